	.target	sm_90a

	.elftype	@"ET_EXEC"


//--------------------- .note.nv.tkinfo           --------------------------
	.section	.note.nv.tkinfo,"",@"SHT_NOTE"
	.sectionflags	@"SHF_NOTE_NV_TKINFO"
	.tkinfo
        /*0018*/ 	.word	0x00000002
        /*0030*/ 	.string	""
        /*0030*/ 	.string	"ptxas"
        /*0030*/ 	.string	"Cuda compilation tools, release 13.0, V13.0.88"
        /*0030*/ 	.string	"Build cuda_13.0.r13.0/compiler.36424714_0"
        /*0030*/ 	.string	"-arch sm_90a -m 64 "



//--------------------- .note.nv.cuinfo           --------------------------
	.section	.note.nv.cuinfo,"",@"SHT_NOTE"
	.sectionflags	@"SHF_NOTE_NV_CUINFO"
        /*0018*/ 	.short	0x0002
        /*001a*/ 	.short	0x005a
        /*001c*/ 	.short	0x0082
	.zero		2


//--------------------- .nv.info                  --------------------------
	.section	.nv.info,"",@"SHT_CUDA_INFO"
	.align	4


	//----- nvinfo : EIATTR_REGCOUNT
	.align		4
        /*0000*/ 	.byte	0x04, 0x2f
        /*0002*/ 	.short	(.L_48 - .L_47)
	.align		4
.L_47:
        /*0004*/ 	.word	index@(_ZN2at6native29vectorized_elementwise_kernelILi8EZZZNS0_67_GLOBAL__N__bb565c37_34_ValidateCompressedIndicesKernel_cu_33a4b88b42_validate_compressed_sparse_indices_kernelILNS2_8CDimNameE0ENS2_18CUDAKernelLauncherENS2_14EmptyVecKernelENS2_8DummyVecELm8EEEvRKNS_6TensorESA_lllENKUlvE0_clEvENKUlvE_clEvEUliE_St5arrayIPcLm2EEEEviT0_T1_)
        /*0008*/ 	.word	0x00000020


	//----- nvinfo : EIATTR_FRAME_SIZE
	.align		4
.L_48:
        /*000c*/ 	.byte	0x04, 0x11
        /*000e*/ 	.short	(.L_50 - .L_49)
	.align		4
.L_49:
        /*0010*/ 	.word	index@(_ZN2at6native29vectorized_elementwise_kernelILi8EZZZNS0_67_GLOBAL__N__bb565c37_34_ValidateCompressedIndicesKernel_cu_33a4b88b42_validate_compressed_sparse_indices_kernelILNS2_8CDimNameE0ENS2_18CUDAKernelLauncherENS2_14EmptyVecKernelENS2_8DummyVecELm8EEEvRKNS_6TensorESA_lllENKUlvE0_clEvENKUlvE_clEvEUliE_St5arrayIPcLm2EEEEviT0_T1_)
        /*0014*/ 	.word	0x00000000


	//----- nvinfo : EIATTR_REGCOUNT
	.align		4
.L_50:
        /*0018*/ 	.byte	0x04, 0x2f
        /*001a*/ 	.short	(.L_52 - .L_51)
	.align		4
.L_51:
        /*001c*/ 	.word	index@(_ZN2at6native29vectorized_elementwise_kernelILi4EZZZNS0_67_GLOBAL__N__bb565c37_34_ValidateCompressedIndicesKernel_cu_33a4b88b42_validate_compressed_sparse_indices_kernelILNS2_8CDimNameE0ENS2_18CUDAKernelLauncherENS2_14EmptyVecKernelENS2_8DummyVecELm8EEEvRKNS_6TensorESA_lllENKUlvE0_clEvENKUlvE_clEvEUliE_St5arrayIPcLm2EEEEviT0_T1_)
        /*0020*/ 	.word	0x00000020


	//----- nvinfo : EIATTR_FRAME_SIZE
	.align		4
.L_52:
        /*0024*/ 	.byte	0x04, 0x11
        /*0026*/ 	.short	(.L_54 - .L_53)
	.align		4
.L_53:
        /*0028*/ 	.word	index@(_ZN2at6native29vectorized_elementwise_kernelILi4EZZZNS0_67_GLOBAL__N__bb565c37_34_ValidateCompressedIndicesKernel_cu_33a4b88b42_validate_compressed_sparse_indices_kernelILNS2_8CDimNameE0ENS2_18CUDAKernelLauncherENS2_14EmptyVecKernelENS2_8DummyVecELm8EEEvRKNS_6TensorESA_lllENKUlvE0_clEvENKUlvE_clEvEUliE_St5arrayIPcLm2EEEEviT0_T1_)
        /*002c*/ 	.word	0x00000000


	//----- nvinfo : EIATTR_REGCOUNT
	.align		4
.L_54:
        /*0030*/ 	.byte	0x04, 0x2f
        /*0032*/ 	.short	(.L_56 - .L_55)
	.align		4
.L_55:
        /*0034*/ 	.word	index@(_ZN2at6native29vectorized_elementwise_kernelILi2EZZZNS0_67_GLOBAL__N__bb565c37_34_ValidateCompressedIndicesKernel_cu_33a4b88b42_validate_compressed_sparse_indices_kernelILNS2_8CDimNameE0ENS2_18CUDAKernelLauncherENS2_14EmptyVecKernelENS2_8DummyVecELm8EEEvRKNS_6TensorESA_lllENKUlvE0_clEvENKUlvE_clEvEUliE_St5arrayIPcLm2EEEEviT0_T1_)
        /*0038*/ 	.word	0x00000020


	//----- nvinfo : EIATTR_FRAME_SIZE
	.align		4
.L_56:
        /*003c*/ 	.byte	0x04, 0x11
        /*003e*/ 	.short	(.L_58 - .L_57)
	.align		4
.L_57:
        /*0040*/ 	.word	index@(_ZN2at6native29vectorized_elementwise_kernelILi2EZZZNS0_67_GLOBAL__N__bb565c37_34_ValidateCompressedIndicesKernel_cu_33a4b88b42_validate_compressed_sparse_indices_kernelILNS2_8CDimNameE0ENS2_18CUDAKernelLauncherENS2_14EmptyVecKernelENS2_8DummyVecELm8EEEvRKNS_6TensorESA_lllENKUlvE0_clEvENKUlvE_clEvEUliE_St5arrayIPcLm2EEEEviT0_T1_)
        /*0044*/ 	.word	0x00000000


	//----- nvinfo : EIATTR_REGCOUNT
	.align		4
.L_58:
        /*0048*/ 	.byte	0x04, 0x2f
        /*004a*/ 	.short	(.L_60 - .L_59)
	.align		4
.L_59:
        /*004c*/ 	.word	index@(_ZN2at6native27unrolled_elementwise_kernelIZZZNS0_67_GLOBAL__N__bb565c37_34_ValidateCompressedIndicesKernel_cu_33a4b88b42_validate_compressed_sparse_indices_kernelILNS2_8CDimNameE0ENS2_18CUDAKernelLauncherENS2_14EmptyVecKernelENS2_8DummyVecELm8EEEvRKNS_6TensorESA_lllENKUlvE0_clEvENKUlvE_clEvEUliE_St5arrayIPcLm2EELi4E23TrivialOffsetCalculatorILi1EjESI_NS0_6memory15LoadWithoutCastENSJ_16StoreWithoutCastEEEviT_T0_T2_T3_T4_T5_)
        /*0050*/ 	.word	0x0000001a


	//----- nvinfo : EIATTR_FRAME_SIZE
	.align		4
.L_60:
        /*0054*/ 	.byte	0x04, 0x11
        /*0056*/ 	.short	(.L_62 - .L_61)
	.align		4
.L_61:
        /*0058*/ 	.word	index@(_ZN2at6native27unrolled_elementwise_kernelIZZZNS0_67_GLOBAL__N__bb565c37_34_ValidateCompressedIndicesKernel_cu_33a4b88b42_validate_compressed_sparse_indices_kernelILNS2_8CDimNameE0ENS2_18CUDAKernelLauncherENS2_14EmptyVecKernelENS2_8DummyVecELm8EEEvRKNS_6TensorESA_lllENKUlvE0_clEvENKUlvE_clEvEUliE_St5arrayIPcLm2EELi4E23TrivialOffsetCalculatorILi1EjESI_NS0_6memory15LoadWithoutCastENSJ_16StoreWithoutCastEEEviT_T0_T2_T3_T4_T5_)
        /*005c*/ 	.word	0x00000000


	//----- nvinfo : EIATTR_REGCOUNT
	.align		4
.L_62:
        /*0060*/ 	.byte	0x04, 0x2f
        /*0062*/ 	.short	(.L_64 - .L_63)
	.align		4
.L_63:
        /*0064*/ 	.word	index@(_ZN2at6native18elementwise_kernelILi128ELi2EZNS0_22gpu_kernel_impl_nocastIZZZNS0_67_GLOBAL__N__bb565c37_34_ValidateCompressedIndicesKernel_cu_33a4b88b42_validate_compressed_sparse_indices_kernelILNS3_8CDimNameE0ENS3_18CUDAKernelLauncherENS3_14EmptyVecKernelENS3_8DummyVecELm8EEEvRKNS_6TensorESB_lllENKUlvE0_clEvENKUlvE_clEvEUliE_EEvRNS_18TensorIteratorBaseERKT_EUliE_EEviT1_)
        /*0068*/ 	.word	0x00000018


	//----- nvinfo : EIATTR_FRAME_SIZE
	.align		4
.L_64:
        /*006c*/ 	.byte	0x04, 0x11
        /*006e*/ 	.short	(.L_66 - .L_65)
	.align		4
.L_65:
        /*0070*/ 	.word	index@(_ZN2at6native18elementwise_kernelILi128ELi2EZNS0_22gpu_kernel_impl_nocastIZZZNS0_67_GLOBAL__N__bb565c37_34_ValidateCompressedIndicesKernel_cu_33a4b88b42_validate_compressed_sparse_indices_kernelILNS3_8CDimNameE0ENS3_18CUDAKernelLauncherENS3_14EmptyVecKernelENS3_8DummyVecELm8EEEvRKNS_6TensorESB_lllENKUlvE0_clEvENKUlvE_clEvEUliE_EEvRNS_18TensorIteratorBaseERKT_EUliE_EEviT1_)
        /*0074*/ 	.word	0x00000000


	//----- nvinfo : EIATTR_REGCOUNT
	.align		4
.L_66:
        /*0078*/ 	.byte	0x04, 0x2f
        /*007a*/ 	.short	(.L_68 - .L_67)
	.align		4
.L_67:
        /*007c*/ 	.word	index@(_ZN2at6native27unrolled_elementwise_kernelIZZZNS0_67_GLOBAL__N__bb565c37_34_ValidateCompressedIndicesKernel_cu_33a4b88b42_validate_compressed_sparse_indices_kernelILNS2_8CDimNameE0ENS2_18CUDAKernelLauncherENS2_14EmptyVecKernelENS2_8DummyVecELm8EEEvRKNS_6TensorESA_lllENKUlvE0_clEvENKUlvE_clEvEUliE_St5arrayIPcLm2EELi4E23TrivialOffsetCalculatorILi1EjESI_NS0_6memory12LoadWithCastILi1EEENSJ_13StoreWithCastILi1EEEEEviT_T0_T2_T3_T4_T5_)
        /*0080*/ 	.word	0x0000001c


	//----- nvinfo : EIATTR_FRAME_SIZE
	.align		4
.L_68:
        /*0084*/ 	.byte	0x04, 0x11
        /*0086*/ 	.short	(.L_70 - .L_69)
	.align		4
.L_69:
        /*0088*/ 	.word	index@(_ZN2at6native27unrolled_elementwise_kernelIZZZNS0_67_GLOBAL__N__bb565c37_34_ValidateCompressedIndicesKernel_cu_33a4b88b42_validate_compressed_sparse_indices_kernelILNS2_8CDimNameE0ENS2_18CUDAKernelLauncherENS2_14EmptyVecKernelENS2_8DummyVecELm8EEEvRKNS_6TensorESA_lllENKUlvE0_clEvENKUlvE_clEvEUliE_St5arrayIPcLm2EELi4E23TrivialOffsetCalculatorILi1EjESI_NS0_6memory12LoadWithCastILi1EEENSJ_13StoreWithCastILi1EEEEEviT_T0_T2_T3_T4_T5_)
        /*008c*/ 	.word	0x00000000


	//----- nvinfo : EIATTR_REGCOUNT
	.align		4
.L_70:
        /*0090*/ 	.byte	0x04, 0x2f
        /*0092*/ 	.short	(.L_72 - .L_71)
	.align		4
.L_71:
        /*0094*/ 	.word	index@(_ZN2at6native18elementwise_kernelILi128ELi4EZNS0_15gpu_kernel_implIZZZNS0_67_GLOBAL__N__bb565c37_34_ValidateCompressedIndicesKernel_cu_33a4b88b42_validate_compressed_sparse_indices_kernelILNS3_8CDimNameE0ENS3_18CUDAKernelLauncherENS3_14EmptyVecKernelENS3_8DummyVecELm8EEEvRKNS_6TensorESB_lllENKUlvE0_clEvENKUlvE_clEvEUliE_EEvRNS_18TensorIteratorBaseERKT_EUliE_EEviT1_)
        /*0098*/ 	.word	0x0000001a


	//----- nvinfo : EIATTR_FRAME_SIZE
	.align		4
.L_72:
        /*009c*/ 	.byte	0x04, 0x11
        /*009e*/ 	.short	(.L_74 - .L_73)
	.align		4
.L_73:
        /*00a0*/ 	.word	index@(_ZN2at6native18elementwise_kernelILi128ELi4EZNS0_15gpu_kernel_implIZZZNS0_67_GLOBAL__N__bb565c37_34_ValidateCompressedIndicesKernel_cu_33a4b88b42_validate_compressed_sparse_indices_kernelILNS3_8CDimNameE0ENS3_18CUDAKernelLauncherENS3_14EmptyVecKernelENS3_8DummyVecELm8EEEvRKNS_6TensorESB_lllENKUlvE0_clEvENKUlvE_clEvEUliE_EEvRNS_18TensorIteratorBaseERKT_EUliE_EEviT1_)
        /*00a4*/ 	.word	0x00000000


	//----- nvinfo : EIATTR_REGCOUNT
	.align		4
.L_74:
        /*00a8*/ 	.byte	0x04, 0x2f
        /*00aa*/ 	.short	(.L_76 - .L_75)
	.align		4
.L_75:
        /*00ac*/ 	.word	index@(_ZN2at6native29vectorized_elementwise_kernelILi8EZZZNS0_67_GLOBAL__N__bb565c37_34_ValidateCompressedIndicesKernel_cu_33a4b88b42_validate_compressed_sparse_indices_kernelILNS2_8CDimNameE0ENS2_18CUDAKernelLauncherENS2_14EmptyVecKernelENS2_8DummyVecELm8EEEvRKNS_6TensorESA_lllENKUlvE0_clEvENKUlvE0_clEvEUllE_St5arrayIPcLm2EEEEviT0_T1_)
        /*00b0*/ 	.word	0x00000026


	//----- nvinfo : EIATTR_FRAME_SIZE
	.align		4
.L_76:
        /*00b4*/ 	.byte	0x04, 0x11
        /*00b6*/ 	.short	(.L_78 - .L_77)
	.align		4
.L_77:
        /*00b8*/ 	.word	index@(_ZN2at6native29vectorized_elementwise_kernelILi8EZZZNS0_67_GLOBAL__N__bb565c37_34_ValidateCompressedIndicesKernel_cu_33a4b88b42_validate_compressed_sparse_indices_kernelILNS2_8CDimNameE0ENS2_18CUDAKernelLauncherENS2_14EmptyVecKernelENS2_8DummyVecELm8EEEvRKNS_6TensorESA_lllENKUlvE0_clEvENKUlvE0_clEvEUllE_St5arrayIPcLm2EEEEviT0_T1_)
        /*00bc*/ 	.word	0x00000000


	//----- nvinfo : EIATTR_REGCOUNT
	.align		4
.L_78:
        /*00c0*/ 	.byte	0x04, 0x2f
        /*00c2*/ 	.short	(.L_80 - .L_79)
	.align		4
.L_79:
        /*00c4*/ 	.word	index@(_ZN2at6native29vectorized_elementwise_kernelILi4EZZZNS0_67_GLOBAL__N__bb565c37_34_ValidateCompressedIndicesKernel_cu_33a4b88b42_validate_compressed_sparse_indices_kernelILNS2_8CDimNameE0ENS2_18CUDAKernelLauncherENS2_14EmptyVecKernelENS2_8DummyVecELm8EEEvRKNS_6TensorESA_lllENKUlvE0_clEvENKUlvE0_clEvEUllE_St5arrayIPcLm2EEEEviT0_T1_)
        /*00c8*/ 	.word	0x00000026


	//----- nvinfo : EIATTR_FRAME_SIZE
	.align		4
.L_80:
        /*00cc*/ 	.byte	0x04, 0x11
        /*00ce*/ 	.short	(.L_82 - .L_81)
	.align		4
.L_81:
        /*00d0*/ 	.word	index@(_ZN2at6native29vectorized_elementwise_kernelILi4EZZZNS0_67_GLOBAL__N__bb565c37_34_ValidateCompressedIndicesKernel_cu_33a4b88b42_validate_compressed_sparse_indices_kernelILNS2_8CDimNameE0ENS2_18CUDAKernelLauncherENS2_14EmptyVecKernelENS2_8DummyVecELm8EEEvRKNS_6TensorESA_lllENKUlvE0_clEvENKUlvE0_clEvEUllE_St5arrayIPcLm2EEEEviT0_T1_)
        /*00d4*/ 	.word	0x00000000


	//----- nvinfo : EIATTR_REGCOUNT
	.align		4
.L_82:
        /*00d8*/ 	.byte	0x04, 0x2f
        /*00da*/ 	.short	(.L_84 - .L_83)
	.align		4
.L_83:
        /*00dc*/ 	.word	index@(_ZN2at6native29vectorized_elementwise_kernelILi2EZZZNS0_67_GLOBAL__N__bb565c37_34_ValidateCompressedIndicesKernel_cu_33a4b88b42_validate_compressed_sparse_indices_kernelILNS2_8CDimNameE0ENS2_18CUDAKernelLauncherENS2_14EmptyVecKernelENS2_8DummyVecELm8EEEvRKNS_6TensorESA_lllENKUlvE0_clEvENKUlvE0_clEvEUllE_St5arrayIPcLm2EEEEviT0_T1_)
        /*00e0*/ 	.word	0x00000026


	//----- nvinfo : EIATTR_FRAME_SIZE
	.align		4
.L_84:
        /*00e4*/ 	.byte	0x04, 0x11
        /*00e6*/ 	.short	(.L_86 - .L_85)
	.align		4
.L_85:
        /*00e8*/ 	.word	index@(_ZN2at6native29vectorized_elementwise_kernelILi2EZZZNS0_67_GLOBAL__N__bb565c37_34_ValidateCompressedIndicesKernel_cu_33a4b88b42_validate_compressed_sparse_indices_kernelILNS2_8CDimNameE0ENS2_18CUDAKernelLauncherENS2_14EmptyVecKernelENS2_8DummyVecELm8EEEvRKNS_6TensorESA_lllENKUlvE0_clEvENKUlvE0_clEvEUllE_St5arrayIPcLm2EEEEviT0_T1_)
        /*00ec*/ 	.word	0x00000000


	//----- nvinfo : EIATTR_REGCOUNT
	.align		4
.L_86:
        /*00f0*/ 	.byte	0x04, 0x2f
        /*00f2*/ 	.short	(.L_88 - .L_87)
	.align		4
.L_87:
        /*00f4*/ 	.word	index@(_ZN2at6native27unrolled_elementwise_kernelIZZZNS0_67_GLOBAL__N__bb565c37_34_ValidateCompressedIndicesKernel_cu_33a4b88b42_validate_compressed_sparse_indices_kernelILNS2_8CDimNameE0ENS2_18CUDAKernelLauncherENS2_14EmptyVecKernelENS2_8DummyVecELm8EEEvRKNS_6TensorESA_lllENKUlvE0_clEvENKUlvE0_clEvEUllE_St5arrayIPcLm2EELi4E23TrivialOffsetCalculatorILi1EjESI_NS0_6memory15LoadWithoutCastENSJ_16StoreWithoutCastEEEviT_T0_T2_T3_T4_T5_)
        /*00f8*/ 	.word	0x0000001d


	//----- nvinfo : EIATTR_FRAME_SIZE
	.align		4
.L_88:
        /*00fc*/ 	.byte	0x04, 0x11
        /*00fe*/ 	.short	(.L_90 - .L_89)
	.align		4
.L_89:
        /*0100*/ 	.word	index@(_ZN2at6native27unrolled_elementwise_kernelIZZZNS0_67_GLOBAL__N__bb565c37_34_ValidateCompressedIndicesKernel_cu_33a4b88b42_validate_compressed_sparse_indices_kernelILNS2_8CDimNameE0ENS2_18CUDAKernelLauncherENS2_14EmptyVecKernelENS2_8DummyVecELm8EEEvRKNS_6TensorESA_lllENKUlvE0_clEvENKUlvE0_clEvEUllE_St5arrayIPcLm2EELi4E23TrivialOffsetCalculatorILi1EjESI_NS0_6memory15LoadWithoutCastENSJ_16StoreWithoutCastEEEviT_T0_T2_T3_T4_T5_)
        /*0104*/ 	.word	0x00000000


	//----- nvinfo : EIATTR_REGCOUNT
	.align		4
.L_90:
        /*0108*/ 	.byte	0x04, 0x2f
        /*010a*/ 	.short	(.L_92 - .L_91)
	.align		4
.L_91:
        /*010c*/ 	.word	index@(_ZN2at6native18elementwise_kernelILi128ELi2EZNS0_22gpu_kernel_impl_nocastIZZZNS0_67_GLOBAL__N__bb565c37_34_ValidateCompressedIndicesKernel_cu_33a4b88b42_validate_compressed_sparse_indices_kernelILNS3_8CDimNameE0ENS3_18CUDAKernelLauncherENS3_14EmptyVecKernelENS3_8DummyVecELm8EEEvRKNS_6TensorESB_lllENKUlvE0_clEvENKUlvE0_clEvEUllE_EEvRNS_18TensorIteratorBaseERKT_EUliE_EEviT1_)
        /*0110*/ 	.word	0x00000018


	//----- nvinfo : EIATTR_FRAME_SIZE
	.align		4
.L_92:
        /*0114*/ 	.byte	0x04, 0x11
        /*0116*/ 	.short	(.L_94 - .L_93)
	.align		4
.L_93:
        /*0118*/ 	.word	index@(_ZN2at6native18elementwise_kernelILi128ELi2EZNS0_22gpu_kernel_impl_nocastIZZZNS0_67_GLOBAL__N__bb565c37_34_ValidateCompressedIndicesKernel_cu_33a4b88b42_validate_compressed_sparse_indices_kernelILNS3_8CDimNameE0ENS3_18CUDAKernelLauncherENS3_14EmptyVecKernelENS3_8DummyVecELm8EEEvRKNS_6TensorESB_lllENKUlvE0_clEvENKUlvE0_clEvEUllE_EEvRNS_18TensorIteratorBaseERKT_EUliE_EEviT1_)
        /*011c*/ 	.word	0x00000000


	//----- nvinfo : EIATTR_REGCOUNT
	.align		4
.L_94:
        /*0120*/ 	.byte	0x04, 0x2f
        /*0122*/ 	.short	(.L_96 - .L_95)
	.align		4
.L_95:
        /*0124*/ 	.word	index@(_ZN2at6native27unrolled_elementwise_kernelIZZZNS0_67_GLOBAL__N__bb565c37_34_ValidateCompressedIndicesKernel_cu_33a4b88b42_validate_compressed_sparse_indices_kernelILNS2_8CDimNameE0ENS2_18CUDAKernelLauncherENS2_14EmptyVecKernelENS2_8DummyVecELm8EEEvRKNS_6TensorESA_lllENKUlvE0_clEvENKUlvE0_clEvEUllE_St5arrayIPcLm2EELi4E23TrivialOffsetCalculatorILi1EjESI_NS0_6memory12LoadWithCastILi1EEENSJ_13StoreWithCastILi1EEEEEviT_T0_T2_T3_T4_T5_)
        /*0128*/ 	.word	0x00000020


	//----- nvinfo : EIATTR_FRAME_SIZE
	.align		4
.L_96:
        /*012c*/ 	.byte	0x04, 0x11
        /*012e*/ 	.short	(.L_98 - .L_97)
	.align		4
.L_97:
        /*0130*/ 	.word	index@(_ZN2at6native27unrolled_elementwise_kernelIZZZNS0_67_GLOBAL__N__bb565c37_34_ValidateCompressedIndicesKernel_cu_33a4b88b42_validate_compressed_sparse_indices_kernelILNS2_8CDimNameE0ENS2_18CUDAKernelLauncherENS2_14EmptyVecKernelENS2_8DummyVecELm8EEEvRKNS_6TensorESA_lllENKUlvE0_clEvENKUlvE0_clEvEUllE_St5arrayIPcLm2EELi4E23TrivialOffsetCalculatorILi1EjESI_NS0_6memory12LoadWithCastILi1EEENSJ_13StoreWithCastILi1EEEEEviT_T0_T2_T3_T4_T5_)
        /*0134*/ 	.word	0x00000000


	//----- nvinfo : EIATTR_REGCOUNT
	.align		4
.L_98:
        /*0138*/ 	.byte	0x04, 0x2f
        /*013a*/ 	.short	(.L_100 - .L_99)
	.align		4
.L_99:
        /*013c*/ 	.word	index@(_ZN2at6native18elementwise_kernelILi128ELi4EZNS0_15gpu_kernel_implIZZZNS0_67_GLOBAL__N__bb565c37_34_ValidateCompressedIndicesKernel_cu_33a4b88b42_validate_compressed_sparse_indices_kernelILNS3_8CDimNameE0ENS3_18CUDAKernelLauncherENS3_14EmptyVecKernelENS3_8DummyVecELm8EEEvRKNS_6TensorESB_lllENKUlvE0_clEvENKUlvE0_clEvEUllE_EEvRNS_18TensorIteratorBaseERKT_EUliE_EEviT1_)
        /*0140*/ 	.word	0x0000001a


	//----- nvinfo : EIATTR_FRAME_SIZE
	.align		4
.L_100:
        /*0144*/ 	.byte	0x04, 0x11
        /*0146*/ 	.short	(.L_102 - .L_101)
	.align		4
.L_101:
        /*0148*/ 	.word	index@(_ZN2at6native18elementwise_kernelILi128ELi4EZNS0_15gpu_kernel_implIZZZNS0_67_GLOBAL__N__bb565c37_34_ValidateCompressedIndicesKernel_cu_33a4b88b42_validate_compressed_sparse_indices_kernelILNS3_8CDimNameE0ENS3_18CUDAKernelLauncherENS3_14EmptyVecKernelENS3_8DummyVecELm8EEEvRKNS_6TensorESB_lllENKUlvE0_clEvENKUlvE0_clEvEUllE_EEvRNS_18TensorIteratorBaseERKT_EUliE_EEviT1_)
        /*014c*/ 	.word	0x00000000


	//----- nvinfo : EIATTR_REGCOUNT
	.align		4
.L_102:
        /*0150*/ 	.byte	0x04, 0x2f
        /*0152*/ 	.short	(.L_104 - .L_103)
	.align		4
.L_103:
        /*0154*/ 	.word	index@(_ZN2at6native29vectorized_elementwise_kernelILi8EZZZNS0_67_GLOBAL__N__bb565c37_34_ValidateCompressedIndicesKernel_cu_33a4b88b42_validate_compressed_sparse_indices_kernelILNS2_8CDimNameE0ENS2_18CUDAKernelLauncherENS2_14EmptyVecKernelENS2_8DummyVecELm8EEEvRKNS_6TensorESA_lllENKUlvE1_clEvENKUlvE_clEvEUliiiiiE_St5arrayIPcLm6EEEEviT0_T1_)
        /*0158*/ 	.word	0x00000046


	//----- nvinfo : EIATTR_FRAME_SIZE
	.align		4
.L_104:
        /*015c*/ 	.byte	0x04, 0x11
        /*015e*/ 	.short	(.L_106 - .L_105)
	.align		4
.L_105:
        /*0160*/ 	.word	index@($__internal_75_$__cuda_sm20_div_s64)
        /*0164*/ 	.word	0x00000160


	//----- nvinfo : EIATTR_FRAME_SIZE
	.align		4
.L_106:
        /*0168*/ 	.byte	0x04, 0x11
        /*016a*/ 	.short	(.L_108 - .L_107)
	.align		4
.L_107:
        /*016c*/ 	.word	index@(_ZN2at6native29vectorized_elementwise_kernelILi8EZZZNS0_67_GLOBAL__N__bb565c37_34_ValidateCompressedIndicesKernel_cu_33a4b88b42_validate_compressed_sparse_indices_kernelILNS2_8CDimNameE0ENS2_18CUDAKernelLauncherENS2_14EmptyVecKernelENS2_8DummyVecELm8EEEvRKNS_6TensorESA_lllENKUlvE1_clEvENKUlvE_clEvEUliiiiiE_St5arrayIPcLm6EEEEviT0_T1_)
        /*0170*/ 	.word	0x00000160


	//----- nvinfo : EIATTR_REGCOUNT
	.align		4
.L_108:
        /*0174*/ 	.byte	0x04, 0x2f
        /*0176*/ 	.short	(.L_110 - .L_109)
	.align		4
.L_109:
        /*0178*/ 	.word	index@(_ZN2at6native29vectorized_elementwise_kernelILi4EZZZNS0_67_GLOBAL__N__bb565c37_34_ValidateCompressedIndicesKernel_cu_33a4b88b42_validate_compressed_sparse_indices_kernelILNS2_8CDimNameE0ENS2_18CUDAKernelLauncherENS2_14EmptyVecKernelENS2_8DummyVecELm8EEEvRKNS_6TensorESA_lllENKUlvE1_clEvENKUlvE_clEvEUliiiiiE_St5arrayIPcLm6EEEEviT0_T1_)
        /*017c*/ 	.word	0x00000046


	//----- nvinfo : EIATTR_FRAME_SIZE
	.align		4
.L_110:
        /*0180*/ 	.byte	0x04, 0x11
        /*0182*/ 	.short	(.L_112 - .L_111)
	.align		4
.L_111:
        /*0184*/ 	.word	index@($__internal_74_$__cuda_sm20_div_s64)
        /*0188*/ 	.word	0x00000160


	//----- nvinfo : EIATTR_FRAME_SIZE
	.align		4
.L_112:
        /*018c*/ 	.byte	0x04, 0x11
        /*018e*/ 	.short	(.L_114 - .L_113)
	.align		4
.L_113:
        /*0190*/ 	.word	index@(_ZN2at6native29vectorized_elementwise_kernelILi4EZZZNS0_67_GLOBAL__N__bb565c37_34_ValidateCompressedIndicesKernel_cu_33a4b88b42_validate_compressed_sparse_indices_kernelILNS2_8CDimNameE0ENS2_18CUDAKernelLauncherENS2_14EmptyVecKernelENS2_8DummyVecELm8EEEvRKNS_6TensorESA_lllENKUlvE1_clEvENKUlvE_clEvEUliiiiiE_St5arrayIPcLm6EEEEviT0_T1_)
        /*0194*/ 	.word	0x00000160


	//----- nvinfo : EIATTR_REGCOUNT
	.align		4
.L_114:
        /*0198*/ 	.byte	0x04, 0x2f
        /*019a*/ 	.short	(.L_116 - .L_115)
	.align		4
.L_115:
        /*019c*/ 	.word	index@(_ZN2at6native29vectorized_elementwise_kernelILi2EZZZNS0_67_GLOBAL__N__bb565c37_34_ValidateCompressedIndicesKernel_cu_33a4b88b42_validate_compressed_sparse_indices_kernelILNS2_8CDimNameE0ENS2_18CUDAKernelLauncherENS2_14EmptyVecKernelENS2_8DummyVecELm8EEEvRKNS_6TensorESA_lllENKUlvE1_clEvENKUlvE_clEvEUliiiiiE_St5arrayIPcLm6EEEEviT0_T1_)
        /*01a0*/ 	.word	0x00000042


	//----- nvinfo : EIATTR_FRAME_SIZE
	.align		4
.L_116:
        /*01a4*/ 	.byte	0x04, 0x11
        /*01a6*/ 	.short	(.L_118 - .L_117)
	.align		4
.L_117:
        /*01a8*/ 	.word	index@($__internal_73_$__cuda_sm20_div_s64)
        /*01ac*/ 	.word	0x00000160


	//----- nvinfo : EIATTR_FRAME_SIZE
	.align		4
.L_118:
        /*01b0*/ 	.byte	0x04, 0x11
        /*01b2*/ 	.short	(.L_120 - .L_119)
	.align		4
.L_119:
        /*01b4*/ 	.word	index@(_ZN2at6native29vectorized_elementwise_kernelILi2EZZZNS0_67_GLOBAL__N__bb565c37_34_ValidateCompressedIndicesKernel_cu_33a4b88b42_validate_compressed_sparse_indices_kernelILNS2_8CDimNameE0ENS2_18CUDAKernelLauncherENS2_14EmptyVecKernelENS2_8DummyVecELm8EEEvRKNS_6TensorESA_lllENKUlvE1_clEvENKUlvE_clEvEUliiiiiE_St5arrayIPcLm6EEEEviT0_T1_)
        /*01b8*/ 	.word	0x00000160


	//----- nvinfo : EIATTR_REGCOUNT
	.align		4
.L_120:
        /*01bc*/ 	.byte	0x04, 0x2f
        /*01be*/ 	.short	(.L_122 - .L_121)
	.align		4
.L_121:
        /*01c0*/ 	.word	index@(_ZN2at6native27unrolled_elementwise_kernelIZZZNS0_67_GLOBAL__N__bb565c37_34_ValidateCompressedIndicesKernel_cu_33a4b88b42_validate_compressed_sparse_indices_kernelILNS2_8CDimNameE0ENS2_18CUDAKernelLauncherENS2_14EmptyVecKernelENS2_8DummyVecELm8EEEvRKNS_6TensorESA_lllENKUlvE1_clEvENKUlvE_clEvEUliiiiiE_St5arrayIPcLm6EELi4E23TrivialOffsetCalculatorILi5EjESH_ILi1EjENS0_6memory15LoadWithoutCastENSK_16StoreWithoutCastEEEviT_T0_T2_T3_T4_T5_)
        /*01c4*/ 	.word	0x00000030


	//----- nvinfo : EIATTR_FRAME_SIZE
	.align		4
.L_122:
        /*01c8*/ 	.byte	0x04, 0x11
        /*01ca*/ 	.short	(.L_124 - .L_123)
	.align		4
.L_123:
        /*01cc*/ 	.word	index@($__internal_72_$__cuda_sm20_div_s64)
        /*01d0*/ 	.word	0x000000b0


	//----- nvinfo : EIATTR_FRAME_SIZE
	.align		4
.L_124:
        /*01d4*/ 	.byte	0x04, 0x11
        /*01d6*/ 	.short	(.L_126 - .L_125)
	.align		4
.L_125:
        /*01d8*/ 	.word	index@(_ZN2at6native27unrolled_elementwise_kernelIZZZNS0_67_GLOBAL__N__bb565c37_34_ValidateCompressedIndicesKernel_cu_33a4b88b42_validate_compressed_sparse_indices_kernelILNS2_8CDimNameE0ENS2_18CUDAKernelLauncherENS2_14EmptyVecKernelENS2_8DummyVecELm8EEEvRKNS_6TensorESA_lllENKUlvE1_clEvENKUlvE_clEvEUliiiiiE_St5arrayIPcLm6EELi4E23TrivialOffsetCalculatorILi5EjESH_ILi1EjENS0_6memory15LoadWithoutCastENSK_16StoreWithoutCastEEEviT_T0_T2_T3_T4_T5_)
        /*01dc*/ 	.word	0x000000b0


	//----- nvinfo : EIATTR_REGCOUNT
	.align		4
.L_126:
        /*01e0*/ 	.byte	0x04, 0x2f
        /*01e2*/ 	.short	(.L_128 - .L_127)
	.align		4
.L_127:
        /*01e4*/ 	.word	index@(_ZN2at6native18elementwise_kernelILi128ELi2EZNS0_22gpu_kernel_impl_nocastIZZZNS0_67_GLOBAL__N__bb565c37_34_ValidateCompressedIndicesKernel_cu_33a4b88b42_validate_compressed_sparse_indices_kernelILNS3_8CDimNameE0ENS3_18CUDAKernelLauncherENS3_14EmptyVecKernelENS3_8DummyVecELm8EEEvRKNS_6TensorESB_lllENKUlvE1_clEvENKUlvE_clEvEUliiiiiE_EEvRNS_18TensorIteratorBaseERKT_EUliE_EEviT1_)
        /*01e8*/ 	.word	0x00000022


	//----- nvinfo : EIATTR_FRAME_SIZE
	.align		4
.L_128:
        /*01ec*/ 	.byte	0x04, 0x11
        /*01ee*/ 	.short	(.L_130 - .L_129)
	.align		4
.L_129:
        /*01f0*/ 	.word	index@($__internal_71_$__cuda_sm20_div_s64)
        /*01f4*/ 	.word	0x00000000


	//----- nvinfo : EIATTR_FRAME_SIZE
	.align		4
.L_130:
        /*01f8*/ 	.byte	0x04, 0x11
        /*01fa*/ 	.short	(.L_132 - .L_131)
	.align		4
.L_131:
        /*01fc*/ 	.word	index@(_ZN2at6native18elementwise_kernelILi128ELi2EZNS0_22gpu_kernel_impl_nocastIZZZNS0_67_GLOBAL__N__bb565c37_34_ValidateCompressedIndicesKernel_cu_33a4b88b42_validate_compressed_sparse_indices_kernelILNS3_8CDimNameE0ENS3_18CUDAKernelLauncherENS3_14EmptyVecKernelENS3_8DummyVecELm8EEEvRKNS_6TensorESB_lllENKUlvE1_clEvENKUlvE_clEvEUliiiiiE_EEvRNS_18TensorIteratorBaseERKT_EUliE_EEviT1_)
        /*0200*/ 	.word	0x00000000


	//----- nvinfo : EIATTR_REGCOUNT
	.align		4
.L_132:
        /*0204*/ 	.byte	0x04, 0x2f
        /*0206*/ 	.short	(.L_134 - .L_133)
	.align		4
.L_133:
        /*0208*/ 	.word	index@(_ZN2at6native27unrolled_elementwise_kernelIZZZNS0_67_GLOBAL__N__bb565c37_34_ValidateCompressedIndicesKernel_cu_33a4b88b42_validate_compressed_sparse_indices_kernelILNS2_8CDimNameE0ENS2_18CUDAKernelLauncherENS2_14EmptyVecKernelENS2_8DummyVecELm8EEEvRKNS_6TensorESA_lllENKUlvE1_clEvENKUlvE_clEvEUliiiiiE_St5arrayIPcLm6EELi4E23TrivialOffsetCalculatorILi5EjESH_ILi1EjENS0_6memory12LoadWithCastILi5EEENSK_13StoreWithCastILi1EEEEEviT_T0_T2_T3_T4_T5_)
        /*020c*/ 	.word	0x00000030


	//----- nvinfo : EIATTR_FRAME_SIZE
	.align		4
.L_134:
        /*0210*/ 	.byte	0x04, 0x11
        /*0212*/ 	.short	(.L_136 - .L_135)
	.align		4
.L_135:
        /*0214*/ 	.word	index@($__internal_70_$__cuda_sm20_div_s64)
        /*0218*/ 	.word	0x000000b0


	//----- nvinfo : EIATTR_FRAME_SIZE
	.align		4
.L_136:
        /*021c*/ 	.byte	0x04, 0x11
        /*021e*/ 	.short	(.L_138 - .L_137)
	.align		4
.L_137:
        /*0220*/ 	.word	index@(_ZN2at6native27unrolled_elementwise_kernelIZZZNS0_67_GLOBAL__N__bb565c37_34_ValidateCompressedIndicesKernel_cu_33a4b88b42_validate_compressed_sparse_indices_kernelILNS2_8CDimNameE0ENS2_18CUDAKernelLauncherENS2_14EmptyVecKernelENS2_8DummyVecELm8EEEvRKNS_6TensorESA_lllENKUlvE1_clEvENKUlvE_clEvEUliiiiiE_St5arrayIPcLm6EELi4E23TrivialOffsetCalculatorILi5EjESH_ILi1EjENS0_6memory12LoadWithCastILi5EEENSK_13StoreWithCastILi1EEEEEviT_T0_T2_T3_T4_T5_)
        /*0224*/ 	.word	0x000000b0


	//----- nvinfo : EIATTR_REGCOUNT
	.align		4
.L_138:
        /*0228*/ 	.byte	0x04, 0x2f
        /*022a*/ 	.short	(.L_140 - .L_139)
	.align		4
.L_139:
        /*022c*/ 	.word	index@(_ZN2at6native18elementwise_kernelILi128ELi4EZNS0_15gpu_kernel_implIZZZNS0_67_GLOBAL__N__bb565c37_34_ValidateCompressedIndicesKernel_cu_33a4b88b42_validate_compressed_sparse_indices_kernelILNS3_8CDimNameE0ENS3_18CUDAKernelLauncherENS3_14EmptyVecKernelENS3_8DummyVecELm8EEEvRKNS_6TensorESB_lllENKUlvE1_clEvENKUlvE_clEvEUliiiiiE_EEvRNS_18TensorIteratorBaseERKT_EUliE_EEviT1_)
        /*0230*/ 	.word	0x00000022


	//----- nvinfo : EIATTR_FRAME_SIZE
	.align		4
.L_140:
        /*0234*/ 	.byte	0x04, 0x11
        /*0236*/ 	.short	(.L_142 - .L_141)
	.align		4
.L_141:
        /*0238*/ 	.word	index@($__internal_69_$__cuda_sm20_div_s64)
        /*023c*/ 	.word	0x00000000


	//----- nvinfo : EIATTR_FRAME_SIZE
	.align		4
.L_142:
        /*0240*/ 	.byte	0x04, 0x11
        /*0242*/ 	.short	(.L_144 - .L_143)
	.align		4
.L_143:
        /*0244*/ 	.word	index@(_ZN2at6native18elementwise_kernelILi128ELi4EZNS0_15gpu_kernel_implIZZZNS0_67_GLOBAL__N__bb565c37_34_ValidateCompressedIndicesKernel_cu_33a4b88b42_validate_compressed_sparse_indices_kernelILNS3_8CDimNameE0ENS3_18CUDAKernelLauncherENS3_14EmptyVecKernelENS3_8DummyVecELm8EEEvRKNS_6TensorESB_lllENKUlvE1_clEvENKUlvE_clEvEUliiiiiE_EEvRNS_18TensorIteratorBaseERKT_EUliE_EEviT1_)
        /*0248*/ 	.word	0x00000000


	//----- nvinfo : EIATTR_REGCOUNT
	.align		4
.L_144:
        /*024c*/ 	.byte	0x04, 0x2f
        /*024e*/ 	.short	(.L_146 - .L_145)
	.align		4
.L_145:
        /*0250*/ 	.word	index@(_ZN2at6native29vectorized_elementwise_kernelILi8EZZZNS0_67_GLOBAL__N__bb565c37_34_ValidateCompressedIndicesKernel_cu_33a4b88b42_validate_compressed_sparse_indices_kernelILNS2_8CDimNameE0ENS2_18CUDAKernelLauncherENS2_14EmptyVecKernelENS2_8DummyVecELm8EEEvRKNS_6TensorESA_lllENKUlvE1_clEvENKUlvE0_clEvEUllllllE_St5arrayIPcLm6EEEEviT0_T1_)
        /*0254*/ 	.word	0x00000078


	//----- nvinfo : EIATTR_FRAME_SIZE
	.align		4
.L_146:
        /*0258*/ 	.byte	0x04, 0x11
        /*025a*/ 	.short	(.L_148 - .L_147)
	.align		4
.L_147:
        /*025c*/ 	.word	index@($__internal_68_$__cuda_sm20_div_s64)
        /*0260*/ 	.word	0x00000160


	//----- nvinfo : EIATTR_FRAME_SIZE
	.align		4
.L_148:
        /*0264*/ 	.byte	0x04, 0x11
        /*0266*/ 	.short	(.L_150 - .L_149)
	.align		4
.L_149:
        /*0268*/ 	.word	index@(_ZN2at6native29vectorized_elementwise_kernelILi8EZZZNS0_67_GLOBAL__N__bb565c37_34_ValidateCompressedIndicesKernel_cu_33a4b88b42_validate_compressed_sparse_indices_kernelILNS2_8CDimNameE0ENS2_18CUDAKernelLauncherENS2_14EmptyVecKernelENS2_8DummyVecELm8EEEvRKNS_6TensorESA_lllENKUlvE1_clEvENKUlvE0_clEvEUllllllE_St5arrayIPcLm6EEEEviT0_T1_)
        /*026c*/ 	.word	0x00000160


	//----- nvinfo : EIATTR_REGCOUNT
	.align		4
.L_150:
        /*0270*/ 	.byte	0x04, 0x2f
        /*0272*/ 	.short	(.L_152 - .L_151)
	.align		4
.L_151:
        /*0274*/ 	.word	index@(_ZN2at6native29vectorized_elementwise_kernelILi4EZZZNS0_67_GLOBAL__N__bb565c37_34_ValidateCompressedIndicesKernel_cu_33a4b88b42_validate_compressed_sparse_indices_kernelILNS2_8CDimNameE0ENS2_18CUDAKernelLauncherENS2_14EmptyVecKernelENS2_8DummyVecELm8EEEvRKNS_6TensorESA_lllENKUlvE1_clEvENKUlvE0_clEvEUllllllE_St5arrayIPcLm6EEEEviT0_T1_)
        /*0278*/ 	.word	0x00000078


	//----- nvinfo : EIATTR_FRAME_SIZE
	.align		4
.L_152:
        /*027c*/ 	.byte	0x04, 0x11
        /*027e*/ 	.short	(.L_154 - .L_153)
	.align		4
.L_153:
        /*0280*/ 	.word	index@($__internal_67_$__cuda_sm20_div_s64)
        /*0284*/ 	.word	0x00000160


	//----- nvinfo : EIATTR_FRAME_SIZE
	.align		4
.L_154:
        /*0288*/ 	.byte	0x04, 0x11
        /*028a*/ 	.short	(.L_156 - .L_155)
	.align		4
.L_155:
        /*028c*/ 	.word	index@(_ZN2at6native29vectorized_elementwise_kernelILi4EZZZNS0_67_GLOBAL__N__bb565c37_34_ValidateCompressedIndicesKernel_cu_33a4b88b42_validate_compressed_sparse_indices_kernelILNS2_8CDimNameE0ENS2_18CUDAKernelLauncherENS2_14EmptyVecKernelENS2_8DummyVecELm8EEEvRKNS_6TensorESA_lllENKUlvE1_clEvENKUlvE0_clEvEUllllllE_St5arrayIPcLm6EEEEviT0_T1_)
        /*0290*/ 	.word	0x00000160


	//----- nvinfo : EIATTR_REGCOUNT
	.align		4
.L_156:
        /*0294*/ 	.byte	0x04, 0x2f
        /*0296*/ 	.short	(.L_158 - .L_157)
	.align		4
.L_157:
        /*0298*/ 	.word	index@(_ZN2at6native29vectorized_elementwise_kernelILi2EZZZNS0_67_GLOBAL__N__bb565c37_34_ValidateCompressedIndicesKernel_cu_33a4b88b42_validate_compressed_sparse_indices_kernelILNS2_8CDimNameE0ENS2_18CUDAKernelLauncherENS2_14EmptyVecKernelENS2_8DummyVecELm8EEEvRKNS_6TensorESA_lllENKUlvE1_clEvENKUlvE0_clEvEUllllllE_St5arrayIPcLm6EEEEviT0_T1_)
        /*029c*/ 	.word	0x00000078


	//----- nvinfo : EIATTR_FRAME_SIZE
	.align		4
.L_158:
        /*02a0*/ 	.byte	0x04, 0x11
        /*02a2*/ 	.short	(.L_160 - .L_159)
	.align		4
.L_159:
        /*02a4*/ 	.word	index@($__internal_66_$__cuda_sm20_div_s64)
        /*02a8*/ 	.word	0x00000160


	//----- nvinfo : EIATTR_FRAME_SIZE
	.align		4
.L_160:
        /*02ac*/ 	.byte	0x04, 0x11
        /*02ae*/ 	.short	(.L_162 - .L_161)
	.align		4
.L_161:
        /*02b0*/ 	.word	index@(_ZN2at6native29vectorized_elementwise_kernelILi2EZZZNS0_67_GLOBAL__N__bb565c37_34_ValidateCompressedIndicesKernel_cu_33a4b88b42_validate_compressed_sparse_indices_kernelILNS2_8CDimNameE0ENS2_18CUDAKernelLauncherENS2_14EmptyVecKernelENS2_8DummyVecELm8EEEvRKNS_6TensorESA_lllENKUlvE1_clEvENKUlvE0_clEvEUllllllE_St5arrayIPcLm6EEEEviT0_T1_)
        /*02b4*/ 	.word	0x00000160


	//----- nvinfo : EIATTR_REGCOUNT
	.align		4
.L_162:
        /*02b8*/ 	.byte	0x04, 0x2f
        /*02ba*/ 	.short	(.L_164 - .L_163)
	.align		4
.L_163:
        /*02bc*/ 	.word	index@(_ZN2at6native27unrolled_elementwise_kernelIZZZNS0_67_GLOBAL__N__bb565c37_34_ValidateCompressedIndicesKernel_cu_33a4b88b42_validate_compressed_sparse_indices_kernelILNS2_8CDimNameE0ENS2_18CUDAKernelLauncherENS2_14EmptyVecKernelENS2_8DummyVecELm8EEEvRKNS_6TensorESA_lllENKUlvE1_clEvENKUlvE0_clEvEUllllllE_St5arrayIPcLm6EELi4E23TrivialOffsetCalculatorILi5EjESH_ILi1EjENS0_6memory15LoadWithoutCastENSK_16StoreWithoutCastEEEviT_T0_T2_T3_T4_T5_)
        /*02c0*/ 	.word	0x00000040


	//----- nvinfo : EIATTR_FRAME_SIZE
	.align		4
.L_164:
        /*02c4*/ 	.byte	0x04, 0x11
        /*02c6*/ 	.short	(.L_166 - .L_165)
	.align		4
.L_165:
        /*02c8*/ 	.word	index@($__internal_65_$__cuda_sm20_div_s64)
        /*02cc*/ 	.word	0x000000b0


	//----- nvinfo : EIATTR_FRAME_SIZE
	.align		4
.L_166:
        /*02d0*/ 	.byte	0x04, 0x11
        /*02d2*/ 	.short	(.L_168 - .L_167)
	.align		4
.L_167:
        /*02d4*/ 	.word	index@(_ZN2at6native27unrolled_elementwise_kernelIZZZNS0_67_GLOBAL__N__bb565c37_34_ValidateCompressedIndicesKernel_cu_33a4b88b42_validate_compressed_sparse_indices_kernelILNS2_8CDimNameE0ENS2_18CUDAKernelLauncherENS2_14EmptyVecKernelENS2_8DummyVecELm8EEEvRKNS_6TensorESA_lllENKUlvE1_clEvENKUlvE0_clEvEUllllllE_St5arrayIPcLm6EELi4E23TrivialOffsetCalculatorILi5EjESH_ILi1EjENS0_6memory15LoadWithoutCastENSK_16StoreWithoutCastEEEviT_T0_T2_T3_T4_T5_)
        /*02d8*/ 	.word	0x000000b0


	//----- nvinfo : EIATTR_REGCOUNT
	.align		4
.L_168:
        /*02dc*/ 	.byte	0x04, 0x2f
        /*02de*/ 	.short	(.L_170 - .L_169)
	.align		4
.L_169:
        /*02e0*/ 	.word	index@(_ZN2at6native18elementwise_kernelILi128ELi2EZNS0_22gpu_kernel_impl_nocastIZZZNS0_67_GLOBAL__N__bb565c37_34_ValidateCompressedIndicesKernel_cu_33a4b88b42_validate_compressed_sparse_indices_kernelILNS3_8CDimNameE0ENS3_18CUDAKernelLauncherENS3_14EmptyVecKernelENS3_8DummyVecELm8EEEvRKNS_6TensorESB_lllENKUlvE1_clEvENKUlvE0_clEvEUllllllE_EEvRNS_18TensorIteratorBaseERKT_EUliE_EEviT1_)
        /*02e4*/ 	.word	0x00000024


	//----- nvinfo : EIATTR_FRAME_SIZE
	.align		4
.L_170:
        /*02e8*/ 	.byte	0x04, 0x11
        /*02ea*/ 	.short	(.L_172 - .L_171)
	.align		4
.L_171:
        /*02ec*/ 	.word	index@($__internal_64_$__cuda_sm20_div_s64)
        /*02f0*/ 	.word	0x00000000


	//----- nvinfo : EIATTR_FRAME_SIZE
	.align		4
.L_172:
        /*02f4*/ 	.byte	0x04, 0x11
        /*02f6*/ 	.short	(.L_174 - .L_173)
	.align		4
.L_173:
        /*02f8*/ 	.word	index@(_ZN2at6native18elementwise_kernelILi128ELi2EZNS0_22gpu_kernel_impl_nocastIZZZNS0_67_GLOBAL__N__bb565c37_34_ValidateCompressedIndicesKernel_cu_33a4b88b42_validate_compressed_sparse_indices_kernelILNS3_8CDimNameE0ENS3_18CUDAKernelLauncherENS3_14EmptyVecKernelENS3_8DummyVecELm8EEEvRKNS_6TensorESB_lllENKUlvE1_clEvENKUlvE0_clEvEUllllllE_EEvRNS_18TensorIteratorBaseERKT_EUliE_EEviT1_)
        /*02fc*/ 	.word	0x00000000


	//----- nvinfo : EIATTR_REGCOUNT
	.align		4
.L_174:
        /*0300*/ 	.byte	0x04, 0x2f
        /*0302*/ 	.short	(.L_176 - .L_175)
	.align		4
.L_175:
        /*0304*/ 	.word	index@(_ZN2at6native27unrolled_elementwise_kernelIZZZNS0_67_GLOBAL__N__bb565c37_34_ValidateCompressedIndicesKernel_cu_33a4b88b42_validate_compressed_sparse_indices_kernelILNS2_8CDimNameE0ENS2_18CUDAKernelLauncherENS2_14EmptyVecKernelENS2_8DummyVecELm8EEEvRKNS_6TensorESA_lllENKUlvE1_clEvENKUlvE0_clEvEUllllllE_St5arrayIPcLm6EELi4E23TrivialOffsetCalculatorILi5EjESH_ILi1EjENS0_6memory12LoadWithCastILi5EEENSK_13StoreWithCastILi1EEEEEviT_T0_T2_T3_T4_T5_)
        /*0308*/ 	.word	0x00000040


	//----- nvinfo : EIATTR_FRAME_SIZE
	.align		4
.L_176:
        /*030c*/ 	.byte	0x04, 0x11
        /*030e*/ 	.short	(.L_178 - .L_177)
	.align		4
.L_177:
        /*0310*/ 	.word	index@($__internal_63_$__cuda_sm20_div_s64)
        /*0314*/ 	.word	0x000000b0


	//----- nvinfo : EIATTR_FRAME_SIZE
	.align		4
.L_178:
        /*0318*/ 	.byte	0x04, 0x11
        /*031a*/ 	.short	(.L_180 - .L_179)
	.align		4
.L_179:
        /*031c*/ 	.word	index@(_ZN2at6native27unrolled_elementwise_kernelIZZZNS0_67_GLOBAL__N__bb565c37_34_ValidateCompressedIndicesKernel_cu_33a4b88b42_validate_compressed_sparse_indices_kernelILNS2_8CDimNameE0ENS2_18CUDAKernelLauncherENS2_14EmptyVecKernelENS2_8DummyVecELm8EEEvRKNS_6TensorESA_lllENKUlvE1_clEvENKUlvE0_clEvEUllllllE_St5arrayIPcLm6EELi4E23TrivialOffsetCalculatorILi5EjESH_ILi1EjENS0_6memory12LoadWithCastILi5EEENSK_13StoreWithCastILi1EEEEEviT_T0_T2_T3_T4_T5_)
        /*0320*/ 	.word	0x000000b0


	//----- nvinfo : EIATTR_REGCOUNT
	.align		4
.L_180:
        /*0324*/ 	.byte	0x04, 0x2f
        /*0326*/ 	.short	(.L_182 - .L_181)
	.align		4
.L_181:
        /*0328*/ 	.word	index@(_ZN2at6native18elementwise_kernelILi128ELi4EZNS0_15gpu_kernel_implIZZZNS0_67_GLOBAL__N__bb565c37_34_ValidateCompressedIndicesKernel_cu_33a4b88b42_validate_compressed_sparse_indices_kernelILNS3_8CDimNameE0ENS3_18CUDAKernelLauncherENS3_14EmptyVecKernelENS3_8DummyVecELm8EEEvRKNS_6TensorESB_lllENKUlvE1_clEvENKUlvE0_clEvEUllllllE_EEvRNS_18TensorIteratorBaseERKT_EUliE_EEviT1_)
        /*032c*/ 	.word	0x00000022


	//----- nvinfo : EIATTR_FRAME_SIZE
	.align		4
.L_182:
        /*0330*/ 	.byte	0x04, 0x11
        /*0332*/ 	.short	(.L_184 - .L_183)
	.align		4
.L_183:
        /*0334*/ 	.word	index@($__internal_62_$__cuda_sm20_div_s64)
        /*0338*/ 	.word	0x00000000


	//----- nvinfo : EIATTR_FRAME_SIZE
	.align		4
.L_184:
        /*033c*/ 	.byte	0x04, 0x11
        /*033e*/ 	.short	(.L_186 - .L_185)
	.align		4
.L_185:
        /*0340*/ 	.word	index@(_ZN2at6native18elementwise_kernelILi128ELi4EZNS0_15gpu_kernel_implIZZZNS0_67_GLOBAL__N__bb565c37_34_ValidateCompressedIndicesKernel_cu_33a4b88b42_validate_compressed_sparse_indices_kernelILNS3_8CDimNameE0ENS3_18CUDAKernelLauncherENS3_14EmptyVecKernelENS3_8DummyVecELm8EEEvRKNS_6TensorESB_lllENKUlvE1_clEvENKUlvE0_clEvEUllllllE_EEvRNS_18TensorIteratorBaseERKT_EUliE_EEviT1_)
        /*0344*/ 	.word	0x00000000


	//----- nvinfo : EIATTR_REGCOUNT
	.align		4
.L_186:
        /*0348*/ 	.byte	0x04, 0x2f
        /*034a*/ 	.short	(.L_188 - .L_187)
	.align		4
.L_187:
        /*034c*/ 	.word	index@(_ZN2at6native29vectorized_elementwise_kernelILi8EZZZNS0_67_GLOBAL__N__bb565c37_34_ValidateCompressedIndicesKernel_cu_33a4b88b42_validate_compressed_sparse_indices_kernelILNS2_8CDimNameE0ENS2_18CUDAKernelLauncherENS2_14EmptyVecKernelENS2_8DummyVecELm0EEEvRKNS_6TensorESA_lllENKUlvE0_clEvENKUlvE_clEvEUliE_St5arrayIPcLm2EEEEviT0_T1_)
        /*0350*/ 	.word	0x00000020


	//----- nvinfo : EIATTR_FRAME_SIZE
	.align		4
.L_188:
        /*0354*/ 	.byte	0x04, 0x11
        /*0356*/ 	.short	(.L_190 - .L_189)
	.align		4
.L_189:
        /*0358*/ 	.word	index@(_ZN2at6native29vectorized_elementwise_kernelILi8EZZZNS0_67_GLOBAL__N__bb565c37_34_ValidateCompressedIndicesKernel_cu_33a4b88b42_validate_compressed_sparse_indices_kernelILNS2_8CDimNameE0ENS2_18CUDAKernelLauncherENS2_14EmptyVecKernelENS2_8DummyVecELm0EEEvRKNS_6TensorESA_lllENKUlvE0_clEvENKUlvE_clEvEUliE_St5arrayIPcLm2EEEEviT0_T1_)
        /*035c*/ 	.word	0x00000000


	//----- nvinfo : EIATTR_REGCOUNT
	.align		4
.L_190:
        /*0360*/ 	.byte	0x04, 0x2f
        /*0362*/ 	.short	(.L_192 - .L_191)
	.align		4
.L_191:
        /*0364*/ 	.word	index@(_ZN2at6native29vectorized_elementwise_kernelILi4EZZZNS0_67_GLOBAL__N__bb565c37_34_ValidateCompressedIndicesKernel_cu_33a4b88b42_validate_compressed_sparse_indices_kernelILNS2_8CDimNameE0ENS2_18CUDAKernelLauncherENS2_14EmptyVecKernelENS2_8DummyVecELm0EEEvRKNS_6TensorESA_lllENKUlvE0_clEvENKUlvE_clEvEUliE_St5arrayIPcLm2EEEEviT0_T1_)
        /*0368*/ 	.word	0x00000020


	//----- nvinfo : EIATTR_FRAME_SIZE
	.align		4
.L_192:
        /*036c*/ 	.byte	0x04, 0x11
        /*036e*/ 	.short	(.L_194 - .L_193)
	.align		4
.L_193:
        /*0370*/ 	.word	index@(_ZN2at6native29vectorized_elementwise_kernelILi4EZZZNS0_67_GLOBAL__N__bb565c37_34_ValidateCompressedIndicesKernel_cu_33a4b88b42_validate_compressed_sparse_indices_kernelILNS2_8CDimNameE0ENS2_18CUDAKernelLauncherENS2_14EmptyVecKernelENS2_8DummyVecELm0EEEvRKNS_6TensorESA_lllENKUlvE0_clEvENKUlvE_clEvEUliE_St5arrayIPcLm2EEEEviT0_T1_)
        /*0374*/ 	.word	0x00000000


	//----- nvinfo : EIATTR_REGCOUNT
	.align		4
.L_194:
        /*0378*/ 	.byte	0x04, 0x2f
        /*037a*/ 	.short	(.L_196 - .L_195)
	.align		4
.L_195:
        /*037c*/ 	.word	index@(_ZN2at6native29vectorized_elementwise_kernelILi2EZZZNS0_67_GLOBAL__N__bb565c37_34_ValidateCompressedIndicesKernel_cu_33a4b88b42_validate_compressed_sparse_indices_kernelILNS2_8CDimNameE0ENS2_18CUDAKernelLauncherENS2_14EmptyVecKernelENS2_8DummyVecELm0EEEvRKNS_6TensorESA_lllENKUlvE0_clEvENKUlvE_clEvEUliE_St5arrayIPcLm2EEEEviT0_T1_)
        /*0380*/ 	.word	0x00000020


	//----- nvinfo : EIATTR_FRAME_SIZE
	.align		4
.L_196:
        /*0384*/ 	.byte	0x04, 0x11
        /*0386*/ 	.short	(.L_198 - .L_197)
	.align		4
.L_197:
        /*0388*/ 	.word	index@(_ZN2at6native29vectorized_elementwise_kernelILi2EZZZNS0_67_GLOBAL__N__bb565c37_34_ValidateCompressedIndicesKernel_cu_33a4b88b42_validate_compressed_sparse_indices_kernelILNS2_8CDimNameE0ENS2_18CUDAKernelLauncherENS2_14EmptyVecKernelENS2_8DummyVecELm0EEEvRKNS_6TensorESA_lllENKUlvE0_clEvENKUlvE_clEvEUliE_St5arrayIPcLm2EEEEviT0_T1_)
        /*038c*/ 	.word	0x00000000


	//----- nvinfo : EIATTR_REGCOUNT
	.align		4
.L_198:
        /*0390*/ 	.byte	0x04, 0x2f
        /*0392*/ 	.short	(.L_200 - .L_199)
	.align		4
.L_199:
        /*0394*/ 	.word	index@(_ZN2at6native27unrolled_elementwise_kernelIZZZNS0_67_GLOBAL__N__bb565c37_34_ValidateCompressedIndicesKernel_cu_33a4b88b42_validate_compressed_sparse_indices_kernelILNS2_8CDimNameE0ENS2_18CUDAKernelLauncherENS2_14EmptyVecKernelENS2_8DummyVecELm0EEEvRKNS_6TensorESA_lllENKUlvE0_clEvENKUlvE_clEvEUliE_St5arrayIPcLm2EELi4E23TrivialOffsetCalculatorILi1EjESI_NS0_6memory15LoadWithoutCastENSJ_16StoreWithoutCastEEEviT_T0_T2_T3_T4_T5_)
        /*0398*/ 	.word	0x0000001a


	//----- nvinfo : EIATTR_FRAME_SIZE
	.align		4
.L_200:
        /*039c*/ 	.byte	0x04, 0x11
        /*039e*/ 	.short	(.L_202 - .L_201)
	.align		4
.L_201:
        /*03a0*/ 	.word	index@(_ZN2at6native27unrolled_elementwise_kernelIZZZNS0_67_GLOBAL__N__bb565c37_34_ValidateCompressedIndicesKernel_cu_33a4b88b42_validate_compressed_sparse_indices_kernelILNS2_8CDimNameE0ENS2_18CUDAKernelLauncherENS2_14EmptyVecKernelENS2_8DummyVecELm0EEEvRKNS_6TensorESA_lllENKUlvE0_clEvENKUlvE_clEvEUliE_St5arrayIPcLm2EELi4E23TrivialOffsetCalculatorILi1EjESI_NS0_6memory15LoadWithoutCastENSJ_16StoreWithoutCastEEEviT_T0_T2_T3_T4_T5_)
        /*03a4*/ 	.word	0x00000000


	//----- nvinfo : EIATTR_REGCOUNT
	.align		4
.L_202:
        /*03a8*/ 	.byte	0x04, 0x2f
        /*03aa*/ 	.short	(.L_204 - .L_203)
	.align		4
.L_203:
        /*03ac*/ 	.word	index@(_ZN2at6native18elementwise_kernelILi128ELi2EZNS0_22gpu_kernel_impl_nocastIZZZNS0_67_GLOBAL__N__bb565c37_34_ValidateCompressedIndicesKernel_cu_33a4b88b42_validate_compressed_sparse_indices_kernelILNS3_8CDimNameE0ENS3_18CUDAKernelLauncherENS3_14EmptyVecKernelENS3_8DummyVecELm0EEEvRKNS_6TensorESB_lllENKUlvE0_clEvENKUlvE_clEvEUliE_EEvRNS_18TensorIteratorBaseERKT_EUliE_EEviT1_)
        /*03b0*/ 	.word	0x00000018


	//----- nvinfo : EIATTR_FRAME_SIZE
	.align		4
.L_204:
        /*03b4*/ 	.byte	0x04, 0x11
        /*03b6*/ 	.short	(.L_206 - .L_205)
	.align		4
.L_205:
        /*03b8*/ 	.word	index@(_ZN2at6native18elementwise_kernelILi128ELi2EZNS0_22gpu_kernel_impl_nocastIZZZNS0_67_GLOBAL__N__bb565c37_34_ValidateCompressedIndicesKernel_cu_33a4b88b42_validate_compressed_sparse_indices_kernelILNS3_8CDimNameE0ENS3_18CUDAKernelLauncherENS3_14EmptyVecKernelENS3_8DummyVecELm0EEEvRKNS_6TensorESB_lllENKUlvE0_clEvENKUlvE_clEvEUliE_EEvRNS_18TensorIteratorBaseERKT_EUliE_EEviT1_)
        /*03bc*/ 	.word	0x00000000


	//----- nvinfo : EIATTR_REGCOUNT
	.align		4
.L_206:
        /*03c0*/ 	.byte	0x04, 0x2f
        /*03c2*/ 	.short	(.L_208 - .L_207)
	.align		4
.L_207:
        /*03c4*/ 	.word	index@(_ZN2at6native27unrolled_elementwise_kernelIZZZNS0_67_GLOBAL__N__bb565c37_34_ValidateCompressedIndicesKernel_cu_33a4b88b42_validate_compressed_sparse_indices_kernelILNS2_8CDimNameE0ENS2_18CUDAKernelLauncherENS2_14EmptyVecKernelENS2_8DummyVecELm0EEEvRKNS_6TensorESA_lllENKUlvE0_clEvENKUlvE_clEvEUliE_St5arrayIPcLm2EELi4E23TrivialOffsetCalculatorILi1EjESI_NS0_6memory12LoadWithCastILi1EEENSJ_13StoreWithCastILi1EEEEEviT_T0_T2_T3_T4_T5_)
        /*03c8*/ 	.word	0x0000001c


	//----- nvinfo : EIATTR_FRAME_SIZE
	.align		4
.L_208:
        /*03cc*/ 	.byte	0x04, 0x11
        /*03ce*/ 	.short	(.L_210 - .L_209)
	.align		4
.L_209:
        /*03d0*/ 	.word	index@(_ZN2at6native27unrolled_elementwise_kernelIZZZNS0_67_GLOBAL__N__bb565c37_34_ValidateCompressedIndicesKernel_cu_33a4b88b42_validate_compressed_sparse_indices_kernelILNS2_8CDimNameE0ENS2_18CUDAKernelLauncherENS2_14EmptyVecKernelENS2_8DummyVecELm0EEEvRKNS_6TensorESA_lllENKUlvE0_clEvENKUlvE_clEvEUliE_St5arrayIPcLm2EELi4E23TrivialOffsetCalculatorILi1EjESI_NS0_6memory12LoadWithCastILi1EEENSJ_13StoreWithCastILi1EEEEEviT_T0_T2_T3_T4_T5_)
        /*03d4*/ 	.word	0x00000000


	//----- nvinfo : EIATTR_REGCOUNT
	.align		4
.L_210:
        /*03d8*/ 	.byte	0x04, 0x2f
        /*03da*/ 	.short	(.L_212 - .L_211)
	.align		4
.L_211:
        /*03dc*/ 	.word	index@(_ZN2at6native18elementwise_kernelILi128ELi4EZNS0_15gpu_kernel_implIZZZNS0_67_GLOBAL__N__bb565c37_34_ValidateCompressedIndicesKernel_cu_33a4b88b42_validate_compressed_sparse_indices_kernelILNS3_8CDimNameE0ENS3_18CUDAKernelLauncherENS3_14EmptyVecKernelENS3_8DummyVecELm0EEEvRKNS_6TensorESB_lllENKUlvE0_clEvENKUlvE_clEvEUliE_EEvRNS_18TensorIteratorBaseERKT_EUliE_EEviT1_)
        /*03e0*/ 	.word	0x0000001a


	//----- nvinfo : EIATTR_FRAME_SIZE
	.align		4
.L_212:
        /*03e4*/ 	.byte	0x04, 0x11
        /*03e6*/ 	.short	(.L_214 - .L_213)
	.align		4
.L_213:
        /*03e8*/ 	.word	index@(_ZN2at6native18elementwise_kernelILi128ELi4EZNS0_15gpu_kernel_implIZZZNS0_67_GLOBAL__N__bb565c37_34_ValidateCompressedIndicesKernel_cu_33a4b88b42_validate_compressed_sparse_indices_kernelILNS3_8CDimNameE0ENS3_18CUDAKernelLauncherENS3_14EmptyVecKernelENS3_8DummyVecELm0EEEvRKNS_6TensorESB_lllENKUlvE0_clEvENKUlvE_clEvEUliE_EEvRNS_18TensorIteratorBaseERKT_EUliE_EEviT1_)
        /*03ec*/ 	.word	0x00000000


	//----- nvinfo : EIATTR_REGCOUNT
	.align		4
.L_214:
        /*03f0*/ 	.byte	0x04, 0x2f
        /*03f2*/ 	.short	(.L_216 - .L_215)
	.align		4
.L_215:
        /*03f4*/ 	.word	index@(_ZN2at6native29vectorized_elementwise_kernelILi8EZZZNS0_67_GLOBAL__N__bb565c37_34_ValidateCompressedIndicesKernel_cu_33a4b88b42_validate_compressed_sparse_indices_kernelILNS2_8CDimNameE0ENS2_18CUDAKernelLauncherENS2_14EmptyVecKernelENS2_8DummyVecELm0EEEvRKNS_6TensorESA_lllENKUlvE0_clEvENKUlvE0_clEvEUllE_St5arrayIPcLm2EEEEviT0_T1_)
        /*03f8*/ 	.word	0x00000026


	//----- nvinfo : EIATTR_FRAME_SIZE
	.align		4
.L_216:
        /*03fc*/ 	.byte	0x04, 0x11
        /*03fe*/ 	.short	(.L_218 - .L_217)
	.align		4
.L_217:
        /*0400*/ 	.word	index@(_ZN2at6native29vectorized_elementwise_kernelILi8EZZZNS0_67_GLOBAL__N__bb565c37_34_ValidateCompressedIndicesKernel_cu_33a4b88b42_validate_compressed_sparse_indices_kernelILNS2_8CDimNameE0ENS2_18CUDAKernelLauncherENS2_14EmptyVecKernelENS2_8DummyVecELm0EEEvRKNS_6TensorESA_lllENKUlvE0_clEvENKUlvE0_clEvEUllE_St5arrayIPcLm2EEEEviT0_T1_)
        /*0404*/ 	.word	0x00000000


	//----- nvinfo : EIATTR_REGCOUNT
	.align		4
.L_218:
        /*0408*/ 	.byte	0x04, 0x2f
        /*040a*/ 	.short	(.L_220 - .L_219)
	.align		4
.L_219:
        /*040c*/ 	.word	index@(_ZN2at6native29vectorized_elementwise_kernelILi4EZZZNS0_67_GLOBAL__N__bb565c37_34_ValidateCompressedIndicesKernel_cu_33a4b88b42_validate_compressed_sparse_indices_kernelILNS2_8CDimNameE0ENS2_18CUDAKernelLauncherENS2_14EmptyVecKernelENS2_8DummyVecELm0EEEvRKNS_6TensorESA_lllENKUlvE0_clEvENKUlvE0_clEvEUllE_St5arrayIPcLm2EEEEviT0_T1_)
        /*0410*/ 	.word	0x00000026


	//----- nvinfo : EIATTR_FRAME_SIZE
	.align		4
.L_220:
        /*0414*/ 	.byte	0x04, 0x11
        /*0416*/ 	.short	(.L_222 - .L_221)
	.align		4
.L_221:
        /*0418*/ 	.word	index@(_ZN2at6native29vectorized_elementwise_kernelILi4EZZZNS0_67_GLOBAL__N__bb565c37_34_ValidateCompressedIndicesKernel_cu_33a4b88b42_validate_compressed_sparse_indices_kernelILNS2_8CDimNameE0ENS2_18CUDAKernelLauncherENS2_14EmptyVecKernelENS2_8DummyVecELm0EEEvRKNS_6TensorESA_lllENKUlvE0_clEvENKUlvE0_clEvEUllE_St5arrayIPcLm2EEEEviT0_T1_)
        /*041c*/ 	.word	0x00000000


	//----- nvinfo : EIATTR_REGCOUNT
	.align		4
.L_222:
        /*0420*/ 	.byte	0x04, 0x2f
        /*0422*/ 	.short	(.L_224 - .L_223)
	.align		4
.L_223:
        /*0424*/ 	.word	index@(_ZN2at6native29vectorized_elementwise_kernelILi2EZZZNS0_67_GLOBAL__N__bb565c37_34_ValidateCompressedIndicesKernel_cu_33a4b88b42_validate_compressed_sparse_indices_kernelILNS2_8CDimNameE0ENS2_18CUDAKernelLauncherENS2_14EmptyVecKernelENS2_8DummyVecELm0EEEvRKNS_6TensorESA_lllENKUlvE0_clEvENKUlvE0_clEvEUllE_St5arrayIPcLm2EEEEviT0_T1_)
        /*0428*/ 	.word	0x00000026


	//----- nvinfo : EIATTR_FRAME_SIZE
	.align		4
.L_224:
        /*042c*/ 	.byte	0x04, 0x11
        /*042e*/ 	.short	(.L_226 - .L_225)
	.align		4
.L_225:
        /*0430*/ 	.word	index@(_ZN2at6native29vectorized_elementwise_kernelILi2EZZZNS0_67_GLOBAL__N__bb565c37_34_ValidateCompressedIndicesKernel_cu_33a4b88b42_validate_compressed_sparse_indices_kernelILNS2_8CDimNameE0ENS2_18CUDAKernelLauncherENS2_14EmptyVecKernelENS2_8DummyVecELm0EEEvRKNS_6TensorESA_lllENKUlvE0_clEvENKUlvE0_clEvEUllE_St5arrayIPcLm2EEEEviT0_T1_)
        /*0434*/ 	.word	0x00000000


	//----- nvinfo : EIATTR_REGCOUNT
	.align		4
.L_226:
        /*0438*/ 	.byte	0x04, 0x2f
        /*043a*/ 	.short	(.L_228 - .L_227)
	.align		4
.L_227:
        /*043c*/ 	.word	index@(_ZN2at6native27unrolled_elementwise_kernelIZZZNS0_67_GLOBAL__N__bb565c37_34_ValidateCompressedIndicesKernel_cu_33a4b88b42_validate_compressed_sparse_indices_kernelILNS2_8CDimNameE0ENS2_18CUDAKernelLauncherENS2_14EmptyVecKernelENS2_8DummyVecELm0EEEvRKNS_6TensorESA_lllENKUlvE0_clEvENKUlvE0_clEvEUllE_St5arrayIPcLm2EELi4E23TrivialOffsetCalculatorILi1EjESI_NS0_6memory15LoadWithoutCastENSJ_16StoreWithoutCastEEEviT_T0_T2_T3_T4_T5_)
        /*0440*/ 	.word	0x0000001d


	//----- nvinfo : EIATTR_FRAME_SIZE
	.align		4
.L_228:
        /*0444*/ 	.byte	0x04, 0x11
        /*0446*/ 	.short	(.L_230 - .L_229)
	.align		4
.L_229:
        /*0448*/ 	.word	index@(_ZN2at6native27unrolled_elementwise_kernelIZZZNS0_67_GLOBAL__N__bb565c37_34_ValidateCompressedIndicesKernel_cu_33a4b88b42_validate_compressed_sparse_indices_kernelILNS2_8CDimNameE0ENS2_18CUDAKernelLauncherENS2_14EmptyVecKernelENS2_8DummyVecELm0EEEvRKNS_6TensorESA_lllENKUlvE0_clEvENKUlvE0_clEvEUllE_St5arrayIPcLm2EELi4E23TrivialOffsetCalculatorILi1EjESI_NS0_6memory15LoadWithoutCastENSJ_16StoreWithoutCastEEEviT_T0_T2_T3_T4_T5_)
        /*044c*/ 	.word	0x00000000


	//----- nvinfo : EIATTR_REGCOUNT
	.align		4
.L_230:
        /*0450*/ 	.byte	0x04, 0x2f
        /*0452*/ 	.short	(.L_232 - .L_231)
	.align		4
.L_231:
        /*0454*/ 	.word	index@(_ZN2at6native18elementwise_kernelILi128ELi2EZNS0_22gpu_kernel_impl_nocastIZZZNS0_67_GLOBAL__N__bb565c37_34_ValidateCompressedIndicesKernel_cu_33a4b88b42_validate_compressed_sparse_indices_kernelILNS3_8CDimNameE0ENS3_18CUDAKernelLauncherENS3_14EmptyVecKernelENS3_8DummyVecELm0EEEvRKNS_6TensorESB_lllENKUlvE0_clEvENKUlvE0_clEvEUllE_EEvRNS_18TensorIteratorBaseERKT_EUliE_EEviT1_)
        /*0458*/ 	.word	0x00000018


	//----- nvinfo : EIATTR_FRAME_SIZE
	.align		4
.L_232:
        /*045c*/ 	.byte	0x04, 0x11
        /*045e*/ 	.short	(.L_234 - .L_233)
	.align		4
.L_233:
        /*0460*/ 	.word	index@(_ZN2at6native18elementwise_kernelILi128ELi2EZNS0_22gpu_kernel_impl_nocastIZZZNS0_67_GLOBAL__N__bb565c37_34_ValidateCompressedIndicesKernel_cu_33a4b88b42_validate_compressed_sparse_indices_kernelILNS3_8CDimNameE0ENS3_18CUDAKernelLauncherENS3_14EmptyVecKernelENS3_8DummyVecELm0EEEvRKNS_6TensorESB_lllENKUlvE0_clEvENKUlvE0_clEvEUllE_EEvRNS_18TensorIteratorBaseERKT_EUliE_EEviT1_)
        /*0464*/ 	.word	0x00000000


	//----- nvinfo : EIATTR_REGCOUNT
	.align		4
.L_234:
        /*0468*/ 	.byte	0x04, 0x2f
        /*046a*/ 	.short	(.L_236 - .L_235)
	.align		4
.L_235:
        /*046c*/ 	.word	index@(_ZN2at6native27unrolled_elementwise_kernelIZZZNS0_67_GLOBAL__N__bb565c37_34_ValidateCompressedIndicesKernel_cu_33a4b88b42_validate_compressed_sparse_indices_kernelILNS2_8CDimNameE0ENS2_18CUDAKernelLauncherENS2_14EmptyVecKernelENS2_8DummyVecELm0EEEvRKNS_6TensorESA_lllENKUlvE0_clEvENKUlvE0_clEvEUllE_St5arrayIPcLm2EELi4E23TrivialOffsetCalculatorILi1EjESI_NS0_6memory12LoadWithCastILi1EEENSJ_13StoreWithCastILi1EEEEEviT_T0_T2_T3_T4_T5_)
        /*0470*/ 	.word	0x00000020


	//----- nvinfo : EIATTR_FRAME_SIZE
	.align		4
.L_236:
        /*0474*/ 	.byte	0x04, 0x11
        /*0476*/ 	.short	(.L_238 - .L_237)
	.align		4
.L_237:
        /*0478*/ 	.word	index@(_ZN2at6native27unrolled_elementwise_kernelIZZZNS0_67_GLOBAL__N__bb565c37_34_ValidateCompressedIndicesKernel_cu_33a4b88b42_validate_compressed_sparse_indices_kernelILNS2_8CDimNameE0ENS2_18CUDAKernelLauncherENS2_14EmptyVecKernelENS2_8DummyVecELm0EEEvRKNS_6TensorESA_lllENKUlvE0_clEvENKUlvE0_clEvEUllE_St5arrayIPcLm2EELi4E23TrivialOffsetCalculatorILi1EjESI_NS0_6memory12LoadWithCastILi1EEENSJ_13StoreWithCastILi1EEEEEviT_T0_T2_T3_T4_T5_)
        /*047c*/ 	.word	0x00000000


	//----- nvinfo : EIATTR_REGCOUNT
	.align		4
.L_238:
        /*0480*/ 	.byte	0x04, 0x2f
        /*0482*/ 	.short	(.L_240 - .L_239)
	.align		4
.L_239:
        /*0484*/ 	.word	index@(_ZN2at6native18elementwise_kernelILi128ELi4EZNS0_15gpu_kernel_implIZZZNS0_67_GLOBAL__N__bb565c37_34_ValidateCompressedIndicesKernel_cu_33a4b88b42_validate_compressed_sparse_indices_kernelILNS3_8CDimNameE0ENS3_18CUDAKernelLauncherENS3_14EmptyVecKernelENS3_8DummyVecELm0EEEvRKNS_6TensorESB_lllENKUlvE0_clEvENKUlvE0_clEvEUllE_EEvRNS_18TensorIteratorBaseERKT_EUliE_EEviT1_)
        /*0488*/ 	.word	0x0000001a


	//----- nvinfo : EIATTR_FRAME_SIZE
	.align		4
.L_240:
        /*048c*/ 	.byte	0x04, 0x11
        /*048e*/ 	.short	(.L_242 - .L_241)
	.align		4
.L_241:
        /*0490*/ 	.word	index@(_ZN2at6native18elementwise_kernelILi128ELi4EZNS0_15gpu_kernel_implIZZZNS0_67_GLOBAL__N__bb565c37_34_ValidateCompressedIndicesKernel_cu_33a4b88b42_validate_compressed_sparse_indices_kernelILNS3_8CDimNameE0ENS3_18CUDAKernelLauncherENS3_14EmptyVecKernelENS3_8DummyVecELm0EEEvRKNS_6TensorESB_lllENKUlvE0_clEvENKUlvE0_clEvEUllE_EEvRNS_18TensorIteratorBaseERKT_EUliE_EEviT1_)
        /*0494*/ 	.word	0x00000000


	//----- nvinfo : EIATTR_REGCOUNT
	.align		4
.L_242:
        /*0498*/ 	.byte	0x04, 0x2f
        /*049a*/ 	.short	(.L_244 - .L_243)
	.align		4
.L_243:
        /*049c*/ 	.word	index@(_ZN2at6native29vectorized_elementwise_kernelILi8EZZZNS0_67_GLOBAL__N__bb565c37_34_ValidateCompressedIndicesKernel_cu_33a4b88b42_validate_compressed_sparse_indices_kernelILNS2_8CDimNameE0ENS2_18CUDAKernelLauncherENS2_14EmptyVecKernelENS2_8DummyVecELm0EEEvRKNS_6TensorESA_lllENKUlvE1_clEvENKUlvE_clEvEUliiiiiE_St5arrayIPcLm6EEEEviT0_T1_)
        /*04a0*/ 	.word	0x0000004c


	//----- nvinfo : EIATTR_FRAME_SIZE
	.align		4
.L_244:
        /*04a4*/ 	.byte	0x04, 0x11
        /*04a6*/ 	.short	(.L_246 - .L_245)
	.align		4
.L_245:
        /*04a8*/ 	.word	index@($__internal_61_$__cuda_sm20_rem_s64)
        /*04ac*/ 	.word	0x00000000


	//----- nvinfo : EIATTR_FRAME_SIZE
	.align		4
.L_246:
        /*04b0*/ 	.byte	0x04, 0x11
        /*04b2*/ 	.short	(.L_248 - .L_247)
	.align		4
.L_247:
        /*04b4*/ 	.word	index@($__internal_60_$__cuda_sm20_div_s64)
        /*04b8*/ 	.word	0x00000000


	//----- nvinfo : EIATTR_FRAME_SIZE
	.align		4
.L_248:
        /*04bc*/ 	.byte	0x04, 0x11
        /*04be*/ 	.short	(.L_250 - .L_249)
	.align		4
.L_249:
        /*04c0*/ 	.word	index@(_ZN2at6native29vectorized_elementwise_kernelILi8EZZZNS0_67_GLOBAL__N__bb565c37_34_ValidateCompressedIndicesKernel_cu_33a4b88b42_validate_compressed_sparse_indices_kernelILNS2_8CDimNameE0ENS2_18CUDAKernelLauncherENS2_14EmptyVecKernelENS2_8DummyVecELm0EEEvRKNS_6TensorESA_lllENKUlvE1_clEvENKUlvE_clEvEUliiiiiE_St5arrayIPcLm6EEEEviT0_T1_)
        /*04c4*/ 	.word	0x00000000


	//----- nvinfo : EIATTR_REGCOUNT
	.align		4
.L_250:
        /*04c8*/ 	.byte	0x04, 0x2f
        /*04ca*/ 	.short	(.L_252 - .L_251)
	.align		4
.L_251:
        /*04cc*/ 	.word	index@(_ZN2at6native29vectorized_elementwise_kernelILi4EZZZNS0_67_GLOBAL__N__bb565c37_34_ValidateCompressedIndicesKernel_cu_33a4b88b42_validate_compressed_sparse_indices_kernelILNS2_8CDimNameE0ENS2_18CUDAKernelLauncherENS2_14EmptyVecKernelENS2_8DummyVecELm0EEEvRKNS_6TensorESA_lllENKUlvE1_clEvENKUlvE_clEvEUliiiiiE_St5arrayIPcLm6EEEEviT0_T1_)
        /*04d0*/ 	.word	0x0000004c


	//----- nvinfo : EIATTR_FRAME_SIZE
	.align		4
.L_252:
        /*04d4*/ 	.byte	0x04, 0x11
        /*04d6*/ 	.short	(.L_254 - .L_253)
	.align		4
.L_253:
        /*04d8*/ 	.word	index@($__internal_59_$__cuda_sm20_rem_s64)
        /*04dc*/ 	.word	0x00000000


	//----- nvinfo : EIATTR_FRAME_SIZE
	.align		4
.L_254:
        /*04e0*/ 	.byte	0x04, 0x11
        /*04e2*/ 	.short	(.L_256 - .L_255)
	.align		4
.L_255:
        /*04e4*/ 	.word	index@($__internal_58_$__cuda_sm20_div_s64)
        /*04e8*/ 	.word	0x00000000


	//----- nvinfo : EIATTR_FRAME_SIZE
	.align		4
.L_256:
        /*04ec*/ 	.byte	0x04, 0x11
        /*04ee*/ 	.short	(.L_258 - .L_257)
	.align		4
.L_257:
        /*04f0*/ 	.word	index@(_ZN2at6native29vectorized_elementwise_kernelILi4EZZZNS0_67_GLOBAL__N__bb565c37_34_ValidateCompressedIndicesKernel_cu_33a4b88b42_validate_compressed_sparse_indices_kernelILNS2_8CDimNameE0ENS2_18CUDAKernelLauncherENS2_14EmptyVecKernelENS2_8DummyVecELm0EEEvRKNS_6TensorESA_lllENKUlvE1_clEvENKUlvE_clEvEUliiiiiE_St5arrayIPcLm6EEEEviT0_T1_)
        /*04f4*/ 	.word	0x00000000


	//----- nvinfo : EIATTR_REGCOUNT
	.align		4
.L_258:
        /*04f8*/ 	.byte	0x04, 0x2f
        /*04fa*/ 	.short	(.L_260 - .L_259)
	.align		4
.L_259:
        /*04fc*/ 	.word	index@(_ZN2at6native29vectorized_elementwise_kernelILi2EZZZNS0_67_GLOBAL__N__bb565c37_34_ValidateCompressedIndicesKernel_cu_33a4b88b42_validate_compressed_sparse_indices_kernelILNS2_8CDimNameE0ENS2_18CUDAKernelLauncherENS2_14EmptyVecKernelENS2_8DummyVecELm0EEEvRKNS_6TensorESA_lllENKUlvE1_clEvENKUlvE_clEvEUliiiiiE_St5arrayIPcLm6EEEEviT0_T1_)
        /*0500*/ 	.word	0x0000004a


	//----- nvinfo : EIATTR_FRAME_SIZE
	.align		4
.L_260:
        /*0504*/ 	.byte	0x04, 0x11
        /*0506*/ 	.short	(.L_262 - .L_261)
	.align		4
.L_261:
        /*0508*/ 	.word	index@($__internal_57_$__cuda_sm20_rem_s64)
        /*050c*/ 	.word	0x00000000


	//----- nvinfo : EIATTR_FRAME_SIZE
	.align		4
.L_262:
        /*0510*/ 	.byte	0x04, 0x11
        /*0512*/ 	.short	(.L_264 - .L_263)
	.align		4
.L_263:
        /*0514*/ 	.word	index@($__internal_56_$__cuda_sm20_div_s64)
        /*0518*/ 	.word	0x00000000


	//----- nvinfo : EIATTR_FRAME_SIZE
	.align		4
.L_264:
        /*051c*/ 	.byte	0x04, 0x11
        /*051e*/ 	.short	(.L_266 - .L_265)
	.align		4
.L_265:
        /*0520*/ 	.word	index@(_ZN2at6native29vectorized_elementwise_kernelILi2EZZZNS0_67_GLOBAL__N__bb565c37_34_ValidateCompressedIndicesKernel_cu_33a4b88b42_validate_compressed_sparse_indices_kernelILNS2_8CDimNameE0ENS2_18CUDAKernelLauncherENS2_14EmptyVecKernelENS2_8DummyVecELm0EEEvRKNS_6TensorESA_lllENKUlvE1_clEvENKUlvE_clEvEUliiiiiE_St5arrayIPcLm6EEEEviT0_T1_)
        /*0524*/ 	.word	0x00000000


	//----- nvinfo : EIATTR_REGCOUNT
	.align		4
.L_266:
        /*0528*/ 	.byte	0x04, 0x2f
        /*052a*/ 	.short	(.L_268 - .L_267)
	.align		4
.L_267:
        /*052c*/ 	.word	index@(_ZN2at6native27unrolled_elementwise_kernelIZZZNS0_67_GLOBAL__N__bb565c37_34_ValidateCompressedIndicesKernel_cu_33a4b88b42_validate_compressed_sparse_indices_kernelILNS2_8CDimNameE0ENS2_18CUDAKernelLauncherENS2_14EmptyVecKernelENS2_8DummyVecELm0EEEvRKNS_6TensorESA_lllENKUlvE1_clEvENKUlvE_clEvEUliiiiiE_St5arrayIPcLm6EELi4E23TrivialOffsetCalculatorILi5EjESH_ILi1EjENS0_6memory15LoadWithoutCastENSK_16StoreWithoutCastEEEviT_T0_T2_T3_T4_T5_)
        /*0530*/ 	.word	0x00000035


	//----- nvinfo : EIATTR_FRAME_SIZE
	.align		4
.L_268:
        /*0534*/ 	.byte	0x04, 0x11
        /*0536*/ 	.short	(.L_270 - .L_269)
	.align		4
.L_269:
        /*0538*/ 	.word	index@($__internal_55_$__cuda_sm20_rem_s64)
        /*053c*/ 	.word	0x00000000


	//----- nvinfo : EIATTR_FRAME_SIZE
	.align		4
.L_270:
        /*0540*/ 	.byte	0x04, 0x11
        /*0542*/ 	.short	(.L_272 - .L_271)
	.align		4
.L_271:
        /*0544*/ 	.word	index@($__internal_54_$__cuda_sm20_div_s64)
        /*0548*/ 	.word	0x00000000


	//----- nvinfo : EIATTR_FRAME_SIZE
	.align		4
.L_272:
        /*054c*/ 	.byte	0x04, 0x11
        /*054e*/ 	.short	(.L_274 - .L_273)
	.align		4
.L_273:
        /*0550*/ 	.word	index@(_ZN2at6native27unrolled_elementwise_kernelIZZZNS0_67_GLOBAL__N__bb565c37_34_ValidateCompressedIndicesKernel_cu_33a4b88b42_validate_compressed_sparse_indices_kernelILNS2_8CDimNameE0ENS2_18CUDAKernelLauncherENS2_14EmptyVecKernelENS2_8DummyVecELm0EEEvRKNS_6TensorESA_lllENKUlvE1_clEvENKUlvE_clEvEUliiiiiE_St5arrayIPcLm6EELi4E23TrivialOffsetCalculatorILi5EjESH_ILi1EjENS0_6memory15LoadWithoutCastENSK_16StoreWithoutCastEEEviT_T0_T2_T3_T4_T5_)
        /*0554*/ 	.word	0x00000000


	//----- nvinfo : EIATTR_REGCOUNT
	.align		4
.L_274:
        /*0558*/ 	.byte	0x04, 0x2f
        /*055a*/ 	.short	(.L_276 - .L_275)
	.align		4
.L_275:
        /*055c*/ 	.word	index@(_ZN2at6native18elementwise_kernelILi128ELi2EZNS0_22gpu_kernel_impl_nocastIZZZNS0_67_GLOBAL__N__bb565c37_34_ValidateCompressedIndicesKernel_cu_33a4b88b42_validate_compressed_sparse_indices_kernelILNS3_8CDimNameE0ENS3_18CUDAKernelLauncherENS3_14EmptyVecKernelENS3_8DummyVecELm0EEEvRKNS_6TensorESB_lllENKUlvE1_clEvENKUlvE_clEvEUliiiiiE_EEvRNS_18TensorIteratorBaseERKT_EUliE_EEviT1_)
        /*0560*/ 	.word	0x00000026


	//----- nvinfo : EIATTR_FRAME_SIZE
	.align		4
.L_276:
        /*0564*/ 	.byte	0x04, 0x11
        /*0566*/ 	.short	(.L_278 - .L_277)
	.align		4
.L_277:
        /*0568*/ 	.word	index@($__internal_53_$__cuda_sm20_div_s64)
        /*056c*/ 	.word	0x00000000


	//----- nvinfo : EIATTR_FRAME_SIZE
	.align		4
.L_278:
        /*0570*/ 	.byte	0x04, 0x11
        /*0572*/ 	.short	(.L_280 - .L_279)
	.align		4
.L_279:
        /*0574*/ 	.word	index@(_ZN2at6native18elementwise_kernelILi128ELi2EZNS0_22gpu_kernel_impl_nocastIZZZNS0_67_GLOBAL__N__bb565c37_34_ValidateCompressedIndicesKernel_cu_33a4b88b42_validate_compressed_sparse_indices_kernelILNS3_8CDimNameE0ENS3_18CUDAKernelLauncherENS3_14EmptyVecKernelENS3_8DummyVecELm0EEEvRKNS_6TensorESB_lllENKUlvE1_clEvENKUlvE_clEvEUliiiiiE_EEvRNS_18TensorIteratorBaseERKT_EUliE_EEviT1_)
        /*0578*/ 	.word	0x00000000


	//----- nvinfo : EIATTR_REGCOUNT
	.align		4
.L_280:
        /*057c*/ 	.byte	0x04, 0x2f
        /*057e*/ 	.short	(.L_282 - .L_281)
	.align		4
.L_281:
        /*0580*/ 	.word	index@(_ZN2at6native27unrolled_elementwise_kernelIZZZNS0_67_GLOBAL__N__bb565c37_34_ValidateCompressedIndicesKernel_cu_33a4b88b42_validate_compressed_sparse_indices_kernelILNS2_8CDimNameE0ENS2_18CUDAKernelLauncherENS2_14EmptyVecKernelENS2_8DummyVecELm0EEEvRKNS_6TensorESA_lllENKUlvE1_clEvENKUlvE_clEvEUliiiiiE_St5arrayIPcLm6EELi4E23TrivialOffsetCalculatorILi5EjESH_ILi1EjENS0_6memory12LoadWithCastILi5EEENSK_13StoreWithCastILi1EEEEEviT_T0_T2_T3_T4_T5_)
        /*0584*/ 	.word	0x00000035


	//----- nvinfo : EIATTR_FRAME_SIZE
	.align		4
.L_282:
        /*0588*/ 	.byte	0x04, 0x11
        /*058a*/ 	.short	(.L_284 - .L_283)
	.align		4
.L_283:
        /*058c*/ 	.word	index@($__internal_52_$__cuda_sm20_rem_s64)
        /*0590*/ 	.word	0x00000000


	//----- nvinfo : EIATTR_FRAME_SIZE
	.align		4
.L_284:
        /*0594*/ 	.byte	0x04, 0x11
        /*0596*/ 	.short	(.L_286 - .L_285)
	.align		4
.L_285:
        /*0598*/ 	.word	index@($__internal_51_$__cuda_sm20_div_s64)
        /*059c*/ 	.word	0x00000000


	//----- nvinfo : EIATTR_FRAME_SIZE
	.align		4
.L_286:
        /*05a0*/ 	.byte	0x04, 0x11
        /*05a2*/ 	.short	(.L_288 - .L_287)
	.align		4
.L_287:
        /*05a4*/ 	.word	index@(_ZN2at6native27unrolled_elementwise_kernelIZZZNS0_67_GLOBAL__N__bb565c37_34_ValidateCompressedIndicesKernel_cu_33a4b88b42_validate_compressed_sparse_indices_kernelILNS2_8CDimNameE0ENS2_18CUDAKernelLauncherENS2_14EmptyVecKernelENS2_8DummyVecELm0EEEvRKNS_6TensorESA_lllENKUlvE1_clEvENKUlvE_clEvEUliiiiiE_St5arrayIPcLm6EELi4E23TrivialOffsetCalculatorILi5EjESH_ILi1EjENS0_6memory12LoadWithCastILi5EEENSK_13StoreWithCastILi1EEEEEviT_T0_T2_T3_T4_T5_)
        /*05a8*/ 	.word	0x00000000


	//----- nvinfo : EIATTR_REGCOUNT
	.align		4
.L_288:
        /*05ac*/ 	.byte	0x04, 0x2f
        /*05ae*/ 	.short	(.L_290 - .L_289)
	.align		4
.L_289:
        /*05b0*/ 	.word	index@(_ZN2at6native18elementwise_kernelILi128ELi4EZNS0_15gpu_kernel_implIZZZNS0_67_GLOBAL__N__bb565c37_34_ValidateCompressedIndicesKernel_cu_33a4b88b42_validate_compressed_sparse_indices_kernelILNS3_8CDimNameE0ENS3_18CUDAKernelLauncherENS3_14EmptyVecKernelENS3_8DummyVecELm0EEEvRKNS_6TensorESB_lllENKUlvE1_clEvENKUlvE_clEvEUliiiiiE_EEvRNS_18TensorIteratorBaseERKT_EUliE_EEviT1_)
        /*05b4*/ 	.word	0x00000024


	//----- nvinfo : EIATTR_FRAME_SIZE
	.align		4
.L_290:
        /*05b8*/ 	.byte	0x04, 0x11
        /*05ba*/ 	.short	(.L_292 - .L_291)
	.align		4
.L_291:
        /*05bc*/ 	.word	index@($__internal_50_$__cuda_sm20_div_s64)
        /*05c0*/ 	.word	0x00000000


	//----- nvinfo : EIATTR_FRAME_SIZE
	.align		4
.L_292:
        /*05c4*/ 	.byte	0x04, 0x11
        /*05c6*/ 	.short	(.L_294 - .L_293)
	.align		4
.L_293:
        /*05c8*/ 	.word	index@(_ZN2at6native18elementwise_kernelILi128ELi4EZNS0_15gpu_kernel_implIZZZNS0_67_GLOBAL__N__bb565c37_34_ValidateCompressedIndicesKernel_cu_33a4b88b42_validate_compressed_sparse_indices_kernelILNS3_8CDimNameE0ENS3_18CUDAKernelLauncherENS3_14EmptyVecKernelENS3_8DummyVecELm0EEEvRKNS_6TensorESB_lllENKUlvE1_clEvENKUlvE_clEvEUliiiiiE_EEvRNS_18TensorIteratorBaseERKT_EUliE_EEviT1_)
        /*05cc*/ 	.word	0x00000000


	//----- nvinfo : EIATTR_REGCOUNT
	.align		4
.L_294:
        /*05d0*/ 	.byte	0x04, 0x2f
        /*05d2*/ 	.short	(.L_296 - .L_295)
	.align		4
.L_295:
        /*05d4*/ 	.word	index@(_ZN2at6native29vectorized_elementwise_kernelILi8EZZZNS0_67_GLOBAL__N__bb565c37_34_ValidateCompressedIndicesKernel_cu_33a4b88b42_validate_compressed_sparse_indices_kernelILNS2_8CDimNameE0ENS2_18CUDAKernelLauncherENS2_14EmptyVecKernelENS2_8DummyVecELm0EEEvRKNS_6TensorESA_lllENKUlvE1_clEvENKUlvE0_clEvEUllllllE_St5arrayIPcLm6EEEEviT0_T1_)
        /*05d8*/ 	.word	0x00000071


	//----- nvinfo : EIATTR_FRAME_SIZE
	.align		4
.L_296:
        /*05dc*/ 	.byte	0x04, 0x11
        /*05de*/ 	.short	(.L_298 - .L_297)
	.align		4
.L_297:
        /*05e0*/ 	.word	index@($__internal_49_$__cuda_sm20_rem_s64)
        /*05e4*/ 	.word	0x00000000


	//----- nvinfo : EIATTR_FRAME_SIZE
	.align		4
.L_298:
        /*05e8*/ 	.byte	0x04, 0x11
        /*05ea*/ 	.short	(.L_300 - .L_299)
	.align		4
.L_299:
        /*05ec*/ 	.word	index@($__internal_48_$__cuda_sm20_div_s64)
        /*05f0*/ 	.word	0x00000000


	//----- nvinfo : EIATTR_FRAME_SIZE
	.align		4
.L_300:
        /*05f4*/ 	.byte	0x04, 0x11
        /*05f6*/ 	.short	(.L_302 - .L_301)
	.align		4
.L_301:
        /*05f8*/ 	.word	index@(_ZN2at6native29vectorized_elementwise_kernelILi8EZZZNS0_67_GLOBAL__N__bb565c37_34_ValidateCompressedIndicesKernel_cu_33a4b88b42_validate_compressed_sparse_indices_kernelILNS2_8CDimNameE0ENS2_18CUDAKernelLauncherENS2_14EmptyVecKernelENS2_8DummyVecELm0EEEvRKNS_6TensorESA_lllENKUlvE1_clEvENKUlvE0_clEvEUllllllE_St5arrayIPcLm6EEEEviT0_T1_)
        /*05fc*/ 	.word	0x00000000


	//----- nvinfo : EIATTR_REGCOUNT
	.align		4
.L_302:
        /*0600*/ 	.byte	0x04, 0x2f
        /*0602*/ 	.short	(.L_304 - .L_303)
	.align		4
.L_303:
        /*0604*/ 	.word	index@(_ZN2at6native29vectorized_elementwise_kernelILi4EZZZNS0_67_GLOBAL__N__bb565c37_34_ValidateCompressedIndicesKernel_cu_33a4b88b42_validate_compressed_sparse_indices_kernelILNS2_8CDimNameE0ENS2_18CUDAKernelLauncherENS2_14EmptyVecKernelENS2_8DummyVecELm0EEEvRKNS_6TensorESA_lllENKUlvE1_clEvENKUlvE0_clEvEUllllllE_St5arrayIPcLm6EEEEviT0_T1_)
        /*0608*/ 	.word	0x00000071


	//----- nvinfo : EIATTR_FRAME_SIZE
	.align		4
.L_304:
        /*060c*/ 	.byte	0x04, 0x11
        /*060e*/ 	.short	(.L_306 - .L_305)
	.align		4
.L_305:
        /*0610*/ 	.word	index@($__internal_47_$__cuda_sm20_rem_s64)
        /*0614*/ 	.word	0x00000000


	//----- nvinfo : EIATTR_FRAME_SIZE
	.align		4
.L_306:
        /*0618*/ 	.byte	0x04, 0x11
        /*061a*/ 	.short	(.L_308 - .L_307)
	.align		4
.L_307:
        /*061c*/ 	.word	index@($__internal_46_$__cuda_sm20_div_s64)
        /*0620*/ 	.word	0x00000000


	//----- nvinfo : EIATTR_FRAME_SIZE
	.align		4
.L_308:
        /*0624*/ 	.byte	0x04, 0x11
        /*0626*/ 	.short	(.L_310 - .L_309)
	.align		4
.L_309:
        /*0628*/ 	.word	index@(_ZN2at6native29vectorized_elementwise_kernelILi4EZZZNS0_67_GLOBAL__N__bb565c37_34_ValidateCompressedIndicesKernel_cu_33a4b88b42_validate_compressed_sparse_indices_kernelILNS2_8CDimNameE0ENS2_18CUDAKernelLauncherENS2_14EmptyVecKernelENS2_8DummyVecELm0EEEvRKNS_6TensorESA_lllENKUlvE1_clEvENKUlvE0_clEvEUllllllE_St5arrayIPcLm6EEEEviT0_T1_)
        /*062c*/ 	.word	0x00000000


	//----- nvinfo : EIATTR_REGCOUNT
	.align		4
.L_310:
        /*0630*/ 	.byte	0x04, 0x2f
        /*0632*/ 	.short	(.L_312 - .L_311)
	.align		4
.L_311:
        /*0634*/ 	.word	index@(_ZN2at6native29vectorized_elementwise_kernelILi2EZZZNS0_67_GLOBAL__N__bb565c37_34_ValidateCompressedIndicesKernel_cu_33a4b88b42_validate_compressed_sparse_indices_kernelILNS2_8CDimNameE0ENS2_18CUDAKernelLauncherENS2_14EmptyVecKernelENS2_8DummyVecELm0EEEvRKNS_6TensorESA_lllENKUlvE1_clEvENKUlvE0_clEvEUllllllE_St5arrayIPcLm6EEEEviT0_T1_)
        /*0638*/ 	.word	0x00000071


	//----- nvinfo : EIATTR_FRAME_SIZE
	.align		4
.L_312:
        /*063c*/ 	.byte	0x04, 0x11
        /*063e*/ 	.short	(.L_314 - .L_313)
	.align		4
.L_313:
        /*0640*/ 	.word	index@($__internal_45_$__cuda_sm20_rem_s64)
        /*0644*/ 	.word	0x00000000


	//----- nvinfo : EIATTR_FRAME_SIZE
	.align		4
.L_314:
        /*0648*/ 	.byte	0x04, 0x11
        /*064a*/ 	.short	(.L_316 - .L_315)
	.align		4
.L_315:
        /*064c*/ 	.word	index@($__internal_44_$__cuda_sm20_div_s64)
        /*0650*/ 	.word	0x00000000


	//----- nvinfo : EIATTR_FRAME_SIZE
	.align		4
.L_316:
        /*0654*/ 	.byte	0x04, 0x11
        /*0656*/ 	.short	(.L_318 - .L_317)
	.align		4
.L_317:
        /*0658*/ 	.word	index@(_ZN2at6native29vectorized_elementwise_kernelILi2EZZZNS0_67_GLOBAL__N__bb565c37_34_ValidateCompressedIndicesKernel_cu_33a4b88b42_validate_compressed_sparse_indices_kernelILNS2_8CDimNameE0ENS2_18CUDAKernelLauncherENS2_14EmptyVecKernelENS2_8DummyVecELm0EEEvRKNS_6TensorESA_lllENKUlvE1_clEvENKUlvE0_clEvEUllllllE_St5arrayIPcLm6EEEEviT0_T1_)
        /*065c*/ 	.word	0x00000000


	//----- nvinfo : EIATTR_REGCOUNT
	.align		4
.L_318:
        /*0660*/ 	.byte	0x04, 0x2f
        /*0662*/ 	.short	(.L_320 - .L_319)
	.align		4
.L_319:
        /*0664*/ 	.word	index@(_ZN2at6native27unrolled_elementwise_kernelIZZZNS0_67_GLOBAL__N__bb565c37_34_ValidateCompressedIndicesKernel_cu_33a4b88b42_validate_compressed_sparse_indices_kernelILNS2_8CDimNameE0ENS2_18CUDAKernelLauncherENS2_14EmptyVecKernelENS2_8DummyVecELm0EEEvRKNS_6TensorESA_lllENKUlvE1_clEvENKUlvE0_clEvEUllllllE_St5arrayIPcLm6EELi4E23TrivialOffsetCalculatorILi5EjESH_ILi1EjENS0_6memory15LoadWithoutCastENSK_16StoreWithoutCastEEEviT_T0_T2_T3_T4_T5_)
        /*0668*/ 	.word	0x00000045


	//----- nvinfo : EIATTR_FRAME_SIZE
	.align		4
.L_320:
        /*066c*/ 	.byte	0x04, 0x11
        /*066e*/ 	.short	(.L_322 - .L_321)
	.align		4
.L_321:
        /*0670*/ 	.word	index@($__internal_43_$__cuda_sm20_rem_s64)
        /*0674*/ 	.word	0x00000000


	//----- nvinfo : EIATTR_FRAME_SIZE
	.align		4
.L_322:
        /*0678*/ 	.byte	0x04, 0x11
        /*067a*/ 	.short	(.L_324 - .L_323)
	.align		4
.L_323:
        /*067c*/ 	.word	index@($__internal_42_$__cuda_sm20_div_s64)
        /*0680*/ 	.word	0x00000000


	//----- nvinfo : EIATTR_FRAME_SIZE
	.align		4
.L_324:
        /*0684*/ 	.byte	0x04, 0x11
        /*0686*/ 	.short	(.L_326 - .L_325)
	.align		4
.L_325:
        /*0688*/ 	.word	index@(_ZN2at6native27unrolled_elementwise_kernelIZZZNS0_67_GLOBAL__N__bb565c37_34_ValidateCompressedIndicesKernel_cu_33a4b88b42_validate_compressed_sparse_indices_kernelILNS2_8CDimNameE0ENS2_18CUDAKernelLauncherENS2_14EmptyVecKernelENS2_8DummyVecELm0EEEvRKNS_6TensorESA_lllENKUlvE1_clEvENKUlvE0_clEvEUllllllE_St5arrayIPcLm6EELi4E23TrivialOffsetCalculatorILi5EjESH_ILi1EjENS0_6memory15LoadWithoutCastENSK_16StoreWithoutCastEEEviT_T0_T2_T3_T4_T5_)
        /*068c*/ 	.word	0x00000000


	//----- nvinfo : EIATTR_REGCOUNT
	.align		4
.L_326:
        /*0690*/ 	.byte	0x04, 0x2f
        /*0692*/ 	.short	(.L_328 - .L_327)
	.align		4
.L_327:
        /*0694*/ 	.word	index@(_ZN2at6native18elementwise_kernelILi128ELi2EZNS0_22gpu_kernel_impl_nocastIZZZNS0_67_GLOBAL__N__bb565c37_34_ValidateCompressedIndicesKernel_cu_33a4b88b42_validate_compressed_sparse_indices_kernelILNS3_8CDimNameE0ENS3_18CUDAKernelLauncherENS3_14EmptyVecKernelENS3_8DummyVecELm0EEEvRKNS_6TensorESB_lllENKUlvE1_clEvENKUlvE0_clEvEUllllllE_EEvRNS_18TensorIteratorBaseERKT_EUliE_EEviT1_)
        /*0698*/ 	.word	0x00000024


	//----- nvinfo : EIATTR_FRAME_SIZE
	.align		4
.L_328:
        /*069c*/ 	.byte	0x04, 0x11
        /*069e*/ 	.short	(.L_330 - .L_329)
	.align		4
.L_329:
        /*06a0*/ 	.word	index@($__internal_41_$__cuda_sm20_div_s64)
        /*06a4*/ 	.word	0x00000000


	//----- nvinfo : EIATTR_FRAME_SIZE
	.align		4
.L_330:
        /*06a8*/ 	.byte	0x04, 0x11
        /*06aa*/ 	.short	(.L_332 - .L_331)
	.align		4
.L_331:
        /*06ac*/ 	.word	index@(_ZN2at6native18elementwise_kernelILi128ELi2EZNS0_22gpu_kernel_impl_nocastIZZZNS0_67_GLOBAL__N__bb565c37_34_ValidateCompressedIndicesKernel_cu_33a4b88b42_validate_compressed_sparse_indices_kernelILNS3_8CDimNameE0ENS3_18CUDAKernelLauncherENS3_14EmptyVecKernelENS3_8DummyVecELm0EEEvRKNS_6TensorESB_lllENKUlvE1_clEvENKUlvE0_clEvEUllllllE_EEvRNS_18TensorIteratorBaseERKT_EUliE_EEviT1_)
        /*06b0*/ 	.word	0x00000000


	//----- nvinfo : EIATTR_REGCOUNT
	.align		4
.L_332:
        /*06b4*/ 	.byte	0x04, 0x2f
        /*06b6*/ 	.short	(.L_334 - .L_333)
	.align		4
.L_333:
        /*06b8*/ 	.word	index@(_ZN2at6native27unrolled_elementwise_kernelIZZZNS0_67_GLOBAL__N__bb565c37_34_ValidateCompressedIndicesKernel_cu_33a4b88b42_validate_compressed_sparse_indices_kernelILNS2_8CDimNameE0ENS2_18CUDAKernelLauncherENS2_14EmptyVecKernelENS2_8DummyVecELm0EEEvRKNS_6TensorESA_lllENKUlvE1_clEvENKUlvE0_clEvEUllllllE_St5arrayIPcLm6EELi4E23TrivialOffsetCalculatorILi5EjESH_ILi1EjENS0_6memory12LoadWithCastILi5EEENSK_13StoreWithCastILi1EEEEEviT_T0_T2_T3_T4_T5_)
        /*06bc*/ 	.word	0x00000046


	//----- nvinfo : EIATTR_FRAME_SIZE
	.align		4
.L_334:
        /*06c0*/ 	.byte	0x04, 0x11
        /*06c2*/ 	.short	(.L_336 - .L_335)
	.align		4
.L_335:
        /*06c4*/ 	.word	index@($__internal_40_$__cuda_sm20_rem_s64)
        /*06c8*/ 	.word	0x00000000


	//----- nvinfo : EIATTR_FRAME_SIZE
	.align		4
.L_336:
        /*06cc*/ 	.byte	0x04, 0x11
        /*06ce*/ 	.short	(.L_338 - .L_337)
	.align		4
.L_337:
        /*06d0*/ 	.word	index@($__internal_39_$__cuda_sm20_div_s64)
        /*06d4*/ 	.word	0x00000000


	//----- nvinfo : EIATTR_FRAME_SIZE
	.align		4
.L_338:
        /*06d8*/ 	.byte	0x04, 0x11
        /*06da*/ 	.short	(.L_340 - .L_339)
	.align		4
.L_339:
        /*06dc*/ 	.word	index@(_ZN2at6native27unrolled_elementwise_kernelIZZZNS0_67_GLOBAL__N__bb565c37_34_ValidateCompressedIndicesKernel_cu_33a4b88b42_validate_compressed_sparse_indices_kernelILNS2_8CDimNameE0ENS2_18CUDAKernelLauncherENS2_14EmptyVecKernelENS2_8DummyVecELm0EEEvRKNS_6TensorESA_lllENKUlvE1_clEvENKUlvE0_clEvEUllllllE_St5arrayIPcLm6EELi4E23TrivialOffsetCalculatorILi5EjESH_ILi1EjENS0_6memory12LoadWithCastILi5EEENSK_13StoreWithCastILi1EEEEEviT_T0_T2_T3_T4_T5_)
        /*06e0*/ 	.word	0x00000000


	//----- nvinfo : EIATTR_REGCOUNT
	.align		4
.L_340:
        /*06e4*/ 	.byte	0x04, 0x2f
        /*06e6*/ 	.short	(.L_342 - .L_341)
	.align		4
.L_341:
        /*06e8*/ 	.word	index@(_ZN2at6native18elementwise_kernelILi128ELi4EZNS0_15gpu_kernel_implIZZZNS0_67_GLOBAL__N__bb565c37_34_ValidateCompressedIndicesKernel_cu_33a4b88b42_validate_compressed_sparse_indices_kernelILNS3_8CDimNameE0ENS3_18CUDAKernelLauncherENS3_14EmptyVecKernelENS3_8DummyVecELm0EEEvRKNS_6TensorESB_lllENKUlvE1_clEvENKUlvE0_clEvEUllllllE_EEvRNS_18TensorIteratorBaseERKT_EUliE_EEviT1_)
        /*06ec*/ 	.word	0x00000024


	//----- nvinfo : EIATTR_FRAME_SIZE
	.align		4
.L_342:
        /*06f0*/ 	.byte	0x04, 0x11
        /*06f2*/ 	.short	(.L_344 - .L_343)
	.align		4
.L_343:
        /*06f4*/ 	.word	index@($__internal_38_$__cuda_sm20_div_s64)
        /*06f8*/ 	.word	0x00000000


	//----- nvinfo : EIATTR_FRAME_SIZE
	.align		4
.L_344:
        /*06fc*/ 	.byte	0x04, 0x11
        /*06fe*/ 	.short	(.L_346 - .L_345)
	.align		4
.L_345:
        /*0700*/ 	.word	index@(_ZN2at6native18elementwise_kernelILi128ELi4EZNS0_15gpu_kernel_implIZZZNS0_67_GLOBAL__N__bb565c37_34_ValidateCompressedIndicesKernel_cu_33a4b88b42_validate_compressed_sparse_indices_kernelILNS3_8CDimNameE0ENS3_18CUDAKernelLauncherENS3_14EmptyVecKernelENS3_8DummyVecELm0EEEvRKNS_6TensorESB_lllENKUlvE1_clEvENKUlvE0_clEvEUllllllE_EEvRNS_18TensorIteratorBaseERKT_EUliE_EEviT1_)
        /*0704*/ 	.word	0x00000000


	//----- nvinfo : EIATTR_REGCOUNT
	.align		4
.L_346:
        /*0708*/ 	.byte	0x04, 0x2f
        /*070a*/ 	.short	(.L_348 - .L_347)
	.align		4
.L_347:
        /*070c*/ 	.word	index@(_ZN2at6native29vectorized_elementwise_kernelILi8EZZZNS0_67_GLOBAL__N__bb565c37_34_ValidateCompressedIndicesKernel_cu_33a4b88b42_validate_compressed_sparse_indices_kernelILNS2_8CDimNameE1ENS2_18CUDAKernelLauncherENS2_14EmptyVecKernelENS2_8DummyVecELm8EEEvRKNS_6TensorESA_lllENKUlvE0_clEvENKUlvE_clEvEUliE_St5arrayIPcLm2EEEEviT0_T1_)
        /*0710*/ 	.word	0x00000020


	//----- nvinfo : EIATTR_FRAME_SIZE
	.align		4
.L_348:
        /*0714*/ 	.byte	0x04, 0x11
        /*0716*/ 	.short	(.L_350 - .L_349)
	.align		4
.L_349:
        /*0718*/ 	.word	index@(_ZN2at6native29vectorized_elementwise_kernelILi8EZZZNS0_67_GLOBAL__N__bb565c37_34_ValidateCompressedIndicesKernel_cu_33a4b88b42_validate_compressed_sparse_indices_kernelILNS2_8CDimNameE1ENS2_18CUDAKernelLauncherENS2_14EmptyVecKernelENS2_8DummyVecELm8EEEvRKNS_6TensorESA_lllENKUlvE0_clEvENKUlvE_clEvEUliE_St5arrayIPcLm2EEEEviT0_T1_)
        /*071c*/ 	.word	0x00000000


	//----- nvinfo : EIATTR_REGCOUNT
	.align		4
.L_350:
        /*0720*/ 	.byte	0x04, 0x2f
        /*0722*/ 	.short	(.L_352 - .L_351)
	.align		4
.L_351:
        /*0724*/ 	.word	index@(_ZN2at6native29vectorized_elementwise_kernelILi4EZZZNS0_67_GLOBAL__N__bb565c37_34_ValidateCompressedIndicesKernel_cu_33a4b88b42_validate_compressed_sparse_indices_kernelILNS2_8CDimNameE1ENS2_18CUDAKernelLauncherENS2_14EmptyVecKernelENS2_8DummyVecELm8EEEvRKNS_6TensorESA_lllENKUlvE0_clEvENKUlvE_clEvEUliE_St5arrayIPcLm2EEEEviT0_T1_)
        /*0728*/ 	.word	0x00000020


	//----- nvinfo : EIATTR_FRAME_SIZE
	.align		4
.L_352:
        /*072c*/ 	.byte	0x04, 0x11
        /*072e*/ 	.short	(.L_354 - .L_353)
	.align		4
.L_353:
        /*0730*/ 	.word	index@(_ZN2at6native29vectorized_elementwise_kernelILi4EZZZNS0_67_GLOBAL__N__bb565c37_34_ValidateCompressedIndicesKernel_cu_33a4b88b42_validate_compressed_sparse_indices_kernelILNS2_8CDimNameE1ENS2_18CUDAKernelLauncherENS2_14EmptyVecKernelENS2_8DummyVecELm8EEEvRKNS_6TensorESA_lllENKUlvE0_clEvENKUlvE_clEvEUliE_St5arrayIPcLm2EEEEviT0_T1_)
        /*0734*/ 	.word	0x00000000


	//----- nvinfo : EIATTR_REGCOUNT
	.align		4
.L_354:
        /*0738*/ 	.byte	0x04, 0x2f
        /*073a*/ 	.short	(.L_356 - .L_355)
	.align		4
.L_355:
        /*073c*/ 	.word	index@(_ZN2at6native29vectorized_elementwise_kernelILi2EZZZNS0_67_GLOBAL__N__bb565c37_34_ValidateCompressedIndicesKernel_cu_33a4b88b42_validate_compressed_sparse_indices_kernelILNS2_8CDimNameE1ENS2_18CUDAKernelLauncherENS2_14EmptyVecKernelENS2_8DummyVecELm8EEEvRKNS_6TensorESA_lllENKUlvE0_clEvENKUlvE_clEvEUliE_St5arrayIPcLm2EEEEviT0_T1_)
        /*0740*/ 	.word	0x00000020


	//----- nvinfo : EIATTR_FRAME_SIZE
	.align		4
.L_356:
        /*0744*/ 	.byte	0x04, 0x11
        /*0746*/ 	.short	(.L_358 - .L_357)
	.align		4
.L_357:
        /*0748*/ 	.word	index@(_ZN2at6native29vectorized_elementwise_kernelILi2EZZZNS0_67_GLOBAL__N__bb565c37_34_ValidateCompressedIndicesKernel_cu_33a4b88b42_validate_compressed_sparse_indices_kernelILNS2_8CDimNameE1ENS2_18CUDAKernelLauncherENS2_14EmptyVecKernelENS2_8DummyVecELm8EEEvRKNS_6TensorESA_lllENKUlvE0_clEvENKUlvE_clEvEUliE_St5arrayIPcLm2EEEEviT0_T1_)
        /*074c*/ 	.word	0x00000000


	//----- nvinfo : EIATTR_REGCOUNT
	.align		4
.L_358:
        /*0750*/ 	.byte	0x04, 0x2f
        /*0752*/ 	.short	(.L_360 - .L_359)
	.align		4
.L_359:
        /*0754*/ 	.word	index@(_ZN2at6native27unrolled_elementwise_kernelIZZZNS0_67_GLOBAL__N__bb565c37_34_ValidateCompressedIndicesKernel_cu_33a4b88b42_validate_compressed_sparse_indices_kernelILNS2_8CDimNameE1ENS2_18CUDAKernelLauncherENS2_14EmptyVecKernelENS2_8DummyVecELm8EEEvRKNS_6TensorESA_lllENKUlvE0_clEvENKUlvE_clEvEUliE_St5arrayIPcLm2EELi4E23TrivialOffsetCalculatorILi1EjESI_NS0_6memory15LoadWithoutCastENSJ_16StoreWithoutCastEEEviT_T0_T2_T3_T4_T5_)
        /*0758*/ 	.word	0x0000001a


	//----- nvinfo : EIATTR_FRAME_SIZE
	.align		4
.L_360:
        /*075c*/ 	.byte	0x04, 0x11
        /*075e*/ 	.short	(.L_362 - .L_361)
	.align		4
.L_361:
        /*0760*/ 	.word	index@(_ZN2at6native27unrolled_elementwise_kernelIZZZNS0_67_GLOBAL__N__bb565c37_34_ValidateCompressedIndicesKernel_cu_33a4b88b42_validate_compressed_sparse_indices_kernelILNS2_8CDimNameE1ENS2_18CUDAKernelLauncherENS2_14EmptyVecKernelENS2_8DummyVecELm8EEEvRKNS_6TensorESA_lllENKUlvE0_clEvENKUlvE_clEvEUliE_St5arrayIPcLm2EELi4E23TrivialOffsetCalculatorILi1EjESI_NS0_6memory15LoadWithoutCastENSJ_16StoreWithoutCastEEEviT_T0_T2_T3_T4_T5_)
        /*0764*/ 	.word	0x00000000


	//----- nvinfo : EIATTR_REGCOUNT
	.align		4
.L_362:
        /*0768*/ 	.byte	0x04, 0x2f
        /*076a*/ 	.short	(.L_364 - .L_363)
	.align		4
.L_363:
        /*076c*/ 	.word	index@(_ZN2at6native18elementwise_kernelILi128ELi2EZNS0_22gpu_kernel_impl_nocastIZZZNS0_67_GLOBAL__N__bb565c37_34_ValidateCompressedIndicesKernel_cu_33a4b88b42_validate_compressed_sparse_indices_kernelILNS3_8CDimNameE1ENS3_18CUDAKernelLauncherENS3_14EmptyVecKernelENS3_8DummyVecELm8EEEvRKNS_6TensorESB_lllENKUlvE0_clEvENKUlvE_clEvEUliE_EEvRNS_18TensorIteratorBaseERKT_EUliE_EEviT1_)
        /*0770*/ 	.word	0x00000018


	//----- nvinfo : EIATTR_FRAME_SIZE
	.align		4
.L_364:
        /*0774*/ 	.byte	0x04, 0x11
        /*0776*/ 	.short	(.L_366 - .L_365)
	.align		4
.L_365:
        /*0778*/ 	.word	index@(_ZN2at6native18elementwise_kernelILi128ELi2EZNS0_22gpu_kernel_impl_nocastIZZZNS0_67_GLOBAL__N__bb565c37_34_ValidateCompressedIndicesKernel_cu_33a4b88b42_validate_compressed_sparse_indices_kernelILNS3_8CDimNameE1ENS3_18CUDAKernelLauncherENS3_14EmptyVecKernelENS3_8DummyVecELm8EEEvRKNS_6TensorESB_lllENKUlvE0_clEvENKUlvE_clEvEUliE_EEvRNS_18TensorIteratorBaseERKT_EUliE_EEviT1_)
        /*077c*/ 	.word	0x00000000


	//----- nvinfo : EIATTR_REGCOUNT
	.align		4
.L_366:
        /*0780*/ 	.byte	0x04, 0x2f
        /*0782*/ 	.short	(.L_368 - .L_367)
	.align		4
.L_367:
        /*0784*/ 	.word	index@(_ZN2at6native27unrolled_elementwise_kernelIZZZNS0_67_GLOBAL__N__bb565c37_34_ValidateCompressedIndicesKernel_cu_33a4b88b42_validate_compressed_sparse_indices_kernelILNS2_8CDimNameE1ENS2_18CUDAKernelLauncherENS2_14EmptyVecKernelENS2_8DummyVecELm8EEEvRKNS_6TensorESA_lllENKUlvE0_clEvENKUlvE_clEvEUliE_St5arrayIPcLm2EELi4E23TrivialOffsetCalculatorILi1EjESI_NS0_6memory12LoadWithCastILi1EEENSJ_13StoreWithCastILi1EEEEEviT_T0_T2_T3_T4_T5_)
        /*0788*/ 	.word	0x0000001c


	//----- nvinfo : EIATTR_FRAME_SIZE
	.align		4
.L_368:
        /*078c*/ 	.byte	0x04, 0x11
        /*078e*/ 	.short	(.L_370 - .L_369)
	.align		4
.L_369:
        /*0790*/ 	.word	index@(_ZN2at6native27unrolled_elementwise_kernelIZZZNS0_67_GLOBAL__N__bb565c37_34_ValidateCompressedIndicesKernel_cu_33a4b88b42_validate_compressed_sparse_indices_kernelILNS2_8CDimNameE1ENS2_18CUDAKernelLauncherENS2_14EmptyVecKernelENS2_8DummyVecELm8EEEvRKNS_6TensorESA_lllENKUlvE0_clEvENKUlvE_clEvEUliE_St5arrayIPcLm2EELi4E23TrivialOffsetCalculatorILi1EjESI_NS0_6memory12LoadWithCastILi1EEENSJ_13StoreWithCastILi1EEEEEviT_T0_T2_T3_T4_T5_)
        /*0794*/ 	.word	0x00000000


	//----- nvinfo : EIATTR_REGCOUNT
	.align		4
.L_370:
        /*0798*/ 	.byte	0x04, 0x2f
        /*079a*/ 	.short	(.L_372 - .L_371)
	.align		4
.L_371:
        /*079c*/ 	.word	index@(_ZN2at6native18elementwise_kernelILi128ELi4EZNS0_15gpu_kernel_implIZZZNS0_67_GLOBAL__N__bb565c37_34_ValidateCompressedIndicesKernel_cu_33a4b88b42_validate_compressed_sparse_indices_kernelILNS3_8CDimNameE1ENS3_18CUDAKernelLauncherENS3_14EmptyVecKernelENS3_8DummyVecELm8EEEvRKNS_6TensorESB_lllENKUlvE0_clEvENKUlvE_clEvEUliE_EEvRNS_18TensorIteratorBaseERKT_EUliE_EEviT1_)
        /*07a0*/ 	.word	0x0000001a


	//----- nvinfo : EIATTR_FRAME_SIZE
	.align		4
.L_372:
        /*07a4*/ 	.byte	0x04, 0x11
        /*07a6*/ 	.short	(.L_374 - .L_373)
	.align		4
.L_373:
        /*07a8*/ 	.word	index@(_ZN2at6native18elementwise_kernelILi128ELi4EZNS0_15gpu_kernel_implIZZZNS0_67_GLOBAL__N__bb565c37_34_ValidateCompressedIndicesKernel_cu_33a4b88b42_validate_compressed_sparse_indices_kernelILNS3_8CDimNameE1ENS3_18CUDAKernelLauncherENS3_14EmptyVecKernelENS3_8DummyVecELm8EEEvRKNS_6TensorESB_lllENKUlvE0_clEvENKUlvE_clEvEUliE_EEvRNS_18TensorIteratorBaseERKT_EUliE_EEviT1_)
        /*07ac*/ 	.word	0x00000000


	//----- nvinfo : EIATTR_REGCOUNT
	.align		4
.L_374:
        /*07b0*/ 	.byte	0x04, 0x2f
        /*07b2*/ 	.short	(.L_376 - .L_375)
	.align		4
.L_375:
        /*07b4*/ 	.word	index@(_ZN2at6native29vectorized_elementwise_kernelILi8EZZZNS0_67_GLOBAL__N__bb565c37_34_ValidateCompressedIndicesKernel_cu_33a4b88b42_validate_compressed_sparse_indices_kernelILNS2_8CDimNameE1ENS2_18CUDAKernelLauncherENS2_14EmptyVecKernelENS2_8DummyVecELm8EEEvRKNS_6TensorESA_lllENKUlvE0_clEvENKUlvE0_clEvEUllE_St5arrayIPcLm2EEEEviT0_T1_)
        /*07b8*/ 	.word	0x00000026


	//----- nvinfo : EIATTR_FRAME_SIZE
	.align		4
.L_376:
        /*07bc*/ 	.byte	0x04, 0x11
        /*07be*/ 	.short	(.L_378 - .L_377)
	.align		4
.L_377:
        /*07c0*/ 	.word	index@(_ZN2at6native29vectorized_elementwise_kernelILi8EZZZNS0_67_GLOBAL__N__bb565c37_34_ValidateCompressedIndicesKernel_cu_33a4b88b42_validate_compressed_sparse_indices_kernelILNS2_8CDimNameE1ENS2_18CUDAKernelLauncherENS2_14EmptyVecKernelENS2_8DummyVecELm8EEEvRKNS_6TensorESA_lllENKUlvE0_clEvENKUlvE0_clEvEUllE_St5arrayIPcLm2EEEEviT0_T1_)
        /*07c4*/ 	.word	0x00000000


	//----- nvinfo : EIATTR_REGCOUNT
	.align		4
.L_378:
        /*07c8*/ 	.byte	0x04, 0x2f
        /*07ca*/ 	.short	(.L_380 - .L_379)
	.align		4
.L_379:
        /*07cc*/ 	.word	index@(_ZN2at6native29vectorized_elementwise_kernelILi4EZZZNS0_67_GLOBAL__N__bb565c37_34_ValidateCompressedIndicesKernel_cu_33a4b88b42_validate_compressed_sparse_indices_kernelILNS2_8CDimNameE1ENS2_18CUDAKernelLauncherENS2_14EmptyVecKernelENS2_8DummyVecELm8EEEvRKNS_6TensorESA_lllENKUlvE0_clEvENKUlvE0_clEvEUllE_St5arrayIPcLm2EEEEviT0_T1_)
        /*07d0*/ 	.word	0x00000026


	//----- nvinfo : EIATTR_FRAME_SIZE
	.align		4
.L_380:
        /*07d4*/ 	.byte	0x04, 0x11
        /*07d6*/ 	.short	(.L_382 - .L_381)
	.align		4
.L_381:
        /*07d8*/ 	.word	index@(_ZN2at6native29vectorized_elementwise_kernelILi4EZZZNS0_67_GLOBAL__N__bb565c37_34_ValidateCompressedIndicesKernel_cu_33a4b88b42_validate_compressed_sparse_indices_kernelILNS2_8CDimNameE1ENS2_18CUDAKernelLauncherENS2_14EmptyVecKernelENS2_8DummyVecELm8EEEvRKNS_6TensorESA_lllENKUlvE0_clEvENKUlvE0_clEvEUllE_St5arrayIPcLm2EEEEviT0_T1_)
        /*07dc*/ 	.word	0x00000000


	//----- nvinfo : EIATTR_REGCOUNT
	.align		4
.L_382:
        /*07e0*/ 	.byte	0x04, 0x2f
        /*07e2*/ 	.short	(.L_384 - .L_383)
	.align		4
.L_383:
        /*07e4*/ 	.word	index@(_ZN2at6native29vectorized_elementwise_kernelILi2EZZZNS0_67_GLOBAL__N__bb565c37_34_ValidateCompressedIndicesKernel_cu_33a4b88b42_validate_compressed_sparse_indices_kernelILNS2_8CDimNameE1ENS2_18CUDAKernelLauncherENS2_14EmptyVecKernelENS2_8DummyVecELm8EEEvRKNS_6TensorESA_lllENKUlvE0_clEvENKUlvE0_clEvEUllE_St5arrayIPcLm2EEEEviT0_T1_)
        /*07e8*/ 	.word	0x00000026


	//----- nvinfo : EIATTR_FRAME_SIZE
	.align		4
.L_384:
        /*07ec*/ 	.byte	0x04, 0x11
        /*07ee*/ 	.short	(.L_386 - .L_385)
	.align		4
.L_385:
        /*07f0*/ 	.word	index@(_ZN2at6native29vectorized_elementwise_kernelILi2EZZZNS0_67_GLOBAL__N__bb565c37_34_ValidateCompressedIndicesKernel_cu_33a4b88b42_validate_compressed_sparse_indices_kernelILNS2_8CDimNameE1ENS2_18CUDAKernelLauncherENS2_14EmptyVecKernelENS2_8DummyVecELm8EEEvRKNS_6TensorESA_lllENKUlvE0_clEvENKUlvE0_clEvEUllE_St5arrayIPcLm2EEEEviT0_T1_)
        /*07f4*/ 	.word	0x00000000


	//----- nvinfo : EIATTR_REGCOUNT
	.align		4
.L_386:
        /*07f8*/ 	.byte	0x04, 0x2f
        /*07fa*/ 	.short	(.L_388 - .L_387)
	.align		4
.L_387:
        /*07fc*/ 	.word	index@(_ZN2at6native27unrolled_elementwise_kernelIZZZNS0_67_GLOBAL__N__bb565c37_34_ValidateCompressedIndicesKernel_cu_33a4b88b42_validate_compressed_sparse_indices_kernelILNS2_8CDimNameE1ENS2_18CUDAKernelLauncherENS2_14EmptyVecKernelENS2_8DummyVecELm8EEEvRKNS_6TensorESA_lllENKUlvE0_clEvENKUlvE0_clEvEUllE_St5arrayIPcLm2EELi4E23TrivialOffsetCalculatorILi1EjESI_NS0_6memory15LoadWithoutCastENSJ_16StoreWithoutCastEEEviT_T0_T2_T3_T4_T5_)
        /*0800*/ 	.word	0x0000001d


	//----- nvinfo : EIATTR_FRAME_SIZE
	.align		4
.L_388:
        /*0804*/ 	.byte	0x04, 0x11
        /*0806*/ 	.short	(.L_390 - .L_389)
	.align		4
.L_389:
        /*0808*/ 	.word	index@(_ZN2at6native27unrolled_elementwise_kernelIZZZNS0_67_GLOBAL__N__bb565c37_34_ValidateCompressedIndicesKernel_cu_33a4b88b42_validate_compressed_sparse_indices_kernelILNS2_8CDimNameE1ENS2_18CUDAKernelLauncherENS2_14EmptyVecKernelENS2_8DummyVecELm8EEEvRKNS_6TensorESA_lllENKUlvE0_clEvENKUlvE0_clEvEUllE_St5arrayIPcLm2EELi4E23TrivialOffsetCalculatorILi1EjESI_NS0_6memory15LoadWithoutCastENSJ_16StoreWithoutCastEEEviT_T0_T2_T3_T4_T5_)
        /*080c*/ 	.word	0x00000000


	//----- nvinfo : EIATTR_REGCOUNT
	.align		4
.L_390:
        /*0810*/ 	.byte	0x04, 0x2f
        /*0812*/ 	.short	(.L_392 - .L_391)
	.align		4
.L_391:
        /*0814*/ 	.word	index@(_ZN2at6native18elementwise_kernelILi128ELi2EZNS0_22gpu_kernel_impl_nocastIZZZNS0_67_GLOBAL__N__bb565c37_34_ValidateCompressedIndicesKernel_cu_33a4b88b42_validate_compressed_sparse_indices_kernelILNS3_8CDimNameE1ENS3_18CUDAKernelLauncherENS3_14EmptyVecKernelENS3_8DummyVecELm8EEEvRKNS_6TensorESB_lllENKUlvE0_clEvENKUlvE0_clEvEUllE_EEvRNS_18TensorIteratorBaseERKT_EUliE_EEviT1_)
        /*0818*/ 	.word	0x00000018


	//----- nvinfo : EIATTR_FRAME_SIZE
	.align		4
.L_392:
        /*081c*/ 	.byte	0x04, 0x11
        /*081e*/ 	.short	(.L_394 - .L_393)
	.align		4
.L_393:
        /*0820*/ 	.word	index@(_ZN2at6native18elementwise_kernelILi128ELi2EZNS0_22gpu_kernel_impl_nocastIZZZNS0_67_GLOBAL__N__bb565c37_34_ValidateCompressedIndicesKernel_cu_33a4b88b42_validate_compressed_sparse_indices_kernelILNS3_8CDimNameE1ENS3_18CUDAKernelLauncherENS3_14EmptyVecKernelENS3_8DummyVecELm8EEEvRKNS_6TensorESB_lllENKUlvE0_clEvENKUlvE0_clEvEUllE_EEvRNS_18TensorIteratorBaseERKT_EUliE_EEviT1_)
        /*0824*/ 	.word	0x00000000


	//----- nvinfo : EIATTR_REGCOUNT
	.align		4
.L_394:
        /*0828*/ 	.byte	0x04, 0x2f
        /*082a*/ 	.short	(.L_396 - .L_395)
	.align		4
.L_395:
        /*082c*/ 	.word	index@(_ZN2at6native27unrolled_elementwise_kernelIZZZNS0_67_GLOBAL__N__bb565c37_34_ValidateCompressedIndicesKernel_cu_33a4b88b42_validate_compressed_sparse_indices_kernelILNS2_8CDimNameE1ENS2_18CUDAKernelLauncherENS2_14EmptyVecKernelENS2_8DummyVecELm8EEEvRKNS_6TensorESA_lllENKUlvE0_clEvENKUlvE0_clEvEUllE_St5arrayIPcLm2EELi4E23TrivialOffsetCalculatorILi1EjESI_NS0_6memory12LoadWithCastILi1EEENSJ_13StoreWithCastILi1EEEEEviT_T0_T2_T3_T4_T5_)
        /*0830*/ 	.word	0x00000020


	//----- nvinfo : EIATTR_FRAME_SIZE
	.align		4
.L_396:
        /*0834*/ 	.byte	0x04, 0x11
        /*0836*/ 	.short	(.L_398 - .L_397)
	.align		4
.L_397:
        /*0838*/ 	.word	index@(_ZN2at6native27unrolled_elementwise_kernelIZZZNS0_67_GLOBAL__N__bb565c37_34_ValidateCompressedIndicesKernel_cu_33a4b88b42_validate_compressed_sparse_indices_kernelILNS2_8CDimNameE1ENS2_18CUDAKernelLauncherENS2_14EmptyVecKernelENS2_8DummyVecELm8EEEvRKNS_6TensorESA_lllENKUlvE0_clEvENKUlvE0_clEvEUllE_St5arrayIPcLm2EELi4E23TrivialOffsetCalculatorILi1EjESI_NS0_6memory12LoadWithCastILi1EEENSJ_13StoreWithCastILi1EEEEEviT_T0_T2_T3_T4_T5_)
        /*083c*/ 	.word	0x00000000


	//----- nvinfo : EIATTR_REGCOUNT
	.align		4
.L_398:
        /*0840*/ 	.byte	0x04, 0x2f
        /*0842*/ 	.short	(.L_400 - .L_399)
	.align		4
.L_399:
        /*0844*/ 	.word	index@(_ZN2at6native18elementwise_kernelILi128ELi4EZNS0_15gpu_kernel_implIZZZNS0_67_GLOBAL__N__bb565c37_34_ValidateCompressedIndicesKernel_cu_33a4b88b42_validate_compressed_sparse_indices_kernelILNS3_8CDimNameE1ENS3_18CUDAKernelLauncherENS3_14EmptyVecKernelENS3_8DummyVecELm8EEEvRKNS_6TensorESB_lllENKUlvE0_clEvENKUlvE0_clEvEUllE_EEvRNS_18TensorIteratorBaseERKT_EUliE_EEviT1_)
        /*0848*/ 	.word	0x0000001a


	//----- nvinfo : EIATTR_FRAME_SIZE
	.align		4
.L_400:
        /*084c*/ 	.byte	0x04, 0x11
        /*084e*/ 	.short	(.L_402 - .L_401)
	.align		4
.L_401:
        /*0850*/ 	.word	index@(_ZN2at6native18elementwise_kernelILi128ELi4EZNS0_15gpu_kernel_implIZZZNS0_67_GLOBAL__N__bb565c37_34_ValidateCompressedIndicesKernel_cu_33a4b88b42_validate_compressed_sparse_indices_kernelILNS3_8CDimNameE1ENS3_18CUDAKernelLauncherENS3_14EmptyVecKernelENS3_8DummyVecELm8EEEvRKNS_6TensorESB_lllENKUlvE0_clEvENKUlvE0_clEvEUllE_EEvRNS_18TensorIteratorBaseERKT_EUliE_EEviT1_)
        /*0854*/ 	.word	0x00000000


	//----- nvinfo : EIATTR_REGCOUNT
	.align		4
.L_402:
        /*0858*/ 	.byte	0x04, 0x2f
        /*085a*/ 	.short	(.L_404 - .L_403)
	.align		4
.L_403:
        /*085c*/ 	.word	index@(_ZN2at6native29vectorized_elementwise_kernelILi8EZZZNS0_67_GLOBAL__N__bb565c37_34_ValidateCompressedIndicesKernel_cu_33a4b88b42_validate_compressed_sparse_indices_kernelILNS2_8CDimNameE1ENS2_18CUDAKernelLauncherENS2_14EmptyVecKernelENS2_8DummyVecELm8EEEvRKNS_6TensorESA_lllENKUlvE1_clEvENKUlvE_clEvEUliiiiiE_St5arrayIPcLm6EEEEviT0_T1_)
        /*0860*/ 	.word	0x00000046


	//----- nvinfo : EIATTR_FRAME_SIZE
	.align		4
.L_404:
        /*0864*/ 	.byte	0x04, 0x11
        /*0866*/ 	.short	(.L_406 - .L_405)
	.align		4
.L_405:
        /*0868*/ 	.word	index@($__internal_37_$__cuda_sm20_div_s64)
        /*086c*/ 	.word	0x00000160


	//----- nvinfo : EIATTR_FRAME_SIZE
	.align		4
.L_406:
        /*0870*/ 	.byte	0x04, 0x11
        /*0872*/ 	.short	(.L_408 - .L_407)
	.align		4
.L_407:
        /*0874*/ 	.word	index@(_ZN2at6native29vectorized_elementwise_kernelILi8EZZZNS0_67_GLOBAL__N__bb565c37_34_ValidateCompressedIndicesKernel_cu_33a4b88b42_validate_compressed_sparse_indices_kernelILNS2_8CDimNameE1ENS2_18CUDAKernelLauncherENS2_14EmptyVecKernelENS2_8DummyVecELm8EEEvRKNS_6TensorESA_lllENKUlvE1_clEvENKUlvE_clEvEUliiiiiE_St5arrayIPcLm6EEEEviT0_T1_)
        /*0878*/ 	.word	0x00000160


	//----- nvinfo : EIATTR_REGCOUNT
	.align		4
.L_408:
        /*087c*/ 	.byte	0x04, 0x2f
        /*087e*/ 	.short	(.L_410 - .L_409)
	.align		4
.L_409:
        /*0880*/ 	.word	index@(_ZN2at6native29vectorized_elementwise_kernelILi4EZZZNS0_67_GLOBAL__N__bb565c37_34_ValidateCompressedIndicesKernel_cu_33a4b88b42_validate_compressed_sparse_indices_kernelILNS2_8CDimNameE1ENS2_18CUDAKernelLauncherENS2_14EmptyVecKernelENS2_8DummyVecELm8EEEvRKNS_6TensorESA_lllENKUlvE1_clEvENKUlvE_clEvEUliiiiiE_St5arrayIPcLm6EEEEviT0_T1_)
        /*0884*/ 	.word	0x00000046


	//----- nvinfo : EIATTR_FRAME_SIZE
	.align		4
.L_410:
        /*0888*/ 	.byte	0x04, 0x11
        /*088a*/ 	.short	(.L_412 - .L_411)
	.align		4
.L_411:
        /*088c*/ 	.word	index@($__internal_36_$__cuda_sm20_div_s64)
        /*0890*/ 	.word	0x00000160


	//----- nvinfo : EIATTR_FRAME_SIZE
	.align		4
.L_412:
        /*0894*/ 	.byte	0x04, 0x11
        /*0896*/ 	.short	(.L_414 - .L_413)
	.align		4
.L_413:
        /*0898*/ 	.word	index@(_ZN2at6native29vectorized_elementwise_kernelILi4EZZZNS0_67_GLOBAL__N__bb565c37_34_ValidateCompressedIndicesKernel_cu_33a4b88b42_validate_compressed_sparse_indices_kernelILNS2_8CDimNameE1ENS2_18CUDAKernelLauncherENS2_14EmptyVecKernelENS2_8DummyVecELm8EEEvRKNS_6TensorESA_lllENKUlvE1_clEvENKUlvE_clEvEUliiiiiE_St5arrayIPcLm6EEEEviT0_T1_)
        /*089c*/ 	.word	0x00000160


	//----- nvinfo : EIATTR_REGCOUNT
	.align		4
.L_414:
        /*08a0*/ 	.byte	0x04, 0x2f
        /*08a2*/ 	.short	(.L_416 - .L_415)
	.align		4
.L_415:
        /*08a4*/ 	.word	index@(_ZN2at6native29vectorized_elementwise_kernelILi2EZZZNS0_67_GLOBAL__N__bb565c37_34_ValidateCompressedIndicesKernel_cu_33a4b88b42_validate_compressed_sparse_indices_kernelILNS2_8CDimNameE1ENS2_18CUDAKernelLauncherENS2_14EmptyVecKernelENS2_8DummyVecELm8EEEvRKNS_6TensorESA_lllENKUlvE1_clEvENKUlvE_clEvEUliiiiiE_St5arrayIPcLm6EEEEviT0_T1_)
        /*08a8*/ 	.word	0x00000042


	//----- nvinfo : EIATTR_FRAME_SIZE
	.align		4
.L_416:
        /*08ac*/ 	.byte	0x04, 0x11
        /*08ae*/ 	.short	(.L_418 - .L_417)
	.align		4
.L_417:
        /*08b0*/ 	.word	index@($__internal_35_$__cuda_sm20_div_s64)
        /*08b4*/ 	.word	0x00000160


	//----- nvinfo : EIATTR_FRAME_SIZE
	.align		4
.L_418:
        /*08b8*/ 	.byte	0x04, 0x11
        /*08ba*/ 	.short	(.L_420 - .L_419)
	.align		4
.L_419:
        /*08bc*/ 	.word	index@(_ZN2at6native29vectorized_elementwise_kernelILi2EZZZNS0_67_GLOBAL__N__bb565c37_34_ValidateCompressedIndicesKernel_cu_33a4b88b42_validate_compressed_sparse_indices_kernelILNS2_8CDimNameE1ENS2_18CUDAKernelLauncherENS2_14EmptyVecKernelENS2_8DummyVecELm8EEEvRKNS_6TensorESA_lllENKUlvE1_clEvENKUlvE_clEvEUliiiiiE_St5arrayIPcLm6EEEEviT0_T1_)
        /*08c0*/ 	.word	0x00000160


	//----- nvinfo : EIATTR_REGCOUNT
	.align		4
.L_420:
        /*08c4*/ 	.byte	0x04, 0x2f
        /*08c6*/ 	.short	(.L_422 - .L_421)
	.align		4
.L_421:
        /*08c8*/ 	.word	index@(_ZN2at6native27unrolled_elementwise_kernelIZZZNS0_67_GLOBAL__N__bb565c37_34_ValidateCompressedIndicesKernel_cu_33a4b88b42_validate_compressed_sparse_indices_kernelILNS2_8CDimNameE1ENS2_18CUDAKernelLauncherENS2_14EmptyVecKernelENS2_8DummyVecELm8EEEvRKNS_6TensorESA_lllENKUlvE1_clEvENKUlvE_clEvEUliiiiiE_St5arrayIPcLm6EELi4E23TrivialOffsetCalculatorILi5EjESH_ILi1EjENS0_6memory15LoadWithoutCastENSK_16StoreWithoutCastEEEviT_T0_T2_T3_T4_T5_)
        /*08cc*/ 	.word	0x00000030


	//----- nvinfo : EIATTR_FRAME_SIZE
	.align		4
.L_422:
        /*08d0*/ 	.byte	0x04, 0x11
        /*08d2*/ 	.short	(.L_424 - .L_423)
	.align		4
.L_423:
        /*08d4*/ 	.word	index@($__internal_34_$__cuda_sm20_div_s64)
        /*08d8*/ 	.word	0x000000b0


	//----- nvinfo : EIATTR_FRAME_SIZE
	.align		4
.L_424:
        /*08dc*/ 	.byte	0x04, 0x11
        /*08de*/ 	.short	(.L_426 - .L_425)
	.align		4
.L_425:
        /*08e0*/ 	.word	index@(_ZN2at6native27unrolled_elementwise_kernelIZZZNS0_67_GLOBAL__N__bb565c37_34_ValidateCompressedIndicesKernel_cu_33a4b88b42_validate_compressed_sparse_indices_kernelILNS2_8CDimNameE1ENS2_18CUDAKernelLauncherENS2_14EmptyVecKernelENS2_8DummyVecELm8EEEvRKNS_6TensorESA_lllENKUlvE1_clEvENKUlvE_clEvEUliiiiiE_St5arrayIPcLm6EELi4E23TrivialOffsetCalculatorILi5EjESH_ILi1EjENS0_6memory15LoadWithoutCastENSK_16StoreWithoutCastEEEviT_T0_T2_T3_T4_T5_)
        /*08e4*/ 	.word	0x000000b0


	//----- nvinfo : EIATTR_REGCOUNT
	.align		4
.L_426:
        /*08e8*/ 	.byte	0x04, 0x2f
        /*08ea*/ 	.short	(.L_428 - .L_427)
	.align		4
.L_427:
        /*08ec*/ 	.word	index@(_ZN2at6native18elementwise_kernelILi128ELi2EZNS0_22gpu_kernel_impl_nocastIZZZNS0_67_GLOBAL__N__bb565c37_34_ValidateCompressedIndicesKernel_cu_33a4b88b42_validate_compressed_sparse_indices_kernelILNS3_8CDimNameE1ENS3_18CUDAKernelLauncherENS3_14EmptyVecKernelENS3_8DummyVecELm8EEEvRKNS_6TensorESB_lllENKUlvE1_clEvENKUlvE_clEvEUliiiiiE_EEvRNS_18TensorIteratorBaseERKT_EUliE_EEviT1_)
        /*08f0*/ 	.word	0x00000022


	//----- nvinfo : EIATTR_FRAME_SIZE
	.align		4
.L_428:
        /*08f4*/ 	.byte	0x04, 0x11
        /*08f6*/ 	.short	(.L_430 - .L_429)
	.align		4
.L_429:
        /*08f8*/ 	.word	index@($__internal_33_$__cuda_sm20_div_s64)
        /*08fc*/ 	.word	0x00000000


	//----- nvinfo : EIATTR_FRAME_SIZE
	.align		4
.L_430:
        /*0900*/ 	.byte	0x04, 0x11
        /*0902*/ 	.short	(.L_432 - .L_431)
	.align		4
.L_431:
        /*0904*/ 	.word	index@(_ZN2at6native18elementwise_kernelILi128ELi2EZNS0_22gpu_kernel_impl_nocastIZZZNS0_67_GLOBAL__N__bb565c37_34_ValidateCompressedIndicesKernel_cu_33a4b88b42_validate_compressed_sparse_indices_kernelILNS3_8CDimNameE1ENS3_18CUDAKernelLauncherENS3_14EmptyVecKernelENS3_8DummyVecELm8EEEvRKNS_6TensorESB_lllENKUlvE1_clEvENKUlvE_clEvEUliiiiiE_EEvRNS_18TensorIteratorBaseERKT_EUliE_EEviT1_)
        /*0908*/ 	.word	0x00000000


	//----- nvinfo : EIATTR_REGCOUNT
	.align		4
.L_432:
        /*090c*/ 	.byte	0x04, 0x2f
        /*090e*/ 	.short	(.L_434 - .L_433)
	.align		4
.L_433:
        /*0910*/ 	.word	index@(_ZN2at6native27unrolled_elementwise_kernelIZZZNS0_67_GLOBAL__N__bb565c37_34_ValidateCompressedIndicesKernel_cu_33a4b88b42_validate_compressed_sparse_indices_kernelILNS2_8CDimNameE1ENS2_18CUDAKernelLauncherENS2_14EmptyVecKernelENS2_8DummyVecELm8EEEvRKNS_6TensorESA_lllENKUlvE1_clEvENKUlvE_clEvEUliiiiiE_St5arrayIPcLm6EELi4E23TrivialOffsetCalculatorILi5EjESH_ILi1EjENS0_6memory12LoadWithCastILi5EEENSK_13StoreWithCastILi1EEEEEviT_T0_T2_T3_T4_T5_)
        /*0914*/ 	.word	0x00000030


	//----- nvinfo : EIATTR_FRAME_SIZE
	.align		4
.L_434:
        /*0918*/ 	.byte	0x04, 0x11
        /*091a*/ 	.short	(.L_436 - .L_435)
	.align		4
.L_435:
        /*091c*/ 	.word	index@($__internal_32_$__cuda_sm20_div_s64)
        /*0920*/ 	.word	0x000000b0


	//----- nvinfo : EIATTR_FRAME_SIZE
	.align		4
.L_436:
        /*0924*/ 	.byte	0x04, 0x11
        /*0926*/ 	.short	(.L_438 - .L_437)
	.align		4
.L_437:
        /*0928*/ 	.word	index@(_ZN2at6native27unrolled_elementwise_kernelIZZZNS0_67_GLOBAL__N__bb565c37_34_ValidateCompressedIndicesKernel_cu_33a4b88b42_validate_compressed_sparse_indices_kernelILNS2_8CDimNameE1ENS2_18CUDAKernelLauncherENS2_14EmptyVecKernelENS2_8DummyVecELm8EEEvRKNS_6TensorESA_lllENKUlvE1_clEvENKUlvE_clEvEUliiiiiE_St5arrayIPcLm6EELi4E23TrivialOffsetCalculatorILi5EjESH_ILi1EjENS0_6memory12LoadWithCastILi5EEENSK_13StoreWithCastILi1EEEEEviT_T0_T2_T3_T4_T5_)
        /*092c*/ 	.word	0x000000b0


	//----- nvinfo : EIATTR_REGCOUNT
	.align		4
.L_438:
        /*0930*/ 	.byte	0x04, 0x2f
        /*0932*/ 	.short	(.L_440 - .L_439)
	.align		4
.L_439:
        /*0934*/ 	.word	index@(_ZN2at6native18elementwise_kernelILi128ELi4EZNS0_15gpu_kernel_implIZZZNS0_67_GLOBAL__N__bb565c37_34_ValidateCompressedIndicesKernel_cu_33a4b88b42_validate_compressed_sparse_indices_kernelILNS3_8CDimNameE1ENS3_18CUDAKernelLauncherENS3_14EmptyVecKernelENS3_8DummyVecELm8EEEvRKNS_6TensorESB_lllENKUlvE1_clEvENKUlvE_clEvEUliiiiiE_EEvRNS_18TensorIteratorBaseERKT_EUliE_EEviT1_)
        /*0938*/ 	.word	0x00000022


	//----- nvinfo : EIATTR_FRAME_SIZE
	.align		4
.L_440:
        /*093c*/ 	.byte	0x04, 0x11
        /*093e*/ 	.short	(.L_442 - .L_441)
	.align		4
.L_441:
        /*0940*/ 	.word	index@($__internal_31_$__cuda_sm20_div_s64)
        /*0944*/ 	.word	0x00000000


	//----- nvinfo : EIATTR_FRAME_SIZE
	.align		4
.L_442:
        /*0948*/ 	.byte	0x04, 0x11
        /*094a*/ 	.short	(.L_444 - .L_443)
	.align		4
.L_443:
        /*094c*/ 	.word	index@(_ZN2at6native18elementwise_kernelILi128ELi4EZNS0_15gpu_kernel_implIZZZNS0_67_GLOBAL__N__bb565c37_34_ValidateCompressedIndicesKernel_cu_33a4b88b42_validate_compressed_sparse_indices_kernelILNS3_8CDimNameE1ENS3_18CUDAKernelLauncherENS3_14EmptyVecKernelENS3_8DummyVecELm8EEEvRKNS_6TensorESB_lllENKUlvE1_clEvENKUlvE_clEvEUliiiiiE_EEvRNS_18TensorIteratorBaseERKT_EUliE_EEviT1_)
        /*0950*/ 	.word	0x00000000


	//----- nvinfo : EIATTR_REGCOUNT
	.align		4
.L_444:
        /*0954*/ 	.byte	0x04, 0x2f
        /*0956*/ 	.short	(.L_446 - .L_445)
	.align		4
.L_445:
        /*0958*/ 	.word	index@(_ZN2at6native29vectorized_elementwise_kernelILi8EZZZNS0_67_GLOBAL__N__bb565c37_34_ValidateCompressedIndicesKernel_cu_33a4b88b42_validate_compressed_sparse_indices_kernelILNS2_8CDimNameE1ENS2_18CUDAKernelLauncherENS2_14EmptyVecKernelENS2_8DummyVecELm8EEEvRKNS_6TensorESA_lllENKUlvE1_clEvENKUlvE0_clEvEUllllllE_St5arrayIPcLm6EEEEviT0_T1_)
        /*095c*/ 	.word	0x00000078


	//----- nvinfo : EIATTR_FRAME_SIZE
	.align		4
.L_446:
        /*0960*/ 	.byte	0x04, 0x11
        /*0962*/ 	.short	(.L_448 - .L_447)
	.align		4
.L_447:
        /*0964*/ 	.word	index@($__internal_30_$__cuda_sm20_div_s64)
        /*0968*/ 	.word	0x00000160


	//----- nvinfo : EIATTR_FRAME_SIZE
	.align		4
.L_448:
        /*096c*/ 	.byte	0x04, 0x11
        /*096e*/ 	.short	(.L_450 - .L_449)
	.align		4
.L_449:
        /*0970*/ 	.word	index@(_ZN2at6native29vectorized_elementwise_kernelILi8EZZZNS0_67_GLOBAL__N__bb565c37_34_ValidateCompressedIndicesKernel_cu_33a4b88b42_validate_compressed_sparse_indices_kernelILNS2_8CDimNameE1ENS2_18CUDAKernelLauncherENS2_14EmptyVecKernelENS2_8DummyVecELm8EEEvRKNS_6TensorESA_lllENKUlvE1_clEvENKUlvE0_clEvEUllllllE_St5arrayIPcLm6EEEEviT0_T1_)
        /*0974*/ 	.word	0x00000160


	//----- nvinfo : EIATTR_REGCOUNT
	.align		4
.L_450:
        /*0978*/ 	.byte	0x04, 0x2f
        /*097a*/ 	.short	(.L_452 - .L_451)
	.align		4
.L_451:
        /*097c*/ 	.word	index@(_ZN2at6native29vectorized_elementwise_kernelILi4EZZZNS0_67_GLOBAL__N__bb565c37_34_ValidateCompressedIndicesKernel_cu_33a4b88b42_validate_compressed_sparse_indices_kernelILNS2_8CDimNameE1ENS2_18CUDAKernelLauncherENS2_14EmptyVecKernelENS2_8DummyVecELm8EEEvRKNS_6TensorESA_lllENKUlvE1_clEvENKUlvE0_clEvEUllllllE_St5arrayIPcLm6EEEEviT0_T1_)
        /*0980*/ 	.word	0x00000078


	//----- nvinfo : EIATTR_FRAME_SIZE
	.align		4
.L_452:
        /*0984*/ 	.byte	0x04, 0x11
        /*0986*/ 	.short	(.L_454 - .L_453)
	.align		4
.L_453:
        /*0988*/ 	.word	index@($__internal_29_$__cuda_sm20_div_s64)
        /*098c*/ 	.word	0x00000160


	//----- nvinfo : EIATTR_FRAME_SIZE
	.align		4
.L_454:
        /*0990*/ 	.byte	0x04, 0x11
        /*0992*/ 	.short	(.L_456 - .L_455)
	.align		4
.L_455:
        /*0994*/ 	.word	index@(_ZN2at6native29vectorized_elementwise_kernelILi4EZZZNS0_67_GLOBAL__N__bb565c37_34_ValidateCompressedIndicesKernel_cu_33a4b88b42_validate_compressed_sparse_indices_kernelILNS2_8CDimNameE1ENS2_18CUDAKernelLauncherENS2_14EmptyVecKernelENS2_8DummyVecELm8EEEvRKNS_6TensorESA_lllENKUlvE1_clEvENKUlvE0_clEvEUllllllE_St5arrayIPcLm6EEEEviT0_T1_)
        /*0998*/ 	.word	0x00000160


	//----- nvinfo : EIATTR_REGCOUNT
	.align		4
.L_456:
        /*099c*/ 	.byte	0x04, 0x2f
        /*099e*/ 	.short	(.L_458 - .L_457)
	.align		4
.L_457:
        /*09a0*/ 	.word	index@(_ZN2at6native29vectorized_elementwise_kernelILi2EZZZNS0_67_GLOBAL__N__bb565c37_34_ValidateCompressedIndicesKernel_cu_33a4b88b42_validate_compressed_sparse_indices_kernelILNS2_8CDimNameE1ENS2_18CUDAKernelLauncherENS2_14EmptyVecKernelENS2_8DummyVecELm8EEEvRKNS_6TensorESA_lllENKUlvE1_clEvENKUlvE0_clEvEUllllllE_St5arrayIPcLm6EEEEviT0_T1_)
        /*09a4*/ 	.word	0x00000078


	//----- nvinfo : EIATTR_FRAME_SIZE
	.align		4
.L_458:
        /*09a8*/ 	.byte	0x04, 0x11
        /*09aa*/ 	.short	(.L_460 - .L_459)
	.align		4
.L_459:
        /*09ac*/ 	.word	index@($__internal_28_$__cuda_sm20_div_s64)
        /*09b0*/ 	.word	0x00000160


	//----- nvinfo : EIATTR_FRAME_SIZE
	.align		4
.L_460:
        /*09b4*/ 	.byte	0x04, 0x11
        /*09b6*/ 	.short	(.L_462 - .L_461)
	.align		4
.L_461:
        /*09b8*/ 	.word	index@(_ZN2at6native29vectorized_elementwise_kernelILi2EZZZNS0_67_GLOBAL__N__bb565c37_34_ValidateCompressedIndicesKernel_cu_33a4b88b42_validate_compressed_sparse_indices_kernelILNS2_8CDimNameE1ENS2_18CUDAKernelLauncherENS2_14EmptyVecKernelENS2_8DummyVecELm8EEEvRKNS_6TensorESA_lllENKUlvE1_clEvENKUlvE0_clEvEUllllllE_St5arrayIPcLm6EEEEviT0_T1_)
        /*09bc*/ 	.word	0x00000160


	//----- nvinfo : EIATTR_REGCOUNT
	.align		4
.L_462:
        /*09c0*/ 	.byte	0x04, 0x2f
        /*09c2*/ 	.short	(.L_464 - .L_463)
	.align		4
.L_463:
        /*09c4*/ 	.word	index@(_ZN2at6native27unrolled_elementwise_kernelIZZZNS0_67_GLOBAL__N__bb565c37_34_ValidateCompressedIndicesKernel_cu_33a4b88b42_validate_compressed_sparse_indices_kernelILNS2_8CDimNameE1ENS2_18CUDAKernelLauncherENS2_14EmptyVecKernelENS2_8DummyVecELm8EEEvRKNS_6TensorESA_lllENKUlvE1_clEvENKUlvE0_clEvEUllllllE_St5arrayIPcLm6EELi4E23TrivialOffsetCalculatorILi5EjESH_ILi1EjENS0_6memory15LoadWithoutCastENSK_16StoreWithoutCastEEEviT_T0_T2_T3_T4_T5_)
        /*09c8*/ 	.word	0x00000040


	//----- nvinfo : EIATTR_FRAME_SIZE
	.align		4
.L_464:
        /*09cc*/ 	.byte	0x04, 0x11
        /*09ce*/ 	.short	(.L_466 - .L_465)
	.align		4
.L_465:
        /*09d0*/ 	.word	index@($__internal_27_$__cuda_sm20_div_s64)
        /*09d4*/ 	.word	0x000000b0


	//----- nvinfo : EIATTR_FRAME_SIZE
	.align		4
.L_466:
        /*09d8*/ 	.byte	0x04, 0x11
        /*09da*/ 	.short	(.L_468 - .L_467)
	.align		4
.L_467:
        /*09dc*/ 	.word	index@(_ZN2at6native27unrolled_elementwise_kernelIZZZNS0_67_GLOBAL__N__bb565c37_34_ValidateCompressedIndicesKernel_cu_33a4b88b42_validate_compressed_sparse_indices_kernelILNS2_8CDimNameE1ENS2_18CUDAKernelLauncherENS2_14EmptyVecKernelENS2_8DummyVecELm8EEEvRKNS_6TensorESA_lllENKUlvE1_clEvENKUlvE0_clEvEUllllllE_St5arrayIPcLm6EELi4E23TrivialOffsetCalculatorILi5EjESH_ILi1EjENS0_6memory15LoadWithoutCastENSK_16StoreWithoutCastEEEviT_T0_T2_T3_T4_T5_)
        /*09e0*/ 	.word	0x000000b0


	//----- nvinfo : EIATTR_REGCOUNT
	.align		4
.L_468:
        /*09e4*/ 	.byte	0x04, 0x2f
        /*09e6*/ 	.short	(.L_470 - .L_469)
	.align		4
.L_469:
        /*09e8*/ 	.word	index@(_ZN2at6native18elementwise_kernelILi128ELi2EZNS0_22gpu_kernel_impl_nocastIZZZNS0_67_GLOBAL__N__bb565c37_34_ValidateCompressedIndicesKernel_cu_33a4b88b42_validate_compressed_sparse_indices_kernelILNS3_8CDimNameE1ENS3_18CUDAKernelLauncherENS3_14EmptyVecKernelENS3_8DummyVecELm8EEEvRKNS_6TensorESB_lllENKUlvE1_clEvENKUlvE0_clEvEUllllllE_EEvRNS_18TensorIteratorBaseERKT_EUliE_EEviT1_)
        /*09ec*/ 	.word	0x00000024


	//----- nvinfo : EIATTR_FRAME_SIZE
	.align		4
.L_470:
        /*09f0*/ 	.byte	0x04, 0x11
        /*09f2*/ 	.short	(.L_472 - .L_471)
	.align		4
.L_471:
        /*09f4*/ 	.word	index@($__internal_26_$__cuda_sm20_div_s64)
        /*09f8*/ 	.word	0x00000000


	//----- nvinfo : EIATTR_FRAME_SIZE
	.align		4
.L_472:
        /*09fc*/ 	.byte	0x04, 0x11
        /*09fe*/ 	.short	(.L_474 - .L_473)
	.align		4
.L_473:
        /*0a00*/ 	.word	index@(_ZN2at6native18elementwise_kernelILi128ELi2EZNS0_22gpu_kernel_impl_nocastIZZZNS0_67_GLOBAL__N__bb565c37_34_ValidateCompressedIndicesKernel_cu_33a4b88b42_validate_compressed_sparse_indices_kernelILNS3_8CDimNameE1ENS3_18CUDAKernelLauncherENS3_14EmptyVecKernelENS3_8DummyVecELm8EEEvRKNS_6TensorESB_lllENKUlvE1_clEvENKUlvE0_clEvEUllllllE_EEvRNS_18TensorIteratorBaseERKT_EUliE_EEviT1_)
        /*0a04*/ 	.word	0x00000000


	//----- nvinfo : EIATTR_REGCOUNT
	.align		4
.L_474:
        /*0a08*/ 	.byte	0x04, 0x2f
        /*0a0a*/ 	.short	(.L_476 - .L_475)
	.align		4
.L_475:
        /*0a0c*/ 	.word	index@(_ZN2at6native27unrolled_elementwise_kernelIZZZNS0_67_GLOBAL__N__bb565c37_34_ValidateCompressedIndicesKernel_cu_33a4b88b42_validate_compressed_sparse_indices_kernelILNS2_8CDimNameE1ENS2_18CUDAKernelLauncherENS2_14EmptyVecKernelENS2_8DummyVecELm8EEEvRKNS_6TensorESA_lllENKUlvE1_clEvENKUlvE0_clEvEUllllllE_St5arrayIPcLm6EELi4E23TrivialOffsetCalculatorILi5EjESH_ILi1EjENS0_6memory12LoadWithCastILi5EEENSK_13StoreWithCastILi1EEEEEviT_T0_T2_T3_T4_T5_)
        /*0a10*/ 	.word	0x00000040


	//----- nvinfo : EIATTR_FRAME_SIZE
	.align		4
.L_476:
        /*0a14*/ 	.byte	0x04, 0x11
        /*0a16*/ 	.short	(.L_478 - .L_477)
	.align		4
.L_477:
        /*0a18*/ 	.word	index@($__internal_25_$__cuda_sm20_div_s64)
        /*0a1c*/ 	.word	0x000000b0


	//----- nvinfo : EIATTR_FRAME_SIZE
	.align		4
.L_478:
        /*0a20*/ 	.byte	0x04, 0x11
        /*0a22*/ 	.short	(.L_480 - .L_479)
	.align		4
.L_479:
        /*0a24*/ 	.word	index@(_ZN2at6native27unrolled_elementwise_kernelIZZZNS0_67_GLOBAL__N__bb565c37_34_ValidateCompressedIndicesKernel_cu_33a4b88b42_validate_compressed_sparse_indices_kernelILNS2_8CDimNameE1ENS2_18CUDAKernelLauncherENS2_14EmptyVecKernelENS2_8DummyVecELm8EEEvRKNS_6TensorESA_lllENKUlvE1_clEvENKUlvE0_clEvEUllllllE_St5arrayIPcLm6EELi4E23TrivialOffsetCalculatorILi5EjESH_ILi1EjENS0_6memory12LoadWithCastILi5EEENSK_13StoreWithCastILi1EEEEEviT_T0_T2_T3_T4_T5_)
        /*0a28*/ 	.word	0x000000b0


	//----- nvinfo : EIATTR_REGCOUNT
	.align		4
.L_480:
        /*0a2c*/ 	.byte	0x04, 0x2f
        /*0a2e*/ 	.short	(.L_482 - .L_481)
	.align		4
.L_481:
        /*0a30*/ 	.word	index@(_ZN2at6native18elementwise_kernelILi128ELi4EZNS0_15gpu_kernel_implIZZZNS0_67_GLOBAL__N__bb565c37_34_ValidateCompressedIndicesKernel_cu_33a4b88b42_validate_compressed_sparse_indices_kernelILNS3_8CDimNameE1ENS3_18CUDAKernelLauncherENS3_14EmptyVecKernelENS3_8DummyVecELm8EEEvRKNS_6TensorESB_lllENKUlvE1_clEvENKUlvE0_clEvEUllllllE_EEvRNS_18TensorIteratorBaseERKT_EUliE_EEviT1_)
        /*0a34*/ 	.word	0x00000022


	//----- nvinfo : EIATTR_FRAME_SIZE
	.align		4
.L_482:
        /*0a38*/ 	.byte	0x04, 0x11
        /*0a3a*/ 	.short	(.L_484 - .L_483)
	.align		4
.L_483:
        /*0a3c*/ 	.word	index@($__internal_24_$__cuda_sm20_div_s64)
        /*0a40*/ 	.word	0x00000000


	//----- nvinfo : EIATTR_FRAME_SIZE
	.align		4
.L_484:
        /*0a44*/ 	.byte	0x04, 0x11
        /*0a46*/ 	.short	(.L_486 - .L_485)
	.align		4
.L_485:
        /*0a48*/ 	.word	index@(_ZN2at6native18elementwise_kernelILi128ELi4EZNS0_15gpu_kernel_implIZZZNS0_67_GLOBAL__N__bb565c37_34_ValidateCompressedIndicesKernel_cu_33a4b88b42_validate_compressed_sparse_indices_kernelILNS3_8CDimNameE1ENS3_18CUDAKernelLauncherENS3_14EmptyVecKernelENS3_8DummyVecELm8EEEvRKNS_6TensorESB_lllENKUlvE1_clEvENKUlvE0_clEvEUllllllE_EEvRNS_18TensorIteratorBaseERKT_EUliE_EEviT1_)
        /*0a4c*/ 	.word	0x00000000


	//----- nvinfo : EIATTR_REGCOUNT
	.align		4
.L_486:
        /*0a50*/ 	.byte	0x04, 0x2f
        /*0a52*/ 	.short	(.L_488 - .L_487)
	.align		4
.L_487:
        /*0a54*/ 	.word	index@(_ZN2at6native29vectorized_elementwise_kernelILi8EZZZNS0_67_GLOBAL__N__bb565c37_34_ValidateCompressedIndicesKernel_cu_33a4b88b42_validate_compressed_sparse_indices_kernelILNS2_8CDimNameE1ENS2_18CUDAKernelLauncherENS2_14EmptyVecKernelENS2_8DummyVecELm0EEEvRKNS_6TensorESA_lllENKUlvE0_clEvENKUlvE_clEvEUliE_St5arrayIPcLm2EEEEviT0_T1_)
        /*0a58*/ 	.word	0x00000020


	//----- nvinfo : EIATTR_FRAME_SIZE
	.align		4
.L_488:
        /*0a5c*/ 	.byte	0x04, 0x11
        /*0a5e*/ 	.short	(.L_490 - .L_489)
	.align		4
.L_489:
        /*0a60*/ 	.word	index@(_ZN2at6native29vectorized_elementwise_kernelILi8EZZZNS0_67_GLOBAL__N__bb565c37_34_ValidateCompressedIndicesKernel_cu_33a4b88b42_validate_compressed_sparse_indices_kernelILNS2_8CDimNameE1ENS2_18CUDAKernelLauncherENS2_14EmptyVecKernelENS2_8DummyVecELm0EEEvRKNS_6TensorESA_lllENKUlvE0_clEvENKUlvE_clEvEUliE_St5arrayIPcLm2EEEEviT0_T1_)
        /*0a64*/ 	.word	0x00000000


	//----- nvinfo : EIATTR_REGCOUNT
	.align		4
.L_490:
        /*0a68*/ 	.byte	0x04, 0x2f
        /*0a6a*/ 	.short	(.L_492 - .L_491)
	.align		4
.L_491:
        /*0a6c*/ 	.word	index@(_ZN2at6native29vectorized_elementwise_kernelILi4EZZZNS0_67_GLOBAL__N__bb565c37_34_ValidateCompressedIndicesKernel_cu_33a4b88b42_validate_compressed_sparse_indices_kernelILNS2_8CDimNameE1ENS2_18CUDAKernelLauncherENS2_14EmptyVecKernelENS2_8DummyVecELm0EEEvRKNS_6TensorESA_lllENKUlvE0_clEvENKUlvE_clEvEUliE_St5arrayIPcLm2EEEEviT0_T1_)
        /*0a70*/ 	.word	0x00000020


	//----- nvinfo : EIATTR_FRAME_SIZE
	.align		4
.L_492:
        /*0a74*/ 	.byte	0x04, 0x11
        /*0a76*/ 	.short	(.L_494 - .L_493)
	.align		4
.L_493:
        /*0a78*/ 	.word	index@(_ZN2at6native29vectorized_elementwise_kernelILi4EZZZNS0_67_GLOBAL__N__bb565c37_34_ValidateCompressedIndicesKernel_cu_33a4b88b42_validate_compressed_sparse_indices_kernelILNS2_8CDimNameE1ENS2_18CUDAKernelLauncherENS2_14EmptyVecKernelENS2_8DummyVecELm0EEEvRKNS_6TensorESA_lllENKUlvE0_clEvENKUlvE_clEvEUliE_St5arrayIPcLm2EEEEviT0_T1_)
        /*0a7c*/ 	.word	0x00000000


	//----- nvinfo : EIATTR_REGCOUNT
	.align		4
.L_494:
        /*0a80*/ 	.byte	0x04, 0x2f
        /*0a82*/ 	.short	(.L_496 - .L_495)
	.align		4
.L_495:
        /*0a84*/ 	.word	index@(_ZN2at6native29vectorized_elementwise_kernelILi2EZZZNS0_67_GLOBAL__N__bb565c37_34_ValidateCompressedIndicesKernel_cu_33a4b88b42_validate_compressed_sparse_indices_kernelILNS2_8CDimNameE1ENS2_18CUDAKernelLauncherENS2_14EmptyVecKernelENS2_8DummyVecELm0EEEvRKNS_6TensorESA_lllENKUlvE0_clEvENKUlvE_clEvEUliE_St5arrayIPcLm2EEEEviT0_T1_)
        /*0a88*/ 	.word	0x00000020


	//----- nvinfo : EIATTR_FRAME_SIZE
	.align		4
.L_496:
        /*0a8c*/ 	.byte	0x04, 0x11
        /*0a8e*/ 	.short	(.L_498 - .L_497)
	.align		4
.L_497:
        /*0a90*/ 	.word	index@(_ZN2at6native29vectorized_elementwise_kernelILi2EZZZNS0_67_GLOBAL__N__bb565c37_34_ValidateCompressedIndicesKernel_cu_33a4b88b42_validate_compressed_sparse_indices_kernelILNS2_8CDimNameE1ENS2_18CUDAKernelLauncherENS2_14EmptyVecKernelENS2_8DummyVecELm0EEEvRKNS_6TensorESA_lllENKUlvE0_clEvENKUlvE_clEvEUliE_St5arrayIPcLm2EEEEviT0_T1_)
        /*0a94*/ 	.word	0x00000000


	//----- nvinfo : EIATTR_REGCOUNT
	.align		4
.L_498:
        /*0a98*/ 	.byte	0x04, 0x2f
        /*0a9a*/ 	.short	(.L_500 - .L_499)
	.align		4
.L_499:
        /*0a9c*/ 	.word	index@(_ZN2at6native27unrolled_elementwise_kernelIZZZNS0_67_GLOBAL__N__bb565c37_34_ValidateCompressedIndicesKernel_cu_33a4b88b42_validate_compressed_sparse_indices_kernelILNS2_8CDimNameE1ENS2_18CUDAKernelLauncherENS2_14EmptyVecKernelENS2_8DummyVecELm0EEEvRKNS_6TensorESA_lllENKUlvE0_clEvENKUlvE_clEvEUliE_St5arrayIPcLm2EELi4E23TrivialOffsetCalculatorILi1EjESI_NS0_6memory15LoadWithoutCastENSJ_16StoreWithoutCastEEEviT_T0_T2_T3_T4_T5_)
        /*0aa0*/ 	.word	0x0000001a


	//----- nvinfo : EIATTR_FRAME_SIZE
	.align		4
.L_500:
        /*0aa4*/ 	.byte	0x04, 0x11
        /*0aa6*/ 	.short	(.L_502 - .L_501)
	.align		4
.L_501:
        /*0aa8*/ 	.word	index@(_ZN2at6native27unrolled_elementwise_kernelIZZZNS0_67_GLOBAL__N__bb565c37_34_ValidateCompressedIndicesKernel_cu_33a4b88b42_validate_compressed_sparse_indices_kernelILNS2_8CDimNameE1ENS2_18CUDAKernelLauncherENS2_14EmptyVecKernelENS2_8DummyVecELm0EEEvRKNS_6TensorESA_lllENKUlvE0_clEvENKUlvE_clEvEUliE_St5arrayIPcLm2EELi4E23TrivialOffsetCalculatorILi1EjESI_NS0_6memory15LoadWithoutCastENSJ_16StoreWithoutCastEEEviT_T0_T2_T3_T4_T5_)
        /*0aac*/ 	.word	0x00000000


	//----- nvinfo : EIATTR_REGCOUNT
	.align		4
.L_502:
        /*0ab0*/ 	.byte	0x04, 0x2f
        /*0ab2*/ 	.short	(.L_504 - .L_503)
	.align		4
.L_503:
        /*0ab4*/ 	.word	index@(_ZN2at6native18elementwise_kernelILi128ELi2EZNS0_22gpu_kernel_impl_nocastIZZZNS0_67_GLOBAL__N__bb565c37_34_ValidateCompressedIndicesKernel_cu_33a4b88b42_validate_compressed_sparse_indices_kernelILNS3_8CDimNameE1ENS3_18CUDAKernelLauncherENS3_14EmptyVecKernelENS3_8DummyVecELm0EEEvRKNS_6TensorESB_lllENKUlvE0_clEvENKUlvE_clEvEUliE_EEvRNS_18TensorIteratorBaseERKT_EUliE_EEviT1_)
        /*0ab8*/ 	.word	0x00000018


	//----- nvinfo : EIATTR_FRAME_SIZE
	.align		4
.L_504:
        /*0abc*/ 	.byte	0x04, 0x11
        /*0abe*/ 	.short	(.L_506 - .L_505)
	.align		4
.L_505:
        /*0ac0*/ 	.word	index@(_ZN2at6native18elementwise_kernelILi128ELi2EZNS0_22gpu_kernel_impl_nocastIZZZNS0_67_GLOBAL__N__bb565c37_34_ValidateCompressedIndicesKernel_cu_33a4b88b42_validate_compressed_sparse_indices_kernelILNS3_8CDimNameE1ENS3_18CUDAKernelLauncherENS3_14EmptyVecKernelENS3_8DummyVecELm0EEEvRKNS_6TensorESB_lllENKUlvE0_clEvENKUlvE_clEvEUliE_EEvRNS_18TensorIteratorBaseERKT_EUliE_EEviT1_)
        /*0ac4*/ 	.word	0x00000000


	//----- nvinfo : EIATTR_REGCOUNT
	.align		4
.L_506:
        /*0ac8*/ 	.byte	0x04, 0x2f
        /*0aca*/ 	.short	(.L_508 - .L_507)
	.align		4
.L_507:
        /*0acc*/ 	.word	index@(_ZN2at6native27unrolled_elementwise_kernelIZZZNS0_67_GLOBAL__N__bb565c37_34_ValidateCompressedIndicesKernel_cu_33a4b88b42_validate_compressed_sparse_indices_kernelILNS2_8CDimNameE1ENS2_18CUDAKernelLauncherENS2_14EmptyVecKernelENS2_8DummyVecELm0EEEvRKNS_6TensorESA_lllENKUlvE0_clEvENKUlvE_clEvEUliE_St5arrayIPcLm2EELi4E23TrivialOffsetCalculatorILi1EjESI_NS0_6memory12LoadWithCastILi1EEENSJ_13StoreWithCastILi1EEEEEviT_T0_T2_T3_T4_T5_)
        /*0ad0*/ 	.word	0x0000001c


	//----- nvinfo : EIATTR_FRAME_SIZE
	.align		4
.L_508:
        /*0ad4*/ 	.byte	0x04, 0x11
        /*0ad6*/ 	.short	(.L_510 - .L_509)
	.align		4
.L_509:
        /*0ad8*/ 	.word	index@(_ZN2at6native27unrolled_elementwise_kernelIZZZNS0_67_GLOBAL__N__bb565c37_34_ValidateCompressedIndicesKernel_cu_33a4b88b42_validate_compressed_sparse_indices_kernelILNS2_8CDimNameE1ENS2_18CUDAKernelLauncherENS2_14EmptyVecKernelENS2_8DummyVecELm0EEEvRKNS_6TensorESA_lllENKUlvE0_clEvENKUlvE_clEvEUliE_St5arrayIPcLm2EELi4E23TrivialOffsetCalculatorILi1EjESI_NS0_6memory12LoadWithCastILi1EEENSJ_13StoreWithCastILi1EEEEEviT_T0_T2_T3_T4_T5_)
        /*0adc*/ 	.word	0x00000000


	//----- nvinfo : EIATTR_REGCOUNT
	.align		4
.L_510:
        /*0ae0*/ 	.byte	0x04, 0x2f
        /*0ae2*/ 	.short	(.L_512 - .L_511)
	.align		4
.L_511:
        /*0ae4*/ 	.word	index@(_ZN2at6native18elementwise_kernelILi128ELi4EZNS0_15gpu_kernel_implIZZZNS0_67_GLOBAL__N__bb565c37_34_ValidateCompressedIndicesKernel_cu_33a4b88b42_validate_compressed_sparse_indices_kernelILNS3_8CDimNameE1ENS3_18CUDAKernelLauncherENS3_14EmptyVecKernelENS3_8DummyVecELm0EEEvRKNS_6TensorESB_lllENKUlvE0_clEvENKUlvE_clEvEUliE_EEvRNS_18TensorIteratorBaseERKT_EUliE_EEviT1_)
        /*0ae8*/ 	.word	0x0000001a


	//----- nvinfo : EIATTR_FRAME_SIZE
	.align		4
.L_512:
        /*0aec*/ 	.byte	0x04, 0x11
        /*0aee*/ 	.short	(.L_514 - .L_513)
	.align		4
.L_513:
        /*0af0*/ 	.word	index@(_ZN2at6native18elementwise_kernelILi128ELi4EZNS0_15gpu_kernel_implIZZZNS0_67_GLOBAL__N__bb565c37_34_ValidateCompressedIndicesKernel_cu_33a4b88b42_validate_compressed_sparse_indices_kernelILNS3_8CDimNameE1ENS3_18CUDAKernelLauncherENS3_14EmptyVecKernelENS3_8DummyVecELm0EEEvRKNS_6TensorESB_lllENKUlvE0_clEvENKUlvE_clEvEUliE_EEvRNS_18TensorIteratorBaseERKT_EUliE_EEviT1_)
        /*0af4*/ 	.word	0x00000000


	//----- nvinfo : EIATTR_REGCOUNT
	.align		4
.L_514:
        /*0af8*/ 	.byte	0x04, 0x2f
        /*0afa*/ 	.short	(.L_516 - .L_515)
	.align		4
.L_515:
        /*0afc*/ 	.word	index@(_ZN2at6native29vectorized_elementwise_kernelILi8EZZZNS0_67_GLOBAL__N__bb565c37_34_ValidateCompressedIndicesKernel_cu_33a4b88b42_validate_compressed_sparse_indices_kernelILNS2_8CDimNameE1ENS2_18CUDAKernelLauncherENS2_14EmptyVecKernelENS2_8DummyVecELm0EEEvRKNS_6TensorESA_lllENKUlvE0_clEvENKUlvE0_clEvEUllE_St5arrayIPcLm2EEEEviT0_T1_)
        /*0b00*/ 	.word	0x00000026


	//----- nvinfo : EIATTR_FRAME_SIZE
	.align		4
.L_516:
        /*0b04*/ 	.byte	0x04, 0x11
        /*0b06*/ 	.short	(.L_518 - .L_517)
	.align		4
.L_517:
        /*0b08*/ 	.word	index@(_ZN2at6native29vectorized_elementwise_kernelILi8EZZZNS0_67_GLOBAL__N__bb565c37_34_ValidateCompressedIndicesKernel_cu_33a4b88b42_validate_compressed_sparse_indices_kernelILNS2_8CDimNameE1ENS2_18CUDAKernelLauncherENS2_14EmptyVecKernelENS2_8DummyVecELm0EEEvRKNS_6TensorESA_lllENKUlvE0_clEvENKUlvE0_clEvEUllE_St5arrayIPcLm2EEEEviT0_T1_)
        /*0b0c*/ 	.word	0x00000000


	//----- nvinfo : EIATTR_REGCOUNT
	.align		4
.L_518:
        /*0b10*/ 	.byte	0x04, 0x2f
        /*0b12*/ 	.short	(.L_520 - .L_519)
	.align		4
.L_519:
        /*0b14*/ 	.word	index@(_ZN2at6native29vectorized_elementwise_kernelILi4EZZZNS0_67_GLOBAL__N__bb565c37_34_ValidateCompressedIndicesKernel_cu_33a4b88b42_validate_compressed_sparse_indices_kernelILNS2_8CDimNameE1ENS2_18CUDAKernelLauncherENS2_14EmptyVecKernelENS2_8DummyVecELm0EEEvRKNS_6TensorESA_lllENKUlvE0_clEvENKUlvE0_clEvEUllE_St5arrayIPcLm2EEEEviT0_T1_)
        /*0b18*/ 	.word	0x00000026


	//----- nvinfo : EIATTR_FRAME_SIZE
	.align		4
.L_520:
        /*0b1c*/ 	.byte	0x04, 0x11
        /*0b1e*/ 	.short	(.L_522 - .L_521)
	.align		4
.L_521:
        /*0b20*/ 	.word	index@(_ZN2at6native29vectorized_elementwise_kernelILi4EZZZNS0_67_GLOBAL__N__bb565c37_34_ValidateCompressedIndicesKernel_cu_33a4b88b42_validate_compressed_sparse_indices_kernelILNS2_8CDimNameE1ENS2_18CUDAKernelLauncherENS2_14EmptyVecKernelENS2_8DummyVecELm0EEEvRKNS_6TensorESA_lllENKUlvE0_clEvENKUlvE0_clEvEUllE_St5arrayIPcLm2EEEEviT0_T1_)
        /*0b24*/ 	.word	0x00000000


	//----- nvinfo : EIATTR_REGCOUNT
	.align		4
.L_522:
        /*0b28*/ 	.byte	0x04, 0x2f
        /*0b2a*/ 	.short	(.L_524 - .L_523)
	.align		4
.L_523:
        /*0b2c*/ 	.word	index@(_ZN2at6native29vectorized_elementwise_kernelILi2EZZZNS0_67_GLOBAL__N__bb565c37_34_ValidateCompressedIndicesKernel_cu_33a4b88b42_validate_compressed_sparse_indices_kernelILNS2_8CDimNameE1ENS2_18CUDAKernelLauncherENS2_14EmptyVecKernelENS2_8DummyVecELm0EEEvRKNS_6TensorESA_lllENKUlvE0_clEvENKUlvE0_clEvEUllE_St5arrayIPcLm2EEEEviT0_T1_)
        /*0b30*/ 	.word	0x00000026


	//----- nvinfo : EIATTR_FRAME_SIZE
	.align		4
.L_524:
        /*0b34*/ 	.byte	0x04, 0x11
        /*0b36*/ 	.short	(.L_526 - .L_525)
	.align		4
.L_525:
        /*0b38*/ 	.word	index@(_ZN2at6native29vectorized_elementwise_kernelILi2EZZZNS0_67_GLOBAL__N__bb565c37_34_ValidateCompressedIndicesKernel_cu_33a4b88b42_validate_compressed_sparse_indices_kernelILNS2_8CDimNameE1ENS2_18CUDAKernelLauncherENS2_14EmptyVecKernelENS2_8DummyVecELm0EEEvRKNS_6TensorESA_lllENKUlvE0_clEvENKUlvE0_clEvEUllE_St5arrayIPcLm2EEEEviT0_T1_)
        /*0b3c*/ 	.word	0x00000000


	//----- nvinfo : EIATTR_REGCOUNT
	.align		4
.L_526:
        /*0b40*/ 	.byte	0x04, 0x2f
        /*0b42*/ 	.short	(.L_528 - .L_527)
	.align		4
.L_527:
        /*0b44*/ 	.word	index@(_ZN2at6native27unrolled_elementwise_kernelIZZZNS0_67_GLOBAL__N__bb565c37_34_ValidateCompressedIndicesKernel_cu_33a4b88b42_validate_compressed_sparse_indices_kernelILNS2_8CDimNameE1ENS2_18CUDAKernelLauncherENS2_14EmptyVecKernelENS2_8DummyVecELm0EEEvRKNS_6TensorESA_lllENKUlvE0_clEvENKUlvE0_clEvEUllE_St5arrayIPcLm2EELi4E23TrivialOffsetCalculatorILi1EjESI_NS0_6memory15LoadWithoutCastENSJ_16StoreWithoutCastEEEviT_T0_T2_T3_T4_T5_)
        /*0b48*/ 	.word	0x0000001d


	//----- nvinfo : EIATTR_FRAME_SIZE
	.align		4
.L_528:
        /*0b4c*/ 	.byte	0x04, 0x11
        /*0b4e*/ 	.short	(.L_530 - .L_529)
	.align		4
.L_529:
        /*0b50*/ 	.word	index@(_ZN2at6native27unrolled_elementwise_kernelIZZZNS0_67_GLOBAL__N__bb565c37_34_ValidateCompressedIndicesKernel_cu_33a4b88b42_validate_compressed_sparse_indices_kernelILNS2_8CDimNameE1ENS2_18CUDAKernelLauncherENS2_14EmptyVecKernelENS2_8DummyVecELm0EEEvRKNS_6TensorESA_lllENKUlvE0_clEvENKUlvE0_clEvEUllE_St5arrayIPcLm2EELi4E23TrivialOffsetCalculatorILi1EjESI_NS0_6memory15LoadWithoutCastENSJ_16StoreWithoutCastEEEviT_T0_T2_T3_T4_T5_)
        /*0b54*/ 	.word	0x00000000


	//----- nvinfo : EIATTR_REGCOUNT
	.align		4
.L_530:
        /*0b58*/ 	.byte	0x04, 0x2f
        /*0b5a*/ 	.short	(.L_532 - .L_531)
	.align		4
.L_531:
        /*0b5c*/ 	.word	index@(_ZN2at6native18elementwise_kernelILi128ELi2EZNS0_22gpu_kernel_impl_nocastIZZZNS0_67_GLOBAL__N__bb565c37_34_ValidateCompressedIndicesKernel_cu_33a4b88b42_validate_compressed_sparse_indices_kernelILNS3_8CDimNameE1ENS3_18CUDAKernelLauncherENS3_14EmptyVecKernelENS3_8DummyVecELm0EEEvRKNS_6TensorESB_lllENKUlvE0_clEvENKUlvE0_clEvEUllE_EEvRNS_18TensorIteratorBaseERKT_EUliE_EEviT1_)
        /*0b60*/ 	.word	0x00000018


	//----- nvinfo : EIATTR_FRAME_SIZE
	.align		4
.L_532:
        /*0b64*/ 	.byte	0x04, 0x11
        /*0b66*/ 	.short	(.L_534 - .L_533)
	.align		4
.L_533:
        /*0b68*/ 	.word	index@(_ZN2at6native18elementwise_kernelILi128ELi2EZNS0_22gpu_kernel_impl_nocastIZZZNS0_67_GLOBAL__N__bb565c37_34_ValidateCompressedIndicesKernel_cu_33a4b88b42_validate_compressed_sparse_indices_kernelILNS3_8CDimNameE1ENS3_18CUDAKernelLauncherENS3_14EmptyVecKernelENS3_8DummyVecELm0EEEvRKNS_6TensorESB_lllENKUlvE0_clEvENKUlvE0_clEvEUllE_EEvRNS_18TensorIteratorBaseERKT_EUliE_EEviT1_)
        /*0b6c*/ 	.word	0x00000000


	//----- nvinfo : EIATTR_REGCOUNT
	.align		4
.L_534:
        /*0b70*/ 	.byte	0x04, 0x2f
        /*0b72*/ 	.short	(.L_536 - .L_535)
	.align		4
.L_535:
        /*0b74*/ 	.word	index@(_ZN2at6native27unrolled_elementwise_kernelIZZZNS0_67_GLOBAL__N__bb565c37_34_ValidateCompressedIndicesKernel_cu_33a4b88b42_validate_compressed_sparse_indices_kernelILNS2_8CDimNameE1ENS2_18CUDAKernelLauncherENS2_14EmptyVecKernelENS2_8DummyVecELm0EEEvRKNS_6TensorESA_lllENKUlvE0_clEvENKUlvE0_clEvEUllE_St5arrayIPcLm2EELi4E23TrivialOffsetCalculatorILi1EjESI_NS0_6memory12LoadWithCastILi1EEENSJ_13StoreWithCastILi1EEEEEviT_T0_T2_T3_T4_T5_)
        /*0b78*/ 	.word	0x00000020


	//----- nvinfo : EIATTR_FRAME_SIZE
	.align		4
.L_536:
        /*0b7c*/ 	.byte	0x04, 0x11
        /*0b7e*/ 	.short	(.L_538 - .L_537)
	.align		4
.L_537:
        /*0b80*/ 	.word	index@(_ZN2at6native27unrolled_elementwise_kernelIZZZNS0_67_GLOBAL__N__bb565c37_34_ValidateCompressedIndicesKernel_cu_33a4b88b42_validate_compressed_sparse_indices_kernelILNS2_8CDimNameE1ENS2_18CUDAKernelLauncherENS2_14EmptyVecKernelENS2_8DummyVecELm0EEEvRKNS_6TensorESA_lllENKUlvE0_clEvENKUlvE0_clEvEUllE_St5arrayIPcLm2EELi4E23TrivialOffsetCalculatorILi1EjESI_NS0_6memory12LoadWithCastILi1EEENSJ_13StoreWithCastILi1EEEEEviT_T0_T2_T3_T4_T5_)
        /*0b84*/ 	.word	0x00000000


	//----- nvinfo : EIATTR_REGCOUNT
	.align		4
.L_538:
        /*0b88*/ 	.byte	0x04, 0x2f
        /*0b8a*/ 	.short	(.L_540 - .L_539)
	.align		4
.L_539:
        /*0b8c*/ 	.word	index@(_ZN2at6native18elementwise_kernelILi128ELi4EZNS0_15gpu_kernel_implIZZZNS0_67_GLOBAL__N__bb565c37_34_ValidateCompressedIndicesKernel_cu_33a4b88b42_validate_compressed_sparse_indices_kernelILNS3_8CDimNameE1ENS3_18CUDAKernelLauncherENS3_14EmptyVecKernelENS3_8DummyVecELm0EEEvRKNS_6TensorESB_lllENKUlvE0_clEvENKUlvE0_clEvEUllE_EEvRNS_18TensorIteratorBaseERKT_EUliE_EEviT1_)
        /*0b90*/ 	.word	0x0000001a


	//----- nvinfo : EIATTR_FRAME_SIZE
	.align		4
.L_540:
        /*0b94*/ 	.byte	0x04, 0x11
        /*0b96*/ 	.short	(.L_542 - .L_541)
	.align		4
.L_541:
        /*0b98*/ 	.word	index@(_ZN2at6native18elementwise_kernelILi128ELi4EZNS0_15gpu_kernel_implIZZZNS0_67_GLOBAL__N__bb565c37_34_ValidateCompressedIndicesKernel_cu_33a4b88b42_validate_compressed_sparse_indices_kernelILNS3_8CDimNameE1ENS3_18CUDAKernelLauncherENS3_14EmptyVecKernelENS3_8DummyVecELm0EEEvRKNS_6TensorESB_lllENKUlvE0_clEvENKUlvE0_clEvEUllE_EEvRNS_18TensorIteratorBaseERKT_EUliE_EEviT1_)
        /*0b9c*/ 	.word	0x00000000


	//----- nvinfo : EIATTR_REGCOUNT
	.align		4
.L_542:
        /*0ba0*/ 	.byte	0x04, 0x2f
        /*0ba2*/ 	.short	(.L_544 - .L_543)
	.align		4
.L_543:
        /*0ba4*/ 	.word	index@(_ZN2at6native29vectorized_elementwise_kernelILi8EZZZNS0_67_GLOBAL__N__bb565c37_34_ValidateCompressedIndicesKernel_cu_33a4b88b42_validate_compressed_sparse_indices_kernelILNS2_8CDimNameE1ENS2_18CUDAKernelLauncherENS2_14EmptyVecKernelENS2_8DummyVecELm0EEEvRKNS_6TensorESA_lllENKUlvE1_clEvENKUlvE_clEvEUliiiiiE_St5arrayIPcLm6EEEEviT0_T1_)
        /*0ba8*/ 	.word	0x0000004c


	//----- nvinfo : EIATTR_FRAME_SIZE
	.align		4
.L_544:
        /*0bac*/ 	.byte	0x04, 0x11
        /*0bae*/ 	.short	(.L_546 - .L_545)
	.align		4
.L_545:
        /*0bb0*/ 	.word	index@($__internal_23_$__cuda_sm20_rem_s64)
        /*0bb4*/ 	.word	0x00000000


	//----- nvinfo : EIATTR_FRAME_SIZE
	.align		4
.L_546:
        /*0bb8*/ 	.byte	0x04, 0x11
        /*0bba*/ 	.short	(.L_548 - .L_547)
	.align		4
.L_547:
        /*0bbc*/ 	.word	index@($__internal_22_$__cuda_sm20_div_s64)
        /*0bc0*/ 	.word	0x00000000


	//----- nvinfo : EIATTR_FRAME_SIZE
	.align		4
.L_548:
        /*0bc4*/ 	.byte	0x04, 0x11
        /*0bc6*/ 	.short	(.L_550 - .L_549)
	.align		4
.L_549:
        /*0bc8*/ 	.word	index@(_ZN2at6native29vectorized_elementwise_kernelILi8EZZZNS0_67_GLOBAL__N__bb565c37_34_ValidateCompressedIndicesKernel_cu_33a4b88b42_validate_compressed_sparse_indices_kernelILNS2_8CDimNameE1ENS2_18CUDAKernelLauncherENS2_14EmptyVecKernelENS2_8DummyVecELm0EEEvRKNS_6TensorESA_lllENKUlvE1_clEvENKUlvE_clEvEUliiiiiE_St5arrayIPcLm6EEEEviT0_T1_)
        /*0bcc*/ 	.word	0x00000000


	//----- nvinfo : EIATTR_REGCOUNT
	.align		4
.L_550:
        /*0bd0*/ 	.byte	0x04, 0x2f
        /*0bd2*/ 	.short	(.L_552 - .L_551)
	.align		4
.L_551:
        /*0bd4*/ 	.word	index@(_ZN2at6native29vectorized_elementwise_kernelILi4EZZZNS0_67_GLOBAL__N__bb565c37_34_ValidateCompressedIndicesKernel_cu_33a4b88b42_validate_compressed_sparse_indices_kernelILNS2_8CDimNameE1ENS2_18CUDAKernelLauncherENS2_14EmptyVecKernelENS2_8DummyVecELm0EEEvRKNS_6TensorESA_lllENKUlvE1_clEvENKUlvE_clEvEUliiiiiE_St5arrayIPcLm6EEEEviT0_T1_)
        /*0bd8*/ 	.word	0x0000004c


	//----- nvinfo : EIATTR_FRAME_SIZE
	.align		4
.L_552:
        /*0bdc*/ 	.byte	0x04, 0x11
        /*0bde*/ 	.short	(.L_554 - .L_553)
	.align		4
.L_553:
        /*0be0*/ 	.word	index@($__internal_21_$__cuda_sm20_rem_s64)
        /*0be4*/ 	.word	0x00000000


	//----- nvinfo : EIATTR_FRAME_SIZE
	.align		4
.L_554:
        /*0be8*/ 	.byte	0x04, 0x11
        /*0bea*/ 	.short	(.L_556 - .L_555)
	.align		4
.L_555:
        /*0bec*/ 	.word	index@($__internal_20_$__cuda_sm20_div_s64)
        /*0bf0*/ 	.word	0x00000000


	//----- nvinfo : EIATTR_FRAME_SIZE
	.align		4
.L_556:
        /*0bf4*/ 	.byte	0x04, 0x11
        /*0bf6*/ 	.short	(.L_558 - .L_557)
	.align		4
.L_557:
        /*0bf8*/ 	.word	index@(_ZN2at6native29vectorized_elementwise_kernelILi4EZZZNS0_67_GLOBAL__N__bb565c37_34_ValidateCompressedIndicesKernel_cu_33a4b88b42_validate_compressed_sparse_indices_kernelILNS2_8CDimNameE1ENS2_18CUDAKernelLauncherENS2_14EmptyVecKernelENS2_8DummyVecELm0EEEvRKNS_6TensorESA_lllENKUlvE1_clEvENKUlvE_clEvEUliiiiiE_St5arrayIPcLm6EEEEviT0_T1_)
        /*0bfc*/ 	.word	0x00000000


	//----- nvinfo : EIATTR_REGCOUNT
	.align		4
.L_558:
        /*0c00*/ 	.byte	0x04, 0x2f
        /*0c02*/ 	.short	(.L_560 - .L_559)
	.align		4
.L_559:
        /*0c04*/ 	.word	index@(_ZN2at6native29vectorized_elementwise_kernelILi2EZZZNS0_67_GLOBAL__N__bb565c37_34_ValidateCompressedIndicesKernel_cu_33a4b88b42_validate_compressed_sparse_indices_kernelILNS2_8CDimNameE1ENS2_18CUDAKernelLauncherENS2_14EmptyVecKernelENS2_8DummyVecELm0EEEvRKNS_6TensorESA_lllENKUlvE1_clEvENKUlvE_clEvEUliiiiiE_St5arrayIPcLm6EEEEviT0_T1_)
        /*0c08*/ 	.word	0x0000004a


	//----- nvinfo : EIATTR_FRAME_SIZE
	.align		4
.L_560:
        /*0c0c*/ 	.byte	0x04, 0x11
        /*0c0e*/ 	.short	(.L_562 - .L_561)
	.align		4
.L_561:
        /*0c10*/ 	.word	index@($__internal_19_$__cuda_sm20_rem_s64)
        /*0c14*/ 	.word	0x00000000


	//----- nvinfo : EIATTR_FRAME_SIZE
	.align		4
.L_562:
        /*0c18*/ 	.byte	0x04, 0x11
        /*0c1a*/ 	.short	(.L_564 - .L_563)
	.align		4
.L_563:
        /*0c1c*/ 	.word	index@($__internal_18_$__cuda_sm20_div_s64)
        /*0c20*/ 	.word	0x00000000


	//----- nvinfo : EIATTR_FRAME_SIZE
	.align		4
.L_564:
        /*0c24*/ 	.byte	0x04, 0x11
        /*0c26*/ 	.short	(.L_566 - .L_565)
	.align		4
.L_565:
        /*0c28*/ 	.word	index@(_ZN2at6native29vectorized_elementwise_kernelILi2EZZZNS0_67_GLOBAL__N__bb565c37_34_ValidateCompressedIndicesKernel_cu_33a4b88b42_validate_compressed_sparse_indices_kernelILNS2_8CDimNameE1ENS2_18CUDAKernelLauncherENS2_14EmptyVecKernelENS2_8DummyVecELm0EEEvRKNS_6TensorESA_lllENKUlvE1_clEvENKUlvE_clEvEUliiiiiE_St5arrayIPcLm6EEEEviT0_T1_)
        /*0c2c*/ 	.word	0x00000000


	//----- nvinfo : EIATTR_REGCOUNT
	.align		4
.L_566:
        /*0c30*/ 	.byte	0x04, 0x2f
        /*0c32*/ 	.short	(.L_568 - .L_567)
	.align		4
.L_567:
        /*0c34*/ 	.word	index@(_ZN2at6native27unrolled_elementwise_kernelIZZZNS0_67_GLOBAL__N__bb565c37_34_ValidateCompressedIndicesKernel_cu_33a4b88b42_validate_compressed_sparse_indices_kernelILNS2_8CDimNameE1ENS2_18CUDAKernelLauncherENS2_14EmptyVecKernelENS2_8DummyVecELm0EEEvRKNS_6TensorESA_lllENKUlvE1_clEvENKUlvE_clEvEUliiiiiE_St5arrayIPcLm6EELi4E23TrivialOffsetCalculatorILi5EjESH_ILi1EjENS0_6memory15LoadWithoutCastENSK_16StoreWithoutCastEEEviT_T0_T2_T3_T4_T5_)
        /*0c38*/ 	.word	0x00000035


	//----- nvinfo : EIATTR_FRAME_SIZE
	.align		4
.L_568:
        /*0c3c*/ 	.byte	0x04, 0x11
        /*0c3e*/ 	.short	(.L_570 - .L_569)
	.align		4
.L_569:
        /*0c40*/ 	.word	index@($__internal_17_$__cuda_sm20_rem_s64)
        /*0c44*/ 	.word	0x00000000


	//----- nvinfo : EIATTR_FRAME_SIZE
	.align		4
.L_570:
        /*0c48*/ 	.byte	0x04, 0x11
        /*0c4a*/ 	.short	(.L_572 - .L_571)
	.align		4
.L_571:
        /*0c4c*/ 	.word	index@($__internal_16_$__cuda_sm20_div_s64)
        /*0c50*/ 	.word	0x00000000


	//----- nvinfo : EIATTR_FRAME_SIZE
	.align		4
.L_572:
        /*0c54*/ 	.byte	0x04, 0x11
        /*0c56*/ 	.short	(.L_574 - .L_573)
	.align		4
.L_573:
        /*0c58*/ 	.word	index@(_ZN2at6native27unrolled_elementwise_kernelIZZZNS0_67_GLOBAL__N__bb565c37_34_ValidateCompressedIndicesKernel_cu_33a4b88b42_validate_compressed_sparse_indices_kernelILNS2_8CDimNameE1ENS2_18CUDAKernelLauncherENS2_14EmptyVecKernelENS2_8DummyVecELm0EEEvRKNS_6TensorESA_lllENKUlvE1_clEvENKUlvE_clEvEUliiiiiE_St5arrayIPcLm6EELi4E23TrivialOffsetCalculatorILi5EjESH_ILi1EjENS0_6memory15LoadWithoutCastENSK_16StoreWithoutCastEEEviT_T0_T2_T3_T4_T5_)
        /*0c5c*/ 	.word	0x00000000


	//----- nvinfo : EIATTR_REGCOUNT
	.align		4
.L_574:
        /*0c60*/ 	.byte	0x04, 0x2f
        /*0c62*/ 	.short	(.L_576 - .L_575)
	.align		4
.L_575:
        /*0c64*/ 	.word	index@(_ZN2at6native18elementwise_kernelILi128ELi2EZNS0_22gpu_kernel_impl_nocastIZZZNS0_67_GLOBAL__N__bb565c37_34_ValidateCompressedIndicesKernel_cu_33a4b88b42_validate_compressed_sparse_indices_kernelILNS3_8CDimNameE1ENS3_18CUDAKernelLauncherENS3_14EmptyVecKernelENS3_8DummyVecELm0EEEvRKNS_6TensorESB_lllENKUlvE1_clEvENKUlvE_clEvEUliiiiiE_EEvRNS_18TensorIteratorBaseERKT_EUliE_EEviT1_)
        /*0c68*/ 	.word	0x00000026


	//----- nvinfo : EIATTR_FRAME_SIZE
	.align		4
.L_576:
        /*0c6c*/ 	.byte	0x04, 0x11
        /*0c6e*/ 	.short	(.L_578 - .L_577)
	.align		4
.L_577:
        /*0c70*/ 	.word	index@($__internal_15_$__cuda_sm20_div_s64)
        /*0c74*/ 	.word	0x00000000


	//----- nvinfo : EIATTR_FRAME_SIZE
	.align		4
.L_578:
        /*0c78*/ 	.byte	0x04, 0x11
        /*0c7a*/ 	.short	(.L_580 - .L_579)
	.align		4
.L_579:
        /*0c7c*/ 	.word	index@(_ZN2at6native18elementwise_kernelILi128ELi2EZNS0_22gpu_kernel_impl_nocastIZZZNS0_67_GLOBAL__N__bb565c37_34_ValidateCompressedIndicesKernel_cu_33a4b88b42_validate_compressed_sparse_indices_kernelILNS3_8CDimNameE1ENS3_18CUDAKernelLauncherENS3_14EmptyVecKernelENS3_8DummyVecELm0EEEvRKNS_6TensorESB_lllENKUlvE1_clEvENKUlvE_clEvEUliiiiiE_EEvRNS_18TensorIteratorBaseERKT_EUliE_EEviT1_)
        /*0c80*/ 	.word	0x00000000


	//----- nvinfo : EIATTR_REGCOUNT
	.align		4
.L_580:
        /*0c84*/ 	.byte	0x04, 0x2f
        /*0c86*/ 	.short	(.L_582 - .L_581)
	.align		4
.L_581:
        /*0c88*/ 	.word	index@(_ZN2at6native27unrolled_elementwise_kernelIZZZNS0_67_GLOBAL__N__bb565c37_34_ValidateCompressedIndicesKernel_cu_33a4b88b42_validate_compressed_sparse_indices_kernelILNS2_8CDimNameE1ENS2_18CUDAKernelLauncherENS2_14EmptyVecKernelENS2_8DummyVecELm0EEEvRKNS_6TensorESA_lllENKUlvE1_clEvENKUlvE_clEvEUliiiiiE_St5arrayIPcLm6EELi4E23TrivialOffsetCalculatorILi5EjESH_ILi1EjENS0_6memory12LoadWithCastILi5EEENSK_13StoreWithCastILi1EEEEEviT_T0_T2_T3_T4_T5_)
        /*0c8c*/ 	.word	0x00000035


	//----- nvinfo : EIATTR_FRAME_SIZE
	.align		4
.L_582:
        /*0c90*/ 	.byte	0x04, 0x11
        /*0c92*/ 	.short	(.L_584 - .L_583)
	.align		4
.L_583:
        /*0c94*/ 	.word	index@($__internal_14_$__cuda_sm20_rem_s64)
        /*0c98*/ 	.word	0x00000000


	//----- nvinfo : EIATTR_FRAME_SIZE
	.align		4
.L_584:
        /*0c9c*/ 	.byte	0x04, 0x11
        /*0c9e*/ 	.short	(.L_586 - .L_585)
	.align		4
.L_585:
        /*0ca0*/ 	.word	index@($__internal_13_$__cuda_sm20_div_s64)
        /*0ca4*/ 	.word	0x00000000


	//----- nvinfo : EIATTR_FRAME_SIZE
	.align		4
.L_586:
        /*0ca8*/ 	.byte	0x04, 0x11
        /*0caa*/ 	.short	(.L_588 - .L_587)
	.align		4
.L_587:
        /*0cac*/ 	.word	index@(_ZN2at6native27unrolled_elementwise_kernelIZZZNS0_67_GLOBAL__N__bb565c37_34_ValidateCompressedIndicesKernel_cu_33a4b88b42_validate_compressed_sparse_indices_kernelILNS2_8CDimNameE1ENS2_18CUDAKernelLauncherENS2_14EmptyVecKernelENS2_8DummyVecELm0EEEvRKNS_6TensorESA_lllENKUlvE1_clEvENKUlvE_clEvEUliiiiiE_St5arrayIPcLm6EELi4E23TrivialOffsetCalculatorILi5EjESH_ILi1EjENS0_6memory12LoadWithCastILi5EEENSK_13StoreWithCastILi1EEEEEviT_T0_T2_T3_T4_T5_)
        /*0cb0*/ 	.word	0x00000000


	//----- nvinfo : EIATTR_REGCOUNT
	.align		4
.L_588:
        /*0cb4*/ 	.byte	0x04, 0x2f
        /*0cb6*/ 	.short	(.L_590 - .L_589)
	.align		4
.L_589:
        /*0cb8*/ 	.word	index@(_ZN2at6native18elementwise_kernelILi128ELi4EZNS0_15gpu_kernel_implIZZZNS0_67_GLOBAL__N__bb565c37_34_ValidateCompressedIndicesKernel_cu_33a4b88b42_validate_compressed_sparse_indices_kernelILNS3_8CDimNameE1ENS3_18CUDAKernelLauncherENS3_14EmptyVecKernelENS3_8DummyVecELm0EEEvRKNS_6TensorESB_lllENKUlvE1_clEvENKUlvE_clEvEUliiiiiE_EEvRNS_18TensorIteratorBaseERKT_EUliE_EEviT1_)
        /*0cbc*/ 	.word	0x00000024


	//----- nvinfo : EIATTR_FRAME_SIZE
	.align		4
.L_590:
        /*0cc0*/ 	.byte	0x04, 0x11
        /*0cc2*/ 	.short	(.L_592 - .L_591)
	.align		4
.L_591:
        /*0cc4*/ 	.word	index@($__internal_12_$__cuda_sm20_div_s64)
        /*0cc8*/ 	.word	0x00000000


	//----- nvinfo : EIATTR_FRAME_SIZE
	.align		4
.L_592:
        /*0ccc*/ 	.byte	0x04, 0x11
        /*0cce*/ 	.short	(.L_594 - .L_593)
	.align		4
.L_593:
        /*0cd0*/ 	.word	index@(_ZN2at6native18elementwise_kernelILi128ELi4EZNS0_15gpu_kernel_implIZZZNS0_67_GLOBAL__N__bb565c37_34_ValidateCompressedIndicesKernel_cu_33a4b88b42_validate_compressed_sparse_indices_kernelILNS3_8CDimNameE1ENS3_18CUDAKernelLauncherENS3_14EmptyVecKernelENS3_8DummyVecELm0EEEvRKNS_6TensorESB_lllENKUlvE1_clEvENKUlvE_clEvEUliiiiiE_EEvRNS_18TensorIteratorBaseERKT_EUliE_EEviT1_)
        /*0cd4*/ 	.word	0x00000000


	//----- nvinfo : EIATTR_REGCOUNT
	.align		4
.L_594:
        /*0cd8*/ 	.byte	0x04, 0x2f
        /*0cda*/ 	.short	(.L_596 - .L_595)
	.align		4
.L_595:
        /*0cdc*/ 	.word	index@(_ZN2at6native29vectorized_elementwise_kernelILi8EZZZNS0_67_GLOBAL__N__bb565c37_34_ValidateCompressedIndicesKernel_cu_33a4b88b42_validate_compressed_sparse_indices_kernelILNS2_8CDimNameE1ENS2_18CUDAKernelLauncherENS2_14EmptyVecKernelENS2_8DummyVecELm0EEEvRKNS_6TensorESA_lllENKUlvE1_clEvENKUlvE0_clEvEUllllllE_St5arrayIPcLm6EEEEviT0_T1_)
        /*0ce0*/ 	.word	0x00000071


	//----- nvinfo : EIATTR_FRAME_SIZE
	.align		4
.L_596:
        /*0ce4*/ 	.byte	0x04, 0x11
        /*0ce6*/ 	.short	(.L_598 - .L_597)
	.align		4
.L_597:
        /*0ce8*/ 	.word	index@($__internal_11_$__cuda_sm20_rem_s64)
        /*0cec*/ 	.word	0x00000000


	//----- nvinfo : EIATTR_FRAME_SIZE
	.align		4
.L_598:
        /*0cf0*/ 	.byte	0x04, 0x11
        /*0cf2*/ 	.short	(.L_600 - .L_599)
	.align		4
.L_599:
        /*0cf4*/ 	.word	index@($__internal_10_$__cuda_sm20_div_s64)
        /*0cf8*/ 	.word	0x00000000


	//----- nvinfo : EIATTR_FRAME_SIZE
	.align		4
.L_600:
        /*0cfc*/ 	.byte	0x04, 0x11
        /*0cfe*/ 	.short	(.L_602 - .L_601)
	.align		4
.L_601:
        /*0d00*/ 	.word	index@(_ZN2at6native29vectorized_elementwise_kernelILi8EZZZNS0_67_GLOBAL__N__bb565c37_34_ValidateCompressedIndicesKernel_cu_33a4b88b42_validate_compressed_sparse_indices_kernelILNS2_8CDimNameE1ENS2_18CUDAKernelLauncherENS2_14EmptyVecKernelENS2_8DummyVecELm0EEEvRKNS_6TensorESA_lllENKUlvE1_clEvENKUlvE0_clEvEUllllllE_St5arrayIPcLm6EEEEviT0_T1_)
        /*0d04*/ 	.word	0x00000000


	//----- nvinfo : EIATTR_REGCOUNT
	.align		4
.L_602:
        /*0d08*/ 	.byte	0x04, 0x2f
        /*0d0a*/ 	.short	(.L_604 - .L_603)
	.align		4
.L_603:
        /*0d0c*/ 	.word	index@(_ZN2at6native29vectorized_elementwise_kernelILi4EZZZNS0_67_GLOBAL__N__bb565c37_34_ValidateCompressedIndicesKernel_cu_33a4b88b42_validate_compressed_sparse_indices_kernelILNS2_8CDimNameE1ENS2_18CUDAKernelLauncherENS2_14EmptyVecKernelENS2_8DummyVecELm0EEEvRKNS_6TensorESA_lllENKUlvE1_clEvENKUlvE0_clEvEUllllllE_St5arrayIPcLm6EEEEviT0_T1_)
        /*0d10*/ 	.word	0x00000071


	//----- nvinfo : EIATTR_FRAME_SIZE
	.align		4
.L_604:
        /*0d14*/ 	.byte	0x04, 0x11
        /*0d16*/ 	.short	(.L_606 - .L_605)
	.align		4
.L_605:
        /*0d18*/ 	.word	index@($__internal_9_$__cuda_sm20_rem_s64)
        /*0d1c*/ 	.word	0x00000000


	//----- nvinfo : EIATTR_FRAME_SIZE
	.align		4
.L_606:
        /*0d20*/ 	.byte	0x04, 0x11
        /*0d22*/ 	.short	(.L_608 - .L_607)
	.align		4
.L_607:
        /*0d24*/ 	.word	index@($__internal_8_$__cuda_sm20_div_s64)
        /*0d28*/ 	.word	0x00000000


	//----- nvinfo : EIATTR_FRAME_SIZE
	.align		4
.L_608:
        /*0d2c*/ 	.byte	0x04, 0x11
        /*0d2e*/ 	.short	(.L_610 - .L_609)
	.align		4
.L_609:
        /*0d30*/ 	.word	index@(_ZN2at6native29vectorized_elementwise_kernelILi4EZZZNS0_67_GLOBAL__N__bb565c37_34_ValidateCompressedIndicesKernel_cu_33a4b88b42_validate_compressed_sparse_indices_kernelILNS2_8CDimNameE1ENS2_18CUDAKernelLauncherENS2_14EmptyVecKernelENS2_8DummyVecELm0EEEvRKNS_6TensorESA_lllENKUlvE1_clEvENKUlvE0_clEvEUllllllE_St5arrayIPcLm6EEEEviT0_T1_)
        /*0d34*/ 	.word	0x00000000


	//----- nvinfo : EIATTR_REGCOUNT
	.align		4
.L_610:
        /*0d38*/ 	.byte	0x04, 0x2f
        /*0d3a*/ 	.short	(.L_612 - .L_611)
	.align		4
.L_611:
        /*0d3c*/ 	.word	index@(_ZN2at6native29vectorized_elementwise_kernelILi2EZZZNS0_67_GLOBAL__N__bb565c37_34_ValidateCompressedIndicesKernel_cu_33a4b88b42_validate_compressed_sparse_indices_kernelILNS2_8CDimNameE1ENS2_18CUDAKernelLauncherENS2_14EmptyVecKernelENS2_8DummyVecELm0EEEvRKNS_6TensorESA_lllENKUlvE1_clEvENKUlvE0_clEvEUllllllE_St5arrayIPcLm6EEEEviT0_T1_)
        /*0d40*/ 	.word	0x00000071


	//----- nvinfo : EIATTR_FRAME_SIZE
	.align		4
.L_612:
        /*0d44*/ 	.byte	0x04, 0x11
        /*0d46*/ 	.short	(.L_614 - .L_613)
	.align		4
.L_613:
        /*0d48*/ 	.word	index@($__internal_7_$__cuda_sm20_rem_s64)
        /*0d4c*/ 	.word	0x00000000


	//----- nvinfo : EIATTR_FRAME_SIZE
	.align		4
.L_614:
        /*0d50*/ 	.byte	0x04, 0x11
        /*0d52*/ 	.short	(.L_616 - .L_615)
	.align		4
.L_615:
        /*0d54*/ 	.word	index@($__internal_6_$__cuda_sm20_div_s64)
        /*0d58*/ 	.word	0x00000000


	//----- nvinfo : EIATTR_FRAME_SIZE
	.align		4
.L_616:
        /*0d5c*/ 	.byte	0x04, 0x11
        /*0d5e*/ 	.short	(.L_618 - .L_617)
	.align		4
.L_617:
        /*0d60*/ 	.word	index@(_ZN2at6native29vectorized_elementwise_kernelILi2EZZZNS0_67_GLOBAL__N__bb565c37_34_ValidateCompressedIndicesKernel_cu_33a4b88b42_validate_compressed_sparse_indices_kernelILNS2_8CDimNameE1ENS2_18CUDAKernelLauncherENS2_14EmptyVecKernelENS2_8DummyVecELm0EEEvRKNS_6TensorESA_lllENKUlvE1_clEvENKUlvE0_clEvEUllllllE_St5arrayIPcLm6EEEEviT0_T1_)
        /*0d64*/ 	.word	0x00000000


	//----- nvinfo : EIATTR_REGCOUNT
	.align		4
.L_618:
        /*0d68*/ 	.byte	0x04, 0x2f
        /*0d6a*/ 	.short	(.L_620 - .L_619)
	.align		4
.L_619:
        /*0d6c*/ 	.word	index@(_ZN2at6native27unrolled_elementwise_kernelIZZZNS0_67_GLOBAL__N__bb565c37_34_ValidateCompressedIndicesKernel_cu_33a4b88b42_validate_compressed_sparse_indices_kernelILNS2_8CDimNameE1ENS2_18CUDAKernelLauncherENS2_14EmptyVecKernelENS2_8DummyVecELm0EEEvRKNS_6TensorESA_lllENKUlvE1_clEvENKUlvE0_clEvEUllllllE_St5arrayIPcLm6EELi4E23TrivialOffsetCalculatorILi5EjESH_ILi1EjENS0_6memory15LoadWithoutCastENSK_16StoreWithoutCastEEEviT_T0_T2_T3_T4_T5_)
        /*0d70*/ 	.word	0x00000045


	//----- nvinfo : EIATTR_FRAME_SIZE
	.align		4
.L_620:
        /*0d74*/ 	.byte	0x04, 0x11
        /*0d76*/ 	.short	(.L_622 - .L_621)
	.align		4
.L_621:
        /*0d78*/ 	.word	index@($__internal_5_$__cuda_sm20_rem_s64)
        /*0d7c*/ 	.word	0x00000000


	//----- nvinfo : EIATTR_FRAME_SIZE
	.align		4
.L_622:
        /*0d80*/ 	.byte	0x04, 0x11
        /*0d82*/ 	.short	(.L_624 - .L_623)
	.align		4
.L_623:
        /*0d84*/ 	.word	index@($__internal_4_$__cuda_sm20_div_s64)
        /*0d88*/ 	.word	0x00000000


	//----- nvinfo : EIATTR_FRAME_SIZE
	.align		4
.L_624:
        /*0d8c*/ 	.byte	0x04, 0x11
        /*0d8e*/ 	.short	(.L_626 - .L_625)
	.align		4
.L_625:
        /*0d90*/ 	.word	index@(_ZN2at6native27unrolled_elementwise_kernelIZZZNS0_67_GLOBAL__N__bb565c37_34_ValidateCompressedIndicesKernel_cu_33a4b88b42_validate_compressed_sparse_indices_kernelILNS2_8CDimNameE1ENS2_18CUDAKernelLauncherENS2_14EmptyVecKernelENS2_8DummyVecELm0EEEvRKNS_6TensorESA_lllENKUlvE1_clEvENKUlvE0_clEvEUllllllE_St5arrayIPcLm6EELi4E23TrivialOffsetCalculatorILi5EjESH_ILi1EjENS0_6memory15LoadWithoutCastENSK_16StoreWithoutCastEEEviT_T0_T2_T3_T4_T5_)
        /*0d94*/ 	.word	0x00000000


	//----- nvinfo : EIATTR_REGCOUNT
	.align		4
.L_626:
        /*0d98*/ 	.byte	0x04, 0x2f
        /*0d9a*/ 	.short	(.L_628 - .L_627)
	.align		4
.L_627:
        /*0d9c*/ 	.word	index@(_ZN2at6native18elementwise_kernelILi128ELi2EZNS0_22gpu_kernel_impl_nocastIZZZNS0_67_GLOBAL__N__bb565c37_34_ValidateCompressedIndicesKernel_cu_33a4b88b42_validate_compressed_sparse_indices_kernelILNS3_8CDimNameE1ENS3_18CUDAKernelLauncherENS3_14EmptyVecKernelENS3_8DummyVecELm0EEEvRKNS_6TensorESB_lllENKUlvE1_clEvENKUlvE0_clEvEUllllllE_EEvRNS_18TensorIteratorBaseERKT_EUliE_EEviT1_)
        /*0da0*/ 	.word	0x00000024


	//----- nvinfo : EIATTR_FRAME_SIZE
	.align		4
.L_628:
        /*0da4*/ 	.byte	0x04, 0x11
        /*0da6*/ 	.short	(.L_630 - .L_629)
	.align		4
.L_629:
        /*0da8*/ 	.word	index@($__internal_3_$__cuda_sm20_div_s64)
        /*0dac*/ 	.word	0x00000000


	//----- nvinfo : EIATTR_FRAME_SIZE
	.align		4
.L_630:
        /*0db0*/ 	.byte	0x04, 0x11
        /*0db2*/ 	.short	(.L_632 - .L_631)
	.align		4
.L_631:
        /*0db4*/ 	.word	index@(_ZN2at6native18elementwise_kernelILi128ELi2EZNS0_22gpu_kernel_impl_nocastIZZZNS0_67_GLOBAL__N__bb565c37_34_ValidateCompressedIndicesKernel_cu_33a4b88b42_validate_compressed_sparse_indices_kernelILNS3_8CDimNameE1ENS3_18CUDAKernelLauncherENS3_14EmptyVecKernelENS3_8DummyVecELm0EEEvRKNS_6TensorESB_lllENKUlvE1_clEvENKUlvE0_clEvEUllllllE_EEvRNS_18TensorIteratorBaseERKT_EUliE_EEviT1_)
        /*0db8*/ 	.word	0x00000000


	//----- nvinfo : EIATTR_REGCOUNT
	.align		4
.L_632:
        /*0dbc*/ 	.byte	0x04, 0x2f
        /*0dbe*/ 	.short	(.L_634 - .L_633)
	.align		4
.L_633:
        /*0dc0*/ 	.word	index@(_ZN2at6native27unrolled_elementwise_kernelIZZZNS0_67_GLOBAL__N__bb565c37_34_ValidateCompressedIndicesKernel_cu_33a4b88b42_validate_compressed_sparse_indices_kernelILNS2_8CDimNameE1ENS2_18CUDAKernelLauncherENS2_14EmptyVecKernelENS2_8DummyVecELm0EEEvRKNS_6TensorESA_lllENKUlvE1_clEvENKUlvE0_clEvEUllllllE_St5arrayIPcLm6EELi4E23TrivialOffsetCalculatorILi5EjESH_ILi1EjENS0_6memory12LoadWithCastILi5EEENSK_13StoreWithCastILi1EEEEEviT_T0_T2_T3_T4_T5_)
        /*0dc4*/ 	.word	0x00000046


	//----- nvinfo : EIATTR_FRAME_SIZE
	.align		4
.L_634:
        /*0dc8*/ 	.byte	0x04, 0x11
        /*0dca*/ 	.short	(.L_636 - .L_635)
	.align		4
.L_635:
        /*0dcc*/ 	.word	index@($__internal_2_$__cuda_sm20_rem_s64)
        /*0dd0*/ 	.word	0x00000000


	//----- nvinfo : EIATTR_FRAME_SIZE
	.align		4
.L_636:
        /*0dd4*/ 	.byte	0x04, 0x11
        /*0dd6*/ 	.short	(.L_638 - .L_637)
	.align		4
.L_637:
        /*0dd8*/ 	.word	index@($__internal_1_$__cuda_sm20_div_s64)
        /*0ddc*/ 	.word	0x00000000


	//----- nvinfo : EIATTR_FRAME_SIZE
	.align		4
.L_638:
        /*0de0*/ 	.byte	0x04, 0x11
        /*0de2*/ 	.short	(.L_640 - .L_639)
	.align		4
.L_639:
        /*0de4*/ 	.word	index@(_ZN2at6native27unrolled_elementwise_kernelIZZZNS0_67_GLOBAL__N__bb565c37_34_ValidateCompressedIndicesKernel_cu_33a4b88b42_validate_compressed_sparse_indices_kernelILNS2_8CDimNameE1ENS2_18CUDAKernelLauncherENS2_14EmptyVecKernelENS2_8DummyVecELm0EEEvRKNS_6TensorESA_lllENKUlvE1_clEvENKUlvE0_clEvEUllllllE_St5arrayIPcLm6EELi4E23TrivialOffsetCalculatorILi5EjESH_ILi1EjENS0_6memory12LoadWithCastILi5EEENSK_13StoreWithCastILi1EEEEEviT_T0_T2_T3_T4_T5_)
        /*0de8*/ 	.word	0x00000000


	//----- nvinfo : EIATTR_REGCOUNT
	.align		4
.L_640:
        /*0dec*/ 	.byte	0x04, 0x2f
        /*0dee*/ 	.short	(.L_642 - .L_641)
	.align		4
.L_641:
        /*0df0*/ 	.word	index@(_ZN2at6native18elementwise_kernelILi128ELi4EZNS0_15gpu_kernel_implIZZZNS0_67_GLOBAL__N__bb565c37_34_ValidateCompressedIndicesKernel_cu_33a4b88b42_validate_compressed_sparse_indices_kernelILNS3_8CDimNameE1ENS3_18CUDAKernelLauncherENS3_14EmptyVecKernelENS3_8DummyVecELm0EEEvRKNS_6TensorESB_lllENKUlvE1_clEvENKUlvE0_clEvEUllllllE_EEvRNS_18TensorIteratorBaseERKT_EUliE_EEviT1_)
        /*0df4*/ 	.word	0x00000024


	//----- nvinfo : EIATTR_FRAME_SIZE
	.align		4
.L_642:
        /*0df8*/ 	.byte	0x04, 0x11
        /*0dfa*/ 	.short	(.L_644 - .L_643)
	.align		4
.L_643:
        /*0dfc*/ 	.word	index@($__internal_0_$__cuda_sm20_div_s64)
        /*0e00*/ 	.word	0x00000000


	//----- nvinfo : EIATTR_FRAME_SIZE
	.align		4
.L_644:
        /*0e04*/ 	.byte	0x04, 0x11
        /*0e06*/ 	.short	(.L_646 - .L_645)
	.align		4
.L_645:
        /*0e08*/ 	.word	index@(_ZN2at6native18elementwise_kernelILi128ELi4EZNS0_15gpu_kernel_implIZZZNS0_67_GLOBAL__N__bb565c37_34_ValidateCompressedIndicesKernel_cu_33a4b88b42_validate_compressed_sparse_indices_kernelILNS3_8CDimNameE1ENS3_18CUDAKernelLauncherENS3_14EmptyVecKernelENS3_8DummyVecELm0EEEvRKNS_6TensorESB_lllENKUlvE1_clEvENKUlvE0_clEvEUllllllE_EEvRNS_18TensorIteratorBaseERKT_EUliE_EEviT1_)
        /*0e0c*/ 	.word	0x00000000


	//----- nvinfo : EIATTR_MIN_STACK_SIZE
	.align		4
.L_646:
        /*0e10*/ 	.byte	0x04, 0x12
        /*0e12*/ 	.short	(.L_648 - .L_647)
	.align		4
.L_647:
        /*0e14*/ 	.word	index@(_ZN2at6native18elementwise_kernelILi128ELi4EZNS0_15gpu_kernel_implIZZZNS0_67_GLOBAL__N__bb565c37_34_ValidateCompressedIndicesKernel_cu_33a4b88b42_validate_compressed_sparse_indices_kernelILNS3_8CDimNameE1ENS3_18CUDAKernelLauncherENS3_14EmptyVecKernelENS3_8DummyVecELm0EEEvRKNS_6TensorESB_lllENKUlvE1_clEvENKUlvE0_clEvEUllllllE_EEvRNS_18TensorIteratorBaseERKT_EUliE_EEviT1_)
        /*0e18*/ 	.word	0x00000000


	//----- nvinfo : EIATTR_MIN_STACK_SIZE
	.align		4
.L_648:
        /*0e1c*/ 	.byte	0x04, 0x12
        /*0e1e*/ 	.short	(.L_650 - .L_649)
	.align		4
.L_649:
        /*0e20*/ 	.word	index@(_ZN2at6native27unrolled_elementwise_kernelIZZZNS0_67_GLOBAL__N__bb565c37_34_ValidateCompressedIndicesKernel_cu_33a4b88b42_validate_compressed_sparse_indices_kernelILNS2_8CDimNameE1ENS2_18CUDAKernelLauncherENS2_14EmptyVecKernelENS2_8DummyVecELm0EEEvRKNS_6TensorESA_lllENKUlvE1_clEvENKUlvE0_clEvEUllllllE_St5arrayIPcLm6EELi4E23TrivialOffsetCalculatorILi5EjESH_ILi1EjENS0_6memory12LoadWithCastILi5EEENSK_13StoreWithCastILi1EEEEEviT_T0_T2_T3_T4_T5_)
        /*0e24*/ 	.word	0x00000000


	//----- nvinfo : EIATTR_MIN_STACK_SIZE
	.align		4
.L_650:
        /*0e28*/ 	.byte	0x04, 0x12
        /*0e2a*/ 	.short	(.L_652 - .L_651)
	.align		4
.L_651:
        /*0e2c*/ 	.word	index@(_ZN2at6native18elementwise_kernelILi128ELi2EZNS0_22gpu_kernel_impl_nocastIZZZNS0_67_GLOBAL__N__bb565c37_34_ValidateCompressedIndicesKernel_cu_33a4b88b42_validate_compressed_sparse_indices_kernelILNS3_8CDimNameE1ENS3_18CUDAKernelLauncherENS3_14EmptyVecKernelENS3_8DummyVecELm0EEEvRKNS_6TensorESB_lllENKUlvE1_clEvENKUlvE0_clEvEUllllllE_EEvRNS_18TensorIteratorBaseERKT_EUliE_EEviT1_)
        /*0e30*/ 	.word	0x00000000


	//----- nvinfo : EIATTR_MIN_STACK_SIZE
	.align		4
.L_652:
        /*0e34*/ 	.byte	0x04, 0x12
        /*0e36*/ 	.short	(.L_654 - .L_653)
	.align		4
.L_653:
        /*0e38*/ 	.word	index@(_ZN2at6native27unrolled_elementwise_kernelIZZZNS0_67_GLOBAL__N__bb565c37_34_ValidateCompressedIndicesKernel_cu_33a4b88b42_validate_compressed_sparse_indices_kernelILNS2_8CDimNameE1ENS2_18CUDAKernelLauncherENS2_14EmptyVecKernelENS2_8DummyVecELm0EEEvRKNS_6TensorESA_lllENKUlvE1_clEvENKUlvE0_clEvEUllllllE_St5arrayIPcLm6EELi4E23TrivialOffsetCalculatorILi5EjESH_ILi1EjENS0_6memory15LoadWithoutCastENSK_16StoreWithoutCastEEEviT_T0_T2_T3_T4_T5_)
        /*0e3c*/ 	.word	0x00000000


	//----- nvinfo : EIATTR_MIN_STACK_SIZE
	.align		4
.L_654:
        /*0e40*/ 	.byte	0x04, 0x12
        /*0e42*/ 	.short	(.L_656 - .L_655)
	.align		4
.L_655:
        /*0e44*/ 	.word	index@(_ZN2at6native29vectorized_elementwise_kernelILi2EZZZNS0_67_GLOBAL__N__bb565c37_34_ValidateCompressedIndicesKernel_cu_33a4b88b42_validate_compressed_sparse_indices_kernelILNS2_8CDimNameE1ENS2_18CUDAKernelLauncherENS2_14EmptyVecKernelENS2_8DummyVecELm0EEEvRKNS_6TensorESA_lllENKUlvE1_clEvENKUlvE0_clEvEUllllllE_St5arrayIPcLm6EEEEviT0_T1_)
        /*0e48*/ 	.word	0x00000000


	//----- nvinfo : EIATTR_MIN_STACK_SIZE
	.align		4
.L_656:
        /*0e4c*/ 	.byte	0x04, 0x12
        /*0e4e*/ 	.short	(.L_658 - .L_657)
	.align		4
.L_657:
        /*0e50*/ 	.word	index@(_ZN2at6native29vectorized_elementwise_kernelILi4EZZZNS0_67_GLOBAL__N__bb565c37_34_ValidateCompressedIndicesKernel_cu_33a4b88b42_validate_compressed_sparse_indices_kernelILNS2_8CDimNameE1ENS2_18CUDAKernelLauncherENS2_14EmptyVecKernelENS2_8DummyVecELm0EEEvRKNS_6TensorESA_lllENKUlvE1_clEvENKUlvE0_clEvEUllllllE_St5arrayIPcLm6EEEEviT0_T1_)
        /*0e54*/ 	.word	0x00000000


	//----- nvinfo : EIATTR_MIN_STACK_SIZE
	.align		4
.L_658:
        /*0e58*/ 	.byte	0x04, 0x12
        /*0e5a*/ 	.short	(.L_660 - .L_659)
	.align		4
.L_659:
        /*0e5c*/ 	.word	index@(_ZN2at6native29vectorized_elementwise_kernelILi8EZZZNS0_67_GLOBAL__N__bb565c37_34_ValidateCompressedIndicesKernel_cu_33a4b88b42_validate_compressed_sparse_indices_kernelILNS2_8CDimNameE1ENS2_18CUDAKernelLauncherENS2_14EmptyVecKernelENS2_8DummyVecELm0EEEvRKNS_6TensorESA_lllENKUlvE1_clEvENKUlvE0_clEvEUllllllE_St5arrayIPcLm6EEEEviT0_T1_)
        /*0e60*/ 	.word	0x00000000


	//----- nvinfo : EIATTR_MIN_STACK_SIZE
	.align		4
.L_660:
        /*0e64*/ 	.byte	0x04, 0x12
        /*0e66*/ 	.short	(.L_662 - .L_661)
	.align		4
.L_661:
        /*0e68*/ 	.word	index@(_ZN2at6native18elementwise_kernelILi128ELi4EZNS0_15gpu_kernel_implIZZZNS0_67_GLOBAL__N__bb565c37_34_ValidateCompressedIndicesKernel_cu_33a4b88b42_validate_compressed_sparse_indices_kernelILNS3_8CDimNameE1ENS3_18CUDAKernelLauncherENS3_14EmptyVecKernelENS3_8DummyVecELm0EEEvRKNS_6TensorESB_lllENKUlvE1_clEvENKUlvE_clEvEUliiiiiE_EEvRNS_18TensorIteratorBaseERKT_EUliE_EEviT1_)
        /*0e6c*/ 	.word	0x00000000


	//----- nvinfo : EIATTR_MIN_STACK_SIZE
	.align		4
.L_662:
        /*0e70*/ 	.byte	0x04, 0x12
        /*0e72*/ 	.short	(.L_664 - .L_663)
	.align		4
.L_663:
        /*0e74*/ 	.word	index@(_ZN2at6native27unrolled_elementwise_kernelIZZZNS0_67_GLOBAL__N__bb565c37_34_ValidateCompressedIndicesKernel_cu_33a4b88b42_validate_compressed_sparse_indices_kernelILNS2_8CDimNameE1ENS2_18CUDAKernelLauncherENS2_14EmptyVecKernelENS2_8DummyVecELm0EEEvRKNS_6TensorESA_lllENKUlvE1_clEvENKUlvE_clEvEUliiiiiE_St5arrayIPcLm6EELi4E23TrivialOffsetCalculatorILi5EjESH_ILi1EjENS0_6memory12LoadWithCastILi5EEENSK_13StoreWithCastILi1EEEEEviT_T0_T2_T3_T4_T5_)
        /*0e78*/ 	.word	0x00000000


	//----- nvinfo : EIATTR_MIN_STACK_SIZE
	.align		4
.L_664:
        /*0e7c*/ 	.byte	0x04, 0x12
        /*0e7e*/ 	.short	(.L_666 - .L_665)
	.align		4
.L_665:
        /*0e80*/ 	.word	index@(_ZN2at6native18elementwise_kernelILi128ELi2EZNS0_22gpu_kernel_impl_nocastIZZZNS0_67_GLOBAL__N__bb565c37_34_ValidateCompressedIndicesKernel_cu_33a4b88b42_validate_compressed_sparse_indices_kernelILNS3_8CDimNameE1ENS3_18CUDAKernelLauncherENS3_14EmptyVecKernelENS3_8DummyVecELm0EEEvRKNS_6TensorESB_lllENKUlvE1_clEvENKUlvE_clEvEUliiiiiE_EEvRNS_18TensorIteratorBaseERKT_EUliE_EEviT1_)
        /*0e84*/ 	.word	0x00000000


	//----- nvinfo : EIATTR_MIN_STACK_SIZE
	.align		4
.L_666:
        /*0e88*/ 	.byte	0x04, 0x12
        /*0e8a*/ 	.short	(.L_668 - .L_667)
	.align		4
.L_667:
        /*0e8c*/ 	.word	index@(_ZN2at6native27unrolled_elementwise_kernelIZZZNS0_67_GLOBAL__N__bb565c37_34_ValidateCompressedIndicesKernel_cu_33a4b88b42_validate_compressed_sparse_indices_kernelILNS2_8CDimNameE1ENS2_18CUDAKernelLauncherENS2_14EmptyVecKernelENS2_8DummyVecELm0EEEvRKNS_6TensorESA_lllENKUlvE1_clEvENKUlvE_clEvEUliiiiiE_St5arrayIPcLm6EELi4E23TrivialOffsetCalculatorILi5EjESH_ILi1EjENS0_6memory15LoadWithoutCastENSK_16StoreWithoutCastEEEviT_T0_T2_T3_T4_T5_)
        /*0e90*/ 	.word	0x00000000


	//----- nvinfo : EIATTR_MIN_STACK_SIZE
	.align		4
.L_668:
        /*0e94*/ 	.byte	0x04, 0x12
        /*0e96*/ 	.short	(.L_670 - .L_669)
	.align		4
.L_669:
        /*0e98*/ 	.word	index@(_ZN2at6native29vectorized_elementwise_kernelILi2EZZZNS0_67_GLOBAL__N__bb565c37_34_ValidateCompressedIndicesKernel_cu_33a4b88b42_validate_compressed_sparse_indices_kernelILNS2_8CDimNameE1ENS2_18CUDAKernelLauncherENS2_14EmptyVecKernelENS2_8DummyVecELm0EEEvRKNS_6TensorESA_lllENKUlvE1_clEvENKUlvE_clEvEUliiiiiE_St5arrayIPcLm6EEEEviT0_T1_)
        /*0e9c*/ 	.word	0x00000000


	//----- nvinfo : EIATTR_MIN_STACK_SIZE
	.align		4
.L_670:
        /*0ea0*/ 	.byte	0x04, 0x12
        /*0ea2*/ 	.short	(.L_672 - .L_671)
	.align		4
.L_671:
        /*0ea4*/ 	.word	index@(_ZN2at6native29vectorized_elementwise_kernelILi4EZZZNS0_67_GLOBAL__N__bb565c37_34_ValidateCompressedIndicesKernel_cu_33a4b88b42_validate_compressed_sparse_indices_kernelILNS2_8CDimNameE1ENS2_18CUDAKernelLauncherENS2_14EmptyVecKernelENS2_8DummyVecELm0EEEvRKNS_6TensorESA_lllENKUlvE1_clEvENKUlvE_clEvEUliiiiiE_St5arrayIPcLm6EEEEviT0_T1_)
        /*0ea8*/ 	.word	0x00000000


	//----- nvinfo : EIATTR_MIN_STACK_SIZE
	.align		4
.L_672:
        /*0eac*/ 	.byte	0x04, 0x12
        /*0eae*/ 	.short	(.L_674 - .L_673)
	.align		4
.L_673:
        /*0eb0*/ 	.word	index@(_ZN2at6native29vectorized_elementwise_kernelILi8EZZZNS0_67_GLOBAL__N__bb565c37_34_ValidateCompressedIndicesKernel_cu_33a4b88b42_validate_compressed_sparse_indices_kernelILNS2_8CDimNameE1ENS2_18CUDAKernelLauncherENS2_14EmptyVecKernelENS2_8DummyVecELm0EEEvRKNS_6TensorESA_lllENKUlvE1_clEvENKUlvE_clEvEUliiiiiE_St5arrayIPcLm6EEEEviT0_T1_)
        /*0eb4*/ 	.word	0x00000000


	//----- nvinfo : EIATTR_MIN_STACK_SIZE
	.align		4
.L_674:
        /*0eb8*/ 	.byte	0x04, 0x12
        /*0eba*/ 	.short	(.L_676 - .L_675)
	.align		4
.L_675:
        /*0ebc*/ 	.word	index@(_ZN2at6native18elementwise_kernelILi128ELi4EZNS0_15gpu_kernel_implIZZZNS0_67_GLOBAL__N__bb565c37_34_ValidateCompressedIndicesKernel_cu_33a4b88b42_validate_compressed_sparse_indices_kernelILNS3_8CDimNameE1ENS3_18CUDAKernelLauncherENS3_14EmptyVecKernelENS3_8DummyVecELm0EEEvRKNS_6TensorESB_lllENKUlvE0_clEvENKUlvE0_clEvEUllE_EEvRNS_18TensorIteratorBaseERKT_EUliE_EEviT1_)
        /*0ec0*/ 	.word	0x00000000


	//----- nvinfo : EIATTR_MIN_STACK_SIZE
	.align		4
.L_676:
        /*0ec4*/ 	.byte	0x04, 0x12
        /*0ec6*/ 	.short	(.L_678 - .L_677)
	.align		4
.L_677:
        /*0ec8*/ 	.word	index@(_ZN2at6native27unrolled_elementwise_kernelIZZZNS0_67_GLOBAL__N__bb565c37_34_ValidateCompressedIndicesKernel_cu_33a4b88b42_validate_compressed_sparse_indices_kernelILNS2_8CDimNameE1ENS2_18CUDAKernelLauncherENS2_14EmptyVecKernelENS2_8DummyVecELm0EEEvRKNS_6TensorESA_lllENKUlvE0_clEvENKUlvE0_clEvEUllE_St5arrayIPcLm2EELi4E23TrivialOffsetCalculatorILi1EjESI_NS0_6memory12LoadWithCastILi1EEENSJ_13StoreWithCastILi1EEEEEviT_T0_T2_T3_T4_T5_)
        /*0ecc*/ 	.word	0x00000000


	//----- nvinfo : EIATTR_MIN_STACK_SIZE
	.align		4
.L_678:
        /*0ed0*/ 	.byte	0x04, 0x12
        /*0ed2*/ 	.short	(.L_680 - .L_679)
	.align		4
.L_679:
        /*0ed4*/ 	.word	index@(_ZN2at6native18elementwise_kernelILi128ELi2EZNS0_22gpu_kernel_impl_nocastIZZZNS0_67_GLOBAL__N__bb565c37_34_ValidateCompressedIndicesKernel_cu_33a4b88b42_validate_compressed_sparse_indices_kernelILNS3_8CDimNameE1ENS3_18CUDAKernelLauncherENS3_14EmptyVecKernelENS3_8DummyVecELm0EEEvRKNS_6TensorESB_lllENKUlvE0_clEvENKUlvE0_clEvEUllE_EEvRNS_18TensorIteratorBaseERKT_EUliE_EEviT1_)
        /*0ed8*/ 	.word	0x00000000


	//----- nvinfo : EIATTR_MIN_STACK_SIZE
	.align		4
.L_680:
        /*0edc*/ 	.byte	0x04, 0x12
        /*0ede*/ 	.short	(.L_682 - .L_681)
	.align		4
.L_681:
        /*0ee0*/ 	.word	index@(_ZN2at6native27unrolled_elementwise_kernelIZZZNS0_67_GLOBAL__N__bb565c37_34_ValidateCompressedIndicesKernel_cu_33a4b88b42_validate_compressed_sparse_indices_kernelILNS2_8CDimNameE1ENS2_18CUDAKernelLauncherENS2_14EmptyVecKernelENS2_8DummyVecELm0EEEvRKNS_6TensorESA_lllENKUlvE0_clEvENKUlvE0_clEvEUllE_St5arrayIPcLm2EELi4E23TrivialOffsetCalculatorILi1EjESI_NS0_6memory15LoadWithoutCastENSJ_16StoreWithoutCastEEEviT_T0_T2_T3_T4_T5_)
        /*0ee4*/ 	.word	0x00000000


	//----- nvinfo : EIATTR_MIN_STACK_SIZE
	.align		4
.L_682:
        /*0ee8*/ 	.byte	0x04, 0x12
        /*0eea*/ 	.short	(.L_684 - .L_683)
	.align		4
.L_683:
        /*0eec*/ 	.word	index@(_ZN2at6native29vectorized_elementwise_kernelILi2EZZZNS0_67_GLOBAL__N__bb565c37_34_ValidateCompressedIndicesKernel_cu_33a4b88b42_validate_compressed_sparse_indices_kernelILNS2_8CDimNameE1ENS2_18CUDAKernelLauncherENS2_14EmptyVecKernelENS2_8DummyVecELm0EEEvRKNS_6TensorESA_lllENKUlvE0_clEvENKUlvE0_clEvEUllE_St5arrayIPcLm2EEEEviT0_T1_)
        /*0ef0*/ 	.word	0x00000000


	//----- nvinfo : EIATTR_MIN_STACK_SIZE
	.align		4
.L_684:
        /*0ef4*/ 	.byte	0x04, 0x12
        /*0ef6*/ 	.short	(.L_686 - .L_685)
	.align		4
.L_685:
        /*0ef8*/ 	.word	index@(_ZN2at6native29vectorized_elementwise_kernelILi4EZZZNS0_67_GLOBAL__N__bb565c37_34_ValidateCompressedIndicesKernel_cu_33a4b88b42_validate_compressed_sparse_indices_kernelILNS2_8CDimNameE1ENS2_18CUDAKernelLauncherENS2_14EmptyVecKernelENS2_8DummyVecELm0EEEvRKNS_6TensorESA_lllENKUlvE0_clEvENKUlvE0_clEvEUllE_St5arrayIPcLm2EEEEviT0_T1_)
        /*0efc*/ 	.word	0x00000000


	//----- nvinfo : EIATTR_MIN_STACK_SIZE
	.align		4
.L_686:
        /*0f00*/ 	.byte	0x04, 0x12
        /*0f02*/ 	.short	(.L_688 - .L_687)
	.align		4
.L_687:
        /*0f04*/ 	.word	index@(_ZN2at6native29vectorized_elementwise_kernelILi8EZZZNS0_67_GLOBAL__N__bb565c37_34_ValidateCompressedIndicesKernel_cu_33a4b88b42_validate_compressed_sparse_indices_kernelILNS2_8CDimNameE1ENS2_18CUDAKernelLauncherENS2_14EmptyVecKernelENS2_8DummyVecELm0EEEvRKNS_6TensorESA_lllENKUlvE0_clEvENKUlvE0_clEvEUllE_St5arrayIPcLm2EEEEviT0_T1_)
        /*0f08*/ 	.word	0x00000000


	//----- nvinfo : EIATTR_MIN_STACK_SIZE
	.align		4
.L_688:
        /*0f0c*/ 	.byte	0x04, 0x12
        /*0f0e*/ 	.short	(.L_690 - .L_689)
	.align		4
.L_689:
        /*0f10*/ 	.word	index@(_ZN2at6native18elementwise_kernelILi128ELi4EZNS0_15gpu_kernel_implIZZZNS0_67_GLOBAL__N__bb565c37_34_ValidateCompressedIndicesKernel_cu_33a4b88b42_validate_compressed_sparse_indices_kernelILNS3_8CDimNameE1ENS3_18CUDAKernelLauncherENS3_14EmptyVecKernelENS3_8DummyVecELm0EEEvRKNS_6TensorESB_lllENKUlvE0_clEvENKUlvE_clEvEUliE_EEvRNS_18TensorIteratorBaseERKT_EUliE_EEviT1_)
        /*0f14*/ 	.word	0x00000000


	//----- nvinfo : EIATTR_MIN_STACK_SIZE
	.align		4
.L_690:
        /*0f18*/ 	.byte	0x04, 0x12
        /*0f1a*/ 	.short	(.L_692 - .L_691)
	.align		4
.L_691:
        /*0f1c*/ 	.word	index@(_ZN2at6native27unrolled_elementwise_kernelIZZZNS0_67_GLOBAL__N__bb565c37_34_ValidateCompressedIndicesKernel_cu_33a4b88b42_validate_compressed_sparse_indices_kernelILNS2_8CDimNameE1ENS2_18CUDAKernelLauncherENS2_14EmptyVecKernelENS2_8DummyVecELm0EEEvRKNS_6TensorESA_lllENKUlvE0_clEvENKUlvE_clEvEUliE_St5arrayIPcLm2EELi4E23TrivialOffsetCalculatorILi1EjESI_NS0_6memory12LoadWithCastILi1EEENSJ_13StoreWithCastILi1EEEEEviT_T0_T2_T3_T4_T5_)
        /*0f20*/ 	.word	0x00000000


	//----- nvinfo : EIATTR_MIN_STACK_SIZE
	.align		4
.L_692:
        /*0f24*/ 	.byte	0x04, 0x12
        /*0f26*/ 	.short	(.L_694 - .L_693)
	.align		4
.L_693:
        /*0f28*/ 	.word	index@(_ZN2at6native18elementwise_kernelILi128ELi2EZNS0_22gpu_kernel_impl_nocastIZZZNS0_67_GLOBAL__N__bb565c37_34_ValidateCompressedIndicesKernel_cu_33a4b88b42_validate_compressed_sparse_indices_kernelILNS3_8CDimNameE1ENS3_18CUDAKernelLauncherENS3_14EmptyVecKernelENS3_8DummyVecELm0EEEvRKNS_6TensorESB_lllENKUlvE0_clEvENKUlvE_clEvEUliE_EEvRNS_18TensorIteratorBaseERKT_EUliE_EEviT1_)
        /*0f2c*/ 	.word	0x00000000


	//----- nvinfo : EIATTR_MIN_STACK_SIZE
	.align		4
.L_694:
        /*0f30*/ 	.byte	0x04, 0x12
        /*0f32*/ 	.short	(.L_696 - .L_695)
	.align		4
.L_695:
        /*0f34*/ 	.word	index@(_ZN2at6native27unrolled_elementwise_kernelIZZZNS0_67_GLOBAL__N__bb565c37_34_ValidateCompressedIndicesKernel_cu_33a4b88b42_validate_compressed_sparse_indices_kernelILNS2_8CDimNameE1ENS2_18CUDAKernelLauncherENS2_14EmptyVecKernelENS2_8DummyVecELm0EEEvRKNS_6TensorESA_lllENKUlvE0_clEvENKUlvE_clEvEUliE_St5arrayIPcLm2EELi4E23TrivialOffsetCalculatorILi1EjESI_NS0_6memory15LoadWithoutCastENSJ_16StoreWithoutCastEEEviT_T0_T2_T3_T4_T5_)
        /*0f38*/ 	.word	0x00000000


	//----- nvinfo : EIATTR_MIN_STACK_SIZE
	.align		4
.L_696:
        /*0f3c*/ 	.byte	0x04, 0x12
        /*0f3e*/ 	.short	(.L_698 - .L_697)
	.align		4
.L_697:
        /*0f40*/ 	.word	index@(_ZN2at6native29vectorized_elementwise_kernelILi2EZZZNS0_67_GLOBAL__N__bb565c37_34_ValidateCompressedIndicesKernel_cu_33a4b88b42_validate_compressed_sparse_indices_kernelILNS2_8CDimNameE1ENS2_18CUDAKernelLauncherENS2_14EmptyVecKernelENS2_8DummyVecELm0EEEvRKNS_6TensorESA_lllENKUlvE0_clEvENKUlvE_clEvEUliE_St5arrayIPcLm2EEEEviT0_T1_)
        /*0f44*/ 	.word	0x00000000


	//----- nvinfo : EIATTR_MIN_STACK_SIZE
	.align		4
.L_698:
        /*0f48*/ 	.byte	0x04, 0x12
        /*0f4a*/ 	.short	(.L_700 - .L_699)
	.align		4
.L_699:
        /*0f4c*/ 	.word	index@(_ZN2at6native29vectorized_elementwise_kernelILi4EZZZNS0_67_GLOBAL__N__bb565c37_34_ValidateCompressedIndicesKernel_cu_33a4b88b42_validate_compressed_sparse_indices_kernelILNS2_8CDimNameE1ENS2_18CUDAKernelLauncherENS2_14EmptyVecKernelENS2_8DummyVecELm0EEEvRKNS_6TensorESA_lllENKUlvE0_clEvENKUlvE_clEvEUliE_St5arrayIPcLm2EEEEviT0_T1_)
        /*0f50*/ 	.word	0x00000000


	//----- nvinfo : EIATTR_MIN_STACK_SIZE
	.align		4
.L_700:
        /*0f54*/ 	.byte	0x04, 0x12
        /*0f56*/ 	.short	(.L_702 - .L_701)
	.align		4
.L_701:
        /*0f58*/ 	.word	index@(_ZN2at6native29vectorized_elementwise_kernelILi8EZZZNS0_67_GLOBAL__N__bb565c37_34_ValidateCompressedIndicesKernel_cu_33a4b88b42_validate_compressed_sparse_indices_kernelILNS2_8CDimNameE1ENS2_18CUDAKernelLauncherENS2_14EmptyVecKernelENS2_8DummyVecELm0EEEvRKNS_6TensorESA_lllENKUlvE0_clEvENKUlvE_clEvEUliE_St5arrayIPcLm2EEEEviT0_T1_)
        /*0f5c*/ 	.word	0x00000000


	//----- nvinfo : EIATTR_MIN_STACK_SIZE
	.align		4
.L_702:
        /*0f60*/ 	.byte	0x04, 0x12
        /*0f62*/ 	.short	(.L_704 - .L_703)
	.align		4
.L_703:
        /*0f64*/ 	.word	index@(_ZN2at6native18elementwise_kernelILi128ELi4EZNS0_15gpu_kernel_implIZZZNS0_67_GLOBAL__N__bb565c37_34_ValidateCompressedIndicesKernel_cu_33a4b88b42_validate_compressed_sparse_indices_kernelILNS3_8CDimNameE1ENS3_18CUDAKernelLauncherENS3_14EmptyVecKernelENS3_8DummyVecELm8EEEvRKNS_6TensorESB_lllENKUlvE1_clEvENKUlvE0_clEvEUllllllE_EEvRNS_18TensorIteratorBaseERKT_EUliE_EEviT1_)
        /*0f68*/ 	.word	0x00000000


	//----- nvinfo : EIATTR_MIN_STACK_SIZE
	.align		4
.L_704:
        /*0f6c*/ 	.byte	0x04, 0x12
        /*0f6e*/ 	.short	(.L_706 - .L_705)
	.align		4
.L_705:
        /*0f70*/ 	.word	index@(_ZN2at6native27unrolled_elementwise_kernelIZZZNS0_67_GLOBAL__N__bb565c37_34_ValidateCompressedIndicesKernel_cu_33a4b88b42_validate_compressed_sparse_indices_kernelILNS2_8CDimNameE1ENS2_18CUDAKernelLauncherENS2_14EmptyVecKernelENS2_8DummyVecELm8EEEvRKNS_6TensorESA_lllENKUlvE1_clEvENKUlvE0_clEvEUllllllE_St5arrayIPcLm6EELi4E23TrivialOffsetCalculatorILi5EjESH_ILi1EjENS0_6memory12LoadWithCastILi5EEENSK_13StoreWithCastILi1EEEEEviT_T0_T2_T3_T4_T5_)
        /*0f74*/ 	.word	0x000000b0


	//----- nvinfo : EIATTR_MIN_STACK_SIZE
	.align		4
.L_706:
        /*0f78*/ 	.byte	0x04, 0x12
        /*0f7a*/ 	.short	(.L_708 - .L_707)
	.align		4
.L_707:
        /*0f7c*/ 	.word	index@(_ZN2at6native18elementwise_kernelILi128ELi2EZNS0_22gpu_kernel_impl_nocastIZZZNS0_67_GLOBAL__N__bb565c37_34_ValidateCompressedIndicesKernel_cu_33a4b88b42_validate_compressed_sparse_indices_kernelILNS3_8CDimNameE1ENS3_18CUDAKernelLauncherENS3_14EmptyVecKernelENS3_8DummyVecELm8EEEvRKNS_6TensorESB_lllENKUlvE1_clEvENKUlvE0_clEvEUllllllE_EEvRNS_18TensorIteratorBaseERKT_EUliE_EEviT1_)
        /*0f80*/ 	.word	0x00000000


	//----- nvinfo : EIATTR_MIN_STACK_SIZE
	.align		4
.L_708:
        /*0f84*/ 	.byte	0x04, 0x12
        /*0f86*/ 	.short	(.L_710 - .L_709)
	.align		4
.L_709:
        /*0f88*/ 	.word	index@(_ZN2at6native27unrolled_elementwise_kernelIZZZNS0_67_GLOBAL__N__bb565c37_34_ValidateCompressedIndicesKernel_cu_33a4b88b42_validate_compressed_sparse_indices_kernelILNS2_8CDimNameE1ENS2_18CUDAKernelLauncherENS2_14EmptyVecKernelENS2_8DummyVecELm8EEEvRKNS_6TensorESA_lllENKUlvE1_clEvENKUlvE0_clEvEUllllllE_St5arrayIPcLm6EELi4E23TrivialOffsetCalculatorILi5EjESH_ILi1EjENS0_6memory15LoadWithoutCastENSK_16StoreWithoutCastEEEviT_T0_T2_T3_T4_T5_)
        /*0f8c*/ 	.word	0x000000b0


	//----- nvinfo : EIATTR_MIN_STACK_SIZE
	.align		4
.L_710:
        /*0f90*/ 	.byte	0x04, 0x12
        /*0f92*/ 	.short	(.L_712 - .L_711)
	.align		4
.L_711:
        /*0f94*/ 	.word	index@(_ZN2at6native29vectorized_elementwise_kernelILi2EZZZNS0_67_GLOBAL__N__bb565c37_34_ValidateCompressedIndicesKernel_cu_33a4b88b42_validate_compressed_sparse_indices_kernelILNS2_8CDimNameE1ENS2_18CUDAKernelLauncherENS2_14EmptyVecKernelENS2_8DummyVecELm8EEEvRKNS_6TensorESA_lllENKUlvE1_clEvENKUlvE0_clEvEUllllllE_St5arrayIPcLm6EEEEviT0_T1_)
        /*0f98*/ 	.word	0x00000160


	//----- nvinfo : EIATTR_MIN_STACK_SIZE
	.align		4
.L_712:
        /*0f9c*/ 	.byte	0x04, 0x12
        /*0f9e*/ 	.short	(.L_714 - .L_713)
	.align		4
.L_713:
        /*0fa0*/ 	.word	index@(_ZN2at6native29vectorized_elementwise_kernelILi4EZZZNS0_67_GLOBAL__N__bb565c37_34_ValidateCompressedIndicesKernel_cu_33a4b88b42_validate_compressed_sparse_indices_kernelILNS2_8CDimNameE1ENS2_18CUDAKernelLauncherENS2_14EmptyVecKernelENS2_8DummyVecELm8EEEvRKNS_6TensorESA_lllENKUlvE1_clEvENKUlvE0_clEvEUllllllE_St5arrayIPcLm6EEEEviT0_T1_)
        /*0fa4*/ 	.word	0x00000160


	//----- nvinfo : EIATTR_MIN_STACK_SIZE
	.align		4
.L_714:
        /*0fa8*/ 	.byte	0x04, 0x12
        /*0faa*/ 	.short	(.L_716 - .L_715)
	.align		4
.L_715:
        /*0fac*/ 	.word	index@(_ZN2at6native29vectorized_elementwise_kernelILi8EZZZNS0_67_GLOBAL__N__bb565c37_34_ValidateCompressedIndicesKernel_cu_33a4b88b42_validate_compressed_sparse_indices_kernelILNS2_8CDimNameE1ENS2_18CUDAKernelLauncherENS2_14EmptyVecKernelENS2_8DummyVecELm8EEEvRKNS_6TensorESA_lllENKUlvE1_clEvENKUlvE0_clEvEUllllllE_St5arrayIPcLm6EEEEviT0_T1_)
        /*0fb0*/ 	.word	0x00000160


	//----- nvinfo : EIATTR_MIN_STACK_SIZE
	.align		4
.L_716:
        /*0fb4*/ 	.byte	0x04, 0x12
        /*0fb6*/ 	.short	(.L_718 - .L_717)
	.align		4
.L_717:
        /*0fb8*/ 	.word	index@(_ZN2at6native18elementwise_kernelILi128ELi4EZNS0_15gpu_kernel_implIZZZNS0_67_GLOBAL__N__bb565c37_34_ValidateCompressedIndicesKernel_cu_33a4b88b42_validate_compressed_sparse_indices_kernelILNS3_8CDimNameE1ENS3_18CUDAKernelLauncherENS3_14EmptyVecKernelENS3_8DummyVecELm8EEEvRKNS_6TensorESB_lllENKUlvE1_clEvENKUlvE_clEvEUliiiiiE_EEvRNS_18TensorIteratorBaseERKT_EUliE_EEviT1_)
        /*0fbc*/ 	.word	0x00000000


	//----- nvinfo : EIATTR_MIN_STACK_SIZE
	.align		4
.L_718:
        /*0fc0*/ 	.byte	0x04, 0x12
        /*0fc2*/ 	.short	(.L_720 - .L_719)
	.align		4
.L_719:
        /*0fc4*/ 	.word	index@(_ZN2at6native27unrolled_elementwise_kernelIZZZNS0_67_GLOBAL__N__bb565c37_34_ValidateCompressedIndicesKernel_cu_33a4b88b42_validate_compressed_sparse_indices_kernelILNS2_8CDimNameE1ENS2_18CUDAKernelLauncherENS2_14EmptyVecKernelENS2_8DummyVecELm8EEEvRKNS_6TensorESA_lllENKUlvE1_clEvENKUlvE_clEvEUliiiiiE_St5arrayIPcLm6EELi4E23TrivialOffsetCalculatorILi5EjESH_ILi1EjENS0_6memory12LoadWithCastILi5EEENSK_13StoreWithCastILi1EEEEEviT_T0_T2_T3_T4_T5_)
        /*0fc8*/ 	.word	0x000000b0


	//----- nvinfo : EIATTR_MIN_STACK_SIZE
	.align		4
.L_720:
        /*0fcc*/ 	.byte	0x04, 0x12
        /*0fce*/ 	.short	(.L_722 - .L_721)
	.align		4
.L_721:
        /*0fd0*/ 	.word	index@(_ZN2at6native18elementwise_kernelILi128ELi2EZNS0_22gpu_kernel_impl_nocastIZZZNS0_67_GLOBAL__N__bb565c37_34_ValidateCompressedIndicesKernel_cu_33a4b88b42_validate_compressed_sparse_indices_kernelILNS3_8CDimNameE1ENS3_18CUDAKernelLauncherENS3_14EmptyVecKernelENS3_8DummyVecELm8EEEvRKNS_6TensorESB_lllENKUlvE1_clEvENKUlvE_clEvEUliiiiiE_EEvRNS_18TensorIteratorBaseERKT_EUliE_EEviT1_)
        /*0fd4*/ 	.word	0x00000000


	//----- nvinfo : EIATTR_MIN_STACK_SIZE
	.align		4
.L_722:
        /*0fd8*/ 	.byte	0x04, 0x12
        /*0fda*/ 	.short	(.L_724 - .L_723)
	.align		4
.L_723:
        /*0fdc*/ 	.word	index@(_ZN2at6native27unrolled_elementwise_kernelIZZZNS0_67_GLOBAL__N__bb565c37_34_ValidateCompressedIndicesKernel_cu_33a4b88b42_validate_compressed_sparse_indices_kernelILNS2_8CDimNameE1ENS2_18CUDAKernelLauncherENS2_14EmptyVecKernelENS2_8DummyVecELm8EEEvRKNS_6TensorESA_lllENKUlvE1_clEvENKUlvE_clEvEUliiiiiE_St5arrayIPcLm6EELi4E23TrivialOffsetCalculatorILi5EjESH_ILi1EjENS0_6memory15LoadWithoutCastENSK_16StoreWithoutCastEEEviT_T0_T2_T3_T4_T5_)
        /*0fe0*/ 	.word	0x000000b0


	//----- nvinfo : EIATTR_MIN_STACK_SIZE
	.align		4
.L_724:
        /*0fe4*/ 	.byte	0x04, 0x12
        /*0fe6*/ 	.short	(.L_726 - .L_725)
	.align		4
.L_725:
        /*0fe8*/ 	.word	index@(_ZN2at6native29vectorized_elementwise_kernelILi2EZZZNS0_67_GLOBAL__N__bb565c37_34_ValidateCompressedIndicesKernel_cu_33a4b88b42_validate_compressed_sparse_indices_kernelILNS2_8CDimNameE1ENS2_18CUDAKernelLauncherENS2_14EmptyVecKernelENS2_8DummyVecELm8EEEvRKNS_6TensorESA_lllENKUlvE1_clEvENKUlvE_clEvEUliiiiiE_St5arrayIPcLm6EEEEviT0_T1_)
        /*0fec*/ 	.word	0x00000160


	//----- nvinfo : EIATTR_MIN_STACK_SIZE
	.align		4
.L_726:
        /*0ff0*/ 	.byte	0x04, 0x12
        /*0ff2*/ 	.short	(.L_728 - .L_727)
	.align		4
.L_727:
        /*0ff4*/ 	.word	index@(_ZN2at6native29vectorized_elementwise_kernelILi4EZZZNS0_67_GLOBAL__N__bb565c37_34_ValidateCompressedIndicesKernel_cu_33a4b88b42_validate_compressed_sparse_indices_kernelILNS2_8CDimNameE1ENS2_18CUDAKernelLauncherENS2_14EmptyVecKernelENS2_8DummyVecELm8EEEvRKNS_6TensorESA_lllENKUlvE1_clEvENKUlvE_clEvEUliiiiiE_St5arrayIPcLm6EEEEviT0_T1_)
        /*0ff8*/ 	.word	0x00000160


	//----- nvinfo : EIATTR_MIN_STACK_SIZE
	.align		4
.L_728:
        /*0ffc*/ 	.byte	0x04, 0x12
        /*0ffe*/ 	.short	(.L_730 - .L_729)
	.align		4
.L_729:
        /*1000*/ 	.word	index@(_ZN2at6native29vectorized_elementwise_kernelILi8EZZZNS0_67_GLOBAL__N__bb565c37_34_ValidateCompressedIndicesKernel_cu_33a4b88b42_validate_compressed_sparse_indices_kernelILNS2_8CDimNameE1ENS2_18CUDAKernelLauncherENS2_14EmptyVecKernelENS2_8DummyVecELm8EEEvRKNS_6TensorESA_lllENKUlvE1_clEvENKUlvE_clEvEUliiiiiE_St5arrayIPcLm6EEEEviT0_T1_)
        /*1004*/ 	.word	0x00000160


	//----- nvinfo : EIATTR_MIN_STACK_SIZE
	.align		4
.L_730:
        /*1008*/ 	.byte	0x04, 0x12
        /*100a*/ 	.short	(.L_732 - .L_731)
	.align		4
.L_731:
        /*100c*/ 	.word	index@(_ZN2at6native18elementwise_kernelILi128ELi4EZNS0_15gpu_kernel_implIZZZNS0_67_GLOBAL__N__bb565c37_34_ValidateCompressedIndicesKernel_cu_33a4b88b42_validate_compressed_sparse_indices_kernelILNS3_8CDimNameE1ENS3_18CUDAKernelLauncherENS3_14EmptyVecKernelENS3_8DummyVecELm8EEEvRKNS_6TensorESB_lllENKUlvE0_clEvENKUlvE0_clEvEUllE_EEvRNS_18TensorIteratorBaseERKT_EUliE_EEviT1_)
        /*1010*/ 	.word	0x00000000


	//----- nvinfo : EIATTR_MIN_STACK_SIZE
	.align		4
.L_732:
        /*1014*/ 	.byte	0x04, 0x12
        /*1016*/ 	.short	(.L_734 - .L_733)
	.align		4
.L_733:
        /*1018*/ 	.word	index@(_ZN2at6native27unrolled_elementwise_kernelIZZZNS0_67_GLOBAL__N__bb565c37_34_ValidateCompressedIndicesKernel_cu_33a4b88b42_validate_compressed_sparse_indices_kernelILNS2_8CDimNameE1ENS2_18CUDAKernelLauncherENS2_14EmptyVecKernelENS2_8DummyVecELm8EEEvRKNS_6TensorESA_lllENKUlvE0_clEvENKUlvE0_clEvEUllE_St5arrayIPcLm2EELi4E23TrivialOffsetCalculatorILi1EjESI_NS0_6memory12LoadWithCastILi1EEENSJ_13StoreWithCastILi1EEEEEviT_T0_T2_T3_T4_T5_)
        /*101c*/ 	.word	0x00000000


	//----- nvinfo : EIATTR_MIN_STACK_SIZE
	.align		4
.L_734:
        /*1020*/ 	.byte	0x04, 0x12
        /*1022*/ 	.short	(.L_736 - .L_735)
	.align		4
.L_735:
        /*1024*/ 	.word	index@(_ZN2at6native18elementwise_kernelILi128ELi2EZNS0_22gpu_kernel_impl_nocastIZZZNS0_67_GLOBAL__N__bb565c37_34_ValidateCompressedIndicesKernel_cu_33a4b88b42_validate_compressed_sparse_indices_kernelILNS3_8CDimNameE1ENS3_18CUDAKernelLauncherENS3_14EmptyVecKernelENS3_8DummyVecELm8EEEvRKNS_6TensorESB_lllENKUlvE0_clEvENKUlvE0_clEvEUllE_EEvRNS_18TensorIteratorBaseERKT_EUliE_EEviT1_)
        /*1028*/ 	.word	0x00000000


	//----- nvinfo : EIATTR_MIN_STACK_SIZE
	.align		4
.L_736:
        /*102c*/ 	.byte	0x04, 0x12
        /*102e*/ 	.short	(.L_738 - .L_737)
	.align		4
.L_737:
        /*1030*/ 	.word	index@(_ZN2at6native27unrolled_elementwise_kernelIZZZNS0_67_GLOBAL__N__bb565c37_34_ValidateCompressedIndicesKernel_cu_33a4b88b42_validate_compressed_sparse_indices_kernelILNS2_8CDimNameE1ENS2_18CUDAKernelLauncherENS2_14EmptyVecKernelENS2_8DummyVecELm8EEEvRKNS_6TensorESA_lllENKUlvE0_clEvENKUlvE0_clEvEUllE_St5arrayIPcLm2EELi4E23TrivialOffsetCalculatorILi1EjESI_NS0_6memory15LoadWithoutCastENSJ_16StoreWithoutCastEEEviT_T0_T2_T3_T4_T5_)
        /*1034*/ 	.word	0x00000000


	//----- nvinfo : EIATTR_MIN_STACK_SIZE
	.align		4
.L_738:
        /*1038*/ 	.byte	0x04, 0x12
        /*103a*/ 	.short	(.L_740 - .L_739)
	.align		4
.L_739:
        /*103c*/ 	.word	index@(_ZN2at6native29vectorized_elementwise_kernelILi2EZZZNS0_67_GLOBAL__N__bb565c37_34_ValidateCompressedIndicesKernel_cu_33a4b88b42_validate_compressed_sparse_indices_kernelILNS2_8CDimNameE1ENS2_18CUDAKernelLauncherENS2_14EmptyVecKernelENS2_8DummyVecELm8EEEvRKNS_6TensorESA_lllENKUlvE0_clEvENKUlvE0_clEvEUllE_St5arrayIPcLm2EEEEviT0_T1_)
        /*1040*/ 	.word	0x00000000


	//----- nvinfo : EIATTR_MIN_STACK_SIZE
	.align		4
.L_740:
        /*1044*/ 	.byte	0x04, 0x12
        /*1046*/ 	.short	(.L_742 - .L_741)
	.align		4
.L_741:
        /*1048*/ 	.word	index@(_ZN2at6native29vectorized_elementwise_kernelILi4EZZZNS0_67_GLOBAL__N__bb565c37_34_ValidateCompressedIndicesKernel_cu_33a4b88b42_validate_compressed_sparse_indices_kernelILNS2_8CDimNameE1ENS2_18CUDAKernelLauncherENS2_14EmptyVecKernelENS2_8DummyVecELm8EEEvRKNS_6TensorESA_lllENKUlvE0_clEvENKUlvE0_clEvEUllE_St5arrayIPcLm2EEEEviT0_T1_)
        /*104c*/ 	.word	0x00000000


	//----- nvinfo : EIATTR_MIN_STACK_SIZE
	.align		4
.L_742:
        /*1050*/ 	.byte	0x04, 0x12
        /*1052*/ 	.short	(.L_744 - .L_743)
	.align		4
.L_743:
        /*1054*/ 	.word	index@(_ZN2at6native29vectorized_elementwise_kernelILi8EZZZNS0_67_GLOBAL__N__bb565c37_34_ValidateCompressedIndicesKernel_cu_33a4b88b42_validate_compressed_sparse_indices_kernelILNS2_8CDimNameE1ENS2_18CUDAKernelLauncherENS2_14EmptyVecKernelENS2_8DummyVecELm8EEEvRKNS_6TensorESA_lllENKUlvE0_clEvENKUlvE0_clEvEUllE_St5arrayIPcLm2EEEEviT0_T1_)
        /*1058*/ 	.word	0x00000000


	//----- nvinfo : EIATTR_MIN_STACK_SIZE
	.align		4
.L_744:
        /*105c*/ 	.byte	0x04, 0x12
        /*105e*/ 	.short	(.L_746 - .L_745)
	.align		4
.L_745:
        /*1060*/ 	.word	index@(_ZN2at6native18elementwise_kernelILi128ELi4EZNS0_15gpu_kernel_implIZZZNS0_67_GLOBAL__N__bb565c37_34_ValidateCompressedIndicesKernel_cu_33a4b88b42_validate_compressed_sparse_indices_kernelILNS3_8CDimNameE1ENS3_18CUDAKernelLauncherENS3_14EmptyVecKernelENS3_8DummyVecELm8EEEvRKNS_6TensorESB_lllENKUlvE0_clEvENKUlvE_clEvEUliE_EEvRNS_18TensorIteratorBaseERKT_EUliE_EEviT1_)
        /*1064*/ 	.word	0x00000000


	//----- nvinfo : EIATTR_MIN_STACK_SIZE
	.align		4
.L_746:
        /*1068*/ 	.byte	0x04, 0x12
        /*106a*/ 	.short	(.L_748 - .L_747)
	.align		4
.L_747:
        /*106c*/ 	.word	index@(_ZN2at6native27unrolled_elementwise_kernelIZZZNS0_67_GLOBAL__N__bb565c37_34_ValidateCompressedIndicesKernel_cu_33a4b88b42_validate_compressed_sparse_indices_kernelILNS2_8CDimNameE1ENS2_18CUDAKernelLauncherENS2_14EmptyVecKernelENS2_8DummyVecELm8EEEvRKNS_6TensorESA_lllENKUlvE0_clEvENKUlvE_clEvEUliE_St5arrayIPcLm2EELi4E23TrivialOffsetCalculatorILi1EjESI_NS0_6memory12LoadWithCastILi1EEENSJ_13StoreWithCastILi1EEEEEviT_T0_T2_T3_T4_T5_)
        /*1070*/ 	.word	0x00000000


	//----- nvinfo : EIATTR_MIN_STACK_SIZE
	.align		4
.L_748:
        /*1074*/ 	.byte	0x04, 0x12
        /*1076*/ 	.short	(.L_750 - .L_749)
	.align		4
.L_749:
        /*1078*/ 	.word	index@(_ZN2at6native18elementwise_kernelILi128ELi2EZNS0_22gpu_kernel_impl_nocastIZZZNS0_67_GLOBAL__N__bb565c37_34_ValidateCompressedIndicesKernel_cu_33a4b88b42_validate_compressed_sparse_indices_kernelILNS3_8CDimNameE1ENS3_18CUDAKernelLauncherENS3_14EmptyVecKernelENS3_8DummyVecELm8EEEvRKNS_6TensorESB_lllENKUlvE0_clEvENKUlvE_clEvEUliE_EEvRNS_18TensorIteratorBaseERKT_EUliE_EEviT1_)
        /*107c*/ 	.word	0x00000000


	//----- nvinfo : EIATTR_MIN_STACK_SIZE
	.align		4
.L_750:
        /*1080*/ 	.byte	0x04, 0x12
        /*1082*/ 	.short	(.L_752 - .L_751)
	.align		4
.L_751:
        /*1084*/ 	.word	index@(_ZN2at6native27unrolled_elementwise_kernelIZZZNS0_67_GLOBAL__N__bb565c37_34_ValidateCompressedIndicesKernel_cu_33a4b88b42_validate_compressed_sparse_indices_kernelILNS2_8CDimNameE1ENS2_18CUDAKernelLauncherENS2_14EmptyVecKernelENS2_8DummyVecELm8EEEvRKNS_6TensorESA_lllENKUlvE0_clEvENKUlvE_clEvEUliE_St5arrayIPcLm2EELi4E23TrivialOffsetCalculatorILi1EjESI_NS0_6memory15LoadWithoutCastENSJ_16StoreWithoutCastEEEviT_T0_T2_T3_T4_T5_)
        /*1088*/ 	.word	0x00000000


	//----- nvinfo : EIATTR_MIN_STACK_SIZE
	.align		4
.L_752:
        /*108c*/ 	.byte	0x04, 0x12
        /*108e*/ 	.short	(.L_754 - .L_753)
	.align		4
.L_753:
        /*1090*/ 	.word	index@(_ZN2at6native29vectorized_elementwise_kernelILi2EZZZNS0_67_GLOBAL__N__bb565c37_34_ValidateCompressedIndicesKernel_cu_33a4b88b42_validate_compressed_sparse_indices_kernelILNS2_8CDimNameE1ENS2_18CUDAKernelLauncherENS2_14EmptyVecKernelENS2_8DummyVecELm8EEEvRKNS_6TensorESA_lllENKUlvE0_clEvENKUlvE_clEvEUliE_St5arrayIPcLm2EEEEviT0_T1_)
        /*1094*/ 	.word	0x00000000


	//----- nvinfo : EIATTR_MIN_STACK_SIZE
	.align		4
.L_754:
        /*1098*/ 	.byte	0x04, 0x12
        /*109a*/ 	.short	(.L_756 - .L_755)
	.align		4
.L_755:
        /*109c*/ 	.word	index@(_ZN2at6native29vectorized_elementwise_kernelILi4EZZZNS0_67_GLOBAL__N__bb565c37_34_ValidateCompressedIndicesKernel_cu_33a4b88b42_validate_compressed_sparse_indices_kernelILNS2_8CDimNameE1ENS2_18CUDAKernelLauncherENS2_14EmptyVecKernelENS2_8DummyVecELm8EEEvRKNS_6TensorESA_lllENKUlvE0_clEvENKUlvE_clEvEUliE_St5arrayIPcLm2EEEEviT0_T1_)
        /*10a0*/ 	.word	0x00000000


	//----- nvinfo : EIATTR_MIN_STACK_SIZE
	.align		4
.L_756:
        /*10a4*/ 	.byte	0x04, 0x12
        /*10a6*/ 	.short	(.L_758 - .L_757)
	.align		4
.L_757:
        /*10a8*/ 	.word	index@(_ZN2at6native29vectorized_elementwise_kernelILi8EZZZNS0_67_GLOBAL__N__bb565c37_34_ValidateCompressedIndicesKernel_cu_33a4b88b42_validate_compressed_sparse_indices_kernelILNS2_8CDimNameE1ENS2_18CUDAKernelLauncherENS2_14EmptyVecKernelENS2_8DummyVecELm8EEEvRKNS_6TensorESA_lllENKUlvE0_clEvENKUlvE_clEvEUliE_St5arrayIPcLm2EEEEviT0_T1_)
        /*10ac*/ 	.word	0x00000000


	//----- nvinfo : EIATTR_MIN_STACK_SIZE
	.align		4
.L_758:
        /*10b0*/ 	.byte	0x04, 0x12
        /*10b2*/ 	.short	(.L_760 - .L_759)
	.align		4
.L_759:
        /*10b4*/ 	.word	index@(_ZN2at6native18elementwise_kernelILi128ELi4EZNS0_15gpu_kernel_implIZZZNS0_67_GLOBAL__N__bb565c37_34_ValidateCompressedIndicesKernel_cu_33a4b88b42_validate_compressed_sparse_indices_kernelILNS3_8CDimNameE0ENS3_18CUDAKernelLauncherENS3_14EmptyVecKernelENS3_8DummyVecELm0EEEvRKNS_6TensorESB_lllENKUlvE1_clEvENKUlvE0_clEvEUllllllE_EEvRNS_18TensorIteratorBaseERKT_EUliE_EEviT1_)
        /*10b8*/ 	.word	0x00000000


	//----- nvinfo : EIATTR_MIN_STACK_SIZE
	.align		4
.L_760:
        /*10bc*/ 	.byte	0x04, 0x12
        /*10be*/ 	.short	(.L_762 - .L_761)
	.align		4
.L_761:
        /*10c0*/ 	.word	index@(_ZN2at6native27unrolled_elementwise_kernelIZZZNS0_67_GLOBAL__N__bb565c37_34_ValidateCompressedIndicesKernel_cu_33a4b88b42_validate_compressed_sparse_indices_kernelILNS2_8CDimNameE0ENS2_18CUDAKernelLauncherENS2_14EmptyVecKernelENS2_8DummyVecELm0EEEvRKNS_6TensorESA_lllENKUlvE1_clEvENKUlvE0_clEvEUllllllE_St5arrayIPcLm6EELi4E23TrivialOffsetCalculatorILi5EjESH_ILi1EjENS0_6memory12LoadWithCastILi5EEENSK_13StoreWithCastILi1EEEEEviT_T0_T2_T3_T4_T5_)
        /*10c4*/ 	.word	0x00000000


	//----- nvinfo : EIATTR_MIN_STACK_SIZE
	.align		4
.L_762:
        /*10c8*/ 	.byte	0x04, 0x12
        /*10ca*/ 	.short	(.L_764 - .L_763)
	.align		4
.L_763:
        /*10cc*/ 	.word	index@(_ZN2at6native18elementwise_kernelILi128ELi2EZNS0_22gpu_kernel_impl_nocastIZZZNS0_67_GLOBAL__N__bb565c37_34_ValidateCompressedIndicesKernel_cu_33a4b88b42_validate_compressed_sparse_indices_kernelILNS3_8CDimNameE0ENS3_18CUDAKernelLauncherENS3_14EmptyVecKernelENS3_8DummyVecELm0EEEvRKNS_6TensorESB_lllENKUlvE1_clEvENKUlvE0_clEvEUllllllE_EEvRNS_18TensorIteratorBaseERKT_EUliE_EEviT1_)
        /*10d0*/ 	.word	0x00000000


	//----- nvinfo : EIATTR_MIN_STACK_SIZE
	.align		4
.L_764:
        /*10d4*/ 	.byte	0x04, 0x12
        /*10d6*/ 	.short	(.L_766 - .L_765)
	.align		4
.L_765:
        /*10d8*/ 	.word	index@(_ZN2at6native27unrolled_elementwise_kernelIZZZNS0_67_GLOBAL__N__bb565c37_34_ValidateCompressedIndicesKernel_cu_33a4b88b42_validate_compressed_sparse_indices_kernelILNS2_8CDimNameE0ENS2_18CUDAKernelLauncherENS2_14EmptyVecKernelENS2_8DummyVecELm0EEEvRKNS_6TensorESA_lllENKUlvE1_clEvENKUlvE0_clEvEUllllllE_St5arrayIPcLm6EELi4E23TrivialOffsetCalculatorILi5EjESH_ILi1EjENS0_6memory15LoadWithoutCastENSK_16StoreWithoutCastEEEviT_T0_T2_T3_T4_T5_)
        /*10dc*/ 	.word	0x00000000


	//----- nvinfo : EIATTR_MIN_STACK_SIZE
	.align		4
.L_766:
        /*10e0*/ 	.byte	0x04, 0x12
        /*10e2*/ 	.short	(.L_768 - .L_767)
	.align		4
.L_767:
        /*10e4*/ 	.word	index@(_ZN2at6native29vectorized_elementwise_kernelILi2EZZZNS0_67_GLOBAL__N__bb565c37_34_ValidateCompressedIndicesKernel_cu_33a4b88b42_validate_compressed_sparse_indices_kernelILNS2_8CDimNameE0ENS2_18CUDAKernelLauncherENS2_14EmptyVecKernelENS2_8DummyVecELm0EEEvRKNS_6TensorESA_lllENKUlvE1_clEvENKUlvE0_clEvEUllllllE_St5arrayIPcLm6EEEEviT0_T1_)
        /*10e8*/ 	.word	0x00000000


	//----- nvinfo : EIATTR_MIN_STACK_SIZE
	.align		4
.L_768:
        /*10ec*/ 	.byte	0x04, 0x12
        /*10ee*/ 	.short	(.L_770 - .L_769)
	.align		4
.L_769:
        /*10f0*/ 	.word	index@(_ZN2at6native29vectorized_elementwise_kernelILi4EZZZNS0_67_GLOBAL__N__bb565c37_34_ValidateCompressedIndicesKernel_cu_33a4b88b42_validate_compressed_sparse_indices_kernelILNS2_8CDimNameE0ENS2_18CUDAKernelLauncherENS2_14EmptyVecKernelENS2_8DummyVecELm0EEEvRKNS_6TensorESA_lllENKUlvE1_clEvENKUlvE0_clEvEUllllllE_St5arrayIPcLm6EEEEviT0_T1_)
        /*10f4*/ 	.word	0x00000000


	//----- nvinfo : EIATTR_MIN_STACK_SIZE
	.align		4
.L_770:
        /*10f8*/ 	.byte	0x04, 0x12
        /*10fa*/ 	.short	(.L_772 - .L_771)
	.align		4
.L_771:
        /*10fc*/ 	.word	index@(_ZN2at6native29vectorized_elementwise_kernelILi8EZZZNS0_67_GLOBAL__N__bb565c37_34_ValidateCompressedIndicesKernel_cu_33a4b88b42_validate_compressed_sparse_indices_kernelILNS2_8CDimNameE0ENS2_18CUDAKernelLauncherENS2_14EmptyVecKernelENS2_8DummyVecELm0EEEvRKNS_6TensorESA_lllENKUlvE1_clEvENKUlvE0_clEvEUllllllE_St5arrayIPcLm6EEEEviT0_T1_)
        /*1100*/ 	.word	0x00000000


	//----- nvinfo : EIATTR_MIN_STACK_SIZE
	.align		4
.L_772:
        /*1104*/ 	.byte	0x04, 0x12
        /*1106*/ 	.short	(.L_774 - .L_773)
	.align		4
.L_773:
        /*1108*/ 	.word	index@(_ZN2at6native18elementwise_kernelILi128ELi4EZNS0_15gpu_kernel_implIZZZNS0_67_GLOBAL__N__bb565c37_34_ValidateCompressedIndicesKernel_cu_33a4b88b42_validate_compressed_sparse_indices_kernelILNS3_8CDimNameE0ENS3_18CUDAKernelLauncherENS3_14EmptyVecKernelENS3_8DummyVecELm0EEEvRKNS_6TensorESB_lllENKUlvE1_clEvENKUlvE_clEvEUliiiiiE_EEvRNS_18TensorIteratorBaseERKT_EUliE_EEviT1_)
        /*110c*/ 	.word	0x00000000


	//----- nvinfo : EIATTR_MIN_STACK_SIZE
	.align		4
.L_774:
        /*1110*/ 	.byte	0x04, 0x12
        /*1112*/ 	.short	(.L_776 - .L_775)
	.align		4
.L_775:
        /*1114*/ 	.word	index@(_ZN2at6native27unrolled_elementwise_kernelIZZZNS0_67_GLOBAL__N__bb565c37_34_ValidateCompressedIndicesKernel_cu_33a4b88b42_validate_compressed_sparse_indices_kernelILNS2_8CDimNameE0ENS2_18CUDAKernelLauncherENS2_14EmptyVecKernelENS2_8DummyVecELm0EEEvRKNS_6TensorESA_lllENKUlvE1_clEvENKUlvE_clEvEUliiiiiE_St5arrayIPcLm6EELi4E23TrivialOffsetCalculatorILi5EjESH_ILi1EjENS0_6memory12LoadWithCastILi5EEENSK_13StoreWithCastILi1EEEEEviT_T0_T2_T3_T4_T5_)
        /*1118*/ 	.word	0x00000000


	//----- nvinfo : EIATTR_MIN_STACK_SIZE
	.align		4
.L_776:
        /*111c*/ 	.byte	0x04, 0x12
        /*111e*/ 	.short	(.L_778 - .L_777)
	.align		4
.L_777:
        /*1120*/ 	.word	index@(_ZN2at6native18elementwise_kernelILi128ELi2EZNS0_22gpu_kernel_impl_nocastIZZZNS0_67_GLOBAL__N__bb565c37_34_ValidateCompressedIndicesKernel_cu_33a4b88b42_validate_compressed_sparse_indices_kernelILNS3_8CDimNameE0ENS3_18CUDAKernelLauncherENS3_14EmptyVecKernelENS3_8DummyVecELm0EEEvRKNS_6TensorESB_lllENKUlvE1_clEvENKUlvE_clEvEUliiiiiE_EEvRNS_18TensorIteratorBaseERKT_EUliE_EEviT1_)
        /*1124*/ 	.word	0x00000000


	//----- nvinfo : EIATTR_MIN_STACK_SIZE
	.align		4
.L_778:
        /*1128*/ 	.byte	0x04, 0x12
        /*112a*/ 	.short	(.L_780 - .L_779)
	.align		4
.L_779:
        /*112c*/ 	.word	index@(_ZN2at6native27unrolled_elementwise_kernelIZZZNS0_67_GLOBAL__N__bb565c37_34_ValidateCompressedIndicesKernel_cu_33a4b88b42_validate_compressed_sparse_indices_kernelILNS2_8CDimNameE0ENS2_18CUDAKernelLauncherENS2_14EmptyVecKernelENS2_8DummyVecELm0EEEvRKNS_6TensorESA_lllENKUlvE1_clEvENKUlvE_clEvEUliiiiiE_St5arrayIPcLm6EELi4E23TrivialOffsetCalculatorILi5EjESH_ILi1EjENS0_6memory15LoadWithoutCastENSK_16StoreWithoutCastEEEviT_T0_T2_T3_T4_T5_)
        /*1130*/ 	.word	0x00000000


	//----- nvinfo : EIATTR_MIN_STACK_SIZE
	.align		4
.L_780:
        /*1134*/ 	.byte	0x04, 0x12
        /*1136*/ 	.short	(.L_782 - .L_781)
	.align		4
.L_781:
        /*1138*/ 	.word	index@(_ZN2at6native29vectorized_elementwise_kernelILi2EZZZNS0_67_GLOBAL__N__bb565c37_34_ValidateCompressedIndicesKernel_cu_33a4b88b42_validate_compressed_sparse_indices_kernelILNS2_8CDimNameE0ENS2_18CUDAKernelLauncherENS2_14EmptyVecKernelENS2_8DummyVecELm0EEEvRKNS_6TensorESA_lllENKUlvE1_clEvENKUlvE_clEvEUliiiiiE_St5arrayIPcLm6EEEEviT0_T1_)
        /*113c*/ 	.word	0x00000000


	//----- nvinfo : EIATTR_MIN_STACK_SIZE
	.align		4
.L_782:
        /*1140*/ 	.byte	0x04, 0x12
        /*1142*/ 	.short	(.L_784 - .L_783)
	.align		4
.L_783:
        /*1144*/ 	.word	index@(_ZN2at6native29vectorized_elementwise_kernelILi4EZZZNS0_67_GLOBAL__N__bb565c37_34_ValidateCompressedIndicesKernel_cu_33a4b88b42_validate_compressed_sparse_indices_kernelILNS2_8CDimNameE0ENS2_18CUDAKernelLauncherENS2_14EmptyVecKernelENS2_8DummyVecELm0EEEvRKNS_6TensorESA_lllENKUlvE1_clEvENKUlvE_clEvEUliiiiiE_St5arrayIPcLm6EEEEviT0_T1_)
        /*1148*/ 	.word	0x00000000


	//----- nvinfo : EIATTR_MIN_STACK_SIZE
	.align		4
.L_784:
        /*114c*/ 	.byte	0x04, 0x12
        /*114e*/ 	.short	(.L_786 - .L_785)
	.align		4
.L_785:
        /*1150*/ 	.word	index@(_ZN2at6native29vectorized_elementwise_kernelILi8EZZZNS0_67_GLOBAL__N__bb565c37_34_ValidateCompressedIndicesKernel_cu_33a4b88b42_validate_compressed_sparse_indices_kernelILNS2_8CDimNameE0ENS2_18CUDAKernelLauncherENS2_14EmptyVecKernelENS2_8DummyVecELm0EEEvRKNS_6TensorESA_lllENKUlvE1_clEvENKUlvE_clEvEUliiiiiE_St5arrayIPcLm6EEEEviT0_T1_)
        /*1154*/ 	.word	0x00000000


	//----- nvinfo : EIATTR_MIN_STACK_SIZE
	.align		4
.L_786:
        /*1158*/ 	.byte	0x04, 0x12
        /*115a*/ 	.short	(.L_788 - .L_787)
	.align		4
.L_787:
        /*115c*/ 	.word	index@(_ZN2at6native18elementwise_kernelILi128ELi4EZNS0_15gpu_kernel_implIZZZNS0_67_GLOBAL__N__bb565c37_34_ValidateCompressedIndicesKernel_cu_33a4b88b42_validate_compressed_sparse_indices_kernelILNS3_8CDimNameE0ENS3_18CUDAKernelLauncherENS3_14EmptyVecKernelENS3_8DummyVecELm0EEEvRKNS_6TensorESB_lllENKUlvE0_clEvENKUlvE0_clEvEUllE_EEvRNS_18TensorIteratorBaseERKT_EUliE_EEviT1_)
        /*1160*/ 	.word	0x00000000


	//----- nvinfo : EIATTR_MIN_STACK_SIZE
	.align		4
.L_788:
        /*1164*/ 	.byte	0x04, 0x12
        /*1166*/ 	.short	(.L_790 - .L_789)
	.align		4
.L_789:
        /*1168*/ 	.word	index@(_ZN2at6native27unrolled_elementwise_kernelIZZZNS0_67_GLOBAL__N__bb565c37_34_ValidateCompressedIndicesKernel_cu_33a4b88b42_validate_compressed_sparse_indices_kernelILNS2_8CDimNameE0ENS2_18CUDAKernelLauncherENS2_14EmptyVecKernelENS2_8DummyVecELm0EEEvRKNS_6TensorESA_lllENKUlvE0_clEvENKUlvE0_clEvEUllE_St5arrayIPcLm2EELi4E23TrivialOffsetCalculatorILi1EjESI_NS0_6memory12LoadWithCastILi1EEENSJ_13StoreWithCastILi1EEEEEviT_T0_T2_T3_T4_T5_)
        /*116c*/ 	.word	0x00000000


	//----- nvinfo : EIATTR_MIN_STACK_SIZE
	.align		4
.L_790:
        /*1170*/ 	.byte	0x04, 0x12
        /*1172*/ 	.short	(.L_792 - .L_791)
	.align		4
.L_791:
        /*1174*/ 	.word	index@(_ZN2at6native18elementwise_kernelILi128ELi2EZNS0_22gpu_kernel_impl_nocastIZZZNS0_67_GLOBAL__N__bb565c37_34_ValidateCompressedIndicesKernel_cu_33a4b88b42_validate_compressed_sparse_indices_kernelILNS3_8CDimNameE0ENS3_18CUDAKernelLauncherENS3_14EmptyVecKernelENS3_8DummyVecELm0EEEvRKNS_6TensorESB_lllENKUlvE0_clEvENKUlvE0_clEvEUllE_EEvRNS_18TensorIteratorBaseERKT_EUliE_EEviT1_)
        /*1178*/ 	.word	0x00000000


	//----- nvinfo : EIATTR_MIN_STACK_SIZE
	.align		4
.L_792:
        /*117c*/ 	.byte	0x04, 0x12
        /*117e*/ 	.short	(.L_794 - .L_793)
	.align		4
.L_793:
        /*1180*/ 	.word	index@(_ZN2at6native27unrolled_elementwise_kernelIZZZNS0_67_GLOBAL__N__bb565c37_34_ValidateCompressedIndicesKernel_cu_33a4b88b42_validate_compressed_sparse_indices_kernelILNS2_8CDimNameE0ENS2_18CUDAKernelLauncherENS2_14EmptyVecKernelENS2_8DummyVecELm0EEEvRKNS_6TensorESA_lllENKUlvE0_clEvENKUlvE0_clEvEUllE_St5arrayIPcLm2EELi4E23TrivialOffsetCalculatorILi1EjESI_NS0_6memory15LoadWithoutCastENSJ_16StoreWithoutCastEEEviT_T0_T2_T3_T4_T5_)
        /*1184*/ 	.word	0x00000000


	//----- nvinfo : EIATTR_MIN_STACK_SIZE
	.align		4
.L_794:
        /*1188*/ 	.byte	0x04, 0x12
        /*118a*/ 	.short	(.L_796 - .L_795)
	.align		4
.L_795:
        /*118c*/ 	.word	index@(_ZN2at6native29vectorized_elementwise_kernelILi2EZZZNS0_67_GLOBAL__N__bb565c37_34_ValidateCompressedIndicesKernel_cu_33a4b88b42_validate_compressed_sparse_indices_kernelILNS2_8CDimNameE0ENS2_18CUDAKernelLauncherENS2_14EmptyVecKernelENS2_8DummyVecELm0EEEvRKNS_6TensorESA_lllENKUlvE0_clEvENKUlvE0_clEvEUllE_St5arrayIPcLm2EEEEviT0_T1_)
        /*1190*/ 	.word	0x00000000


	//----- nvinfo : EIATTR_MIN_STACK_SIZE
	.align		4
.L_796:
        /*1194*/ 	.byte	0x04, 0x12
        /*1196*/ 	.short	(.L_798 - .L_797)
	.align		4
.L_797:
        /*1198*/ 	.word	index@(_ZN2at6native29vectorized_elementwise_kernelILi4EZZZNS0_67_GLOBAL__N__bb565c37_34_ValidateCompressedIndicesKernel_cu_33a4b88b42_validate_compressed_sparse_indices_kernelILNS2_8CDimNameE0ENS2_18CUDAKernelLauncherENS2_14EmptyVecKernelENS2_8DummyVecELm0EEEvRKNS_6TensorESA_lllENKUlvE0_clEvENKUlvE0_clEvEUllE_St5arrayIPcLm2EEEEviT0_T1_)
        /*119c*/ 	.word	0x00000000


	//----- nvinfo : EIATTR_MIN_STACK_SIZE
	.align		4
.L_798:
        /*11a0*/ 	.byte	0x04, 0x12
        /*11a2*/ 	.short	(.L_800 - .L_799)
	.align		4
.L_799:
        /*11a4*/ 	.word	index@(_ZN2at6native29vectorized_elementwise_kernelILi8EZZZNS0_67_GLOBAL__N__bb565c37_34_ValidateCompressedIndicesKernel_cu_33a4b88b42_validate_compressed_sparse_indices_kernelILNS2_8CDimNameE0ENS2_18CUDAKernelLauncherENS2_14EmptyVecKernelENS2_8DummyVecELm0EEEvRKNS_6TensorESA_lllENKUlvE0_clEvENKUlvE0_clEvEUllE_St5arrayIPcLm2EEEEviT0_T1_)
        /*11a8*/ 	.word	0x00000000


	//----- nvinfo : EIATTR_MIN_STACK_SIZE
	.align		4
.L_800:
        /*11ac*/ 	.byte	0x04, 0x12
        /*11ae*/ 	.short	(.L_802 - .L_801)
	.align		4
.L_801:
        /*11b0*/ 	.word	index@(_ZN2at6native18elementwise_kernelILi128ELi4EZNS0_15gpu_kernel_implIZZZNS0_67_GLOBAL__N__bb565c37_34_ValidateCompressedIndicesKernel_cu_33a4b88b42_validate_compressed_sparse_indices_kernelILNS3_8CDimNameE0ENS3_18CUDAKernelLauncherENS3_14EmptyVecKernelENS3_8DummyVecELm0EEEvRKNS_6TensorESB_lllENKUlvE0_clEvENKUlvE_clEvEUliE_EEvRNS_18TensorIteratorBaseERKT_EUliE_EEviT1_)
        /*11b4*/ 	.word	0x00000000


	//----- nvinfo : EIATTR_MIN_STACK_SIZE
	.align		4
.L_802:
        /*11b8*/ 	.byte	0x04, 0x12
        /*11ba*/ 	.short	(.L_804 - .L_803)
	.align		4
.L_803:
        /*11bc*/ 	.word	index@(_ZN2at6native27unrolled_elementwise_kernelIZZZNS0_67_GLOBAL__N__bb565c37_34_ValidateCompressedIndicesKernel_cu_33a4b88b42_validate_compressed_sparse_indices_kernelILNS2_8CDimNameE0ENS2_18CUDAKernelLauncherENS2_14EmptyVecKernelENS2_8DummyVecELm0EEEvRKNS_6TensorESA_lllENKUlvE0_clEvENKUlvE_clEvEUliE_St5arrayIPcLm2EELi4E23TrivialOffsetCalculatorILi1EjESI_NS0_6memory12LoadWithCastILi1EEENSJ_13StoreWithCastILi1EEEEEviT_T0_T2_T3_T4_T5_)
        /*11c0*/ 	.word	0x00000000


	//----- nvinfo : EIATTR_MIN_STACK_SIZE
	.align		4
.L_804:
        /*11c4*/ 	.byte	0x04, 0x12
        /*11c6*/ 	.short	(.L_806 - .L_805)
	.align		4
.L_805:
        /*11c8*/ 	.word	index@(_ZN2at6native18elementwise_kernelILi128ELi2EZNS0_22gpu_kernel_impl_nocastIZZZNS0_67_GLOBAL__N__bb565c37_34_ValidateCompressedIndicesKernel_cu_33a4b88b42_validate_compressed_sparse_indices_kernelILNS3_8CDimNameE0ENS3_18CUDAKernelLauncherENS3_14EmptyVecKernelENS3_8DummyVecELm0EEEvRKNS_6TensorESB_lllENKUlvE0_clEvENKUlvE_clEvEUliE_EEvRNS_18TensorIteratorBaseERKT_EUliE_EEviT1_)
        /*11cc*/ 	.word	0x00000000


	//----- nvinfo : EIATTR_MIN_STACK_SIZE
	.align		4
.L_806:
        /*11d0*/ 	.byte	0x04, 0x12
        /*11d2*/ 	.short	(.L_808 - .L_807)
	.align		4
.L_807:
        /*11d4*/ 	.word	index@(_ZN2at6native27unrolled_elementwise_kernelIZZZNS0_67_GLOBAL__N__bb565c37_34_ValidateCompressedIndicesKernel_cu_33a4b88b42_validate_compressed_sparse_indices_kernelILNS2_8CDimNameE0ENS2_18CUDAKernelLauncherENS2_14EmptyVecKernelENS2_8DummyVecELm0EEEvRKNS_6TensorESA_lllENKUlvE0_clEvENKUlvE_clEvEUliE_St5arrayIPcLm2EELi4E23TrivialOffsetCalculatorILi1EjESI_NS0_6memory15LoadWithoutCastENSJ_16StoreWithoutCastEEEviT_T0_T2_T3_T4_T5_)
        /*11d8*/ 	.word	0x00000000


	//----- nvinfo : EIATTR_MIN_STACK_SIZE
	.align		4
.L_808:
        /*11dc*/ 	.byte	0x04, 0x12
        /*11de*/ 	.short	(.L_810 - .L_809)
	.align		4
.L_809:
        /*11e0*/ 	.word	index@(_ZN2at6native29vectorized_elementwise_kernelILi2EZZZNS0_67_GLOBAL__N__bb565c37_34_ValidateCompressedIndicesKernel_cu_33a4b88b42_validate_compressed_sparse_indices_kernelILNS2_8CDimNameE0ENS2_18CUDAKernelLauncherENS2_14EmptyVecKernelENS2_8DummyVecELm0EEEvRKNS_6TensorESA_lllENKUlvE0_clEvENKUlvE_clEvEUliE_St5arrayIPcLm2EEEEviT0_T1_)
        /*11e4*/ 	.word	0x00000000


	//----- nvinfo : EIATTR_MIN_STACK_SIZE
	.align		4
.L_810:
        /*11e8*/ 	.byte	0x04, 0x12
        /*11ea*/ 	.short	(.L_812 - .L_811)
	.align		4
.L_811:
        /*11ec*/ 	.word	index@(_ZN2at6native29vectorized_elementwise_kernelILi4EZZZNS0_67_GLOBAL__N__bb565c37_34_ValidateCompressedIndicesKernel_cu_33a4b88b42_validate_compressed_sparse_indices_kernelILNS2_8CDimNameE0ENS2_18CUDAKernelLauncherENS2_14EmptyVecKernelENS2_8DummyVecELm0EEEvRKNS_6TensorESA_lllENKUlvE0_clEvENKUlvE_clEvEUliE_St5arrayIPcLm2EEEEviT0_T1_)
        /*11f0*/ 	.word	0x00000000


	//----- nvinfo : EIATTR_MIN_STACK_SIZE
	.align		4
.L_812:
        /*11f4*/ 	.byte	0x04, 0x12
        /*11f6*/ 	.short	(.L_814 - .L_813)
	.align		4
.L_813:
        /*11f8*/ 	.word	index@(_ZN2at6native29vectorized_elementwise_kernelILi8EZZZNS0_67_GLOBAL__N__bb565c37_34_ValidateCompressedIndicesKernel_cu_33a4b88b42_validate_compressed_sparse_indices_kernelILNS2_8CDimNameE0ENS2_18CUDAKernelLauncherENS2_14EmptyVecKernelENS2_8DummyVecELm0EEEvRKNS_6TensorESA_lllENKUlvE0_clEvENKUlvE_clEvEUliE_St5arrayIPcLm2EEEEviT0_T1_)
        /*11fc*/ 	.word	0x00000000


	//----- nvinfo : EIATTR_MIN_STACK_SIZE
	.align		4
.L_814:
        /*1200*/ 	.byte	0x04, 0x12
        /*1202*/ 	.short	(.L_816 - .L_815)
	.align		4
.L_815:
        /*1204*/ 	.word	index@(_ZN2at6native18elementwise_kernelILi128ELi4EZNS0_15gpu_kernel_implIZZZNS0_67_GLOBAL__N__bb565c37_34_ValidateCompressedIndicesKernel_cu_33a4b88b42_validate_compressed_sparse_indices_kernelILNS3_8CDimNameE0ENS3_18CUDAKernelLauncherENS3_14EmptyVecKernelENS3_8DummyVecELm8EEEvRKNS_6TensorESB_lllENKUlvE1_clEvENKUlvE0_clEvEUllllllE_EEvRNS_18TensorIteratorBaseERKT_EUliE_EEviT1_)
        /*1208*/ 	.word	0x00000000


	//----- nvinfo : EIATTR_MIN_STACK_SIZE
	.align		4
.L_816:
        /*120c*/ 	.byte	0x04, 0x12
        /*120e*/ 	.short	(.L_818 - .L_817)
	.align		4
.L_817:
        /*1210*/ 	.word	index@(_ZN2at6native27unrolled_elementwise_kernelIZZZNS0_67_GLOBAL__N__bb565c37_34_ValidateCompressedIndicesKernel_cu_33a4b88b42_validate_compressed_sparse_indices_kernelILNS2_8CDimNameE0ENS2_18CUDAKernelLauncherENS2_14EmptyVecKernelENS2_8DummyVecELm8EEEvRKNS_6TensorESA_lllENKUlvE1_clEvENKUlvE0_clEvEUllllllE_St5arrayIPcLm6EELi4E23TrivialOffsetCalculatorILi5EjESH_ILi1EjENS0_6memory12LoadWithCastILi5EEENSK_13StoreWithCastILi1EEEEEviT_T0_T2_T3_T4_T5_)
        /*1214*/ 	.word	0x000000b0


	//----- nvinfo : EIATTR_MIN_STACK_SIZE
	.align		4
.L_818:
        /*1218*/ 	.byte	0x04, 0x12
        /*121a*/ 	.short	(.L_820 - .L_819)
	.align		4
.L_819:
        /*121c*/ 	.word	index@(_ZN2at6native18elementwise_kernelILi128ELi2EZNS0_22gpu_kernel_impl_nocastIZZZNS0_67_GLOBAL__N__bb565c37_34_ValidateCompressedIndicesKernel_cu_33a4b88b42_validate_compressed_sparse_indices_kernelILNS3_8CDimNameE0ENS3_18CUDAKernelLauncherENS3_14EmptyVecKernelENS3_8DummyVecELm8EEEvRKNS_6TensorESB_lllENKUlvE1_clEvENKUlvE0_clEvEUllllllE_EEvRNS_18TensorIteratorBaseERKT_EUliE_EEviT1_)
        /*1220*/ 	.word	0x00000000


	//----- nvinfo : EIATTR_MIN_STACK_SIZE
	.align		4
.L_820:
        /*1224*/ 	.byte	0x04, 0x12
        /*1226*/ 	.short	(.L_822 - .L_821)
	.align		4
.L_821:
        /*1228*/ 	.word	index@(_ZN2at6native27unrolled_elementwise_kernelIZZZNS0_67_GLOBAL__N__bb565c37_34_ValidateCompressedIndicesKernel_cu_33a4b88b42_validate_compressed_sparse_indices_kernelILNS2_8CDimNameE0ENS2_18CUDAKernelLauncherENS2_14EmptyVecKernelENS2_8DummyVecELm8EEEvRKNS_6TensorESA_lllENKUlvE1_clEvENKUlvE0_clEvEUllllllE_St5arrayIPcLm6EELi4E23TrivialOffsetCalculatorILi5EjESH_ILi1EjENS0_6memory15LoadWithoutCastENSK_16StoreWithoutCastEEEviT_T0_T2_T3_T4_T5_)
        /*122c*/ 	.word	0x000000b0


	//----- nvinfo : EIATTR_MIN_STACK_SIZE
	.align		4
.L_822:
        /*1230*/ 	.byte	0x04, 0x12
        /*1232*/ 	.short	(.L_824 - .L_823)
	.align		4
.L_823:
        /*1234*/ 	.word	index@(_ZN2at6native29vectorized_elementwise_kernelILi2EZZZNS0_67_GLOBAL__N__bb565c37_34_ValidateCompressedIndicesKernel_cu_33a4b88b42_validate_compressed_sparse_indices_kernelILNS2_8CDimNameE0ENS2_18CUDAKernelLauncherENS2_14EmptyVecKernelENS2_8DummyVecELm8EEEvRKNS_6TensorESA_lllENKUlvE1_clEvENKUlvE0_clEvEUllllllE_St5arrayIPcLm6EEEEviT0_T1_)
        /*1238*/ 	.word	0x00000160


	//----- nvinfo : EIATTR_MIN_STACK_SIZE
	.align		4
.L_824:
        /*123c*/ 	.byte	0x04, 0x12
        /*123e*/ 	.short	(.L_826 - .L_825)
	.align		4
.L_825:
        /*1240*/ 	.word	index@(_ZN2at6native29vectorized_elementwise_kernelILi4EZZZNS0_67_GLOBAL__N__bb565c37_34_ValidateCompressedIndicesKernel_cu_33a4b88b42_validate_compressed_sparse_indices_kernelILNS2_8CDimNameE0ENS2_18CUDAKernelLauncherENS2_14EmptyVecKernelENS2_8DummyVecELm8EEEvRKNS_6TensorESA_lllENKUlvE1_clEvENKUlvE0_clEvEUllllllE_St5arrayIPcLm6EEEEviT0_T1_)
        /*1244*/ 	.word	0x00000160


	//----- nvinfo : EIATTR_MIN_STACK_SIZE
	.align		4
.L_826:
        /*1248*/ 	.byte	0x04, 0x12
        /*124a*/ 	.short	(.L_828 - .L_827)
	.align		4
.L_827:
        /*124c*/ 	.word	index@(_ZN2at6native29vectorized_elementwise_kernelILi8EZZZNS0_67_GLOBAL__N__bb565c37_34_ValidateCompressedIndicesKernel_cu_33a4b88b42_validate_compressed_sparse_indices_kernelILNS2_8CDimNameE0ENS2_18CUDAKernelLauncherENS2_14EmptyVecKernelENS2_8DummyVecELm8EEEvRKNS_6TensorESA_lllENKUlvE1_clEvENKUlvE0_clEvEUllllllE_St5arrayIPcLm6EEEEviT0_T1_)
        /*1250*/ 	.word	0x00000160


	//----- nvinfo : EIATTR_MIN_STACK_SIZE
	.align		4
.L_828:
        /*1254*/ 	.byte	0x04, 0x12
        /*1256*/ 	.short	(.L_830 - .L_829)
	.align		4
.L_829:
        /*1258*/ 	.word	index@(_ZN2at6native18elementwise_kernelILi128ELi4EZNS0_15gpu_kernel_implIZZZNS0_67_GLOBAL__N__bb565c37_34_ValidateCompressedIndicesKernel_cu_33a4b88b42_validate_compressed_sparse_indices_kernelILNS3_8CDimNameE0ENS3_18CUDAKernelLauncherENS3_14EmptyVecKernelENS3_8DummyVecELm8EEEvRKNS_6TensorESB_lllENKUlvE1_clEvENKUlvE_clEvEUliiiiiE_EEvRNS_18TensorIteratorBaseERKT_EUliE_EEviT1_)
        /*125c*/ 	.word	0x00000000


	//----- nvinfo : EIATTR_MIN_STACK_SIZE
	.align		4
.L_830:
        /*1260*/ 	.byte	0x04, 0x12
        /*1262*/ 	.short	(.L_832 - .L_831)
	.align		4
.L_831:
        /*1264*/ 	.word	index@(_ZN2at6native27unrolled_elementwise_kernelIZZZNS0_67_GLOBAL__N__bb565c37_34_ValidateCompressedIndicesKernel_cu_33a4b88b42_validate_compressed_sparse_indices_kernelILNS2_8CDimNameE0ENS2_18CUDAKernelLauncherENS2_14EmptyVecKernelENS2_8DummyVecELm8EEEvRKNS_6TensorESA_lllENKUlvE1_clEvENKUlvE_clEvEUliiiiiE_St5arrayIPcLm6EELi4E23TrivialOffsetCalculatorILi5EjESH_ILi1EjENS0_6memory12LoadWithCastILi5EEENSK_13StoreWithCastILi1EEEEEviT_T0_T2_T3_T4_T5_)
        /*1268*/ 	.word	0x000000b0


	//----- nvinfo : EIATTR_MIN_STACK_SIZE
	.align		4
.L_832:
        /*126c*/ 	.byte	0x04, 0x12
        /*126e*/ 	.short	(.L_834 - .L_833)
	.align		4
.L_833:
        /*1270*/ 	.word	index@(_ZN2at6native18elementwise_kernelILi128ELi2EZNS0_22gpu_kernel_impl_nocastIZZZNS0_67_GLOBAL__N__bb565c37_34_ValidateCompressedIndicesKernel_cu_33a4b88b42_validate_compressed_sparse_indices_kernelILNS3_8CDimNameE0ENS3_18CUDAKernelLauncherENS3_14EmptyVecKernelENS3_8DummyVecELm8EEEvRKNS_6TensorESB_lllENKUlvE1_clEvENKUlvE_clEvEUliiiiiE_EEvRNS_18TensorIteratorBaseERKT_EUliE_EEviT1_)
        /*1274*/ 	.word	0x00000000


	//----- nvinfo : EIATTR_MIN_STACK_SIZE
	.align		4
.L_834:
        /*1278*/ 	.byte	0x04, 0x12
        /*127a*/ 	.short	(.L_836 - .L_835)
	.align		4
.L_835:
        /*127c*/ 	.word	index@(_ZN2at6native27unrolled_elementwise_kernelIZZZNS0_67_GLOBAL__N__bb565c37_34_ValidateCompressedIndicesKernel_cu_33a4b88b42_validate_compressed_sparse_indices_kernelILNS2_8CDimNameE0ENS2_18CUDAKernelLauncherENS2_14EmptyVecKernelENS2_8DummyVecELm8EEEvRKNS_6TensorESA_lllENKUlvE1_clEvENKUlvE_clEvEUliiiiiE_St5arrayIPcLm6EELi4E23TrivialOffsetCalculatorILi5EjESH_ILi1EjENS0_6memory15LoadWithoutCastENSK_16StoreWithoutCastEEEviT_T0_T2_T3_T4_T5_)
        /*1280*/ 	.word	0x000000b0


	//----- nvinfo : EIATTR_MIN_STACK_SIZE
	.align		4
.L_836:
        /*1284*/ 	.byte	0x04, 0x12
        /*1286*/ 	.short	(.L_838 - .L_837)
	.align		4
.L_837:
        /*1288*/ 	.word	index@(_ZN2at6native29vectorized_elementwise_kernelILi2EZZZNS0_67_GLOBAL__N__bb565c37_34_ValidateCompressedIndicesKernel_cu_33a4b88b42_validate_compressed_sparse_indices_kernelILNS2_8CDimNameE0ENS2_18CUDAKernelLauncherENS2_14EmptyVecKernelENS2_8DummyVecELm8EEEvRKNS_6TensorESA_lllENKUlvE1_clEvENKUlvE_clEvEUliiiiiE_St5arrayIPcLm6EEEEviT0_T1_)
        /*128c*/ 	.word	0x00000160


	//----- nvinfo : EIATTR_MIN_STACK_SIZE
	.align		4
.L_838:
        /*1290*/ 	.byte	0x04, 0x12
        /*1292*/ 	.short	(.L_840 - .L_839)
	.align		4
.L_839:
        /*1294*/ 	.word	index@(_ZN2at6native29vectorized_elementwise_kernelILi4EZZZNS0_67_GLOBAL__N__bb565c37_34_ValidateCompressedIndicesKernel_cu_33a4b88b42_validate_compressed_sparse_indices_kernelILNS2_8CDimNameE0ENS2_18CUDAKernelLauncherENS2_14EmptyVecKernelENS2_8DummyVecELm8EEEvRKNS_6TensorESA_lllENKUlvE1_clEvENKUlvE_clEvEUliiiiiE_St5arrayIPcLm6EEEEviT0_T1_)
        /*1298*/ 	.word	0x00000160


	//----- nvinfo : EIATTR_MIN_STACK_SIZE
	.align		4
.L_840:
        /*129c*/ 	.byte	0x04, 0x12
        /*129e*/ 	.short	(.L_842 - .L_841)
	.align		4
.L_841:
        /*12a0*/ 	.word	index@(_ZN2at6native29vectorized_elementwise_kernelILi8EZZZNS0_67_GLOBAL__N__bb565c37_34_ValidateCompressedIndicesKernel_cu_33a4b88b42_validate_compressed_sparse_indices_kernelILNS2_8CDimNameE0ENS2_18CUDAKernelLauncherENS2_14EmptyVecKernelENS2_8DummyVecELm8EEEvRKNS_6TensorESA_lllENKUlvE1_clEvENKUlvE_clEvEUliiiiiE_St5arrayIPcLm6EEEEviT0_T1_)
        /*12a4*/ 	.word	0x00000160


	//----- nvinfo : EIATTR_MIN_STACK_SIZE
	.align		4
.L_842:
        /*12a8*/ 	.byte	0x04, 0x12
        /*12aa*/ 	.short	(.L_844 - .L_843)
	.align		4
.L_843:
        /*12ac*/ 	.word	index@(_ZN2at6native18elementwise_kernelILi128ELi4EZNS0_15gpu_kernel_implIZZZNS0_67_GLOBAL__N__bb565c37_34_ValidateCompressedIndicesKernel_cu_33a4b88b42_validate_compressed_sparse_indices_kernelILNS3_8CDimNameE0ENS3_18CUDAKernelLauncherENS3_14EmptyVecKernelENS3_8DummyVecELm8EEEvRKNS_6TensorESB_lllENKUlvE0_clEvENKUlvE0_clEvEUllE_EEvRNS_18TensorIteratorBaseERKT_EUliE_EEviT1_)
        /*12b0*/ 	.word	0x00000000


	//----- nvinfo : EIATTR_MIN_STACK_SIZE
	.align		4
.L_844:
        /*12b4*/ 	.byte	0x04, 0x12
        /*12b6*/ 	.short	(.L_846 - .L_845)
	.align		4
.L_845:
        /*12b8*/ 	.word	index@(_ZN2at6native27unrolled_elementwise_kernelIZZZNS0_67_GLOBAL__N__bb565c37_34_ValidateCompressedIndicesKernel_cu_33a4b88b42_validate_compressed_sparse_indices_kernelILNS2_8CDimNameE0ENS2_18CUDAKernelLauncherENS2_14EmptyVecKernelENS2_8DummyVecELm8EEEvRKNS_6TensorESA_lllENKUlvE0_clEvENKUlvE0_clEvEUllE_St5arrayIPcLm2EELi4E23TrivialOffsetCalculatorILi1EjESI_NS0_6memory12LoadWithCastILi1EEENSJ_13StoreWithCastILi1EEEEEviT_T0_T2_T3_T4_T5_)
        /*12bc*/ 	.word	0x00000000


	//----- nvinfo : EIATTR_MIN_STACK_SIZE
	.align		4
.L_846:
        /*12c0*/ 	.byte	0x04, 0x12
        /*12c2*/ 	.short	(.L_848 - .L_847)
	.align		4
.L_847:
        /*12c4*/ 	.word	index@(_ZN2at6native18elementwise_kernelILi128ELi2EZNS0_22gpu_kernel_impl_nocastIZZZNS0_67_GLOBAL__N__bb565c37_34_ValidateCompressedIndicesKernel_cu_33a4b88b42_validate_compressed_sparse_indices_kernelILNS3_8CDimNameE0ENS3_18CUDAKernelLauncherENS3_14EmptyVecKernelENS3_8DummyVecELm8EEEvRKNS_6TensorESB_lllENKUlvE0_clEvENKUlvE0_clEvEUllE_EEvRNS_18TensorIteratorBaseERKT_EUliE_EEviT1_)
        /*12c8*/ 	.word	0x00000000


	//----- nvinfo : EIATTR_MIN_STACK_SIZE
	.align		4
.L_848:
        /*12cc*/ 	.byte	0x04, 0x12
        /*12ce*/ 	.short	(.L_850 - .L_849)
	.align		4
.L_849:
        /*12d0*/ 	.word	index@(_ZN2at6native27unrolled_elementwise_kernelIZZZNS0_67_GLOBAL__N__bb565c37_34_ValidateCompressedIndicesKernel_cu_33a4b88b42_validate_compressed_sparse_indices_kernelILNS2_8CDimNameE0ENS2_18CUDAKernelLauncherENS2_14EmptyVecKernelENS2_8DummyVecELm8EEEvRKNS_6TensorESA_lllENKUlvE0_clEvENKUlvE0_clEvEUllE_St5arrayIPcLm2EELi4E23TrivialOffsetCalculatorILi1EjESI_NS0_6memory15LoadWithoutCastENSJ_16StoreWithoutCastEEEviT_T0_T2_T3_T4_T5_)
        /*12d4*/ 	.word	0x00000000


	//----- nvinfo : EIATTR_MIN_STACK_SIZE
	.align		4
.L_850:
        /*12d8*/ 	.byte	0x04, 0x12
        /*12da*/ 	.short	(.L_852 - .L_851)
	.align		4
.L_851:
        /*12dc*/ 	.word	index@(_ZN2at6native29vectorized_elementwise_kernelILi2EZZZNS0_67_GLOBAL__N__bb565c37_34_ValidateCompressedIndicesKernel_cu_33a4b88b42_validate_compressed_sparse_indices_kernelILNS2_8CDimNameE0ENS2_18CUDAKernelLauncherENS2_14EmptyVecKernelENS2_8DummyVecELm8EEEvRKNS_6TensorESA_lllENKUlvE0_clEvENKUlvE0_clEvEUllE_St5arrayIPcLm2EEEEviT0_T1_)
        /*12e0*/ 	.word	0x00000000


	//----- nvinfo : EIATTR_MIN_STACK_SIZE
	.align		4
.L_852:
        /*12e4*/ 	.byte	0x04, 0x12
        /*12e6*/ 	.short	(.L_854 - .L_853)
	.align		4
.L_853:
        /*12e8*/ 	.word	index@(_ZN2at6native29vectorized_elementwise_kernelILi4EZZZNS0_67_GLOBAL__N__bb565c37_34_ValidateCompressedIndicesKernel_cu_33a4b88b42_validate_compressed_sparse_indices_kernelILNS2_8CDimNameE0ENS2_18CUDAKernelLauncherENS2_14EmptyVecKernelENS2_8DummyVecELm8EEEvRKNS_6TensorESA_lllENKUlvE0_clEvENKUlvE0_clEvEUllE_St5arrayIPcLm2EEEEviT0_T1_)
        /*12ec*/ 	.word	0x00000000


	//----- nvinfo : EIATTR_MIN_STACK_SIZE
	.align		4
.L_854:
        /*12f0*/ 	.byte	0x04, 0x12
        /*12f2*/ 	.short	(.L_856 - .L_855)
	.align		4
.L_855:
        /*12f4*/ 	.word	index@(_ZN2at6native29vectorized_elementwise_kernelILi8EZZZNS0_67_GLOBAL__N__bb565c37_34_ValidateCompressedIndicesKernel_cu_33a4b88b42_validate_compressed_sparse_indices_kernelILNS2_8CDimNameE0ENS2_18CUDAKernelLauncherENS2_14EmptyVecKernelENS2_8DummyVecELm8EEEvRKNS_6TensorESA_lllENKUlvE0_clEvENKUlvE0_clEvEUllE_St5arrayIPcLm2EEEEviT0_T1_)
        /*12f8*/ 	.word	0x00000000


	//----- nvinfo : EIATTR_MIN_STACK_SIZE
	.align		4
.L_856:
        /*12fc*/ 	.byte	0x04, 0x12
        /*12fe*/ 	.short	(.L_858 - .L_857)
	.align		4
.L_857:
        /*1300*/ 	.word	index@(_ZN2at6native18elementwise_kernelILi128ELi4EZNS0_15gpu_kernel_implIZZZNS0_67_GLOBAL__N__bb565c37_34_ValidateCompressedIndicesKernel_cu_33a4b88b42_validate_compressed_sparse_indices_kernelILNS3_8CDimNameE0ENS3_18CUDAKernelLauncherENS3_14EmptyVecKernelENS3_8DummyVecELm8EEEvRKNS_6TensorESB_lllENKUlvE0_clEvENKUlvE_clEvEUliE_EEvRNS_18TensorIteratorBaseERKT_EUliE_EEviT1_)
        /*1304*/ 	.word	0x00000000


	//----- nvinfo : EIATTR_MIN_STACK_SIZE
	.align		4
.L_858:
        /*1308*/ 	.byte	0x04, 0x12
        /*130a*/ 	.short	(.L_860 - .L_859)
	.align		4
.L_859:
        /*130c*/ 	.word	index@(_ZN2at6native27unrolled_elementwise_kernelIZZZNS0_67_GLOBAL__N__bb565c37_34_ValidateCompressedIndicesKernel_cu_33a4b88b42_validate_compressed_sparse_indices_kernelILNS2_8CDimNameE0ENS2_18CUDAKernelLauncherENS2_14EmptyVecKernelENS2_8DummyVecELm8EEEvRKNS_6TensorESA_lllENKUlvE0_clEvENKUlvE_clEvEUliE_St5arrayIPcLm2EELi4E23TrivialOffsetCalculatorILi1EjESI_NS0_6memory12LoadWithCastILi1EEENSJ_13StoreWithCastILi1EEEEEviT_T0_T2_T3_T4_T5_)
        /*1310*/ 	.word	0x00000000


	//----- nvinfo : EIATTR_MIN_STACK_SIZE
	.align		4
.L_860:
        /*1314*/ 	.byte	0x04, 0x12
        /*1316*/ 	.short	(.L_862 - .L_861)
	.align		4
.L_861:
        /*1318*/ 	.word	index@(_ZN2at6native18elementwise_kernelILi128ELi2EZNS0_22gpu_kernel_impl_nocastIZZZNS0_67_GLOBAL__N__bb565c37_34_ValidateCompressedIndicesKernel_cu_33a4b88b42_validate_compressed_sparse_indices_kernelILNS3_8CDimNameE0ENS3_18CUDAKernelLauncherENS3_14EmptyVecKernelENS3_8DummyVecELm8EEEvRKNS_6TensorESB_lllENKUlvE0_clEvENKUlvE_clEvEUliE_EEvRNS_18TensorIteratorBaseERKT_EUliE_EEviT1_)
        /*131c*/ 	.word	0x00000000


	//----- nvinfo : EIATTR_MIN_STACK_SIZE
	.align		4
.L_862:
        /*1320*/ 	.byte	0x04, 0x12
        /*1322*/ 	.short	(.L_864 - .L_863)
	.align		4
.L_863:
        /*1324*/ 	.word	index@(_ZN2at6native27unrolled_elementwise_kernelIZZZNS0_67_GLOBAL__N__bb565c37_34_ValidateCompressedIndicesKernel_cu_33a4b88b42_validate_compressed_sparse_indices_kernelILNS2_8CDimNameE0ENS2_18CUDAKernelLauncherENS2_14EmptyVecKernelENS2_8DummyVecELm8EEEvRKNS_6TensorESA_lllENKUlvE0_clEvENKUlvE_clEvEUliE_St5arrayIPcLm2EELi4E23TrivialOffsetCalculatorILi1EjESI_NS0_6memory15LoadWithoutCastENSJ_16StoreWithoutCastEEEviT_T0_T2_T3_T4_T5_)
        /*1328*/ 	.word	0x00000000


	//----- nvinfo : EIATTR_MIN_STACK_SIZE
	.align		4
.L_864:
        /*132c*/ 	.byte	0x04, 0x12
        /*132e*/ 	.short	(.L_866 - .L_865)
	.align		4
.L_865:
        /*1330*/ 	.word	index@(_ZN2at6native29vectorized_elementwise_kernelILi2EZZZNS0_67_GLOBAL__N__bb565c37_34_ValidateCompressedIndicesKernel_cu_33a4b88b42_validate_compressed_sparse_indices_kernelILNS2_8CDimNameE0ENS2_18CUDAKernelLauncherENS2_14EmptyVecKernelENS2_8DummyVecELm8EEEvRKNS_6TensorESA_lllENKUlvE0_clEvENKUlvE_clEvEUliE_St5arrayIPcLm2EEEEviT0_T1_)
        /*1334*/ 	.word	0x00000000


	//----- nvinfo : EIATTR_MIN_STACK_SIZE
	.align		4
.L_866:
        /*1338*/ 	.byte	0x04, 0x12
        /*133a*/ 	.short	(.L_868 - .L_867)
	.align		4
.L_867:
        /*133c*/ 	.word	index@(_ZN2at6native29vectorized_elementwise_kernelILi4EZZZNS0_67_GLOBAL__N__bb565c37_34_ValidateCompressedIndicesKernel_cu_33a4b88b42_validate_compressed_sparse_indices_kernelILNS2_8CDimNameE0ENS2_18CUDAKernelLauncherENS2_14EmptyVecKernelENS2_8DummyVecELm8EEEvRKNS_6TensorESA_lllENKUlvE0_clEvENKUlvE_clEvEUliE_St5arrayIPcLm2EEEEviT0_T1_)
        /*1340*/ 	.word	0x00000000


	//----- nvinfo : EIATTR_MIN_STACK_SIZE
	.align		4
.L_868:
        /*1344*/ 	.byte	0x04, 0x12
        /*1346*/ 	.short	(.L_870 - .L_869)
	.align		4
.L_869:
        /*1348*/ 	.word	index@(_ZN2at6native29vectorized_elementwise_kernelILi8EZZZNS0_67_GLOBAL__N__bb565c37_34_ValidateCompressedIndicesKernel_cu_33a4b88b42_validate_compressed_sparse_indices_kernelILNS2_8CDimNameE0ENS2_18CUDAKernelLauncherENS2_14EmptyVecKernelENS2_8DummyVecELm8EEEvRKNS_6TensorESA_lllENKUlvE0_clEvENKUlvE_clEvEUliE_St5arrayIPcLm2EEEEviT0_T1_)
        /*134c*/ 	.word	0x00000000
.L_870:


//--------------------- .nv.compat                --------------------------
	.section	.nv.compat,"",@"SHT_CUDA_COMPAT_INFO"
	.align	4
        /*0000*/ 	.byte	0x02, 0x09, 0x01, 0x00, 0x02, 0x02, 0x01, 0x00, 0x02, 0x05, 0x05, 0x00, 0x03, 0x07, 0x01, 0x01
        /*0010*/ 	.byte	0x02, 0x03, 0x00, 0x00, 0x02, 0x06, 0x01, 0x00, 0x04, 0x0b, 0x08, 0x00, 0x00, 0x00, 0x00, 0x00
        /*0020*/ 	.byte	0x00, 0x00, 0x00, 0x00


//--------------------- .nv.info._ZN2at6native18elementwise_kernelILi128ELi4EZNS0_15gpu_kernel_implIZZZNS0_67_GLOBAL__N__bb565c37_34_ValidateCompressedIndicesKernel_cu_33a4b88b42_validate_compressed_sparse_indices_kernelILNS3_8CDimNameE1ENS3_18CUDAKernelLauncherENS3_14EmptyVecKernelENS3_8DummyVecELm0EEEvRKNS_6TensorESB_lllENKUlvE1_clEvENKUlvE0_clEvEUllllllE_EEvRNS_18TensorIteratorBaseERKT_EUliE_EEviT1_ --------------------------
	.section	.nv.info._ZN2at6native18elementwise_kernelILi128ELi4EZNS0_15gpu_kernel_implIZZZNS0_67_GLOBAL__N__bb565c37_34_ValidateCompressedIndicesKernel_cu_33a4b88b42_validate_compressed_sparse_indices_kernelILNS3_8CDimNameE1ENS3_18CUDAKernelLauncherENS3_14EmptyVecKernelENS3_8DummyVecELm0EEEvRKNS_6TensorESB_lllENKUlvE1_clEvENKUlvE0_clEvEUllllllE_EEvRNS_18TensorIteratorBaseERKT_EUliE_EEviT1_,"",@"SHT_CUDA_INFO"
	.sectionflags	@""
	.align	4


	//----- nvinfo : EIATTR_CUDA_API_VERSION
	.align		4
        /*0000*/ 	.byte	0x04, 0x37
        /*0002*/ 	.short	(.L_872 - .L_871)
.L_871:
        /*0004*/ 	.word	0x00000082


	//----- nvinfo : EIATTR_KPARAM_INFO
	.align		4
.L_872:
        /*0008*/ 	.byte	0x04, 0x17
        /*000a*/ 	.short	(.L_874 - .L_873)
.L_873:
        /*000c*/ 	.word	0x00000000
        /*0010*/ 	.short	0x0001
        /*0012*/ 	.short	0x0008
        /*0014*/ 	.byte	0x00, 0xf0, 0x21, 0x10


	//----- nvinfo : EIATTR_KPARAM_INFO
	.align		4
.L_874:
        /*0018*/ 	.byte	0x04, 0x17
        /*001a*/ 	.short	(.L_876 - .L_875)
.L_875:
        /*001c*/ 	.word	0x00000000
        /*0020*/ 	.short	0x0000
        /*0022*/ 	.short	0x0000
        /*0024*/ 	.byte	0x00, 0xf0, 0x11, 0x00


	//----- nvinfo : EIATTR_SPARSE_MMA_MASK
	.align		4
.L_876:
        /*0028*/ 	.byte	0x03, 0x50
        /*002a*/ 	.short	0x0000


	//----- nvinfo : EIATTR_MAXREG_COUNT
	.align		4
        /*002c*/ 	.byte	0x03, 0x1b
        /*002e*/ 	.short	0x0080


	//----- nvinfo : EIATTR_EXTERNS
	.align		4
        /*0030*/ 	.byte	0x04, 0x0f
        /*0032*/ 	.short	(.L_878 - .L_877)


	//   ....[0]....
	.align		4
.L_877:
        /*0034*/ 	.word	index@(__assertfail)


	//----- nvinfo : EIATTR_MERCURY_ISA_VERSION
	.align		4
.L_878:
        /*0038*/ 	.byte	0x03, 0x5f
        /*003a*/ 	.short	0x0101


	//----- nvinfo : EIATTR_SYSCALL_OFFSETS
	.align		4
        /*003c*/ 	.byte	0x04, 0x46
        /*003e*/ 	.short	(.L_880 - .L_879)


	//   ....[0]....
.L_879:
        /*0040*/ 	.word	0x00002b50


	//   ....[1]....
        /*0044*/ 	.word	0x000039c0


	//   ....[2]....
        /*0048*/ 	.word	0x00004830


	//   ....[3]....
        /*004c*/ 	.word	0x000056a0


	//   ....[4]....
        /*0050*/ 	.word	0x00006510


	//   ....[5]....
        /*0054*/ 	.word	0x000066f0


	//   ....[6]....
        /*0058*/ 	.word	0x00006880


	//   ....[7]....
        /*005c*/ 	.word	0x00006a60


	//   ....[8]....
        /*0060*/ 	.word	0x000071e0


	//   ....[9]....
        /*0064*/ 	.word	0x00007940


	//   ....[10]....
        /*0068*/ 	.word	0x0000a4b0


	//   ....[11]....
        /*006c*/ 	.word	0x0000b320


	//   ....[12]....
        /*0070*/ 	.word	0x0000c190


	//   ....[13]....
        /*0074*/ 	.word	0x0000d000


	//   ....[14]....
        /*0078*/ 	.word	0x0000de70


	//   ....[15]....
        /*007c*/ 	.word	0x0000e050


	//   ....[16]....
        /*0080*/ 	.word	0x0000e1e0


	//   ....[17]....
        /*0084*/ 	.word	0x0000e3c0


	//   ....[18]....
        /*0088*/ 	.word	0x0000eb00


	//   ....[19]....
        /*008c*/ 	.word	0x0000f260


	//   ....[20]....
        /*0090*/ 	.word	0x00011dc0


	//   ....[21]....
        /*0094*/ 	.word	0x00012c30


	//   ....[22]....
        /*0098*/ 	.word	0x00013aa0


	//   ....[23]....
        /*009c*/ 	.word	0x00014910


	//   ....[24]....
        /*00a0*/ 	.word	0x00015780


	//   ....[25]....
        /*00a4*/ 	.word	0x00015960


	//   ....[26]....
        /*00a8*/ 	.word	0x00015af0


	//   ....[27]....
        /*00ac*/ 	.word	0x00015cd0


	//   ....[28]....
        /*00b0*/ 	.word	0x00016420


	//   ....[29]....
        /*00b4*/ 	.word	0x00016b80


	//   ....[30]....
        /*00b8*/ 	.word	0x000196d0


	//   ....[31]....
        /*00bc*/ 	.word	0x0001a540


	//   ....[32]....
        /*00c0*/ 	.word	0x0001b3b0


	//   ....[33]....
        /*00c4*/ 	.word	0x0001c220


	//   ....[34]....
        /*00c8*/ 	.word	0x0001d090


	//   ....[35]....
        /*00cc*/ 	.word	0x0001d270


	//   ....[36]....
        /*00d0*/ 	.word	0x0001d400


	//   ....[37]....
        /*00d4*/ 	.word	0x0001d5e0


	//   ....[38]....
        /*00d8*/ 	.word	0x0001dd40


	//   ....[39]....
        /*00dc*/ 	.word	0x0001e4a0


	//----- nvinfo : EIATTR_EXIT_INSTR_OFFSETS
	.align		4
.L_880:
        /*00e0*/ 	.byte	0x04, 0x1c
        /*00e2*/ 	.short	(.L_882 - .L_881)


	//   ....[0]....
.L_881:
        /*00e4*/ 	.word	0x00016c10


	//   ....[1]....
        /*00e8*/ 	.word	0x0001de90


	//   ....[2]....
        /*00ec*/ 	.word	0x0001deb0


	//   ....[3]....
        /*00f0*/ 	.word	0x0001df30


	//   ....[4]....
        /*00f4*/ 	.word	0x0001df50


	//   ....[5]....
        /*00f8*/ 	.word	0x0001df70


	//   ....[6]....
        /*00fc*/ 	.word	0x0001dff0


	//   ....[7]....
        /*0100*/ 	.word	0x0001e010


	//   ....[8]....
        /*0104*/ 	.word	0x0001e090


	//   ....[9]....
        /*0108*/ 	.word	0x0001e0b0


	//   ....[10]....
        /*010c*/ 	.word	0x0001e0d0


	//   ....[11]....
        /*0110*/ 	.word	0x0001e170


	//   ....[12]....
        /*0114*/ 	.word	0x0001e190


	//   ....[13]....
        /*0118*/ 	.word	0x0001e210


	//   ....[14]....
        /*011c*/ 	.word	0x0001e230


	//   ....[15]....
        /*0120*/ 	.word	0x0001e250


	//   ....[16]....
        /*0124*/ 	.word	0x0001e2f0


	//   ....[17]....
        /*0128*/ 	.word	0x0001e310


	//   ....[18]....
        /*012c*/ 	.word	0x0001e330


	//   ....[19]....
        /*0130*/ 	.word	0x0001e3a0


	//   ....[20]....
        /*0134*/ 	.word	0x0001e4b0


	//   ....[21]....
        /*0138*/ 	.word	0x0001e4d0


	//   ....[22]....
        /*013c*/ 	.word	0x0001e4f0


	//----- nvinfo : EIATTR_MAX_THREADS
	.align		4
.L_882:
        /*0140*/ 	.byte	0x04, 0x05
        /*0142*/ 	.short	(.L_884 - .L_883)
.L_883:
        /*0144*/ 	.word	0x00000080
        /*0148*/ 	.word	0x00000001
        /*014c*/ 	.word	0x00000001


	//----- nvinfo : EIATTR_CRS_STACK_SIZE
	.align		4
.L_884:
        /*0150*/ 	.byte	0x04, 0x1e
        /*0152*/ 	.short	(.L_886 - .L_885)
.L_885:
        /*0154*/ 	.word	0x00000000


	//----- nvinfo : EIATTR_CBANK_PARAM_SIZE
	.align		4
.L_886:
        /*0158*/ 	.byte	0x03, 0x19
        /*015a*/ 	.short	0x0410


	//----- nvinfo : EIATTR_PARAM_CBANK
	.align		4
        /*015c*/ 	.byte	0x04, 0x0a
        /*015e*/ 	.short	(.L_888 - .L_887)
	.align		4
.L_887:
        /*0160*/ 	.word	index@(.nv.constant0._ZN2at6native18elementwise_kernelILi128ELi4EZNS0_15gpu_kernel_implIZZZNS0_67_GLOBAL__N__bb565c37_34_ValidateCompressedIndicesKernel_cu_33a4b88b42_validate_compressed_sparse_indices_kernelILNS3_8CDimNameE1ENS3_18CUDAKernelLauncherENS3_14EmptyVecKernelENS3_8DummyVecELm0EEEvRKNS_6TensorESB_lllENKUlvE1_clEvENKUlvE0_clEvEUllllllE_EEvRNS_18TensorIteratorBaseERKT_EUliE_EEviT1_)
        /*0164*/ 	.short	0x0210
        /*0166*/ 	.short	0x0410


	//----- nvinfo : EIATTR_SW_WAR
	.align		4
.L_888:
        /*0168*/ 	.byte	0x04, 0x36
        /*016a*/ 	.short	(.L_890 - .L_889)
.L_889:
        /*016c*/ 	.word	0x00000008
.L_890:


//--------------------- .nv.info._ZN2at6native27unrolled_elementwise_kernelIZZZNS0_67_GLOBAL__N__bb565c37_34_ValidateCompressedIndicesKernel_cu_33a4b88b42_validate_compressed_sparse_indices_kernelILNS2_8CDimNameE1ENS2_18CUDAKernelLauncherENS2_14EmptyVecKernelENS2_8DummyVecELm0EEEvRKNS_6TensorESA_lllENKUlvE1_clEvENKUlvE0_clEvEUllllllE_St5arrayIPcLm6EELi4E23TrivialOffsetCalculatorILi5EjESH_ILi1EjENS0_6memory12LoadWithCastILi5EEENSK_13StoreWithCastILi1EEEEEviT_T0_T2_T3_T4_T5_ --------------------------
	.section	.nv.info._ZN2at6native27unrolled_elementwise_kernelIZZZNS0_67_GLOBAL__N__bb565c37_34_ValidateCompressedIndicesKernel_cu_33a4b88b42_validate_compressed_sparse_indices_kernelILNS2_8CDimNameE1ENS2_18CUDAKernelLauncherENS2_14EmptyVecKernelENS2_8DummyVecELm0EEEvRKNS_6TensorESA_lllENKUlvE1_clEvENKUlvE0_clEvEUllllllE_St5arrayIPcLm6EELi4E23TrivialOffsetCalculatorILi5EjESH_ILi1EjENS0_6memory12LoadWithCastILi5EEENSK_13StoreWithCastILi1EEEEEviT_T0_T2_T3_T4_T5_,"",@"SHT_CUDA_INFO"
	.sectionflags	@""
	.align	4


	//----- nvinfo : EIATTR_CUDA_API_VERSION
	.align		4
        /*0000*/ 	.byte	0x04, 0x37
        /*0002*/ 	.short	(.L_892 - .L_891)
.L_891:
        /*0004*/ 	.word	0x00000082


	//----- nvinfo : EIATTR_KPARAM_INFO
	.align		4
.L_892:
        /*0008*/ 	.byte	0x04, 0x17
        /*000a*/ 	.short	(.L_894 - .L_893)
.L_893:
        /*000c*/ 	.word	0x00000000
        /*0010*/ 	.short	0x0006
        /*0012*/ 	.short	0x0098
        /*0014*/ 	.byte	0x00, 0xf0, 0x21, 0x00


	//----- nvinfo : EIATTR_KPARAM_INFO
	.align		4
.L_894:
        /*0018*/ 	.byte	0x04, 0x17
        /*001a*/ 	.short	(.L_896 - .L_895)
.L_895:
        /*001c*/ 	.word	0x00000000
        /*0020*/ 	.short	0x0005
        /*0022*/ 	.short	0x007c
        /*0024*/ 	.byte	0x00, 0xf0, 0x71, 0x00


	//----- nvinfo : EIATTR_KPARAM_INFO
	.align		4
.L_896:
        /*0028*/ 	.byte	0x04, 0x17
        /*002a*/ 	.short	(.L_898 - .L_897)
.L_897:
        /*002c*/ 	.word	0x00000000
        /*0030*/ 	.short	0x0004
        /*0032*/ 	.short	0x0079
        /*0034*/ 	.byte	0x00, 0xf0, 0x05, 0x00


	//----- nvinfo : EIATTR_KPARAM_INFO
	.align		4
.L_898:
        /*0038*/ 	.byte	0x04, 0x17
        /*003a*/ 	.short	(.L_900 - .L_899)
.L_899:
        /*003c*/ 	.word	0x00000000
        /*0040*/ 	.short	0x0003
        /*0042*/ 	.short	0x0078
        /*0044*/ 	.byte	0x00, 0xf0, 0x05, 0x00


	//----- nvinfo : EIATTR_KPARAM_INFO
	.align		4
.L_900:
        /*0048*/ 	.byte	0x04, 0x17
        /*004a*/ 	.short	(.L_902 - .L_901)
.L_901:
        /*004c*/ 	.word	0x00000000
        /*0050*/ 	.short	0x0002
        /*0052*/ 	.short	0x0048
        /*0054*/ 	.byte	0x00, 0xf0, 0xc1, 0x00


	//----- nvinfo : EIATTR_KPARAM_INFO
	.align		4
.L_902:
        /*0058*/ 	.byte	0x04, 0x17
        /*005a*/ 	.short	(.L_904 - .L_903)
.L_903:
        /*005c*/ 	.word	0x00000000
        /*0060*/ 	.short	0x0001
        /*0062*/ 	.short	0x0008
        /*0064*/ 	.byte	0x00, 0xf0, 0x01, 0x01


	//----- nvinfo : EIATTR_KPARAM_INFO
	.align		4
.L_904:
        /*0068*/ 	.byte	0x04, 0x17
        /*006a*/ 	.short	(.L_906 - .L_905)
.L_905:
        /*006c*/ 	.word	0x00000000
        /*0070*/ 	.short	0x0000
        /*0072*/ 	.short	0x0000
        /*0074*/ 	.byte	0x00, 0xf0, 0x11, 0x00


	//----- nvinfo : EIATTR_SPARSE_MMA_MASK
	.align		4
.L_906:
        /*0078*/ 	.byte	0x03, 0x50
        /*007a*/ 	.short	0x0000


	//----- nvinfo : EIATTR_MAXREG_COUNT
	.align		4
        /*007c*/ 	.byte	0x03, 0x1b
        /*007e*/ 	.short	0x00ff


	//----- nvinfo : EIATTR_EXTERNS
	.align		4
        /*0080*/ 	.byte	0x04, 0x0f
        /*0082*/ 	.short	(.L_908 - .L_907)


	//   ....[0]....
	.align		4
.L_907:
        /*0084*/ 	.word	index@(__assertfail)


	//----- nvinfo : EIATTR_MERCURY_ISA_VERSION
	.align		4
.L_908:
        /*0088*/ 	.byte	0x03, 0x5f
        /*008a*/ 	.short	0x0101


	//----- nvinfo : EIATTR_SYSCALL_OFFSETS
	.align		4
        /*008c*/ 	.byte	0x04, 0x46
        /*008e*/ 	.short	(.L_910 - .L_909)


	//   ....[0]....
.L_909:
        /*0090*/ 	.word	0x00000f60


	//   ....[1]....
        /*0094*/ 	.word	0x00001de0


	//   ....[2]....
        /*0098*/ 	.word	0x00002c60


	//   ....[3]....
        /*009c*/ 	.word	0x00003ae0


	//   ....[4]....
        /*00a0*/ 	.word	0x00004960


	//   ....[5]....
        /*00a4*/ 	.word	0x000058a0


	//   ....[6]....
        /*00a8*/ 	.word	0x00006720


	//   ....[7]....
        /*00ac*/ 	.word	0x000075a0


	//   ....[8]....
        /*00b0*/ 	.word	0x00008450


	//   ....[9]....
        /*00b4*/ 	.word	0x00009310


	//   ....[10]....
        /*00b8*/ 	.word	0x0000a240


	//   ....[11]....
        /*00bc*/ 	.word	0x0000b0c0


	//   ....[12]....
        /*00c0*/ 	.word	0x0000bf70


	//   ....[13]....
        /*00c4*/ 	.word	0x0000ce20


	//   ....[14]....
        /*00c8*/ 	.word	0x0000dcd0


	//   ....[15]....
        /*00cc*/ 	.word	0x0000ec10


	//   ....[16]....
        /*00d0*/ 	.word	0x0000fa90


	//   ....[17]....
        /*00d4*/ 	.word	0x00010940


	//   ....[18]....
        /*00d8*/ 	.word	0x000117f0


	//   ....[19]....
        /*00dc*/ 	.word	0x000126b0


	//   ....[20]....
        /*00e0*/ 	.word	0x00012960


	//   ....[21]....
        /*00e4*/ 	.word	0x00012af0


	//   ....[22]....
        /*00e8*/ 	.word	0x00012cd0


	//   ....[23]....
        /*00ec*/ 	.word	0x00012f60


	//   ....[24]....
        /*00f0*/ 	.word	0x00013190


	//   ....[25]....
        /*00f4*/ 	.word	0x00013320


	//   ....[26]....
        /*00f8*/ 	.word	0x00013500


	//   ....[27]....
        /*00fc*/ 	.word	0x00013790


	//   ....[28]....
        /*0100*/ 	.word	0x000139c0


	//   ....[29]....
        /*0104*/ 	.word	0x00013b50


	//   ....[30]....
        /*0108*/ 	.word	0x00013d30


	//   ....[31]....
        /*010c*/ 	.word	0x00013fc0


	//   ....[32]....
        /*0110*/ 	.word	0x000141f0


	//   ....[33]....
        /*0114*/ 	.word	0x00014380


	//   ....[34]....
        /*0118*/ 	.word	0x00014560


	//   ....[35]....
        /*011c*/ 	.word	0x000147e0


	//   ....[36]....
        /*0120*/ 	.word	0x00014a20


	//   ....[37]....
        /*0124*/ 	.word	0x00014bb0


	//   ....[38]....
        /*0128*/ 	.word	0x00014d90


	//   ....[39]....
        /*012c*/ 	.word	0x00016880


	//   ....[40]....
        /*0130*/ 	.word	0x00016ac0


	//   ....[41]....
        /*0134*/ 	.word	0x00016c50


	//   ....[42]....
        /*0138*/ 	.word	0x00016e30


	//   ....[43]....
        /*013c*/ 	.word	0x00018800


	//   ....[44]....
        /*0140*/ 	.word	0x00018a40


	//   ....[45]....
        /*0144*/ 	.word	0x00018bd0


	//   ....[46]....
        /*0148*/ 	.word	0x00018db0


	//   ....[47]....
        /*014c*/ 	.word	0x0001a6c0


	//   ....[48]....
        /*0150*/ 	.word	0x0001a8f0


	//   ....[49]....
        /*0154*/ 	.word	0x0001aa80


	//   ....[50]....
        /*0158*/ 	.word	0x0001ac60


	//   ....[51]....
        /*015c*/ 	.word	0x0001c530


	//   ....[52]....
        /*0160*/ 	.word	0x0001cd50


	//   ....[53]....
        /*0164*/ 	.word	0x0001d540


	//   ....[54]....
        /*0168*/ 	.word	0x0001dd00


	//   ....[55]....
        /*016c*/ 	.word	0x0001e4d0


	//----- nvinfo : EIATTR_EXIT_INSTR_OFFSETS
	.align		4
.L_910:
        /*0170*/ 	.byte	0x04, 0x1c
        /*0172*/ 	.short	(.L_912 - .L_911)


	//   ....[0]....
.L_911:
        /*0174*/ 	.word	0x0001dd80


	//   ....[1]....
        /*0178*/ 	.word	0x0001dec0


	//   ....[2]....
        /*017c*/ 	.word	0x0001dee0


	//   ....[3]....
        /*0180*/ 	.word	0x0001df60


	//   ....[4]....
        /*0184*/ 	.word	0x0001df80


	//   ....[5]....
        /*0188*/ 	.word	0x0001dfa0


	//   ....[6]....
        /*018c*/ 	.word	0x0001e020


	//   ....[7]....
        /*0190*/ 	.word	0x0001e040


	//   ....[8]....
        /*0194*/ 	.word	0x0001e0c0


	//   ....[9]....
        /*0198*/ 	.word	0x0001e0e0


	//   ....[10]....
        /*019c*/ 	.word	0x0001e100


	//   ....[11]....
        /*01a0*/ 	.word	0x0001e1a0


	//   ....[12]....
        /*01a4*/ 	.word	0x0001e1c0


	//   ....[13]....
        /*01a8*/ 	.word	0x0001e240


	//   ....[14]....
        /*01ac*/ 	.word	0x0001e260


	//   ....[15]....
        /*01b0*/ 	.word	0x0001e280


	//   ....[16]....
        /*01b4*/ 	.word	0x0001e320


	//   ....[17]....
        /*01b8*/ 	.word	0x0001e340


	//   ....[18]....
        /*01bc*/ 	.word	0x0001e360


	//   ....[19]....
        /*01c0*/ 	.word	0x0001e3d0


	//   ....[20]....
        /*01c4*/ 	.word	0x0001e4e0


	//   ....[21]....
        /*01c8*/ 	.word	0x0001e500


	//   ....[22]....
        /*01cc*/ 	.word	0x0001e520


	//----- nvinfo : EIATTR_MAX_THREADS
	.align		4
.L_912:
        /*01d0*/ 	.byte	0x04, 0x05
        /*01d2*/ 	.short	(.L_914 - .L_913)
.L_913:
        /*01d4*/ 	.word	0x00000080
        /*01d8*/ 	.word	0x00000001
        /*01dc*/ 	.word	0x00000001


	//----- nvinfo : EIATTR_CRS_STACK_SIZE
	.align		4
.L_914:
        /*01e0*/ 	.byte	0x04, 0x1e
        /*01e2*/ 	.short	(.L_916 - .L_915)
.L_915:
        /*01e4*/ 	.word	0x00000000


	//----- nvinfo : EIATTR_CBANK_PARAM_SIZE
	.align		4
.L_916:
        /*01e8*/ 	.byte	0x03, 0x19
        /*01ea*/ 	.short	0x00a0


	//----- nvinfo : EIATTR_PARAM_CBANK
	.align		4
        /*01ec*/ 	.byte	0x04, 0x0a
        /*01ee*/ 	.short	(.L_918 - .L_917)
	.align		4
.L_917:
        /*01f0*/ 	.word	index@(.nv.constant0._ZN2at6native27unrolled_elementwise_kernelIZZZNS0_67_GLOBAL__N__bb565c37_34_ValidateCompressedIndicesKernel_cu_33a4b88b42_validate_compressed_sparse_indices_kernelILNS2_8CDimNameE1ENS2_18CUDAKernelLauncherENS2_14EmptyVecKernelENS2_8DummyVecELm0EEEvRKNS_6TensorESA_lllENKUlvE1_clEvENKUlvE0_clEvEUllllllE_St5arrayIPcLm6EELi4E23TrivialOffsetCalculatorILi5EjESH_ILi1EjENS0_6memory12LoadWithCastILi5EEENSK_13StoreWithCastILi1EEEEEviT_T0_T2_T3_T4_T5_)
        /*01f4*/ 	.short	0x0210
        /*01f6*/ 	.short	0x00a0


	//----- nvinfo : EIATTR_SW_WAR
	.align		4
.L_918:
        /*01f8*/ 	.byte	0x04, 0x36
        /*01fa*/ 	.short	(.L_920 - .L_919)
.L_919:
        /*01fc*/ 	.word	0x00000008
.L_920:


//--------------------- .nv.info._ZN2at6native18elementwise_kernelILi128ELi2EZNS0_22gpu_kernel_impl_nocastIZZZNS0_67_GLOBAL__N__bb565c37_34_ValidateCompressedIndicesKernel_cu_33a4b88b42_validate_compressed_sparse_indices_kernelILNS3_8CDimNameE1ENS3_18CUDAKernelLauncherENS3_14EmptyVecKernelENS3_8DummyVecELm0EEEvRKNS_6TensorESB_lllENKUlvE1_clEvENKUlvE0_clEvEUllllllE_EEvRNS_18TensorIteratorBaseERKT_EUliE_EEviT1_ --------------------------
	.section	.nv.info._ZN2at6native18elementwise_kernelILi128ELi2EZNS0_22gpu_kernel_impl_nocastIZZZNS0_67_GLOBAL__N__bb565c37_34_ValidateCompressedIndicesKernel_cu_33a4b88b42_validate_compressed_sparse_indices_kernelILNS3_8CDimNameE1ENS3_18CUDAKernelLauncherENS3_14EmptyVecKernelENS3_8DummyVecELm0EEEvRKNS_6TensorESB_lllENKUlvE1_clEvENKUlvE0_clEvEUllllllE_EEvRNS_18TensorIteratorBaseERKT_EUliE_EEviT1_,"",@"SHT_CUDA_INFO"
	.sectionflags	@""
	.align	4


	//----- nvinfo : EIATTR_CUDA_API_VERSION
	.align		4
        /*0000*/ 	.byte	0x04, 0x37
        /*0002*/ 	.short	(.L_922 - .L_921)
.L_921:
        /*0004*/ 	.word	0x00000082


	//----- nvinfo : EIATTR_KPARAM_INFO
	.align		4
.L_922:
        /*0008*/ 	.byte	0x04, 0x17
        /*000a*/ 	.short	(.L_924 - .L_923)
.L_923:
        /*000c*/ 	.word	0x00000000
        /*0010*/ 	.short	0x0001
        /*0012*/ 	.short	0x0008
        /*0014*/ 	.byte	0x00, 0xf0, 0x01, 0x10


	//----- nvinfo : EIATTR_KPARAM_INFO
	.align		4
.L_924:
        /*0018*/ 	.byte	0x04, 0x17
        /*001a*/ 	.short	(.L_926 - .L_925)
.L_925:
        /*001c*/ 	.word	0x00000000
        /*0020*/ 	.short	0x0000
        /*0022*/ 	.short	0x0000
        /*0024*/ 	.byte	0x00, 0xf0, 0x11, 0x00


	//----- nvinfo : EIATTR_SPARSE_MMA_MASK
	.align		4
.L_926:
        /*0028*/ 	.byte	0x03, 0x50
        /*002a*/ 	.short	0x0000


	//----- nvinfo : EIATTR_MAXREG_COUNT
	.align		4
        /*002c*/ 	.byte	0x03, 0x1b
        /*002e*/ 	.short	0x0080


	//----- nvinfo : EIATTR_EXTERNS
	.align		4
        /*0030*/ 	.byte	0x04, 0x0f
        /*0032*/ 	.short	(.L_928 - .L_927)


	//   ....[0]....
	.align		4
.L_927:
        /*0034*/ 	.word	index@(__assertfail)


	//----- nvinfo : EIATTR_MERCURY_ISA_VERSION
	.align		4
.L_928:
        /*0038*/ 	.byte	0x03, 0x5f
        /*003a*/ 	.short	0x0101


	//----- nvinfo : EIATTR_SYSCALL_OFFSETS
	.align		4
        /*003c*/ 	.byte	0x04, 0x46
        /*003e*/ 	.short	(.L_930 - .L_929)


	//   ....[0]....
.L_929:
        /*0040*/ 	.word	0x00001ff0


	//   ....[1]....
        /*0044*/ 	.word	0x00002180


	//   ....[2]....
        /*0048*/ 	.word	0x00002360


	//   ....[3]....
        /*004c*/ 	.word	0x00002ac0


	//   ....[4]....
        /*0050*/ 	.word	0x00004b00


	//   ....[5]....
        /*0054*/ 	.word	0x00004c90


	//   ....[6]....
        /*0058*/ 	.word	0x00004e70


	//   ....[7]....
        /*005c*/ 	.word	0x000055a0


	//----- nvinfo : EIATTR_EXIT_INSTR_OFFSETS
	.align		4
.L_930:
        /*0060*/ 	.byte	0x04, 0x1c
        /*0062*/ 	.short	(.L_932 - .L_931)


	//   ....[0]....
.L_931:
        /*0064*/ 	.word	0x00002ba0


	//   ....[1]....
        /*0068*/ 	.word	0x00005630


	//----- nvinfo : EIATTR_MAX_THREADS
	.align		4
.L_932:
        /*006c*/ 	.byte	0x04, 0x05
        /*006e*/ 	.short	(.L_934 - .L_933)
.L_933:
        /*0070*/ 	.word	0x00000080
        /*0074*/ 	.word	0x00000001
        /*0078*/ 	.word	0x00000001


	//----- nvinfo : EIATTR_CRS_STACK_SIZE
	.align		4
.L_934:
        /*007c*/ 	.byte	0x04, 0x1e
        /*007e*/ 	.short	(.L_936 - .L_935)
.L_935:
        /*0080*/ 	.word	0x00000000


	//----- nvinfo : EIATTR_CBANK_PARAM_SIZE
	.align		4
.L_936:
        /*0084*/ 	.byte	0x03, 0x19
        /*0086*/ 	.short	0x0408


	//----- nvinfo : EIATTR_PARAM_CBANK
	.align		4
        /*0088*/ 	.byte	0x04, 0x0a
        /*008a*/ 	.short	(.L_938 - .L_937)
	.align		4
.L_937:
        /*008c*/ 	.word	index@(.nv.constant0._ZN2at6native18elementwise_kernelILi128ELi2EZNS0_22gpu_kernel_impl_nocastIZZZNS0_67_GLOBAL__N__bb565c37_34_ValidateCompressedIndicesKernel_cu_33a4b88b42_validate_compressed_sparse_indices_kernelILNS3_8CDimNameE1ENS3_18CUDAKernelLauncherENS3_14EmptyVecKernelENS3_8DummyVecELm0EEEvRKNS_6TensorESB_lllENKUlvE1_clEvENKUlvE0_clEvEUllllllE_EEvRNS_18TensorIteratorBaseERKT_EUliE_EEviT1_)
        /*0090*/ 	.short	0x0210
        /*0092*/ 	.short	0x0408


	//----- nvinfo : EIATTR_SW_WAR
	.align		4
.L_938:
        /*0094*/ 	.byte	0x04, 0x36
        /*0096*/ 	.short	(.L_940 - .L_939)
.L_939:
        /*0098*/ 	.word	0x00000008
.L_940:


//--------------------- .nv.info._ZN2at6native27unrolled_elementwise_kernelIZZZNS0_67_GLOBAL__N__bb565c37_34_ValidateCompressedIndicesKernel_cu_33a4b88b42_validate_compressed_sparse_indices_kernelILNS2_8CDimNameE1ENS2_18CUDAKernelLauncherENS2_14EmptyVecKernelENS2_8DummyVecELm0EEEvRKNS_6TensorESA_lllENKUlvE1_clEvENKUlvE0_clEvEUllllllE_St5arrayIPcLm6EELi4E23TrivialOffsetCalculatorILi5EjESH_ILi1EjENS0_6memory15LoadWithoutCastENSK_16StoreWithoutCastEEEviT_T0_T2_T3_T4_T5_ --------------------------
	.section	.nv.info._ZN2at6native27unrolled_elementwise_kernelIZZZNS0_67_GLOBAL__N__bb565c37_34_ValidateCompressedIndicesKernel_cu_33a4b88b42_validate_compressed_sparse_indices_kernelILNS2_8CDimNameE1ENS2_18CUDAKernelLauncherENS2_14EmptyVecKernelENS2_8DummyVecELm0EEEvRKNS_6TensorESA_lllENKUlvE1_clEvENKUlvE0_clEvEUllllllE_St5arrayIPcLm6EELi4E23TrivialOffsetCalculatorILi5EjESH_ILi1EjENS0_6memory15LoadWithoutCastENSK_16StoreWithoutCastEEEviT_T0_T2_T3_T4_T5_,"",@"SHT_CUDA_INFO"
	.sectionflags	@""
	.align	4


	//----- nvinfo : EIATTR_CUDA_API_VERSION
	.align		4
        /*0000*/ 	.byte	0x04, 0x37
        /*0002*/ 	.short	(.L_942 - .L_941)
.L_941:
        /*0004*/ 	.word	0x00000082


	//----- nvinfo : EIATTR_KPARAM_INFO
	.align		4
.L_942:
        /*0008*/ 	.byte	0x04, 0x17
        /*000a*/ 	.short	(.L_944 - .L_943)
.L_943:
        /*000c*/ 	.word	0x00000000
        /*0010*/ 	.short	0x0006
        /*0012*/ 	.short	0x007b
        /*0014*/ 	.byte	0x00, 0xf0, 0x05, 0x00


	//----- nvinfo : EIATTR_KPARAM_INFO
	.align		4
.L_944:
        /*0018*/ 	.byte	0x04, 0x17
        /*001a*/ 	.short	(.L_946 - .L_945)
.L_945:
        /*001c*/ 	.word	0x00000000
        /*0020*/ 	.short	0x0005
        /*0022*/ 	.short	0x007a
        /*0024*/ 	.byte	0x00, 0xf0, 0x05, 0x00


	//----- nvinfo : EIATTR_KPARAM_INFO
	.align		4
.L_946:
        /*0028*/ 	.byte	0x04, 0x17
        /*002a*/ 	.short	(.L_948 - .L_947)
.L_947:
        /*002c*/ 	.word	0x00000000
        /*0030*/ 	.short	0x0004
        /*0032*/ 	.short	0x0079
        /*0034*/ 	.byte	0x00, 0xf0, 0x05, 0x00


	//----- nvinfo : EIATTR_KPARAM_INFO
	.align		4
.L_948:
        /*0038*/ 	.byte	0x04, 0x17
        /*003a*/ 	.short	(.L_950 - .L_949)
.L_949:
        /*003c*/ 	.word	0x00000000
        /*0040*/ 	.short	0x0003
        /*0042*/ 	.short	0x0078
        /*0044*/ 	.byte	0x00, 0xf0, 0x05, 0x00


	//----- nvinfo : EIATTR_KPARAM_INFO
	.align		4
.L_950:
        /*0048*/ 	.byte	0x04, 0x17
        /*004a*/ 	.short	(.L_952 - .L_951)
.L_951:
        /*004c*/ 	.word	0x00000000
        /*0050*/ 	.short	0x0002
        /*0052*/ 	.short	0x0048
        /*0054*/ 	.byte	0x00, 0xf0, 0xc1, 0x00


	//----- nvinfo : EIATTR_KPARAM_INFO
	.align		4
.L_952:
        /*0058*/ 	.byte	0x04, 0x17
        /*005a*/ 	.short	(.L_954 - .L_953)
.L_953:
        /*005c*/ 	.word	0x00000000
        /*0060*/ 	.short	0x0001
        /*0062*/ 	.short	0x0008
        /*0064*/ 	.byte	0x00, 0xf0, 0x01, 0x01


	//----- nvinfo : EIATTR_KPARAM_INFO
	.align		4
.L_954:
        /*0068*/ 	.byte	0x04, 0x17
        /*006a*/ 	.short	(.L_956 - .L_955)
.L_955:
        /*006c*/ 	.word	0x00000000
        /*0070*/ 	.short	0x0000
        /*0072*/ 	.short	0x0000
        /*0074*/ 	.byte	0x00, 0xf0, 0x11, 0x00


	//----- nvinfo : EIATTR_SPARSE_MMA_MASK
	.align		4
.L_956:
        /*0078*/ 	.byte	0x03, 0x50
        /*007a*/ 	.short	0x0000


	//----- nvinfo : EIATTR_MAXREG_COUNT
	.align		4
        /*007c*/ 	.byte	0x03, 0x1b
        /*007e*/ 	.short	0x00ff


	//----- nvinfo : EIATTR_EXTERNS
	.align		4
        /*0080*/ 	.byte	0x04, 0x0f
        /*0082*/ 	.short	(.L_958 - .L_957)


	//   ....[0]....
	.align		4
.L_957:
        /*0084*/ 	.word	index@(__assertfail)


	//----- nvinfo : EIATTR_MERCURY_ISA_VERSION
	.align		4
.L_958:
        /*0088*/ 	.byte	0x03, 0x5f
        /*008a*/ 	.short	0x0101


	//----- nvinfo : EIATTR_SYSCALL_OFFSETS
	.align		4
        /*008c*/ 	.byte	0x04, 0x46
        /*008e*/ 	.short	(.L_960 - .L_959)


	//   ....[0]....
.L_959:
        /*0090*/ 	.word	0x00000830


	//   ....[1]....
        /*0094*/ 	.word	0x000009c0


	//   ....[2]....
        /*0098*/ 	.word	0x00000ba0


	//   ....[3]....
        /*009c*/ 	.word	0x00000e20


	//   ....[4]....
        /*00a0*/ 	.word	0x00001060


	//   ....[5]....
        /*00a4*/ 	.word	0x000011f0


	//   ....[6]....
        /*00a8*/ 	.word	0x000013d0


	//   ....[7]....
        /*00ac*/ 	.word	0x00001650


	//   ....[8]....
        /*00b0*/ 	.word	0x00001890


	//   ....[9]....
        /*00b4*/ 	.word	0x00001a20


	//   ....[10]....
        /*00b8*/ 	.word	0x00001c00


	//   ....[11]....
        /*00bc*/ 	.word	0x00001e80


	//   ....[12]....
        /*00c0*/ 	.word	0x000020c0


	//   ....[13]....
        /*00c4*/ 	.word	0x00002250


	//   ....[14]....
        /*00c8*/ 	.word	0x00002430


	//   ....[15]....
        /*00cc*/ 	.word	0x000026b0


	//   ....[16]....
        /*00d0*/ 	.word	0x000028d0


	//   ....[17]....
        /*00d4*/ 	.word	0x00002a60


	//   ....[18]....
        /*00d8*/ 	.word	0x00002c40


	//   ....[19]....
        /*00dc*/ 	.word	0x00004690


	//   ....[20]....
        /*00e0*/ 	.word	0x000048d0


	//   ....[21]....
        /*00e4*/ 	.word	0x00004a60


	//   ....[22]....
        /*00e8*/ 	.word	0x00004c40


	//   ....[23]....
        /*00ec*/ 	.word	0x000065c0


	//   ....[24]....
        /*00f0*/ 	.word	0x00006800


	//   ....[25]....
        /*00f4*/ 	.word	0x00006990


	//   ....[26]....
        /*00f8*/ 	.word	0x00006b70


	//   ....[27]....
        /*00fc*/ 	.word	0x000084a0


	//   ....[28]....
        /*0100*/ 	.word	0x000086d0


	//   ....[29]....
        /*0104*/ 	.word	0x00008860


	//   ....[30]....
        /*0108*/ 	.word	0x00008a40


	//   ....[31]....
        /*010c*/ 	.word	0x0000a370


	//----- nvinfo : EIATTR_EXIT_INSTR_OFFSETS
	.align		4
.L_960:
        /*0110*/ 	.byte	0x04, 0x1c
        /*0112*/ 	.short	(.L_962 - .L_961)


	//   ....[0]....
.L_961:
        /*0114*/ 	.word	0x0000a580


	//   ....[1]....
        /*0118*/ 	.word	0x0000a5e0


	//----- nvinfo : EIATTR_MAX_THREADS
	.align		4
.L_962:
        /*011c*/ 	.byte	0x04, 0x05
        /*011e*/ 	.short	(.L_964 - .L_963)
.L_963:
        /*0120*/ 	.word	0x00000080
        /*0124*/ 	.word	0x00000001
        /*0128*/ 	.word	0x00000001


	//----- nvinfo : EIATTR_CRS_STACK_SIZE
	.align		4
.L_964:
        /*012c*/ 	.byte	0x04, 0x1e
        /*012e*/ 	.short	(.L_966 - .L_965)
.L_965:
        /*0130*/ 	.word	0x00000000


	//----- nvinfo : EIATTR_CBANK_PARAM_SIZE
	.align		4
.L_966:
        /*0134*/ 	.byte	0x03, 0x19
        /*0136*/ 	.short	0x007c


	//----- nvinfo : EIATTR_PARAM_CBANK
	.align		4
        /*0138*/ 	.byte	0x04, 0x0a
        /*013a*/ 	.short	(.L_968 - .L_967)
	.align		4
.L_967:
        /*013c*/ 	.word	index@(.nv.constant0._ZN2at6native27unrolled_elementwise_kernelIZZZNS0_67_GLOBAL__N__bb565c37_34_ValidateCompressedIndicesKernel_cu_33a4b88b42_validate_compressed_sparse_indices_kernelILNS2_8CDimNameE1ENS2_18CUDAKernelLauncherENS2_14EmptyVecKernelENS2_8DummyVecELm0EEEvRKNS_6TensorESA_lllENKUlvE1_clEvENKUlvE0_clEvEUllllllE_St5arrayIPcLm6EELi4E23TrivialOffsetCalculatorILi5EjESH_ILi1EjENS0_6memory15LoadWithoutCastENSK_16StoreWithoutCastEEEviT_T0_T2_T3_T4_T5_)
        /*0140*/ 	.short	0x0210
        /*0142*/ 	.short	0x007c


	//----- nvinfo : EIATTR_SW_WAR
	.align		4
.L_968:
        /*0144*/ 	.byte	0x04, 0x36
        /*0146*/ 	.short	(.L_970 - .L_969)
.L_969:
        /*0148*/ 	.word	0x00000008
.L_970:


//--------------------- .nv.info._ZN2at6native29vectorized_elementwise_kernelILi2EZZZNS0_67_GLOBAL__N__bb565c37_34_ValidateCompressedIndicesKernel_cu_33a4b88b42_validate_compressed_sparse_indices_kernelILNS2_8CDimNameE1ENS2_18CUDAKernelLauncherENS2_14EmptyVecKernelENS2_8DummyVecELm0EEEvRKNS_6TensorESA_lllENKUlvE1_clEvENKUlvE0_clEvEUllllllE_St5arrayIPcLm6EEEEviT0_T1_ --------------------------
	.section	.nv.info._ZN2at6native29vectorized_elementwise_kernelILi2EZZZNS0_67_GLOBAL__N__bb565c37_34_ValidateCompressedIndicesKernel_cu_33a4b88b42_validate_compressed_sparse_indices_kernelILNS2_8CDimNameE1ENS2_18CUDAKernelLauncherENS2_14EmptyVecKernelENS2_8DummyVecELm0EEEvRKNS_6TensorESA_lllENKUlvE1_clEvENKUlvE0_clEvEUllllllE_St5arrayIPcLm6EEEEviT0_T1_,"",@"SHT_CUDA_INFO"
	.sectionflags	@""
	.align	4


	//----- nvinfo : EIATTR_CUDA_API_VERSION
	.align		4
        /*0000*/ 	.byte	0x04, 0x37
        /*0002*/ 	.short	(.L_972 - .L_971)
.L_971:
        /*0004*/ 	.word	0x00000082


	//----- nvinfo : EIATTR_KPARAM_INFO
	.align		4
.L_972:
        /*0008*/ 	.byte	0x04, 0x17
        /*000a*/ 	.short	(.L_974 - .L_973)
.L_973:
        /*000c*/ 	.word	0x00000000
        /*0010*/ 	.short	0x0002
        /*0012*/ 	.short	0x0048
        /*0014*/ 	.byte	0x00, 0xf0, 0xc1, 0x00


	//----- nvinfo : EIATTR_KPARAM_INFO
	.align		4
.L_974:
        /*0018*/ 	.byte	0x04, 0x17
        /*001a*/ 	.short	(.L_976 - .L_975)
.L_975:
        /*001c*/ 	.word	0x00000000
        /*0020*/ 	.short	0x0001
        /*0022*/ 	.short	0x0008
        /*0024*/ 	.byte	0x00, 0xf0, 0x01, 0x01


	//----- nvinfo : EIATTR_KPARAM_INFO
	.align		4
.L_976:
        /*0028*/ 	.byte	0x04, 0x17
        /*002a*/ 	.short	(.L_978 - .L_977)
.L_977:
        /*002c*/ 	.word	0x00000000
        /*0030*/ 	.short	0x0000
        /*0032*/ 	.short	0x0000
        /*0034*/ 	.byte	0x00, 0xf0, 0x11, 0x00


	//----- nvinfo : EIATTR_SPARSE_MMA_MASK
	.align		4
.L_978:
        /*0038*/ 	.byte	0x03, 0x50
        /*003a*/ 	.short	0x0000


	//----- nvinfo : EIATTR_MAXREG_COUNT
	.align		4
        /*003c*/ 	.byte	0x03, 0x1b
        /*003e*/ 	.short	0x00ff


	//----- nvinfo : EIATTR_EXTERNS
	.align		4
        /*0040*/ 	.byte	0x04, 0x0f
        /*0042*/ 	.short	(.L_980 - .L_979)


	//   ....[0]....
	.align		4
.L_979:
        /*0044*/ 	.word	index@(__assertfail)


	//----- nvinfo : EIATTR_MERCURY_ISA_VERSION
	.align		4
.L_980:
        /*0048*/ 	.byte	0x03, 0x5f
        /*004a*/ 	.short	0x0101


	//----- nvinfo : EIATTR_SYSCALL_OFFSETS
	.align		4
        /*004c*/ 	.byte	0x04, 0x46
        /*004e*/ 	.short	(.L_982 - .L_981)


	//   ....[0]....
.L_981:
        /*0050*/ 	.word	0x00000490


	//   ....[1]....
        /*0054*/ 	.word	0x00000630


	//   ....[2]....
        /*0058*/ 	.word	0x00000810


	//   ....[3]....
        /*005c*/ 	.word	0x00000aa0


	//   ....[4]....
        /*0060*/ 	.word	0x00000ca0


	//   ....[5]....
        /*0064*/ 	.word	0x00000e10


	//   ....[6]....
        /*0068*/ 	.word	0x00000ff0


	//   ....[7]....
        /*006c*/ 	.word	0x00001290


	//   ....[8]....
        /*0070*/ 	.word	0x00001460


	//   ....[9]....
        /*0074*/ 	.word	0x000015d0


	//   ....[10]....
        /*0078*/ 	.word	0x000017b0


	//   ....[11]....
        /*007c*/ 	.word	0x00001a40


	//   ....[12]....
        /*0080*/ 	.word	0x00001c10


	//   ....[13]....
        /*0084*/ 	.word	0x00001d80


	//   ....[14]....
        /*0088*/ 	.word	0x00001f60


	//   ....[15]....
        /*008c*/ 	.word	0x000021f0


	//   ....[16]....
        /*0090*/ 	.word	0x000023c0


	//   ....[17]....
        /*0094*/ 	.word	0x00002530


	//   ....[18]....
        /*0098*/ 	.word	0x00002710


	//   ....[19]....
        /*009c*/ 	.word	0x000029a0


	//   ....[20]....
        /*00a0*/ 	.word	0x00002b70


	//   ....[21]....
        /*00a4*/ 	.word	0x00002ce0


	//   ....[22]....
        /*00a8*/ 	.word	0x00002ec0


	//   ....[23]....
        /*00ac*/ 	.word	0x00003150


	//   ....[24]....
        /*00b0*/ 	.word	0x00003320


	//   ....[25]....
        /*00b4*/ 	.word	0x00003490


	//   ....[26]....
        /*00b8*/ 	.word	0x00003670


	//   ....[27]....
        /*00bc*/ 	.word	0x00003900


	//   ....[28]....
        /*00c0*/ 	.word	0x00003ad0


	//   ....[29]....
        /*00c4*/ 	.word	0x00003c40


	//   ....[30]....
        /*00c8*/ 	.word	0x00003e20


	//   ....[31]....
        /*00cc*/ 	.word	0x000040b0


	//   ....[32]....
        /*00d0*/ 	.word	0x000042a0


	//   ....[33]....
        /*00d4*/ 	.word	0x00004440


	//   ....[34]....
        /*00d8*/ 	.word	0x00004620


	//   ....[35]....
        /*00dc*/ 	.word	0x00006110


	//   ....[36]....
        /*00e0*/ 	.word	0x00006310


	//   ....[37]....
        /*00e4*/ 	.word	0x00006480


	//   ....[38]....
        /*00e8*/ 	.word	0x00006660


	//   ....[39]....
        /*00ec*/ 	.word	0x00007f80


	//   ....[40]....
        /*00f0*/ 	.word	0x00008150


	//   ....[41]....
        /*00f4*/ 	.word	0x000082c0


	//   ....[42]....
        /*00f8*/ 	.word	0x000084a0


	//   ....[43]....
        /*00fc*/ 	.word	0x00009dc0


	//   ....[44]....
        /*0100*/ 	.word	0x00009f90


	//   ....[45]....
        /*0104*/ 	.word	0x0000a100


	//   ....[46]....
        /*0108*/ 	.word	0x0000a2e0


	//   ....[47]....
        /*010c*/ 	.word	0x0000bcf0


	//   ....[48]....
        /*0110*/ 	.word	0x0000bec0


	//   ....[49]....
        /*0114*/ 	.word	0x0000c030


	//   ....[50]....
        /*0118*/ 	.word	0x0000c210


	//   ....[51]....
        /*011c*/ 	.word	0x0000db30


	//   ....[52]....
        /*0120*/ 	.word	0x0000dd00


	//   ....[53]....
        /*0124*/ 	.word	0x0000de70


	//   ....[54]....
        /*0128*/ 	.word	0x0000e050


	//   ....[55]....
        /*012c*/ 	.word	0x0000f970


	//   ....[56]....
        /*0130*/ 	.word	0x0000fb40


	//   ....[57]....
        /*0134*/ 	.word	0x0000fcb0


	//   ....[58]....
        /*0138*/ 	.word	0x0000fe90


	//   ....[59]....
        /*013c*/ 	.word	0x00011790


	//   ....[60]....
        /*0140*/ 	.word	0x00011960


	//   ....[61]....
        /*0144*/ 	.word	0x00011ad0


	//   ....[62]....
        /*0148*/ 	.word	0x00011cb0


	//   ....[63]....
        /*014c*/ 	.word	0x00013590


	//   ....[64]....
        /*0150*/ 	.word	0x00014440


	//   ....[65]....
        /*0154*/ 	.word	0x000145d0


	//   ....[66]....
        /*0158*/ 	.word	0x000147b0


	//   ....[67]....
        /*015c*/ 	.word	0x00014a40


	//   ....[68]....
        /*0160*/ 	.word	0x00014c80


	//   ....[69]....
        /*0164*/ 	.word	0x00014e10


	//   ....[70]....
        /*0168*/ 	.word	0x00014ff0


	//   ....[71]....
        /*016c*/ 	.word	0x00015280


	//   ....[72]....
        /*0170*/ 	.word	0x000154c0


	//   ....[73]....
        /*0174*/ 	.word	0x00015650


	//   ....[74]....
        /*0178*/ 	.word	0x00015830


	//   ....[75]....
        /*017c*/ 	.word	0x00015ab0


	//   ....[76]....
        /*0180*/ 	.word	0x00015cf0


	//   ....[77]....
        /*0184*/ 	.word	0x00015e80


	//   ....[78]....
        /*0188*/ 	.word	0x00016060


	//   ....[79]....
        /*018c*/ 	.word	0x000162e0


	//   ....[80]....
        /*0190*/ 	.word	0x00016520


	//   ....[81]....
        /*0194*/ 	.word	0x000166b0


	//   ....[82]....
        /*0198*/ 	.word	0x00016890


	//   ....[83]....
        /*019c*/ 	.word	0x00016b10


	//   ....[84]....
        /*01a0*/ 	.word	0x00016d50


	//   ....[85]....
        /*01a4*/ 	.word	0x00016ee0


	//   ....[86]....
        /*01a8*/ 	.word	0x000170c0


	//   ....[87]....
        /*01ac*/ 	.word	0x00017340


	//   ....[88]....
        /*01b0*/ 	.word	0x00017580


	//   ....[89]....
        /*01b4*/ 	.word	0x00017710


	//   ....[90]....
        /*01b8*/ 	.word	0x000178f0


	//   ....[91]....
        /*01bc*/ 	.word	0x00017b70


	//   ....[92]....
        /*01c0*/ 	.word	0x00017db0


	//   ....[93]....
        /*01c4*/ 	.word	0x00017f40


	//   ....[94]....
        /*01c8*/ 	.word	0x00018120


	//   ....[95]....
        /*01cc*/ 	.word	0x000183a0


	//   ....[96]....
        /*01d0*/ 	.word	0x000185c0


	//   ....[97]....
        /*01d4*/ 	.word	0x00018750


	//   ....[98]....
        /*01d8*/ 	.word	0x00018930


	//   ....[99]....
        /*01dc*/ 	.word	0x0001a390


	//   ....[100]....
        /*01e0*/ 	.word	0x0001a5d0


	//   ....[101]....
        /*01e4*/ 	.word	0x0001a760


	//   ....[102]....
        /*01e8*/ 	.word	0x0001a940


	//   ....[103]....
        /*01ec*/ 	.word	0x0001c310


	//   ....[104]....
        /*01f0*/ 	.word	0x0001c550


	//   ....[105]....
        /*01f4*/ 	.word	0x0001c6e0


	//   ....[106]....
        /*01f8*/ 	.word	0x0001c8c0


	//   ....[107]....
        /*01fc*/ 	.word	0x0001e240


	//   ....[108]....
        /*0200*/ 	.word	0x0001e480


	//   ....[109]....
        /*0204*/ 	.word	0x0001e610


	//   ....[110]....
        /*0208*/ 	.word	0x0001e7f0


	//   ....[111]....
        /*020c*/ 	.word	0x00020170


	//   ....[112]....
        /*0210*/ 	.word	0x000203b0


	//   ....[113]....
        /*0214*/ 	.word	0x00020540


	//   ....[114]....
        /*0218*/ 	.word	0x00020720


	//   ....[115]....
        /*021c*/ 	.word	0x000220a0


	//   ....[116]....
        /*0220*/ 	.word	0x000222e0


	//   ....[117]....
        /*0224*/ 	.word	0x00022470


	//   ....[118]....
        /*0228*/ 	.word	0x00022650


	//   ....[119]....
        /*022c*/ 	.word	0x00023fd0


	//   ....[120]....
        /*0230*/ 	.word	0x00024210


	//   ....[121]....
        /*0234*/ 	.word	0x000243a0


	//   ....[122]....
        /*0238*/ 	.word	0x00024580


	//   ....[123]....
        /*023c*/ 	.word	0x00025f00


	//   ....[124]....
        /*0240*/ 	.word	0x00026130


	//   ....[125]....
        /*0244*/ 	.word	0x000262c0


	//   ....[126]....
        /*0248*/ 	.word	0x000264a0


	//   ....[127]....
        /*024c*/ 	.word	0x00027e20


	//----- nvinfo : EIATTR_EXIT_INSTR_OFFSETS
	.align		4
.L_982:
        /*0250*/ 	.byte	0x04, 0x1c
        /*0252*/ 	.short	(.L_984 - .L_983)


	//   ....[0]....
.L_983:
        /*0254*/ 	.word	0x000136b0


	//   ....[1]....
        /*0258*/ 	.word	0x00028200


	//   ....[2]....
        /*025c*/ 	.word	0x00028250


	//----- nvinfo : EIATTR_MAX_THREADS
	.align		4
.L_984:
        /*0260*/ 	.byte	0x04, 0x05
        /*0262*/ 	.short	(.L_986 - .L_985)
.L_985:
        /*0264*/ 	.word	0x00000080
        /*0268*/ 	.word	0x00000001
        /*026c*/ 	.word	0x00000001


	//----- nvinfo : EIATTR_CRS_STACK_SIZE
	.align		4
.L_986:
        /*0270*/ 	.byte	0x04, 0x1e
        /*0272*/ 	.short	(.L_988 - .L_987)
.L_987:
        /*0274*/ 	.word	0x00000000


	//----- nvinfo : EIATTR_CBANK_PARAM_SIZE
	.align		4
.L_988:
        /*0278*/ 	.byte	0x03, 0x19
        /*027a*/ 	.short	0x0078


	//----- nvinfo : EIATTR_PARAM_CBANK
	.align		4
        /*027c*/ 	.byte	0x04, 0x0a
        /*027e*/ 	.short	(.L_990 - .L_989)
	.align		4
.L_989:
        /*0280*/ 	.word	index@(.nv.constant0._ZN2at6native29vectorized_elementwise_kernelILi2EZZZNS0_67_GLOBAL__N__bb565c37_34_ValidateCompressedIndicesKernel_cu_33a4b88b42_validate_compressed_sparse_indices_kernelILNS2_8CDimNameE1ENS2_18CUDAKernelLauncherENS2_14EmptyVecKernelENS2_8DummyVecELm0EEEvRKNS_6TensorESA_lllENKUlvE1_clEvENKUlvE0_clEvEUllllllE_St5arrayIPcLm6EEEEviT0_T1_)
        /*0284*/ 	.short	0x0210
        /*0286*/ 	.short	0x0078


	//----- nvinfo : EIATTR_SW_WAR
	.align		4
.L_990:
        /*0288*/ 	.byte	0x04, 0x36
        /*028a*/ 	.short	(.L_992 - .L_991)
.L_991:
        /*028c*/ 	.word	0x00000008
.L_992:


//--------------------- .nv.info._ZN2at6native29vectorized_elementwise_kernelILi4EZZZNS0_67_GLOBAL__N__bb565c37_34_ValidateCompressedIndicesKernel_cu_33a4b88b42_validate_compressed_sparse_indices_kernelILNS2_8CDimNameE1ENS2_18CUDAKernelLauncherENS2_14EmptyVecKernelENS2_8DummyVecELm0EEEvRKNS_6TensorESA_lllENKUlvE1_clEvENKUlvE0_clEvEUllllllE_St5arrayIPcLm6EEEEviT0_T1_ --------------------------
	.section	.nv.info._ZN2at6native29vectorized_elementwise_kernelILi4EZZZNS0_67_GLOBAL__N__bb565c37_34_ValidateCompressedIndicesKernel_cu_33a4b88b42_validate_compressed_sparse_indices_kernelILNS2_8CDimNameE1ENS2_18CUDAKernelLauncherENS2_14EmptyVecKernelENS2_8DummyVecELm0EEEvRKNS_6TensorESA_lllENKUlvE1_clEvENKUlvE0_clEvEUllllllE_St5arrayIPcLm6EEEEviT0_T1_,"",@"SHT_CUDA_INFO"
	.sectionflags	@""
	.align	4


	//----- nvinfo : EIATTR_CUDA_API_VERSION
	.align		4
        /*0000*/ 	.byte	0x04, 0x37
        /*0002*/ 	.short	(.L_994 - .L_993)
.L_993:
        /*0004*/ 	.word	0x00000082


	//----- nvinfo : EIATTR_KPARAM_INFO
	.align		4
.L_994:
        /*0008*/ 	.byte	0x04, 0x17
        /*000a*/ 	.short	(.L_996 - .L_995)
.L_995:
        /*000c*/ 	.word	0x00000000
        /*0010*/ 	.short	0x0002
        /*0012*/ 	.short	0x0048
        /*0014*/ 	.byte	0x00, 0xf0, 0xc1, 0x00


	//----- nvinfo : EIATTR_KPARAM_INFO
	.align		4
.L_996:
        /*0018*/ 	.byte	0x04, 0x17
        /*001a*/ 	.short	(.L_998 - .L_997)
.L_997:
        /*001c*/ 	.word	0x00000000
        /*0020*/ 	.short	0x0001
        /*0022*/ 	.short	0x0008
        /*0024*/ 	.byte	0x00, 0xf0, 0x01, 0x01


	//----- nvinfo : EIATTR_KPARAM_INFO
	.align		4
.L_998:
        /*0028*/ 	.byte	0x04, 0x17
        /*002a*/ 	.short	(.L_1000 - .L_999)
.L_999:
        /*002c*/ 	.word	0x00000000
        /*0030*/ 	.short	0x0000
        /*0032*/ 	.short	0x0000
        /*0034*/ 	.byte	0x00, 0xf0, 0x11, 0x00


	//----- nvinfo : EIATTR_SPARSE_MMA_MASK
	.align		4
.L_1000:
        /*0038*/ 	.byte	0x03, 0x50
        /*003a*/ 	.short	0x0000


	//----- nvinfo : EIATTR_MAXREG_COUNT
	.align		4
        /*003c*/ 	.byte	0x03, 0x1b
        /*003e*/ 	.short	0x00ff


	//----- nvinfo : EIATTR_EXTERNS
	.align		4
        /*0040*/ 	.byte	0x04, 0x0f
        /*0042*/ 	.short	(.L_1002 - .L_1001)


	//   ....[0]....
	.align		4
.L_1001:
        /*0044*/ 	.word	index@(__assertfail)


	//----- nvinfo : EIATTR_MERCURY_ISA_VERSION
	.align		4
.L_1002:
        /*0048*/ 	.byte	0x03, 0x5f
        /*004a*/ 	.short	0x0101


	//----- nvinfo : EIATTR_SYSCALL_OFFSETS
	.align		4
        /*004c*/ 	.byte	0x04, 0x46
        /*004e*/ 	.short	(.L_1004 - .L_1003)


	//   ....[0]....
.L_1003:
        /*0050*/ 	.word	0x00000490


	//   ....[1]....
        /*0054*/ 	.word	0x00000630


	//   ....[2]....
        /*0058*/ 	.word	0x00000810


	//   ....[3]....
        /*005c*/ 	.word	0x00000aa0


	//   ....[4]....
        /*0060*/ 	.word	0x00000ca0


	//   ....[5]....
        /*0064*/ 	.word	0x00000e10


	//   ....[6]....
        /*0068*/ 	.word	0x00000ff0


	//   ....[7]....
        /*006c*/ 	.word	0x00001290


	//   ....[8]....
        /*0070*/ 	.word	0x00001460


	//   ....[9]....
        /*0074*/ 	.word	0x000015d0


	//   ....[10]....
        /*0078*/ 	.word	0x000017b0


	//   ....[11]....
        /*007c*/ 	.word	0x00001a40


	//   ....[12]....
        /*0080*/ 	.word	0x00001c10


	//   ....[13]....
        /*0084*/ 	.word	0x00001d80


	//   ....[14]....
        /*0088*/ 	.word	0x00001f60


	//   ....[15]....
        /*008c*/ 	.word	0x000021f0


	//   ....[16]....
        /*0090*/ 	.word	0x000023c0


	//   ....[17]....
        /*0094*/ 	.word	0x00002530


	//   ....[18]....
        /*0098*/ 	.word	0x00002710


	//   ....[19]....
        /*009c*/ 	.word	0x000029a0


	//   ....[20]....
        /*00a0*/ 	.word	0x00002b70


	//   ....[21]....
        /*00a4*/ 	.word	0x00002ce0


	//   ....[22]....
        /*00a8*/ 	.word	0x00002ec0


	//   ....[23]....
        /*00ac*/ 	.word	0x00003150


	//   ....[24]....
        /*00b0*/ 	.word	0x00003320


	//   ....[25]....
        /*00b4*/ 	.word	0x00003490


	//   ....[26]....
        /*00b8*/ 	.word	0x00003670


	//   ....[27]....
        /*00bc*/ 	.word	0x00003900


	//   ....[28]....
        /*00c0*/ 	.word	0x00003ad0


	//   ....[29]....
        /*00c4*/ 	.word	0x00003c40


	//   ....[30]....
        /*00c8*/ 	.word	0x00003e20


	//   ....[31]....
        /*00cc*/ 	.word	0x000040b0


	//   ....[32]....
        /*00d0*/ 	.word	0x000042a0


	//   ....[33]....
        /*00d4*/ 	.word	0x00004440


	//   ....[34]....
        /*00d8*/ 	.word	0x00004620


	//   ....[35]....
        /*00dc*/ 	.word	0x00006110


	//   ....[36]....
        /*00e0*/ 	.word	0x00006310


	//   ....[37]....
        /*00e4*/ 	.word	0x00006480


	//   ....[38]....
        /*00e8*/ 	.word	0x00006660


	//   ....[39]....
        /*00ec*/ 	.word	0x00007f80


	//   ....[40]....
        /*00f0*/ 	.word	0x00008150


	//   ....[41]....
        /*00f4*/ 	.word	0x000082c0


	//   ....[42]....
        /*00f8*/ 	.word	0x000084a0


	//   ....[43]....
        /*00fc*/ 	.word	0x00009dc0


	//   ....[44]....
        /*0100*/ 	.word	0x00009f90


	//   ....[45]....
        /*0104*/ 	.word	0x0000a100


	//   ....[46]....
        /*0108*/ 	.word	0x0000a2e0


	//   ....[47]....
        /*010c*/ 	.word	0x0000bcf0


	//   ....[48]....
        /*0110*/ 	.word	0x0000bec0


	//   ....[49]....
        /*0114*/ 	.word	0x0000c030


	//   ....[50]....
        /*0118*/ 	.word	0x0000c210


	//   ....[51]....
        /*011c*/ 	.word	0x0000db30


	//   ....[52]....
        /*0120*/ 	.word	0x0000dd00


	//   ....[53]....
        /*0124*/ 	.word	0x0000de70


	//   ....[54]....
        /*0128*/ 	.word	0x0000e050


	//   ....[55]....
        /*012c*/ 	.word	0x0000f970


	//   ....[56]....
        /*0130*/ 	.word	0x0000fb40


	//   ....[57]....
        /*0134*/ 	.word	0x0000fcb0


	//   ....[58]....
        /*0138*/ 	.word	0x0000fe90


	//   ....[59]....
        /*013c*/ 	.word	0x00011790


	//   ....[60]....
        /*0140*/ 	.word	0x00011960


	//   ....[61]....
        /*0144*/ 	.word	0x00011ad0


	//   ....[62]....
        /*0148*/ 	.word	0x00011cb0


	//   ....[63]....
        /*014c*/ 	.word	0x00013590


	//   ....[64]....
        /*0150*/ 	.word	0x00014440


	//   ....[65]....
        /*0154*/ 	.word	0x000145d0


	//   ....[66]....
        /*0158*/ 	.word	0x000147b0


	//   ....[67]....
        /*015c*/ 	.word	0x00014a40


	//   ....[68]....
        /*0160*/ 	.word	0x00014c80


	//   ....[69]....
        /*0164*/ 	.word	0x00014e10


	//   ....[70]....
        /*0168*/ 	.word	0x00014ff0


	//   ....[71]....
        /*016c*/ 	.word	0x00015280


	//   ....[72]....
        /*0170*/ 	.word	0x000154c0


	//   ....[73]....
        /*0174*/ 	.word	0x00015650


	//   ....[74]....
        /*0178*/ 	.word	0x00015830


	//   ....[75]....
        /*017c*/ 	.word	0x00015ab0


	//   ....[76]....
        /*0180*/ 	.word	0x00015cf0


	//   ....[77]....
        /*0184*/ 	.word	0x00015e80


	//   ....[78]....
        /*0188*/ 	.word	0x00016060


	//   ....[79]....
        /*018c*/ 	.word	0x000162e0


	//   ....[80]....
        /*0190*/ 	.word	0x00016520


	//   ....[81]....
        /*0194*/ 	.word	0x000166b0


	//   ....[82]....
        /*0198*/ 	.word	0x00016890


	//   ....[83]....
        /*019c*/ 	.word	0x00016b10


	//   ....[84]....
        /*01a0*/ 	.word	0x00016d50


	//   ....[85]....
        /*01a4*/ 	.word	0x00016ee0


	//   ....[86]....
        /*01a8*/ 	.word	0x000170c0


	//   ....[87]....
        /*01ac*/ 	.word	0x00017340


	//   ....[88]....
        /*01b0*/ 	.word	0x00017580


	//   ....[89]....
        /*01b4*/ 	.word	0x00017710


	//   ....[90]....
        /*01b8*/ 	.word	0x000178f0


	//   ....[91]....
        /*01bc*/ 	.word	0x00017b70


	//   ....[92]....
        /*01c0*/ 	.word	0x00017db0


	//   ....[93]....
        /*01c4*/ 	.word	0x00017f40


	//   ....[94]....
        /*01c8*/ 	.word	0x00018120


	//   ....[95]....
        /*01cc*/ 	.word	0x000183a0


	//   ....[96]....
        /*01d0*/ 	.word	0x000185c0


	//   ....[97]....
        /*01d4*/ 	.word	0x00018750


	//   ....[98]....
        /*01d8*/ 	.word	0x00018930


	//   ....[99]....
        /*01dc*/ 	.word	0x0001a390


	//   ....[100]....
        /*01e0*/ 	.word	0x0001a5d0


	//   ....[101]....
        /*01e4*/ 	.word	0x0001a760


	//   ....[102]....
        /*01e8*/ 	.word	0x0001a940


	//   ....[103]....
        /*01ec*/ 	.word	0x0001c310


	//   ....[104]....
        /*01f0*/ 	.word	0x0001c550


	//   ....[105]....
        /*01f4*/ 	.word	0x0001c6e0


	//   ....[106]....
        /*01f8*/ 	.word	0x0001c8c0


	//   ....[107]....
        /*01fc*/ 	.word	0x0001e240


	//   ....[108]....
        /*0200*/ 	.word	0x0001e480


	//   ....[109]....
        /*0204*/ 	.word	0x0001e610


	//   ....[110]....
        /*0208*/ 	.word	0x0001e7f0


	//   ....[111]....
        /*020c*/ 	.word	0x00020170


	//   ....[112]....
        /*0210*/ 	.word	0x000203b0


	//   ....[113]....
        /*0214*/ 	.word	0x00020540


	//   ....[114]....
        /*0218*/ 	.word	0x00020720


	//   ....[115]....
        /*021c*/ 	.word	0x000220a0


	//   ....[116]....
        /*0220*/ 	.word	0x000222e0


	//   ....[117]....
        /*0224*/ 	.word	0x00022470


	//   ....[118]....
        /*0228*/ 	.word	0x00022650


	//   ....[119]....
        /*022c*/ 	.word	0x00023fd0


	//   ....[120]....
        /*0230*/ 	.word	0x00024210


	//   ....[121]....
        /*0234*/ 	.word	0x000243a0


	//   ....[122]....
        /*0238*/ 	.word	0x00024580


	//   ....[123]....
        /*023c*/ 	.word	0x00025f00


	//   ....[124]....
        /*0240*/ 	.word	0x00026130


	//   ....[125]....
        /*0244*/ 	.word	0x000262c0


	//   ....[126]....
        /*0248*/ 	.word	0x000264a0


	//   ....[127]....
        /*024c*/ 	.word	0x00027e20


	//----- nvinfo : EIATTR_EXIT_INSTR_OFFSETS
	.align		4
.L_1004:
        /*0250*/ 	.byte	0x04, 0x1c
        /*0252*/ 	.short	(.L_1006 - .L_1005)


	//   ....[0]....
.L_1005:
        /*0254*/ 	.word	0x000136b0


	//   ....[1]....
        /*0258*/ 	.word	0x00028200


	//   ....[2]....
        /*025c*/ 	.word	0x00028250


	//----- nvinfo : EIATTR_MAX_THREADS
	.align		4
.L_1006:
        /*0260*/ 	.byte	0x04, 0x05
        /*0262*/ 	.short	(.L_1008 - .L_1007)
.L_1007:
        /*0264*/ 	.word	0x00000080
        /*0268*/ 	.word	0x00000001
        /*026c*/ 	.word	0x00000001


	//----- nvinfo : EIATTR_CRS_STACK_SIZE
	.align		4
.L_1008:
        /*0270*/ 	.byte	0x04, 0x1e
        /*0272*/ 	.short	(.L_1010 - .L_1009)
.L_1009:
        /*0274*/ 	.word	0x00000000


	//----- nvinfo : EIATTR_CBANK_PARAM_SIZE
	.align		4
.L_1010:
        /*0278*/ 	.byte	0x03, 0x19
        /*027a*/ 	.short	0x0078


	//----- nvinfo : EIATTR_PARAM_CBANK
	.align		4
        /*027c*/ 	.byte	0x04, 0x0a
        /*027e*/ 	.short	(.L_1012 - .L_1011)
	.align		4
.L_1011:
        /*0280*/ 	.word	index@(.nv.constant0._ZN2at6native29vectorized_elementwise_kernelILi4EZZZNS0_67_GLOBAL__N__bb565c37_34_ValidateCompressedIndicesKernel_cu_33a4b88b42_validate_compressed_sparse_indices_kernelILNS2_8CDimNameE1ENS2_18CUDAKernelLauncherENS2_14EmptyVecKernelENS2_8DummyVecELm0EEEvRKNS_6TensorESA_lllENKUlvE1_clEvENKUlvE0_clEvEUllllllE_St5arrayIPcLm6EEEEviT0_T1_)
        /*0284*/ 	.short	0x0210
        /*0286*/ 	.short	0x0078


	//----- nvinfo : EIATTR_SW_WAR
	.align		4
.L_1012:
        /*0288*/ 	.byte	0x04, 0x36
        /*028a*/ 	.short	(.L_1014 - .L_1013)
.L_1013:
        /*028c*/ 	.word	0x00000008
.L_1014:


//--------------------- .nv.info._ZN2at6native29vectorized_elementwise_kernelILi8EZZZNS0_67_GLOBAL__N__bb565c37_34_ValidateCompressedIndicesKernel_cu_33a4b88b42_validate_compressed_sparse_indices_kernelILNS2_8CDimNameE1ENS2_18CUDAKernelLauncherENS2_14EmptyVecKernelENS2_8DummyVecELm0EEEvRKNS_6TensorESA_lllENKUlvE1_clEvENKUlvE0_clEvEUllllllE_St5arrayIPcLm6EEEEviT0_T1_ --------------------------
	.section	.nv.info._ZN2at6native29vectorized_elementwise_kernelILi8EZZZNS0_67_GLOBAL__N__bb565c37_34_ValidateCompressedIndicesKernel_cu_33a4b88b42_validate_compressed_sparse_indices_kernelILNS2_8CDimNameE1ENS2_18CUDAKernelLauncherENS2_14EmptyVecKernelENS2_8DummyVecELm0EEEvRKNS_6TensorESA_lllENKUlvE1_clEvENKUlvE0_clEvEUllllllE_St5arrayIPcLm6EEEEviT0_T1_,"",@"SHT_CUDA_INFO"
	.sectionflags	@""
	.align	4


	//----- nvinfo : EIATTR_CUDA_API_VERSION
	.align		4
        /*0000*/ 	.byte	0x04, 0x37
        /*0002*/ 	.short	(.L_1016 - .L_1015)
.L_1015:
        /*0004*/ 	.word	0x00000082


	//----- nvinfo : EIATTR_KPARAM_INFO
	.align		4
.L_1016:
        /*0008*/ 	.byte	0x04, 0x17
        /*000a*/ 	.short	(.L_1018 - .L_1017)
.L_1017:
        /*000c*/ 	.word	0x00000000
        /*0010*/ 	.short	0x0002
        /*0012*/ 	.short	0x0048
        /*0014*/ 	.byte	0x00, 0xf0, 0xc1, 0x00


	//----- nvinfo : EIATTR_KPARAM_INFO
	.align		4
.L_1018:
        /*0018*/ 	.byte	0x04, 0x17
        /*001a*/ 	.short	(.L_1020 - .L_1019)
.L_1019:
        /*001c*/ 	.word	0x00000000
        /*0020*/ 	.short	0x0001
        /*0022*/ 	.short	0x0008
        /*0024*/ 	.byte	0x00, 0xf0, 0x01, 0x01


	//----- nvinfo : EIATTR_KPARAM_INFO
	.align		4
.L_1020:
        /*0028*/ 	.byte	0x04, 0x17
        /*002a*/ 	.short	(.L_1022 - .L_1021)
.L_1021:
        /*002c*/ 	.word	0x00000000
        /*0030*/ 	.short	0x0000
        /*0032*/ 	.short	0x0000
        /*0034*/ 	.byte	0x00, 0xf0, 0x11, 0x00


	//----- nvinfo : EIATTR_SPARSE_MMA_MASK
	.align		4
.L_1022:
        /*0038*/ 	.byte	0x03, 0x50
        /*003a*/ 	.short	0x0000


	//----- nvinfo : EIATTR_MAXREG_COUNT
	.align		4
        /*003c*/ 	.byte	0x03, 0x1b
        /*003e*/ 	.short	0x00ff


	//----- nvinfo : EIATTR_EXTERNS
	.align		4
        /*0040*/ 	.byte	0x04, 0x0f
        /*0042*/ 	.short	(.L_1024 - .L_1023)


	//   ....[0]....
	.align		4
.L_1023:
        /*0044*/ 	.word	index@(__assertfail)


	//----- nvinfo : EIATTR_MERCURY_ISA_VERSION
	.align		4
.L_1024:
        /*0048*/ 	.byte	0x03, 0x5f
        /*004a*/ 	.short	0x0101


	//----- nvinfo : EIATTR_SYSCALL_OFFSETS
	.align		4
        /*004c*/ 	.byte	0x04, 0x46
        /*004e*/ 	.short	(.L_1026 - .L_1025)


	//   ....[0]....
.L_1025:
        /*0050*/ 	.word	0x00000490


	//   ....[1]....
        /*0054*/ 	.word	0x00000630


	//   ....[2]....
        /*0058*/ 	.word	0x00000810


	//   ....[3]....
        /*005c*/ 	.word	0x00000aa0


	//   ....[4]....
        /*0060*/ 	.word	0x00000ca0


	//   ....[5]....
        /*0064*/ 	.word	0x00000e10


	//   ....[6]....
        /*0068*/ 	.word	0x00000ff0


	//   ....[7]....
        /*006c*/ 	.word	0x00001290


	//   ....[8]....
        /*0070*/ 	.word	0x00001460


	//   ....[9]....
        /*0074*/ 	.word	0x000015d0


	//   ....[10]....
        /*0078*/ 	.word	0x000017b0


	//   ....[11]....
        /*007c*/ 	.word	0x00001a40


	//   ....[12]....
        /*0080*/ 	.word	0x00001c10


	//   ....[13]....
        /*0084*/ 	.word	0x00001d80


	//   ....[14]....
        /*0088*/ 	.word	0x00001f60


	//   ....[15]....
        /*008c*/ 	.word	0x000021f0


	//   ....[16]....
        /*0090*/ 	.word	0x000023c0


	//   ....[17]....
        /*0094*/ 	.word	0x00002530


	//   ....[18]....
        /*0098*/ 	.word	0x00002710


	//   ....[19]....
        /*009c*/ 	.word	0x000029a0


	//   ....[20]....
        /*00a0*/ 	.word	0x00002b70


	//   ....[21]....
        /*00a4*/ 	.word	0x00002ce0


	//   ....[22]....
        /*00a8*/ 	.word	0x00002ec0


	//   ....[23]....
        /*00ac*/ 	.word	0x00003150


	//   ....[24]....
        /*00b0*/ 	.word	0x00003320


	//   ....[25]....
        /*00b4*/ 	.word	0x00003490


	//   ....[26]....
        /*00b8*/ 	.word	0x00003670


	//   ....[27]....
        /*00bc*/ 	.word	0x00003900


	//   ....[28]....
        /*00c0*/ 	.word	0x00003ad0


	//   ....[29]....
        /*00c4*/ 	.word	0x00003c40


	//   ....[30]....
        /*00c8*/ 	.word	0x00003e20


	//   ....[31]....
        /*00cc*/ 	.word	0x000040b0


	//   ....[32]....
        /*00d0*/ 	.word	0x000042a0


	//   ....[33]....
        /*00d4*/ 	.word	0x00004440


	//   ....[34]....
        /*00d8*/ 	.word	0x00004620


	//   ....[35]....
        /*00dc*/ 	.word	0x00006110


	//   ....[36]....
        /*00e0*/ 	.word	0x00006310


	//   ....[37]....
        /*00e4*/ 	.word	0x00006480


	//   ....[38]....
        /*00e8*/ 	.word	0x00006660


	//   ....[39]....
        /*00ec*/ 	.word	0x00007f80


	//   ....[40]....
        /*00f0*/ 	.word	0x00008150


	//   ....[41]....
        /*00f4*/ 	.word	0x000082c0


	//   ....[42]....
        /*00f8*/ 	.word	0x000084a0


	//   ....[43]....
        /*00fc*/ 	.word	0x00009dc0


	//   ....[44]....
        /*0100*/ 	.word	0x00009f90


	//   ....[45]....
        /*0104*/ 	.word	0x0000a100


	//   ....[46]....
        /*0108*/ 	.word	0x0000a2e0


	//   ....[47]....
        /*010c*/ 	.word	0x0000bcf0


	//   ....[48]....
        /*0110*/ 	.word	0x0000bec0


	//   ....[49]....
        /*0114*/ 	.word	0x0000c030


	//   ....[50]....
        /*0118*/ 	.word	0x0000c210


	//   ....[51]....
        /*011c*/ 	.word	0x0000db30


	//   ....[52]....
        /*0120*/ 	.word	0x0000dd00


	//   ....[53]....
        /*0124*/ 	.word	0x0000de70


	//   ....[54]....
        /*0128*/ 	.word	0x0000e050


	//   ....[55]....
        /*012c*/ 	.word	0x0000f970


	//   ....[56]....
        /*0130*/ 	.word	0x0000fb40


	//   ....[57]....
        /*0134*/ 	.word	0x0000fcb0


	//   ....[58]....
        /*0138*/ 	.word	0x0000fe90


	//   ....[59]....
        /*013c*/ 	.word	0x00011790


	//   ....[60]....
        /*0140*/ 	.word	0x00011960


	//   ....[61]....
        /*0144*/ 	.word	0x00011ad0


	//   ....[62]....
        /*0148*/ 	.word	0x00011cb0


	//   ....[63]....
        /*014c*/ 	.word	0x00013590


	//   ....[64]....
        /*0150*/ 	.word	0x00014440


	//   ....[65]....
        /*0154*/ 	.word	0x000145d0


	//   ....[66]....
        /*0158*/ 	.word	0x000147b0


	//   ....[67]....
        /*015c*/ 	.word	0x00014a40


	//   ....[68]....
        /*0160*/ 	.word	0x00014c80


	//   ....[69]....
        /*0164*/ 	.word	0x00014e10


	//   ....[70]....
        /*0168*/ 	.word	0x00014ff0


	//   ....[71]....
        /*016c*/ 	.word	0x00015280


	//   ....[72]....
        /*0170*/ 	.word	0x000154c0


	//   ....[73]....
        /*0174*/ 	.word	0x00015650


	//   ....[74]....
        /*0178*/ 	.word	0x00015830


	//   ....[75]....
        /*017c*/ 	.word	0x00015ab0


	//   ....[76]....
        /*0180*/ 	.word	0x00015cf0


	//   ....[77]....
        /*0184*/ 	.word	0x00015e80


	//   ....[78]....
        /*0188*/ 	.word	0x00016060


	//   ....[79]....
        /*018c*/ 	.word	0x000162e0


	//   ....[80]....
        /*0190*/ 	.word	0x00016520


	//   ....[81]....
        /*0194*/ 	.word	0x000166b0


	//   ....[82]....
        /*0198*/ 	.word	0x00016890


	//   ....[83]....
        /*019c*/ 	.word	0x00016b10


	//   ....[84]....
        /*01a0*/ 	.word	0x00016d50


	//   ....[85]....
        /*01a4*/ 	.word	0x00016ee0


	//   ....[86]....
        /*01a8*/ 	.word	0x000170c0


	//   ....[87]....
        /*01ac*/ 	.word	0x00017340


	//   ....[88]....
        /*01b0*/ 	.word	0x00017580


	//   ....[89]....
        /*01b4*/ 	.word	0x00017710


	//   ....[90]....
        /*01b8*/ 	.word	0x000178f0


	//   ....[91]....
        /*01bc*/ 	.word	0x00017b70


	//   ....[92]....
        /*01c0*/ 	.word	0x00017db0


	//   ....[93]....
        /*01c4*/ 	.word	0x00017f40


	//   ....[94]....
        /*01c8*/ 	.word	0x00018120


	//   ....[95]....
        /*01cc*/ 	.word	0x000183a0


	//   ....[96]....
        /*01d0*/ 	.word	0x000185c0


	//   ....[97]....
        /*01d4*/ 	.word	0x00018750


	//   ....[98]....
        /*01d8*/ 	.word	0x00018930


	//   ....[99]....
        /*01dc*/ 	.word	0x0001a390


	//   ....[100]....
        /*01e0*/ 	.word	0x0001a5d0


	//   ....[101]....
        /*01e4*/ 	.word	0x0001a760


	//   ....[102]....
        /*01e8*/ 	.word	0x0001a940


	//   ....[103]....
        /*01ec*/ 	.word	0x0001c310


	//   ....[104]....
        /*01f0*/ 	.word	0x0001c550


	//   ....[105]....
        /*01f4*/ 	.word	0x0001c6e0


	//   ....[106]....
        /*01f8*/ 	.word	0x0001c8c0


	//   ....[107]....
        /*01fc*/ 	.word	0x0001e240


	//   ....[108]....
        /*0200*/ 	.word	0x0001e480


	//   ....[109]....
        /*0204*/ 	.word	0x0001e610


	//   ....[110]....
        /*0208*/ 	.word	0x0001e7f0


	//   ....[111]....
        /*020c*/ 	.word	0x00020170


	//   ....[112]....
        /*0210*/ 	.word	0x000203b0


	//   ....[113]....
        /*0214*/ 	.word	0x00020540


	//   ....[114]....
        /*0218*/ 	.word	0x00020720


	//   ....[115]....
        /*021c*/ 	.word	0x000220a0


	//   ....[116]....
        /*0220*/ 	.word	0x000222e0


	//   ....[117]....
        /*0224*/ 	.word	0x00022470


	//   ....[118]....
        /*0228*/ 	.word	0x00022650


	//   ....[119]....
        /*022c*/ 	.word	0x00023fd0


	//   ....[120]....
        /*0230*/ 	.word	0x00024210


	//   ....[121]....
        /*0234*/ 	.word	0x000243a0


	//   ....[122]....
        /*0238*/ 	.word	0x00024580


	//   ....[123]....
        /*023c*/ 	.word	0x00025f00


	//   ....[124]....
        /*0240*/ 	.word	0x00026130


	//   ....[125]....
        /*0244*/ 	.word	0x000262c0


	//   ....[126]....
        /*0248*/ 	.word	0x000264a0


	//   ....[127]....
        /*024c*/ 	.word	0x00027e20


	//----- nvinfo : EIATTR_EXIT_INSTR_OFFSETS
	.align		4
.L_1026:
        /*0250*/ 	.byte	0x04, 0x1c
        /*0252*/ 	.short	(.L_1028 - .L_1027)


	//   ....[0]....
.L_1027:
        /*0254*/ 	.word	0x000136b0


	//   ....[1]....
        /*0258*/ 	.word	0x00028200


	//   ....[2]....
        /*025c*/ 	.word	0x00028250


	//----- nvinfo : EIATTR_MAX_THREADS
	.align		4
.L_1028:
        /*0260*/ 	.byte	0x04, 0x05
        /*0262*/ 	.short	(.L_1030 - .L_1029)
.L_1029:
        /*0264*/ 	.word	0x00000080
        /*0268*/ 	.word	0x00000001
        /*026c*/ 	.word	0x00000001


	//----- nvinfo : EIATTR_CRS_STACK_SIZE
	.align		4
.L_1030:
        /*0270*/ 	.byte	0x04, 0x1e
        /*0272*/ 	.short	(.L_1032 - .L_1031)
.L_1031:
        /*0274*/ 	.word	0x00000000


	//----- nvinfo : EIATTR_CBANK_PARAM_SIZE
	.align		4
.L_1032:
        /*0278*/ 	.byte	0x03, 0x19
        /*027a*/ 	.short	0x0078


	//----- nvinfo : EIATTR_PARAM_CBANK
	.align		4
        /*027c*/ 	.byte	0x04, 0x0a
        /*027e*/ 	.short	(.L_1034 - .L_1033)
	.align		4
.L_1033:
        /*0280*/ 	.word	index@(.nv.constant0._ZN2at6native29vectorized_elementwise_kernelILi8EZZZNS0_67_GLOBAL__N__bb565c37_34_ValidateCompressedIndicesKernel_cu_33a4b88b42_validate_compressed_sparse_indices_kernelILNS2_8CDimNameE1ENS2_18CUDAKernelLauncherENS2_14EmptyVecKernelENS2_8DummyVecELm0EEEvRKNS_6TensorESA_lllENKUlvE1_clEvENKUlvE0_clEvEUllllllE_St5arrayIPcLm6EEEEviT0_T1_)
        /*0284*/ 	.short	0x0210
        /*0286*/ 	.short	0x0078


	//----- nvinfo : EIATTR_SW_WAR
	.align		4
.L_1034:
        /*0288*/ 	.byte	0x04, 0x36
        /*028a*/ 	.short	(.L_1036 - .L_1035)
.L_1035:
        /*028c*/ 	.word	0x00000008
.L_1036:


//--------------------- .nv.info._ZN2at6native18elementwise_kernelILi128ELi4EZNS0_15gpu_kernel_implIZZZNS0_67_GLOBAL__N__bb565c37_34_ValidateCompressedIndicesKernel_cu_33a4b88b42_validate_compressed_sparse_indices_kernelILNS3_8CDimNameE1ENS3_18CUDAKernelLauncherENS3_14EmptyVecKernelENS3_8DummyVecELm0EEEvRKNS_6TensorESB_lllENKUlvE1_clEvENKUlvE_clEvEUliiiiiE_EEvRNS_18TensorIteratorBaseERKT_EUliE_EEviT1_ --------------------------
	.section	.nv.info._ZN2at6native18elementwise_kernelILi128ELi4EZNS0_15gpu_kernel_implIZZZNS0_67_GLOBAL__N__bb565c37_34_ValidateCompressedIndicesKernel_cu_33a4b88b42_validate_compressed_sparse_indices_kernelILNS3_8CDimNameE1ENS3_18CUDAKernelLauncherENS3_14EmptyVecKernelENS3_8DummyVecELm0EEEvRKNS_6TensorESB_lllENKUlvE1_clEvENKUlvE_clEvEUliiiiiE_EEvRNS_18TensorIteratorBaseERKT_EUliE_EEviT1_,"",@"SHT_CUDA_INFO"
	.sectionflags	@""
	.align	4


	//----- nvinfo : EIATTR_CUDA_API_VERSION
	.align		4
        /*0000*/ 	.byte	0x04, 0x37
        /*0002*/ 	.short	(.L_1038 - .L_1037)
.L_1037:
        /*0004*/ 	.word	0x00000082


	//----- nvinfo : EIATTR_KPARAM_INFO
	.align		4
.L_1038:
        /*0008*/ 	.byte	0x04, 0x17
        /*000a*/ 	.short	(.L_1040 - .L_1039)
.L_1039:
        /*000c*/ 	.word	0x00000000
        /*0010*/ 	.short	0x0001
        /*0012*/ 	.short	0x0008
        /*0014*/ 	.byte	0x00, 0xf0, 0x21, 0x10


	//----- nvinfo : EIATTR_KPARAM_INFO
	.align		4
.L_1040:
        /*0018*/ 	.byte	0x04, 0x17
        /*001a*/ 	.short	(.L_1042 - .L_1041)
.L_1041:
        /*001c*/ 	.word	0x00000000
        /*0020*/ 	.short	0x0000
        /*0022*/ 	.short	0x0000
        /*0024*/ 	.byte	0x00, 0xf0, 0x11, 0x00


	//----- nvinfo : EIATTR_SPARSE_MMA_MASK
	.align		4
.L_1042:
        /*0028*/ 	.byte	0x03, 0x50
        /*002a*/ 	.short	0x0000


	//----- nvinfo : EIATTR_MAXREG_COUNT
	.align		4
        /*002c*/ 	.byte	0x03, 0x1b
        /*002e*/ 	.short	0x0080


	//----- nvinfo : EIATTR_EXTERNS
	.align		4
        /*0030*/ 	.byte	0x04, 0x0f
        /*0032*/ 	.short	(.L_1044 - .L_1043)


	//   ....[0]....
	.align		4
.L_1043:
        /*0034*/ 	.word	index@(__assertfail)


	//----- nvinfo : EIATTR_MERCURY_ISA_VERSION
	.align		4
.L_1044:
        /*0038*/ 	.byte	0x03, 0x5f
        /*003a*/ 	.short	0x0101


	//----- nvinfo : EIATTR_SYSCALL_OFFSETS
	.align		4
        /*003c*/ 	.byte	0x04, 0x46
        /*003e*/ 	.short	(.L_1046 - .L_1045)


	//   ....[0]....
.L_1045:
        /*0040*/ 	.word	0x00002b10


	//   ....[1]....
        /*0044*/ 	.word	0x00003910


	//   ....[2]....
        /*0048*/ 	.word	0x00004710


	//   ....[3]....
        /*004c*/ 	.word	0x00005510


	//   ....[4]....
        /*0050*/ 	.word	0x00006310


	//   ....[5]....
        /*0054*/ 	.word	0x000064c0


	//   ....[6]....
        /*0058*/ 	.word	0x00006640


	//   ....[7]....
        /*005c*/ 	.word	0x000067f0


	//   ....[8]....
        /*0060*/ 	.word	0x00006f40


	//   ....[9]....
        /*0064*/ 	.word	0x000076a0


	//   ....[10]....
        /*0068*/ 	.word	0x0000a1b0


	//   ....[11]....
        /*006c*/ 	.word	0x0000afb0


	//   ....[12]....
        /*0070*/ 	.word	0x0000bdb0


	//   ....[13]....
        /*0074*/ 	.word	0x0000cbb0


	//   ....[14]....
        /*0078*/ 	.word	0x0000d9b0


	//   ....[15]....
        /*007c*/ 	.word	0x0000db60


	//   ....[16]....
        /*0080*/ 	.word	0x0000dce0


	//   ....[17]....
        /*0084*/ 	.word	0x0000de90


	//   ....[18]....
        /*0088*/ 	.word	0x0000e590


	//   ....[19]....
        /*008c*/ 	.word	0x0000ecf0


	//   ....[20]....
        /*0090*/ 	.word	0x000117f0


	//   ....[21]....
        /*0094*/ 	.word	0x000125f0


	//   ....[22]....
        /*0098*/ 	.word	0x000133f0


	//   ....[23]....
        /*009c*/ 	.word	0x000141f0


	//   ....[24]....
        /*00a0*/ 	.word	0x00014ff0


	//   ....[25]....
        /*00a4*/ 	.word	0x000151a0


	//   ....[26]....
        /*00a8*/ 	.word	0x00015320


	//   ....[27]....
        /*00ac*/ 	.word	0x000154d0


	//   ....[28]....
        /*00b0*/ 	.word	0x00015c20


	//   ....[29]....
        /*00b4*/ 	.word	0x00016380


	//   ....[30]....
        /*00b8*/ 	.word	0x00018e80


	//   ....[31]....
        /*00bc*/ 	.word	0x00019c80


	//   ....[32]....
        /*00c0*/ 	.word	0x0001aa80


	//   ....[33]....
        /*00c4*/ 	.word	0x0001b880


	//   ....[34]....
        /*00c8*/ 	.word	0x0001c680


	//   ....[35]....
        /*00cc*/ 	.word	0x0001c830


	//   ....[36]....
        /*00d0*/ 	.word	0x0001c9b0


	//   ....[37]....
        /*00d4*/ 	.word	0x0001cb60


	//   ....[38]....
        /*00d8*/ 	.word	0x0001d260


	//   ....[39]....
        /*00dc*/ 	.word	0x0001d9c0


	//----- nvinfo : EIATTR_EXIT_INSTR_OFFSETS
	.align		4
.L_1046:
        /*00e0*/ 	.byte	0x04, 0x1c
        /*00e2*/ 	.short	(.L_1048 - .L_1047)


	//   ....[0]....
.L_1047:
        /*00e4*/ 	.word	0x00016410


	//   ....[1]....
        /*00e8*/ 	.word	0x0001d3b0


	//   ....[2]....
        /*00ec*/ 	.word	0x0001d3d0


	//   ....[3]....
        /*00f0*/ 	.word	0x0001d450


	//   ....[4]....
        /*00f4*/ 	.word	0x0001d470


	//   ....[5]....
        /*00f8*/ 	.word	0x0001d490


	//   ....[6]....
        /*00fc*/ 	.word	0x0001d510


	//   ....[7]....
        /*0100*/ 	.word	0x0001d530


	//   ....[8]....
        /*0104*/ 	.word	0x0001d5b0


	//   ....[9]....
        /*0108*/ 	.word	0x0001d5d0


	//   ....[10]....
        /*010c*/ 	.word	0x0001d5f0


	//   ....[11]....
        /*0110*/ 	.word	0x0001d690


	//   ....[12]....
        /*0114*/ 	.word	0x0001d6b0


	//   ....[13]....
        /*0118*/ 	.word	0x0001d730


	//   ....[14]....
        /*011c*/ 	.word	0x0001d750


	//   ....[15]....
        /*0120*/ 	.word	0x0001d770


	//   ....[16]....
        /*0124*/ 	.word	0x0001d810


	//   ....[17]....
        /*0128*/ 	.word	0x0001d830


	//   ....[18]....
        /*012c*/ 	.word	0x0001d850


	//   ....[19]....
        /*0130*/ 	.word	0x0001d8c0


	//   ....[20]....
        /*0134*/ 	.word	0x0001d9d0


	//   ....[21]....
        /*0138*/ 	.word	0x0001d9f0


	//   ....[22]....
        /*013c*/ 	.word	0x0001da10


	//----- nvinfo : EIATTR_MAX_THREADS
	.align		4
.L_1048:
        /*0140*/ 	.byte	0x04, 0x05
        /*0142*/ 	.short	(.L_1050 - .L_1049)
.L_1049:
        /*0144*/ 	.word	0x00000080
        /*0148*/ 	.word	0x00000001
        /*014c*/ 	.word	0x00000001


	//----- nvinfo : EIATTR_CRS_STACK_SIZE
	.align		4
.L_1050:
        /*0150*/ 	.byte	0x04, 0x1e
        /*0152*/ 	.short	(.L_1052 - .L_1051)
.L_1051:
        /*0154*/ 	.word	0x00000000


	//----- nvinfo : EIATTR_CBANK_PARAM_SIZE
	.align		4
.L_1052:
        /*0158*/ 	.byte	0x03, 0x19
        /*015a*/ 	.short	0x0410


	//----- nvinfo : EIATTR_PARAM_CBANK
	.align		4
        /*015c*/ 	.byte	0x04, 0x0a
        /*015e*/ 	.short	(.L_1054 - .L_1053)
	.align		4
.L_1053:
        /*0160*/ 	.word	index@(.nv.constant0._ZN2at6native18elementwise_kernelILi128ELi4EZNS0_15gpu_kernel_implIZZZNS0_67_GLOBAL__N__bb565c37_34_ValidateCompressedIndicesKernel_cu_33a4b88b42_validate_compressed_sparse_indices_kernelILNS3_8CDimNameE1ENS3_18CUDAKernelLauncherENS3_14EmptyVecKernelENS3_8DummyVecELm0EEEvRKNS_6TensorESB_lllENKUlvE1_clEvENKUlvE_clEvEUliiiiiE_EEvRNS_18TensorIteratorBaseERKT_EUliE_EEviT1_)
        /*0164*/ 	.short	0x0210
        /*0166*/ 	.short	0x0410


	//----- nvinfo : EIATTR_SW_WAR
	.align		4
.L_1054:
        /*0168*/ 	.byte	0x04, 0x36
        /*016a*/ 	.short	(.L_1056 - .L_1055)
.L_1055:
        /*016c*/ 	.word	0x00000008
.L_1056:


//--------------------- .nv.info._ZN2at6native27unrolled_elementwise_kernelIZZZNS0_67_GLOBAL__N__bb565c37_34_ValidateCompressedIndicesKernel_cu_33a4b88b42_validate_compressed_sparse_indices_kernelILNS2_8CDimNameE1ENS2_18CUDAKernelLauncherENS2_14EmptyVecKernelENS2_8DummyVecELm0EEEvRKNS_6TensorESA_lllENKUlvE1_clEvENKUlvE_clEvEUliiiiiE_St5arrayIPcLm6EELi4E23TrivialOffsetCalculatorILi5EjESH_ILi1EjENS0_6memory12LoadWithCastILi5EEENSK_13StoreWithCastILi1EEEEEviT_T0_T2_T3_T4_T5_ --------------------------
	.section	.nv.info._ZN2at6native27unrolled_elementwise_kernelIZZZNS0_67_GLOBAL__N__bb565c37_34_ValidateCompressedIndicesKernel_cu_33a4b88b42_validate_compressed_sparse_indices_kernelILNS2_8CDimNameE1ENS2_18CUDAKernelLauncherENS2_14EmptyVecKernelENS2_8DummyVecELm0EEEvRKNS_6TensorESA_lllENKUlvE1_clEvENKUlvE_clEvEUliiiiiE_St5arrayIPcLm6EELi4E23TrivialOffsetCalculatorILi5EjESH_ILi1EjENS0_6memory12LoadWithCastILi5EEENSK_13StoreWithCastILi1EEEEEviT_T0_T2_T3_T4_T5_,"",@"SHT_CUDA_INFO"
	.sectionflags	@""
	.align	4


	//----- nvinfo : EIATTR_CUDA_API_VERSION
	.align		4
        /*0000*/ 	.byte	0x04, 0x37
        /*0002*/ 	.short	(.L_1058 - .L_1057)
.L_1057:
        /*0004*/ 	.word	0x00000082


	//----- nvinfo : EIATTR_KPARAM_INFO
	.align		4
.L_1058:
        /*0008*/ 	.byte	0x04, 0x17
        /*000a*/ 	.short	(.L_1060 - .L_1059)
.L_1059:
        /*000c*/ 	.word	0x00000000
        /*0010*/ 	.short	0x0006
        /*0012*/ 	.short	0x0098
        /*0014*/ 	.byte	0x00, 0xf0, 0x21, 0x00


	//----- nvinfo : EIATTR_KPARAM_INFO
	.align		4
.L_1060:
        /*0018*/ 	.byte	0x04, 0x17
        /*001a*/ 	.short	(.L_1062 - .L_1061)
.L_1061:
        /*001c*/ 	.word	0x00000000
        /*0020*/ 	.short	0x0005
        /*0022*/ 	.short	0x007c
        /*0024*/ 	.byte	0x00, 0xf0, 0x71, 0x00


	//----- nvinfo : EIATTR_KPARAM_INFO
	.align		4
.L_1062:
        /*0028*/ 	.byte	0x04, 0x17
        /*002a*/ 	.short	(.L_1064 - .L_1063)
.L_1063:
        /*002c*/ 	.word	0x00000000
        /*0030*/ 	.short	0x0004
        /*0032*/ 	.short	0x0079
        /*0034*/ 	.byte	0x00, 0xf0, 0x05, 0x00


	//----- nvinfo : EIATTR_KPARAM_INFO
	.align		4
.L_1064:
        /*0038*/ 	.byte	0x04, 0x17
        /*003a*/ 	.short	(.L_1066 - .L_1065)
.L_1065:
        /*003c*/ 	.word	0x00000000
        /*0040*/ 	.short	0x0003
        /*0042*/ 	.short	0x0078
        /*0044*/ 	.byte	0x00, 0xf0, 0x05, 0x00


	//----- nvinfo : EIATTR_KPARAM_INFO
	.align		4
.L_1066:
        /*0048*/ 	.byte	0x04, 0x17
        /*004a*/ 	.short	(.L_1068 - .L_1067)
.L_1067:
        /*004c*/ 	.word	0x00000000
        /*0050*/ 	.short	0x0002
        /*0052*/ 	.short	0x0048
        /*0054*/ 	.byte	0x00, 0xf0, 0xc1, 0x00


	//----- nvinfo : EIATTR_KPARAM_INFO
	.align		4
.L_1068:
        /*0058*/ 	.byte	0x04, 0x17
        /*005a*/ 	.short	(.L_1070 - .L_1069)
.L_1069:
        /*005c*/ 	.word	0x00000000
        /*0060*/ 	.short	0x0001
        /*0062*/ 	.short	0x0008
        /*0064*/ 	.byte	0x00, 0xf0, 0x01, 0x01


	//----- nvinfo : EIATTR_KPARAM_INFO
	.align		4
.L_1070:
        /*0068*/ 	.byte	0x04, 0x17
        /*006a*/ 	.short	(.L_1072 - .L_1071)
.L_1071:
        /*006c*/ 	.word	0x00000000
        /*0070*/ 	.short	0x0000
        /*0072*/ 	.short	0x0000
        /*0074*/ 	.byte	0x00, 0xf0, 0x11, 0x00


	//----- nvinfo : EIATTR_SPARSE_MMA_MASK
	.align		4
.L_1072:
        /*0078*/ 	.byte	0x03, 0x50
        /*007a*/ 	.short	0x0000


	//----- nvinfo : EIATTR_MAXREG_COUNT
	.align		4
        /*007c*/ 	.byte	0x03, 0x1b
        /*007e*/ 	.short	0x00ff


	//----- nvinfo : EIATTR_EXTERNS
	.align		4
        /*0080*/ 	.byte	0x04, 0x0f
        /*0082*/ 	.short	(.L_1074 - .L_1073)


	//   ....[0]....
	.align		4
.L_1073:
        /*0084*/ 	.word	index@(__assertfail)


	//----- nvinfo : EIATTR_MERCURY_ISA_VERSION
	.align		4
.L_1074:
        /*0088*/ 	.byte	0x03, 0x5f
        /*008a*/ 	.short	0x0101


	//----- nvinfo : EIATTR_SYSCALL_OFFSETS
	.align		4
        /*008c*/ 	.byte	0x04, 0x46
        /*008e*/ 	.short	(.L_1076 - .L_1075)


	//   ....[0]....
.L_1075:
        /*0090*/ 	.word	0x00000ef0


	//   ....[1]....
        /*0094*/ 	.word	0x00001d00


	//   ....[2]....
        /*0098*/ 	.word	0x00002b10


	//   ....[3]....
        /*009c*/ 	.word	0x00003920


	//   ....[4]....
        /*00a0*/ 	.word	0x00004730


	//   ....[5]....
        /*00a4*/ 	.word	0x000055e0


	//   ....[6]....
        /*00a8*/ 	.word	0x000063f0


	//   ....[7]....
        /*00ac*/ 	.word	0x00007200


	//   ....[8]....
        /*00b0*/ 	.word	0x00008010


	//   ....[9]....
        /*00b4*/ 	.word	0x00008e20


	//   ....[10]....
        /*00b8*/ 	.word	0x00009cc0


	//   ....[11]....
        /*00bc*/ 	.word	0x0000aad0


	//   ....[12]....
        /*00c0*/ 	.word	0x0000b8e0


	//   ....[13]....
        /*00c4*/ 	.word	0x0000c6f0


	//   ....[14]....
        /*00c8*/ 	.word	0x0000d500


	//   ....[15]....
        /*00cc*/ 	.word	0x0000e3b0


	//   ....[16]....
        /*00d0*/ 	.word	0x0000f1c0


	//   ....[17]....
        /*00d4*/ 	.word	0x0000ffd0


	//   ....[18]....
        /*00d8*/ 	.word	0x00010de0


	//   ....[19]....
        /*00dc*/ 	.word	0x00011bf0


	//   ....[20]....
        /*00e0*/ 	.word	0x00011e80


	//   ....[21]....
        /*00e4*/ 	.word	0x00012000


	//   ....[22]....
        /*00e8*/ 	.word	0x000121b0


	//   ....[23]....
        /*00ec*/ 	.word	0x00012430


	//   ....[24]....
        /*00f0*/ 	.word	0x00012650


	//   ....[25]....
        /*00f4*/ 	.word	0x000127d0


	//   ....[26]....
        /*00f8*/ 	.word	0x00012980


	//   ....[27]....
        /*00fc*/ 	.word	0x00012c00


	//   ....[28]....
        /*0100*/ 	.word	0x00012e20


	//   ....[29]....
        /*0104*/ 	.word	0x00012fa0


	//   ....[30]....
        /*0108*/ 	.word	0x00013150


	//   ....[31]....
        /*010c*/ 	.word	0x000133d0


	//   ....[32]....
        /*0110*/ 	.word	0x000135f0


	//   ....[33]....
        /*0114*/ 	.word	0x00013770


	//   ....[34]....
        /*0118*/ 	.word	0x00013920


	//   ....[35]....
        /*011c*/ 	.word	0x00013b70


	//   ....[36]....
        /*0120*/ 	.word	0x00013da0


	//   ....[37]....
        /*0124*/ 	.word	0x00013f20


	//   ....[38]....
        /*0128*/ 	.word	0x000140d0


	//   ....[39]....
        /*012c*/ 	.word	0x00015a80


	//   ....[40]....
        /*0130*/ 	.word	0x00015cb0


	//   ....[41]....
        /*0134*/ 	.word	0x00015e30


	//   ....[42]....
        /*0138*/ 	.word	0x00015fe0


	//   ....[43]....
        /*013c*/ 	.word	0x000179b0


	//   ....[44]....
        /*0140*/ 	.word	0x00017be0


	//   ....[45]....
        /*0144*/ 	.word	0x00017d60


	//   ....[46]....
        /*0148*/ 	.word	0x00017f10


	//   ....[47]....
        /*014c*/ 	.word	0x000198e0


	//   ....[48]....
        /*0150*/ 	.word	0x00019b00


	//   ....[49]....
        /*0154*/ 	.word	0x00019c80


	//   ....[50]....
        /*0158*/ 	.word	0x00019e30


	//   ....[51]....
        /*015c*/ 	.word	0x0001b7f0


	//   ....[52]....
        /*0160*/ 	.word	0x0001c010


	//   ....[53]....
        /*0164*/ 	.word	0x0001c800


	//   ....[54]....
        /*0168*/ 	.word	0x0001cfc0


	//   ....[55]....
        /*016c*/ 	.word	0x0001d790


	//----- nvinfo : EIATTR_EXIT_INSTR_OFFSETS
	.align		4
.L_1076:
        /*0170*/ 	.byte	0x04, 0x1c
        /*0172*/ 	.short	(.L_1078 - .L_1077)


	//   ....[0]....
.L_1077:
        /*0174*/ 	.word	0x0001d040


	//   ....[1]....
        /*0178*/ 	.word	0x0001d180


	//   ....[2]....
        /*017c*/ 	.word	0x0001d1a0


	//   ....[3]....
        /*0180*/ 	.word	0x0001d220


	//   ....[4]....
        /*0184*/ 	.word	0x0001d240


	//   ....[5]....
        /*0188*/ 	.word	0x0001d260


	//   ....[6]....
        /*018c*/ 	.word	0x0001d2e0


	//   ....[7]....
        /*0190*/ 	.word	0x0001d300


	//   ....[8]....
        /*0194*/ 	.word	0x0001d380


	//   ....[9]....
        /*0198*/ 	.word	0x0001d3a0


	//   ....[10]....
        /*019c*/ 	.word	0x0001d3c0


	//   ....[11]....
        /*01a0*/ 	.word	0x0001d460


	//   ....[12]....
        /*01a4*/ 	.word	0x0001d480


	//   ....[13]....
        /*01a8*/ 	.word	0x0001d500


	//   ....[14]....
        /*01ac*/ 	.word	0x0001d520


	//   ....[15]....
        /*01b0*/ 	.word	0x0001d540


	//   ....[16]....
        /*01b4*/ 	.word	0x0001d5e0


	//   ....[17]....
        /*01b8*/ 	.word	0x0001d600


	//   ....[18]....
        /*01bc*/ 	.word	0x0001d620


	//   ....[19]....
        /*01c0*/ 	.word	0x0001d690


	//   ....[20]....
        /*01c4*/ 	.word	0x0001d7a0


	//   ....[21]....
        /*01c8*/ 	.word	0x0001d7c0


	//   ....[22]....
        /*01cc*/ 	.word	0x0001d7e0


	//----- nvinfo : EIATTR_MAX_THREADS
	.align		4
.L_1078:
        /*01d0*/ 	.byte	0x04, 0x05
        /*01d2*/ 	.short	(.L_1080 - .L_1079)
.L_1079:
        /*01d4*/ 	.word	0x00000080
        /*01d8*/ 	.word	0x00000001
        /*01dc*/ 	.word	0x00000001


	//----- nvinfo : EIATTR_CRS_STACK_SIZE
	.align		4
.L_1080:
        /*01e0*/ 	.byte	0x04, 0x1e
        /*01e2*/ 	.short	(.L_1082 - .L_1081)
.L_1081:
        /*01e4*/ 	.word	0x00000000


	//----- nvinfo : EIATTR_CBANK_PARAM_SIZE
	.align		4
.L_1082:
        /*01e8*/ 	.byte	0x03, 0x19
        /*01ea*/ 	.short	0x00a0


	//----- nvinfo : EIATTR_PARAM_CBANK
	.align		4
        /*01ec*/ 	.byte	0x04, 0x0a
        /*01ee*/ 	.short	(.L_1084 - .L_1083)
	.align		4
.L_1083:
        /*01f0*/ 	.word	index@(.nv.constant0._ZN2at6native27unrolled_elementwise_kernelIZZZNS0_67_GLOBAL__N__bb565c37_34_ValidateCompressedIndicesKernel_cu_33a4b88b42_validate_compressed_sparse_indices_kernelILNS2_8CDimNameE1ENS2_18CUDAKernelLauncherENS2_14EmptyVecKernelENS2_8DummyVecELm0EEEvRKNS_6TensorESA_lllENKUlvE1_clEvENKUlvE_clEvEUliiiiiE_St5arrayIPcLm6EELi4E23TrivialOffsetCalculatorILi5EjESH_ILi1EjENS0_6memory12LoadWithCastILi5EEENSK_13StoreWithCastILi1EEEEEviT_T0_T2_T3_T4_T5_)
        /*01f4*/ 	.short	0x0210
        /*01f6*/ 	.short	0x00a0


	//----- nvinfo : EIATTR_SW_WAR
	.align		4
.L_1084:
        /*01f8*/ 	.byte	0x04, 0x36
        /*01fa*/ 	.short	(.L_1086 - .L_1085)
.L_1085:
        /*01fc*/ 	.word	0x00000008
.L_1086:


//--------------------- .nv.info._ZN2at6native18elementwise_kernelILi128ELi2EZNS0_22gpu_kernel_impl_nocastIZZZNS0_67_GLOBAL__N__bb565c37_34_ValidateCompressedIndicesKernel_cu_33a4b88b42_validate_compressed_sparse_indices_kernelILNS3_8CDimNameE1ENS3_18CUDAKernelLauncherENS3_14EmptyVecKernelENS3_8DummyVecELm0EEEvRKNS_6TensorESB_lllENKUlvE1_clEvENKUlvE_clEvEUliiiiiE_EEvRNS_18TensorIteratorBaseERKT_EUliE_EEviT1_ --------------------------
	.section	.nv.info._ZN2at6native18elementwise_kernelILi128ELi2EZNS0_22gpu_kernel_impl_nocastIZZZNS0_67_GLOBAL__N__bb565c37_34_ValidateCompressedIndicesKernel_cu_33a4b88b42_validate_compressed_sparse_indices_kernelILNS3_8CDimNameE1ENS3_18CUDAKernelLauncherENS3_14EmptyVecKernelENS3_8DummyVecELm0EEEvRKNS_6TensorESB_lllENKUlvE1_clEvENKUlvE_clEvEUliiiiiE_EEvRNS_18TensorIteratorBaseERKT_EUliE_EEviT1_,"",@"SHT_CUDA_INFO"
	.sectionflags	@""
	.align	4


	//----- nvinfo : EIATTR_CUDA_API_VERSION
	.align		4
        /*0000*/ 	.byte	0x04, 0x37
        /*0002*/ 	.short	(.L_1088 - .L_1087)
.L_1087:
        /*0004*/ 	.word	0x00000082


	//----- nvinfo : EIATTR_KPARAM_INFO
	.align		4
.L_1088:
        /*0008*/ 	.byte	0x04, 0x17
        /*000a*/ 	.short	(.L_1090 - .L_1089)
.L_1089:
        /*000c*/ 	.word	0x00000000
        /*0010*/ 	.short	0x0001
        /*0012*/ 	.short	0x0008
        /*0014*/ 	.byte	0x00, 0xf0, 0x01, 0x10


	//----- nvinfo : EIATTR_KPARAM_INFO
	.align		4
.L_1090:
        /*0018*/ 	.byte	0x04, 0x17
        /*001a*/ 	.short	(.L_1092 - .L_1091)
.L_1091:
        /*001c*/ 	.word	0x00000000
        /*0020*/ 	.short	0x0000
        /*0022*/ 	.short	0x0000
        /*0024*/ 	.byte	0x00, 0xf0, 0x11, 0x00


	//----- nvinfo : EIATTR_SPARSE_MMA_MASK
	.align		4
.L_1092:
        /*0028*/ 	.byte	0x03, 0x50
        /*002a*/ 	.short	0x0000


	//----- nvinfo : EIATTR_MAXREG_COUNT
	.align		4
        /*002c*/ 	.byte	0x03, 0x1b
        /*002e*/ 	.short	0x0080


	//----- nvinfo : EIATTR_EXTERNS
	.align		4
        /*0030*/ 	.byte	0x04, 0x0f
        /*0032*/ 	.short	(.L_1094 - .L_1093)


	//   ....[0]....
	.align		4
.L_1093:
        /*0034*/ 	.word	index@(__assertfail)


	//----- nvinfo : EIATTR_MERCURY_ISA_VERSION
	.align		4
.L_1094:
        /*0038*/ 	.byte	0x03, 0x5f
        /*003a*/ 	.short	0x0101


	//----- nvinfo : EIATTR_SYSCALL_OFFSETS
	.align		4
        /*003c*/ 	.byte	0x04, 0x46
        /*003e*/ 	.short	(.L_1096 - .L_1095)


	//   ....[0]....
.L_1095:
        /*0040*/ 	.word	0x00001ff0


	//   ....[1]....
        /*0044*/ 	.word	0x00002170


	//   ....[2]....
        /*0048*/ 	.word	0x00002320


	//   ....[3]....
        /*004c*/ 	.word	0x00002a50


	//   ....[4]....
        /*0050*/ 	.word	0x00004aa0


	//   ....[5]....
        /*0054*/ 	.word	0x00004c20


	//   ....[6]....
        /*0058*/ 	.word	0x00004dd0


	//   ....[7]....
        /*005c*/ 	.word	0x00005520


	//----- nvinfo : EIATTR_EXIT_INSTR_OFFSETS
	.align		4
.L_1096:
        /*0060*/ 	.byte	0x04, 0x1c
        /*0062*/ 	.short	(.L_1098 - .L_1097)


	//   ....[0]....
.L_1097:
        /*0064*/ 	.word	0x00002b30


	//   ....[1]....
        /*0068*/ 	.word	0x000055b0


	//----- nvinfo : EIATTR_MAX_THREADS
	.align		4
.L_1098:
        /*006c*/ 	.byte	0x04, 0x05
        /*006e*/ 	.short	(.L_1100 - .L_1099)
.L_1099:
        /*0070*/ 	.word	0x00000080
        /*0074*/ 	.word	0x00000001
        /*0078*/ 	.word	0x00000001


	//----- nvinfo : EIATTR_CRS_STACK_SIZE
	.align		4
.L_1100:
        /*007c*/ 	.byte	0x04, 0x1e
        /*007e*/ 	.short	(.L_1102 - .L_1101)
.L_1101:
        /*0080*/ 	.word	0x00000000


	//----- nvinfo : EIATTR_CBANK_PARAM_SIZE
	.align		4
.L_1102:
        /*0084*/ 	.byte	0x03, 0x19
        /*0086*/ 	.short	0x0408


	//----- nvinfo : EIATTR_PARAM_CBANK
	.align		4
        /*0088*/ 	.byte	0x04, 0x0a
        /*008a*/ 	.short	(.L_1104 - .L_1103)
	.align		4
.L_1103:
        /*008c*/ 	.word	index@(.nv.constant0._ZN2at6native18elementwise_kernelILi128ELi2EZNS0_22gpu_kernel_impl_nocastIZZZNS0_67_GLOBAL__N__bb565c37_34_ValidateCompressedIndicesKernel_cu_33a4b88b42_validate_compressed_sparse_indices_kernelILNS3_8CDimNameE1ENS3_18CUDAKernelLauncherENS3_14EmptyVecKernelENS3_8DummyVecELm0EEEvRKNS_6TensorESB_lllENKUlvE1_clEvENKUlvE_clEvEUliiiiiE_EEvRNS_18TensorIteratorBaseERKT_EUliE_EEviT1_)
        /*0090*/ 	.short	0x0210
        /*0092*/ 	.short	0x0408


	//----- nvinfo : EIATTR_SW_WAR
	.align		4
.L_1104:
        /*0094*/ 	.byte	0x04, 0x36
        /*0096*/ 	.short	(.L_1106 - .L_1105)
.L_1105:
        /*0098*/ 	.word	0x00000008
.L_1106:


//--------------------- .nv.info._ZN2at6native27unrolled_elementwise_kernelIZZZNS0_67_GLOBAL__N__bb565c37_34_ValidateCompressedIndicesKernel_cu_33a4b88b42_validate_compressed_sparse_indices_kernelILNS2_8CDimNameE1ENS2_18CUDAKernelLauncherENS2_14EmptyVecKernelENS2_8DummyVecELm0EEEvRKNS_6TensorESA_lllENKUlvE1_clEvENKUlvE_clEvEUliiiiiE_St5arrayIPcLm6EELi4E23TrivialOffsetCalculatorILi5EjESH_ILi1EjENS0_6memory15LoadWithoutCastENSK_16StoreWithoutCastEEEviT_T0_T2_T3_T4_T5_ --------------------------
	.section	.nv.info._ZN2at6native27unrolled_elementwise_kernelIZZZNS0_67_GLOBAL__N__bb565c37_34_ValidateCompressedIndicesKernel_cu_33a4b88b42_validate_compressed_sparse_indices_kernelILNS2_8CDimNameE1ENS2_18CUDAKernelLauncherENS2_14EmptyVecKernelENS2_8DummyVecELm0EEEvRKNS_6TensorESA_lllENKUlvE1_clEvENKUlvE_clEvEUliiiiiE_St5arrayIPcLm6EELi4E23TrivialOffsetCalculatorILi5EjESH_ILi1EjENS0_6memory15LoadWithoutCastENSK_16StoreWithoutCastEEEviT_T0_T2_T3_T4_T5_,"",@"SHT_CUDA_INFO"
	.sectionflags	@""
	.align	4


	//----- nvinfo : EIATTR_CUDA_API_VERSION
	.align		4
        /*0000*/ 	.byte	0x04, 0x37
        /*0002*/ 	.short	(.L_1108 - .L_1107)
.L_1107:
        /*0004*/ 	.word	0x00000082


	//----- nvinfo : EIATTR_KPARAM_INFO
	.align		4
.L_1108:
        /*0008*/ 	.byte	0x04, 0x17
        /*000a*/ 	.short	(.L_1110 - .L_1109)
.L_1109:
        /*000c*/ 	.word	0x00000000
        /*0010*/ 	.short	0x0006
        /*0012*/ 	.short	0x007b
        /*0014*/ 	.byte	0x00, 0xf0, 0x05, 0x00


	//----- nvinfo : EIATTR_KPARAM_INFO
	.align		4
.L_1110:
        /*0018*/ 	.byte	0x04, 0x17
        /*001a*/ 	.short	(.L_1112 - .L_1111)
.L_1111:
        /*001c*/ 	.word	0x00000000
        /*0020*/ 	.short	0x0005
        /*0022*/ 	.short	0x007a
        /*0024*/ 	.byte	0x00, 0xf0, 0x05, 0x00


	//----- nvinfo : EIATTR_KPARAM_INFO
	.align		4
.L_1112:
        /*0028*/ 	.byte	0x04, 0x17
        /*002a*/ 	.short	(.L_1114 - .L_1113)
.L_1113:
        /*002c*/ 	.word	0x00000000
        /*0030*/ 	.short	0x0004
        /*0032*/ 	.short	0x0079
        /*0034*/ 	.byte	0x00, 0xf0, 0x05, 0x00


	//----- nvinfo : EIATTR_KPARAM_INFO
	.align		4
.L_1114:
        /*0038*/ 	.byte	0x04, 0x17
        /*003a*/ 	.short	(.L_1116 - .L_1115)
.L_1115:
        /*003c*/ 	.word	0x00000000
        /*0040*/ 	.short	0x0003
        /*0042*/ 	.short	0x0078
        /*0044*/ 	.byte	0x00, 0xf0, 0x05, 0x00


	//----- nvinfo : EIATTR_KPARAM_INFO
	.align		4
.L_1116:
        /*0048*/ 	.byte	0x04, 0x17
        /*004a*/ 	.short	(.L_1118 - .L_1117)
.L_1117:
        /*004c*/ 	.word	0x00000000
        /*0050*/ 	.short	0x0002
        /*0052*/ 	.short	0x0048
        /*0054*/ 	.byte	0x00, 0xf0, 0xc1, 0x00


	//----- nvinfo : EIATTR_KPARAM_INFO
	.align		4
.L_1118:
        /*0058*/ 	.byte	0x04, 0x17
        /*005a*/ 	.short	(.L_1120 - .L_1119)
.L_1119:
        /*005c*/ 	.word	0x00000000
        /*0060*/ 	.short	0x0001
        /*0062*/ 	.short	0x0008
        /*0064*/ 	.byte	0x00, 0xf0, 0x01, 0x01


	//----- nvinfo : EIATTR_KPARAM_INFO
	.align		4
.L_1120:
        /*0068*/ 	.byte	0x04, 0x17
        /*006a*/ 	.short	(.L_1122 - .L_1121)
.L_1121:
        /*006c*/ 	.word	0x00000000
        /*0070*/ 	.short	0x0000
        /*0072*/ 	.short	0x0000
        /*0074*/ 	.byte	0x00, 0xf0, 0x11, 0x00


	//----- nvinfo : EIATTR_SPARSE_MMA_MASK
	.align		4
.L_1122:
        /*0078*/ 	.byte	0x03, 0x50
        /*007a*/ 	.short	0x0000


	//----- nvinfo : EIATTR_MAXREG_COUNT
	.align		4
        /*007c*/ 	.byte	0x03, 0x1b
        /*007e*/ 	.short	0x00ff


	//----- nvinfo : EIATTR_EXTERNS
	.align		4
        /*0080*/ 	.byte	0x04, 0x0f
        /*0082*/ 	.short	(.L_1124 - .L_1123)


	//   ....[0]....
	.align		4
.L_1123:
        /*0084*/ 	.word	index@(__assertfail)


	//----- nvinfo : EIATTR_MERCURY_ISA_VERSION
	.align		4
.L_1124:
        /*0088*/ 	.byte	0x03, 0x5f
        /*008a*/ 	.short	0x0101


	//----- nvinfo : EIATTR_SYSCALL_OFFSETS
	.align		4
        /*008c*/ 	.byte	0x04, 0x46
        /*008e*/ 	.short	(.L_1126 - .L_1125)


	//   ....[0]....
.L_1125:
        /*0090*/ 	.word	0x000007e0


	//   ....[1]....
        /*0094*/ 	.word	0x00000960


	//   ....[2]....
        /*0098*/ 	.word	0x00000b10


	//   ....[3]....
        /*009c*/ 	.word	0x00000d90


	//   ....[4]....
        /*00a0*/ 	.word	0x00000fb0


	//   ....[5]....
        /*00a4*/ 	.word	0x00001130


	//   ....[6]....
        /*00a8*/ 	.word	0x000012e0


	//   ....[7]....
        /*00ac*/ 	.word	0x00001560


	//   ....[8]....
        /*00b0*/ 	.word	0x00001780


	//   ....[9]....
        /*00b4*/ 	.word	0x00001900


	//   ....[10]....
        /*00b8*/ 	.word	0x00001ab0


	//   ....[11]....
        /*00bc*/ 	.word	0x00001d30


	//   ....[12]....
        /*00c0*/ 	.word	0x00001f50


	//   ....[13]....
        /*00c4*/ 	.word	0x000020d0


	//   ....[14]....
        /*00c8*/ 	.word	0x00002280


	//   ....[15]....
        /*00cc*/ 	.word	0x000024d0


	//   ....[16]....
        /*00d0*/ 	.word	0x000026e0


	//   ....[17]....
        /*00d4*/ 	.word	0x00002860


	//   ....[18]....
        /*00d8*/ 	.word	0x00002a10


	//   ....[19]....
        /*00dc*/ 	.word	0x000043d0


	//   ....[20]....
        /*00e0*/ 	.word	0x000045f0


	//   ....[21]....
        /*00e4*/ 	.word	0x00004770


	//   ....[22]....
        /*00e8*/ 	.word	0x00004920


	//   ....[23]....
        /*00ec*/ 	.word	0x000062e0


	//   ....[24]....
        /*00f0*/ 	.word	0x00006500


	//   ....[25]....
        /*00f4*/ 	.word	0x00006680


	//   ....[26]....
        /*00f8*/ 	.word	0x00006830


	//   ....[27]....
        /*00fc*/ 	.word	0x000081f0


	//   ....[28]....
        /*0100*/ 	.word	0x00008400


	//   ....[29]....
        /*0104*/ 	.word	0x00008580


	//   ....[30]....
        /*0108*/ 	.word	0x00008730


	//   ....[31]....
        /*010c*/ 	.word	0x0000a0e0


	//----- nvinfo : EIATTR_EXIT_INSTR_OFFSETS
	.align		4
.L_1126:
        /*0110*/ 	.byte	0x04, 0x1c
        /*0112*/ 	.short	(.L_1128 - .L_1127)


	//   ....[0]....
.L_1127:
        /*0114*/ 	.word	0x0000a2f0


	//   ....[1]....
        /*0118*/ 	.word	0x0000a350


	//----- nvinfo : EIATTR_MAX_THREADS
	.align		4
.L_1128:
        /*011c*/ 	.byte	0x04, 0x05
        /*011e*/ 	.short	(.L_1130 - .L_1129)
.L_1129:
        /*0120*/ 	.word	0x00000080
        /*0124*/ 	.word	0x00000001
        /*0128*/ 	.word	0x00000001


	//----- nvinfo : EIATTR_CRS_STACK_SIZE
	.align		4
.L_1130:
        /*012c*/ 	.byte	0x04, 0x1e
        /*012e*/ 	.short	(.L_1132 - .L_1131)
.L_1131:
        /*0130*/ 	.word	0x00000000


	//----- nvinfo : EIATTR_CBANK_PARAM_SIZE
	.align		4
.L_1132:
        /*0134*/ 	.byte	0x03, 0x19
        /*0136*/ 	.short	0x007c


	//----- nvinfo : EIATTR_PARAM_CBANK
	.align		4
        /*0138*/ 	.byte	0x04, 0x0a
        /*013a*/ 	.short	(.L_1134 - .L_1133)
	.align		4
.L_1133:
        /*013c*/ 	.word	index@(.nv.constant0._ZN2at6native27unrolled_elementwise_kernelIZZZNS0_67_GLOBAL__N__bb565c37_34_ValidateCompressedIndicesKernel_cu_33a4b88b42_validate_compressed_sparse_indices_kernelILNS2_8CDimNameE1ENS2_18CUDAKernelLauncherENS2_14EmptyVecKernelENS2_8DummyVecELm0EEEvRKNS_6TensorESA_lllENKUlvE1_clEvENKUlvE_clEvEUliiiiiE_St5arrayIPcLm6EELi4E23TrivialOffsetCalculatorILi5EjESH_ILi1EjENS0_6memory15LoadWithoutCastENSK_16StoreWithoutCastEEEviT_T0_T2_T3_T4_T5_)
        /*0140*/ 	.short	0x0210
        /*0142*/ 	.short	0x007c


	//----- nvinfo : EIATTR_SW_WAR
	.align		4
.L_1134:
        /*0144*/ 	.byte	0x04, 0x36
        /*0146*/ 	.short	(.L_1136 - .L_1135)
.L_1135:
        /*0148*/ 	.word	0x00000008
.L_1136:


//--------------------- .nv.info._ZN2at6native29vectorized_elementwise_kernelILi2EZZZNS0_67_GLOBAL__N__bb565c37_34_ValidateCompressedIndicesKernel_cu_33a4b88b42_validate_compressed_sparse_indices_kernelILNS2_8CDimNameE1ENS2_18CUDAKernelLauncherENS2_14EmptyVecKernelENS2_8DummyVecELm0EEEvRKNS_6TensorESA_lllENKUlvE1_clEvENKUlvE_clEvEUliiiiiE_St5arrayIPcLm6EEEEviT0_T1_ --------------------------
	.section	.nv.info._ZN2at6native29vectorized_elementwise_kernelILi2EZZZNS0_67_GLOBAL__N__bb565c37_34_ValidateCompressedIndicesKernel_cu_33a4b88b42_validate_compressed_sparse_indices_kernelILNS2_8CDimNameE1ENS2_18CUDAKernelLauncherENS2_14EmptyVecKernelENS2_8DummyVecELm0EEEvRKNS_6TensorESA_lllENKUlvE1_clEvENKUlvE_clEvEUliiiiiE_St5arrayIPcLm6EEEEviT0_T1_,"",@"SHT_CUDA_INFO"
	.sectionflags	@""
	.align	4


	//----- nvinfo : EIATTR_CUDA_API_VERSION
	.align		4
        /*0000*/ 	.byte	0x04, 0x37
        /*0002*/ 	.short	(.L_1138 - .L_1137)
.L_1137:
        /*0004*/ 	.word	0x00000082


	//----- nvinfo : EIATTR_KPARAM_INFO
	.align		4
.L_1138:
        /*0008*/ 	.byte	0x04, 0x17
        /*000a*/ 	.short	(.L_1140 - .L_1139)
.L_1139:
        /*000c*/ 	.word	0x00000000
        /*0010*/ 	.short	0x0002
        /*0012*/ 	.short	0x0048
        /*0014*/ 	.byte	0x00, 0xf0, 0xc1, 0x00


	//----- nvinfo : EIATTR_KPARAM_INFO
	.align		4
.L_1140:
        /*0018*/ 	.byte	0x04, 0x17
        /*001a*/ 	.short	(.L_1142 - .L_1141)
.L_1141:
        /*001c*/ 	.word	0x00000000
        /*0020*/ 	.short	0x0001
        /*0022*/ 	.short	0x0008
        /*0024*/ 	.byte	0x00, 0xf0, 0x01, 0x01


	//----- nvinfo : EIATTR_KPARAM_INFO
	.align		4
.L_1142:
        /*0028*/ 	.byte	0x04, 0x17
        /*002a*/ 	.short	(.L_1144 - .L_1143)
.L_1143:
        /*002c*/ 	.word	0x00000000
        /*0030*/ 	.short	0x0000
        /*0032*/ 	.short	0x0000
        /*0034*/ 	.byte	0x00, 0xf0, 0x11, 0x00


	//----- nvinfo : EIATTR_SPARSE_MMA_MASK
	.align		4
.L_1144:
        /*0038*/ 	.byte	0x03, 0x50
        /*003a*/ 	.short	0x0000


	//----- nvinfo : EIATTR_MAXREG_COUNT
	.align		4
        /*003c*/ 	.byte	0x03, 0x1b
        /*003e*/ 	.short	0x00ff


	//----- nvinfo : EIATTR_EXTERNS
	.align		4
        /*0040*/ 	.byte	0x04, 0x0f
        /*0042*/ 	.short	(.L_1146 - .L_1145)


	//   ....[0]....
	.align		4
.L_1145:
        /*0044*/ 	.word	index@(__assertfail)


	//----- nvinfo : EIATTR_MERCURY_ISA_VERSION
	.align		4
.L_1146:
        /*0048*/ 	.byte	0x03, 0x5f
        /*004a*/ 	.short	0x0101


	//----- nvinfo : EIATTR_SYSCALL_OFFSETS
	.align		4
        /*004c*/ 	.byte	0x04, 0x46
        /*004e*/ 	.short	(.L_1148 - .L_1147)


	//   ....[0]....
.L_1147:
        /*0050*/ 	.word	0x00000490


	//   ....[1]....
        /*0054*/ 	.word	0x00000620


	//   ....[2]....
        /*0058*/ 	.word	0x000007d0


	//   ....[3]....
        /*005c*/ 	.word	0x00000a50


	//   ....[4]....
        /*0060*/ 	.word	0x00000c40


	//   ....[5]....
        /*0064*/ 	.word	0x00000da0


	//   ....[6]....
        /*0068*/ 	.word	0x00000f50


	//   ....[7]....
        /*006c*/ 	.word	0x000011e0


	//   ....[8]....
        /*0070*/ 	.word	0x000013a0


	//   ....[9]....
        /*0074*/ 	.word	0x00001500


	//   ....[10]....
        /*0078*/ 	.word	0x000016b0


	//   ....[11]....
        /*007c*/ 	.word	0x00001940


	//   ....[12]....
        /*0080*/ 	.word	0x00001b00


	//   ....[13]....
        /*0084*/ 	.word	0x00001c60


	//   ....[14]....
        /*0088*/ 	.word	0x00001e10


	//   ....[15]....
        /*008c*/ 	.word	0x000020a0


	//   ....[16]....
        /*0090*/ 	.word	0x00002260


	//   ....[17]....
        /*0094*/ 	.word	0x000023c0


	//   ....[18]....
        /*0098*/ 	.word	0x00002570


	//   ....[19]....
        /*009c*/ 	.word	0x00002800


	//   ....[20]....
        /*00a0*/ 	.word	0x000029c0


	//   ....[21]....
        /*00a4*/ 	.word	0x00002b20


	//   ....[22]....
        /*00a8*/ 	.word	0x00002cd0


	//   ....[23]....
        /*00ac*/ 	.word	0x00002f60


	//   ....[24]....
        /*00b0*/ 	.word	0x00003120


	//   ....[25]....
        /*00b4*/ 	.word	0x00003280


	//   ....[26]....
        /*00b8*/ 	.word	0x00003430


	//   ....[27]....
        /*00bc*/ 	.word	0x000036c0


	//   ....[28]....
        /*00c0*/ 	.word	0x00003880


	//   ....[29]....
        /*00c4*/ 	.word	0x000039e0


	//   ....[30]....
        /*00c8*/ 	.word	0x00003b90


	//   ....[31]....
        /*00cc*/ 	.word	0x00003df0


	//   ....[32]....
        /*00d0*/ 	.word	0x00003fe0


	//   ....[33]....
        /*00d4*/ 	.word	0x00004170


	//   ....[34]....
        /*00d8*/ 	.word	0x00004320


	//   ....[35]....
        /*00dc*/ 	.word	0x00005e00


	//   ....[36]....
        /*00e0*/ 	.word	0x00005ff0


	//   ....[37]....
        /*00e4*/ 	.word	0x00006150


	//   ....[38]....
        /*00e8*/ 	.word	0x00006300


	//   ....[39]....
        /*00ec*/ 	.word	0x00007d00


	//   ....[40]....
        /*00f0*/ 	.word	0x00007ec0


	//   ....[41]....
        /*00f4*/ 	.word	0x00008020


	//   ....[42]....
        /*00f8*/ 	.word	0x000081d0


	//   ....[43]....
        /*00fc*/ 	.word	0x00009b40


	//   ....[44]....
        /*0100*/ 	.word	0x00009d00


	//   ....[45]....
        /*0104*/ 	.word	0x00009e60


	//   ....[46]....
        /*0108*/ 	.word	0x0000a010


	//   ....[47]....
        /*010c*/ 	.word	0x0000ba10


	//   ....[48]....
        /*0110*/ 	.word	0x0000bbd0


	//   ....[49]....
        /*0114*/ 	.word	0x0000bd30


	//   ....[50]....
        /*0118*/ 	.word	0x0000bee0


	//   ....[51]....
        /*011c*/ 	.word	0x0000d7f0


	//   ....[52]....
        /*0120*/ 	.word	0x0000d9b0


	//   ....[53]....
        /*0124*/ 	.word	0x0000db10


	//   ....[54]....
        /*0128*/ 	.word	0x0000dcc0


	//   ....[55]....
        /*012c*/ 	.word	0x0000f6c0


	//   ....[56]....
        /*0130*/ 	.word	0x0000f880


	//   ....[57]....
        /*0134*/ 	.word	0x0000f9e0


	//   ....[58]....
        /*0138*/ 	.word	0x0000fb90


	//   ....[59]....
        /*013c*/ 	.word	0x00011520


	//   ....[60]....
        /*0140*/ 	.word	0x000116e0


	//   ....[61]....
        /*0144*/ 	.word	0x00011840


	//   ....[62]....
        /*0148*/ 	.word	0x000119f0


	//   ....[63]....
        /*014c*/ 	.word	0x000132d0


	//   ....[64]....
        /*0150*/ 	.word	0x000140b0


	//   ....[65]....
        /*0154*/ 	.word	0x00014230


	//   ....[66]....
        /*0158*/ 	.word	0x000143e0


	//   ....[67]....
        /*015c*/ 	.word	0x00014660


	//   ....[68]....
        /*0160*/ 	.word	0x00014890


	//   ....[69]....
        /*0164*/ 	.word	0x00014a10


	//   ....[70]....
        /*0168*/ 	.word	0x00014bc0


	//   ....[71]....
        /*016c*/ 	.word	0x00014e50


	//   ....[72]....
        /*0170*/ 	.word	0x00015080


	//   ....[73]....
        /*0174*/ 	.word	0x00015200


	//   ....[74]....
        /*0178*/ 	.word	0x000153b0


	//   ....[75]....
        /*017c*/ 	.word	0x00015640


	//   ....[76]....
        /*0180*/ 	.word	0x00015870


	//   ....[77]....
        /*0184*/ 	.word	0x000159f0


	//   ....[78]....
        /*0188*/ 	.word	0x00015ba0


	//   ....[79]....
        /*018c*/ 	.word	0x00015e20


	//   ....[80]....
        /*0190*/ 	.word	0x00016050


	//   ....[81]....
        /*0194*/ 	.word	0x000161d0


	//   ....[82]....
        /*0198*/ 	.word	0x00016380


	//   ....[83]....
        /*019c*/ 	.word	0x00016600


	//   ....[84]....
        /*01a0*/ 	.word	0x00016830


	//   ....[85]....
        /*01a4*/ 	.word	0x000169b0


	//   ....[86]....
        /*01a8*/ 	.word	0x00016b60


	//   ....[87]....
        /*01ac*/ 	.word	0x00016de0


	//   ....[88]....
        /*01b0*/ 	.word	0x00017010


	//   ....[89]....
        /*01b4*/ 	.word	0x00017190


	//   ....[90]....
        /*01b8*/ 	.word	0x00017340


	//   ....[91]....
        /*01bc*/ 	.word	0x000175c0


	//   ....[92]....
        /*01c0*/ 	.word	0x000177f0


	//   ....[93]....
        /*01c4*/ 	.word	0x00017970


	//   ....[94]....
        /*01c8*/ 	.word	0x00017b20


	//   ....[95]....
        /*01cc*/ 	.word	0x00017d70


	//   ....[96]....
        /*01d0*/ 	.word	0x00017f80


	//   ....[97]....
        /*01d4*/ 	.word	0x00018100


	//   ....[98]....
        /*01d8*/ 	.word	0x000182b0


	//   ....[99]....
        /*01dc*/ 	.word	0x00019d50


	//   ....[100]....
        /*01e0*/ 	.word	0x00019f80


	//   ....[101]....
        /*01e4*/ 	.word	0x0001a100


	//   ....[102]....
        /*01e8*/ 	.word	0x0001a2b0


	//   ....[103]....
        /*01ec*/ 	.word	0x0001bcd0


	//   ....[104]....
        /*01f0*/ 	.word	0x0001bf00


	//   ....[105]....
        /*01f4*/ 	.word	0x0001c080


	//   ....[106]....
        /*01f8*/ 	.word	0x0001c230


	//   ....[107]....
        /*01fc*/ 	.word	0x0001db10


	//   ....[108]....
        /*0200*/ 	.word	0x0001dd40


	//   ....[109]....
        /*0204*/ 	.word	0x0001dec0


	//   ....[110]....
        /*0208*/ 	.word	0x0001e070


	//   ....[111]....
        /*020c*/ 	.word	0x0001f9f0


	//   ....[112]....
        /*0210*/ 	.word	0x0001fc20


	//   ....[113]....
        /*0214*/ 	.word	0x0001fda0


	//   ....[114]....
        /*0218*/ 	.word	0x0001ff50


	//   ....[115]....
        /*021c*/ 	.word	0x00021930


	//   ....[116]....
        /*0220*/ 	.word	0x00021b60


	//   ....[117]....
        /*0224*/ 	.word	0x00021ce0


	//   ....[118]....
        /*0228*/ 	.word	0x00021e90


	//   ....[119]....
        /*022c*/ 	.word	0x000237f0


	//   ....[120]....
        /*0230*/ 	.word	0x00023a20


	//   ....[121]....
        /*0234*/ 	.word	0x00023ba0


	//   ....[122]....
        /*0238*/ 	.word	0x00023d50


	//   ....[123]....
        /*023c*/ 	.word	0x000256b0


	//   ....[124]....
        /*0240*/ 	.word	0x000258d0


	//   ....[125]....
        /*0244*/ 	.word	0x00025a50


	//   ....[126]....
        /*0248*/ 	.word	0x00025c00


	//   ....[127]....
        /*024c*/ 	.word	0x00027550


	//----- nvinfo : EIATTR_EXIT_INSTR_OFFSETS
	.align		4
.L_1148:
        /*0250*/ 	.byte	0x04, 0x1c
        /*0252*/ 	.short	(.L_1150 - .L_1149)


	//   ....[0]....
.L_1149:
        /*0254*/ 	.word	0x000133f0


	//   ....[1]....
        /*0258*/ 	.word	0x00027930


	//   ....[2]....
        /*025c*/ 	.word	0x00027980


	//----- nvinfo : EIATTR_MAX_THREADS
	.align		4
.L_1150:
        /*0260*/ 	.byte	0x04, 0x05
        /*0262*/ 	.short	(.L_1152 - .L_1151)
.L_1151:
        /*0264*/ 	.word	0x00000080
        /*0268*/ 	.word	0x00000001
        /*026c*/ 	.word	0x00000001


	//----- nvinfo : EIATTR_CRS_STACK_SIZE
	.align		4
.L_1152:
        /*0270*/ 	.byte	0x04, 0x1e
        /*0272*/ 	.short	(.L_1154 - .L_1153)
.L_1153:
        /*0274*/ 	.word	0x00000000


	//----- nvinfo : EIATTR_CBANK_PARAM_SIZE
	.align		4
.L_1154:
        /*0278*/ 	.byte	0x03, 0x19
        /*027a*/ 	.short	0x0078


	//----- nvinfo : EIATTR_PARAM_CBANK
	.align		4
        /*027c*/ 	.byte	0x04, 0x0a
        /*027e*/ 	.short	(.L_1156 - .L_1155)
	.align		4
.L_1155:
        /*0280*/ 	.word	index@(.nv.constant0._ZN2at6native29vectorized_elementwise_kernelILi2EZZZNS0_67_GLOBAL__N__bb565c37_34_ValidateCompressedIndicesKernel_cu_33a4b88b42_validate_compressed_sparse_indices_kernelILNS2_8CDimNameE1ENS2_18CUDAKernelLauncherENS2_14EmptyVecKernelENS2_8DummyVecELm0EEEvRKNS_6TensorESA_lllENKUlvE1_clEvENKUlvE_clEvEUliiiiiE_St5arrayIPcLm6EEEEviT0_T1_)
        /*0284*/ 	.short	0x0210
        /*0286*/ 	.short	0x0078


	//----- nvinfo : EIATTR_SW_WAR
	.align		4
.L_1156:
        /*0288*/ 	.byte	0x04, 0x36
        /*028a*/ 	.short	(.L_1158 - .L_1157)
.L_1157:
        /*028c*/ 	.word	0x00000008
.L_1158:


//--------------------- .nv.info._ZN2at6native29vectorized_elementwise_kernelILi4EZZZNS0_67_GLOBAL__N__bb565c37_34_ValidateCompressedIndicesKernel_cu_33a4b88b42_validate_compressed_sparse_indices_kernelILNS2_8CDimNameE1ENS2_18CUDAKernelLauncherENS2_14EmptyVecKernelENS2_8DummyVecELm0EEEvRKNS_6TensorESA_lllENKUlvE1_clEvENKUlvE_clEvEUliiiiiE_St5arrayIPcLm6EEEEviT0_T1_ --------------------------
	.section	.nv.info._ZN2at6native29vectorized_elementwise_kernelILi4EZZZNS0_67_GLOBAL__N__bb565c37_34_ValidateCompressedIndicesKernel_cu_33a4b88b42_validate_compressed_sparse_indices_kernelILNS2_8CDimNameE1ENS2_18CUDAKernelLauncherENS2_14EmptyVecKernelENS2_8DummyVecELm0EEEvRKNS_6TensorESA_lllENKUlvE1_clEvENKUlvE_clEvEUliiiiiE_St5arrayIPcLm6EEEEviT0_T1_,"",@"SHT_CUDA_INFO"
	.sectionflags	@""
	.align	4


	//----- nvinfo : EIATTR_CUDA_API_VERSION
	.align		4
        /*0000*/ 	.byte	0x04, 0x37
        /*0002*/ 	.short	(.L_1160 - .L_1159)
.L_1159:
        /*0004*/ 	.word	0x00000082


	//----- nvinfo : EIATTR_KPARAM_INFO
	.align		4
.L_1160:
        /*0008*/ 	.byte	0x04, 0x17
        /*000a*/ 	.short	(.L_1162 - .L_1161)
.L_1161:
        /*000c*/ 	.word	0x00000000
        /*0010*/ 	.short	0x0002
        /*0012*/ 	.short	0x0048
        /*0014*/ 	.byte	0x00, 0xf0, 0xc1, 0x00


	//----- nvinfo : EIATTR_KPARAM_INFO
	.align		4
.L_1162:
        /*0018*/ 	.byte	0x04, 0x17
        /*001a*/ 	.short	(.L_1164 - .L_1163)
.L_1163:
        /*001c*/ 	.word	0x00000000
        /*0020*/ 	.short	0x0001
        /*0022*/ 	.short	0x0008
        /*0024*/ 	.byte	0x00, 0xf0, 0x01, 0x01


	//----- nvinfo : EIATTR_KPARAM_INFO
	.align		4
.L_1164:
        /*0028*/ 	.byte	0x04, 0x17
        /*002a*/ 	.short	(.L_1166 - .L_1165)
.L_1165:
        /*002c*/ 	.word	0x00000000
        /*0030*/ 	.short	0x0000
        /*0032*/ 	.short	0x0000
        /*0034*/ 	.byte	0x00, 0xf0, 0x11, 0x00


	//----- nvinfo : EIATTR_SPARSE_MMA_MASK
	.align		4
.L_1166:
        /*0038*/ 	.byte	0x03, 0x50
        /*003a*/ 	.short	0x0000


	//----- nvinfo : EIATTR_MAXREG_COUNT
	.align		4
        /*003c*/ 	.byte	0x03, 0x1b
        /*003e*/ 	.short	0x00ff


	//----- nvinfo : EIATTR_EXTERNS
	.align		4
        /*0040*/ 	.byte	0x04, 0x0f
        /*0042*/ 	.short	(.L_1168 - .L_1167)


	//   ....[0]....
	.align		4
.L_1167:
        /*0044*/ 	.word	index@(__assertfail)


	//----- nvinfo : EIATTR_MERCURY_ISA_VERSION
	.align		4
.L_1168:
        /*0048*/ 	.byte	0x03, 0x5f
        /*004a*/ 	.short	0x0101


	//----- nvinfo : EIATTR_SYSCALL_OFFSETS
	.align		4
        /*004c*/ 	.byte	0x04, 0x46
        /*004e*/ 	.short	(.L_1170 - .L_1169)


	//   ....[0]....
.L_1169:
        /*0050*/ 	.word	0x00000410


	//   ....[1]....
        /*0054*/ 	.word	0x000005a0


	//   ....[2]....
        /*0058*/ 	.word	0x00000750


	//   ....[3]....
        /*005c*/ 	.word	0x000009d0


	//   ....[4]....
        /*0060*/ 	.word	0x00000bc0


	//   ....[5]....
        /*0064*/ 	.word	0x00000d20


	//   ....[6]....
        /*0068*/ 	.word	0x00000ed0


	//   ....[7]....
        /*006c*/ 	.word	0x00001160


	//   ....[8]....
        /*0070*/ 	.word	0x00001320


	//   ....[9]....
        /*0074*/ 	.word	0x00001480


	//   ....[10]....
        /*0078*/ 	.word	0x00001630


	//   ....[11]....
        /*007c*/ 	.word	0x000018c0


	//   ....[12]....
        /*0080*/ 	.word	0x00001a80


	//   ....[13]....
        /*0084*/ 	.word	0x00001be0


	//   ....[14]....
        /*0088*/ 	.word	0x00001d90


	//   ....[15]....
        /*008c*/ 	.word	0x00002020


	//   ....[16]....
        /*0090*/ 	.word	0x000021e0


	//   ....[17]....
        /*0094*/ 	.word	0x00002340


	//   ....[18]....
        /*0098*/ 	.word	0x000024f0


	//   ....[19]....
        /*009c*/ 	.word	0x00002780


	//   ....[20]....
        /*00a0*/ 	.word	0x00002940


	//   ....[21]....
        /*00a4*/ 	.word	0x00002aa0


	//   ....[22]....
        /*00a8*/ 	.word	0x00002c50


	//   ....[23]....
        /*00ac*/ 	.word	0x00002ee0


	//   ....[24]....
        /*00b0*/ 	.word	0x000030a0


	//   ....[25]....
        /*00b4*/ 	.word	0x00003200


	//   ....[26]....
        /*00b8*/ 	.word	0x000033b0


	//   ....[27]....
        /*00bc*/ 	.word	0x00003640


	//   ....[28]....
        /*00c0*/ 	.word	0x00003800


	//   ....[29]....
        /*00c4*/ 	.word	0x00003960


	//   ....[30]....
        /*00c8*/ 	.word	0x00003b10


	//   ....[31]....
        /*00cc*/ 	.word	0x00003d70


	//   ....[32]....
        /*00d0*/ 	.word	0x00003f40


	//   ....[33]....
        /*00d4*/ 	.word	0x000040d0


	//   ....[34]....
        /*00d8*/ 	.word	0x00004280


	//   ....[35]....
        /*00dc*/ 	.word	0x00005d60


	//   ....[36]....
        /*00e0*/ 	.word	0x00005f50


	//   ....[37]....
        /*00e4*/ 	.word	0x000060b0


	//   ....[38]....
        /*00e8*/ 	.word	0x00006260


	//   ....[39]....
        /*00ec*/ 	.word	0x00007c20


	//   ....[40]....
        /*00f0*/ 	.word	0x00007de0


	//   ....[41]....
        /*00f4*/ 	.word	0x00007f40


	//   ....[42]....
        /*00f8*/ 	.word	0x000080f0


	//   ....[43]....
        /*00fc*/ 	.word	0x00009a60


	//   ....[44]....
        /*0100*/ 	.word	0x00009c20


	//   ....[45]....
        /*0104*/ 	.word	0x00009d80


	//   ....[46]....
        /*0108*/ 	.word	0x00009f30


	//   ....[47]....
        /*010c*/ 	.word	0x0000b930


	//   ....[48]....
        /*0110*/ 	.word	0x0000baf0


	//   ....[49]....
        /*0114*/ 	.word	0x0000bc50


	//   ....[50]....
        /*0118*/ 	.word	0x0000be00


	//   ....[51]....
        /*011c*/ 	.word	0x0000d710


	//   ....[52]....
        /*0120*/ 	.word	0x0000d8d0


	//   ....[53]....
        /*0124*/ 	.word	0x0000da30


	//   ....[54]....
        /*0128*/ 	.word	0x0000dbe0


	//   ....[55]....
        /*012c*/ 	.word	0x0000f4f0


	//   ....[56]....
        /*0130*/ 	.word	0x0000f6b0


	//   ....[57]....
        /*0134*/ 	.word	0x0000f810


	//   ....[58]....
        /*0138*/ 	.word	0x0000f9c0


	//   ....[59]....
        /*013c*/ 	.word	0x000113a0


	//   ....[60]....
        /*0140*/ 	.word	0x00011560


	//   ....[61]....
        /*0144*/ 	.word	0x000116c0


	//   ....[62]....
        /*0148*/ 	.word	0x00011870


	//   ....[63]....
        /*014c*/ 	.word	0x00013140


	//   ....[64]....
        /*0150*/ 	.word	0x00013f10


	//   ....[65]....
        /*0154*/ 	.word	0x00014090


	//   ....[66]....
        /*0158*/ 	.word	0x00014240


	//   ....[67]....
        /*015c*/ 	.word	0x000144c0


	//   ....[68]....
        /*0160*/ 	.word	0x000146f0


	//   ....[69]....
        /*0164*/ 	.word	0x00014870


	//   ....[70]....
        /*0168*/ 	.word	0x00014a20


	//   ....[71]....
        /*016c*/ 	.word	0x00014cb0


	//   ....[72]....
        /*0170*/ 	.word	0x00014ee0


	//   ....[73]....
        /*0174*/ 	.word	0x00015060


	//   ....[74]....
        /*0178*/ 	.word	0x00015210


	//   ....[75]....
        /*017c*/ 	.word	0x000154a0


	//   ....[76]....
        /*0180*/ 	.word	0x000156d0


	//   ....[77]....
        /*0184*/ 	.word	0x00015850


	//   ....[78]....
        /*0188*/ 	.word	0x00015a00


	//   ....[79]....
        /*018c*/ 	.word	0x00015c80


	//   ....[80]....
        /*0190*/ 	.word	0x00015eb0


	//   ....[81]....
        /*0194*/ 	.word	0x00016030


	//   ....[82]....
        /*0198*/ 	.word	0x000161e0


	//   ....[83]....
        /*019c*/ 	.word	0x00016460


	//   ....[84]....
        /*01a0*/ 	.word	0x00016690


	//   ....[85]....
        /*01a4*/ 	.word	0x00016810


	//   ....[86]....
        /*01a8*/ 	.word	0x000169c0


	//   ....[87]....
        /*01ac*/ 	.word	0x00016c40


	//   ....[88]....
        /*01b0*/ 	.word	0x00016e70


	//   ....[89]....
        /*01b4*/ 	.word	0x00016ff0


	//   ....[90]....
        /*01b8*/ 	.word	0x000171a0


	//   ....[91]....
        /*01bc*/ 	.word	0x00017420


	//   ....[92]....
        /*01c0*/ 	.word	0x00017650


	//   ....[93]....
        /*01c4*/ 	.word	0x000177d0


	//   ....[94]....
        /*01c8*/ 	.word	0x00017980


	//   ....[95]....
        /*01cc*/ 	.word	0x00017bd0


	//   ....[96]....
        /*01d0*/ 	.word	0x00017de0


	//   ....[97]....
        /*01d4*/ 	.word	0x00017f60


	//   ....[98]....
        /*01d8*/ 	.word	0x00018110


	//   ....[99]....
        /*01dc*/ 	.word	0x00019bb0


	//   ....[100]....
        /*01e0*/ 	.word	0x00019de0


	//   ....[101]....
        /*01e4*/ 	.word	0x00019f60


	//   ....[102]....
        /*01e8*/ 	.word	0x0001a110


	//   ....[103]....
        /*01ec*/ 	.word	0x0001bb30


	//   ....[104]....
        /*01f0*/ 	.word	0x0001bd60


	//   ....[105]....
        /*01f4*/ 	.word	0x0001bee0


	//   ....[106]....
        /*01f8*/ 	.word	0x0001c090


	//   ....[107]....
        /*01fc*/ 	.word	0x0001d970


	//   ....[108]....
        /*0200*/ 	.word	0x0001dba0


	//   ....[109]....
        /*0204*/ 	.word	0x0001dd20


	//   ....[110]....
        /*0208*/ 	.word	0x0001ded0


	//   ....[111]....
        /*020c*/ 	.word	0x0001f8a0


	//   ....[112]....
        /*0210*/ 	.word	0x0001fad0


	//   ....[113]....
        /*0214*/ 	.word	0x0001fc50


	//   ....[114]....
        /*0218*/ 	.word	0x0001fe00


	//   ....[115]....
        /*021c*/ 	.word	0x00021760


	//   ....[116]....
        /*0220*/ 	.word	0x00021990


	//   ....[117]....
        /*0224*/ 	.word	0x00021b10


	//   ....[118]....
        /*0228*/ 	.word	0x00021cc0


	//   ....[119]....
        /*022c*/ 	.word	0x00023620


	//   ....[120]....
        /*0230*/ 	.word	0x00023850


	//   ....[121]....
        /*0234*/ 	.word	0x000239d0


	//   ....[122]....
        /*0238*/ 	.word	0x00023b80


	//   ....[123]....
        /*023c*/ 	.word	0x000254e0


	//   ....[124]....
        /*0240*/ 	.word	0x00025700


	//   ....[125]....
        /*0244*/ 	.word	0x00025880


	//   ....[126]....
        /*0248*/ 	.word	0x00025a30


	//   ....[127]....
        /*024c*/ 	.word	0x00027380


	//----- nvinfo : EIATTR_EXIT_INSTR_OFFSETS
	.align		4
.L_1170:
        /*0250*/ 	.byte	0x04, 0x1c
        /*0252*/ 	.short	(.L_1172 - .L_1171)


	//   ....[0]....
.L_1171:
        /*0254*/ 	.word	0x00013240


	//   ....[1]....
        /*0258*/ 	.word	0x00027760


	//   ....[2]....
        /*025c*/ 	.word	0x000277b0


	//----- nvinfo : EIATTR_MAX_THREADS
	.align		4
.L_1172:
        /*0260*/ 	.byte	0x04, 0x05
        /*0262*/ 	.short	(.L_1174 - .L_1173)
.L_1173:
        /*0264*/ 	.word	0x00000080
        /*0268*/ 	.word	0x00000001
        /*026c*/ 	.word	0x00000001


	//----- nvinfo : EIATTR_CRS_STACK_SIZE
	.align		4
.L_1174:
        /*0270*/ 	.byte	0x04, 0x1e
        /*0272*/ 	.short	(.L_1176 - .L_1175)
.L_1175:
        /*0274*/ 	.word	0x00000000


	//----- nvinfo : EIATTR_CBANK_PARAM_SIZE
	.align		4
.L_1176:
        /*0278*/ 	.byte	0x03, 0x19
        /*027a*/ 	.short	0x0078


	//----- nvinfo : EIATTR_PARAM_CBANK
	.align		4
        /*027c*/ 	.byte	0x04, 0x0a
        /*027e*/ 	.short	(.L_1178 - .L_1177)
	.align		4
.L_1177:
        /*0280*/ 	.word	index@(.nv.constant0._ZN2at6native29vectorized_elementwise_kernelILi4EZZZNS0_67_GLOBAL__N__bb565c37_34_ValidateCompressedIndicesKernel_cu_33a4b88b42_validate_compressed_sparse_indices_kernelILNS2_8CDimNameE1ENS2_18CUDAKernelLauncherENS2_14EmptyVecKernelENS2_8DummyVecELm0EEEvRKNS_6TensorESA_lllENKUlvE1_clEvENKUlvE_clEvEUliiiiiE_St5arrayIPcLm6EEEEviT0_T1_)
        /*0284*/ 	.short	0x0210
        /*0286*/ 	.short	0x0078


	//----- nvinfo : EIATTR_SW_WAR
	.align		4
.L_1178:
        /*0288*/ 	.byte	0x04, 0x36
        /*028a*/ 	.short	(.L_1180 - .L_1179)
.L_1179:
        /*028c*/ 	.word	0x00000008
.L_1180:


//--------------------- .nv.info._ZN2at6native29vectorized_elementwise_kernelILi8EZZZNS0_67_GLOBAL__N__bb565c37_34_ValidateCompressedIndicesKernel_cu_33a4b88b42_validate_compressed_sparse_indices_kernelILNS2_8CDimNameE1ENS2_18CUDAKernelLauncherENS2_14EmptyVecKernelENS2_8DummyVecELm0EEEvRKNS_6TensorESA_lllENKUlvE1_clEvENKUlvE_clEvEUliiiiiE_St5arrayIPcLm6EEEEviT0_T1_ --------------------------
	.section	.nv.info._ZN2at6native29vectorized_elementwise_kernelILi8EZZZNS0_67_GLOBAL__N__bb565c37_34_ValidateCompressedIndicesKernel_cu_33a4b88b42_validate_compressed_sparse_indices_kernelILNS2_8CDimNameE1ENS2_18CUDAKernelLauncherENS2_14EmptyVecKernelENS2_8DummyVecELm0EEEvRKNS_6TensorESA_lllENKUlvE1_clEvENKUlvE_clEvEUliiiiiE_St5arrayIPcLm6EEEEviT0_T1_,"",@"SHT_CUDA_INFO"
	.sectionflags	@""
	.align	4


	//----- nvinfo : EIATTR_CUDA_API_VERSION
	.align		4
        /*0000*/ 	.byte	0x04, 0x37
        /*0002*/ 	.short	(.L_1182 - .L_1181)
.L_1181:
        /*0004*/ 	.word	0x00000082


	//----- nvinfo : EIATTR_KPARAM_INFO
	.align		4
.L_1182:
        /*0008*/ 	.byte	0x04, 0x17
        /*000a*/ 	.short	(.L_1184 - .L_1183)
.L_1183:
        /*000c*/ 	.word	0x00000000
        /*0010*/ 	.short	0x0002
        /*0012*/ 	.short	0x0048
        /*0014*/ 	.byte	0x00, 0xf0, 0xc1, 0x00


	//----- nvinfo : EIATTR_KPARAM_INFO
	.align		4
.L_1184:
        /*0018*/ 	.byte	0x04, 0x17
        /*001a*/ 	.short	(.L_1186 - .L_1185)
.L_1185:
        /*001c*/ 	.word	0x00000000
        /*0020*/ 	.short	0x0001
        /*0022*/ 	.short	0x0008
        /*0024*/ 	.byte	0x00, 0xf0, 0x01, 0x01


	//----- nvinfo : EIATTR_KPARAM_INFO
	.align		4
.L_1186:
        /*0028*/ 	.byte	0x04, 0x17
        /*002a*/ 	.short	(.L_1188 - .L_1187)
.L_1187:
        /*002c*/ 	.word	0x00000000
        /*0030*/ 	.short	0x0000
        /*0032*/ 	.short	0x0000
        /*0034*/ 	.byte	0x00, 0xf0, 0x11, 0x00


	//----- nvinfo : EIATTR_SPARSE_MMA_MASK
	.align		4
.L_1188:
        /*0038*/ 	.byte	0x03, 0x50
        /*003a*/ 	.short	0x0000


	//----- nvinfo : EIATTR_MAXREG_COUNT
	.align		4
        /*003c*/ 	.byte	0x03, 0x1b
        /*003e*/ 	.short	0x00ff


	//----- nvinfo : EIATTR_EXTERNS
	.align		4
        /*0040*/ 	.byte	0x04, 0x0f
        /*0042*/ 	.short	(.L_1190 - .L_1189)


	//   ....[0]....
	.align		4
.L_1189:
        /*0044*/ 	.word	index@(__assertfail)


	//----- nvinfo : EIATTR_MERCURY_ISA_VERSION
	.align		4
.L_1190:
        /*0048*/ 	.byte	0x03, 0x5f
        /*004a*/ 	.short	0x0101


	//----- nvinfo : EIATTR_SYSCALL_OFFSETS
	.align		4
        /*004c*/ 	.byte	0x04, 0x46
        /*004e*/ 	.short	(.L_1192 - .L_1191)


	//   ....[0]....
.L_1191:
        /*0050*/ 	.word	0x00000410


	//   ....[1]....
        /*0054*/ 	.word	0x000005a0


	//   ....[2]....
        /*0058*/ 	.word	0x00000750


	//   ....[3]....
        /*005c*/ 	.word	0x000009d0


	//   ....[4]....
        /*0060*/ 	.word	0x00000bc0


	//   ....[5]....
        /*0064*/ 	.word	0x00000d20


	//   ....[6]....
        /*0068*/ 	.word	0x00000ed0


	//   ....[7]....
        /*006c*/ 	.word	0x00001160


	//   ....[8]....
        /*0070*/ 	.word	0x00001320


	//   ....[9]....
        /*0074*/ 	.word	0x00001480


	//   ....[10]....
        /*0078*/ 	.word	0x00001630


	//   ....[11]....
        /*007c*/ 	.word	0x000018c0


	//   ....[12]....
        /*0080*/ 	.word	0x00001a80


	//   ....[13]....
        /*0084*/ 	.word	0x00001be0


	//   ....[14]....
        /*0088*/ 	.word	0x00001d90


	//   ....[15]....
        /*008c*/ 	.word	0x00002020


	//   ....[16]....
        /*0090*/ 	.word	0x000021e0


	//   ....[17]....
        /*0094*/ 	.word	0x00002340


	//   ....[18]....
        /*0098*/ 	.word	0x000024f0


	//   ....[19]....
        /*009c*/ 	.word	0x00002780


	//   ....[20]....
        /*00a0*/ 	.word	0x00002940


	//   ....[21]....
        /*00a4*/ 	.word	0x00002aa0


	//   ....[22]....
        /*00a8*/ 	.word	0x00002c50


	//   ....[23]....
        /*00ac*/ 	.word	0x00002ee0


	//   ....[24]....
        /*00b0*/ 	.word	0x000030a0


	//   ....[25]....
        /*00b4*/ 	.word	0x00003200


	//   ....[26]....
        /*00b8*/ 	.word	0x000033b0


	//   ....[27]....
        /*00bc*/ 	.word	0x00003640


	//   ....[28]....
        /*00c0*/ 	.word	0x00003800


	//   ....[29]....
        /*00c4*/ 	.word	0x00003960


	//   ....[30]....
        /*00c8*/ 	.word	0x00003b10


	//   ....[31]....
        /*00cc*/ 	.word	0x00003d70


	//   ....[32]....
        /*00d0*/ 	.word	0x00003f40


	//   ....[33]....
        /*00d4*/ 	.word	0x000040d0


	//   ....[34]....
        /*00d8*/ 	.word	0x00004280


	//   ....[35]....
        /*00dc*/ 	.word	0x00005d60


	//   ....[36]....
        /*00e0*/ 	.word	0x00005f50


	//   ....[37]....
        /*00e4*/ 	.word	0x000060b0


	//   ....[38]....
        /*00e8*/ 	.word	0x00006260


	//   ....[39]....
        /*00ec*/ 	.word	0x00007c20


	//   ....[40]....
        /*00f0*/ 	.word	0x00007de0


	//   ....[41]....
        /*00f4*/ 	.word	0x00007f40


	//   ....[42]....
        /*00f8*/ 	.word	0x000080f0


	//   ....[43]....
        /*00fc*/ 	.word	0x00009a60


	//   ....[44]....
        /*0100*/ 	.word	0x00009c20


	//   ....[45]....
        /*0104*/ 	.word	0x00009d80


	//   ....[46]....
        /*0108*/ 	.word	0x00009f30


	//   ....[47]....
        /*010c*/ 	.word	0x0000b930


	//   ....[48]....
        /*0110*/ 	.word	0x0000baf0


	//   ....[49]....
        /*0114*/ 	.word	0x0000bc50


	//   ....[50]....
        /*0118*/ 	.word	0x0000be00


	//   ....[51]....
        /*011c*/ 	.word	0x0000d710


	//   ....[52]....
        /*0120*/ 	.word	0x0000d8d0


	//   ....[53]....
        /*0124*/ 	.word	0x0000da30


	//   ....[54]....
        /*0128*/ 	.word	0x0000dbe0


	//   ....[55]....
        /*012c*/ 	.word	0x0000f4f0


	//   ....[56]....
        /*0130*/ 	.word	0x0000f6b0


	//   ....[57]....
        /*0134*/ 	.word	0x0000f810


	//   ....[58]....
        /*0138*/ 	.word	0x0000f9c0


	//   ....[59]....
        /*013c*/ 	.word	0x000113a0


	//   ....[60]....
        /*0140*/ 	.word	0x00011560


	//   ....[61]....
        /*0144*/ 	.word	0x000116c0


	//   ....[62]....
        /*0148*/ 	.word	0x00011870


	//   ....[63]....
        /*014c*/ 	.word	0x00013140


	//   ....[64]....
        /*0150*/ 	.word	0x00013f10


	//   ....[65]....
        /*0154*/ 	.word	0x00014090


	//   ....[66]....
        /*0158*/ 	.word	0x00014240


	//   ....[67]....
        /*015c*/ 	.word	0x000144c0


	//   ....[68]....
        /*0160*/ 	.word	0x000146f0


	//   ....[69]....
        /*0164*/ 	.word	0x00014870


	//   ....[70]....
        /*0168*/ 	.word	0x00014a20


	//   ....[71]....
        /*016c*/ 	.word	0x00014cb0


	//   ....[72]....
        /*0170*/ 	.word	0x00014ee0


	//   ....[73]....
        /*0174*/ 	.word	0x00015060


	//   ....[74]....
        /*0178*/ 	.word	0x00015210


	//   ....[75]....
        /*017c*/ 	.word	0x000154a0


	//   ....[76]....
        /*0180*/ 	.word	0x000156d0


	//   ....[77]....
        /*0184*/ 	.word	0x00015850


	//   ....[78]....
        /*0188*/ 	.word	0x00015a00


	//   ....[79]....
        /*018c*/ 	.word	0x00015c80


	//   ....[80]....
        /*0190*/ 	.word	0x00015eb0


	//   ....[81]....
        /*0194*/ 	.word	0x00016030


	//   ....[82]....
        /*0198*/ 	.word	0x000161e0


	//   ....[83]....
        /*019c*/ 	.word	0x00016460


	//   ....[84]....
        /*01a0*/ 	.word	0x00016690


	//   ....[85]....
        /*01a4*/ 	.word	0x00016810


	//   ....[86]....
        /*01a8*/ 	.word	0x000169c0


	//   ....[87]....
        /*01ac*/ 	.word	0x00016c40


	//   ....[88]....
        /*01b0*/ 	.word	0x00016e70


	//   ....[89]....
        /*01b4*/ 	.word	0x00016ff0


	//   ....[90]....
        /*01b8*/ 	.word	0x000171a0


	//   ....[91]....
        /*01bc*/ 	.word	0x00017420


	//   ....[92]....
        /*01c0*/ 	.word	0x00017650


	//   ....[93]....
        /*01c4*/ 	.word	0x000177d0


	//   ....[94]....
        /*01c8*/ 	.word	0x00017980


	//   ....[95]....
        /*01cc*/ 	.word	0x00017bd0


	//   ....[96]....
        /*01d0*/ 	.word	0x00017de0


	//   ....[97]....
        /*01d4*/ 	.word	0x00017f60


	//   ....[98]....
        /*01d8*/ 	.word	0x00018110


	//   ....[99]....
        /*01dc*/ 	.word	0x00019bb0


	//   ....[100]....
        /*01e0*/ 	.word	0x00019de0


	//   ....[101]....
        /*01e4*/ 	.word	0x00019f60


	//   ....[102]....
        /*01e8*/ 	.word	0x0001a110


	//   ....[103]....
        /*01ec*/ 	.word	0x0001bb30


	//   ....[104]....
        /*01f0*/ 	.word	0x0001bd60


	//   ....[105]....
        /*01f4*/ 	.word	0x0001bee0


	//   ....[106]....
        /*01f8*/ 	.word	0x0001c090


	//   ....[107]....
        /*01fc*/ 	.word	0x0001d970


	//   ....[108]....
        /*0200*/ 	.word	0x0001dba0


	//   ....[109]....
        /*0204*/ 	.word	0x0001dd20


	//   ....[110]....
        /*0208*/ 	.word	0x0001ded0


	//   ....[111]....
        /*020c*/ 	.word	0x0001f8a0


	//   ....[112]....
        /*0210*/ 	.word	0x0001fad0


	//   ....[113]....
        /*0214*/ 	.word	0x0001fc50


	//   ....[114]....
        /*0218*/ 	.word	0x0001fe00


	//   ....[115]....
        /*021c*/ 	.word	0x00021760


	//   ....[116]....
        /*0220*/ 	.word	0x00021990


	//   ....[117]....
        /*0224*/ 	.word	0x00021b10


	//   ....[118]....
        /*0228*/ 	.word	0x00021cc0


	//   ....[119]....
        /*022c*/ 	.word	0x00023620


	//   ....[120]....
        /*0230*/ 	.word	0x00023850


	//   ....[121]....
        /*0234*/ 	.word	0x000239d0


	//   ....[122]....
        /*0238*/ 	.word	0x00023b80


	//   ....[123]....
        /*023c*/ 	.word	0x000254e0


	//   ....[124]....
        /*0240*/ 	.word	0x00025700


	//   ....[125]....
        /*0244*/ 	.word	0x00025880


	//   ....[126]....
        /*0248*/ 	.word	0x00025a30


	//   ....[127]....
        /*024c*/ 	.word	0x00027380


	//----- nvinfo : EIATTR_EXIT_INSTR_OFFSETS
	.align		4
.L_1192:
        /*0250*/ 	.byte	0x04, 0x1c
        /*0252*/ 	.short	(.L_1194 - .L_1193)


	//   ....[0]....
.L_1193:
        /*0254*/ 	.word	0x00013240


	//   ....[1]....
        /*0258*/ 	.word	0x00027760


	//   ....[2]....
        /*025c*/ 	.word	0x000277b0


	//----- nvinfo : EIATTR_MAX_THREADS
	.align		4
.L_1194:
        /*0260*/ 	.byte	0x04, 0x05
        /*0262*/ 	.short	(.L_1196 - .L_1195)
.L_1195:
        /*0264*/ 	.word	0x00000080
        /*0268*/ 	.word	0x00000001
        /*026c*/ 	.word	0x00000001


	//----- nvinfo : EIATTR_CRS_STACK_SIZE
	.align		4
.L_1196:
        /*0270*/ 	.byte	0x04, 0x1e
        /*0272*/ 	.short	(.L_1198 - .L_1197)
.L_1197:
        /*0274*/ 	.word	0x00000000


	//----- nvinfo : EIATTR_CBANK_PARAM_SIZE
	.align		4
.L_1198:
        /*0278*/ 	.byte	0x03, 0x19
        /*027a*/ 	.short	0x0078


	//----- nvinfo : EIATTR_PARAM_CBANK
	.align		4
        /*027c*/ 	.byte	0x04, 0x0a
        /*027e*/ 	.short	(.L_1200 - .L_1199)
	.align		4
.L_1199:
        /*0280*/ 	.word	index@(.nv.constant0._ZN2at6native29vectorized_elementwise_kernelILi8EZZZNS0_67_GLOBAL__N__bb565c37_34_ValidateCompressedIndicesKernel_cu_33a4b88b42_validate_compressed_sparse_indices_kernelILNS2_8CDimNameE1ENS2_18CUDAKernelLauncherENS2_14EmptyVecKernelENS2_8DummyVecELm0EEEvRKNS_6TensorESA_lllENKUlvE1_clEvENKUlvE_clEvEUliiiiiE_St5arrayIPcLm6EEEEviT0_T1_)
        /*0284*/ 	.short	0x0210
        /*0286*/ 	.short	0x0078


	//----- nvinfo : EIATTR_SW_WAR
	.align		4
.L_1200:
        /*0288*/ 	.byte	0x04, 0x36
        /*028a*/ 	.short	(.L_1202 - .L_1201)
.L_1201:
        /*028c*/ 	.word	0x00000008
.L_1202:


//--------------------- .nv.info._ZN2at6native18elementwise_kernelILi128ELi4EZNS0_15gpu_kernel_implIZZZNS0_67_GLOBAL__N__bb565c37_34_ValidateCompressedIndicesKernel_cu_33a4b88b42_validate_compressed_sparse_indices_kernelILNS3_8CDimNameE1ENS3_18CUDAKernelLauncherENS3_14EmptyVecKernelENS3_8DummyVecELm0EEEvRKNS_6TensorESB_lllENKUlvE0_clEvENKUlvE0_clEvEUllE_EEvRNS_18TensorIteratorBaseERKT_EUliE_EEviT1_ --------------------------
	.section	.nv.info._ZN2at6native18elementwise_kernelILi128ELi4EZNS0_15gpu_kernel_implIZZZNS0_67_GLOBAL__N__bb565c37_34_ValidateCompressedIndicesKernel_cu_33a4b88b42_validate_compressed_sparse_indices_kernelILNS3_8CDimNameE1ENS3_18CUDAKernelLauncherENS3_14EmptyVecKernelENS3_8DummyVecELm0EEEvRKNS_6TensorESB_lllENKUlvE0_clEvENKUlvE0_clEvEUllE_EEvRNS_18TensorIteratorBaseERKT_EUliE_EEviT1_,"",@"SHT_CUDA_INFO"
	.sectionflags	@""
	.align	4


	//----- nvinfo : EIATTR_CUDA_API_VERSION
	.align		4
        /*0000*/ 	.byte	0x04, 0x37
        /*0002*/ 	.short	(.L_1204 - .L_1203)
.L_1203:
        /*0004*/ 	.word	0x00000082


	//----- nvinfo : EIATTR_KPARAM_INFO
	.align		4
.L_1204:
        /*0008*/ 	.byte	0x04, 0x17
        /*000a*/ 	.short	(.L_1206 - .L_1205)
.L_1205:
        /*000c*/ 	.word	0x00000000
        /*0010*/ 	.short	0x0001
        /*0012*/ 	.short	0x0008
        /*0014*/ 	.byte	0x00, 0xf0, 0xc1, 0x08


	//----- nvinfo : EIATTR_KPARAM_INFO
	.align		4
.L_1206:
        /*0018*/ 	.byte	0x04, 0x17
        /*001a*/ 	.short	(.L_1208 - .L_1207)
.L_1207:
        /*001c*/ 	.word	0x00000000
        /*0020*/ 	.short	0x0000
        /*0022*/ 	.short	0x0000
        /*0024*/ 	.byte	0x00, 0xf0, 0x11, 0x00


	//----- nvinfo : EIATTR_SPARSE_MMA_MASK
	.align		4
.L_1208:
        /*0028*/ 	.byte	0x03, 0x50
        /*002a*/ 	.short	0x0000


	//----- nvinfo : EIATTR_MAXREG_COUNT
	.align		4
        /*002c*/ 	.byte	0x03, 0x1b
        /*002e*/ 	.short	0x0080


	//----- nvinfo : EIATTR_EXTERNS
	.align		4
        /*0030*/ 	.byte	0x04, 0x0f
        /*0032*/ 	.short	(.L_1210 - .L_1209)


	//   ....[0]....
	.align		4
.L_1209:
        /*0034*/ 	.word	index@(__assertfail)


	//----- nvinfo : EIATTR_MERCURY_ISA_VERSION
	.align		4
.L_1210:
        /*0038*/ 	.byte	0x03, 0x5f
        /*003a*/ 	.short	0x0101


	//----- nvinfo : EIATTR_SYSCALL_OFFSETS
	.align		4
        /*003c*/ 	.byte	0x04, 0x46
        /*003e*/ 	.short	(.L_1212 - .L_1211)


	//   ....[0]....
.L_1211:
        /*0040*/ 	.word	0x000021d0


	//   ....[1]....
        /*0044*/ 	.word	0x000023e0


	//   ....[2]....
        /*0048*/ 	.word	0x00002ae0


	//   ....[3]....
        /*004c*/ 	.word	0x00004cc0


	//   ....[4]....
        /*0050*/ 	.word	0x00004ed0


	//   ....[5]....
        /*0054*/ 	.word	0x000055d0


	//   ....[6]....
        /*0058*/ 	.word	0x000077a0


	//   ....[7]....
        /*005c*/ 	.word	0x000079b0


	//   ....[8]....
        /*0060*/ 	.word	0x000080b0


	//   ....[9]....
        /*0064*/ 	.word	0x0000a270


	//   ....[10]....
        /*0068*/ 	.word	0x0000a480


	//   ....[11]....
        /*006c*/ 	.word	0x0000ab80


	//----- nvinfo : EIATTR_EXIT_INSTR_OFFSETS
	.align		4
.L_1212:
        /*0070*/ 	.byte	0x04, 0x1c
        /*0072*/ 	.short	(.L_1214 - .L_1213)


	//   ....[0]....
.L_1213:
        /*0074*/ 	.word	0x00008140


	//   ....[1]....
        /*0078*/ 	.word	0x0000a570


	//   ....[2]....
        /*007c*/ 	.word	0x0000a590


	//   ....[3]....
        /*0080*/ 	.word	0x0000a610


	//   ....[4]....
        /*0084*/ 	.word	0x0000a630


	//   ....[5]....
        /*0088*/ 	.word	0x0000a650


	//   ....[6]....
        /*008c*/ 	.word	0x0000a6d0


	//   ....[7]....
        /*0090*/ 	.word	0x0000a6f0


	//   ....[8]....
        /*0094*/ 	.word	0x0000a770


	//   ....[9]....
        /*0098*/ 	.word	0x0000a790


	//   ....[10]....
        /*009c*/ 	.word	0x0000a7b0


	//   ....[11]....
        /*00a0*/ 	.word	0x0000a850


	//   ....[12]....
        /*00a4*/ 	.word	0x0000a870


	//   ....[13]....
        /*00a8*/ 	.word	0x0000a8f0


	//   ....[14]....
        /*00ac*/ 	.word	0x0000a910


	//   ....[15]....
        /*00b0*/ 	.word	0x0000a930


	//   ....[16]....
        /*00b4*/ 	.word	0x0000a9d0


	//   ....[17]....
        /*00b8*/ 	.word	0x0000a9f0


	//   ....[18]....
        /*00bc*/ 	.word	0x0000aa10


	//   ....[19]....
        /*00c0*/ 	.word	0x0000aa80


	//   ....[20]....
        /*00c4*/ 	.word	0x0000ab90


	//   ....[21]....
        /*00c8*/ 	.word	0x0000abb0


	//   ....[22]....
        /*00cc*/ 	.word	0x0000abd0


	//----- nvinfo : EIATTR_MAX_THREADS
	.align		4
.L_1214:
        /*00d0*/ 	.byte	0x04, 0x05
        /*00d2*/ 	.short	(.L_1216 - .L_1215)
.L_1215:
        /*00d4*/ 	.word	0x00000080
        /*00d8*/ 	.word	0x00000001
        /*00dc*/ 	.word	0x00000001


	//----- nvinfo : EIATTR_CRS_STACK_SIZE
	.align		4
.L_1216:
        /*00e0*/ 	.byte	0x04, 0x1e
        /*00e2*/ 	.short	(.L_1218 - .L_1217)
.L_1217:
        /*00e4*/ 	.word	0x00000000


	//----- nvinfo : EIATTR_CBANK_PARAM_SIZE
	.align		4
.L_1218:
        /*00e8*/ 	.byte	0x03, 0x19
        /*00ea*/ 	.short	0x0238


	//----- nvinfo : EIATTR_PARAM_CBANK
	.align		4
        /*00ec*/ 	.byte	0x04, 0x0a
        /*00ee*/ 	.short	(.L_1220 - .L_1219)
	.align		4
.L_1219:
        /*00f0*/ 	.word	index@(.nv.constant0._ZN2at6native18elementwise_kernelILi128ELi4EZNS0_15gpu_kernel_implIZZZNS0_67_GLOBAL__N__bb565c37_34_ValidateCompressedIndicesKernel_cu_33a4b88b42_validate_compressed_sparse_indices_kernelILNS3_8CDimNameE1ENS3_18CUDAKernelLauncherENS3_14EmptyVecKernelENS3_8DummyVecELm0EEEvRKNS_6TensorESB_lllENKUlvE0_clEvENKUlvE0_clEvEUllE_EEvRNS_18TensorIteratorBaseERKT_EUliE_EEviT1_)
        /*00f4*/ 	.short	0x0210
        /*00f6*/ 	.short	0x0238


	//----- nvinfo : EIATTR_SW_WAR
	.align		4
.L_1220:
        /*00f8*/ 	.byte	0x04, 0x36
        /*00fa*/ 	.short	(.L_1222 - .L_1221)
.L_1221:
        /*00fc*/ 	.word	0x00000008
.L_1222:


//--------------------- .nv.info._ZN2at6native27unrolled_elementwise_kernelIZZZNS0_67_GLOBAL__N__bb565c37_34_ValidateCompressedIndicesKernel_cu_33a4b88b42_validate_compressed_sparse_indices_kernelILNS2_8CDimNameE1ENS2_18CUDAKernelLauncherENS2_14EmptyVecKernelENS2_8DummyVecELm0EEEvRKNS_6TensorESA_lllENKUlvE0_clEvENKUlvE0_clEvEUllE_St5arrayIPcLm2EELi4E23TrivialOffsetCalculatorILi1EjESI_NS0_6memory12LoadWithCastILi1EEENSJ_13StoreWithCastILi1EEEEEviT_T0_T2_T3_T4_T5_ --------------------------
	.section	.nv.info._ZN2at6native27unrolled_elementwise_kernelIZZZNS0_67_GLOBAL__N__bb565c37_34_ValidateCompressedIndicesKernel_cu_33a4b88b42_validate_compressed_sparse_indices_kernelILNS2_8CDimNameE1ENS2_18CUDAKernelLauncherENS2_14EmptyVecKernelENS2_8DummyVecELm0EEEvRKNS_6TensorESA_lllENKUlvE0_clEvENKUlvE0_clEvEUllE_St5arrayIPcLm2EELi4E23TrivialOffsetCalculatorILi1EjESI_NS0_6memory12LoadWithCastILi1EEENSJ_13StoreWithCastILi1EEEEEviT_T0_T2_T3_T4_T5_,"",@"SHT_CUDA_INFO"
	.sectionflags	@""
	.align	4


	//----- nvinfo : EIATTR_CUDA_API_VERSION
	.align		4
        /*0000*/ 	.byte	0x04, 0x37
        /*0002*/ 	.short	(.L_1224 - .L_1223)
.L_1223:
        /*0004*/ 	.word	0x00000082


	//----- nvinfo : EIATTR_KPARAM_INFO
	.align		4
.L_1224:
        /*0008*/ 	.byte	0x04, 0x17
        /*000a*/ 	.short	(.L_1226 - .L_1225)
.L_1225:
        /*000c*/ 	.word	0x00000000
        /*0010*/ 	.short	0x0006
        /*0012*/ 	.short	0x003c
        /*0014*/ 	.byte	0x00, 0xf0, 0x21, 0x00


	//----- nvinfo : EIATTR_KPARAM_INFO
	.align		4
.L_1226:
        /*0018*/ 	.byte	0x04, 0x17
        /*001a*/ 	.short	(.L_1228 - .L_1227)
.L_1227:
        /*001c*/ 	.word	0x00000000
        /*0020*/ 	.short	0x0005
        /*0022*/ 	.short	0x0034
        /*0024*/ 	.byte	0x00, 0xf0, 0x21, 0x00


	//----- nvinfo : EIATTR_KPARAM_INFO
	.align		4
.L_1228:
        /*0028*/ 	.byte	0x04, 0x17
        /*002a*/ 	.short	(.L_1230 - .L_1229)
.L_1229:
        /*002c*/ 	.word	0x00000000
        /*0030*/ 	.short	0x0004
        /*0032*/ 	.short	0x0031
        /*0034*/ 	.byte	0x00, 0xf0, 0x05, 0x00


	//----- nvinfo : EIATTR_KPARAM_INFO
	.align		4
.L_1230:
        /*0038*/ 	.byte	0x04, 0x17
        /*003a*/ 	.short	(.L_1232 - .L_1231)
.L_1231:
        /*003c*/ 	.word	0x00000000
        /*0040*/ 	.short	0x0003
        /*0042*/ 	.short	0x0030
        /*0044*/ 	.byte	0x00, 0xf0, 0x05, 0x00


	//----- nvinfo : EIATTR_KPARAM_INFO
	.align		4
.L_1232:
        /*0048*/ 	.byte	0x04, 0x17
        /*004a*/ 	.short	(.L_1234 - .L_1233)
.L_1233:
        /*004c*/ 	.word	0x00000000
        /*0050*/ 	.short	0x0002
        /*0052*/ 	.short	0x0020
        /*0054*/ 	.byte	0x00, 0xf0, 0x41, 0x00


	//----- nvinfo : EIATTR_KPARAM_INFO
	.align		4
.L_1234:
        /*0058*/ 	.byte	0x04, 0x17
        /*005a*/ 	.short	(.L_1236 - .L_1235)
.L_1235:
        /*005c*/ 	.word	0x00000000
        /*0060*/ 	.short	0x0001
        /*0062*/ 	.short	0x0008
        /*0064*/ 	.byte	0x00, 0xf0, 0x61, 0x00


	//----- nvinfo : EIATTR_KPARAM_INFO
	.align		4
.L_1236:
        /*0068*/ 	.byte	0x04, 0x17
        /*006a*/ 	.short	(.L_1238 - .L_1237)
.L_1237:
        /*006c*/ 	.word	0x00000000
        /*0070*/ 	.short	0x0000
        /*0072*/ 	.short	0x0000
        /*0074*/ 	.byte	0x00, 0xf0, 0x11, 0x00


	//----- nvinfo : EIATTR_SPARSE_MMA_MASK
	.align		4
.L_1238:
        /*0078*/ 	.byte	0x03, 0x50
        /*007a*/ 	.short	0x0000


	//----- nvinfo : EIATTR_MAXREG_COUNT
	.align		4
        /*007c*/ 	.byte	0x03, 0x1b
        /*007e*/ 	.short	0x00ff


	//----- nvinfo : EIATTR_EXTERNS
	.align		4
        /*0080*/ 	.byte	0x04, 0x0f
        /*0082*/ 	.short	(.L_1240 - .L_1239)


	//   ....[0]....
	.align		4
.L_1239:
        /*0084*/ 	.word	index@(__assertfail)


	//----- nvinfo : EIATTR_MERCURY_ISA_VERSION
	.align		4
.L_1240:
        /*0088*/ 	.byte	0x03, 0x5f
        /*008a*/ 	.short	0x0101


	//----- nvinfo : EIATTR_SYSCALL_OFFSETS
	.align		4
        /*008c*/ 	.byte	0x04, 0x46
        /*008e*/ 	.short	(.L_1242 - .L_1241)


	//   ....[0]....
.L_1241:
        /*0090*/ 	.word	0x00000ef0


	//   ....[1]....
        /*0094*/ 	.word	0x00001df0


	//   ....[2]....
        /*0098*/ 	.word	0x00002d00


	//   ....[3]....
        /*009c*/ 	.word	0x00003be0


	//   ....[4]....
        /*00a0*/ 	.word	0x00003e30


	//   ....[5]....
        /*00a4*/ 	.word	0x00004010


	//   ....[6]....
        /*00a8*/ 	.word	0x000041f0


	//   ....[7]....
        /*00ac*/ 	.word	0x000043d0


	//   ....[8]....
        /*00b0*/ 	.word	0x00004cb0


	//   ....[9]....
        /*00b4*/ 	.word	0x000054b0


	//   ....[10]....
        /*00b8*/ 	.word	0x00005c70


	//   ....[11]....
        /*00bc*/ 	.word	0x00006430


	//----- nvinfo : EIATTR_EXIT_INSTR_OFFSETS
	.align		4
.L_1242:
        /*00c0*/ 	.byte	0x04, 0x1c
        /*00c2*/ 	.short	(.L_1244 - .L_1243)


	//   ....[0]....
.L_1243:
        /*00c4*/ 	.word	0x00005cf0


	//   ....[1]....
        /*00c8*/ 	.word	0x00005e20


	//   ....[2]....
        /*00cc*/ 	.word	0x00005e40


	//   ....[3]....
        /*00d0*/ 	.word	0x00005ec0


	//   ....[4]....
        /*00d4*/ 	.word	0x00005ee0


	//   ....[5]....
        /*00d8*/ 	.word	0x00005f00


	//   ....[6]....
        /*00dc*/ 	.word	0x00005f80


	//   ....[7]....
        /*00e0*/ 	.word	0x00005fa0


	//   ....[8]....
        /*00e4*/ 	.word	0x00006020


	//   ....[9]....
        /*00e8*/ 	.word	0x00006040


	//   ....[10]....
        /*00ec*/ 	.word	0x00006060


	//   ....[11]....
        /*00f0*/ 	.word	0x00006100


	//   ....[12]....
        /*00f4*/ 	.word	0x00006120


	//   ....[13]....
        /*00f8*/ 	.word	0x000061a0


	//   ....[14]....
        /*00fc*/ 	.word	0x000061c0


	//   ....[15]....
        /*0100*/ 	.word	0x000061e0


	//   ....[16]....
        /*0104*/ 	.word	0x00006280


	//   ....[17]....
        /*0108*/ 	.word	0x000062a0


	//   ....[18]....
        /*010c*/ 	.word	0x000062c0


	//   ....[19]....
        /*0110*/ 	.word	0x00006330


	//   ....[20]....
        /*0114*/ 	.word	0x00006440


	//   ....[21]....
        /*0118*/ 	.word	0x00006460


	//   ....[22]....
        /*011c*/ 	.word	0x00006480


	//----- nvinfo : EIATTR_MAX_THREADS
	.align		4
.L_1244:
        /*0120*/ 	.byte	0x04, 0x05
        /*0122*/ 	.short	(.L_1246 - .L_1245)
.L_1245:
        /*0124*/ 	.word	0x00000080
        /*0128*/ 	.word	0x00000001
        /*012c*/ 	.word	0x00000001


	//----- nvinfo : EIATTR_CRS_STACK_SIZE
	.align		4
.L_1246:
        /*0130*/ 	.byte	0x04, 0x1e
        /*0132*/ 	.short	(.L_1248 - .L_1247)
.L_1247:
        /*0134*/ 	.word	0x00000000


	//----- nvinfo : EIATTR_CBANK_PARAM_SIZE
	.align		4
.L_1248:
        /*0138*/ 	.byte	0x03, 0x19
        /*013a*/ 	.short	0x0044


	//----- nvinfo : EIATTR_PARAM_CBANK
	.align		4
        /*013c*/ 	.byte	0x04, 0x0a
        /*013e*/ 	.short	(.L_1250 - .L_1249)
	.align		4
.L_1249:
        /*0140*/ 	.word	index@(.nv.constant0._ZN2at6native27unrolled_elementwise_kernelIZZZNS0_67_GLOBAL__N__bb565c37_34_ValidateCompressedIndicesKernel_cu_33a4b88b42_validate_compressed_sparse_indices_kernelILNS2_8CDimNameE1ENS2_18CUDAKernelLauncherENS2_14EmptyVecKernelENS2_8DummyVecELm0EEEvRKNS_6TensorESA_lllENKUlvE0_clEvENKUlvE0_clEvEUllE_St5arrayIPcLm2EELi4E23TrivialOffsetCalculatorILi1EjESI_NS0_6memory12LoadWithCastILi1EEENSJ_13StoreWithCastILi1EEEEEviT_T0_T2_T3_T4_T5_)
        /*0144*/ 	.short	0x0210
        /*0146*/ 	.short	0x0044


	//----- nvinfo : EIATTR_SW_WAR
	.align		4
.L_1250:
        /*0148*/ 	.byte	0x04, 0x36
        /*014a*/ 	.short	(.L_1252 - .L_1251)
.L_1251:
        /*014c*/ 	.word	0x00000008
.L_1252:


//--------------------- .nv.info._ZN2at6native18elementwise_kernelILi128ELi2EZNS0_22gpu_kernel_impl_nocastIZZZNS0_67_GLOBAL__N__bb565c37_34_ValidateCompressedIndicesKernel_cu_33a4b88b42_validate_compressed_sparse_indices_kernelILNS3_8CDimNameE1ENS3_18CUDAKernelLauncherENS3_14EmptyVecKernelENS3_8DummyVecELm0EEEvRKNS_6TensorESB_lllENKUlvE0_clEvENKUlvE0_clEvEUllE_EEvRNS_18TensorIteratorBaseERKT_EUliE_EEviT1_ --------------------------
	.section	.nv.info._ZN2at6native18elementwise_kernelILi128ELi2EZNS0_22gpu_kernel_impl_nocastIZZZNS0_67_GLOBAL__N__bb565c37_34_ValidateCompressedIndicesKernel_cu_33a4b88b42_validate_compressed_sparse_indices_kernelILNS3_8CDimNameE1ENS3_18CUDAKernelLauncherENS3_14EmptyVecKernelENS3_8DummyVecELm0EEEvRKNS_6TensorESB_lllENKUlvE0_clEvENKUlvE0_clEvEUllE_EEvRNS_18TensorIteratorBaseERKT_EUliE_EEviT1_,"",@"SHT_CUDA_INFO"
	.sectionflags	@""
	.align	4


	//----- nvinfo : EIATTR_CUDA_API_VERSION
	.align		4
        /*0000*/ 	.byte	0x04, 0x37
        /*0002*/ 	.short	(.L_1254 - .L_1253)
.L_1253:
        /*0004*/ 	.word	0x00000082


	//----- nvinfo : EIATTR_KPARAM_INFO
	.align		4
.L_1254:
        /*0008*/ 	.byte	0x04, 0x17
        /*000a*/ 	.short	(.L_1256 - .L_1255)
.L_1255:
        /*000c*/ 	.word	0x00000000
        /*0010*/ 	.short	0x0001
        /*0012*/ 	.short	0x0008
        /*0014*/ 	.byte	0x00, 0xf0, 0xa1, 0x08


	//----- nvinfo : EIATTR_KPARAM_INFO
	.align		4
.L_1256:
        /*0018*/ 	.byte	0x04, 0x17
        /*001a*/ 	.short	(.L_1258 - .L_1257)
.L_1257:
        /*001c*/ 	.word	0x00000000
        /*0020*/ 	.short	0x0000
        /*0022*/ 	.short	0x0000
        /*0024*/ 	.byte	0x00, 0xf0, 0x11, 0x00


	//----- nvinfo : EIATTR_SPARSE_MMA_MASK
	.align		4
.L_1258:
        /*0028*/ 	.byte	0x03, 0x50
        /*002a*/ 	.short	0x0000


	//----- nvinfo : EIATTR_MAXREG_COUNT
	.align		4
        /*002c*/ 	.byte	0x03, 0x1b
        /*002e*/ 	.short	0x0080


	//----- nvinfo : EIATTR_EXTERNS
	.align		4
        /*0030*/ 	.byte	0x04, 0x0f
        /*0032*/ 	.short	(.L_1260 - .L_1259)


	//   ....[0]....
	.align		4
.L_1259:
        /*0034*/ 	.word	index@(__assertfail)


	//----- nvinfo : EIATTR_MERCURY_ISA_VERSION
	.align		4
.L_1260:
        /*0038*/ 	.byte	0x03, 0x5f
        /*003a*/ 	.short	0x0101


	//----- nvinfo : EIATTR_SYSCALL_OFFSETS
	.align		4
        /*003c*/ 	.byte	0x04, 0x46
        /*003e*/ 	.short	(.L_1262 - .L_1261)


	//   ....[0]....
.L_1261:
        /*0040*/ 	.word	0x00001590


	//   ....[1]....
        /*0044*/ 	.word	0x00002b20


	//----- nvinfo : EIATTR_EXIT_INSTR_OFFSETS
	.align		4
.L_1262:
        /*0048*/ 	.byte	0x04, 0x1c
        /*004a*/ 	.short	(.L_1264 - .L_1263)


	//   ....[0]....
.L_1263:
        /*004c*/ 	.word	0x00001610


	//   ....[1]....
        /*0050*/ 	.word	0x00002b50


	//----- nvinfo : EIATTR_MAX_THREADS
	.align		4
.L_1264:
        /*0054*/ 	.byte	0x04, 0x05
        /*0056*/ 	.short	(.L_1266 - .L_1265)
.L_1265:
        /*0058*/ 	.word	0x00000080
        /*005c*/ 	.word	0x00000001
        /*0060*/ 	.word	0x00000001


	//----- nvinfo : EIATTR_CRS_STACK_SIZE
	.align		4
.L_1266:
        /*0064*/ 	.byte	0x04, 0x1e
        /*0066*/ 	.short	(.L_1268 - .L_1267)
.L_1267:
        /*0068*/ 	.word	0x00000000


	//----- nvinfo : EIATTR_CBANK_PARAM_SIZE
	.align		4
.L_1268:
        /*006c*/ 	.byte	0x03, 0x19
        /*006e*/ 	.short	0x0230


	//----- nvinfo : EIATTR_PARAM_CBANK
	.align		4
        /*0070*/ 	.byte	0x04, 0x0a
        /*0072*/ 	.short	(.L_1270 - .L_1269)
	.align		4
.L_1269:
        /*0074*/ 	.word	index@(.nv.constant0._ZN2at6native18elementwise_kernelILi128ELi2EZNS0_22gpu_kernel_impl_nocastIZZZNS0_67_GLOBAL__N__bb565c37_34_ValidateCompressedIndicesKernel_cu_33a4b88b42_validate_compressed_sparse_indices_kernelILNS3_8CDimNameE1ENS3_18CUDAKernelLauncherENS3_14EmptyVecKernelENS3_8DummyVecELm0EEEvRKNS_6TensorESB_lllENKUlvE0_clEvENKUlvE0_clEvEUllE_EEvRNS_18TensorIteratorBaseERKT_EUliE_EEviT1_)
        /*0078*/ 	.short	0x0210
        /*007a*/ 	.short	0x0230


	//----- nvinfo : EIATTR_SW_WAR
	.align		4
.L_1270:
        /*007c*/ 	.byte	0x04, 0x36
        /*007e*/ 	.short	(.L_1272 - .L_1271)
.L_1271:
        /*0080*/ 	.word	0x00000008
.L_1272:


//--------------------- .nv.info._ZN2at6native27unrolled_elementwise_kernelIZZZNS0_67_GLOBAL__N__bb565c37_34_ValidateCompressedIndicesKernel_cu_33a4b88b42_validate_compressed_sparse_indices_kernelILNS2_8CDimNameE1ENS2_18CUDAKernelLauncherENS2_14EmptyVecKernelENS2_8DummyVecELm0EEEvRKNS_6TensorESA_lllENKUlvE0_clEvENKUlvE0_clEvEUllE_St5arrayIPcLm2EELi4E23TrivialOffsetCalculatorILi1EjESI_NS0_6memory15LoadWithoutCastENSJ_16StoreWithoutCastEEEviT_T0_T2_T3_T4_T5_ --------------------------
	.section	.nv.info._ZN2at6native27unrolled_elementwise_kernelIZZZNS0_67_GLOBAL__N__bb565c37_34_ValidateCompressedIndicesKernel_cu_33a4b88b42_validate_compressed_sparse_indices_kernelILNS2_8CDimNameE1ENS2_18CUDAKernelLauncherENS2_14EmptyVecKernelENS2_8DummyVecELm0EEEvRKNS_6TensorESA_lllENKUlvE0_clEvENKUlvE0_clEvEUllE_St5arrayIPcLm2EELi4E23TrivialOffsetCalculatorILi1EjESI_NS0_6memory15LoadWithoutCastENSJ_16StoreWithoutCastEEEviT_T0_T2_T3_T4_T5_,"",@"SHT_CUDA_INFO"
	.sectionflags	@""
	.align	4


	//----- nvinfo : EIATTR_CUDA_API_VERSION
	.align		4
        /*0000*/ 	.byte	0x04, 0x37
        /*0002*/ 	.short	(.L_1274 - .L_1273)
.L_1273:
        /*0004*/ 	.word	0x00000082


	//----- nvinfo : EIATTR_KPARAM_INFO
	.align		4
.L_1274:
        /*0008*/ 	.byte	0x04, 0x17
        /*000a*/ 	.short	(.L_1276 - .L_1275)
.L_1275:
        /*000c*/ 	.word	0x00000000
        /*0010*/ 	.short	0x0006
        /*0012*/ 	.short	0x0033
        /*0014*/ 	.byte	0x00, 0xf0, 0x05, 0x00


	//----- nvinfo : EIATTR_KPARAM_INFO
	.align		4
.L_1276:
        /*0018*/ 	.byte	0x04, 0x17
        /*001a*/ 	.short	(.L_1278 - .L_1277)
.L_1277:
        /*001c*/ 	.word	0x00000000
        /*0020*/ 	.short	0x0005
        /*0022*/ 	.short	0x0032
        /*0024*/ 	.byte	0x00, 0xf0, 0x05, 0x00


	//----- nvinfo : EIATTR_KPARAM_INFO
	.align		4
.L_1278:
        /*0028*/ 	.byte	0x04, 0x17
        /*002a*/ 	.short	(.L_1280 - .L_1279)
.L_1279:
        /*002c*/ 	.word	0x00000000
        /*0030*/ 	.short	0x0004
        /*0032*/ 	.short	0x0031
        /*0034*/ 	.byte	0x00, 0xf0, 0x05, 0x00


	//----- nvinfo : EIATTR_KPARAM_INFO
	.align		4
.L_1280:
        /*0038*/ 	.byte	0x04, 0x17
        /*003a*/ 	.short	(.L_1282 - .L_1281)
.L_1281:
        /*003c*/ 	.word	0x00000000
        /*0040*/ 	.short	0x0003
        /*0042*/ 	.short	0x0030
        /*0044*/ 	.byte	0x00, 0xf0, 0x05, 0x00


	//----- nvinfo : EIATTR_KPARAM_INFO
	.align		4
.L_1282:
        /*0048*/ 	.byte	0x04, 0x17
        /*004a*/ 	.short	(.L_1284 - .L_1283)
.L_1283:
        /*004c*/ 	.word	0x00000000
        /*0050*/ 	.short	0x0002
        /*0052*/ 	.short	0x0020
        /*0054*/ 	.byte	0x00, 0xf0, 0x41, 0x00


	//----- nvinfo : EIATTR_KPARAM_INFO
	.align		4
.L_1284:
        /*0058*/ 	.byte	0x04, 0x17
        /*005a*/ 	.short	(.L_1286 - .L_1285)
.L_1285:
        /*005c*/ 	.word	0x00000000
        /*0060*/ 	.short	0x0001
        /*0062*/ 	.short	0x0008
        /*0064*/ 	.byte	0x00, 0xf0, 0x61, 0x00


	//----- nvinfo : EIATTR_KPARAM_INFO
	.align		4
.L_1286:
        /*0068*/ 	.byte	0x04, 0x17
        /*006a*/ 	.short	(.L_1288 - .L_1287)
.L_1287:
        /*006c*/ 	.word	0x00000000
        /*0070*/ 	.short	0x0000
        /*0072*/ 	.short	0x0000
        /*0074*/ 	.byte	0x00, 0xf0, 0x11, 0x00


	//----- nvinfo : EIATTR_SPARSE_MMA_MASK
	.align		4
.L_1288:
        /*0078*/ 	.byte	0x03, 0x50
        /*007a*/ 	.short	0x0000


	//----- nvinfo : EIATTR_MAXREG_COUNT
	.align		4
        /*007c*/ 	.byte	0x03, 0x1b
        /*007e*/ 	.short	0x00ff


	//----- nvinfo : EIATTR_EXTERNS
	.align		4
        /*0080*/ 	.byte	0x04, 0x0f
        /*0082*/ 	.short	(.L_1290 - .L_1289)


	//   ....[0]....
	.align		4
.L_1289:
        /*0084*/ 	.word	index@(__assertfail)


	//----- nvinfo : EIATTR_MERCURY_ISA_VERSION
	.align		4
.L_1290:
        /*0088*/ 	.byte	0x03, 0x5f
        /*008a*/ 	.short	0x0101


	//----- nvinfo : EIATTR_SYSCALL_OFFSETS
	.align		4
        /*008c*/ 	.byte	0x04, 0x46
        /*008e*/ 	.short	(.L_1292 - .L_1291)


	//   ....[0]....
.L_1291:
        /*0090*/ 	.word	0x000003e0


	//   ....[1]....
        /*0094*/ 	.word	0x000005c0


	//   ....[2]....
        /*0098*/ 	.word	0x000007a0


	//   ....[3]....
        /*009c*/ 	.word	0x00000980


	//----- nvinfo : EIATTR_EXIT_INSTR_OFFSETS
	.align		4
.L_1292:
        /*00a0*/ 	.byte	0x04, 0x1c
        /*00a2*/ 	.short	(.L_1294 - .L_1293)


	//   ....[0]....
.L_1293:
        /*00a4*/ 	.word	0x00000b00


	//   ....[1]....
        /*00a8*/ 	.word	0x00000b50


	//----- nvinfo : EIATTR_MAX_THREADS
	.align		4
.L_1294:
        /*00ac*/ 	.byte	0x04, 0x05
        /*00ae*/ 	.short	(.L_1296 - .L_1295)
.L_1295:
        /*00b0*/ 	.word	0x00000080
        /*00b4*/ 	.word	0x00000001
        /*00b8*/ 	.word	0x00000001


	//----- nvinfo : EIATTR_CRS_STACK_SIZE
	.align		4
.L_1296:
        /*00bc*/ 	.byte	0x04, 0x1e
        /*00be*/ 	.short	(.L_1298 - .L_1297)
.L_1297:
        /*00c0*/ 	.word	0x00000000


	//----- nvinfo : EIATTR_CBANK_PARAM_SIZE
	.align		4
.L_1298:
        /*00c4*/ 	.byte	0x03, 0x19
        /*00c6*/ 	.short	0x0034


	//----- nvinfo : EIATTR_PARAM_CBANK
	.align		4
        /*00c8*/ 	.byte	0x04, 0x0a
        /*00ca*/ 	.short	(.L_1300 - .L_1299)
	.align		4
.L_1299:
        /*00cc*/ 	.word	index@(.nv.constant0._ZN2at6native27unrolled_elementwise_kernelIZZZNS0_67_GLOBAL__N__bb565c37_34_ValidateCompressedIndicesKernel_cu_33a4b88b42_validate_compressed_sparse_indices_kernelILNS2_8CDimNameE1ENS2_18CUDAKernelLauncherENS2_14EmptyVecKernelENS2_8DummyVecELm0EEEvRKNS_6TensorESA_lllENKUlvE0_clEvENKUlvE0_clEvEUllE_St5arrayIPcLm2EELi4E23TrivialOffsetCalculatorILi1EjESI_NS0_6memory15LoadWithoutCastENSJ_16StoreWithoutCastEEEviT_T0_T2_T3_T4_T5_)
        /*00d0*/ 	.short	0x0210
        /*00d2*/ 	.short	0x0034


	//----- nvinfo : EIATTR_SW_WAR
	.align		4
.L_1300:
        /*00d4*/ 	.byte	0x04, 0x36
        /*00d6*/ 	.short	(.L_1302 - .L_1301)
.L_1301:
        /*00d8*/ 	.word	0x00000008
.L_1302:


//--------------------- .nv.info._ZN2at6native29vectorized_elementwise_kernelILi2EZZZNS0_67_GLOBAL__N__bb565c37_34_ValidateCompressedIndicesKernel_cu_33a4b88b42_validate_compressed_sparse_indices_kernelILNS2_8CDimNameE1ENS2_18CUDAKernelLauncherENS2_14EmptyVecKernelENS2_8DummyVecELm0EEEvRKNS_6TensorESA_lllENKUlvE0_clEvENKUlvE0_clEvEUllE_St5arrayIPcLm2EEEEviT0_T1_ --------------------------
	.section	.nv.info._ZN2at6native29vectorized_elementwise_kernelILi2EZZZNS0_67_GLOBAL__N__bb565c37_34_ValidateCompressedIndicesKernel_cu_33a4b88b42_validate_compressed_sparse_indices_kernelILNS2_8CDimNameE1ENS2_18CUDAKernelLauncherENS2_14EmptyVecKernelENS2_8DummyVecELm0EEEvRKNS_6TensorESA_lllENKUlvE0_clEvENKUlvE0_clEvEUllE_St5arrayIPcLm2EEEEviT0_T1_,"",@"SHT_CUDA_INFO"
	.sectionflags	@""
	.align	4


	//----- nvinfo : EIATTR_CUDA_API_VERSION
	.align		4
        /*0000*/ 	.byte	0x04, 0x37
        /*0002*/ 	.short	(.L_1304 - .L_1303)
.L_1303:
        /*0004*/ 	.word	0x00000082


	//----- nvinfo : EIATTR_KPARAM_INFO
	.align		4
.L_1304:
        /*0008*/ 	.byte	0x04, 0x17
        /*000a*/ 	.short	(.L_1306 - .L_1305)
.L_1305:
        /*000c*/ 	.word	0x00000000
        /*0010*/ 	.short	0x0002
        /*0012*/ 	.short	0x0020
        /*0014*/ 	.byte	0x00, 0xf0, 0x41, 0x00


	//----- nvinfo : EIATTR_KPARAM_INFO
	.align		4
.L_1306:
        /*0018*/ 	.byte	0x04, 0x17
        /*001a*/ 	.short	(.L_1308 - .L_1307)
.L_1307:
        /*001c*/ 	.word	0x00000000
        /*0020*/ 	.short	0x0001
        /*0022*/ 	.short	0x0008
        /*0024*/ 	.byte	0x00, 0xf0, 0x61, 0x00


	//----- nvinfo : EIATTR_KPARAM_INFO
	.align		4
.L_1308:
        /*0028*/ 	.byte	0x04, 0x17
        /*002a*/ 	.short	(.L_1310 - .L_1309)
.L_1309:
        /*002c*/ 	.word	0x00000000
        /*0030*/ 	.short	0x0000
        /*0032*/ 	.short	0x0000
        /*0034*/ 	.byte	0x00, 0xf0, 0x11, 0x00


	//----- nvinfo : EIATTR_SPARSE_MMA_MASK
	.align		4
.L_1310:
        /*0038*/ 	.byte	0x03, 0x50
        /*003a*/ 	.short	0x0000


	//----- nvinfo : EIATTR_MAXREG_COUNT
	.align		4
        /*003c*/ 	.byte	0x03, 0x1b
        /*003e*/ 	.short	0x00ff


	//----- nvinfo : EIATTR_EXTERNS
	.align		4
        /*0040*/ 	.byte	0x04, 0x0f
        /*0042*/ 	.short	(.L_1312 - .L_1311)


	//   ....[0]....
	.align		4
.L_1311:
        /*0044*/ 	.word	index@(__assertfail)


	//----- nvinfo : EIATTR_MERCURY_ISA_VERSION
	.align		4
.L_1312:
        /*0048*/ 	.byte	0x03, 0x5f
        /*004a*/ 	.short	0x0101


	//----- nvinfo : EIATTR_SYSCALL_OFFSETS
	.align		4
        /*004c*/ 	.byte	0x04, 0x46
        /*004e*/ 	.short	(.L_1314 - .L_1313)


	//   ....[0]....
.L_1313:
        /*0050*/ 	.word	0x000002a0


	//   ....[1]....
        /*0054*/ 	.word	0x00000460


	//   ....[2]....
        /*0058*/ 	.word	0x00000620


	//   ....[3]....
        /*005c*/ 	.word	0x000007e0


	//   ....[4]....
        /*0060*/ 	.word	0x000009a0


	//   ....[5]....
        /*0064*/ 	.word	0x00000b60


	//   ....[6]....
        /*0068*/ 	.word	0x00000d20


	//   ....[7]....
        /*006c*/ 	.word	0x00000ee0


	//   ....[8]....
        /*0070*/ 	.word	0x000014d0


	//   ....[9]....
        /*0074*/ 	.word	0x000016b0


	//   ....[10]....
        /*0078*/ 	.word	0x00001890


	//   ....[11]....
        /*007c*/ 	.word	0x00001a70


	//   ....[12]....
        /*0080*/ 	.word	0x00001c50


	//   ....[13]....
        /*0084*/ 	.word	0x00001e30


	//   ....[14]....
        /*0088*/ 	.word	0x00002010


	//   ....[15]....
        /*008c*/ 	.word	0x000021f0


	//----- nvinfo : EIATTR_EXIT_INSTR_OFFSETS
	.align		4
.L_1314:
        /*0090*/ 	.byte	0x04, 0x1c
        /*0092*/ 	.short	(.L_1316 - .L_1315)


	//   ....[0]....
.L_1315:
        /*0094*/ 	.word	0x00000f70


	//   ....[1]....
        /*0098*/ 	.word	0x00002570


	//   ....[2]....
        /*009c*/ 	.word	0x000025c0


	//----- nvinfo : EIATTR_MAX_THREADS
	.align		4
.L_1316:
        /*00a0*/ 	.byte	0x04, 0x05
        /*00a2*/ 	.short	(.L_1318 - .L_1317)
.L_1317:
        /*00a4*/ 	.word	0x00000080
        /*00a8*/ 	.word	0x00000001
        /*00ac*/ 	.word	0x00000001


	//----- nvinfo : EIATTR_CRS_STACK_SIZE
	.align		4
.L_1318:
        /*00b0*/ 	.byte	0x04, 0x1e
        /*00b2*/ 	.short	(.L_1320 - .L_1319)
.L_1319:
        /*00b4*/ 	.word	0x00000000


	//----- nvinfo : EIATTR_CBANK_PARAM_SIZE
	.align		4
.L_1320:
        /*00b8*/ 	.byte	0x03, 0x19
        /*00ba*/ 	.short	0x0030


	//----- nvinfo : EIATTR_PARAM_CBANK
	.align		4
        /*00bc*/ 	.byte	0x04, 0x0a
        /*00be*/ 	.short	(.L_1322 - .L_1321)
	.align		4
.L_1321:
        /*00c0*/ 	.word	index@(.nv.constant0._ZN2at6native29vectorized_elementwise_kernelILi2EZZZNS0_67_GLOBAL__N__bb565c37_34_ValidateCompressedIndicesKernel_cu_33a4b88b42_validate_compressed_sparse_indices_kernelILNS2_8CDimNameE1ENS2_18CUDAKernelLauncherENS2_14EmptyVecKernelENS2_8DummyVecELm0EEEvRKNS_6TensorESA_lllENKUlvE0_clEvENKUlvE0_clEvEUllE_St5arrayIPcLm2EEEEviT0_T1_)
        /*00c4*/ 	.short	0x0210
        /*00c6*/ 	.short	0x0030


	//----- nvinfo : EIATTR_SW_WAR
	.align		4
.L_1322:
        /*00c8*/ 	.byte	0x04, 0x36
        /*00ca*/ 	.short	(.L_1324 - .L_1323)
.L_1323:
        /*00cc*/ 	.word	0x00000008
.L_1324:


//--------------------- .nv.info._ZN2at6native29vectorized_elementwise_kernelILi4EZZZNS0_67_GLOBAL__N__bb565c37_34_ValidateCompressedIndicesKernel_cu_33a4b88b42_validate_compressed_sparse_indices_kernelILNS2_8CDimNameE1ENS2_18CUDAKernelLauncherENS2_14EmptyVecKernelENS2_8DummyVecELm0EEEvRKNS_6TensorESA_lllENKUlvE0_clEvENKUlvE0_clEvEUllE_St5arrayIPcLm2EEEEviT0_T1_ --------------------------
	.section	.nv.info._ZN2at6native29vectorized_elementwise_kernelILi4EZZZNS0_67_GLOBAL__N__bb565c37_34_ValidateCompressedIndicesKernel_cu_33a4b88b42_validate_compressed_sparse_indices_kernelILNS2_8CDimNameE1ENS2_18CUDAKernelLauncherENS2_14EmptyVecKernelENS2_8DummyVecELm0EEEvRKNS_6TensorESA_lllENKUlvE0_clEvENKUlvE0_clEvEUllE_St5arrayIPcLm2EEEEviT0_T1_,"",@"SHT_CUDA_INFO"
	.sectionflags	@""
	.align	4


	//----- nvinfo : EIATTR_CUDA_API_VERSION
	.align		4
        /*0000*/ 	.byte	0x04, 0x37
        /*0002*/ 	.short	(.L_1326 - .L_1325)
.L_1325:
        /*0004*/ 	.word	0x00000082


	//----- nvinfo : EIATTR_KPARAM_INFO
	.align		4
.L_1326:
        /*0008*/ 	.byte	0x04, 0x17
        /*000a*/ 	.short	(.L_1328 - .L_1327)
.L_1327:
        /*000c*/ 	.word	0x00000000
        /*0010*/ 	.short	0x0002
        /*0012*/ 	.short	0x0020
        /*0014*/ 	.byte	0x00, 0xf0, 0x41, 0x00


	//----- nvinfo : EIATTR_KPARAM_INFO
	.align		4
.L_1328:
        /*0018*/ 	.byte	0x04, 0x17
        /*001a*/ 	.short	(.L_1330 - .L_1329)
.L_1329:
        /*001c*/ 	.word	0x00000000
        /*0020*/ 	.short	0x0001
        /*0022*/ 	.short	0x0008
        /*0024*/ 	.byte	0x00, 0xf0, 0x61, 0x00


	//----- nvinfo : EIATTR_KPARAM_INFO
	.align		4
.L_1330:
        /*0028*/ 	.byte	0x04, 0x17
        /*002a*/ 	.short	(.L_1332 - .L_1331)
.L_1331:
        /*002c*/ 	.word	0x00000000
        /*0030*/ 	.short	0x0000
        /*0032*/ 	.short	0x0000
        /*0034*/ 	.byte	0x00, 0xf0, 0x11, 0x00


	//----- nvinfo : EIATTR_SPARSE_MMA_MASK
	.align		4
.L_1332:
        /*0038*/ 	.byte	0x03, 0x50
        /*003a*/ 	.short	0x0000


	//----- nvinfo : EIATTR_MAXREG_COUNT
	.align		4
        /*003c*/ 	.byte	0x03, 0x1b
        /*003e*/ 	.short	0x00ff


	//----- nvinfo : EIATTR_EXTERNS
	.align		4
        /*0040*/ 	.byte	0x04, 0x0f
        /*0042*/ 	.short	(.L_1334 - .L_1333)


	//   ....[0]....
	.align		4
.L_1333:
        /*0044*/ 	.word	index@(__assertfail)


	//----- nvinfo : EIATTR_MERCURY_ISA_VERSION
	.align		4
.L_1334:
        /*0048*/ 	.byte	0x03, 0x5f
        /*004a*/ 	.short	0x0101


	//----- nvinfo : EIATTR_SYSCALL_OFFSETS
	.align		4
        /*004c*/ 	.byte	0x04, 0x46
        /*004e*/ 	.short	(.L_1336 - .L_1335)


	//   ....[0]....
.L_1335:
        /*0050*/ 	.word	0x000002a0


	//   ....[1]....
        /*0054*/ 	.word	0x00000460


	//   ....[2]....
        /*0058*/ 	.word	0x00000620


	//   ....[3]....
        /*005c*/ 	.word	0x000007e0


	//   ....[4]....
        /*0060*/ 	.word	0x000009a0


	//   ....[5]....
        /*0064*/ 	.word	0x00000b60


	//   ....[6]....
        /*0068*/ 	.word	0x00000d20


	//   ....[7]....
        /*006c*/ 	.word	0x00000ee0


	//   ....[8]....
        /*0070*/ 	.word	0x000014d0


	//   ....[9]....
        /*0074*/ 	.word	0x000016b0


	//   ....[10]....
        /*0078*/ 	.word	0x00001890


	//   ....[11]....
        /*007c*/ 	.word	0x00001a70


	//   ....[12]....
        /*0080*/ 	.word	0x00001c50


	//   ....[13]....
        /*0084*/ 	.word	0x00001e30


	//   ....[14]....
        /*0088*/ 	.word	0x00002010


	//   ....[15]....
        /*008c*/ 	.word	0x000021f0


	//----- nvinfo : EIATTR_EXIT_INSTR_OFFSETS
	.align		4
.L_1336:
        /*0090*/ 	.byte	0x04, 0x1c
        /*0092*/ 	.short	(.L_1338 - .L_1337)


	//   ....[0]....
.L_1337:
        /*0094*/ 	.word	0x00000f70


	//   ....[1]....
        /*0098*/ 	.word	0x00002570


	//   ....[2]....
        /*009c*/ 	.word	0x000025c0


	//----- nvinfo : EIATTR_MAX_THREADS
	.align		4
.L_1338:
        /*00a0*/ 	.byte	0x04, 0x05
        /*00a2*/ 	.short	(.L_1340 - .L_1339)
.L_1339:
        /*00a4*/ 	.word	0x00000080
        /*00a8*/ 	.word	0x00000001
        /*00ac*/ 	.word	0x00000001


	//----- nvinfo : EIATTR_CRS_STACK_SIZE
	.align		4
.L_1340:
        /*00b0*/ 	.byte	0x04, 0x1e
        /*00b2*/ 	.short	(.L_1342 - .L_1341)
.L_1341:
        /*00b4*/ 	.word	0x00000000


	//----- nvinfo : EIATTR_CBANK_PARAM_SIZE
	.align		4
.L_1342:
        /*00b8*/ 	.byte	0x03, 0x19
        /*00ba*/ 	.short	0x0030


	//----- nvinfo : EIATTR_PARAM_CBANK
	.align		4
        /*00bc*/ 	.byte	0x04, 0x0a
        /*00be*/ 	.short	(.L_1344 - .L_1343)
	.align		4
.L_1343:
        /*00c0*/ 	.word	index@(.nv.constant0._ZN2at6native29vectorized_elementwise_kernelILi4EZZZNS0_67_GLOBAL__N__bb565c37_34_ValidateCompressedIndicesKernel_cu_33a4b88b42_validate_compressed_sparse_indices_kernelILNS2_8CDimNameE1ENS2_18CUDAKernelLauncherENS2_14EmptyVecKernelENS2_8DummyVecELm0EEEvRKNS_6TensorESA_lllENKUlvE0_clEvENKUlvE0_clEvEUllE_St5arrayIPcLm2EEEEviT0_T1_)
        /*00c4*/ 	.short	0x0210
        /*00c6*/ 	.short	0x0030


	//----- nvinfo : EIATTR_SW_WAR
	.align		4
.L_1344:
        /*00c8*/ 	.byte	0x04, 0x36
        /*00ca*/ 	.short	(.L_1346 - .L_1345)
.L_1345:
        /*00cc*/ 	.word	0x00000008
.L_1346:


//--------------------- .nv.info._ZN2at6native29vectorized_elementwise_kernelILi8EZZZNS0_67_GLOBAL__N__bb565c37_34_ValidateCompressedIndicesKernel_cu_33a4b88b42_validate_compressed_sparse_indices_kernelILNS2_8CDimNameE1ENS2_18CUDAKernelLauncherENS2_14EmptyVecKernelENS2_8DummyVecELm0EEEvRKNS_6TensorESA_lllENKUlvE0_clEvENKUlvE0_clEvEUllE_St5arrayIPcLm2EEEEviT0_T1_ --------------------------
	.section	.nv.info._ZN2at6native29vectorized_elementwise_kernelILi8EZZZNS0_67_GLOBAL__N__bb565c37_34_ValidateCompressedIndicesKernel_cu_33a4b88b42_validate_compressed_sparse_indices_kernelILNS2_8CDimNameE1ENS2_18CUDAKernelLauncherENS2_14EmptyVecKernelENS2_8DummyVecELm0EEEvRKNS_6TensorESA_lllENKUlvE0_clEvENKUlvE0_clEvEUllE_St5arrayIPcLm2EEEEviT0_T1_,"",@"SHT_CUDA_INFO"
	.sectionflags	@""
	.align	4


	//----- nvinfo : EIATTR_CUDA_API_VERSION
	.align		4
        /*0000*/ 	.byte	0x04, 0x37
        /*0002*/ 	.short	(.L_1348 - .L_1347)
.L_1347:
        /*0004*/ 	.word	0x00000082


	//----- nvinfo : EIATTR_KPARAM_INFO
	.align		4
.L_1348:
        /*0008*/ 	.byte	0x04, 0x17
        /*000a*/ 	.short	(.L_1350 - .L_1349)
.L_1349:
        /*000c*/ 	.word	0x00000000
        /*0010*/ 	.short	0x0002
        /*0012*/ 	.short	0x0020
        /*0014*/ 	.byte	0x00, 0xf0, 0x41, 0x00


	//----- nvinfo : EIATTR_KPARAM_INFO
	.align		4
.L_1350:
        /*0018*/ 	.byte	0x04, 0x17
        /*001a*/ 	.short	(.L_1352 - .L_1351)
.L_1351:
        /*001c*/ 	.word	0x00000000
        /*0020*/ 	.short	0x0001
        /*0022*/ 	.short	0x0008
        /*0024*/ 	.byte	0x00, 0xf0, 0x61, 0x00


	//----- nvinfo : EIATTR_KPARAM_INFO
	.align		4
.L_1352:
        /*0028*/ 	.byte	0x04, 0x17
        /*002a*/ 	.short	(.L_1354 - .L_1353)
.L_1353:
        /*002c*/ 	.word	0x00000000
        /*0030*/ 	.short	0x0000
        /*0032*/ 	.short	0x0000
        /*0034*/ 	.byte	0x00, 0xf0, 0x11, 0x00


	//----- nvinfo : EIATTR_SPARSE_MMA_MASK
	.align		4
.L_1354:
        /*0038*/ 	.byte	0x03, 0x50
        /*003a*/ 	.short	0x0000


	//----- nvinfo : EIATTR_MAXREG_COUNT
	.align		4
        /*003c*/ 	.byte	0x03, 0x1b
        /*003e*/ 	.short	0x00ff


	//----- nvinfo : EIATTR_EXTERNS
	.align		4
        /*0040*/ 	.byte	0x04, 0x0f
        /*0042*/ 	.short	(.L_1356 - .L_1355)


	//   ....[0]....
	.align		4
.L_1355:
        /*0044*/ 	.word	index@(__assertfail)


	//----- nvinfo : EIATTR_MERCURY_ISA_VERSION
	.align		4
.L_1356:
        /*0048*/ 	.byte	0x03, 0x5f
        /*004a*/ 	.short	0x0101


	//----- nvinfo : EIATTR_SYSCALL_OFFSETS
	.align		4
        /*004c*/ 	.byte	0x04, 0x46
        /*004e*/ 	.short	(.L_1358 - .L_1357)


	//   ....[0]....
.L_1357:
        /*0050*/ 	.word	0x000002a0


	//   ....[1]....
        /*0054*/ 	.word	0x00000460


	//   ....[2]....
        /*0058*/ 	.word	0x00000620


	//   ....[3]....
        /*005c*/ 	.word	0x000007e0


	//   ....[4]....
        /*0060*/ 	.word	0x000009a0


	//   ....[5]....
        /*0064*/ 	.word	0x00000b60


	//   ....[6]....
        /*0068*/ 	.word	0x00000d20


	//   ....[7]....
        /*006c*/ 	.word	0x00000ee0


	//   ....[8]....
        /*0070*/ 	.word	0x000014d0


	//   ....[9]....
        /*0074*/ 	.word	0x000016b0


	//   ....[10]....
        /*0078*/ 	.word	0x00001890


	//   ....[11]....
        /*007c*/ 	.word	0x00001a70


	//   ....[12]....
        /*0080*/ 	.word	0x00001c50


	//   ....[13]....
        /*0084*/ 	.word	0x00001e30


	//   ....[14]....
        /*0088*/ 	.word	0x00002010


	//   ....[15]....
        /*008c*/ 	.word	0x000021f0


	//----- nvinfo : EIATTR_EXIT_INSTR_OFFSETS
	.align		4
.L_1358:
        /*0090*/ 	.byte	0x04, 0x1c
        /*0092*/ 	.short	(.L_1360 - .L_1359)


	//   ....[0]....
.L_1359:
        /*0094*/ 	.word	0x00000f70


	//   ....[1]....
        /*0098*/ 	.word	0x00002570


	//   ....[2]....
        /*009c*/ 	.word	0x000025c0


	//----- nvinfo : EIATTR_MAX_THREADS
	.align		4
.L_1360:
        /*00a0*/ 	.byte	0x04, 0x05
        /*00a2*/ 	.short	(.L_1362 - .L_1361)
.L_1361:
        /*00a4*/ 	.word	0x00000080
        /*00a8*/ 	.word	0x00000001
        /*00ac*/ 	.word	0x00000001


	//----- nvinfo : EIATTR_CRS_STACK_SIZE
	.align		4
.L_1362:
        /*00b0*/ 	.byte	0x04, 0x1e
        /*00b2*/ 	.short	(.L_1364 - .L_1363)
.L_1363:
        /*00b4*/ 	.word	0x00000000


	//----- nvinfo : EIATTR_CBANK_PARAM_SIZE
	.align		4
.L_1364:
        /*00b8*/ 	.byte	0x03, 0x19
        /*00ba*/ 	.short	0x0030


	//----- nvinfo : EIATTR_PARAM_CBANK
	.align		4
        /*00bc*/ 	.byte	0x04, 0x0a
        /*00be*/ 	.short	(.L_1366 - .L_1365)
	.align		4
.L_1365:
        /*00c0*/ 	.word	index@(.nv.constant0._ZN2at6native29vectorized_elementwise_kernelILi8EZZZNS0_67_GLOBAL__N__bb565c37_34_ValidateCompressedIndicesKernel_cu_33a4b88b42_validate_compressed_sparse_indices_kernelILNS2_8CDimNameE1ENS2_18CUDAKernelLauncherENS2_14EmptyVecKernelENS2_8DummyVecELm0EEEvRKNS_6TensorESA_lllENKUlvE0_clEvENKUlvE0_clEvEUllE_St5arrayIPcLm2EEEEviT0_T1_)
        /*00c4*/ 	.short	0x0210
        /*00c6*/ 	.short	0x0030


	//----- nvinfo : EIATTR_SW_WAR
	.align		4
.L_1366:
        /*00c8*/ 	.byte	0x04, 0x36
        /*00ca*/ 	.short	(.L_1368 - .L_1367)
.L_1367:
        /*00cc*/ 	.word	0x00000008
.L_1368:


//--------------------- .nv.info._ZN2at6native18elementwise_kernelILi128ELi4EZNS0_15gpu_kernel_implIZZZNS0_67_GLOBAL__N__bb565c37_34_ValidateCompressedIndicesKernel_cu_33a4b88b42_validate_compressed_sparse_indices_kernelILNS3_8CDimNameE1ENS3_18CUDAKernelLauncherENS3_14EmptyVecKernelENS3_8DummyVecELm0EEEvRKNS_6TensorESB_lllENKUlvE0_clEvENKUlvE_clEvEUliE_EEvRNS_18TensorIteratorBaseERKT_EUliE_EEviT1_ --------------------------
	.section	.nv.info._ZN2at6native18elementwise_kernelILi128ELi4EZNS0_15gpu_kernel_implIZZZNS0_67_GLOBAL__N__bb565c37_34_ValidateCompressedIndicesKernel_cu_33a4b88b42_validate_compressed_sparse_indices_kernelILNS3_8CDimNameE1ENS3_18CUDAKernelLauncherENS3_14EmptyVecKernelENS3_8DummyVecELm0EEEvRKNS_6TensorESB_lllENKUlvE0_clEvENKUlvE_clEvEUliE_EEvRNS_18TensorIteratorBaseERKT_EUliE_EEviT1_,"",@"SHT_CUDA_INFO"
	.sectionflags	@""
	.align	4


	//----- nvinfo : EIATTR_CUDA_API_VERSION
	.align		4
        /*0000*/ 	.byte	0x04, 0x37
        /*0002*/ 	.short	(.L_1370 - .L_1369)
.L_1369:
        /*0004*/ 	.word	0x00000082


	//----- nvinfo : EIATTR_KPARAM_INFO
	.align		4
.L_1370:
        /*0008*/ 	.byte	0x04, 0x17
        /*000a*/ 	.short	(.L_1372 - .L_1371)
.L_1371:
        /*000c*/ 	.word	0x00000000
        /*0010*/ 	.short	0x0001
        /*0012*/ 	.short	0x0008
        /*0014*/ 	.byte	0x00, 0xf0, 0xc1, 0x08


	//----- nvinfo : EIATTR_KPARAM_INFO
	.align		4
.L_1372:
        /*0018*/ 	.byte	0x04, 0x17
        /*001a*/ 	.short	(.L_1374 - .L_1373)
.L_1373:
        /*001c*/ 	.word	0x00000000
        /*0020*/ 	.short	0x0000
        /*0022*/ 	.short	0x0000
        /*0024*/ 	.byte	0x00, 0xf0, 0x11, 0x00


	//----- nvinfo : EIATTR_SPARSE_MMA_MASK
	.align		4
.L_1374:
        /*0028*/ 	.byte	0x03, 0x50
        /*002a*/ 	.short	0x0000


	//----- nvinfo : EIATTR_MAXREG_COUNT
	.align		4
        /*002c*/ 	.byte	0x03, 0x1b
        /*002e*/ 	.short	0x0080


	//----- nvinfo : EIATTR_EXTERNS
	.align		4
        /*0030*/ 	.byte	0x04, 0x0f
        /*0032*/ 	.short	(.L_1376 - .L_1375)


	//   ....[0]....
	.align		4
.L_1375:
        /*0034*/ 	.word	index@(__assertfail)


	//----- nvinfo : EIATTR_MERCURY_ISA_VERSION
	.align		4
.L_1376:
        /*0038*/ 	.byte	0x03, 0x5f
        /*003a*/ 	.short	0x0101


	//----- nvinfo : EIATTR_SYSCALL_OFFSETS
	.align		4
        /*003c*/ 	.byte	0x04, 0x46
        /*003e*/ 	.short	(.L_1378 - .L_1377)


	//   ....[0]....
.L_1377:
        /*0040*/ 	.word	0x00002180


	//   ....[1]....
        /*0044*/ 	.word	0x00002350


	//   ....[2]....
        /*0048*/ 	.word	0x00002a50


	//   ....[3]....
        /*004c*/ 	.word	0x00004be0


	//   ....[4]....
        /*0050*/ 	.word	0x00004db0


	//   ....[5]....
        /*0054*/ 	.word	0x000054b0


	//   ....[6]....
        /*0058*/ 	.word	0x00007630


	//   ....[7]....
        /*005c*/ 	.word	0x00007800


	//   ....[8]....
        /*0060*/ 	.word	0x00007f00


	//   ....[9]....
        /*0064*/ 	.word	0x0000a070


	//   ....[10]....
        /*0068*/ 	.word	0x0000a240


	//   ....[11]....
        /*006c*/ 	.word	0x0000a940


	//----- nvinfo : EIATTR_EXIT_INSTR_OFFSETS
	.align		4
.L_1378:
        /*0070*/ 	.byte	0x04, 0x1c
        /*0072*/ 	.short	(.L_1380 - .L_1379)


	//   ....[0]....
.L_1379:
        /*0074*/ 	.word	0x00007f90


	//   ....[1]....
        /*0078*/ 	.word	0x0000a330


	//   ....[2]....
        /*007c*/ 	.word	0x0000a350


	//   ....[3]....
        /*0080*/ 	.word	0x0000a3d0


	//   ....[4]....
        /*0084*/ 	.word	0x0000a3f0


	//   ....[5]....
        /*0088*/ 	.word	0x0000a410


	//   ....[6]....
        /*008c*/ 	.word	0x0000a490


	//   ....[7]....
        /*0090*/ 	.word	0x0000a4b0


	//   ....[8]....
        /*0094*/ 	.word	0x0000a530


	//   ....[9]....
        /*0098*/ 	.word	0x0000a550


	//   ....[10]....
        /*009c*/ 	.word	0x0000a570


	//   ....[11]....
        /*00a0*/ 	.word	0x0000a610


	//   ....[12]....
        /*00a4*/ 	.word	0x0000a630


	//   ....[13]....
        /*00a8*/ 	.word	0x0000a6b0


	//   ....[14]....
        /*00ac*/ 	.word	0x0000a6d0


	//   ....[15]....
        /*00b0*/ 	.word	0x0000a6f0


	//   ....[16]....
        /*00b4*/ 	.word	0x0000a790


	//   ....[17]....
        /*00b8*/ 	.word	0x0000a7b0


	//   ....[18]....
        /*00bc*/ 	.word	0x0000a7d0


	//   ....[19]....
        /*00c0*/ 	.word	0x0000a840


	//   ....[20]....
        /*00c4*/ 	.word	0x0000a950


	//   ....[21]....
        /*00c8*/ 	.word	0x0000a970


	//   ....[22]....
        /*00cc*/ 	.word	0x0000a990


	//----- nvinfo : EIATTR_MAX_THREADS
	.align		4
.L_1380:
        /*00d0*/ 	.byte	0x04, 0x05
        /*00d2*/ 	.short	(.L_1382 - .L_1381)
.L_1381:
        /*00d4*/ 	.word	0x00000080
        /*00d8*/ 	.word	0x00000001
        /*00dc*/ 	.word	0x00000001


	//----- nvinfo : EIATTR_CRS_STACK_SIZE
	.align		4
.L_1382:
        /*00e0*/ 	.byte	0x04, 0x1e
        /*00e2*/ 	.short	(.L_1384 - .L_1383)
.L_1383:
        /*00e4*/ 	.word	0x00000000


	//----- nvinfo : EIATTR_CBANK_PARAM_SIZE
	.align		4
.L_1384:
        /*00e8*/ 	.byte	0x03, 0x19
        /*00ea*/ 	.short	0x0238


	//----- nvinfo : EIATTR_PARAM_CBANK
	.align		4
        /*00ec*/ 	.byte	0x04, 0x0a
        /*00ee*/ 	.short	(.L_1386 - .L_1385)
	.align		4
.L_1385:
        /*00f0*/ 	.word	index@(.nv.constant0._ZN2at6native18elementwise_kernelILi128ELi4EZNS0_15gpu_kernel_implIZZZNS0_67_GLOBAL__N__bb565c37_34_ValidateCompressedIndicesKernel_cu_33a4b88b42_validate_compressed_sparse_indices_kernelILNS3_8CDimNameE1ENS3_18CUDAKernelLauncherENS3_14EmptyVecKernelENS3_8DummyVecELm0EEEvRKNS_6TensorESB_lllENKUlvE0_clEvENKUlvE_clEvEUliE_EEvRNS_18TensorIteratorBaseERKT_EUliE_EEviT1_)
        /*00f4*/ 	.short	0x0210
        /*00f6*/ 	.short	0x0238


	//----- nvinfo : EIATTR_SW_WAR
	.align		4
.L_1386:
        /*00f8*/ 	.byte	0x04, 0x36
        /*00fa*/ 	.short	(.L_1388 - .L_1387)
.L_1387:
        /*00fc*/ 	.word	0x00000008
.L_1388:


//--------------------- .nv.info._ZN2at6native27unrolled_elementwise_kernelIZZZNS0_67_GLOBAL__N__bb565c37_34_ValidateCompressedIndicesKernel_cu_33a4b88b42_validate_compressed_sparse_indices_kernelILNS2_8CDimNameE1ENS2_18CUDAKernelLauncherENS2_14EmptyVecKernelENS2_8DummyVecELm0EEEvRKNS_6TensorESA_lllENKUlvE0_clEvENKUlvE_clEvEUliE_St5arrayIPcLm2EELi4E23TrivialOffsetCalculatorILi1EjESI_NS0_6memory12LoadWithCastILi1EEENSJ_13StoreWithCastILi1EEEEEviT_T0_T2_T3_T4_T5_ --------------------------
	.section	.nv.info._ZN2at6native27unrolled_elementwise_kernelIZZZNS0_67_GLOBAL__N__bb565c37_34_ValidateCompressedIndicesKernel_cu_33a4b88b42_validate_compressed_sparse_indices_kernelILNS2_8CDimNameE1ENS2_18CUDAKernelLauncherENS2_14EmptyVecKernelENS2_8DummyVecELm0EEEvRKNS_6TensorESA_lllENKUlvE0_clEvENKUlvE_clEvEUliE_St5arrayIPcLm2EELi4E23TrivialOffsetCalculatorILi1EjESI_NS0_6memory12LoadWithCastILi1EEENSJ_13StoreWithCastILi1EEEEEviT_T0_T2_T3_T4_T5_,"",@"SHT_CUDA_INFO"
	.sectionflags	@""
	.align	4


	//----- nvinfo : EIATTR_CUDA_API_VERSION
	.align		4
        /*0000*/ 	.byte	0x04, 0x37
        /*0002*/ 	.short	(.L_1390 - .L_1389)
.L_1389:
        /*0004*/ 	.word	0x00000082


	//----- nvinfo : EIATTR_KPARAM_INFO
	.align		4
.L_1390:
        /*0008*/ 	.byte	0x04, 0x17
        /*000a*/ 	.short	(.L_1392 - .L_1391)
.L_1391:
        /*000c*/ 	.word	0x00000000
        /*0010*/ 	.short	0x0006
        /*0012*/ 	.short	0x003c
        /*0014*/ 	.byte	0x00, 0xf0, 0x21, 0x00


	//----- nvinfo : EIATTR_KPARAM_INFO
	.align		4
.L_1392:
        /*0018*/ 	.byte	0x04, 0x17
        /*001a*/ 	.short	(.L_1394 - .L_1393)
.L_1393:
        /*001c*/ 	.word	0x00000000
        /*0020*/ 	.short	0x0005
        /*0022*/ 	.short	0x0034
        /*0024*/ 	.byte	0x00, 0xf0, 0x21, 0x00


	//----- nvinfo : EIATTR_KPARAM_INFO
	.align		4
.L_1394:
        /*0028*/ 	.byte	0x04, 0x17
        /*002a*/ 	.short	(.L_1396 - .L_1395)
.L_1395:
        /*002c*/ 	.word	0x00000000
        /*0030*/ 	.short	0x0004
        /*0032*/ 	.short	0x0031
        /*0034*/ 	.byte	0x00, 0xf0, 0x05, 0x00


	//----- nvinfo : EIATTR_KPARAM_INFO
	.align		4
.L_1396:
        /*0038*/ 	.byte	0x04, 0x17
        /*003a*/ 	.short	(.L_1398 - .L_1397)
.L_1397:
        /*003c*/ 	.word	0x00000000
        /*0040*/ 	.short	0x0003
        /*0042*/ 	.short	0x0030
        /*0044*/ 	.byte	0x00, 0xf0, 0x05, 0x00


	//----- nvinfo : EIATTR_KPARAM_INFO
	.align		4
.L_1398:
        /*0048*/ 	.byte	0x04, 0x17
        /*004a*/ 	.short	(.L_1400 - .L_1399)
.L_1399:
        /*004c*/ 	.word	0x00000000
        /*0050*/ 	.short	0x0002
        /*0052*/ 	.short	0x0020
        /*0054*/ 	.byte	0x00, 0xf0, 0x41, 0x00


	//----- nvinfo : EIATTR_KPARAM_INFO
	.align		4
.L_1400:
        /*0058*/ 	.byte	0x04, 0x17
        /*005a*/ 	.short	(.L_1402 - .L_1401)
.L_1401:
        /*005c*/ 	.word	0x00000000
        /*0060*/ 	.short	0x0001
        /*0062*/ 	.short	0x0008
        /*0064*/ 	.byte	0x00, 0xf0, 0x61, 0x00


	//----- nvinfo : EIATTR_KPARAM_INFO
	.align		4
.L_1402:
        /*0068*/ 	.byte	0x04, 0x17
        /*006a*/ 	.short	(.L_1404 - .L_1403)
.L_1403:
        /*006c*/ 	.word	0x00000000
        /*0070*/ 	.short	0x0000
        /*0072*/ 	.short	0x0000
        /*0074*/ 	.byte	0x00, 0xf0, 0x11, 0x00


	//----- nvinfo : EIATTR_SPARSE_MMA_MASK
	.align		4
.L_1404:
        /*0078*/ 	.byte	0x03, 0x50
        /*007a*/ 	.short	0x0000


	//----- nvinfo : EIATTR_MAXREG_COUNT
	.align		4
        /*007c*/ 	.byte	0x03, 0x1b
        /*007e*/ 	.short	0x00ff


	//----- nvinfo : EIATTR_EXTERNS
	.align		4
        /*0080*/ 	.byte	0x04, 0x0f
        /*0082*/ 	.short	(.L_1406 - .L_1405)


	//   ....[0]....
	.align		4
.L_1405:
        /*0084*/ 	.word	index@(__assertfail)


	//----- nvinfo : EIATTR_MERCURY_ISA_VERSION
	.align		4
.L_1406:
        /*0088*/ 	.byte	0x03, 0x5f
        /*008a*/ 	.short	0x0101


	//----- nvinfo : EIATTR_SYSCALL_OFFSETS
	.align		4
        /*008c*/ 	.byte	0x04, 0x46
        /*008e*/ 	.short	(.L_1408 - .L_1407)


	//   ....[0]....
.L_1407:
        /*0090*/ 	.word	0x00000ea0


	//   ....[1]....
        /*0094*/ 	.word	0x00001d30


	//   ....[2]....
        /*0098*/ 	.word	0x00002bc0


	//   ....[3]....
        /*009c*/ 	.word	0x00003a20


	//   ....[4]....
        /*00a0*/ 	.word	0x00003c40


	//   ....[5]....
        /*00a4*/ 	.word	0x00003e00


	//   ....[6]....
        /*00a8*/ 	.word	0x00003fc0


	//   ....[7]....
        /*00ac*/ 	.word	0x00004180


	//   ....[8]....
        /*00b0*/ 	.word	0x00004a60


	//   ....[9]....
        /*00b4*/ 	.word	0x00005260


	//   ....[10]....
        /*00b8*/ 	.word	0x00005a20


	//   ....[11]....
        /*00bc*/ 	.word	0x000061e0


	//----- nvinfo : EIATTR_EXIT_INSTR_OFFSETS
	.align		4
.L_1408:
        /*00c0*/ 	.byte	0x04, 0x1c
        /*00c2*/ 	.short	(.L_1410 - .L_1409)


	//   ....[0]....
.L_1409:
        /*00c4*/ 	.word	0x00005aa0


	//   ....[1]....
        /*00c8*/ 	.word	0x00005bd0


	//   ....[2]....
        /*00cc*/ 	.word	0x00005bf0


	//   ....[3]....
        /*00d0*/ 	.word	0x00005c70


	//   ....[4]....
        /*00d4*/ 	.word	0x00005c90


	//   ....[5]....
        /*00d8*/ 	.word	0x00005cb0


	//   ....[6]....
        /*00dc*/ 	.word	0x00005d30


	//   ....[7]....
        /*00e0*/ 	.word	0x00005d50


	//   ....[8]....
        /*00e4*/ 	.word	0x00005dd0


	//   ....[9]....
        /*00e8*/ 	.word	0x00005df0


	//   ....[10]....
        /*00ec*/ 	.word	0x00005e10


	//   ....[11]....
        /*00f0*/ 	.word	0x00005eb0


	//   ....[12]....
        /*00f4*/ 	.word	0x00005ed0


	//   ....[13]....
        /*00f8*/ 	.word	0x00005f50


	//   ....[14]....
        /*00fc*/ 	.word	0x00005f70


	//   ....[15]....
        /*0100*/ 	.word	0x00005f90


	//   ....[16]....
        /*0104*/ 	.word	0x00006030


	//   ....[17]....
        /*0108*/ 	.word	0x00006050


	//   ....[18]....
        /*010c*/ 	.word	0x00006070


	//   ....[19]....
        /*0110*/ 	.word	0x000060e0


	//   ....[20]....
        /*0114*/ 	.word	0x000061f0


	//   ....[21]....
        /*0118*/ 	.word	0x00006210


	//   ....[22]....
        /*011c*/ 	.word	0x00006230


	//----- nvinfo : EIATTR_MAX_THREADS
	.align		4
.L_1410:
        /*0120*/ 	.byte	0x04, 0x05
        /*0122*/ 	.short	(.L_1412 - .L_1411)
.L_1411:
        /*0124*/ 	.word	0x00000080
        /*0128*/ 	.word	0x00000001
        /*012c*/ 	.word	0x00000001


	//----- nvinfo : EIATTR_CRS_STACK_SIZE
	.align		4
.L_1412:
        /*0130*/ 	.byte	0x04, 0x1e
        /*0132*/ 	.short	(.L_1414 - .L_1413)
.L_1413:
        /*0134*/ 	.word	0x00000000


	//----- nvinfo : EIATTR_CBANK_PARAM_SIZE
	.align		4
.L_1414:
        /*0138*/ 	.byte	0x03, 0x19
        /*013a*/ 	.short	0x0044


	//----- nvinfo : EIATTR_PARAM_CBANK
	.align		4
        /*013c*/ 	.byte	0x04, 0x0a
        /*013e*/ 	.short	(.L_1416 - .L_1415)
	.align		4
.L_1415:
        /*0140*/ 	.word	index@(.nv.constant0._ZN2at6native27unrolled_elementwise_kernelIZZZNS0_67_GLOBAL__N__bb565c37_34_ValidateCompressedIndicesKernel_cu_33a4b88b42_validate_compressed_sparse_indices_kernelILNS2_8CDimNameE1ENS2_18CUDAKernelLauncherENS2_14EmptyVecKernelENS2_8DummyVecELm0EEEvRKNS_6TensorESA_lllENKUlvE0_clEvENKUlvE_clEvEUliE_St5arrayIPcLm2EELi4E23TrivialOffsetCalculatorILi1EjESI_NS0_6memory12LoadWithCastILi1EEENSJ_13StoreWithCastILi1EEEEEviT_T0_T2_T3_T4_T5_)
        /*0144*/ 	.short	0x0210
        /*0146*/ 	.short	0x0044


	//----- nvinfo : EIATTR_SW_WAR
	.align		4
.L_1416:
        /*0148*/ 	.byte	0x04, 0x36
        /*014a*/ 	.short	(.L_1418 - .L_1417)
.L_1417:
        /*014c*/ 	.word	0x00000008
.L_1418:


//--------------------- .nv.info._ZN2at6native18elementwise_kernelILi128ELi2EZNS0_22gpu_kernel_impl_nocastIZZZNS0_67_GLOBAL__N__bb565c37_34_ValidateCompressedIndicesKernel_cu_33a4b88b42_validate_compressed_sparse_indices_kernelILNS3_8CDimNameE1ENS3_18CUDAKernelLauncherENS3_14EmptyVecKernelENS3_8DummyVecELm0EEEvRKNS_6TensorESB_lllENKUlvE0_clEvENKUlvE_clEvEUliE_EEvRNS_18TensorIteratorBaseERKT_EUliE_EEviT1_ --------------------------
	.section	.nv.info._ZN2at6native18elementwise_kernelILi128ELi2EZNS0_22gpu_kernel_impl_nocastIZZZNS0_67_GLOBAL__N__bb565c37_34_ValidateCompressedIndicesKernel_cu_33a4b88b42_validate_compressed_sparse_indices_kernelILNS3_8CDimNameE1ENS3_18CUDAKernelLauncherENS3_14EmptyVecKernelENS3_8DummyVecELm0EEEvRKNS_6TensorESB_lllENKUlvE0_clEvENKUlvE_clEvEUliE_EEvRNS_18TensorIteratorBaseERKT_EUliE_EEviT1_,"",@"SHT_CUDA_INFO"
	.sectionflags	@""
	.align	4


	//----- nvinfo : EIATTR_CUDA_API_VERSION
	.align		4
        /*0000*/ 	.byte	0x04, 0x37
        /*0002*/ 	.short	(.L_1420 - .L_1419)
.L_1419:
        /*0004*/ 	.word	0x00000082


	//----- nvinfo : EIATTR_KPARAM_INFO
	.align		4
.L_1420:
        /*0008*/ 	.byte	0x04, 0x17
        /*000a*/ 	.short	(.L_1422 - .L_1421)
.L_1421:
        /*000c*/ 	.word	0x00000000
        /*0010*/ 	.short	0x0001
        /*0012*/ 	.short	0x0008
        /*0014*/ 	.byte	0x00, 0xf0, 0xa1, 0x08


	//----- nvinfo : EIATTR_KPARAM_INFO
	.align		4
.L_1422:
        /*0018*/ 	.byte	0x04, 0x17
        /*001a*/ 	.short	(.L_1424 - .L_1423)
.L_1423:
        /*001c*/ 	.word	0x00000000
        /*0020*/ 	.short	0x0000
        /*0022*/ 	.short	0x0000
        /*0024*/ 	.byte	0x00, 0xf0, 0x11, 0x00


	//----- nvinfo : EIATTR_SPARSE_MMA_MASK
	.align		4
.L_1424:
        /*0028*/ 	.byte	0x03, 0x50
        /*002a*/ 	.short	0x0000


	//----- nvinfo : EIATTR_MAXREG_COUNT
	.align		4
        /*002c*/ 	.byte	0x03, 0x1b
        /*002e*/ 	.short	0x0080


	//----- nvinfo : EIATTR_EXTERNS
	.align		4
        /*0030*/ 	.byte	0x04, 0x0f
        /*0032*/ 	.short	(.L_1426 - .L_1425)


	//   ....[0]....
	.align		4
.L_1425:
        /*0034*/ 	.word	index@(__assertfail)


	//----- nvinfo : EIATTR_MERCURY_ISA_VERSION
	.align		4
.L_1426:
        /*0038*/ 	.byte	0x03, 0x5f
        /*003a*/ 	.short	0x0101


	//----- nvinfo : EIATTR_SYSCALL_OFFSETS
	.align		4
        /*003c*/ 	.byte	0x04, 0x46
        /*003e*/ 	.short	(.L_1428 - .L_1427)


	//   ....[0]....
.L_1427:
        /*0040*/ 	.word	0x00001570


	//   ....[1]....
        /*0044*/ 	.word	0x00002ae0


	//----- nvinfo : EIATTR_EXIT_INSTR_OFFSETS
	.align		4
.L_1428:
        /*0048*/ 	.byte	0x04, 0x1c
        /*004a*/ 	.short	(.L_1430 - .L_1429)


	//   ....[0]....
.L_1429:
        /*004c*/ 	.word	0x000015f0


	//   ....[1]....
        /*0050*/ 	.word	0x00002b10


	//----- nvinfo : EIATTR_MAX_THREADS
	.align		4
.L_1430:
        /*0054*/ 	.byte	0x04, 0x05
        /*0056*/ 	.short	(.L_1432 - .L_1431)
.L_1431:
        /*0058*/ 	.word	0x00000080
        /*005c*/ 	.word	0x00000001
        /*0060*/ 	.word	0x00000001


	//----- nvinfo : EIATTR_CRS_STACK_SIZE
	.align		4
.L_1432:
        /*0064*/ 	.byte	0x04, 0x1e
        /*0066*/ 	.short	(.L_1434 - .L_1433)
.L_1433:
        /*0068*/ 	.word	0x00000000


	//----- nvinfo : EIATTR_CBANK_PARAM_SIZE
	.align		4
.L_1434:
        /*006c*/ 	.byte	0x03, 0x19
        /*006e*/ 	.short	0x0230


	//----- nvinfo : EIATTR_PARAM_CBANK
	.align		4
        /*0070*/ 	.byte	0x04, 0x0a
        /*0072*/ 	.short	(.L_1436 - .L_1435)
	.align		4
.L_1435:
        /*0074*/ 	.word	index@(.nv.constant0._ZN2at6native18elementwise_kernelILi128ELi2EZNS0_22gpu_kernel_impl_nocastIZZZNS0_67_GLOBAL__N__bb565c37_34_ValidateCompressedIndicesKernel_cu_33a4b88b42_validate_compressed_sparse_indices_kernelILNS3_8CDimNameE1ENS3_18CUDAKernelLauncherENS3_14EmptyVecKernelENS3_8DummyVecELm0EEEvRKNS_6TensorESB_lllENKUlvE0_clEvENKUlvE_clEvEUliE_EEvRNS_18TensorIteratorBaseERKT_EUliE_EEviT1_)
        /*0078*/ 	.short	0x0210
        /*007a*/ 	.short	0x0230


	//----- nvinfo : EIATTR_SW_WAR
	.align		4
.L_1436:
        /*007c*/ 	.byte	0x04, 0x36
        /*007e*/ 	.short	(.L_1438 - .L_1437)
.L_1437:
        /*0080*/ 	.word	0x00000008
.L_1438:


//--------------------- .nv.info._ZN2at6native27unrolled_elementwise_kernelIZZZNS0_67_GLOBAL__N__bb565c37_34_ValidateCompressedIndicesKernel_cu_33a4b88b42_validate_compressed_sparse_indices_kernelILNS2_8CDimNameE1ENS2_18CUDAKernelLauncherENS2_14EmptyVecKernelENS2_8DummyVecELm0EEEvRKNS_6TensorESA_lllENKUlvE0_clEvENKUlvE_clEvEUliE_St5arrayIPcLm2EELi4E23TrivialOffsetCalculatorILi1EjESI_NS0_6memory15LoadWithoutCastENSJ_16StoreWithoutCastEEEviT_T0_T2_T3_T4_T5_ --------------------------
	.section	.nv.info._ZN2at6native27unrolled_elementwise_kernelIZZZNS0_67_GLOBAL__N__bb565c37_34_ValidateCompressedIndicesKernel_cu_33a4b88b42_validate_compressed_sparse_indices_kernelILNS2_8CDimNameE1ENS2_18CUDAKernelLauncherENS2_14EmptyVecKernelENS2_8DummyVecELm0EEEvRKNS_6TensorESA_lllENKUlvE0_clEvENKUlvE_clEvEUliE_St5arrayIPcLm2EELi4E23TrivialOffsetCalculatorILi1EjESI_NS0_6memory15LoadWithoutCastENSJ_16StoreWithoutCastEEEviT_T0_T2_T3_T4_T5_,"",@"SHT_CUDA_INFO"
	.sectionflags	@""
	.align	4


	//----- nvinfo : EIATTR_CUDA_API_VERSION
	.align		4
        /*0000*/ 	.byte	0x04, 0x37
        /*0002*/ 	.short	(.L_1440 - .L_1439)
.L_1439:
        /*0004*/ 	.word	0x00000082


	//----- nvinfo : EIATTR_KPARAM_INFO
	.align		4
.L_1440:
        /*0008*/ 	.byte	0x04, 0x17
        /*000a*/ 	.short	(.L_1442 - .L_1441)
.L_1441:
        /*000c*/ 	.word	0x00000000
        /*0010*/ 	.short	0x0006
        /*0012*/ 	.short	0x0033
        /*0014*/ 	.byte	0x00, 0xf0, 0x05, 0x00


	//----- nvinfo : EIATTR_KPARAM_INFO
	.align		4
.L_1442:
        /*0018*/ 	.byte	0x04, 0x17
        /*001a*/ 	.short	(.L_1444 - .L_1443)
.L_1443:
        /*001c*/ 	.word	0x00000000
        /*0020*/ 	.short	0x0005
        /*0022*/ 	.short	0x0032
        /*0024*/ 	.byte	0x00, 0xf0, 0x05, 0x00


	//----- nvinfo : EIATTR_KPARAM_INFO
	.align		4
.L_1444:
        /*0028*/ 	.byte	0x04, 0x17
        /*002a*/ 	.short	(.L_1446 - .L_1445)
.L_1445:
        /*002c*/ 	.word	0x00000000
        /*0030*/ 	.short	0x0004
        /*0032*/ 	.short	0x0031
        /*0034*/ 	.byte	0x00, 0xf0, 0x05, 0x00


	//----- nvinfo : EIATTR_KPARAM_INFO
	.align		4
.L_1446:
        /*0038*/ 	.byte	0x04, 0x17
        /*003a*/ 	.short	(.L_1448 - .L_1447)
.L_1447:
        /*003c*/ 	.word	0x00000000
        /*0040*/ 	.short	0x0003
        /*0042*/ 	.short	0x0030
        /*0044*/ 	.byte	0x00, 0xf0, 0x05, 0x00


	//----- nvinfo : EIATTR_KPARAM_INFO
	.align		4
.L_1448:
        /*0048*/ 	.byte	0x04, 0x17
        /*004a*/ 	.short	(.L_1450 - .L_1449)
.L_1449:
        /*004c*/ 	.word	0x00000000
        /*0050*/ 	.short	0x0002
        /*0052*/ 	.short	0x0020
        /*0054*/ 	.byte	0x00, 0xf0, 0x41, 0x00


	//----- nvinfo : EIATTR_KPARAM_INFO
	.align		4
.L_1450:
        /*0058*/ 	.byte	0x04, 0x17
        /*005a*/ 	.short	(.L_1452 - .L_1451)
.L_1451:
        /*005c*/ 	.word	0x00000000
        /*0060*/ 	.short	0x0001
        /*0062*/ 	.short	0x0008
        /*0064*/ 	.byte	0x00, 0xf0, 0x61, 0x00


	//----- nvinfo : EIATTR_KPARAM_INFO
	.align		4
.L_1452:
        /*0068*/ 	.byte	0x04, 0x17
        /*006a*/ 	.short	(.L_1454 - .L_1453)
.L_1453:
        /*006c*/ 	.word	0x00000000
        /*0070*/ 	.short	0x0000
        /*0072*/ 	.short	0x0000
        /*0074*/ 	.byte	0x00, 0xf0, 0x11, 0x00


	//----- nvinfo : EIATTR_SPARSE_MMA_MASK
	.align		4
.L_1454:
        /*0078*/ 	.byte	0x03, 0x50
        /*007a*/ 	.short	0x0000


	//----- nvinfo : EIATTR_MAXREG_COUNT
	.align		4
        /*007c*/ 	.byte	0x03, 0x1b
        /*007e*/ 	.short	0x00ff


	//----- nvinfo : EIATTR_EXTERNS
	.align		4
        /*0080*/ 	.byte	0x04, 0x0f
        /*0082*/ 	.short	(.L_1456 - .L_1455)


	//   ....[0]....
	.align		4
.L_1455:
        /*0084*/ 	.word	index@(__assertfail)


	//----- nvinfo : EIATTR_MERCURY_ISA_VERSION
	.align		4
.L_1456:
        /*0088*/ 	.byte	0x03, 0x5f
        /*008a*/ 	.short	0x0101


	//----- nvinfo : EIATTR_SYSCALL_OFFSETS
	.align		4
        /*008c*/ 	.byte	0x04, 0x46
        /*008e*/ 	.short	(.L_1458 - .L_1457)


	//   ....[0]....
.L_1457:
        /*0090*/ 	.word	0x000003b0


	//   ....[1]....
        /*0094*/ 	.word	0x00000570


	//   ....[2]....
        /*0098*/ 	.word	0x00000730


	//   ....[3]....
        /*009c*/ 	.word	0x000008f0


	//----- nvinfo : EIATTR_EXIT_INSTR_OFFSETS
	.align		4
.L_1458:
        /*00a0*/ 	.byte	0x04, 0x1c
        /*00a2*/ 	.short	(.L_1460 - .L_1459)


	//   ....[0]....
.L_1459:
        /*00a4*/ 	.word	0x00000a70


	//   ....[1]....
        /*00a8*/ 	.word	0x00000ac0


	//----- nvinfo : EIATTR_MAX_THREADS
	.align		4
.L_1460:
        /*00ac*/ 	.byte	0x04, 0x05
        /*00ae*/ 	.short	(.L_1462 - .L_1461)
.L_1461:
        /*00b0*/ 	.word	0x00000080
        /*00b4*/ 	.word	0x00000001
        /*00b8*/ 	.word	0x00000001


	//----- nvinfo : EIATTR_CRS_STACK_SIZE
	.align		4
.L_1462:
        /*00bc*/ 	.byte	0x04, 0x1e
        /*00be*/ 	.short	(.L_1464 - .L_1463)
.L_1463:
        /*00c0*/ 	.word	0x00000000


	//----- nvinfo : EIATTR_CBANK_PARAM_SIZE
	.align		4
.L_1464:
        /*00c4*/ 	.byte	0x03, 0x19
        /*00c6*/ 	.short	0x0034


	//----- nvinfo : EIATTR_PARAM_CBANK
	.align		4
        /*00c8*/ 	.byte	0x04, 0x0a
        /*00ca*/ 	.short	(.L_1466 - .L_1465)
	.align		4
.L_1465:
        /*00cc*/ 	.word	index@(.nv.constant0._ZN2at6native27unrolled_elementwise_kernelIZZZNS0_67_GLOBAL__N__bb565c37_34_ValidateCompressedIndicesKernel_cu_33a4b88b42_validate_compressed_sparse_indices_kernelILNS2_8CDimNameE1ENS2_18CUDAKernelLauncherENS2_14EmptyVecKernelENS2_8DummyVecELm0EEEvRKNS_6TensorESA_lllENKUlvE0_clEvENKUlvE_clEvEUliE_St5arrayIPcLm2EELi4E23TrivialOffsetCalculatorILi1EjESI_NS0_6memory15LoadWithoutCastENSJ_16StoreWithoutCastEEEviT_T0_T2_T3_T4_T5_)
        /*00d0*/ 	.short	0x0210
        /*00d2*/ 	.short	0x0034


	//----- nvinfo : EIATTR_SW_WAR
	.align		4
.L_1466:
        /*00d4*/ 	.byte	0x04, 0x36
        /*00d6*/ 	.short	(.L_1468 - .L_1467)
.L_1467:
        /*00d8*/ 	.word	0x00000008
.L_1468:


//--------------------- .nv.info._ZN2at6native29vectorized_elementwise_kernelILi2EZZZNS0_67_GLOBAL__N__bb565c37_34_ValidateCompressedIndicesKernel_cu_33a4b88b42_validate_compressed_sparse_indices_kernelILNS2_8CDimNameE1ENS2_18CUDAKernelLauncherENS2_14EmptyVecKernelENS2_8DummyVecELm0EEEvRKNS_6TensorESA_lllENKUlvE0_clEvENKUlvE_clEvEUliE_St5arrayIPcLm2EEEEviT0_T1_ --------------------------
	.section	.nv.info._ZN2at6native29vectorized_elementwise_kernelILi2EZZZNS0_67_GLOBAL__N__bb565c37_34_ValidateCompressedIndicesKernel_cu_33a4b88b42_validate_compressed_sparse_indices_kernelILNS2_8CDimNameE1ENS2_18CUDAKernelLauncherENS2_14EmptyVecKernelENS2_8DummyVecELm0EEEvRKNS_6TensorESA_lllENKUlvE0_clEvENKUlvE_clEvEUliE_St5arrayIPcLm2EEEEviT0_T1_,"",@"SHT_CUDA_INFO"
	.sectionflags	@""
	.align	4


	//----- nvinfo : EIATTR_CUDA_API_VERSION
	.align		4
        /*0000*/ 	.byte	0x04, 0x37
        /*0002*/ 	.short	(.L_1470 - .L_1469)
.L_1469:
        /*0004*/ 	.word	0x00000082


	//----- nvinfo : EIATTR_KPARAM_INFO
	.align		4
.L_1470:
        /*0008*/ 	.byte	0x04, 0x17
        /*000a*/ 	.short	(.L_1472 - .L_1471)
.L_1471:
        /*000c*/ 	.word	0x00000000
        /*0010*/ 	.short	0x0002
        /*0012*/ 	.short	0x0020
        /*0014*/ 	.byte	0x00, 0xf0, 0x41, 0x00


	//----- nvinfo : EIATTR_KPARAM_INFO
	.align		4
.L_1472:
        /*0018*/ 	.byte	0x04, 0x17
        /*001a*/ 	.short	(.L_1474 - .L_1473)
.L_1473:
        /*001c*/ 	.word	0x00000000
        /*0020*/ 	.short	0x0001
        /*0022*/ 	.short	0x0008
        /*0024*/ 	.byte	0x00, 0xf0, 0x61, 0x00


	//----- nvinfo : EIATTR_KPARAM_INFO
	.align		4
.L_1474:
        /*0028*/ 	.byte	0x04, 0x17
        /*002a*/ 	.short	(.L_1476 - .L_1475)
.L_1475:
        /*002c*/ 	.word	0x00000000
        /*0030*/ 	.short	0x0000
        /*0032*/ 	.short	0x0000
        /*0034*/ 	.byte	0x00, 0xf0, 0x11, 0x00


	//----- nvinfo : EIATTR_SPARSE_MMA_MASK
	.align		4
.L_1476:
        /*0038*/ 	.byte	0x03, 0x50
        /*003a*/ 	.short	0x0000


	//----- nvinfo : EIATTR_MAXREG_COUNT
	.align		4
        /*003c*/ 	.byte	0x03, 0x1b
        /*003e*/ 	.short	0x00ff


	//----- nvinfo : EIATTR_EXTERNS
	.align		4
        /*0040*/ 	.byte	0x04, 0x0f
        /*0042*/ 	.short	(.L_1478 - .L_1477)


	//   ....[0]....
	.align		4
.L_1477:
        /*0044*/ 	.word	index@(__assertfail)


	//----- nvinfo : EIATTR_MERCURY_ISA_VERSION
	.align		4
.L_1478:
        /*0048*/ 	.byte	0x03, 0x5f
        /*004a*/ 	.short	0x0101


	//----- nvinfo : EIATTR_SYSCALL_OFFSETS
	.align		4
        /*004c*/ 	.byte	0x04, 0x46
        /*004e*/ 	.short	(.L_1480 - .L_1479)


	//   ....[0]....
.L_1479:
        /*0050*/ 	.word	0x00000280


	//   ....[1]....
        /*0054*/ 	.word	0x00000420


	//   ....[2]....
        /*0058*/ 	.word	0x000005c0


	//   ....[3]....
        /*005c*/ 	.word	0x00000760


	//   ....[4]....
        /*0060*/ 	.word	0x00000900


	//   ....[5]....
        /*0064*/ 	.word	0x00000aa0


	//   ....[6]....
        /*0068*/ 	.word	0x00000c40


	//   ....[7]....
        /*006c*/ 	.word	0x00000de0


	//   ....[8]....
        /*0070*/ 	.word	0x00001390


	//   ....[9]....
        /*0074*/ 	.word	0x00001550


	//   ....[10]....
        /*0078*/ 	.word	0x00001710


	//   ....[11]....
        /*007c*/ 	.word	0x000018d0


	//   ....[12]....
        /*0080*/ 	.word	0x00001a90


	//   ....[13]....
        /*0084*/ 	.word	0x00001c50


	//   ....[14]....
        /*0088*/ 	.word	0x00001e10


	//   ....[15]....
        /*008c*/ 	.word	0x00001fd0


	//----- nvinfo : EIATTR_EXIT_INSTR_OFFSETS
	.align		4
.L_1480:
        /*0090*/ 	.byte	0x04, 0x1c
        /*0092*/ 	.short	(.L_1482 - .L_1481)


	//   ....[0]....
.L_1481:
        /*0094*/ 	.word	0x00000e70


	//   ....[1]....
        /*0098*/ 	.word	0x00002350


	//   ....[2]....
        /*009c*/ 	.word	0x000023a0


	//----- nvinfo : EIATTR_MAX_THREADS
	.align		4
.L_1482:
        /*00a0*/ 	.byte	0x04, 0x05
        /*00a2*/ 	.short	(.L_1484 - .L_1483)
.L_1483:
        /*00a4*/ 	.word	0x00000080
        /*00a8*/ 	.word	0x00000001
        /*00ac*/ 	.word	0x00000001


	//----- nvinfo : EIATTR_CRS_STACK_SIZE
	.align		4
.L_1484:
        /*00b0*/ 	.byte	0x04, 0x1e
        /*00b2*/ 	.short	(.L_1486 - .L_1485)
.L_1485:
        /*00b4*/ 	.word	0x00000000


	//----- nvinfo : EIATTR_CBANK_PARAM_SIZE
	.align		4
.L_1486:
        /*00b8*/ 	.byte	0x03, 0x19
        /*00ba*/ 	.short	0x0030


	//----- nvinfo : EIATTR_PARAM_CBANK
	.align		4
        /*00bc*/ 	.byte	0x04, 0x0a
        /*00be*/ 	.short	(.L_1488 - .L_1487)
	.align		4
.L_1487:
        /*00c0*/ 	.word	index@(.nv.constant0._ZN2at6native29vectorized_elementwise_kernelILi2EZZZNS0_67_GLOBAL__N__bb565c37_34_ValidateCompressedIndicesKernel_cu_33a4b88b42_validate_compressed_sparse_indices_kernelILNS2_8CDimNameE1ENS2_18CUDAKernelLauncherENS2_14EmptyVecKernelENS2_8DummyVecELm0EEEvRKNS_6TensorESA_lllENKUlvE0_clEvENKUlvE_clEvEUliE_St5arrayIPcLm2EEEEviT0_T1_)
        /*00c4*/ 	.short	0x0210
        /*00c6*/ 	.short	0x0030


	//----- nvinfo : EIATTR_SW_WAR
	.align		4
.L_1488:
        /*00c8*/ 	.byte	0x04, 0x36
        /*00ca*/ 	.short	(.L_1490 - .L_1489)
.L_1489:
        /*00cc*/ 	.word	0x00000008
.L_1490:


//--------------------- .nv.info._ZN2at6native29vectorized_elementwise_kernelILi4EZZZNS0_67_GLOBAL__N__bb565c37_34_ValidateCompressedIndicesKernel_cu_33a4b88b42_validate_compressed_sparse_indices_kernelILNS2_8CDimNameE1ENS2_18CUDAKernelLauncherENS2_14EmptyVecKernelENS2_8DummyVecELm0EEEvRKNS_6TensorESA_lllENKUlvE0_clEvENKUlvE_clEvEUliE_St5arrayIPcLm2EEEEviT0_T1_ --------------------------
	.section	.nv.info._ZN2at6native29vectorized_elementwise_kernelILi4EZZZNS0_67_GLOBAL__N__bb565c37_34_ValidateCompressedIndicesKernel_cu_33a4b88b42_validate_compressed_sparse_indices_kernelILNS2_8CDimNameE1ENS2_18CUDAKernelLauncherENS2_14EmptyVecKernelENS2_8DummyVecELm0EEEvRKNS_6TensorESA_lllENKUlvE0_clEvENKUlvE_clEvEUliE_St5arrayIPcLm2EEEEviT0_T1_,"",@"SHT_CUDA_INFO"
	.sectionflags	@""
	.align	4


	//----- nvinfo : EIATTR_CUDA_API_VERSION
	.align		4
        /*0000*/ 	.byte	0x04, 0x37
        /*0002*/ 	.short	(.L_1492 - .L_1491)
.L_1491:
        /*0004*/ 	.word	0x00000082


	//----- nvinfo : EIATTR_KPARAM_INFO
	.align		4
.L_1492:
        /*0008*/ 	.byte	0x04, 0x17
        /*000a*/ 	.short	(.L_1494 - .L_1493)
.L_1493:
        /*000c*/ 	.word	0x00000000
        /*0010*/ 	.short	0x0002
        /*0012*/ 	.short	0x0020
        /*0014*/ 	.byte	0x00, 0xf0, 0x41, 0x00


	//----- nvinfo : EIATTR_KPARAM_INFO
	.align		4
.L_1494:
        /*0018*/ 	.byte	0x04, 0x17
        /*001a*/ 	.short	(.L_1496 - .L_1495)
.L_1495:
        /*001c*/ 	.word	0x00000000
        /*0020*/ 	.short	0x0001
        /*0022*/ 	.short	0x0008
        /*0024*/ 	.byte	0x00, 0xf0, 0x61, 0x00


	//----- nvinfo : EIATTR_KPARAM_INFO
	.align		4
.L_1496:
        /*0028*/ 	.byte	0x04, 0x17
        /*002a*/ 	.short	(.L_1498 - .L_1497)
.L_1497:
        /*002c*/ 	.word	0x00000000
        /*0030*/ 	.short	0x0000
        /*0032*/ 	.short	0x0000
        /*0034*/ 	.byte	0x00, 0xf0, 0x11, 0x00


	//----- nvinfo : EIATTR_SPARSE_MMA_MASK
	.align		4
.L_1498:
        /*0038*/ 	.byte	0x03, 0x50
        /*003a*/ 	.short	0x0000


	//----- nvinfo : EIATTR_MAXREG_COUNT
	.align		4
        /*003c*/ 	.byte	0x03, 0x1b
        /*003e*/ 	.short	0x00ff


	//----- nvinfo : EIATTR_EXTERNS
	.align		4
        /*0040*/ 	.byte	0x04, 0x0f
        /*0042*/ 	.short	(.L_1500 - .L_1499)


	//   ....[0]....
	.align		4
.L_1499:
        /*0044*/ 	.word	index@(__assertfail)


	//----- nvinfo : EIATTR_MERCURY_ISA_VERSION
	.align		4
.L_1500:
        /*0048*/ 	.byte	0x03, 0x5f
        /*004a*/ 	.short	0x0101


	//----- nvinfo : EIATTR_SYSCALL_OFFSETS
	.align		4
        /*004c*/ 	.byte	0x04, 0x46
        /*004e*/ 	.short	(.L_1502 - .L_1501)


	//   ....[0]....
.L_1501:
        /*0050*/ 	.word	0x00000260


	//   ....[1]....
        /*0054*/ 	.word	0x00000400


	//   ....[2]....
        /*0058*/ 	.word	0x000005a0


	//   ....[3]....
        /*005c*/ 	.word	0x00000740


	//   ....[4]....
        /*0060*/ 	.word	0x000008e0


	//   ....[5]....
        /*0064*/ 	.word	0x00000a80


	//   ....[6]....
        /*0068*/ 	.word	0x00000c20


	//   ....[7]....
        /*006c*/ 	.word	0x00000dc0


	//   ....[8]....
        /*0070*/ 	.word	0x00001340


	//   ....[9]....
        /*0074*/ 	.word	0x00001500


	//   ....[10]....
        /*0078*/ 	.word	0x000016c0


	//   ....[11]....
        /*007c*/ 	.word	0x00001880


	//   ....[12]....
        /*0080*/ 	.word	0x00001a40


	//   ....[13]....
        /*0084*/ 	.word	0x00001c00


	//   ....[14]....
        /*0088*/ 	.word	0x00001dc0


	//   ....[15]....
        /*008c*/ 	.word	0x00001f80


	//----- nvinfo : EIATTR_EXIT_INSTR_OFFSETS
	.align		4
.L_1502:
        /*0090*/ 	.byte	0x04, 0x1c
        /*0092*/ 	.short	(.L_1504 - .L_1503)


	//   ....[0]....
.L_1503:
        /*0094*/ 	.word	0x00000e30


	//   ....[1]....
        /*0098*/ 	.word	0x00002300


	//   ....[2]....
        /*009c*/ 	.word	0x00002350


	//----- nvinfo : EIATTR_MAX_THREADS
	.align		4
.L_1504:
        /*00a0*/ 	.byte	0x04, 0x05
        /*00a2*/ 	.short	(.L_1506 - .L_1505)
.L_1505:
        /*00a4*/ 	.word	0x00000080
        /*00a8*/ 	.word	0x00000001
        /*00ac*/ 	.word	0x00000001


	//----- nvinfo : EIATTR_CRS_STACK_SIZE
	.align		4
.L_1506:
        /*00b0*/ 	.byte	0x04, 0x1e
        /*00b2*/ 	.short	(.L_1508 - .L_1507)
.L_1507:
        /*00b4*/ 	.word	0x00000000


	//----- nvinfo : EIATTR_CBANK_PARAM_SIZE
	.align		4
.L_1508:
        /*00b8*/ 	.byte	0x03, 0x19
        /*00ba*/ 	.short	0x0030


	//----- nvinfo : EIATTR_PARAM_CBANK
	.align		4
        /*00bc*/ 	.byte	0x04, 0x0a
        /*00be*/ 	.short	(.L_1510 - .L_1509)
	.align		4
.L_1509:
        /*00c0*/ 	.word	index@(.nv.constant0._ZN2at6native29vectorized_elementwise_kernelILi4EZZZNS0_67_GLOBAL__N__bb565c37_34_ValidateCompressedIndicesKernel_cu_33a4b88b42_validate_compressed_sparse_indices_kernelILNS2_8CDimNameE1ENS2_18CUDAKernelLauncherENS2_14EmptyVecKernelENS2_8DummyVecELm0EEEvRKNS_6TensorESA_lllENKUlvE0_clEvENKUlvE_clEvEUliE_St5arrayIPcLm2EEEEviT0_T1_)
        /*00c4*/ 	.short	0x0210
        /*00c6*/ 	.short	0x0030


	//----- nvinfo : EIATTR_SW_WAR
	.align		4
.L_1510:
        /*00c8*/ 	.byte	0x04, 0x36
        /*00ca*/ 	.short	(.L_1512 - .L_1511)
.L_1511:
        /*00cc*/ 	.word	0x00000008
.L_1512:


//--------------------- .nv.info._ZN2at6native29vectorized_elementwise_kernelILi8EZZZNS0_67_GLOBAL__N__bb565c37_34_ValidateCompressedIndicesKernel_cu_33a4b88b42_validate_compressed_sparse_indices_kernelILNS2_8CDimNameE1ENS2_18CUDAKernelLauncherENS2_14EmptyVecKernelENS2_8DummyVecELm0EEEvRKNS_6TensorESA_lllENKUlvE0_clEvENKUlvE_clEvEUliE_St5arrayIPcLm2EEEEviT0_T1_ --------------------------
	.section	.nv.info._ZN2at6native29vectorized_elementwise_kernelILi8EZZZNS0_67_GLOBAL__N__bb565c37_34_ValidateCompressedIndicesKernel_cu_33a4b88b42_validate_compressed_sparse_indices_kernelILNS2_8CDimNameE1ENS2_18CUDAKernelLauncherENS2_14EmptyVecKernelENS2_8DummyVecELm0EEEvRKNS_6TensorESA_lllENKUlvE0_clEvENKUlvE_clEvEUliE_St5arrayIPcLm2EEEEviT0_T1_,"",@"SHT_CUDA_INFO"
	.sectionflags	@""
	.align	4


	//----- nvinfo : EIATTR_CUDA_API_VERSION
	.align		4
        /*0000*/ 	.byte	0x04, 0x37
        /*0002*/ 	.short	(.L_1514 - .L_1513)
.L_1513:
        /*0004*/ 	.word	0x00000082


	//----- nvinfo : EIATTR_KPARAM_INFO
	.align		4
.L_1514:
        /*0008*/ 	.byte	0x04, 0x17
        /*000a*/ 	.short	(.L_1516 - .L_1515)
.L_1515:
        /*000c*/ 	.word	0x00000000
        /*0010*/ 	.short	0x0002
        /*0012*/ 	.short	0x0020
        /*0014*/ 	.byte	0x00, 0xf0, 0x41, 0x00


	//----- nvinfo : EIATTR_KPARAM_INFO
	.align		4
.L_1516:
        /*0018*/ 	.byte	0x04, 0x17
        /*001a*/ 	.short	(.L_1518 - .L_1517)
.L_1517:
        /*001c*/ 	.word	0x00000000
        /*0020*/ 	.short	0x0001
        /*0022*/ 	.short	0x0008
        /*0024*/ 	.byte	0x00, 0xf0, 0x61, 0x00


	//----- nvinfo : EIATTR_KPARAM_INFO
	.align		4
.L_1518:
        /*0028*/ 	.byte	0x04, 0x17
        /*002a*/ 	.short	(.L_1520 - .L_1519)
.L_1519:
        /*002c*/ 	.word	0x00000000
        /*0030*/ 	.short	0x0000
        /*0032*/ 	.short	0x0000
        /*0034*/ 	.byte	0x00, 0xf0, 0x11, 0x00


	//----- nvinfo : EIATTR_SPARSE_MMA_MASK
	.align		4
.L_1520:
        /*0038*/ 	.byte	0x03, 0x50
        /*003a*/ 	.short	0x0000


	//----- nvinfo : EIATTR_MAXREG_COUNT
	.align		4
        /*003c*/ 	.byte	0x03, 0x1b
        /*003e*/ 	.short	0x00ff


	//----- nvinfo : EIATTR_EXTERNS
	.align		4
        /*0040*/ 	.byte	0x04, 0x0f
        /*0042*/ 	.short	(.L_1522 - .L_1521)


	//   ....[0]....
	.align		4
.L_1521:
        /*0044*/ 	.word	index@(__assertfail)


	//----- nvinfo : EIATTR_MERCURY_ISA_VERSION
	.align		4
.L_1522:
        /*0048*/ 	.byte	0x03, 0x5f
        /*004a*/ 	.short	0x0101


	//----- nvinfo : EIATTR_SYSCALL_OFFSETS
	.align		4
        /*004c*/ 	.byte	0x04, 0x46
        /*004e*/ 	.short	(.L_1524 - .L_1523)


	//   ....[0]....
.L_1523:
        /*0050*/ 	.word	0x00000260


	//   ....[1]....
        /*0054*/ 	.word	0x00000400


	//   ....[2]....
        /*0058*/ 	.word	0x000005a0


	//   ....[3]....
        /*005c*/ 	.word	0x00000740


	//   ....[4]....
        /*0060*/ 	.word	0x000008e0


	//   ....[5]....
        /*0064*/ 	.word	0x00000a80


	//   ....[6]....
        /*0068*/ 	.word	0x00000c20


	//   ....[7]....
        /*006c*/ 	.word	0x00000dc0


	//   ....[8]....
        /*0070*/ 	.word	0x00001340


	//   ....[9]....
        /*0074*/ 	.word	0x00001500


	//   ....[10]....
        /*0078*/ 	.word	0x000016c0


	//   ....[11]....
        /*007c*/ 	.word	0x00001880


	//   ....[12]....
        /*0080*/ 	.word	0x00001a40


	//   ....[13]....
        /*0084*/ 	.word	0x00001c00


	//   ....[14]....
        /*0088*/ 	.word	0x00001dc0


	//   ....[15]....
        /*008c*/ 	.word	0x00001f80


	//----- nvinfo : EIATTR_EXIT_INSTR_OFFSETS
	.align		4
.L_1524:
        /*0090*/ 	.byte	0x04, 0x1c
        /*0092*/ 	.short	(.L_1526 - .L_1525)


	//   ....[0]....
.L_1525:
        /*0094*/ 	.word	0x00000e30


	//   ....[1]....
        /*0098*/ 	.word	0x00002300


	//   ....[2]....
        /*009c*/ 	.word	0x00002350


	//----- nvinfo : EIATTR_MAX_THREADS
	.align		4
.L_1526:
        /*00a0*/ 	.byte	0x04, 0x05
        /*00a2*/ 	.short	(.L_1528 - .L_1527)
.L_1527:
        /*00a4*/ 	.word	0x00000080
        /*00a8*/ 	.word	0x00000001
        /*00ac*/ 	.word	0x00000001


	//----- nvinfo : EIATTR_CRS_STACK_SIZE
	.align		4
.L_1528:
        /*00b0*/ 	.byte	0x04, 0x1e
        /*00b2*/ 	.short	(.L_1530 - .L_1529)
.L_1529:
        /*00b4*/ 	.word	0x00000000


	//----- nvinfo : EIATTR_CBANK_PARAM_SIZE
	.align		4
.L_1530:
        /*00b8*/ 	.byte	0x03, 0x19
        /*00ba*/ 	.short	0x0030


	//----- nvinfo : EIATTR_PARAM_CBANK
	.align		4
        /*00bc*/ 	.byte	0x04, 0x0a
        /*00be*/ 	.short	(.L_1532 - .L_1531)
	.align		4
.L_1531:
        /*00c0*/ 	.word	index@(.nv.constant0._ZN2at6native29vectorized_elementwise_kernelILi8EZZZNS0_67_GLOBAL__N__bb565c37_34_ValidateCompressedIndicesKernel_cu_33a4b88b42_validate_compressed_sparse_indices_kernelILNS2_8CDimNameE1ENS2_18CUDAKernelLauncherENS2_14EmptyVecKernelENS2_8DummyVecELm0EEEvRKNS_6TensorESA_lllENKUlvE0_clEvENKUlvE_clEvEUliE_St5arrayIPcLm2EEEEviT0_T1_)
        /*00c4*/ 	.short	0x0210
        /*00c6*/ 	.short	0x0030


	//----- nvinfo : EIATTR_SW_WAR
	.align		4
.L_1532:
        /*00c8*/ 	.byte	0x04, 0x36
        /*00ca*/ 	.short	(.L_1534 - .L_1533)
.L_1533:
        /*00cc*/ 	.word	0x00000008
.L_1534:


//--------------------- .nv.info._ZN2at6native18elementwise_kernelILi128ELi4EZNS0_15gpu_kernel_implIZZZNS0_67_GLOBAL__N__bb565c37_34_ValidateCompressedIndicesKernel_cu_33a4b88b42_validate_compressed_sparse_indices_kernelILNS3_8CDimNameE1ENS3_18CUDAKernelLauncherENS3_14EmptyVecKernelENS3_8DummyVecELm8EEEvRKNS_6TensorESB_lllENKUlvE1_clEvENKUlvE0_clEvEUllllllE_EEvRNS_18TensorIteratorBaseERKT_EUliE_EEviT1_ --------------------------
	.section	.nv.info._ZN2at6native18elementwise_kernelILi128ELi4EZNS0_15gpu_kernel_implIZZZNS0_67_GLOBAL__N__bb565c37_34_ValidateCompressedIndicesKernel_cu_33a4b88b42_validate_compressed_sparse_indices_kernelILNS3_8CDimNameE1ENS3_18CUDAKernelLauncherENS3_14EmptyVecKernelENS3_8DummyVecELm8EEEvRKNS_6TensorESB_lllENKUlvE1_clEvENKUlvE0_clEvEUllllllE_EEvRNS_18TensorIteratorBaseERKT_EUliE_EEviT1_,"",@"SHT_CUDA_INFO"
	.sectionflags	@""
	.align	4


	//----- nvinfo : EIATTR_CUDA_API_VERSION
	.align		4
        /*0000*/ 	.byte	0x04, 0x37
        /*0002*/ 	.short	(.L_1536 - .L_1535)
.L_1535:
        /*0004*/ 	.word	0x00000082


	//----- nvinfo : EIATTR_KPARAM_INFO
	.align		4
.L_1536:
        /*0008*/ 	.byte	0x04, 0x17
        /*000a*/ 	.short	(.L_1538 - .L_1537)
.L_1537:
        /*000c*/ 	.word	0x00000000
        /*0010*/ 	.short	0x0001
        /*0012*/ 	.short	0x0008
        /*0014*/ 	.byte	0x00, 0xf0, 0xe1, 0x11


	//----- nvinfo : EIATTR_KPARAM_INFO
	.align		4
.L_1538:
        /*0018*/ 	.byte	0x04, 0x17
        /*001a*/ 	.short	(.L_1540 - .L_1539)
.L_1539:
        /*001c*/ 	.word	0x00000000
        /*0020*/ 	.short	0x0000
        /*0022*/ 	.short	0x0000
        /*0024*/ 	.byte	0x00, 0xf0, 0x11, 0x00


	//----- nvinfo : EIATTR_SPARSE_MMA_MASK
	.align		4
.L_1540:
        /*0028*/ 	.byte	0x03, 0x50
        /*002a*/ 	.short	0x0000


	//----- nvinfo : EIATTR_MAXREG_COUNT
	.align		4
        /*002c*/ 	.byte	0x03, 0x1b
        /*002e*/ 	.short	0x0080


	//----- nvinfo : EIATTR_EXTERNS
	.align		4
        /*0030*/ 	.byte	0x04, 0x0f
        /*0032*/ 	.short	(.L_1542 - .L_1541)


	//   ....[0]....
	.align		4
.L_1541:
        /*0034*/ 	.word	index@(__assertfail)


	//----- nvinfo : EIATTR_MERCURY_ISA_VERSION
	.align		4
.L_1542:
        /*0038*/ 	.byte	0x03, 0x5f
        /*003a*/ 	.short	0x0101


	//----- nvinfo : EIATTR_SYSCALL_OFFSETS
	.align		4
        /*003c*/ 	.byte	0x04, 0x46
        /*003e*/ 	.short	(.L_1544 - .L_1543)


	//   ....[0]....
.L_1543:
        /*0040*/ 	.word	0x00002b50


	//   ....[1]....
        /*0044*/ 	.word	0x000039c0


	//   ....[2]....
        /*0048*/ 	.word	0x00004830


	//   ....[3]....
        /*004c*/ 	.word	0x000056a0


	//   ....[4]....
        /*0050*/ 	.word	0x00006510


	//   ....[5]....
        /*0054*/ 	.word	0x000066f0


	//   ....[6]....
        /*0058*/ 	.word	0x00006880


	//   ....[7]....
        /*005c*/ 	.word	0x00006a60


	//   ....[8]....
        /*0060*/ 	.word	0x00007160


	//   ....[9]....
        /*0064*/ 	.word	0x000078c0


	//   ....[10]....
        /*0068*/ 	.word	0x0000a430


	//   ....[11]....
        /*006c*/ 	.word	0x0000b2a0


	//   ....[12]....
        /*0070*/ 	.word	0x0000c110


	//   ....[13]....
        /*0074*/ 	.word	0x0000cf80


	//   ....[14]....
        /*0078*/ 	.word	0x0000ddf0


	//   ....[15]....
        /*007c*/ 	.word	0x0000dfd0


	//   ....[16]....
        /*0080*/ 	.word	0x0000e160


	//   ....[17]....
        /*0084*/ 	.word	0x0000e340


	//   ....[18]....
        /*0088*/ 	.word	0x0000ea30


	//   ....[19]....
        /*008c*/ 	.word	0x0000f190


	//   ....[20]....
        /*0090*/ 	.word	0x00011cf0


	//   ....[21]....
        /*0094*/ 	.word	0x00012b60


	//   ....[22]....
        /*0098*/ 	.word	0x000139d0


	//   ....[23]....
        /*009c*/ 	.word	0x00014840


	//   ....[24]....
        /*00a0*/ 	.word	0x000156b0


	//   ....[25]....
        /*00a4*/ 	.word	0x00015890


	//   ....[26]....
        /*00a8*/ 	.word	0x00015a20


	//   ....[27]....
        /*00ac*/ 	.word	0x00015c00


	//   ....[28]....
        /*00b0*/ 	.word	0x000162f0


	//   ....[29]....
        /*00b4*/ 	.word	0x00016a50


	//   ....[30]....
        /*00b8*/ 	.word	0x000195a0


	//   ....[31]....
        /*00bc*/ 	.word	0x0001a410


	//   ....[32]....
        /*00c0*/ 	.word	0x0001b280


	//   ....[33]....
        /*00c4*/ 	.word	0x0001c0f0


	//   ....[34]....
        /*00c8*/ 	.word	0x0001cf60


	//   ....[35]....
        /*00cc*/ 	.word	0x0001d140


	//   ....[36]....
        /*00d0*/ 	.word	0x0001d2d0


	//   ....[37]....
        /*00d4*/ 	.word	0x0001d4b0


	//   ....[38]....
        /*00d8*/ 	.word	0x0001dba0


	//   ....[39]....
        /*00dc*/ 	.word	0x0001e300


	//----- nvinfo : EIATTR_EXIT_INSTR_OFFSETS
	.align		4
.L_1544:
        /*00e0*/ 	.byte	0x04, 0x1c
        /*00e2*/ 	.short	(.L_1546 - .L_1545)


	//   ....[0]....
.L_1545:
        /*00e4*/ 	.word	0x00016ae0


	//   ....[1]....
        /*00e8*/ 	.word	0x0001dcf0


	//   ....[2]....
        /*00ec*/ 	.word	0x0001dd10


	//   ....[3]....
        /*00f0*/ 	.word	0x0001dd90


	//   ....[4]....
        /*00f4*/ 	.word	0x0001ddb0


	//   ....[5]....
        /*00f8*/ 	.word	0x0001ddd0


	//   ....[6]....
        /*00fc*/ 	.word	0x0001de50


	//   ....[7]....
        /*0100*/ 	.word	0x0001de70


	//   ....[8]....
        /*0104*/ 	.word	0x0001def0


	//   ....[9]....
        /*0108*/ 	.word	0x0001df10


	//   ....[10]....
        /*010c*/ 	.word	0x0001df30


	//   ....[11]....
        /*0110*/ 	.word	0x0001dfd0


	//   ....[12]....
        /*0114*/ 	.word	0x0001dff0


	//   ....[13]....
        /*0118*/ 	.word	0x0001e070


	//   ....[14]....
        /*011c*/ 	.word	0x0001e090


	//   ....[15]....
        /*0120*/ 	.word	0x0001e0b0


	//   ....[16]....
        /*0124*/ 	.word	0x0001e150


	//   ....[17]....
        /*0128*/ 	.word	0x0001e170


	//   ....[18]....
        /*012c*/ 	.word	0x0001e190


	//   ....[19]....
        /*0130*/ 	.word	0x0001e200


	//   ....[20]....
        /*0134*/ 	.word	0x0001e310


	//   ....[21]....
        /*0138*/ 	.word	0x0001e330


	//   ....[22]....
        /*013c*/ 	.word	0x0001e350


	//----- nvinfo : EIATTR_MAX_THREADS
	.align		4
.L_1546:
        /*0140*/ 	.byte	0x04, 0x05
        /*0142*/ 	.short	(.L_1548 - .L_1547)
.L_1547:
        /*0144*/ 	.word	0x00000080
        /*0148*/ 	.word	0x00000001
        /*014c*/ 	.word	0x00000001


	//----- nvinfo : EIATTR_CRS_STACK_SIZE
	.align		4
.L_1548:
        /*0150*/ 	.byte	0x04, 0x1e
        /*0152*/ 	.short	(.L_1550 - .L_1549)
.L_1549:
        /*0154*/ 	.word	0x00000000


	//----- nvinfo : EIATTR_CBANK_PARAM_SIZE
	.align		4
.L_1550:
        /*0158*/ 	.byte	0x03, 0x19
        /*015a*/ 	.short	0x0480


	//----- nvinfo : EIATTR_PARAM_CBANK
	.align		4
        /*015c*/ 	.byte	0x04, 0x0a
        /*015e*/ 	.short	(.L_1552 - .L_1551)
	.align		4
.L_1551:
        /*0160*/ 	.word	index@(.nv.constant0._ZN2at6native18elementwise_kernelILi128ELi4EZNS0_15gpu_kernel_implIZZZNS0_67_GLOBAL__N__bb565c37_34_ValidateCompressedIndicesKernel_cu_33a4b88b42_validate_compressed_sparse_indices_kernelILNS3_8CDimNameE1ENS3_18CUDAKernelLauncherENS3_14EmptyVecKernelENS3_8DummyVecELm8EEEvRKNS_6TensorESB_lllENKUlvE1_clEvENKUlvE0_clEvEUllllllE_EEvRNS_18TensorIteratorBaseERKT_EUliE_EEviT1_)
        /*0164*/ 	.short	0x0210
        /*0166*/ 	.short	0x0480


	//----- nvinfo : EIATTR_SW_WAR
	.align		4
.L_1552:
        /*0168*/ 	.byte	0x04, 0x36
        /*016a*/ 	.short	(.L_1554 - .L_1553)
.L_1553:
        /*016c*/ 	.word	0x00000008
.L_1554:


//--------------------- .nv.info._ZN2at6native27unrolled_elementwise_kernelIZZZNS0_67_GLOBAL__N__bb565c37_34_ValidateCompressedIndicesKernel_cu_33a4b88b42_validate_compressed_sparse_indices_kernelILNS2_8CDimNameE1ENS2_18CUDAKernelLauncherENS2_14EmptyVecKernelENS2_8DummyVecELm8EEEvRKNS_6TensorESA_lllENKUlvE1_clEvENKUlvE0_clEvEUllllllE_St5arrayIPcLm6EELi4E23TrivialOffsetCalculatorILi5EjESH_ILi1EjENS0_6memory12LoadWithCastILi5EEENSK_13StoreWithCastILi1EEEEEviT_T0_T2_T3_T4_T5_ --------------------------
	.section	.nv.info._ZN2at6native27unrolled_elementwise_kernelIZZZNS0_67_GLOBAL__N__bb565c37_34_ValidateCompressedIndicesKernel_cu_33a4b88b42_validate_compressed_sparse_indices_kernelILNS2_8CDimNameE1ENS2_18CUDAKernelLauncherENS2_14EmptyVecKernelENS2_8DummyVecELm8EEEvRKNS_6TensorESA_lllENKUlvE1_clEvENKUlvE0_clEvEUllllllE_St5arrayIPcLm6EELi4E23TrivialOffsetCalculatorILi5EjESH_ILi1EjENS0_6memory12LoadWithCastILi5EEENSK_13StoreWithCastILi1EEEEEviT_T0_T2_T3_T4_T5_,"",@"SHT_CUDA_INFO"
	.sectionflags	@""
	.align	4


	//----- nvinfo : EIATTR_CUDA_API_VERSION
	.align		4
        /*0000*/ 	.byte	0x04, 0x37
        /*0002*/ 	.short	(.L_1556 - .L_1555)
.L_1555:
        /*0004*/ 	.word	0x00000082


	//----- nvinfo : EIATTR_KPARAM_INFO
	.align		4
.L_1556:
        /*0008*/ 	.byte	0x04, 0x17
        /*000a*/ 	.short	(.L_1558 - .L_1557)
.L_1557:
        /*000c*/ 	.word	0x00000000
        /*0010*/ 	.short	0x0006
        /*0012*/ 	.short	0x0108
        /*0014*/ 	.byte	0x00, 0xf0, 0x21, 0x00


	//----- nvinfo : EIATTR_KPARAM_INFO
	.align		4
.L_1558:
        /*0018*/ 	.byte	0x04, 0x17
        /*001a*/ 	.short	(.L_1560 - .L_1559)
.L_1559:
        /*001c*/ 	.word	0x00000000
        /*0020*/ 	.short	0x0005
        /*0022*/ 	.short	0x00ec
        /*0024*/ 	.byte	0x00, 0xf0, 0x71, 0x00


	//----- nvinfo : EIATTR_KPARAM_INFO
	.align		4
.L_1560:
        /*0028*/ 	.byte	0x04, 0x17
        /*002a*/ 	.short	(.L_1562 - .L_1561)
.L_1561:
        /*002c*/ 	.word	0x00000000
        /*0030*/ 	.short	0x0004
        /*0032*/ 	.short	0x00e9
        /*0034*/ 	.byte	0x00, 0xf0, 0x05, 0x00


	//----- nvinfo : EIATTR_KPARAM_INFO
	.align		4
.L_1562:
        /*0038*/ 	.byte	0x04, 0x17
        /*003a*/ 	.short	(.L_1564 - .L_1563)
.L_1563:
        /*003c*/ 	.word	0x00000000
        /*0040*/ 	.short	0x0003
        /*0042*/ 	.short	0x00e8
        /*0044*/ 	.byte	0x00, 0xf0, 0x05, 0x00


	//----- nvinfo : EIATTR_KPARAM_INFO
	.align		4
.L_1564:
        /*0048*/ 	.byte	0x04, 0x17
        /*004a*/ 	.short	(.L_1566 - .L_1565)
.L_1565:
        /*004c*/ 	.word	0x00000000
        /*0050*/ 	.short	0x0002
        /*0052*/ 	.short	0x00b8
        /*0054*/ 	.byte	0x00, 0xf0, 0xc1, 0x00


	//----- nvinfo : EIATTR_KPARAM_INFO
	.align		4
.L_1566:
        /*0058*/ 	.byte	0x04, 0x17
        /*005a*/ 	.short	(.L_1568 - .L_1567)
.L_1567:
        /*005c*/ 	.word	0x00000000
        /*0060*/ 	.short	0x0001
        /*0062*/ 	.short	0x0008
        /*0064*/ 	.byte	0x00, 0xf0, 0xc1, 0x02


	//----- nvinfo : EIATTR_KPARAM_INFO
	.align		4
.L_1568:
        /*0068*/ 	.byte	0x04, 0x17
        /*006a*/ 	.short	(.L_1570 - .L_1569)
.L_1569:
        /*006c*/ 	.word	0x00000000
        /*0070*/ 	.short	0x0000
        /*0072*/ 	.short	0x0000
        /*0074*/ 	.byte	0x00, 0xf0, 0x11, 0x00


	//----- nvinfo : EIATTR_SPARSE_MMA_MASK
	.align		4
.L_1570:
        /*0078*/ 	.byte	0x03, 0x50
        /*007a*/ 	.short	0x0000


	//----- nvinfo : EIATTR_MAXREG_COUNT
	.align		4
        /*007c*/ 	.byte	0x03, 0x1b
        /*007e*/ 	.short	0x00ff


	//----- nvinfo : EIATTR_EXTERNS
	.align		4
        /*0080*/ 	.byte	0x04, 0x0f
        /*0082*/ 	.short	(.L_1572 - .L_1571)


	//   ....[0]....
	.align		4
.L_1571:
        /*0084*/ 	.word	index@(__assertfail)


	//----- nvinfo : EIATTR_MERCURY_ISA_VERSION
	.align		4
.L_1572:
        /*0088*/ 	.byte	0x03, 0x5f
        /*008a*/ 	.short	0x0101


	//----- nvinfo : EIATTR_SYSCALL_OFFSETS
	.align		4
        /*008c*/ 	.byte	0x04, 0x46
        /*008e*/ 	.short	(.L_1574 - .L_1573)


	//   ....[0]....
.L_1573:
        /*0090*/ 	.word	0x00001220


	//   ....[1]....
        /*0094*/ 	.word	0x000020a0


	//   ....[2]....
        /*0098*/ 	.word	0x00002f20


	//   ....[3]....
        /*009c*/ 	.word	0x00003da0


	//   ....[4]....
        /*00a0*/ 	.word	0x00004c20


	//   ....[5]....
        /*00a4*/ 	.word	0x00005b60


	//   ....[6]....
        /*00a8*/ 	.word	0x000069e0


	//   ....[7]....
        /*00ac*/ 	.word	0x00007860


	//   ....[8]....
        /*00b0*/ 	.word	0x000086e0


	//   ....[9]....
        /*00b4*/ 	.word	0x00009560


	//   ....[10]....
        /*00b8*/ 	.word	0x0000a490


	//   ....[11]....
        /*00bc*/ 	.word	0x0000b310


	//   ....[12]....
        /*00c0*/ 	.word	0x0000c190


	//   ....[13]....
        /*00c4*/ 	.word	0x0000d030


	//   ....[14]....
        /*00c8*/ 	.word	0x0000ded0


	//   ....[15]....
        /*00cc*/ 	.word	0x0000ee10


	//   ....[16]....
        /*00d0*/ 	.word	0x0000fc90


	//   ....[17]....
        /*00d4*/ 	.word	0x00010b10


	//   ....[18]....
        /*00d8*/ 	.word	0x000119a0


	//   ....[19]....
        /*00dc*/ 	.word	0x00012840


	//   ....[20]....
        /*00e0*/ 	.word	0x00012a60


	//   ....[21]....
        /*00e4*/ 	.word	0x00012bf0


	//   ....[22]....
        /*00e8*/ 	.word	0x00012dd0


	//   ....[23]....
        /*00ec*/ 	.word	0x000134d0


	//   ....[24]....
        /*00f0*/ 	.word	0x00013710


	//   ....[25]....
        /*00f4*/ 	.word	0x000138a0


	//   ....[26]....
        /*00f8*/ 	.word	0x00013a80


	//   ....[27]....
        /*00fc*/ 	.word	0x00014180


	//   ....[28]....
        /*0100*/ 	.word	0x000143b0


	//   ....[29]....
        /*0104*/ 	.word	0x00014540


	//   ....[30]....
        /*0108*/ 	.word	0x00014720


	//   ....[31]....
        /*010c*/ 	.word	0x00014e10


	//   ....[32]....
        /*0110*/ 	.word	0x00015040


	//   ....[33]....
        /*0114*/ 	.word	0x000151d0


	//   ....[34]....
        /*0118*/ 	.word	0x000153b0


	//   ....[35]....
        /*011c*/ 	.word	0x00015aa0


	//   ....[36]....
        /*0120*/ 	.word	0x00016410


	//   ....[37]....
        /*0124*/ 	.word	0x00016c20


	//   ....[38]....
        /*0128*/ 	.word	0x000173f0


	//   ....[39]....
        /*012c*/ 	.word	0x00017bc0


	//----- nvinfo : EIATTR_EXIT_INSTR_OFFSETS
	.align		4
.L_1574:
        /*0130*/ 	.byte	0x04, 0x1c
        /*0132*/ 	.short	(.L_1576 - .L_1575)


	//   ....[0]....
.L_1575:
        /*0134*/ 	.word	0x00017470


	//   ....[1]....
        /*0138*/ 	.word	0x000175b0


	//   ....[2]....
        /*013c*/ 	.word	0x000175d0


	//   ....[3]....
        /*0140*/ 	.word	0x00017650


	//   ....[4]....
        /*0144*/ 	.word	0x00017670


	//   ....[5]....
        /*0148*/ 	.word	0x00017690


	//   ....[6]....
        /*014c*/ 	.word	0x00017710


	//   ....[7]....
        /*0150*/ 	.word	0x00017730


	//   ....[8]....
        /*0154*/ 	.word	0x000177b0


	//   ....[9]....
        /*0158*/ 	.word	0x000177d0


	//   ....[10]....
        /*015c*/ 	.word	0x000177f0


	//   ....[11]....
        /*0160*/ 	.word	0x00017890


	//   ....[12]....
        /*0164*/ 	.word	0x000178b0


	//   ....[13]....
        /*0168*/ 	.word	0x00017930


	//   ....[14]....
        /*016c*/ 	.word	0x00017950


	//   ....[15]....
        /*0170*/ 	.word	0x00017970


	//   ....[16]....
        /*0174*/ 	.word	0x00017a10


	//   ....[17]....
        /*0178*/ 	.word	0x00017a30


	//   ....[18]....
        /*017c*/ 	.word	0x00017a50


	//   ....[19]....
        /*0180*/ 	.word	0x00017ac0


	//   ....[20]....
        /*0184*/ 	.word	0x00017bd0


	//   ....[21]....
        /*0188*/ 	.word	0x00017bf0


	//   ....[22]....
        /*018c*/ 	.word	0x00017c10


	//----- nvinfo : EIATTR_MAX_THREADS
	.align		4
.L_1576:
        /*0190*/ 	.byte	0x04, 0x05
        /*0192*/ 	.short	(.L_1578 - .L_1577)
.L_1577:
        /*0194*/ 	.word	0x00000080
        /*0198*/ 	.word	0x00000001
        /*019c*/ 	.word	0x00000001


	//----- nvinfo : EIATTR_CRS_STACK_SIZE
	.align		4
.L_1578:
        /*01a0*/ 	.byte	0x04, 0x1e
        /*01a2*/ 	.short	(.L_1580 - .L_1579)
.L_1579:
        /*01a4*/ 	.word	0x00000000


	//----- nvinfo : EIATTR_CBANK_PARAM_SIZE
	.align		4
.L_1580:
        /*01a8*/ 	.byte	0x03, 0x19
        /*01aa*/ 	.short	0x0110


	//----- nvinfo : EIATTR_PARAM_CBANK
	.align		4
        /*01ac*/ 	.byte	0x04, 0x0a
        /*01ae*/ 	.short	(.L_1582 - .L_1581)
	.align		4
.L_1581:
        /*01b0*/ 	.word	index@(.nv.constant0._ZN2at6native27unrolled_elementwise_kernelIZZZNS0_67_GLOBAL__N__bb565c37_34_ValidateCompressedIndicesKernel_cu_33a4b88b42_validate_compressed_sparse_indices_kernelILNS2_8CDimNameE1ENS2_18CUDAKernelLauncherENS2_14EmptyVecKernelENS2_8DummyVecELm8EEEvRKNS_6TensorESA_lllENKUlvE1_clEvENKUlvE0_clEvEUllllllE_St5arrayIPcLm6EELi4E23TrivialOffsetCalculatorILi5EjESH_ILi1EjENS0_6memory12LoadWithCastILi5EEENSK_13StoreWithCastILi1EEEEEviT_T0_T2_T3_T4_T5_)
        /*01b4*/ 	.short	0x0210
        /*01b6*/ 	.short	0x0110


	//----- nvinfo : EIATTR_SW_WAR
	.align		4
.L_1582:
        /*01b8*/ 	.byte	0x04, 0x36
        /*01ba*/ 	.short	(.L_1584 - .L_1583)
.L_1583:
        /*01bc*/ 	.word	0x00000008
.L_1584:


//--------------------- .nv.info._ZN2at6native18elementwise_kernelILi128ELi2EZNS0_22gpu_kernel_impl_nocastIZZZNS0_67_GLOBAL__N__bb565c37_34_ValidateCompressedIndicesKernel_cu_33a4b88b42_validate_compressed_sparse_indices_kernelILNS3_8CDimNameE1ENS3_18CUDAKernelLauncherENS3_14EmptyVecKernelENS3_8DummyVecELm8EEEvRKNS_6TensorESB_lllENKUlvE1_clEvENKUlvE0_clEvEUllllllE_EEvRNS_18TensorIteratorBaseERKT_EUliE_EEviT1_ --------------------------
	.section	.nv.info._ZN2at6native18elementwise_kernelILi128ELi2EZNS0_22gpu_kernel_impl_nocastIZZZNS0_67_GLOBAL__N__bb565c37_34_ValidateCompressedIndicesKernel_cu_33a4b88b42_validate_compressed_sparse_indices_kernelILNS3_8CDimNameE1ENS3_18CUDAKernelLauncherENS3_14EmptyVecKernelENS3_8DummyVecELm8EEEvRKNS_6TensorESB_lllENKUlvE1_clEvENKUlvE0_clEvEUllllllE_EEvRNS_18TensorIteratorBaseERKT_EUliE_EEviT1_,"",@"SHT_CUDA_INFO"
	.sectionflags	@""
	.align	4


	//----- nvinfo : EIATTR_CUDA_API_VERSION
	.align		4
        /*0000*/ 	.byte	0x04, 0x37
        /*0002*/ 	.short	(.L_1586 - .L_1585)
.L_1585:
        /*0004*/ 	.word	0x00000082


	//----- nvinfo : EIATTR_KPARAM_INFO
	.align		4
.L_1586:
        /*0008*/ 	.byte	0x04, 0x17
        /*000a*/ 	.short	(.L_1588 - .L_1587)
.L_1587:
        /*000c*/ 	.word	0x00000000
        /*0010*/ 	.short	0x0001
        /*0012*/ 	.short	0x0008
        /*0014*/ 	.byte	0x00, 0xf0, 0xc1, 0x11


	//----- nvinfo : EIATTR_KPARAM_INFO
	.align		4
.L_1588:
        /*0018*/ 	.byte	0x04, 0x17
        /*001a*/ 	.short	(.L_1590 - .L_1589)
.L_1589:
        /*001c*/ 	.word	0x00000000
        /*0020*/ 	.short	0x0000
        /*0022*/ 	.short	0x0000
        /*0024*/ 	.byte	0x00, 0xf0, 0x11, 0x00


	//----- nvinfo : EIATTR_SPARSE_MMA_MASK
	.align		4
.L_1590:
        /*0028*/ 	.byte	0x03, 0x50
        /*002a*/ 	.short	0x0000


	//----- nvinfo : EIATTR_MAXREG_COUNT
	.align		4
        /*002c*/ 	.byte	0x03, 0x1b
        /*002e*/ 	.short	0x0080


	//----- nvinfo : EIATTR_EXTERNS
	.align		4
        /*0030*/ 	.byte	0x04, 0x0f
        /*0032*/ 	.short	(.L_1592 - .L_1591)


	//   ....[0]....
	.align		4
.L_1591:
        /*0034*/ 	.word	index@(__assertfail)


	//----- nvinfo : EIATTR_MERCURY_ISA_VERSION
	.align		4
.L_1592:
        /*0038*/ 	.byte	0x03, 0x5f
        /*003a*/ 	.short	0x0101


	//----- nvinfo : EIATTR_SYSCALL_OFFSETS
	.align		4
        /*003c*/ 	.byte	0x04, 0x46
        /*003e*/ 	.short	(.L_1594 - .L_1593)


	//   ....[0]....
.L_1593:
        /*0040*/ 	.word	0x00001ff0


	//   ....[1]....
        /*0044*/ 	.word	0x00002180


	//   ....[2]....
        /*0048*/ 	.word	0x00002360


	//   ....[3]....
        /*004c*/ 	.word	0x00002a30


	//   ....[4]....
        /*0050*/ 	.word	0x00004a70


	//   ....[5]....
        /*0054*/ 	.word	0x00004c00


	//   ....[6]....
        /*0058*/ 	.word	0x00004de0


	//   ....[7]....
        /*005c*/ 	.word	0x000054c0


	//----- nvinfo : EIATTR_EXIT_INSTR_OFFSETS
	.align		4
.L_1594:
        /*0060*/ 	.byte	0x04, 0x1c
        /*0062*/ 	.short	(.L_1596 - .L_1595)


	//   ....[0]....
.L_1595:
        /*0064*/ 	.word	0x00002b10


	//   ....[1]....
        /*0068*/ 	.word	0x00005550


	//----- nvinfo : EIATTR_MAX_THREADS
	.align		4
.L_1596:
        /*006c*/ 	.byte	0x04, 0x05
        /*006e*/ 	.short	(.L_1598 - .L_1597)
.L_1597:
        /*0070*/ 	.word	0x00000080
        /*0074*/ 	.word	0x00000001
        /*0078*/ 	.word	0x00000001


	//----- nvinfo : EIATTR_CRS_STACK_SIZE
	.align		4
.L_1598:
        /*007c*/ 	.byte	0x04, 0x1e
        /*007e*/ 	.short	(.L_1600 - .L_1599)
.L_1599:
        /*0080*/ 	.word	0x00000000


	//----- nvinfo : EIATTR_CBANK_PARAM_SIZE
	.align		4
.L_1600:
        /*0084*/ 	.byte	0x03, 0x19
        /*0086*/ 	.short	0x0478


	//----- nvinfo : EIATTR_PARAM_CBANK
	.align		4
        /*0088*/ 	.byte	0x04, 0x0a
        /*008a*/ 	.short	(.L_1602 - .L_1601)
	.align		4
.L_1601:
        /*008c*/ 	.word	index@(.nv.constant0._ZN2at6native18elementwise_kernelILi128ELi2EZNS0_22gpu_kernel_impl_nocastIZZZNS0_67_GLOBAL__N__bb565c37_34_ValidateCompressedIndicesKernel_cu_33a4b88b42_validate_compressed_sparse_indices_kernelILNS3_8CDimNameE1ENS3_18CUDAKernelLauncherENS3_14EmptyVecKernelENS3_8DummyVecELm8EEEvRKNS_6TensorESB_lllENKUlvE1_clEvENKUlvE0_clEvEUllllllE_EEvRNS_18TensorIteratorBaseERKT_EUliE_EEviT1_)
        /*0090*/ 	.short	0x0210
        /*0092*/ 	.short	0x0478


	//----- nvinfo : EIATTR_SW_WAR
	.align		4
.L_1602:
        /*0094*/ 	.byte	0x04, 0x36
        /*0096*/ 	.short	(.L_1604 - .L_1603)
.L_1603:
        /*0098*/ 	.word	0x00000008
.L_1604:


//--------------------- .nv.info._ZN2at6native27unrolled_elementwise_kernelIZZZNS0_67_GLOBAL__N__bb565c37_34_ValidateCompressedIndicesKernel_cu_33a4b88b42_validate_compressed_sparse_indices_kernelILNS2_8CDimNameE1ENS2_18CUDAKernelLauncherENS2_14EmptyVecKernelENS2_8DummyVecELm8EEEvRKNS_6TensorESA_lllENKUlvE1_clEvENKUlvE0_clEvEUllllllE_St5arrayIPcLm6EELi4E23TrivialOffsetCalculatorILi5EjESH_ILi1EjENS0_6memory15LoadWithoutCastENSK_16StoreWithoutCastEEEviT_T0_T2_T3_T4_T5_ --------------------------
	.section	.nv.info._ZN2at6native27unrolled_elementwise_kernelIZZZNS0_67_GLOBAL__N__bb565c37_34_ValidateCompressedIndicesKernel_cu_33a4b88b42_validate_compressed_sparse_indices_kernelILNS2_8CDimNameE1ENS2_18CUDAKernelLauncherENS2_14EmptyVecKernelENS2_8DummyVecELm8EEEvRKNS_6TensorESA_lllENKUlvE1_clEvENKUlvE0_clEvEUllllllE_St5arrayIPcLm6EELi4E23TrivialOffsetCalculatorILi5EjESH_ILi1EjENS0_6memory15LoadWithoutCastENSK_16StoreWithoutCastEEEviT_T0_T2_T3_T4_T5_,"",@"SHT_CUDA_INFO"
	.sectionflags	@""
	.align	4


	//----- nvinfo : EIATTR_CUDA_API_VERSION
	.align		4
        /*0000*/ 	.byte	0x04, 0x37
        /*0002*/ 	.short	(.L_1606 - .L_1605)
.L_1605:
        /*0004*/ 	.word	0x00000082


	//----- nvinfo : EIATTR_KPARAM_INFO
	.align		4
.L_1606:
        /*0008*/ 	.byte	0x04, 0x17
        /*000a*/ 	.short	(.L_1608 - .L_1607)
.L_1607:
        /*000c*/ 	.word	0x00000000
        /*0010*/ 	.short	0x0006
        /*0012*/ 	.short	0x00eb
        /*0014*/ 	.byte	0x00, 0xf0, 0x05, 0x00


	//----- nvinfo : EIATTR_KPARAM_INFO
	.align		4
.L_1608:
        /*0018*/ 	.byte	0x04, 0x17
        /*001a*/ 	.short	(.L_1610 - .L_1609)
.L_1609:
        /*001c*/ 	.word	0x00000000
        /*0020*/ 	.short	0x0005
        /*0022*/ 	.short	0x00ea
        /*0024*/ 	.byte	0x00, 0xf0, 0x05, 0x00


	//----- nvinfo : EIATTR_KPARAM_INFO
	.align		4
.L_1610:
        /*0028*/ 	.byte	0x04, 0x17
        /*002a*/ 	.short	(.L_1612 - .L_1611)
.L_1611:
        /*002c*/ 	.word	0x00000000
        /*0030*/ 	.short	0x0004
        /*0032*/ 	.short	0x00e9
        /*0034*/ 	.byte	0x00, 0xf0, 0x05, 0x00


	//----- nvinfo : EIATTR_KPARAM_INFO
	.align		4
.L_1612:
        /*0038*/ 	.byte	0x04, 0x17
        /*003a*/ 	.short	(.L_1614 - .L_1613)
.L_1613:
        /*003c*/ 	.word	0x00000000
        /*0040*/ 	.short	0x0003
        /*0042*/ 	.short	0x00e8
        /*0044*/ 	.byte	0x00, 0xf0, 0x05, 0x00


	//----- nvinfo : EIATTR_KPARAM_INFO
	.align		4
.L_1614:
        /*0048*/ 	.byte	0x04, 0x17
        /*004a*/ 	.short	(.L_1616 - .L_1615)
.L_1615:
        /*004c*/ 	.word	0x00000000
        /*0050*/ 	.short	0x0002
        /*0052*/ 	.short	0x00b8
        /*0054*/ 	.byte	0x00, 0xf0, 0xc1, 0x00


	//----- nvinfo : EIATTR_KPARAM_INFO
	.align		4
.L_1616:
        /*0058*/ 	.byte	0x04, 0x17
        /*005a*/ 	.short	(.L_1618 - .L_1617)
.L_1617:
        /*005c*/ 	.word	0x00000000
        /*0060*/ 	.short	0x0001
        /*0062*/ 	.short	0x0008
        /*0064*/ 	.byte	0x00, 0xf0, 0xc1, 0x02


	//----- nvinfo : EIATTR_KPARAM_INFO
	.align		4
.L_1618:
        /*0068*/ 	.byte	0x04, 0x17
        /*006a*/ 	.short	(.L_1620 - .L_1619)
.L_1619:
        /*006c*/ 	.word	0x00000000
        /*0070*/ 	.short	0x0000
        /*0072*/ 	.short	0x0000
        /*0074*/ 	.byte	0x00, 0xf0, 0x11, 0x00


	//----- nvinfo : EIATTR_SPARSE_MMA_MASK
	.align		4
.L_1620:
        /*0078*/ 	.byte	0x03, 0x50
        /*007a*/ 	.short	0x0000


	//----- nvinfo : EIATTR_MAXREG_COUNT
	.align		4
        /*007c*/ 	.byte	0x03, 0x1b
        /*007e*/ 	.short	0x00ff


	//----- nvinfo : EIATTR_EXTERNS
	.align		4
        /*0080*/ 	.byte	0x04, 0x0f
        /*0082*/ 	.short	(.L_1622 - .L_1621)


	//   ....[0]....
	.align		4
.L_1621:
        /*0084*/ 	.word	index@(__assertfail)


	//----- nvinfo : EIATTR_MERCURY_ISA_VERSION
	.align		4
.L_1622:
        /*0088*/ 	.byte	0x03, 0x5f
        /*008a*/ 	.short	0x0101


	//----- nvinfo : EIATTR_SYSCALL_OFFSETS
	.align		4
        /*008c*/ 	.byte	0x04, 0x46
        /*008e*/ 	.short	(.L_1624 - .L_1623)


	//   ....[0]....
.L_1623:
        /*0090*/ 	.word	0x00000a80


	//   ....[1]....
        /*0094*/ 	.word	0x00000c10


	//   ....[2]....
        /*0098*/ 	.word	0x00000df0


	//   ....[3]....
        /*009c*/ 	.word	0x000014e0


	//   ....[4]....
        /*00a0*/ 	.word	0x00001720


	//   ....[5]....
        /*00a4*/ 	.word	0x000018b0


	//   ....[6]....
        /*00a8*/ 	.word	0x00001a90


	//   ....[7]....
        /*00ac*/ 	.word	0x00002180


	//   ....[8]....
        /*00b0*/ 	.word	0x000023b0


	//   ....[9]....
        /*00b4*/ 	.word	0x00002540


	//   ....[10]....
        /*00b8*/ 	.word	0x00002720


	//   ....[11]....
        /*00bc*/ 	.word	0x00002df0


	//   ....[12]....
        /*00c0*/ 	.word	0x00003020


	//   ....[13]....
        /*00c4*/ 	.word	0x000031b0


	//   ....[14]....
        /*00c8*/ 	.word	0x00003390


	//   ....[15]....
        /*00cc*/ 	.word	0x00003a60


	//----- nvinfo : EIATTR_EXIT_INSTR_OFFSETS
	.align		4
.L_1624:
        /*00d0*/ 	.byte	0x04, 0x1c
        /*00d2*/ 	.short	(.L_1626 - .L_1625)


	//   ....[0]....
.L_1625:
        /*00d4*/ 	.word	0x00003c80


	//   ....[1]....
        /*00d8*/ 	.word	0x00003cd0


	//----- nvinfo : EIATTR_MAX_THREADS
	.align		4
.L_1626:
        /*00dc*/ 	.byte	0x04, 0x05
        /*00de*/ 	.short	(.L_1628 - .L_1627)
.L_1627:
        /*00e0*/ 	.word	0x00000080
        /*00e4*/ 	.word	0x00000001
        /*00e8*/ 	.word	0x00000001


	//----- nvinfo : EIATTR_CRS_STACK_SIZE
	.align		4
.L_1628:
        /*00ec*/ 	.byte	0x04, 0x1e
        /*00ee*/ 	.short	(.L_1630 - .L_1629)
.L_1629:
        /*00f0*/ 	.word	0x00000000


	//----- nvinfo : EIATTR_CBANK_PARAM_SIZE
	.align		4
.L_1630:
        /*00f4*/ 	.byte	0x03, 0x19
        /*00f6*/ 	.short	0x00ec


	//----- nvinfo : EIATTR_PARAM_CBANK
	.align		4
        /*00f8*/ 	.byte	0x04, 0x0a
        /*00fa*/ 	.short	(.L_1632 - .L_1631)
	.align		4
.L_1631:
        /*00fc*/ 	.word	index@(.nv.constant0._ZN2at6native27unrolled_elementwise_kernelIZZZNS0_67_GLOBAL__N__bb565c37_34_ValidateCompressedIndicesKernel_cu_33a4b88b42_validate_compressed_sparse_indices_kernelILNS2_8CDimNameE1ENS2_18CUDAKernelLauncherENS2_14EmptyVecKernelENS2_8DummyVecELm8EEEvRKNS_6TensorESA_lllENKUlvE1_clEvENKUlvE0_clEvEUllllllE_St5arrayIPcLm6EELi4E23TrivialOffsetCalculatorILi5EjESH_ILi1EjENS0_6memory15LoadWithoutCastENSK_16StoreWithoutCastEEEviT_T0_T2_T3_T4_T5_)
        /*0100*/ 	.short	0x0210
        /*0102*/ 	.short	0x00ec


	//----- nvinfo : EIATTR_SW_WAR
	.align		4
.L_1632:
        /*0104*/ 	.byte	0x04, 0x36
        /*0106*/ 	.short	(.L_1634 - .L_1633)
.L_1633:
        /*0108*/ 	.word	0x00000008
.L_1634:


//--------------------- .nv.info._ZN2at6native29vectorized_elementwise_kernelILi2EZZZNS0_67_GLOBAL__N__bb565c37_34_ValidateCompressedIndicesKernel_cu_33a4b88b42_validate_compressed_sparse_indices_kernelILNS2_8CDimNameE1ENS2_18CUDAKernelLauncherENS2_14EmptyVecKernelENS2_8DummyVecELm8EEEvRKNS_6TensorESA_lllENKUlvE1_clEvENKUlvE0_clEvEUllllllE_St5arrayIPcLm6EEEEviT0_T1_ --------------------------
	.section	.nv.info._ZN2at6native29vectorized_elementwise_kernelILi2EZZZNS0_67_GLOBAL__N__bb565c37_34_ValidateCompressedIndicesKernel_cu_33a4b88b42_validate_compressed_sparse_indices_kernelILNS2_8CDimNameE1ENS2_18CUDAKernelLauncherENS2_14EmptyVecKernelENS2_8DummyVecELm8EEEvRKNS_6TensorESA_lllENKUlvE1_clEvENKUlvE0_clEvEUllllllE_St5arrayIPcLm6EEEEviT0_T1_,"",@"SHT_CUDA_INFO"
	.sectionflags	@""
	.align	4


	//----- nvinfo : EIATTR_CUDA_API_VERSION
	.align		4
        /*0000*/ 	.byte	0x04, 0x37
        /*0002*/ 	.short	(.L_1636 - .L_1635)
.L_1635:
        /*0004*/ 	.word	0x00000082


	//----- nvinfo : EIATTR_KPARAM_INFO
	.align		4
.L_1636:
        /*0008*/ 	.byte	0x04, 0x17
        /*000a*/ 	.short	(.L_1638 - .L_1637)
.L_1637:
        /*000c*/ 	.word	0x00000000
        /*0010*/ 	.short	0x0002
        /*0012*/ 	.short	0x00b8
        /*0014*/ 	.byte	0x00, 0xf0, 0xc1, 0x00


	//----- nvinfo : EIATTR_KPARAM_INFO
	.align		4
.L_1638:
        /*0018*/ 	.byte	0x04, 0x17
        /*001a*/ 	.short	(.L_1640 - .L_1639)
.L_1639:
        /*001c*/ 	.word	0x00000000
        /*0020*/ 	.short	0x0001
        /*0022*/ 	.short	0x0008
        /*0024*/ 	.byte	0x00, 0xf0, 0xc1, 0x02


	//----- nvinfo : EIATTR_KPARAM_INFO
	.align		4
.L_1640:
        /*0028*/ 	.byte	0x04, 0x17
        /*002a*/ 	.short	(.L_1642 - .L_1641)
.L_1641:
        /*002c*/ 	.word	0x00000000
        /*0030*/ 	.short	0x0000
        /*0032*/ 	.short	0x0000
        /*0034*/ 	.byte	0x00, 0xf0, 0x11, 0x00


	//----- nvinfo : EIATTR_SPARSE_MMA_MASK
	.align		4
.L_1642:
        /*0038*/ 	.byte	0x03, 0x50
        /*003a*/ 	.short	0x0000


	//----- nvinfo : EIATTR_MAXREG_COUNT
	.align		4
        /*003c*/ 	.byte	0x03, 0x1b
        /*003e*/ 	.short	0x00ff


	//----- nvinfo : EIATTR_EXTERNS
	.align		4
        /*0040*/ 	.byte	0x04, 0x0f
        /*0042*/ 	.short	(.L_1644 - .L_1643)


	//   ....[0]....
	.align		4
.L_1643:
        /*0044*/ 	.word	index@(__assertfail)


	//----- nvinfo : EIATTR_MERCURY_ISA_VERSION
	.align		4
.L_1644:
        /*0048*/ 	.byte	0x03, 0x5f
        /*004a*/ 	.short	0x0101


	//----- nvinfo : EIATTR_SYSCALL_OFFSETS
	.align		4
        /*004c*/ 	.byte	0x04, 0x46
        /*004e*/ 	.short	(.L_1646 - .L_1645)


	//   ....[0]....
.L_1645:
        /*0050*/ 	.word	0x00000720


	//   ....[1]....
        /*0054*/ 	.word	0x000008c0


	//   ....[2]....
        /*0058*/ 	.word	0x00000aa0


	//   ....[3]....
        /*005c*/ 	.word	0x00001210


	//   ....[4]....
        /*0060*/ 	.word	0x000013e0


	//   ....[5]....
        /*0064*/ 	.word	0x00001550


	//   ....[6]....
        /*0068*/ 	.word	0x00001730


	//   ....[7]....
        /*006c*/ 	.word	0x00001e30


	//   ....[8]....
        /*0070*/ 	.word	0x00002000


	//   ....[9]....
        /*0074*/ 	.word	0x00002170


	//   ....[10]....
        /*0078*/ 	.word	0x00002350


	//   ....[11]....
        /*007c*/ 	.word	0x00002a60


	//   ....[12]....
        /*0080*/ 	.word	0x00002c30


	//   ....[13]....
        /*0084*/ 	.word	0x00002da0


	//   ....[14]....
        /*0088*/ 	.word	0x00002f80


	//   ....[15]....
        /*008c*/ 	.word	0x00003690


	//   ....[16]....
        /*0090*/ 	.word	0x00003860


	//   ....[17]....
        /*0094*/ 	.word	0x000039d0


	//   ....[18]....
        /*0098*/ 	.word	0x00003bb0


	//   ....[19]....
        /*009c*/ 	.word	0x000042c0


	//   ....[20]....
        /*00a0*/ 	.word	0x00004490


	//   ....[21]....
        /*00a4*/ 	.word	0x00004600


	//   ....[22]....
        /*00a8*/ 	.word	0x000047e0


	//   ....[23]....
        /*00ac*/ 	.word	0x00004ed0


	//   ....[24]....
        /*00b0*/ 	.word	0x000050a0


	//   ....[25]....
        /*00b4*/ 	.word	0x00005210


	//   ....[26]....
        /*00b8*/ 	.word	0x000053f0


	//   ....[27]....
        /*00bc*/ 	.word	0x00005ad0


	//   ....[28]....
        /*00c0*/ 	.word	0x00005ca0


	//   ....[29]....
        /*00c4*/ 	.word	0x00005e10


	//   ....[30]....
        /*00c8*/ 	.word	0x00005ff0


	//   ....[31]....
        /*00cc*/ 	.word	0x000066f0


	//   ....[32]....
        /*00d0*/ 	.word	0x000077f0


	//   ....[33]....
        /*00d4*/ 	.word	0x00007980


	//   ....[34]....
        /*00d8*/ 	.word	0x00007b60


	//   ....[35]....
        /*00dc*/ 	.word	0x00008280


	//   ....[36]....
        /*00e0*/ 	.word	0x000084c0


	//   ....[37]....
        /*00e4*/ 	.word	0x00008650


	//   ....[38]....
        /*00e8*/ 	.word	0x00008830


	//   ....[39]....
        /*00ec*/ 	.word	0x00008f50


	//   ....[40]....
        /*00f0*/ 	.word	0x00009190


	//   ....[41]....
        /*00f4*/ 	.word	0x00009320


	//   ....[42]....
        /*00f8*/ 	.word	0x00009500


	//   ....[43]....
        /*00fc*/ 	.word	0x00009c10


	//   ....[44]....
        /*0100*/ 	.word	0x00009e50


	//   ....[45]....
        /*0104*/ 	.word	0x00009fe0


	//   ....[46]....
        /*0108*/ 	.word	0x0000a1c0


	//   ....[47]....
        /*010c*/ 	.word	0x0000a8d0


	//   ....[48]....
        /*0110*/ 	.word	0x0000ab10


	//   ....[49]....
        /*0114*/ 	.word	0x0000aca0


	//   ....[50]....
        /*0118*/ 	.word	0x0000ae80


	//   ....[51]....
        /*011c*/ 	.word	0x0000b590


	//   ....[52]....
        /*0120*/ 	.word	0x0000b7d0


	//   ....[53]....
        /*0124*/ 	.word	0x0000b960


	//   ....[54]....
        /*0128*/ 	.word	0x0000bb40


	//   ....[55]....
        /*012c*/ 	.word	0x0000c230


	//   ....[56]....
        /*0130*/ 	.word	0x0000c470


	//   ....[57]....
        /*0134*/ 	.word	0x0000c600


	//   ....[58]....
        /*0138*/ 	.word	0x0000c7e0


	//   ....[59]....
        /*013c*/ 	.word	0x0000ced0


	//   ....[60]....
        /*0140*/ 	.word	0x0000d110


	//   ....[61]....
        /*0144*/ 	.word	0x0000d2a0


	//   ....[62]....
        /*0148*/ 	.word	0x0000d480


	//   ....[63]....
        /*014c*/ 	.word	0x0000db70


	//----- nvinfo : EIATTR_EXIT_INSTR_OFFSETS
	.align		4
.L_1646:
        /*0150*/ 	.byte	0x04, 0x1c
        /*0152*/ 	.short	(.L_1648 - .L_1647)


	//   ....[0]....
.L_1647:
        /*0154*/ 	.word	0x00006810


	//   ....[1]....
        /*0158*/ 	.word	0x0000df50


	//   ....[2]....
        /*015c*/ 	.word	0x0000dfa0


	//----- nvinfo : EIATTR_MAX_THREADS
	.align		4
.L_1648:
        /*0160*/ 	.byte	0x04, 0x05
        /*0162*/ 	.short	(.L_1650 - .L_1649)
.L_1649:
        /*0164*/ 	.word	0x00000080
        /*0168*/ 	.word	0x00000001
        /*016c*/ 	.word	0x00000001


	//----- nvinfo : EIATTR_CRS_STACK_SIZE
	.align		4
.L_1650:
        /*0170*/ 	.byte	0x04, 0x1e
        /*0172*/ 	.short	(.L_1652 - .L_1651)
.L_1651:
        /*0174*/ 	.word	0x00000000


	//----- nvinfo : EIATTR_CBANK_PARAM_SIZE
	.align		4
.L_1652:
        /*0178*/ 	.byte	0x03, 0x19
        /*017a*/ 	.short	0x00e8


	//----- nvinfo : EIATTR_PARAM_CBANK
	.align		4
        /*017c*/ 	.byte	0x04, 0x0a
        /*017e*/ 	.short	(.L_1654 - .L_1653)
	.align		4
.L_1653:
        /*0180*/ 	.word	index@(.nv.constant0._ZN2at6native29vectorized_elementwise_kernelILi2EZZZNS0_67_GLOBAL__N__bb565c37_34_ValidateCompressedIndicesKernel_cu_33a4b88b42_validate_compressed_sparse_indices_kernelILNS2_8CDimNameE1ENS2_18CUDAKernelLauncherENS2_14EmptyVecKernelENS2_8DummyVecELm8EEEvRKNS_6TensorESA_lllENKUlvE1_clEvENKUlvE0_clEvEUllllllE_St5arrayIPcLm6EEEEviT0_T1_)
        /*0184*/ 	.short	0x0210
        /*0186*/ 	.short	0x00e8


	//----- nvinfo : EIATTR_SW_WAR
	.align		4
.L_1654:
        /*0188*/ 	.byte	0x04, 0x36
        /*018a*/ 	.short	(.L_1656 - .L_1655)
.L_1655:
        /*018c*/ 	.word	0x00000008
.L_1656:


//--------------------- .nv.info._ZN2at6native29vectorized_elementwise_kernelILi4EZZZNS0_67_GLOBAL__N__bb565c37_34_ValidateCompressedIndicesKernel_cu_33a4b88b42_validate_compressed_sparse_indices_kernelILNS2_8CDimNameE1ENS2_18CUDAKernelLauncherENS2_14EmptyVecKernelENS2_8DummyVecELm8EEEvRKNS_6TensorESA_lllENKUlvE1_clEvENKUlvE0_clEvEUllllllE_St5arrayIPcLm6EEEEviT0_T1_ --------------------------
	.section	.nv.info._ZN2at6native29vectorized_elementwise_kernelILi4EZZZNS0_67_GLOBAL__N__bb565c37_34_ValidateCompressedIndicesKernel_cu_33a4b88b42_validate_compressed_sparse_indices_kernelILNS2_8CDimNameE1ENS2_18CUDAKernelLauncherENS2_14EmptyVecKernelENS2_8DummyVecELm8EEEvRKNS_6TensorESA_lllENKUlvE1_clEvENKUlvE0_clEvEUllllllE_St5arrayIPcLm6EEEEviT0_T1_,"",@"SHT_CUDA_INFO"
	.sectionflags	@""
	.align	4


	//----- nvinfo : EIATTR_CUDA_API_VERSION
	.align		4
        /*0000*/ 	.byte	0x04, 0x37
        /*0002*/ 	.short	(.L_1658 - .L_1657)
.L_1657:
        /*0004*/ 	.word	0x00000082


	//----- nvinfo : EIATTR_KPARAM_INFO
	.align		4
.L_1658:
        /*0008*/ 	.byte	0x04, 0x17
        /*000a*/ 	.short	(.L_1660 - .L_1659)
.L_1659:
        /*000c*/ 	.word	0x00000000
        /*0010*/ 	.short	0x0002
        /*0012*/ 	.short	0x00b8
        /*0014*/ 	.byte	0x00, 0xf0, 0xc1, 0x00


	//----- nvinfo : EIATTR_KPARAM_INFO
	.align		4
.L_1660:
        /*0018*/ 	.byte	0x04, 0x17
        /*001a*/ 	.short	(.L_1662 - .L_1661)
.L_1661:
        /*001c*/ 	.word	0x00000000
        /*0020*/ 	.short	0x0001
        /*0022*/ 	.short	0x0008
        /*0024*/ 	.byte	0x00, 0xf0, 0xc1, 0x02


	//----- nvinfo : EIATTR_KPARAM_INFO
	.align		4
.L_1662:
        /*0028*/ 	.byte	0x04, 0x17
        /*002a*/ 	.short	(.L_1664 - .L_1663)
.L_1663:
        /*002c*/ 	.word	0x00000000
        /*0030*/ 	.short	0x0000
        /*0032*/ 	.short	0x0000
        /*0034*/ 	.byte	0x00, 0xf0, 0x11, 0x00


	//----- nvinfo : EIATTR_SPARSE_MMA_MASK
	.align		4
.L_1664:
        /*0038*/ 	.byte	0x03, 0x50
        /*003a*/ 	.short	0x0000


	//----- nvinfo : EIATTR_MAXREG_COUNT
	.align		4
        /*003c*/ 	.byte	0x03, 0x1b
        /*003e*/ 	.short	0x00ff


	//----- nvinfo : EIATTR_EXTERNS
	.align		4
        /*0040*/ 	.byte	0x04, 0x0f
        /*0042*/ 	.short	(.L_1666 - .L_1665)


	//   ....[0]....
	.align		4
.L_1665:
        /*0044*/ 	.word	index@(__assertfail)


	//----- nvinfo : EIATTR_MERCURY_ISA_VERSION
	.align		4
.L_1666:
        /*0048*/ 	.byte	0x03, 0x5f
        /*004a*/ 	.short	0x0101


	//----- nvinfo : EIATTR_SYSCALL_OFFSETS
	.align		4
        /*004c*/ 	.byte	0x04, 0x46
        /*004e*/ 	.short	(.L_1668 - .L_1667)


	//   ....[0]....
.L_1667:
        /*0050*/ 	.word	0x00000720


	//   ....[1]....
        /*0054*/ 	.word	0x000008c0


	//   ....[2]....
        /*0058*/ 	.word	0x00000aa0


	//   ....[3]....
        /*005c*/ 	.word	0x00001210


	//   ....[4]....
        /*0060*/ 	.word	0x000013e0


	//   ....[5]....
        /*0064*/ 	.word	0x00001550


	//   ....[6]....
        /*0068*/ 	.word	0x00001730


	//   ....[7]....
        /*006c*/ 	.word	0x00001e30


	//   ....[8]....
        /*0070*/ 	.word	0x00002000


	//   ....[9]....
        /*0074*/ 	.word	0x00002170


	//   ....[10]....
        /*0078*/ 	.word	0x00002350


	//   ....[11]....
        /*007c*/ 	.word	0x00002a60


	//   ....[12]....
        /*0080*/ 	.word	0x00002c30


	//   ....[13]....
        /*0084*/ 	.word	0x00002da0


	//   ....[14]....
        /*0088*/ 	.word	0x00002f80


	//   ....[15]....
        /*008c*/ 	.word	0x00003690


	//   ....[16]....
        /*0090*/ 	.word	0x00003860


	//   ....[17]....
        /*0094*/ 	.word	0x000039d0


	//   ....[18]....
        /*0098*/ 	.word	0x00003bb0


	//   ....[19]....
        /*009c*/ 	.word	0x000042c0


	//   ....[20]....
        /*00a0*/ 	.word	0x00004490


	//   ....[21]....
        /*00a4*/ 	.word	0x00004600


	//   ....[22]....
        /*00a8*/ 	.word	0x000047e0


	//   ....[23]....
        /*00ac*/ 	.word	0x00004ed0


	//   ....[24]....
        /*00b0*/ 	.word	0x000050a0


	//   ....[25]....
        /*00b4*/ 	.word	0x00005210


	//   ....[26]....
        /*00b8*/ 	.word	0x000053f0


	//   ....[27]....
        /*00bc*/ 	.word	0x00005ad0


	//   ....[28]....
        /*00c0*/ 	.word	0x00005ca0


	//   ....[29]....
        /*00c4*/ 	.word	0x00005e10


	//   ....[30]....
        /*00c8*/ 	.word	0x00005ff0


	//   ....[31]....
        /*00cc*/ 	.word	0x000066f0


	//   ....[32]....
        /*00d0*/ 	.word	0x000077f0


	//   ....[33]....
        /*00d4*/ 	.word	0x00007980


	//   ....[34]....
        /*00d8*/ 	.word	0x00007b60


	//   ....[35]....
        /*00dc*/ 	.word	0x00008280


	//   ....[36]....
        /*00e0*/ 	.word	0x000084c0


	//   ....[37]....
        /*00e4*/ 	.word	0x00008650


	//   ....[38]....
        /*00e8*/ 	.word	0x00008830


	//   ....[39]....
        /*00ec*/ 	.word	0x00008f50


	//   ....[40]....
        /*00f0*/ 	.word	0x00009190


	//   ....[41]....
        /*00f4*/ 	.word	0x00009320


	//   ....[42]....
        /*00f8*/ 	.word	0x00009500


	//   ....[43]....
        /*00fc*/ 	.word	0x00009c10


	//   ....[44]....
        /*0100*/ 	.word	0x00009e50


	//   ....[45]....
        /*0104*/ 	.word	0x00009fe0


	//   ....[46]....
        /*0108*/ 	.word	0x0000a1c0


	//   ....[47]....
        /*010c*/ 	.word	0x0000a8d0


	//   ....[48]....
        /*0110*/ 	.word	0x0000ab10


	//   ....[49]....
        /*0114*/ 	.word	0x0000aca0


	//   ....[50]....
        /*0118*/ 	.word	0x0000ae80


	//   ....[51]....
        /*011c*/ 	.word	0x0000b590


	//   ....[52]....
        /*0120*/ 	.word	0x0000b7d0


	//   ....[53]....
        /*0124*/ 	.word	0x0000b960


	//   ....[54]....
        /*0128*/ 	.word	0x0000bb40


	//   ....[55]....
        /*012c*/ 	.word	0x0000c230


	//   ....[56]....
        /*0130*/ 	.word	0x0000c470


	//   ....[57]....
        /*0134*/ 	.word	0x0000c600


	//   ....[58]....
        /*0138*/ 	.word	0x0000c7e0


	//   ....[59]....
        /*013c*/ 	.word	0x0000ced0


	//   ....[60]....
        /*0140*/ 	.word	0x0000d110


	//   ....[61]....
        /*0144*/ 	.word	0x0000d2a0


	//   ....[62]....
        /*0148*/ 	.word	0x0000d480


	//   ....[63]....
        /*014c*/ 	.word	0x0000db70


	//----- nvinfo : EIATTR_EXIT_INSTR_OFFSETS
	.align		4
.L_1668:
        /*0150*/ 	.byte	0x04, 0x1c
        /*0152*/ 	.short	(.L_1670 - .L_1669)


	//   ....[0]....
.L_1669:
        /*0154*/ 	.word	0x00006810


	//   ....[1]....
        /*0158*/ 	.word	0x0000df50


	//   ....[2]....
        /*015c*/ 	.word	0x0000dfa0


	//----- nvinfo : EIATTR_MAX_THREADS
	.align		4
.L_1670:
        /*0160*/ 	.byte	0x04, 0x05
        /*0162*/ 	.short	(.L_1672 - .L_1671)
.L_1671:
        /*0164*/ 	.word	0x00000080
        /*0168*/ 	.word	0x00000001
        /*016c*/ 	.word	0x00000001


	//----- nvinfo : EIATTR_CRS_STACK_SIZE
	.align		4
.L_1672:
        /*0170*/ 	.byte	0x04, 0x1e
        /*0172*/ 	.short	(.L_1674 - .L_1673)
.L_1673:
        /*0174*/ 	.word	0x00000000


	//----- nvinfo : EIATTR_CBANK_PARAM_SIZE
	.align		4
.L_1674:
        /*0178*/ 	.byte	0x03, 0x19
        /*017a*/ 	.short	0x00e8


	//----- nvinfo : EIATTR_PARAM_CBANK
	.align		4
        /*017c*/ 	.byte	0x04, 0x0a
        /*017e*/ 	.short	(.L_1676 - .L_1675)
	.align		4
.L_1675:
        /*0180*/ 	.word	index@(.nv.constant0._ZN2at6native29vectorized_elementwise_kernelILi4EZZZNS0_67_GLOBAL__N__bb565c37_34_ValidateCompressedIndicesKernel_cu_33a4b88b42_validate_compressed_sparse_indices_kernelILNS2_8CDimNameE1ENS2_18CUDAKernelLauncherENS2_14EmptyVecKernelENS2_8DummyVecELm8EEEvRKNS_6TensorESA_lllENKUlvE1_clEvENKUlvE0_clEvEUllllllE_St5arrayIPcLm6EEEEviT0_T1_)
        /*0184*/ 	.short	0x0210
        /*0186*/ 	.short	0x00e8


	//----- nvinfo : EIATTR_SW_WAR
	.align		4
.L_1676:
        /*0188*/ 	.byte	0x04, 0x36
        /*018a*/ 	.short	(.L_1678 - .L_1677)
.L_1677:
        /*018c*/ 	.word	0x00000008
.L_1678:


//--------------------- .nv.info._ZN2at6native29vectorized_elementwise_kernelILi8EZZZNS0_67_GLOBAL__N__bb565c37_34_ValidateCompressedIndicesKernel_cu_33a4b88b42_validate_compressed_sparse_indices_kernelILNS2_8CDimNameE1ENS2_18CUDAKernelLauncherENS2_14EmptyVecKernelENS2_8DummyVecELm8EEEvRKNS_6TensorESA_lllENKUlvE1_clEvENKUlvE0_clEvEUllllllE_St5arrayIPcLm6EEEEviT0_T1_ --------------------------
	.section	.nv.info._ZN2at6native29vectorized_elementwise_kernelILi8EZZZNS0_67_GLOBAL__N__bb565c37_34_ValidateCompressedIndicesKernel_cu_33a4b88b42_validate_compressed_sparse_indices_kernelILNS2_8CDimNameE1ENS2_18CUDAKernelLauncherENS2_14EmptyVecKernelENS2_8DummyVecELm8EEEvRKNS_6TensorESA_lllENKUlvE1_clEvENKUlvE0_clEvEUllllllE_St5arrayIPcLm6EEEEviT0_T1_,"",@"SHT_CUDA_INFO"
	.sectionflags	@""
	.align	4


	//----- nvinfo : EIATTR_CUDA_API_VERSION
	.align		4
        /*0000*/ 	.byte	0x04, 0x37
        /*0002*/ 	.short	(.L_1680 - .L_1679)
.L_1679:
        /*0004*/ 	.word	0x00000082


	//----- nvinfo : EIATTR_KPARAM_INFO
	.align		4
.L_1680:
        /*0008*/ 	.byte	0x04, 0x17
        /*000a*/ 	.short	(.L_1682 - .L_1681)
.L_1681:
        /*000c*/ 	.word	0x00000000
        /*0010*/ 	.short	0x0002
        /*0012*/ 	.short	0x00b8
        /*0014*/ 	.byte	0x00, 0xf0, 0xc1, 0x00


	//----- nvinfo : EIATTR_KPARAM_INFO
	.align		4
.L_1682:
        /*0018*/ 	.byte	0x04, 0x17
        /*001a*/ 	.short	(.L_1684 - .L_1683)
.L_1683:
        /*001c*/ 	.word	0x00000000
        /*0020*/ 	.short	0x0001
        /*0022*/ 	.short	0x0008
        /*0024*/ 	.byte	0x00, 0xf0, 0xc1, 0x02


	//----- nvinfo : EIATTR_KPARAM_INFO
	.align		4
.L_1684:
        /*0028*/ 	.byte	0x04, 0x17
        /*002a*/ 	.short	(.L_1686 - .L_1685)
.L_1685:
        /*002c*/ 	.word	0x00000000
        /*0030*/ 	.short	0x0000
        /*0032*/ 	.short	0x0000
        /*0034*/ 	.byte	0x00, 0xf0, 0x11, 0x00


	//----- nvinfo : EIATTR_SPARSE_MMA_MASK
	.align		4
.L_1686:
        /*0038*/ 	.byte	0x03, 0x50
        /*003a*/ 	.short	0x0000


	//----- nvinfo : EIATTR_MAXREG_COUNT
	.align		4
        /*003c*/ 	.byte	0x03, 0x1b
        /*003e*/ 	.short	0x00ff


	//----- nvinfo : EIATTR_EXTERNS
	.align		4
        /*0040*/ 	.byte	0x04, 0x0f
        /*0042*/ 	.short	(.L_1688 - .L_1687)


	//   ....[0]....
	.align		4
.L_1687:
        /*0044*/ 	.word	index@(__assertfail)


	//----- nvinfo : EIATTR_MERCURY_ISA_VERSION
	.align		4
.L_1688:
        /*0048*/ 	.byte	0x03, 0x5f
        /*004a*/ 	.short	0x0101


	//----- nvinfo : EIATTR_SYSCALL_OFFSETS
	.align		4
        /*004c*/ 	.byte	0x04, 0x46
        /*004e*/ 	.short	(.L_1690 - .L_1689)


	//   ....[0]....
.L_1689:
        /*0050*/ 	.word	0x00000720


	//   ....[1]....
        /*0054*/ 	.word	0x000008c0


	//   ....[2]....
        /*0058*/ 	.word	0x00000aa0


	//   ....[3]....
        /*005c*/ 	.word	0x00001210


	//   ....[4]....
        /*0060*/ 	.word	0x000013e0


	//   ....[5]....
        /*0064*/ 	.word	0x00001550


	//   ....[6]....
        /*0068*/ 	.word	0x00001730


	//   ....[7]....
        /*006c*/ 	.word	0x00001e30


	//   ....[8]....
        /*0070*/ 	.word	0x00002000


	//   ....[9]....
        /*0074*/ 	.word	0x00002170


	//   ....[10]....
        /*0078*/ 	.word	0x00002350


	//   ....[11]....
        /*007c*/ 	.word	0x00002a60


	//   ....[12]....
        /*0080*/ 	.word	0x00002c30


	//   ....[13]....
        /*0084*/ 	.word	0x00002da0


	//   ....[14]....
        /*0088*/ 	.word	0x00002f80


	//   ....[15]....
        /*008c*/ 	.word	0x00003690


	//   ....[16]....
        /*0090*/ 	.word	0x00003860


	//   ....[17]....
        /*0094*/ 	.word	0x000039d0


	//   ....[18]....
        /*0098*/ 	.word	0x00003bb0


	//   ....[19]....
        /*009c*/ 	.word	0x000042c0


	//   ....[20]....
        /*00a0*/ 	.word	0x00004490


	//   ....[21]....
        /*00a4*/ 	.word	0x00004600


	//   ....[22]....
        /*00a8*/ 	.word	0x000047e0


	//   ....[23]....
        /*00ac*/ 	.word	0x00004ed0


	//   ....[24]....
        /*00b0*/ 	.word	0x000050a0


	//   ....[25]....
        /*00b4*/ 	.word	0x00005210


	//   ....[26]....
        /*00b8*/ 	.word	0x000053f0


	//   ....[27]....
        /*00bc*/ 	.word	0x00005ad0


	//   ....[28]....
        /*00c0*/ 	.word	0x00005ca0


	//   ....[29]....
        /*00c4*/ 	.word	0x00005e10


	//   ....[30]....
        /*00c8*/ 	.word	0x00005ff0


	//   ....[31]....
        /*00cc*/ 	.word	0x000066f0


	//   ....[32]....
        /*00d0*/ 	.word	0x000077f0


	//   ....[33]....
        /*00d4*/ 	.word	0x00007980


	//   ....[34]....
        /*00d8*/ 	.word	0x00007b60


	//   ....[35]....
        /*00dc*/ 	.word	0x00008280


	//   ....[36]....
        /*00e0*/ 	.word	0x000084c0


	//   ....[37]....
        /*00e4*/ 	.word	0x00008650


	//   ....[38]....
        /*00e8*/ 	.word	0x00008830


	//   ....[39]....
        /*00ec*/ 	.word	0x00008f50


	//   ....[40]....
        /*00f0*/ 	.word	0x00009190


	//   ....[41]....
        /*00f4*/ 	.word	0x00009320


	//   ....[42]....
        /*00f8*/ 	.word	0x00009500


	//   ....[43]....
        /*00fc*/ 	.word	0x00009c10


	//   ....[44]....
        /*0100*/ 	.word	0x00009e50


	//   ....[45]....
        /*0104*/ 	.word	0x00009fe0


	//   ....[46]....
        /*0108*/ 	.word	0x0000a1c0


	//   ....[47]....
        /*010c*/ 	.word	0x0000a8d0


	//   ....[48]....
        /*0110*/ 	.word	0x0000ab10


	//   ....[49]....
        /*0114*/ 	.word	0x0000aca0


	//   ....[50]....
        /*0118*/ 	.word	0x0000ae80


	//   ....[51]....
        /*011c*/ 	.word	0x0000b590


	//   ....[52]....
        /*0120*/ 	.word	0x0000b7d0


	//   ....[53]....
        /*0124*/ 	.word	0x0000b960


	//   ....[54]....
        /*0128*/ 	.word	0x0000bb40


	//   ....[55]....
        /*012c*/ 	.word	0x0000c230


	//   ....[56]....
        /*0130*/ 	.word	0x0000c470


	//   ....[57]....
        /*0134*/ 	.word	0x0000c600


	//   ....[58]....
        /*0138*/ 	.word	0x0000c7e0


	//   ....[59]....
        /*013c*/ 	.word	0x0000ced0


	//   ....[60]....
        /*0140*/ 	.word	0x0000d110


	//   ....[61]....
        /*0144*/ 	.word	0x0000d2a0


	//   ....[62]....
        /*0148*/ 	.word	0x0000d480


	//   ....[63]....
        /*014c*/ 	.word	0x0000db70


	//----- nvinfo : EIATTR_EXIT_INSTR_OFFSETS
	.align		4
.L_1690:
        /*0150*/ 	.byte	0x04, 0x1c
        /*0152*/ 	.short	(.L_1692 - .L_1691)


	//   ....[0]....
.L_1691:
        /*0154*/ 	.word	0x00006810


	//   ....[1]....
        /*0158*/ 	.word	0x0000df50


	//   ....[2]....
        /*015c*/ 	.word	0x0000dfa0


	//----- nvinfo : EIATTR_MAX_THREADS
	.align		4
.L_1692:
        /*0160*/ 	.byte	0x04, 0x05
        /*0162*/ 	.short	(.L_1694 - .L_1693)
.L_1693:
        /*0164*/ 	.word	0x00000080
        /*0168*/ 	.word	0x00000001
        /*016c*/ 	.word	0x00000001


	//----- nvinfo : EIATTR_CRS_STACK_SIZE
	.align		4
.L_1694:
        /*0170*/ 	.byte	0x04, 0x1e
        /*0172*/ 	.short	(.L_1696 - .L_1695)
.L_1695:
        /*0174*/ 	.word	0x00000000


	//----- nvinfo : EIATTR_CBANK_PARAM_SIZE
	.align		4
.L_1696:
        /*0178*/ 	.byte	0x03, 0x19
        /*017a*/ 	.short	0x00e8


	//----- nvinfo : EIATTR_PARAM_CBANK
	.align		4
        /*017c*/ 	.byte	0x04, 0x0a
        /*017e*/ 	.short	(.L_1698 - .L_1697)
	.align		4
.L_1697:
        /*0180*/ 	.word	index@(.nv.constant0._ZN2at6native29vectorized_elementwise_kernelILi8EZZZNS0_67_GLOBAL__N__bb565c37_34_ValidateCompressedIndicesKernel_cu_33a4b88b42_validate_compressed_sparse_indices_kernelILNS2_8CDimNameE1ENS2_18CUDAKernelLauncherENS2_14EmptyVecKernelENS2_8DummyVecELm8EEEvRKNS_6TensorESA_lllENKUlvE1_clEvENKUlvE0_clEvEUllllllE_St5arrayIPcLm6EEEEviT0_T1_)
        /*0184*/ 	.short	0x0210
        /*0186*/ 	.short	0x00e8


	//----- nvinfo : EIATTR_SW_WAR
	.align		4
.L_1698:
        /*0188*/ 	.byte	0x04, 0x36
        /*018a*/ 	.short	(.L_1700 - .L_1699)
.L_1699:
        /*018c*/ 	.word	0x00000008
.L_1700:


//--------------------- .nv.info._ZN2at6native18elementwise_kernelILi128ELi4EZNS0_15gpu_kernel_implIZZZNS0_67_GLOBAL__N__bb565c37_34_ValidateCompressedIndicesKernel_cu_33a4b88b42_validate_compressed_sparse_indices_kernelILNS3_8CDimNameE1ENS3_18CUDAKernelLauncherENS3_14EmptyVecKernelENS3_8DummyVecELm8EEEvRKNS_6TensorESB_lllENKUlvE1_clEvENKUlvE_clEvEUliiiiiE_EEvRNS_18TensorIteratorBaseERKT_EUliE_EEviT1_ --------------------------
	.section	.nv.info._ZN2at6native18elementwise_kernelILi128ELi4EZNS0_15gpu_kernel_implIZZZNS0_67_GLOBAL__N__bb565c37_34_ValidateCompressedIndicesKernel_cu_33a4b88b42_validate_compressed_sparse_indices_kernelILNS3_8CDimNameE1ENS3_18CUDAKernelLauncherENS3_14EmptyVecKernelENS3_8DummyVecELm8EEEvRKNS_6TensorESB_lllENKUlvE1_clEvENKUlvE_clEvEUliiiiiE_EEvRNS_18TensorIteratorBaseERKT_EUliE_EEviT1_,"",@"SHT_CUDA_INFO"
	.sectionflags	@""
	.align	4


	//----- nvinfo : EIATTR_CUDA_API_VERSION
	.align		4
        /*0000*/ 	.byte	0x04, 0x37
        /*0002*/ 	.short	(.L_1702 - .L_1701)
.L_1701:
        /*0004*/ 	.word	0x00000082


	//----- nvinfo : EIATTR_KPARAM_INFO
	.align		4
.L_1702:
        /*0008*/ 	.byte	0x04, 0x17
        /*000a*/ 	.short	(.L_1704 - .L_1703)
.L_1703:
        /*000c*/ 	.word	0x00000000
        /*0010*/ 	.short	0x0001
        /*0012*/ 	.short	0x0008
        /*0014*/ 	.byte	0x00, 0xf0, 0xe1, 0x11


	//----- nvinfo : EIATTR_KPARAM_INFO
	.align		4
.L_1704:
        /*0018*/ 	.byte	0x04, 0x17
        /*001a*/ 	.short	(.L_1706 - .L_1705)
.L_1705:
        /*001c*/ 	.word	0x00000000
        /*0020*/ 	.short	0x0000
        /*0022*/ 	.short	0x0000
        /*0024*/ 	.byte	0x00, 0xf0, 0x11, 0x00


	//----- nvinfo : EIATTR_SPARSE_MMA_MASK
	.align		4
.L_1706:
        /*0028*/ 	.byte	0x03, 0x50
        /*002a*/ 	.short	0x0000


	//----- nvinfo : EIATTR_MAXREG_COUNT
	.align		4
        /*002c*/ 	.byte	0x03, 0x1b
        /*002e*/ 	.short	0x0080


	//----- nvinfo : EIATTR_EXTERNS
	.align		4
        /*0030*/ 	.byte	0x04, 0x0f
        /*0032*/ 	.short	(.L_1708 - .L_1707)


	//   ....[0]....
	.align		4
.L_1707:
        /*0034*/ 	.word	index@(__assertfail)


	//----- nvinfo : EIATTR_MERCURY_ISA_VERSION
	.align		4
.L_1708:
        /*0038*/ 	.byte	0x03, 0x5f
        /*003a*/ 	.short	0x0101


	//----- nvinfo : EIATTR_SYSCALL_OFFSETS
	.align		4
        /*003c*/ 	.byte	0x04, 0x46
        /*003e*/ 	.short	(.L_1710 - .L_1709)


	//   ....[0]....
.L_1709:
        /*0040*/ 	.word	0x00002b10


	//   ....[1]....
        /*0044*/ 	.word	0x00003910


	//   ....[2]....
        /*0048*/ 	.word	0x00004710


	//   ....[3]....
        /*004c*/ 	.word	0x00005510


	//   ....[4]....
        /*0050*/ 	.word	0x00006310


	//   ....[5]....
        /*0054*/ 	.word	0x000064c0


	//   ....[6]....
        /*0058*/ 	.word	0x00006640


	//   ....[7]....
        /*005c*/ 	.word	0x000067f0


	//   ....[8]....
        /*0060*/ 	.word	0x00006ed0


	//   ....[9]....
        /*0064*/ 	.word	0x00007630


	//   ....[10]....
        /*0068*/ 	.word	0x0000a140


	//   ....[11]....
        /*006c*/ 	.word	0x0000af40


	//   ....[12]....
        /*0070*/ 	.word	0x0000bd40


	//   ....[13]....
        /*0074*/ 	.word	0x0000cb40


	//   ....[14]....
        /*0078*/ 	.word	0x0000d940


	//   ....[15]....
        /*007c*/ 	.word	0x0000daf0


	//   ....[16]....
        /*0080*/ 	.word	0x0000dc70


	//   ....[17]....
        /*0084*/ 	.word	0x0000de20


	//   ....[18]....
        /*0088*/ 	.word	0x0000e4e0


	//   ....[19]....
        /*008c*/ 	.word	0x0000ec40


	//   ....[20]....
        /*0090*/ 	.word	0x00011740


	//   ....[21]....
        /*0094*/ 	.word	0x00012540


	//   ....[22]....
        /*0098*/ 	.word	0x00013340


	//   ....[23]....
        /*009c*/ 	.word	0x00014140


	//   ....[24]....
        /*00a0*/ 	.word	0x00014f40


	//   ....[25]....
        /*00a4*/ 	.word	0x000150f0


	//   ....[26]....
        /*00a8*/ 	.word	0x00015270


	//   ....[27]....
        /*00ac*/ 	.word	0x00015420


	//   ....[28]....
        /*00b0*/ 	.word	0x00015b00


	//   ....[29]....
        /*00b4*/ 	.word	0x00016260


	//   ....[30]....
        /*00b8*/ 	.word	0x00018d60


	//   ....[31]....
        /*00bc*/ 	.word	0x00019b60


	//   ....[32]....
        /*00c0*/ 	.word	0x0001a960


	//   ....[33]....
        /*00c4*/ 	.word	0x0001b760


	//   ....[34]....
        /*00c8*/ 	.word	0x0001c560


	//   ....[35]....
        /*00cc*/ 	.word	0x0001c710


	//   ....[36]....
        /*00d0*/ 	.word	0x0001c890


	//   ....[37]....
        /*00d4*/ 	.word	0x0001ca40


	//   ....[38]....
        /*00d8*/ 	.word	0x0001d100


	//   ....[39]....
        /*00dc*/ 	.word	0x0001d860


	//----- nvinfo : EIATTR_EXIT_INSTR_OFFSETS
	.align		4
.L_1710:
        /*00e0*/ 	.byte	0x04, 0x1c
        /*00e2*/ 	.short	(.L_1712 - .L_1711)


	//   ....[0]....
.L_1711:
        /*00e4*/ 	.word	0x000162f0


	//   ....[1]....
        /*00e8*/ 	.word	0x0001d250


	//   ....[2]....
        /*00ec*/ 	.word	0x0001d270


	//   ....[3]....
        /*00f0*/ 	.word	0x0001d2f0


	//   ....[4]....
        /*00f4*/ 	.word	0x0001d310


	//   ....[5]....
        /*00f8*/ 	.word	0x0001d330


	//   ....[6]....
        /*00fc*/ 	.word	0x0001d3b0


	//   ....[7]....
        /*0100*/ 	.word	0x0001d3d0


	//   ....[8]....
        /*0104*/ 	.word	0x0001d450


	//   ....[9]....
        /*0108*/ 	.word	0x0001d470


	//   ....[10]....
        /*010c*/ 	.word	0x0001d490


	//   ....[11]....
        /*0110*/ 	.word	0x0001d530


	//   ....[12]....
        /*0114*/ 	.word	0x0001d550


	//   ....[13]....
        /*0118*/ 	.word	0x0001d5d0


	//   ....[14]....
        /*011c*/ 	.word	0x0001d5f0


	//   ....[15]....
        /*0120*/ 	.word	0x0001d610


	//   ....[16]....
        /*0124*/ 	.word	0x0001d6b0


	//   ....[17]....
        /*0128*/ 	.word	0x0001d6d0


	//   ....[18]....
        /*012c*/ 	.word	0x0001d6f0


	//   ....[19]....
        /*0130*/ 	.word	0x0001d760


	//   ....[20]....
        /*0134*/ 	.word	0x0001d870


	//   ....[21]....
        /*0138*/ 	.word	0x0001d890


	//   ....[22]....
        /*013c*/ 	.word	0x0001d8b0


	//----- nvinfo : EIATTR_MAX_THREADS
	.align		4
.L_1712:
        /*0140*/ 	.byte	0x04, 0x05
        /*0142*/ 	.short	(.L_1714 - .L_1713)
.L_1713:
        /*0144*/ 	.word	0x00000080
        /*0148*/ 	.word	0x00000001
        /*014c*/ 	.word	0x00000001


	//----- nvinfo : EIATTR_CRS_STACK_SIZE
	.align		4
.L_1714:
        /*0150*/ 	.byte	0x04, 0x1e
        /*0152*/ 	.short	(.L_1716 - .L_1715)
.L_1715:
        /*0154*/ 	.word	0x00000000


	//----- nvinfo : EIATTR_CBANK_PARAM_SIZE
	.align		4
.L_1716:
        /*0158*/ 	.byte	0x03, 0x19
        /*015a*/ 	.short	0x0480


	//----- nvinfo : EIATTR_PARAM_CBANK
	.align		4
        /*015c*/ 	.byte	0x04, 0x0a
        /*015e*/ 	.short	(.L_1718 - .L_1717)
	.align		4
.L_1717:
        /*0160*/ 	.word	index@(.nv.constant0._ZN2at6native18elementwise_kernelILi128ELi4EZNS0_15gpu_kernel_implIZZZNS0_67_GLOBAL__N__bb565c37_34_ValidateCompressedIndicesKernel_cu_33a4b88b42_validate_compressed_sparse_indices_kernelILNS3_8CDimNameE1ENS3_18CUDAKernelLauncherENS3_14EmptyVecKernelENS3_8DummyVecELm8EEEvRKNS_6TensorESB_lllENKUlvE1_clEvENKUlvE_clEvEUliiiiiE_EEvRNS_18TensorIteratorBaseERKT_EUliE_EEviT1_)
        /*0164*/ 	.short	0x0210
        /*0166*/ 	.short	0x0480


	//----- nvinfo : EIATTR_SW_WAR
	.align		4
.L_1718:
        /*0168*/ 	.byte	0x04, 0x36
        /*016a*/ 	.short	(.L_1720 - .L_1719)
.L_1719:
        /*016c*/ 	.word	0x00000008
.L_1720:


//--------------------- .nv.info._ZN2at6native27unrolled_elementwise_kernelIZZZNS0_67_GLOBAL__N__bb565c37_34_ValidateCompressedIndicesKernel_cu_33a4b88b42_validate_compressed_sparse_indices_kernelILNS2_8CDimNameE1ENS2_18CUDAKernelLauncherENS2_14EmptyVecKernelENS2_8DummyVecELm8EEEvRKNS_6TensorESA_lllENKUlvE1_clEvENKUlvE_clEvEUliiiiiE_St5arrayIPcLm6EELi4E23TrivialOffsetCalculatorILi5EjESH_ILi1EjENS0_6memory12LoadWithCastILi5EEENSK_13StoreWithCastILi1EEEEEviT_T0_T2_T3_T4_T5_ --------------------------
	.section	.nv.info._ZN2at6native27unrolled_elementwise_kernelIZZZNS0_67_GLOBAL__N__bb565c37_34_ValidateCompressedIndicesKernel_cu_33a4b88b42_validate_compressed_sparse_indices_kernelILNS2_8CDimNameE1ENS2_18CUDAKernelLauncherENS2_14EmptyVecKernelENS2_8DummyVecELm8EEEvRKNS_6TensorESA_lllENKUlvE1_clEvENKUlvE_clEvEUliiiiiE_St5arrayIPcLm6EELi4E23TrivialOffsetCalculatorILi5EjESH_ILi1EjENS0_6memory12LoadWithCastILi5EEENSK_13StoreWithCastILi1EEEEEviT_T0_T2_T3_T4_T5_,"",@"SHT_CUDA_INFO"
	.sectionflags	@""
	.align	4


	//----- nvinfo : EIATTR_CUDA_API_VERSION
	.align		4
        /*0000*/ 	.byte	0x04, 0x37
        /*0002*/ 	.short	(.L_1722 - .L_1721)
.L_1721:
        /*0004*/ 	.word	0x00000082


	//----- nvinfo : EIATTR_KPARAM_INFO
	.align		4
.L_1722:
        /*0008*/ 	.byte	0x04, 0x17
        /*000a*/ 	.short	(.L_1724 - .L_1723)
.L_1723:
        /*000c*/ 	.word	0x00000000
        /*0010*/ 	.short	0x0006
        /*0012*/ 	.short	0x0108
        /*0014*/ 	.byte	0x00, 0xf0, 0x21, 0x00


	//----- nvinfo : EIATTR_KPARAM_INFO
	.align		4
.L_1724:
        /*0018*/ 	.byte	0x04, 0x17
        /*001a*/ 	.short	(.L_1726 - .L_1725)
.L_1725:
        /*001c*/ 	.word	0x00000000
        /*0020*/ 	.short	0x0005
        /*0022*/ 	.short	0x00ec
        /*0024*/ 	.byte	0x00, 0xf0, 0x71, 0x00


	//----- nvinfo : EIATTR_KPARAM_INFO
	.align		4
.L_1726:
        /*0028*/ 	.byte	0x04, 0x17
        /*002a*/ 	.short	(.L_1728 - .L_1727)
.L_1727:
        /*002c*/ 	.word	0x00000000
        /*0030*/ 	.short	0x0004
        /*0032*/ 	.short	0x00e9
        /*0034*/ 	.byte	0x00, 0xf0, 0x05, 0x00


	//----- nvinfo : EIATTR_KPARAM_INFO
	.align		4
.L_1728:
        /*0038*/ 	.byte	0x04, 0x17
        /*003a*/ 	.short	(.L_1730 - .L_1729)
.L_1729:
        /*003c*/ 	.word	0x00000000
        /*0040*/ 	.short	0x0003
        /*0042*/ 	.short	0x00e8
        /*0044*/ 	.byte	0x00, 0xf0, 0x05, 0x00


	//----- nvinfo : EIATTR_KPARAM_INFO
	.align		4
.L_1730:
        /*0048*/ 	.byte	0x04, 0x17
        /*004a*/ 	.short	(.L_1732 - .L_1731)
.L_1731:
        /*004c*/ 	.word	0x00000000
        /*0050*/ 	.short	0x0002
        /*0052*/ 	.short	0x00b8
        /*0054*/ 	.byte	0x00, 0xf0, 0xc1, 0x00


	//----- nvinfo : EIATTR_KPARAM_INFO
	.align		4
.L_1732:
        /*0058*/ 	.byte	0x04, 0x17
        /*005a*/ 	.short	(.L_1734 - .L_1733)
.L_1733:
        /*005c*/ 	.word	0x00000000
        /*0060*/ 	.short	0x0001
        /*0062*/ 	.short	0x0008
        /*0064*/ 	.byte	0x00, 0xf0, 0xc1, 0x02


	//----- nvinfo : EIATTR_KPARAM_INFO
	.align		4
.L_1734:
        /*0068*/ 	.byte	0x04, 0x17
        /*006a*/ 	.short	(.L_1736 - .L_1735)
.L_1735:
        /*006c*/ 	.word	0x00000000
        /*0070*/ 	.short	0x0000
        /*0072*/ 	.short	0x0000
        /*0074*/ 	.byte	0x00, 0xf0, 0x11, 0x00


	//----- nvinfo : EIATTR_SPARSE_MMA_MASK
	.align		4
.L_1736:
        /*0078*/ 	.byte	0x03, 0x50
        /*007a*/ 	.short	0x0000


	//----- nvinfo : EIATTR_MAXREG_COUNT
	.align		4
        /*007c*/ 	.byte	0x03, 0x1b
        /*007e*/ 	.short	0x00ff


	//----- nvinfo : EIATTR_EXTERNS
	.align		4
        /*0080*/ 	.byte	0x04, 0x0f
        /*0082*/ 	.short	(.L_1738 - .L_1737)


	//   ....[0]....
	.align		4
.L_1737:
        /*0084*/ 	.word	index@(__assertfail)


	//----- nvinfo : EIATTR_MERCURY_ISA_VERSION
	.align		4
.L_1738:
        /*0088*/ 	.byte	0x03, 0x5f
        /*008a*/ 	.short	0x0101


	//----- nvinfo : EIATTR_SYSCALL_OFFSETS
	.align		4
        /*008c*/ 	.byte	0x04, 0x46
        /*008e*/ 	.short	(.L_1740 - .L_1739)


	//   ....[0]....
.L_1739:
        /*0090*/ 	.word	0x000011d0


	//   ....[1]....
        /*0094*/ 	.word	0x00001fe0


	//   ....[2]....
        /*0098*/ 	.word	0x00002df0


	//   ....[3]....
        /*009c*/ 	.word	0x00003c00


	//   ....[4]....
        /*00a0*/ 	.word	0x00004a10


	//   ....[5]....
        /*00a4*/ 	.word	0x000058a0


	//   ....[6]....
        /*00a8*/ 	.word	0x000066b0


	//   ....[7]....
        /*00ac*/ 	.word	0x000074c0


	//   ....[8]....
        /*00b0*/ 	.word	0x000082d0


	//   ....[9]....
        /*00b4*/ 	.word	0x000090e0


	//   ....[10]....
        /*00b8*/ 	.word	0x00009f80


	//   ....[11]....
        /*00bc*/ 	.word	0x0000ad90


	//   ....[12]....
        /*00c0*/ 	.word	0x0000bba0


	//   ....[13]....
        /*00c4*/ 	.word	0x0000c9b0


	//   ....[14]....
        /*00c8*/ 	.word	0x0000d7c0


	//   ....[15]....
        /*00cc*/ 	.word	0x0000e650


	//   ....[16]....
        /*00d0*/ 	.word	0x0000f460


	//   ....[17]....
        /*00d4*/ 	.word	0x00010270


	//   ....[18]....
        /*00d8*/ 	.word	0x00011080


	//   ....[19]....
        /*00dc*/ 	.word	0x00011e80


	//   ....[20]....
        /*00e0*/ 	.word	0x00012090


	//   ....[21]....
        /*00e4*/ 	.word	0x00012210


	//   ....[22]....
        /*00e8*/ 	.word	0x000123c0


	//   ....[23]....
        /*00ec*/ 	.word	0x00012a70


	//   ....[24]....
        /*00f0*/ 	.word	0x00012c90


	//   ....[25]....
        /*00f4*/ 	.word	0x00012e10


	//   ....[26]....
        /*00f8*/ 	.word	0x00012fc0


	//   ....[27]....
        /*00fc*/ 	.word	0x000136b0


	//   ....[28]....
        /*0100*/ 	.word	0x000138d0


	//   ....[29]....
        /*0104*/ 	.word	0x00013a50


	//   ....[30]....
        /*0108*/ 	.word	0x00013c00


	//   ....[31]....
        /*010c*/ 	.word	0x000142c0


	//   ....[32]....
        /*0110*/ 	.word	0x000144e0


	//   ....[33]....
        /*0114*/ 	.word	0x00014660


	//   ....[34]....
        /*0118*/ 	.word	0x00014810


	//   ....[35]....
        /*011c*/ 	.word	0x00014ed0


	//   ....[36]....
        /*0120*/ 	.word	0x00015810


	//   ....[37]....
        /*0124*/ 	.word	0x00016010


	//   ....[38]....
        /*0128*/ 	.word	0x000167d0


	//   ....[39]....
        /*012c*/ 	.word	0x00016f90


	//----- nvinfo : EIATTR_EXIT_INSTR_OFFSETS
	.align		4
.L_1740:
        /*0130*/ 	.byte	0x04, 0x1c
        /*0132*/ 	.short	(.L_1742 - .L_1741)


	//   ....[0]....
.L_1741:
        /*0134*/ 	.word	0x00016850


	//   ....[1]....
        /*0138*/ 	.word	0x00016980


	//   ....[2]....
        /*013c*/ 	.word	0x000169a0


	//   ....[3]....
        /*0140*/ 	.word	0x00016a20


	//   ....[4]....
        /*0144*/ 	.word	0x00016a40


	//   ....[5]....
        /*0148*/ 	.word	0x00016a60


	//   ....[6]....
        /*014c*/ 	.word	0x00016ae0


	//   ....[7]....
        /*0150*/ 	.word	0x00016b00


	//   ....[8]....
        /*0154*/ 	.word	0x00016b80


	//   ....[9]....
        /*0158*/ 	.word	0x00016ba0


	//   ....[10]....
        /*015c*/ 	.word	0x00016bc0


	//   ....[11]....
        /*0160*/ 	.word	0x00016c60


	//   ....[12]....
        /*0164*/ 	.word	0x00016c80


	//   ....[13]....
        /*0168*/ 	.word	0x00016d00


	//   ....[14]....
        /*016c*/ 	.word	0x00016d20


	//   ....[15]....
        /*0170*/ 	.word	0x00016d40


	//   ....[16]....
        /*0174*/ 	.word	0x00016de0


	//   ....[17]....
        /*0178*/ 	.word	0x00016e00


	//   ....[18]....
        /*017c*/ 	.word	0x00016e20


	//   ....[19]....
        /*0180*/ 	.word	0x00016e90


	//   ....[20]....
        /*0184*/ 	.word	0x00016fa0


	//   ....[21]....
        /*0188*/ 	.word	0x00016fc0


	//   ....[22]....
        /*018c*/ 	.word	0x00016fe0


	//----- nvinfo : EIATTR_MAX_THREADS
	.align		4
.L_1742:
        /*0190*/ 	.byte	0x04, 0x05
        /*0192*/ 	.short	(.L_1744 - .L_1743)
.L_1743:
        /*0194*/ 	.word	0x00000080
        /*0198*/ 	.word	0x00000001
        /*019c*/ 	.word	0x00000001


	//----- nvinfo : EIATTR_CRS_STACK_SIZE
	.align		4
.L_1744:
        /*01a0*/ 	.byte	0x04, 0x1e
        /*01a2*/ 	.short	(.L_1746 - .L_1745)
.L_1745:
        /*01a4*/ 	.word	0x00000000


	//----- nvinfo : EIATTR_CBANK_PARAM_SIZE
	.align		4
.L_1746:
        /*01a8*/ 	.byte	0x03, 0x19
        /*01aa*/ 	.short	0x0110


	//----- nvinfo : EIATTR_PARAM_CBANK
	.align		4
        /*01ac*/ 	.byte	0x04, 0x0a
        /*01ae*/ 	.short	(.L_1748 - .L_1747)
	.align		4
.L_1747:
        /*01b0*/ 	.word	index@(.nv.constant0._ZN2at6native27unrolled_elementwise_kernelIZZZNS0_67_GLOBAL__N__bb565c37_34_ValidateCompressedIndicesKernel_cu_33a4b88b42_validate_compressed_sparse_indices_kernelILNS2_8CDimNameE1ENS2_18CUDAKernelLauncherENS2_14EmptyVecKernelENS2_8DummyVecELm8EEEvRKNS_6TensorESA_lllENKUlvE1_clEvENKUlvE_clEvEUliiiiiE_St5arrayIPcLm6EELi4E23TrivialOffsetCalculatorILi5EjESH_ILi1EjENS0_6memory12LoadWithCastILi5EEENSK_13StoreWithCastILi1EEEEEviT_T0_T2_T3_T4_T5_)
        /*01b4*/ 	.short	0x0210
        /*01b6*/ 	.short	0x0110


	//----- nvinfo : EIATTR_SW_WAR
	.align		4
.L_1748:
        /*01b8*/ 	.byte	0x04, 0x36
        /*01ba*/ 	.short	(.L_1750 - .L_1749)
.L_1749:
        /*01bc*/ 	.word	0x00000008
.L_1750:


//--------------------- .nv.info._ZN2at6native18elementwise_kernelILi128ELi2EZNS0_22gpu_kernel_impl_nocastIZZZNS0_67_GLOBAL__N__bb565c37_34_ValidateCompressedIndicesKernel_cu_33a4b88b42_validate_compressed_sparse_indices_kernelILNS3_8CDimNameE1ENS3_18CUDAKernelLauncherENS3_14EmptyVecKernelENS3_8DummyVecELm8EEEvRKNS_6TensorESB_lllENKUlvE1_clEvENKUlvE_clEvEUliiiiiE_EEvRNS_18TensorIteratorBaseERKT_EUliE_EEviT1_ --------------------------
	.section	.nv.info._ZN2at6native18elementwise_kernelILi128ELi2EZNS0_22gpu_kernel_impl_nocastIZZZNS0_67_GLOBAL__N__bb565c37_34_ValidateCompressedIndicesKernel_cu_33a4b88b42_validate_compressed_sparse_indices_kernelILNS3_8CDimNameE1ENS3_18CUDAKernelLauncherENS3_14EmptyVecKernelENS3_8DummyVecELm8EEEvRKNS_6TensorESB_lllENKUlvE1_clEvENKUlvE_clEvEUliiiiiE_EEvRNS_18TensorIteratorBaseERKT_EUliE_EEviT1_,"",@"SHT_CUDA_INFO"
	.sectionflags	@""
	.align	4


	//----- nvinfo : EIATTR_CUDA_API_VERSION
	.align		4
        /*0000*/ 	.byte	0x04, 0x37
        /*0002*/ 	.short	(.L_1752 - .L_1751)
.L_1751:
        /*0004*/ 	.word	0x00000082


	//----- nvinfo : EIATTR_KPARAM_INFO
	.align		4
.L_1752:
        /*0008*/ 	.byte	0x04, 0x17
        /*000a*/ 	.short	(.L_1754 - .L_1753)
.L_1753:
        /*000c*/ 	.word	0x00000000
        /*0010*/ 	.short	0x0001
        /*0012*/ 	.short	0x0008
        /*0014*/ 	.byte	0x00, 0xf0, 0xc1, 0x11


	//----- nvinfo : EIATTR_KPARAM_INFO
	.align		4
.L_1754:
        /*0018*/ 	.byte	0x04, 0x17
        /*001a*/ 	.short	(.L_1756 - .L_1755)
.L_1755:
        /*001c*/ 	.word	0x00000000
        /*0020*/ 	.short	0x0000
        /*0022*/ 	.short	0x0000
        /*0024*/ 	.byte	0x00, 0xf0, 0x11, 0x00


	//----- nvinfo : EIATTR_SPARSE_MMA_MASK
	.align		4
.L_1756:
        /*0028*/ 	.byte	0x03, 0x50
        /*002a*/ 	.short	0x0000


	//----- nvinfo : EIATTR_MAXREG_COUNT
	.align		4
        /*002c*/ 	.byte	0x03, 0x1b
        /*002e*/ 	.short	0x0080


	//----- nvinfo : EIATTR_EXTERNS
	.align		4
        /*0030*/ 	.byte	0x04, 0x0f
        /*0032*/ 	.short	(.L_1758 - .L_1757)


	//   ....[0]....
	.align		4
.L_1757:
        /*0034*/ 	.word	index@(__assertfail)


	//----- nvinfo : EIATTR_MERCURY_ISA_VERSION
	.align		4
.L_1758:
        /*0038*/ 	.byte	0x03, 0x5f
        /*003a*/ 	.short	0x0101


	//----- nvinfo : EIATTR_SYSCALL_OFFSETS
	.align		4
        /*003c*/ 	.byte	0x04, 0x46
        /*003e*/ 	.short	(.L_1760 - .L_1759)


	//   ....[0]....
.L_1759:
        /*0040*/ 	.word	0x00001ff0


	//   ....[1]....
        /*0044*/ 	.word	0x00002170


	//   ....[2]....
        /*0048*/ 	.word	0x00002320


	//   ....[3]....
        /*004c*/ 	.word	0x000029e0


	//   ....[4]....
        /*0050*/ 	.word	0x00004a30


	//   ....[5]....
        /*0054*/ 	.word	0x00004bb0


	//   ....[6]....
        /*0058*/ 	.word	0x00004d60


	//   ....[7]....
        /*005c*/ 	.word	0x00005410


	//----- nvinfo : EIATTR_EXIT_INSTR_OFFSETS
	.align		4
.L_1760:
        /*0060*/ 	.byte	0x04, 0x1c
        /*0062*/ 	.short	(.L_1762 - .L_1761)


	//   ....[0]....
.L_1761:
        /*0064*/ 	.word	0x00002ac0


	//   ....[1]....
        /*0068*/ 	.word	0x000054a0


	//----- nvinfo : EIATTR_MAX_THREADS
	.align		4
.L_1762:
        /*006c*/ 	.byte	0x04, 0x05
        /*006e*/ 	.short	(.L_1764 - .L_1763)
.L_1763:
        /*0070*/ 	.word	0x00000080
        /*0074*/ 	.word	0x00000001
        /*0078*/ 	.word	0x00000001


	//----- nvinfo : EIATTR_CRS_STACK_SIZE
	.align		4
.L_1764:
        /*007c*/ 	.byte	0x04, 0x1e
        /*007e*/ 	.short	(.L_1766 - .L_1765)
.L_1765:
        /*0080*/ 	.word	0x00000000


	//----- nvinfo : EIATTR_CBANK_PARAM_SIZE
	.align		4
.L_1766:
        /*0084*/ 	.byte	0x03, 0x19
        /*0086*/ 	.short	0x0478


	//----- nvinfo : EIATTR_PARAM_CBANK
	.align		4
        /*0088*/ 	.byte	0x04, 0x0a
        /*008a*/ 	.short	(.L_1768 - .L_1767)
	.align		4
.L_1767:
        /*008c*/ 	.word	index@(.nv.constant0._ZN2at6native18elementwise_kernelILi128ELi2EZNS0_22gpu_kernel_impl_nocastIZZZNS0_67_GLOBAL__N__bb565c37_34_ValidateCompressedIndicesKernel_cu_33a4b88b42_validate_compressed_sparse_indices_kernelILNS3_8CDimNameE1ENS3_18CUDAKernelLauncherENS3_14EmptyVecKernelENS3_8DummyVecELm8EEEvRKNS_6TensorESB_lllENKUlvE1_clEvENKUlvE_clEvEUliiiiiE_EEvRNS_18TensorIteratorBaseERKT_EUliE_EEviT1_)
        /*0090*/ 	.short	0x0210
        /*0092*/ 	.short	0x0478


	//----- nvinfo : EIATTR_SW_WAR
	.align		4
.L_1768:
        /*0094*/ 	.byte	0x04, 0x36
        /*0096*/ 	.short	(.L_1770 - .L_1769)
.L_1769:
        /*0098*/ 	.word	0x00000008
.L_1770:


//--------------------- .nv.info._ZN2at6native27unrolled_elementwise_kernelIZZZNS0_67_GLOBAL__N__bb565c37_34_ValidateCompressedIndicesKernel_cu_33a4b88b42_validate_compressed_sparse_indices_kernelILNS2_8CDimNameE1ENS2_18CUDAKernelLauncherENS2_14EmptyVecKernelENS2_8DummyVecELm8EEEvRKNS_6TensorESA_lllENKUlvE1_clEvENKUlvE_clEvEUliiiiiE_St5arrayIPcLm6EELi4E23TrivialOffsetCalculatorILi5EjESH_ILi1EjENS0_6memory15LoadWithoutCastENSK_16StoreWithoutCastEEEviT_T0_T2_T3_T4_T5_ --------------------------
	.section	.nv.info._ZN2at6native27unrolled_elementwise_kernelIZZZNS0_67_GLOBAL__N__bb565c37_34_ValidateCompressedIndicesKernel_cu_33a4b88b42_validate_compressed_sparse_indices_kernelILNS2_8CDimNameE1ENS2_18CUDAKernelLauncherENS2_14EmptyVecKernelENS2_8DummyVecELm8EEEvRKNS_6TensorESA_lllENKUlvE1_clEvENKUlvE_clEvEUliiiiiE_St5arrayIPcLm6EELi4E23TrivialOffsetCalculatorILi5EjESH_ILi1EjENS0_6memory15LoadWithoutCastENSK_16StoreWithoutCastEEEviT_T0_T2_T3_T4_T5_,"",@"SHT_CUDA_INFO"
	.sectionflags	@""
	.align	4


	//----- nvinfo : EIATTR_CUDA_API_VERSION
	.align		4
        /*0000*/ 	.byte	0x04, 0x37
        /*0002*/ 	.short	(.L_1772 - .L_1771)
.L_1771:
        /*0004*/ 	.word	0x00000082


	//----- nvinfo : EIATTR_KPARAM_INFO
	.align		4
.L_1772:
        /*0008*/ 	.byte	0x04, 0x17
        /*000a*/ 	.short	(.L_1774 - .L_1773)
.L_1773:
        /*000c*/ 	.word	0x00000000
        /*0010*/ 	.short	0x0006
        /*0012*/ 	.short	0x00eb
        /*0014*/ 	.byte	0x00, 0xf0, 0x05, 0x00


	//----- nvinfo : EIATTR_KPARAM_INFO
	.align		4
.L_1774:
        /*0018*/ 	.byte	0x04, 0x17
        /*001a*/ 	.short	(.L_1776 - .L_1775)
.L_1775:
        /*001c*/ 	.word	0x00000000
        /*0020*/ 	.short	0x0005
        /*0022*/ 	.short	0x00ea
        /*0024*/ 	.byte	0x00, 0xf0, 0x05, 0x00


	//----- nvinfo : EIATTR_KPARAM_INFO
	.align		4
.L_1776:
        /*0028*/ 	.byte	0x04, 0x17
        /*002a*/ 	.short	(.L_1778 - .L_1777)
.L_1777:
        /*002c*/ 	.word	0x00000000
        /*0030*/ 	.short	0x0004
        /*0032*/ 	.short	0x00e9
        /*0034*/ 	.byte	0x00, 0xf0, 0x05, 0x00


	//----- nvinfo : EIATTR_KPARAM_INFO
	.align		4
.L_1778:
        /*0038*/ 	.byte	0x04, 0x17
        /*003a*/ 	.short	(.L_1780 - .L_1779)
.L_1779:
        /*003c*/ 	.word	0x00000000
        /*0040*/ 	.short	0x0003
        /*0042*/ 	.short	0x00e8
        /*0044*/ 	.byte	0x00, 0xf0, 0x05, 0x00


	//----- nvinfo : EIATTR_KPARAM_INFO
	.align		4
.L_1780:
        /*0048*/ 	.byte	0x04, 0x17
        /*004a*/ 	.short	(.L_1782 - .L_1781)
.L_1781:
        /*004c*/ 	.word	0x00000000
        /*0050*/ 	.short	0x0002
        /*0052*/ 	.short	0x00b8
        /*0054*/ 	.byte	0x00, 0xf0, 0xc1, 0x00


	//----- nvinfo : EIATTR_KPARAM_INFO
	.align		4
.L_1782:
        /*0058*/ 	.byte	0x04, 0x17
        /*005a*/ 	.short	(.L_1784 - .L_1783)
.L_1783:
        /*005c*/ 	.word	0x00000000
        /*0060*/ 	.short	0x0001
        /*0062*/ 	.short	0x0008
        /*0064*/ 	.byte	0x00, 0xf0, 0xc1, 0x02


	//----- nvinfo : EIATTR_KPARAM_INFO
	.align		4
.L_1784:
        /*0068*/ 	.byte	0x04, 0x17
        /*006a*/ 	.short	(.L_1786 - .L_1785)
.L_1785:
        /*006c*/ 	.word	0x00000000
        /*0070*/ 	.short	0x0000
        /*0072*/ 	.short	0x0000
        /*0074*/ 	.byte	0x00, 0xf0, 0x11, 0x00


	//----- nvinfo : EIATTR_SPARSE_MMA_MASK
	.align		4
.L_1786:
        /*0078*/ 	.byte	0x03, 0x50
        /*007a*/ 	.short	0x0000


	//----- nvinfo : EIATTR_MAXREG_COUNT
	.align		4
        /*007c*/ 	.byte	0x03, 0x1b
        /*007e*/ 	.short	0x00ff


	//----- nvinfo : EIATTR_EXTERNS
	.align		4
        /*0080*/ 	.byte	0x04, 0x0f
        /*0082*/ 	.short	(.L_1788 - .L_1787)


	//   ....[0]....
	.align		4
.L_1787:
        /*0084*/ 	.word	index@(__assertfail)


	//----- nvinfo : EIATTR_MERCURY_ISA_VERSION
	.align		4
.L_1788:
        /*0088*/ 	.byte	0x03, 0x5f
        /*008a*/ 	.short	0x0101


	//----- nvinfo : EIATTR_SYSCALL_OFFSETS
	.align		4
        /*008c*/ 	.byte	0x04, 0x46
        /*008e*/ 	.short	(.L_1790 - .L_1789)


	//   ....[0]....
.L_1789:
        /*0090*/ 	.word	0x00000a30


	//   ....[1]....
        /*0094*/ 	.word	0x00000bb0


	//   ....[2]....
        /*0098*/ 	.word	0x00000d60


	//   ....[3]....
        /*009c*/ 	.word	0x00001470


	//   ....[4]....
        /*00a0*/ 	.word	0x00001690


	//   ....[5]....
        /*00a4*/ 	.word	0x00001810


	//   ....[6]....
        /*00a8*/ 	.word	0x000019c0


	//   ....[7]....
        /*00ac*/ 	.word	0x000020c0


	//   ....[8]....
        /*00b0*/ 	.word	0x000022e0


	//   ....[9]....
        /*00b4*/ 	.word	0x00002460


	//   ....[10]....
        /*00b8*/ 	.word	0x00002610


	//   ....[11]....
        /*00bc*/ 	.word	0x00002d00


	//   ....[12]....
        /*00c0*/ 	.word	0x00002f20


	//   ....[13]....
        /*00c4*/ 	.word	0x000030a0


	//   ....[14]....
        /*00c8*/ 	.word	0x00003250


	//   ....[15]....
        /*00cc*/ 	.word	0x00003930


	//----- nvinfo : EIATTR_EXIT_INSTR_OFFSETS
	.align		4
.L_1790:
        /*00d0*/ 	.byte	0x04, 0x1c
        /*00d2*/ 	.short	(.L_1792 - .L_1791)


	//   ....[0]....
.L_1791:
        /*00d4*/ 	.word	0x00003b10


	//   ....[1]....
        /*00d8*/ 	.word	0x00003b60


	//----- nvinfo : EIATTR_MAX_THREADS
	.align		4
.L_1792:
        /*00dc*/ 	.byte	0x04, 0x05
        /*00de*/ 	.short	(.L_1794 - .L_1793)
.L_1793:
        /*00e0*/ 	.word	0x00000080
        /*00e4*/ 	.word	0x00000001
        /*00e8*/ 	.word	0x00000001


	//----- nvinfo : EIATTR_CRS_STACK_SIZE
	.align		4
.L_1794:
        /*00ec*/ 	.byte	0x04, 0x1e
        /*00ee*/ 	.short	(.L_1796 - .L_1795)
.L_1795:
        /*00f0*/ 	.word	0x00000000


	//----- nvinfo : EIATTR_CBANK_PARAM_SIZE
	.align		4
.L_1796:
        /*00f4*/ 	.byte	0x03, 0x19
        /*00f6*/ 	.short	0x00ec


	//----- nvinfo : EIATTR_PARAM_CBANK
	.align		4
        /*00f8*/ 	.byte	0x04, 0x0a
        /*00fa*/ 	.short	(.L_1798 - .L_1797)
	.align		4
.L_1797:
        /*00fc*/ 	.word	index@(.nv.constant0._ZN2at6native27unrolled_elementwise_kernelIZZZNS0_67_GLOBAL__N__bb565c37_34_ValidateCompressedIndicesKernel_cu_33a4b88b42_validate_compressed_sparse_indices_kernelILNS2_8CDimNameE1ENS2_18CUDAKernelLauncherENS2_14EmptyVecKernelENS2_8DummyVecELm8EEEvRKNS_6TensorESA_lllENKUlvE1_clEvENKUlvE_clEvEUliiiiiE_St5arrayIPcLm6EELi4E23TrivialOffsetCalculatorILi5EjESH_ILi1EjENS0_6memory15LoadWithoutCastENSK_16StoreWithoutCastEEEviT_T0_T2_T3_T4_T5_)
        /*0100*/ 	.short	0x0210
        /*0102*/ 	.short	0x00ec


	//----- nvinfo : EIATTR_SW_WAR
	.align		4
.L_1798:
        /*0104*/ 	.byte	0x04, 0x36
        /*0106*/ 	.short	(.L_1800 - .L_1799)
.L_1799:
        /*0108*/ 	.word	0x00000008
.L_1800:


//--------------------- .nv.info._ZN2at6native29vectorized_elementwise_kernelILi2EZZZNS0_67_GLOBAL__N__bb565c37_34_ValidateCompressedIndicesKernel_cu_33a4b88b42_validate_compressed_sparse_indices_kernelILNS2_8CDimNameE1ENS2_18CUDAKernelLauncherENS2_14EmptyVecKernelENS2_8DummyVecELm8EEEvRKNS_6TensorESA_lllENKUlvE1_clEvENKUlvE_clEvEUliiiiiE_St5arrayIPcLm6EEEEviT0_T1_ --------------------------
	.section	.nv.info._ZN2at6native29vectorized_elementwise_kernelILi2EZZZNS0_67_GLOBAL__N__bb565c37_34_ValidateCompressedIndicesKernel_cu_33a4b88b42_validate_compressed_sparse_indices_kernelILNS2_8CDimNameE1ENS2_18CUDAKernelLauncherENS2_14EmptyVecKernelENS2_8DummyVecELm8EEEvRKNS_6TensorESA_lllENKUlvE1_clEvENKUlvE_clEvEUliiiiiE_St5arrayIPcLm6EEEEviT0_T1_,"",@"SHT_CUDA_INFO"
	.sectionflags	@""
	.align	4


	//----- nvinfo : EIATTR_CUDA_API_VERSION
	.align		4
        /*0000*/ 	.byte	0x04, 0x37
        /*0002*/ 	.short	(.L_1802 - .L_1801)
.L_1801:
        /*0004*/ 	.word	0x00000082


	//----- nvinfo : EIATTR_KPARAM_INFO
	.align		4
.L_1802:
        /*0008*/ 	.byte	0x04, 0x17
        /*000a*/ 	.short	(.L_1804 - .L_1803)
.L_1803:
        /*000c*/ 	.word	0x00000000
        /*0010*/ 	.short	0x0002
        /*0012*/ 	.short	0x00b8
        /*0014*/ 	.byte	0x00, 0xf0, 0xc1, 0x00


	//----- nvinfo : EIATTR_KPARAM_INFO
	.align		4
.L_1804:
        /*0018*/ 	.byte	0x04, 0x17
        /*001a*/ 	.short	(.L_1806 - .L_1805)
.L_1805:
        /*001c*/ 	.word	0x00000000
        /*0020*/ 	.short	0x0001
        /*0022*/ 	.short	0x0008
        /*0024*/ 	.byte	0x00, 0xf0, 0xc1, 0x02


	//----- nvinfo : EIATTR_KPARAM_INFO
	.align		4
.L_1806:
        /*0028*/ 	.byte	0x04, 0x17
        /*002a*/ 	.short	(.L_1808 - .L_1807)
.L_1807:
        /*002c*/ 	.word	0x00000000
        /*0030*/ 	.short	0x0000
        /*0032*/ 	.short	0x0000
        /*0034*/ 	.byte	0x00, 0xf0, 0x11, 0x00


	//----- nvinfo : EIATTR_SPARSE_MMA_MASK
	.align		4
.L_1808:
        /*0038*/ 	.byte	0x03, 0x50
        /*003a*/ 	.short	0x0000


	//----- nvinfo : EIATTR_MAXREG_COUNT
	.align		4
        /*003c*/ 	.byte	0x03, 0x1b
        /*003e*/ 	.short	0x00ff


	//----- nvinfo : EIATTR_EXTERNS
	.align		4
        /*0040*/ 	.byte	0x04, 0x0f
        /*0042*/ 	.short	(.L_1810 - .L_1809)


	//   ....[0]....
	.align		4
.L_1809:
        /*0044*/ 	.word	index@(__assertfail)


	//----- nvinfo : EIATTR_MERCURY_ISA_VERSION
	.align		4
.L_1810:
        /*0048*/ 	.byte	0x03, 0x5f
        /*004a*/ 	.short	0x0101


	//----- nvinfo : EIATTR_SYSCALL_OFFSETS
	.align		4
        /*004c*/ 	.byte	0x04, 0x46
        /*004e*/ 	.short	(.L_1812 - .L_1811)


	//   ....[0]....
.L_1811:
        /*0050*/ 	.word	0x00000700


	//   ....[1]....
        /*0054*/ 	.word	0x00000890


	//   ....[2]....
        /*0058*/ 	.word	0x00000a40


	//   ....[3]....
        /*005c*/ 	.word	0x000011a0


	//   ....[4]....
        /*0060*/ 	.word	0x00001360


	//   ....[5]....
        /*0064*/ 	.word	0x000014c0


	//   ....[6]....
        /*0068*/ 	.word	0x00001670


	//   ....[7]....
        /*006c*/ 	.word	0x00001d70


	//   ....[8]....
        /*0070*/ 	.word	0x00001f30


	//   ....[9]....
        /*0074*/ 	.word	0x00002090


	//   ....[10]....
        /*0078*/ 	.word	0x00002240


	//   ....[11]....
        /*007c*/ 	.word	0x000028e0


	//   ....[12]....
        /*0080*/ 	.word	0x00002aa0


	//   ....[13]....
        /*0084*/ 	.word	0x00002c00


	//   ....[14]....
        /*0088*/ 	.word	0x00002db0


	//   ....[15]....
        /*008c*/ 	.word	0x00003450


	//   ....[16]....
        /*0090*/ 	.word	0x00003610


	//   ....[17]....
        /*0094*/ 	.word	0x00003770


	//   ....[18]....
        /*0098*/ 	.word	0x00003920


	//   ....[19]....
        /*009c*/ 	.word	0x00003fc0


	//   ....[20]....
        /*00a0*/ 	.word	0x00004180


	//   ....[21]....
        /*00a4*/ 	.word	0x000042e0


	//   ....[22]....
        /*00a8*/ 	.word	0x00004490


	//   ....[23]....
        /*00ac*/ 	.word	0x00004b30


	//   ....[24]....
        /*00b0*/ 	.word	0x00004cf0


	//   ....[25]....
        /*00b4*/ 	.word	0x00004e50


	//   ....[26]....
        /*00b8*/ 	.word	0x00005000


	//   ....[27]....
        /*00bc*/ 	.word	0x000056a0


	//   ....[28]....
        /*00c0*/ 	.word	0x00005860


	//   ....[29]....
        /*00c4*/ 	.word	0x000059c0


	//   ....[30]....
        /*00c8*/ 	.word	0x00005b70


	//   ....[31]....
        /*00cc*/ 	.word	0x00006250


	//   ....[32]....
        /*00d0*/ 	.word	0x00007240


	//   ....[33]....
        /*00d4*/ 	.word	0x000073c0


	//   ....[34]....
        /*00d8*/ 	.word	0x00007570


	//   ....[35]....
        /*00dc*/ 	.word	0x00007c80


	//   ....[36]....
        /*00e0*/ 	.word	0x00007eb0


	//   ....[37]....
        /*00e4*/ 	.word	0x00008030


	//   ....[38]....
        /*00e8*/ 	.word	0x000081e0


	//   ....[39]....
        /*00ec*/ 	.word	0x000088f0


	//   ....[40]....
        /*00f0*/ 	.word	0x00008b20


	//   ....[41]....
        /*00f4*/ 	.word	0x00008ca0


	//   ....[42]....
        /*00f8*/ 	.word	0x00008e50


	//   ....[43]....
        /*00fc*/ 	.word	0x00009560


	//   ....[44]....
        /*0100*/ 	.word	0x00009790


	//   ....[45]....
        /*0104*/ 	.word	0x00009910


	//   ....[46]....
        /*0108*/ 	.word	0x00009ac0


	//   ....[47]....
        /*010c*/ 	.word	0x0000a1e0


	//   ....[48]....
        /*0110*/ 	.word	0x0000a410


	//   ....[49]....
        /*0114*/ 	.word	0x0000a590


	//   ....[50]....
        /*0118*/ 	.word	0x0000a740


	//   ....[51]....
        /*011c*/ 	.word	0x0000ae60


	//   ....[52]....
        /*0120*/ 	.word	0x0000b090


	//   ....[53]....
        /*0124*/ 	.word	0x0000b210


	//   ....[54]....
        /*0128*/ 	.word	0x0000b3c0


	//   ....[55]....
        /*012c*/ 	.word	0x0000bae0


	//   ....[56]....
        /*0130*/ 	.word	0x0000bd10


	//   ....[57]....
        /*0134*/ 	.word	0x0000be90


	//   ....[58]....
        /*0138*/ 	.word	0x0000c040


	//   ....[59]....
        /*013c*/ 	.word	0x0000c760


	//   ....[60]....
        /*0140*/ 	.word	0x0000c990


	//   ....[61]....
        /*0144*/ 	.word	0x0000cb10


	//   ....[62]....
        /*0148*/ 	.word	0x0000ccc0


	//   ....[63]....
        /*014c*/ 	.word	0x0000d3d0


	//----- nvinfo : EIATTR_EXIT_INSTR_OFFSETS
	.align		4
.L_1812:
        /*0150*/ 	.byte	0x04, 0x1c
        /*0152*/ 	.short	(.L_1814 - .L_1813)


	//   ....[0]....
.L_1813:
        /*0154*/ 	.word	0x00006370


	//   ....[1]....
        /*0158*/ 	.word	0x0000d7b0


	//   ....[2]....
        /*015c*/ 	.word	0x0000d800


	//----- nvinfo : EIATTR_MAX_THREADS
	.align		4
.L_1814:
        /*0160*/ 	.byte	0x04, 0x05
        /*0162*/ 	.short	(.L_1816 - .L_1815)
.L_1815:
        /*0164*/ 	.word	0x00000080
        /*0168*/ 	.word	0x00000001
        /*016c*/ 	.word	0x00000001


	//----- nvinfo : EIATTR_CRS_STACK_SIZE
	.align		4
.L_1816:
        /*0170*/ 	.byte	0x04, 0x1e
        /*0172*/ 	.short	(.L_1818 - .L_1817)
.L_1817:
        /*0174*/ 	.word	0x00000000


	//----- nvinfo : EIATTR_CBANK_PARAM_SIZE
	.align		4
.L_1818:
        /*0178*/ 	.byte	0x03, 0x19
        /*017a*/ 	.short	0x00e8


	//----- nvinfo : EIATTR_PARAM_CBANK
	.align		4
        /*017c*/ 	.byte	0x04, 0x0a
        /*017e*/ 	.short	(.L_1820 - .L_1819)
	.align		4
.L_1819:
        /*0180*/ 	.word	index@(.nv.constant0._ZN2at6native29vectorized_elementwise_kernelILi2EZZZNS0_67_GLOBAL__N__bb565c37_34_ValidateCompressedIndicesKernel_cu_33a4b88b42_validate_compressed_sparse_indices_kernelILNS2_8CDimNameE1ENS2_18CUDAKernelLauncherENS2_14EmptyVecKernelENS2_8DummyVecELm8EEEvRKNS_6TensorESA_lllENKUlvE1_clEvENKUlvE_clEvEUliiiiiE_St5arrayIPcLm6EEEEviT0_T1_)
        /*0184*/ 	.short	0x0210
        /*0186*/ 	.short	0x00e8


	//----- nvinfo : EIATTR_SW_WAR
	.align		4
.L_1820:
        /*0188*/ 	.byte	0x04, 0x36
        /*018a*/ 	.short	(.L_1822 - .L_1821)
.L_1821:
        /*018c*/ 	.word	0x00000008
.L_1822:


//--------------------- .nv.info._ZN2at6native29vectorized_elementwise_kernelILi4EZZZNS0_67_GLOBAL__N__bb565c37_34_ValidateCompressedIndicesKernel_cu_33a4b88b42_validate_compressed_sparse_indices_kernelILNS2_8CDimNameE1ENS2_18CUDAKernelLauncherENS2_14EmptyVecKernelENS2_8DummyVecELm8EEEvRKNS_6TensorESA_lllENKUlvE1_clEvENKUlvE_clEvEUliiiiiE_St5arrayIPcLm6EEEEviT0_T1_ --------------------------
	.section	.nv.info._ZN2at6native29vectorized_elementwise_kernelILi4EZZZNS0_67_GLOBAL__N__bb565c37_34_ValidateCompressedIndicesKernel_cu_33a4b88b42_validate_compressed_sparse_indices_kernelILNS2_8CDimNameE1ENS2_18CUDAKernelLauncherENS2_14EmptyVecKernelENS2_8DummyVecELm8EEEvRKNS_6TensorESA_lllENKUlvE1_clEvENKUlvE_clEvEUliiiiiE_St5arrayIPcLm6EEEEviT0_T1_,"",@"SHT_CUDA_INFO"
	.sectionflags	@""
	.align	4


	//----- nvinfo : EIATTR_CUDA_API_VERSION
	.align		4
        /*0000*/ 	.byte	0x04, 0x37
        /*0002*/ 	.short	(.L_1824 - .L_1823)
.L_1823:
        /*0004*/ 	.word	0x00000082


	//----- nvinfo : EIATTR_KPARAM_INFO
	.align		4
.L_1824:
        /*0008*/ 	.byte	0x04, 0x17
        /*000a*/ 	.short	(.L_1826 - .L_1825)
.L_1825:
        /*000c*/ 	.word	0x00000000
        /*0010*/ 	.short	0x0002
        /*0012*/ 	.short	0x00b8
        /*0014*/ 	.byte	0x00, 0xf0, 0xc1, 0x00


	//----- nvinfo : EIATTR_KPARAM_INFO
	.align		4
.L_1826:
        /*0018*/ 	.byte	0x04, 0x17
        /*001a*/ 	.short	(.L_1828 - .L_1827)
.L_1827:
        /*001c*/ 	.word	0x00000000
        /*0020*/ 	.short	0x0001
        /*0022*/ 	.short	0x0008
        /*0024*/ 	.byte	0x00, 0xf0, 0xc1, 0x02


	//----- nvinfo : EIATTR_KPARAM_INFO
	.align		4
.L_1828:
        /*0028*/ 	.byte	0x04, 0x17
        /*002a*/ 	.short	(.L_1830 - .L_1829)
.L_1829:
        /*002c*/ 	.word	0x00000000
        /*0030*/ 	.short	0x0000
        /*0032*/ 	.short	0x0000
        /*0034*/ 	.byte	0x00, 0xf0, 0x11, 0x00


	//----- nvinfo : EIATTR_SPARSE_MMA_MASK
	.align		4
.L_1830:
        /*0038*/ 	.byte	0x03, 0x50
        /*003a*/ 	.short	0x0000


	//----- nvinfo : EIATTR_MAXREG_COUNT
	.align		4
        /*003c*/ 	.byte	0x03, 0x1b
        /*003e*/ 	.short	0x00ff


	//----- nvinfo : EIATTR_EXTERNS
	.align		4
        /*0040*/ 	.byte	0x04, 0x0f
        /*0042*/ 	.short	(.L_1832 - .L_1831)


	//   ....[0]....
	.align		4
.L_1831:
        /*0044*/ 	.word	index@(__assertfail)


	//----- nvinfo : EIATTR_MERCURY_ISA_VERSION
	.align		4
.L_1832:
        /*0048*/ 	.byte	0x03, 0x5f
        /*004a*/ 	.short	0x0101


	//----- nvinfo : EIATTR_SYSCALL_OFFSETS
	.align		4
        /*004c*/ 	.byte	0x04, 0x46
        /*004e*/ 	.short	(.L_1834 - .L_1833)


	//   ....[0]....
.L_1833:
        /*0050*/ 	.word	0x00000660


	//   ....[1]....
        /*0054*/ 	.word	0x000007f0


	//   ....[2]....
        /*0058*/ 	.word	0x000009a0


	//   ....[3]....
        /*005c*/ 	.word	0x00001100


	//   ....[4]....
        /*0060*/ 	.word	0x000012c0


	//   ....[5]....
        /*0064*/ 	.word	0x00001420


	//   ....[6]....
        /*0068*/ 	.word	0x000015d0


	//   ....[7]....
        /*006c*/ 	.word	0x00001cd0


	//   ....[8]....
        /*0070*/ 	.word	0x00001e90


	//   ....[9]....
        /*0074*/ 	.word	0x00001ff0


	//   ....[10]....
        /*0078*/ 	.word	0x000021a0


	//   ....[11]....
        /*007c*/ 	.word	0x00002840


	//   ....[12]....
        /*0080*/ 	.word	0x00002a00


	//   ....[13]....
        /*0084*/ 	.word	0x00002b60


	//   ....[14]....
        /*0088*/ 	.word	0x00002d10


	//   ....[15]....
        /*008c*/ 	.word	0x000033b0


	//   ....[16]....
        /*0090*/ 	.word	0x00003570


	//   ....[17]....
        /*0094*/ 	.word	0x000036d0


	//   ....[18]....
        /*0098*/ 	.word	0x00003880


	//   ....[19]....
        /*009c*/ 	.word	0x00003f20


	//   ....[20]....
        /*00a0*/ 	.word	0x000040e0


	//   ....[21]....
        /*00a4*/ 	.word	0x00004240


	//   ....[22]....
        /*00a8*/ 	.word	0x000043f0


	//   ....[23]....
        /*00ac*/ 	.word	0x00004a90


	//   ....[24]....
        /*00b0*/ 	.word	0x00004c50


	//   ....[25]....
        /*00b4*/ 	.word	0x00004db0


	//   ....[26]....
        /*00b8*/ 	.word	0x00004f60


	//   ....[27]....
        /*00bc*/ 	.word	0x00005600


	//   ....[28]....
        /*00c0*/ 	.word	0x000057c0


	//   ....[29]....
        /*00c4*/ 	.word	0x00005920


	//   ....[30]....
        /*00c8*/ 	.word	0x00005ad0


	//   ....[31]....
        /*00cc*/ 	.word	0x000061b0


	//   ....[32]....
        /*00d0*/ 	.word	0x00007180


	//   ....[33]....
        /*00d4*/ 	.word	0x00007300


	//   ....[34]....
        /*00d8*/ 	.word	0x000074b0


	//   ....[35]....
        /*00dc*/ 	.word	0x00007bc0


	//   ....[36]....
        /*00e0*/ 	.word	0x00007df0


	//   ....[37]....
        /*00e4*/ 	.word	0x00007f70


	//   ....[38]....
        /*00e8*/ 	.word	0x00008120


	//   ....[39]....
        /*00ec*/ 	.word	0x00008830


	//   ....[40]....
        /*00f0*/ 	.word	0x00008a60


	//   ....[41]....
        /*00f4*/ 	.word	0x00008be0


	//   ....[42]....
        /*00f8*/ 	.word	0x00008d90


	//   ....[43]....
        /*00fc*/ 	.word	0x000094a0


	//   ....[44]....
        /*0100*/ 	.word	0x000096d0


	//   ....[45]....
        /*0104*/ 	.word	0x00009850


	//   ....[46]....
        /*0108*/ 	.word	0x00009a00


	//   ....[47]....
        /*010c*/ 	.word	0x0000a120


	//   ....[48]....
        /*0110*/ 	.word	0x0000a350


	//   ....[49]....
        /*0114*/ 	.word	0x0000a4d0


	//   ....[50]....
        /*0118*/ 	.word	0x0000a680


	//   ....[51]....
        /*011c*/ 	.word	0x0000ada0


	//   ....[52]....
        /*0120*/ 	.word	0x0000afd0


	//   ....[53]....
        /*0124*/ 	.word	0x0000b150


	//   ....[54]....
        /*0128*/ 	.word	0x0000b300


	//   ....[55]....
        /*012c*/ 	.word	0x0000ba20


	//   ....[56]....
        /*0130*/ 	.word	0x0000bc50


	//   ....[57]....
        /*0134*/ 	.word	0x0000bdd0


	//   ....[58]....
        /*0138*/ 	.word	0x0000bf80


	//   ....[59]....
        /*013c*/ 	.word	0x0000c6a0


	//   ....[60]....
        /*0140*/ 	.word	0x0000c8d0


	//   ....[61]....
        /*0144*/ 	.word	0x0000ca50


	//   ....[62]....
        /*0148*/ 	.word	0x0000cc00


	//   ....[63]....
        /*014c*/ 	.word	0x0000d310


	//----- nvinfo : EIATTR_EXIT_INSTR_OFFSETS
	.align		4
.L_1834:
        /*0150*/ 	.byte	0x04, 0x1c
        /*0152*/ 	.short	(.L_1836 - .L_1835)


	//   ....[0]....
.L_1835:
        /*0154*/ 	.word	0x000062b0


	//   ....[1]....
        /*0158*/ 	.word	0x0000d6f0


	//   ....[2]....
        /*015c*/ 	.word	0x0000d740


	//----- nvinfo : EIATTR_MAX_THREADS
	.align		4
.L_1836:
        /*0160*/ 	.byte	0x04, 0x05
        /*0162*/ 	.short	(.L_1838 - .L_1837)
.L_1837:
        /*0164*/ 	.word	0x00000080
        /*0168*/ 	.word	0x00000001
        /*016c*/ 	.word	0x00000001


	//----- nvinfo : EIATTR_CRS_STACK_SIZE
	.align		4
.L_1838:
        /*0170*/ 	.byte	0x04, 0x1e
        /*0172*/ 	.short	(.L_1840 - .L_1839)
.L_1839:
        /*0174*/ 	.word	0x00000000


	//----- nvinfo : EIATTR_CBANK_PARAM_SIZE
	.align		4
.L_1840:
        /*0178*/ 	.byte	0x03, 0x19
        /*017a*/ 	.short	0x00e8


	//----- nvinfo : EIATTR_PARAM_CBANK
	.align		4
        /*017c*/ 	.byte	0x04, 0x0a
        /*017e*/ 	.short	(.L_1842 - .L_1841)
	.align		4
.L_1841:
        /*0180*/ 	.word	index@(.nv.constant0._ZN2at6native29vectorized_elementwise_kernelILi4EZZZNS0_67_GLOBAL__N__bb565c37_34_ValidateCompressedIndicesKernel_cu_33a4b88b42_validate_compressed_sparse_indices_kernelILNS2_8CDimNameE1ENS2_18CUDAKernelLauncherENS2_14EmptyVecKernelENS2_8DummyVecELm8EEEvRKNS_6TensorESA_lllENKUlvE1_clEvENKUlvE_clEvEUliiiiiE_St5arrayIPcLm6EEEEviT0_T1_)
        /*0184*/ 	.short	0x0210
        /*0186*/ 	.short	0x00e8


	//----- nvinfo : EIATTR_SW_WAR
	.align		4
.L_1842:
        /*0188*/ 	.byte	0x04, 0x36
        /*018a*/ 	.short	(.L_1844 - .L_1843)
.L_1843:
        /*018c*/ 	.word	0x00000008
.L_1844:


//--------------------- .nv.info._ZN2at6native29vectorized_elementwise_kernelILi8EZZZNS0_67_GLOBAL__N__bb565c37_34_ValidateCompressedIndicesKernel_cu_33a4b88b42_validate_compressed_sparse_indices_kernelILNS2_8CDimNameE1ENS2_18CUDAKernelLauncherENS2_14EmptyVecKernelENS2_8DummyVecELm8EEEvRKNS_6TensorESA_lllENKUlvE1_clEvENKUlvE_clEvEUliiiiiE_St5arrayIPcLm6EEEEviT0_T1_ --------------------------
	.section	.nv.info._ZN2at6native29vectorized_elementwise_kernelILi8EZZZNS0_67_GLOBAL__N__bb565c37_34_ValidateCompressedIndicesKernel_cu_33a4b88b42_validate_compressed_sparse_indices_kernelILNS2_8CDimNameE1ENS2_18CUDAKernelLauncherENS2_14EmptyVecKernelENS2_8DummyVecELm8EEEvRKNS_6TensorESA_lllENKUlvE1_clEvENKUlvE_clEvEUliiiiiE_St5arrayIPcLm6EEEEviT0_T1_,"",@"SHT_CUDA_INFO"
	.sectionflags	@""
	.align	4


	//----- nvinfo : EIATTR_CUDA_API_VERSION
	.align		4
        /*0000*/ 	.byte	0x04, 0x37
        /*0002*/ 	.short	(.L_1846 - .L_1845)
.L_1845:
        /*0004*/ 	.word	0x00000082


	//----- nvinfo : EIATTR_KPARAM_INFO
	.align		4
.L_1846:
        /*0008*/ 	.byte	0x04, 0x17
        /*000a*/ 	.short	(.L_1848 - .L_1847)
.L_1847:
        /*000c*/ 	.word	0x00000000
        /*0010*/ 	.short	0x0002
        /*0012*/ 	.short	0x00b8
        /*0014*/ 	.byte	0x00, 0xf0, 0xc1, 0x00


	//----- nvinfo : EIATTR_KPARAM_INFO
	.align		4
.L_1848:
        /*0018*/ 	.byte	0x04, 0x17
        /*001a*/ 	.short	(.L_1850 - .L_1849)
.L_1849:
        /*001c*/ 	.word	0x00000000
        /*0020*/ 	.short	0x0001
        /*0022*/ 	.short	0x0008
        /*0024*/ 	.byte	0x00, 0xf0, 0xc1, 0x02


	//----- nvinfo : EIATTR_KPARAM_INFO
	.align		4
.L_1850:
        /*0028*/ 	.byte	0x04, 0x17
        /*002a*/ 	.short	(.L_1852 - .L_1851)
.L_1851:
        /*002c*/ 	.word	0x00000000
        /*0030*/ 	.short	0x0000
        /*0032*/ 	.short	0x0000
        /*0034*/ 	.byte	0x00, 0xf0, 0x11, 0x00


	//----- nvinfo : EIATTR_SPARSE_MMA_MASK
	.align		4
.L_1852:
        /*0038*/ 	.byte	0x03, 0x50
        /*003a*/ 	.short	0x0000


	//----- nvinfo : EIATTR_MAXREG_COUNT
	.align		4
        /*003c*/ 	.byte	0x03, 0x1b
        /*003e*/ 	.short	0x00ff


	//----- nvinfo : EIATTR_EXTERNS
	.align		4
        /*0040*/ 	.byte	0x04, 0x0f
        /*0042*/ 	.short	(.L_1854 - .L_1853)


	//   ....[0]....
	.align		4
.L_1853:
        /*0044*/ 	.word	index@(__assertfail)


	//----- nvinfo : EIATTR_MERCURY_ISA_VERSION
	.align		4
.L_1854:
        /*0048*/ 	.byte	0x03, 0x5f
        /*004a*/ 	.short	0x0101


	//----- nvinfo : EIATTR_SYSCALL_OFFSETS
	.align		4
        /*004c*/ 	.byte	0x04, 0x46
        /*004e*/ 	.short	(.L_1856 - .L_1855)


	//   ....[0]....
.L_1855:
        /*0050*/ 	.word	0x00000660


	//   ....[1]....
        /*0054*/ 	.word	0x000007f0


	//   ....[2]....
        /*0058*/ 	.word	0x000009a0


	//   ....[3]....
        /*005c*/ 	.word	0x00001100


	//   ....[4]....
        /*0060*/ 	.word	0x000012c0


	//   ....[5]....
        /*0064*/ 	.word	0x00001420


	//   ....[6]....
        /*0068*/ 	.word	0x000015d0


	//   ....[7]....
        /*006c*/ 	.word	0x00001cd0


	//   ....[8]....
        /*0070*/ 	.word	0x00001e90


	//   ....[9]....
        /*0074*/ 	.word	0x00001ff0


	//   ....[10]....
        /*0078*/ 	.word	0x000021a0


	//   ....[11]....
        /*007c*/ 	.word	0x00002840


	//   ....[12]....
        /*0080*/ 	.word	0x00002a00


	//   ....[13]....
        /*0084*/ 	.word	0x00002b60


	//   ....[14]....
        /*0088*/ 	.word	0x00002d10


	//   ....[15]....
        /*008c*/ 	.word	0x000033b0


	//   ....[16]....
        /*0090*/ 	.word	0x00003570


	//   ....[17]....
        /*0094*/ 	.word	0x000036d0


	//   ....[18]....
        /*0098*/ 	.word	0x00003880


	//   ....[19]....
        /*009c*/ 	.word	0x00003f20


	//   ....[20]....
        /*00a0*/ 	.word	0x000040e0


	//   ....[21]....
        /*00a4*/ 	.word	0x00004240


	//   ....[22]....
        /*00a8*/ 	.word	0x000043f0


	//   ....[23]....
        /*00ac*/ 	.word	0x00004a90


	//   ....[24]....
        /*00b0*/ 	.word	0x00004c50


	//   ....[25]....
        /*00b4*/ 	.word	0x00004db0


	//   ....[26]....
        /*00b8*/ 	.word	0x00004f60


	//   ....[27]....
        /*00bc*/ 	.word	0x00005600


	//   ....[28]....
        /*00c0*/ 	.word	0x000057c0


	//   ....[29]....
        /*00c4*/ 	.word	0x00005920


	//   ....[30]....
        /*00c8*/ 	.word	0x00005ad0


	//   ....[31]....
        /*00cc*/ 	.word	0x000061b0


	//   ....[32]....
        /*00d0*/ 	.word	0x00007180


	//   ....[33]....
        /*00d4*/ 	.word	0x00007300


	//   ....[34]....
        /*00d8*/ 	.word	0x000074b0


	//   ....[35]....
        /*00dc*/ 	.word	0x00007bc0


	//   ....[36]....
        /*00e0*/ 	.word	0x00007df0


	//   ....[37]....
        /*00e4*/ 	.word	0x00007f70


	//   ....[38]....
        /*00e8*/ 	.word	0x00008120


	//   ....[39]....
        /*00ec*/ 	.word	0x00008830


	//   ....[40]....
        /*00f0*/ 	.word	0x00008a60


	//   ....[41]....
        /*00f4*/ 	.word	0x00008be0


	//   ....[42]....
        /*00f8*/ 	.word	0x00008d90


	//   ....[43]....
        /*00fc*/ 	.word	0x000094a0


	//   ....[44]....
        /*0100*/ 	.word	0x000096d0


	//   ....[45]....
        /*0104*/ 	.word	0x00009850


	//   ....[46]....
        /*0108*/ 	.word	0x00009a00


	//   ....[47]....
        /*010c*/ 	.word	0x0000a120


	//   ....[48]....
        /*0110*/ 	.word	0x0000a350


	//   ....[49]....
        /*0114*/ 	.word	0x0000a4d0


	//   ....[50]....
        /*0118*/ 	.word	0x0000a680


	//   ....[51]....
        /*011c*/ 	.word	0x0000ada0


	//   ....[52]....
        /*0120*/ 	.word	0x0000afd0


	//   ....[53]....
        /*0124*/ 	.word	0x0000b150


	//   ....[54]....
        /*0128*/ 	.word	0x0000b300


	//   ....[55]....
        /*012c*/ 	.word	0x0000ba20


	//   ....[56]....
        /*0130*/ 	.word	0x0000bc50


	//   ....[57]....
        /*0134*/ 	.word	0x0000bdd0


	//   ....[58]....
        /*0138*/ 	.word	0x0000bf80


	//   ....[59]....
        /*013c*/ 	.word	0x0000c6a0


	//   ....[60]....
        /*0140*/ 	.word	0x0000c8d0


	//   ....[61]....
        /*0144*/ 	.word	0x0000ca50


	//   ....[62]....
        /*0148*/ 	.word	0x0000cc00


	//   ....[63]....
        /*014c*/ 	.word	0x0000d310


	//----- nvinfo : EIATTR_EXIT_INSTR_OFFSETS
	.align		4
.L_1856:
        /*0150*/ 	.byte	0x04, 0x1c
        /*0152*/ 	.short	(.L_1858 - .L_1857)


	//   ....[0]....
.L_1857:
        /*0154*/ 	.word	0x000062b0


	//   ....[1]....
        /*0158*/ 	.word	0x0000d6f0


	//   ....[2]....
        /*015c*/ 	.word	0x0000d740


	//----- nvinfo : EIATTR_MAX_THREADS
	.align		4
.L_1858:
        /*0160*/ 	.byte	0x04, 0x05
        /*0162*/ 	.short	(.L_1860 - .L_1859)
.L_1859:
        /*0164*/ 	.word	0x00000080
        /*0168*/ 	.word	0x00000001
        /*016c*/ 	.word	0x00000001


	//----- nvinfo : EIATTR_CRS_STACK_SIZE
	.align		4
.L_1860:
        /*0170*/ 	.byte	0x04, 0x1e
        /*0172*/ 	.short	(.L_1862 - .L_1861)
.L_1861:
        /*0174*/ 	.word	0x00000000


	//----- nvinfo : EIATTR_CBANK_PARAM_SIZE
	.align		4
.L_1862:
        /*0178*/ 	.byte	0x03, 0x19
        /*017a*/ 	.short	0x00e8


	//----- nvinfo : EIATTR_PARAM_CBANK
	.align		4
        /*017c*/ 	.byte	0x04, 0x0a
        /*017e*/ 	.short	(.L_1864 - .L_1863)
	.align		4
.L_1863:
        /*0180*/ 	.word	index@(.nv.constant0._ZN2at6native29vectorized_elementwise_kernelILi8EZZZNS0_67_GLOBAL__N__bb565c37_34_ValidateCompressedIndicesKernel_cu_33a4b88b42_validate_compressed_sparse_indices_kernelILNS2_8CDimNameE1ENS2_18CUDAKernelLauncherENS2_14EmptyVecKernelENS2_8DummyVecELm8EEEvRKNS_6TensorESA_lllENKUlvE1_clEvENKUlvE_clEvEUliiiiiE_St5arrayIPcLm6EEEEviT0_T1_)
        /*0184*/ 	.short	0x0210
        /*0186*/ 	.short	0x00e8


	//----- nvinfo : EIATTR_SW_WAR
	.align		4
.L_1864:
        /*0188*/ 	.byte	0x04, 0x36
        /*018a*/ 	.short	(.L_1866 - .L_1865)
.L_1865:
        /*018c*/ 	.word	0x00000008
.L_1866:


//--------------------- .nv.info._ZN2at6native18elementwise_kernelILi128ELi4EZNS0_15gpu_kernel_implIZZZNS0_67_GLOBAL__N__bb565c37_34_ValidateCompressedIndicesKernel_cu_33a4b88b42_validate_compressed_sparse_indices_kernelILNS3_8CDimNameE1ENS3_18CUDAKernelLauncherENS3_14EmptyVecKernelENS3_8DummyVecELm8EEEvRKNS_6TensorESB_lllENKUlvE0_clEvENKUlvE0_clEvEUllE_EEvRNS_18TensorIteratorBaseERKT_EUliE_EEviT1_ --------------------------
	.section	.nv.info._ZN2at6native18elementwise_kernelILi128ELi4EZNS0_15gpu_kernel_implIZZZNS0_67_GLOBAL__N__bb565c37_34_ValidateCompressedIndicesKernel_cu_33a4b88b42_validate_compressed_sparse_indices_kernelILNS3_8CDimNameE1ENS3_18CUDAKernelLauncherENS3_14EmptyVecKernelENS3_8DummyVecELm8EEEvRKNS_6TensorESB_lllENKUlvE0_clEvENKUlvE0_clEvEUllE_EEvRNS_18TensorIteratorBaseERKT_EUliE_EEviT1_,"",@"SHT_CUDA_INFO"
	.sectionflags	@""
	.align	4


	//----- nvinfo : EIATTR_CUDA_API_VERSION
	.align		4
        /*0000*/ 	.byte	0x04, 0x37
        /*0002*/ 	.short	(.L_1868 - .L_1867)
.L_1867:
        /*0004*/ 	.word	0x00000082


	//----- nvinfo : EIATTR_KPARAM_INFO
	.align		4
.L_1868:
        /*0008*/ 	.byte	0x04, 0x17
        /*000a*/ 	.short	(.L_1870 - .L_1869)
.L_1869:
        /*000c*/ 	.word	0x00000000
        /*0010*/ 	.short	0x0001
        /*0012*/ 	.short	0x0008
        /*0014*/ 	.byte	0x00, 0xf0, 0xc1, 0x08


	//----- nvinfo : EIATTR_KPARAM_INFO
	.align		4
.L_1870:
        /*0018*/ 	.byte	0x04, 0x17
        /*001a*/ 	.short	(.L_1872 - .L_1871)
.L_1871:
        /*001c*/ 	.word	0x00000000
        /*0020*/ 	.short	0x0000
        /*0022*/ 	.short	0x0000
        /*0024*/ 	.byte	0x00, 0xf0, 0x11, 0x00


	//----- nvinfo : EIATTR_SPARSE_MMA_MASK
	.align		4
.L_1872:
        /*0028*/ 	.byte	0x03, 0x50
        /*002a*/ 	.short	0x0000


	//----- nvinfo : EIATTR_MAXREG_COUNT
	.align		4
        /*002c*/ 	.byte	0x03, 0x1b
        /*002e*/ 	.short	0x0080


	//----- nvinfo : EIATTR_EXTERNS
	.align		4
        /*0030*/ 	.byte	0x04, 0x0f
        /*0032*/ 	.short	(.L_1874 - .L_1873)


	//   ....[0]....
	.align		4
.L_1873:
        /*0034*/ 	.word	index@(__assertfail)


	//----- nvinfo : EIATTR_MERCURY_ISA_VERSION
	.align		4
.L_1874:
        /*0038*/ 	.byte	0x03, 0x5f
        /*003a*/ 	.short	0x0101


	//----- nvinfo : EIATTR_SYSCALL_OFFSETS
	.align		4
        /*003c*/ 	.byte	0x04, 0x46
        /*003e*/ 	.short	(.L_1876 - .L_1875)


	//   ....[0]....
.L_1875:
        /*0040*/ 	.word	0x000021d0


	//   ....[1]....
        /*0044*/ 	.word	0x000023e0


	//   ....[2]....
        /*0048*/ 	.word	0x00002ae0


	//   ....[3]....
        /*004c*/ 	.word	0x00004cc0


	//   ....[4]....
        /*0050*/ 	.word	0x00004ed0


	//   ....[5]....
        /*0054*/ 	.word	0x000055d0


	//   ....[6]....
        /*0058*/ 	.word	0x000077a0


	//   ....[7]....
        /*005c*/ 	.word	0x000079b0


	//   ....[8]....
        /*0060*/ 	.word	0x000080b0


	//   ....[9]....
        /*0064*/ 	.word	0x0000a270


	//   ....[10]....
        /*0068*/ 	.word	0x0000a480


	//   ....[11]....
        /*006c*/ 	.word	0x0000ab80


	//----- nvinfo : EIATTR_EXIT_INSTR_OFFSETS
	.align		4
.L_1876:
        /*0070*/ 	.byte	0x04, 0x1c
        /*0072*/ 	.short	(.L_1878 - .L_1877)


	//   ....[0]....
.L_1877:
        /*0074*/ 	.word	0x00008140


	//   ....[1]....
        /*0078*/ 	.word	0x0000a570


	//   ....[2]....
        /*007c*/ 	.word	0x0000a590


	//   ....[3]....
        /*0080*/ 	.word	0x0000a610


	//   ....[4]....
        /*0084*/ 	.word	0x0000a630


	//   ....[5]....
        /*0088*/ 	.word	0x0000a650


	//   ....[6]....
        /*008c*/ 	.word	0x0000a6d0


	//   ....[7]....
        /*0090*/ 	.word	0x0000a6f0


	//   ....[8]....
        /*0094*/ 	.word	0x0000a770


	//   ....[9]....
        /*0098*/ 	.word	0x0000a790


	//   ....[10]....
        /*009c*/ 	.word	0x0000a7b0


	//   ....[11]....
        /*00a0*/ 	.word	0x0000a850


	//   ....[12]....
        /*00a4*/ 	.word	0x0000a870


	//   ....[13]....
        /*00a8*/ 	.word	0x0000a8f0


	//   ....[14]....
        /*00ac*/ 	.word	0x0000a910


	//   ....[15]....
        /*00b0*/ 	.word	0x0000a930


	//   ....[16]....
        /*00b4*/ 	.word	0x0000a9d0


	//   ....[17]....
        /*00b8*/ 	.word	0x0000a9f0


	//   ....[18]....
        /*00bc*/ 	.word	0x0000aa10


	//   ....[19]....
        /*00c0*/ 	.word	0x0000aa80


	//   ....[20]....
        /*00c4*/ 	.word	0x0000ab90


	//   ....[21]....
        /*00c8*/ 	.word	0x0000abb0


	//   ....[22]....
        /*00cc*/ 	.word	0x0000abd0


	//----- nvinfo : EIATTR_MAX_THREADS
	.align		4
.L_1878:
        /*00d0*/ 	.byte	0x04, 0x05
        /*00d2*/ 	.short	(.L_1880 - .L_1879)
.L_1879:
        /*00d4*/ 	.word	0x00000080
        /*00d8*/ 	.word	0x00000001
        /*00dc*/ 	.word	0x00000001


	//----- nvinfo : EIATTR_CRS_STACK_SIZE
	.align		4
.L_1880:
        /*00e0*/ 	.byte	0x04, 0x1e
        /*00e2*/ 	.short	(.L_1882 - .L_1881)
.L_1881:
        /*00e4*/ 	.word	0x00000000


	//----- nvinfo : EIATTR_CBANK_PARAM_SIZE
	.align		4
.L_1882:
        /*00e8*/ 	.byte	0x03, 0x19
        /*00ea*/ 	.short	0x0238


	//----- nvinfo : EIATTR_PARAM_CBANK
	.align		4
        /*00ec*/ 	.byte	0x04, 0x0a
        /*00ee*/ 	.short	(.L_1884 - .L_1883)
	.align		4
.L_1883:
        /*00f0*/ 	.word	index@(.nv.constant0._ZN2at6native18elementwise_kernelILi128ELi4EZNS0_15gpu_kernel_implIZZZNS0_67_GLOBAL__N__bb565c37_34_ValidateCompressedIndicesKernel_cu_33a4b88b42_validate_compressed_sparse_indices_kernelILNS3_8CDimNameE1ENS3_18CUDAKernelLauncherENS3_14EmptyVecKernelENS3_8DummyVecELm8EEEvRKNS_6TensorESB_lllENKUlvE0_clEvENKUlvE0_clEvEUllE_EEvRNS_18TensorIteratorBaseERKT_EUliE_EEviT1_)
        /*00f4*/ 	.short	0x0210
        /*00f6*/ 	.short	0x0238


	//----- nvinfo : EIATTR_SW_WAR
	.align		4
.L_1884:
        /*00f8*/ 	.byte	0x04, 0x36
        /*00fa*/ 	.short	(.L_1886 - .L_1885)
.L_1885:
        /*00fc*/ 	.word	0x00000008
.L_1886:


//--------------------- .nv.info._ZN2at6native27unrolled_elementwise_kernelIZZZNS0_67_GLOBAL__N__bb565c37_34_ValidateCompressedIndicesKernel_cu_33a4b88b42_validate_compressed_sparse_indices_kernelILNS2_8CDimNameE1ENS2_18CUDAKernelLauncherENS2_14EmptyVecKernelENS2_8DummyVecELm8EEEvRKNS_6TensorESA_lllENKUlvE0_clEvENKUlvE0_clEvEUllE_St5arrayIPcLm2EELi4E23TrivialOffsetCalculatorILi1EjESI_NS0_6memory12LoadWithCastILi1EEENSJ_13StoreWithCastILi1EEEEEviT_T0_T2_T3_T4_T5_ --------------------------
	.section	.nv.info._ZN2at6native27unrolled_elementwise_kernelIZZZNS0_67_GLOBAL__N__bb565c37_34_ValidateCompressedIndicesKernel_cu_33a4b88b42_validate_compressed_sparse_indices_kernelILNS2_8CDimNameE1ENS2_18CUDAKernelLauncherENS2_14EmptyVecKernelENS2_8DummyVecELm8EEEvRKNS_6TensorESA_lllENKUlvE0_clEvENKUlvE0_clEvEUllE_St5arrayIPcLm2EELi4E23TrivialOffsetCalculatorILi1EjESI_NS0_6memory12LoadWithCastILi1EEENSJ_13StoreWithCastILi1EEEEEviT_T0_T2_T3_T4_T5_,"",@"SHT_CUDA_INFO"
	.sectionflags	@""
	.align	4


	//----- nvinfo : EIATTR_CUDA_API_VERSION
	.align		4
        /*0000*/ 	.byte	0x04, 0x37
        /*0002*/ 	.short	(.L_1888 - .L_1887)
.L_1887:
        /*0004*/ 	.word	0x00000082


	//----- nvinfo : EIATTR_KPARAM_INFO
	.align		4
.L_1888:
        /*0008*/ 	.byte	0x04, 0x17
        /*000a*/ 	.short	(.L_1890 - .L_1889)
.L_1889:
        /*000c*/ 	.word	0x00000000
        /*0010*/ 	.short	0x0006
        /*0012*/ 	.short	0x003c
        /*0014*/ 	.byte	0x00, 0xf0, 0x21, 0x00


	//----- nvinfo : EIATTR_KPARAM_INFO
	.align		4
.L_1890:
        /*0018*/ 	.byte	0x04, 0x17
        /*001a*/ 	.short	(.L_1892 - .L_1891)
.L_1891:
        /*001c*/ 	.word	0x00000000
        /*0020*/ 	.short	0x0005
        /*0022*/ 	.short	0x0034
        /*0024*/ 	.byte	0x00, 0xf0, 0x21, 0x00


	//----- nvinfo : EIATTR_KPARAM_INFO
	.align		4
.L_1892:
        /*0028*/ 	.byte	0x04, 0x17
        /*002a*/ 	.short	(.L_1894 - .L_1893)
.L_1893:
        /*002c*/ 	.word	0x00000000
        /*0030*/ 	.short	0x0004
        /*0032*/ 	.short	0x0031
        /*0034*/ 	.byte	0x00, 0xf0, 0x05, 0x00


	//----- nvinfo : EIATTR_KPARAM_INFO
	.align		4
.L_1894:
        /*0038*/ 	.byte	0x04, 0x17
        /*003a*/ 	.short	(.L_1896 - .L_1895)
.L_1895:
        /*003c*/ 	.word	0x00000000
        /*0040*/ 	.short	0x0003
        /*0042*/ 	.short	0x0030
        /*0044*/ 	.byte	0x00, 0xf0, 0x05, 0x00


	//----- nvinfo : EIATTR_KPARAM_INFO
	.align		4
.L_1896:
        /*0048*/ 	.byte	0x04, 0x17
        /*004a*/ 	.short	(.L_1898 - .L_1897)
.L_1897:
        /*004c*/ 	.word	0x00000000
        /*0050*/ 	.short	0x0002
        /*0052*/ 	.short	0x0020
        /*0054*/ 	.byte	0x00, 0xf0, 0x41, 0x00


	//----- nvinfo : EIATTR_KPARAM_INFO
	.align		4
.L_1898:
        /*0058*/ 	.byte	0x04, 0x17
        /*005a*/ 	.short	(.L_1900 - .L_1899)
.L_1899:
        /*005c*/ 	.word	0x00000000
        /*0060*/ 	.short	0x0001
        /*0062*/ 	.short	0x0008
        /*0064*/ 	.byte	0x00, 0xf0, 0x61, 0x00


	//----- nvinfo : EIATTR_KPARAM_INFO
	.align		4
.L_1900:
        /*0068*/ 	.byte	0x04, 0x17
        /*006a*/ 	.short	(.L_1902 - .L_1901)
.L_1901:
        /*006c*/ 	.word	0x00000000
        /*0070*/ 	.short	0x0000
        /*0072*/ 	.short	0x0000
        /*0074*/ 	.byte	0x00, 0xf0, 0x11, 0x00


	//----- nvinfo : EIATTR_SPARSE_MMA_MASK
	.align		4
.L_1902:
        /*0078*/ 	.byte	0x03, 0x50
        /*007a*/ 	.short	0x0000


	//----- nvinfo : EIATTR_MAXREG_COUNT
	.align		4
        /*007c*/ 	.byte	0x03, 0x1b
        /*007e*/ 	.short	0x00ff


	//----- nvinfo : EIATTR_EXTERNS
	.align		4
        /*0080*/ 	.byte	0x04, 0x0f
        /*0082*/ 	.short	(.L_1904 - .L_1903)


	//   ....[0]....
	.align		4
.L_1903:
        /*0084*/ 	.word	index@(__assertfail)


	//----- nvinfo : EIATTR_MERCURY_ISA_VERSION
	.align		4
.L_1904:
        /*0088*/ 	.byte	0x03, 0x5f
        /*008a*/ 	.short	0x0101


	//----- nvinfo : EIATTR_SYSCALL_OFFSETS
	.align		4
        /*008c*/ 	.byte	0x04, 0x46
        /*008e*/ 	.short	(.L_1906 - .L_1905)


	//   ....[0]....
.L_1905:
        /*0090*/ 	.word	0x00000ef0


	//   ....[1]....
        /*0094*/ 	.word	0x00001df0


	//   ....[2]....
        /*0098*/ 	.word	0x00002d00


	//   ....[3]....
        /*009c*/ 	.word	0x00003be0


	//   ....[4]....
        /*00a0*/ 	.word	0x00003e30


	//   ....[5]....
        /*00a4*/ 	.word	0x00004010


	//   ....[6]....
        /*00a8*/ 	.word	0x000041f0


	//   ....[7]....
        /*00ac*/ 	.word	0x000043d0


	//   ....[8]....
        /*00b0*/ 	.word	0x00004cb0


	//   ....[9]....
        /*00b4*/ 	.word	0x000054b0


	//   ....[10]....
        /*00b8*/ 	.word	0x00005c70


	//   ....[11]....
        /*00bc*/ 	.word	0x00006430


	//----- nvinfo : EIATTR_EXIT_INSTR_OFFSETS
	.align		4
.L_1906:
        /*00c0*/ 	.byte	0x04, 0x1c
        /*00c2*/ 	.short	(.L_1908 - .L_1907)


	//   ....[0]....
.L_1907:
        /*00c4*/ 	.word	0x00005cf0


	//   ....[1]....
        /*00c8*/ 	.word	0x00005e20


	//   ....[2]....
        /*00cc*/ 	.word	0x00005e40


	//   ....[3]....
        /*00d0*/ 	.word	0x00005ec0


	//   ....[4]....
        /*00d4*/ 	.word	0x00005ee0


	//   ....[5]....
        /*00d8*/ 	.word	0x00005f00


	//   ....[6]....
        /*00dc*/ 	.word	0x00005f80


	//   ....[7]....
        /*00e0*/ 	.word	0x00005fa0


	//   ....[8]....
        /*00e4*/ 	.word	0x00006020


	//   ....[9]....
        /*00e8*/ 	.word	0x00006040


	//   ....[10]....
        /*00ec*/ 	.word	0x00006060


	//   ....[11]....
        /*00f0*/ 	.word	0x00006100


	//   ....[12]....
        /*00f4*/ 	.word	0x00006120


	//   ....[13]....
        /*00f8*/ 	.word	0x000061a0


	//   ....[14]....
        /*00fc*/ 	.word	0x000061c0


	//   ....[15]....
        /*0100*/ 	.word	0x000061e0


	//   ....[16]....
        /*0104*/ 	.word	0x00006280


	//   ....[17]....
        /*0108*/ 	.word	0x000062a0


	//   ....[18]....
        /*010c*/ 	.word	0x000062c0


	//   ....[19]....
        /*0110*/ 	.word	0x00006330


	//   ....[20]....
        /*0114*/ 	.word	0x00006440


	//   ....[21]....
        /*0118*/ 	.word	0x00006460


	//   ....[22]....
        /*011c*/ 	.word	0x00006480


	//----- nvinfo : EIATTR_MAX_THREADS
	.align		4
.L_1908:
        /*0120*/ 	.byte	0x04, 0x05
        /*0122*/ 	.short	(.L_1910 - .L_1909)
.L_1909:
        /*0124*/ 	.word	0x00000080
        /*0128*/ 	.word	0x00000001
        /*012c*/ 	.word	0x00000001


	//----- nvinfo : EIATTR_CRS_STACK_SIZE
	.align		4
.L_1910:
        /*0130*/ 	.byte	0x04, 0x1e
        /*0132*/ 	.short	(.L_1912 - .L_1911)
.L_1911:
        /*0134*/ 	.word	0x00000000


	//----- nvinfo : EIATTR_CBANK_PARAM_SIZE
	.align		4
.L_1912:
        /*0138*/ 	.byte	0x03, 0x19
        /*013a*/ 	.short	0x0044


	//----- nvinfo : EIATTR_PARAM_CBANK
	.align		4
        /*013c*/ 	.byte	0x04, 0x0a
        /*013e*/ 	.short	(.L_1914 - .L_1913)
	.align		4
.L_1913:
        /*0140*/ 	.word	index@(.nv.constant0._ZN2at6native27unrolled_elementwise_kernelIZZZNS0_67_GLOBAL__N__bb565c37_34_ValidateCompressedIndicesKernel_cu_33a4b88b42_validate_compressed_sparse_indices_kernelILNS2_8CDimNameE1ENS2_18CUDAKernelLauncherENS2_14EmptyVecKernelENS2_8DummyVecELm8EEEvRKNS_6TensorESA_lllENKUlvE0_clEvENKUlvE0_clEvEUllE_St5arrayIPcLm2EELi4E23TrivialOffsetCalculatorILi1EjESI_NS0_6memory12LoadWithCastILi1EEENSJ_13StoreWithCastILi1EEEEEviT_T0_T2_T3_T4_T5_)
        /*0144*/ 	.short	0x0210
        /*0146*/ 	.short	0x0044


	//----- nvinfo : EIATTR_SW_WAR
	.align		4
.L_1914:
        /*0148*/ 	.byte	0x04, 0x36
        /*014a*/ 	.short	(.L_1916 - .L_1915)
.L_1915:
        /*014c*/ 	.word	0x00000008
.L_1916:


//--------------------- .nv.info._ZN2at6native18elementwise_kernelILi128ELi2EZNS0_22gpu_kernel_impl_nocastIZZZNS0_67_GLOBAL__N__bb565c37_34_ValidateCompressedIndicesKernel_cu_33a4b88b42_validate_compressed_sparse_indices_kernelILNS3_8CDimNameE1ENS3_18CUDAKernelLauncherENS3_14EmptyVecKernelENS3_8DummyVecELm8EEEvRKNS_6TensorESB_lllENKUlvE0_clEvENKUlvE0_clEvEUllE_EEvRNS_18TensorIteratorBaseERKT_EUliE_EEviT1_ --------------------------
	.section	.nv.info._ZN2at6native18elementwise_kernelILi128ELi2EZNS0_22gpu_kernel_impl_nocastIZZZNS0_67_GLOBAL__N__bb565c37_34_ValidateCompressedIndicesKernel_cu_33a4b88b42_validate_compressed_sparse_indices_kernelILNS3_8CDimNameE1ENS3_18CUDAKernelLauncherENS3_14EmptyVecKernelENS3_8DummyVecELm8EEEvRKNS_6TensorESB_lllENKUlvE0_clEvENKUlvE0_clEvEUllE_EEvRNS_18TensorIteratorBaseERKT_EUliE_EEviT1_,"",@"SHT_CUDA_INFO"
	.sectionflags	@""
	.align	4


	//----- nvinfo : EIATTR_CUDA_API_VERSION
	.align		4
        /*0000*/ 	.byte	0x04, 0x37
        /*0002*/ 	.short	(.L_1918 - .L_1917)
.L_1917:
        /*0004*/ 	.word	0x00000082


	//----- nvinfo : EIATTR_KPARAM_INFO
	.align		4
.L_1918:
        /*0008*/ 	.byte	0x04, 0x17
        /*000a*/ 	.short	(.L_1920 - .L_1919)
.L_1919:
        /*000c*/ 	.word	0x00000000
        /*0010*/ 	.short	0x0001
        /*0012*/ 	.short	0x0008
        /*0014*/ 	.byte	0x00, 0xf0, 0xa1, 0x08


	//----- nvinfo : EIATTR_KPARAM_INFO
	.align		4
.L_1920:
        /*0018*/ 	.byte	0x04, 0x17
        /*001a*/ 	.short	(.L_1922 - .L_1921)
.L_1921:
        /*001c*/ 	.word	0x00000000
        /*0020*/ 	.short	0x0000
        /*0022*/ 	.short	0x0000
        /*0024*/ 	.byte	0x00, 0xf0, 0x11, 0x00


	//----- nvinfo : EIATTR_SPARSE_MMA_MASK
	.align		4
.L_1922:
        /*0028*/ 	.byte	0x03, 0x50
        /*002a*/ 	.short	0x0000


	//----- nvinfo : EIATTR_MAXREG_COUNT
	.align		4
        /*002c*/ 	.byte	0x03, 0x1b
        /*002e*/ 	.short	0x0080


	//----- nvinfo : EIATTR_EXTERNS
	.align		4
        /*0030*/ 	.byte	0x04, 0x0f
        /*0032*/ 	.short	(.L_1924 - .L_1923)


	//   ....[0]....
	.align		4
.L_1923:
        /*0034*/ 	.word	index@(__assertfail)


	//----- nvinfo : EIATTR_MERCURY_ISA_VERSION
	.align		4
.L_1924:
        /*0038*/ 	.byte	0x03, 0x5f
        /*003a*/ 	.short	0x0101


	//----- nvinfo : EIATTR_SYSCALL_OFFSETS
	.align		4
        /*003c*/ 	.byte	0x04, 0x46
        /*003e*/ 	.short	(.L_1926 - .L_1925)


	//   ....[0]....
.L_1925:
        /*0040*/ 	.word	0x00001590


	//   ....[1]....
        /*0044*/ 	.word	0x00002b20


	//----- nvinfo : EIATTR_EXIT_INSTR_OFFSETS
	.align		4
.L_1926:
        /*0048*/ 	.byte	0x04, 0x1c
        /*004a*/ 	.short	(.L_1928 - .L_1927)


	//   ....[0]....
.L_1927:
        /*004c*/ 	.word	0x00001610


	//   ....[1]....
        /*0050*/ 	.word	0x00002b50


	//----- nvinfo : EIATTR_MAX_THREADS
	.align		4
.L_1928:
        /*0054*/ 	.byte	0x04, 0x05
        /*0056*/ 	.short	(.L_1930 - .L_1929)
.L_1929:
        /*0058*/ 	.word	0x00000080
        /*005c*/ 	.word	0x00000001
        /*0060*/ 	.word	0x00000001


	//----- nvinfo : EIATTR_CRS_STACK_SIZE
	.align		4
.L_1930:
        /*0064*/ 	.byte	0x04, 0x1e
        /*0066*/ 	.short	(.L_1932 - .L_1931)
.L_1931:
        /*0068*/ 	.word	0x00000000


	//----- nvinfo : EIATTR_CBANK_PARAM_SIZE
	.align		4
.L_1932:
        /*006c*/ 	.byte	0x03, 0x19
        /*006e*/ 	.short	0x0230


	//----- nvinfo : EIATTR_PARAM_CBANK
	.align		4
        /*0070*/ 	.byte	0x04, 0x0a
        /*0072*/ 	.short	(.L_1934 - .L_1933)
	.align		4
.L_1933:
        /*0074*/ 	.word	index@(.nv.constant0._ZN2at6native18elementwise_kernelILi128ELi2EZNS0_22gpu_kernel_impl_nocastIZZZNS0_67_GLOBAL__N__bb565c37_34_ValidateCompressedIndicesKernel_cu_33a4b88b42_validate_compressed_sparse_indices_kernelILNS3_8CDimNameE1ENS3_18CUDAKernelLauncherENS3_14EmptyVecKernelENS3_8DummyVecELm8EEEvRKNS_6TensorESB_lllENKUlvE0_clEvENKUlvE0_clEvEUllE_EEvRNS_18TensorIteratorBaseERKT_EUliE_EEviT1_)
        /*0078*/ 	.short	0x0210
        /*007a*/ 	.short	0x0230


	//----- nvinfo : EIATTR_SW_WAR
	.align		4
.L_1934:
        /*007c*/ 	.byte	0x04, 0x36
        /*007e*/ 	.short	(.L_1936 - .L_1935)
.L_1935:
        /*0080*/ 	.word	0x00000008
.L_1936:


//--------------------- .nv.info._ZN2at6native27unrolled_elementwise_kernelIZZZNS0_67_GLOBAL__N__bb565c37_34_ValidateCompressedIndicesKernel_cu_33a4b88b42_validate_compressed_sparse_indices_kernelILNS2_8CDimNameE1ENS2_18CUDAKernelLauncherENS2_14EmptyVecKernelENS2_8DummyVecELm8EEEvRKNS_6TensorESA_lllENKUlvE0_clEvENKUlvE0_clEvEUllE_St5arrayIPcLm2EELi4E23TrivialOffsetCalculatorILi1EjESI_NS0_6memory15LoadWithoutCastENSJ_16StoreWithoutCastEEEviT_T0_T2_T3_T4_T5_ --------------------------
	.section	.nv.info._ZN2at6native27unrolled_elementwise_kernelIZZZNS0_67_GLOBAL__N__bb565c37_34_ValidateCompressedIndicesKernel_cu_33a4b88b42_validate_compressed_sparse_indices_kernelILNS2_8CDimNameE1ENS2_18CUDAKernelLauncherENS2_14EmptyVecKernelENS2_8DummyVecELm8EEEvRKNS_6TensorESA_lllENKUlvE0_clEvENKUlvE0_clEvEUllE_St5arrayIPcLm2EELi4E23TrivialOffsetCalculatorILi1EjESI_NS0_6memory15LoadWithoutCastENSJ_16StoreWithoutCastEEEviT_T0_T2_T3_T4_T5_,"",@"SHT_CUDA_INFO"
	.sectionflags	@""
	.align	4


	//----- nvinfo : EIATTR_CUDA_API_VERSION
	.align		4
        /*0000*/ 	.byte	0x04, 0x37
        /*0002*/ 	.short	(.L_1938 - .L_1937)
.L_1937:
        /*0004*/ 	.word	0x00000082


	//----- nvinfo : EIATTR_KPARAM_INFO
	.align		4
.L_1938:
        /*0008*/ 	.byte	0x04, 0x17
        /*000a*/ 	.short	(.L_1940 - .L_1939)
.L_1939:
        /*000c*/ 	.word	0x00000000
        /*0010*/ 	.short	0x0006
        /*0012*/ 	.short	0x0033
        /*0014*/ 	.byte	0x00, 0xf0, 0x05, 0x00


	//----- nvinfo : EIATTR_KPARAM_INFO
	.align		4
.L_1940:
        /*0018*/ 	.byte	0x04, 0x17
        /*001a*/ 	.short	(.L_1942 - .L_1941)
.L_1941:
        /*001c*/ 	.word	0x00000000
        /*0020*/ 	.short	0x0005
        /*0022*/ 	.short	0x0032
        /*0024*/ 	.byte	0x00, 0xf0, 0x05, 0x00


	//----- nvinfo : EIATTR_KPARAM_INFO
	.align		4
.L_1942:
        /*0028*/ 	.byte	0x04, 0x17
        /*002a*/ 	.short	(.L_1944 - .L_1943)
.L_1943:
        /*002c*/ 	.word	0x00000000
        /*0030*/ 	.short	0x0004
        /*0032*/ 	.short	0x0031
        /*0034*/ 	.byte	0x00, 0xf0, 0x05, 0x00


	//----- nvinfo : EIATTR_KPARAM_INFO
	.align		4
.L_1944:
        /*0038*/ 	.byte	0x04, 0x17
        /*003a*/ 	.short	(.L_1946 - .L_1945)
.L_1945:
        /*003c*/ 	.word	0x00000000
        /*0040*/ 	.short	0x0003
        /*0042*/ 	.short	0x0030
        /*0044*/ 	.byte	0x00, 0xf0, 0x05, 0x00


	//----- nvinfo : EIATTR_KPARAM_INFO
	.align		4
.L_1946:
        /*0048*/ 	.byte	0x04, 0x17
        /*004a*/ 	.short	(.L_1948 - .L_1947)
.L_1947:
        /*004c*/ 	.word	0x00000000
        /*0050*/ 	.short	0x0002
        /*0052*/ 	.short	0x0020
        /*0054*/ 	.byte	0x00, 0xf0, 0x41, 0x00


	//----- nvinfo : EIATTR_KPARAM_INFO
	.align		4
.L_1948:
        /*0058*/ 	.byte	0x04, 0x17
        /*005a*/ 	.short	(.L_1950 - .L_1949)
.L_1949:
        /*005c*/ 	.word	0x00000000
        /*0060*/ 	.short	0x0001
        /*0062*/ 	.short	0x0008
        /*0064*/ 	.byte	0x00, 0xf0, 0x61, 0x00


	//----- nvinfo : EIATTR_KPARAM_INFO
	.align		4
.L_1950:
        /*0068*/ 	.byte	0x04, 0x17
        /*006a*/ 	.short	(.L_1952 - .L_1951)
.L_1951:
        /*006c*/ 	.word	0x00000000
        /*0070*/ 	.short	0x0000
        /*0072*/ 	.short	0x0000
        /*0074*/ 	.byte	0x00, 0xf0, 0x11, 0x00


	//----- nvinfo : EIATTR_SPARSE_MMA_MASK
	.align		4
.L_1952:
        /*0078*/ 	.byte	0x03, 0x50
        /*007a*/ 	.short	0x0000


	//----- nvinfo : EIATTR_MAXREG_COUNT
	.align		4
        /*007c*/ 	.byte	0x03, 0x1b
        /*007e*/ 	.short	0x00ff


	//----- nvinfo : EIATTR_EXTERNS
	.align		4
        /*0080*/ 	.byte	0x04, 0x0f
        /*0082*/ 	.short	(.L_1954 - .L_1953)


	//   ....[0]....
	.align		4
.L_1953:
        /*0084*/ 	.word	index@(__assertfail)


	//----- nvinfo : EIATTR_MERCURY_ISA_VERSION
	.align		4
.L_1954:
        /*0088*/ 	.byte	0x03, 0x5f
        /*008a*/ 	.short	0x0101


	//----- nvinfo : EIATTR_SYSCALL_OFFSETS
	.align		4
        /*008c*/ 	.byte	0x04, 0x46
        /*008e*/ 	.short	(.L_1956 - .L_1955)


	//   ....[0]....
.L_1955:
        /*0090*/ 	.word	0x000003e0


	//   ....[1]....
        /*0094*/ 	.word	0x000005c0


	//   ....[2]....
        /*0098*/ 	.word	0x000007a0


	//   ....[3]....
        /*009c*/ 	.word	0x00000980


	//----- nvinfo : EIATTR_EXIT_INSTR_OFFSETS
	.align		4
.L_1956:
        /*00a0*/ 	.byte	0x04, 0x1c
        /*00a2*/ 	.short	(.L_1958 - .L_1957)


	//   ....[0]....
.L_1957:
        /*00a4*/ 	.word	0x00000b00


	//   ....[1]....
        /*00a8*/ 	.word	0x00000b50


	//----- nvinfo : EIATTR_MAX_THREADS
	.align		4
.L_1958:
        /*00ac*/ 	.byte	0x04, 0x05
        /*00ae*/ 	.short	(.L_1960 - .L_1959)
.L_1959:
        /*00b0*/ 	.word	0x00000080
        /*00b4*/ 	.word	0x00000001
        /*00b8*/ 	.word	0x00000001


	//----- nvinfo : EIATTR_CRS_STACK_SIZE
	.align		4
.L_1960:
        /*00bc*/ 	.byte	0x04, 0x1e
        /*00be*/ 	.short	(.L_1962 - .L_1961)
.L_1961:
        /*00c0*/ 	.word	0x00000000


	//----- nvinfo : EIATTR_CBANK_PARAM_SIZE
	.align		4
.L_1962:
        /*00c4*/ 	.byte	0x03, 0x19
        /*00c6*/ 	.short	0x0034


	//----- nvinfo : EIATTR_PARAM_CBANK
	.align		4
        /*00c8*/ 	.byte	0x04, 0x0a
        /*00ca*/ 	.short	(.L_1964 - .L_1963)
	.align		4
.L_1963:
        /*00cc*/ 	.word	index@(.nv.constant0._ZN2at6native27unrolled_elementwise_kernelIZZZNS0_67_GLOBAL__N__bb565c37_34_ValidateCompressedIndicesKernel_cu_33a4b88b42_validate_compressed_sparse_indices_kernelILNS2_8CDimNameE1ENS2_18CUDAKernelLauncherENS2_14EmptyVecKernelENS2_8DummyVecELm8EEEvRKNS_6TensorESA_lllENKUlvE0_clEvENKUlvE0_clEvEUllE_St5arrayIPcLm2EELi4E23TrivialOffsetCalculatorILi1EjESI_NS0_6memory15LoadWithoutCastENSJ_16StoreWithoutCastEEEviT_T0_T2_T3_T4_T5_)
        /*00d0*/ 	.short	0x0210
        /*00d2*/ 	.short	0x0034


	//----- nvinfo : EIATTR_SW_WAR
	.align		4
.L_1964:
        /*00d4*/ 	.byte	0x04, 0x36
        /*00d6*/ 	.short	(.L_1966 - .L_1965)
.L_1965:
        /*00d8*/ 	.word	0x00000008
.L_1966:


//--------------------- .nv.info._ZN2at6native29vectorized_elementwise_kernelILi2EZZZNS0_67_GLOBAL__N__bb565c37_34_ValidateCompressedIndicesKernel_cu_33a4b88b42_validate_compressed_sparse_indices_kernelILNS2_8CDimNameE1ENS2_18CUDAKernelLauncherENS2_14EmptyVecKernelENS2_8DummyVecELm8EEEvRKNS_6TensorESA_lllENKUlvE0_clEvENKUlvE0_clEvEUllE_St5arrayIPcLm2EEEEviT0_T1_ --------------------------
	.section	.nv.info._ZN2at6native29vectorized_elementwise_kernelILi2EZZZNS0_67_GLOBAL__N__bb565c37_34_ValidateCompressedIndicesKernel_cu_33a4b88b42_validate_compressed_sparse_indices_kernelILNS2_8CDimNameE1ENS2_18CUDAKernelLauncherENS2_14EmptyVecKernelENS2_8DummyVecELm8EEEvRKNS_6TensorESA_lllENKUlvE0_clEvENKUlvE0_clEvEUllE_St5arrayIPcLm2EEEEviT0_T1_,"",@"SHT_CUDA_INFO"
	.sectionflags	@""
	.align	4


	//----- nvinfo : EIATTR_CUDA_API_VERSION
	.align		4
        /*0000*/ 	.byte	0x04, 0x37
        /*0002*/ 	.short	(.L_1968 - .L_1967)
.L_1967:
        /*0004*/ 	.word	0x00000082


	//----- nvinfo : EIATTR_KPARAM_INFO
	.align		4
.L_1968:
        /*0008*/ 	.byte	0x04, 0x17
        /*000a*/ 	.short	(.L_1970 - .L_1969)
.L_1969:
        /*000c*/ 	.word	0x00000000
        /*0010*/ 	.short	0x0002
        /*0012*/ 	.short	0x0020
        /*0014*/ 	.byte	0x00, 0xf0, 0x41, 0x00


	//----- nvinfo : EIATTR_KPARAM_INFO
	.align		4
.L_1970:
        /*0018*/ 	.byte	0x04, 0x17
        /*001a*/ 	.short	(.L_1972 - .L_1971)
.L_1971:
        /*001c*/ 	.word	0x00000000
        /*0020*/ 	.short	0x0001
        /*0022*/ 	.short	0x0008
        /*0024*/ 	.byte	0x00, 0xf0, 0x61, 0x00


	//----- nvinfo : EIATTR_KPARAM_INFO
	.align		4
.L_1972:
        /*0028*/ 	.byte	0x04, 0x17
        /*002a*/ 	.short	(.L_1974 - .L_1973)
.L_1973:
        /*002c*/ 	.word	0x00000000
        /*0030*/ 	.short	0x0000
        /*0032*/ 	.short	0x0000
        /*0034*/ 	.byte	0x00, 0xf0, 0x11, 0x00


	//----- nvinfo : EIATTR_SPARSE_MMA_MASK
	.align		4
.L_1974:
        /*0038*/ 	.byte	0x03, 0x50
        /*003a*/ 	.short	0x0000


	//----- nvinfo : EIATTR_MAXREG_COUNT
	.align		4
        /*003c*/ 	.byte	0x03, 0x1b
        /*003e*/ 	.short	0x00ff


	//----- nvinfo : EIATTR_EXTERNS
	.align		4
        /*0040*/ 	.byte	0x04, 0x0f
        /*0042*/ 	.short	(.L_1976 - .L_1975)


	//   ....[0]....
	.align		4
.L_1975:
        /*0044*/ 	.word	index@(__assertfail)


	//----- nvinfo : EIATTR_MERCURY_ISA_VERSION
	.align		4
.L_1976:
        /*0048*/ 	.byte	0x03, 0x5f
        /*004a*/ 	.short	0x0101


	//----- nvinfo : EIATTR_SYSCALL_OFFSETS
	.align		4
        /*004c*/ 	.byte	0x04, 0x46
        /*004e*/ 	.short	(.L_1978 - .L_1977)


	//   ....[0]....
.L_1977:
        /*0050*/ 	.word	0x000002a0


	//   ....[1]....
        /*0054*/ 	.word	0x00000460


	//   ....[2]....
        /*0058*/ 	.word	0x00000620


	//   ....[3]....
        /*005c*/ 	.word	0x000007e0


	//   ....[4]....
        /*0060*/ 	.word	0x000009a0


	//   ....[5]....
        /*0064*/ 	.word	0x00000b60


	//   ....[6]....
        /*0068*/ 	.word	0x00000d20


	//   ....[7]....
        /*006c*/ 	.word	0x00000ee0


	//   ....[8]....
        /*0070*/ 	.word	0x000014d0


	//   ....[9]....
        /*0074*/ 	.word	0x000016b0


	//   ....[10]....
        /*0078*/ 	.word	0x00001890


	//   ....[11]....
        /*007c*/ 	.word	0x00001a70


	//   ....[12]....
        /*0080*/ 	.word	0x00001c50


	//   ....[13]....
        /*0084*/ 	.word	0x00001e30


	//   ....[14]....
        /*0088*/ 	.word	0x00002010


	//   ....[15]....
        /*008c*/ 	.word	0x000021f0


	//----- nvinfo : EIATTR_EXIT_INSTR_OFFSETS
	.align		4
.L_1978:
        /*0090*/ 	.byte	0x04, 0x1c
        /*0092*/ 	.short	(.L_1980 - .L_1979)


	//   ....[0]....
.L_1979:
        /*0094*/ 	.word	0x00000f70


	//   ....[1]....
        /*0098*/ 	.word	0x00002570


	//   ....[2]....
        /*009c*/ 	.word	0x000025c0


	//----- nvinfo : EIATTR_MAX_THREADS
	.align		4
.L_1980:
        /*00a0*/ 	.byte	0x04, 0x05
        /*00a2*/ 	.short	(.L_1982 - .L_1981)
.L_1981:
        /*00a4*/ 	.word	0x00000080
        /*00a8*/ 	.word	0x00000001
        /*00ac*/ 	.word	0x00000001


	//----- nvinfo : EIATTR_CRS_STACK_SIZE
	.align		4
.L_1982:
        /*00b0*/ 	.byte	0x04, 0x1e
        /*00b2*/ 	.short	(.L_1984 - .L_1983)
.L_1983:
        /*00b4*/ 	.word	0x00000000


	//----- nvinfo : EIATTR_CBANK_PARAM_SIZE
	.align		4
.L_1984:
        /*00b8*/ 	.byte	0x03, 0x19
        /*00ba*/ 	.short	0x0030


	//----- nvinfo : EIATTR_PARAM_CBANK
	.align		4
        /*00bc*/ 	.byte	0x04, 0x0a
        /*00be*/ 	.short	(.L_1986 - .L_1985)
	.align		4
.L_1985:
        /*00c0*/ 	.word	index@(.nv.constant0._ZN2at6native29vectorized_elementwise_kernelILi2EZZZNS0_67_GLOBAL__N__bb565c37_34_ValidateCompressedIndicesKernel_cu_33a4b88b42_validate_compressed_sparse_indices_kernelILNS2_8CDimNameE1ENS2_18CUDAKernelLauncherENS2_14EmptyVecKernelENS2_8DummyVecELm8EEEvRKNS_6TensorESA_lllENKUlvE0_clEvENKUlvE0_clEvEUllE_St5arrayIPcLm2EEEEviT0_T1_)
        /*00c4*/ 	.short	0x0210
        /*00c6*/ 	.short	0x0030


	//----- nvinfo : EIATTR_SW_WAR
	.align		4
.L_1986:
        /*00c8*/ 	.byte	0x04, 0x36
        /*00ca*/ 	.short	(.L_1988 - .L_1987)
.L_1987:
        /*00cc*/ 	.word	0x00000008
.L_1988:


//--------------------- .nv.info._ZN2at6native29vectorized_elementwise_kernelILi4EZZZNS0_67_GLOBAL__N__bb565c37_34_ValidateCompressedIndicesKernel_cu_33a4b88b42_validate_compressed_sparse_indices_kernelILNS2_8CDimNameE1ENS2_18CUDAKernelLauncherENS2_14EmptyVecKernelENS2_8DummyVecELm8EEEvRKNS_6TensorESA_lllENKUlvE0_clEvENKUlvE0_clEvEUllE_St5arrayIPcLm2EEEEviT0_T1_ --------------------------
	.section	.nv.info._ZN2at6native29vectorized_elementwise_kernelILi4EZZZNS0_67_GLOBAL__N__bb565c37_34_ValidateCompressedIndicesKernel_cu_33a4b88b42_validate_compressed_sparse_indices_kernelILNS2_8CDimNameE1ENS2_18CUDAKernelLauncherENS2_14EmptyVecKernelENS2_8DummyVecELm8EEEvRKNS_6TensorESA_lllENKUlvE0_clEvENKUlvE0_clEvEUllE_St5arrayIPcLm2EEEEviT0_T1_,"",@"SHT_CUDA_INFO"
	.sectionflags	@""
	.align	4


	//----- nvinfo : EIATTR_CUDA_API_VERSION
	.align		4
        /*0000*/ 	.byte	0x04, 0x37
        /*0002*/ 	.short	(.L_1990 - .L_1989)
.L_1989:
        /*0004*/ 	.word	0x00000082


	//----- nvinfo : EIATTR_KPARAM_INFO
	.align		4
.L_1990:
        /*0008*/ 	.byte	0x04, 0x17
        /*000a*/ 	.short	(.L_1992 - .L_1991)
.L_1991:
        /*000c*/ 	.word	0x00000000
        /*0010*/ 	.short	0x0002
        /*0012*/ 	.short	0x0020
        /*0014*/ 	.byte	0x00, 0xf0, 0x41, 0x00


	//----- nvinfo : EIATTR_KPARAM_INFO
	.align		4
.L_1992:
        /*0018*/ 	.byte	0x04, 0x17
        /*001a*/ 	.short	(.L_1994 - .L_1993)
.L_1993:
        /*001c*/ 	.word	0x00000000
        /*0020*/ 	.short	0x0001
        /*0022*/ 	.short	0x0008
        /*0024*/ 	.byte	0x00, 0xf0, 0x61, 0x00


	//----- nvinfo : EIATTR_KPARAM_INFO
	.align		4
.L_1994:
        /*0028*/ 	.byte	0x04, 0x17
        /*002a*/ 	.short	(.L_1996 - .L_1995)
.L_1995:
        /*002c*/ 	.word	0x00000000
        /*0030*/ 	.short	0x0000
        /*0032*/ 	.short	0x0000
        /*0034*/ 	.byte	0x00, 0xf0, 0x11, 0x00


	//----- nvinfo : EIATTR_SPARSE_MMA_MASK
	.align		4
.L_1996:
        /*0038*/ 	.byte	0x03, 0x50
        /*003a*/ 	.short	0x0000


	//----- nvinfo : EIATTR_MAXREG_COUNT
	.align		4
        /*003c*/ 	.byte	0x03, 0x1b
        /*003e*/ 	.short	0x00ff


	//----- nvinfo : EIATTR_EXTERNS
	.align		4
        /*0040*/ 	.byte	0x04, 0x0f
        /*0042*/ 	.short	(.L_1998 - .L_1997)


	//   ....[0]....
	.align		4
.L_1997:
        /*0044*/ 	.word	index@(__assertfail)


	//----- nvinfo : EIATTR_MERCURY_ISA_VERSION
	.align		4
.L_1998:
        /*0048*/ 	.byte	0x03, 0x5f
        /*004a*/ 	.short	0x0101


	//----- nvinfo : EIATTR_SYSCALL_OFFSETS
	.align		4
        /*004c*/ 	.byte	0x04, 0x46
        /*004e*/ 	.short	(.L_2000 - .L_1999)


	//   ....[0]....
.L_1999:
        /*0050*/ 	.word	0x000002a0


	//   ....[1]....
        /*0054*/ 	.word	0x00000460


	//   ....[2]....
        /*0058*/ 	.word	0x00000620


	//   ....[3]....
        /*005c*/ 	.word	0x000007e0


	//   ....[4]....
        /*0060*/ 	.word	0x000009a0


	//   ....[5]....
        /*0064*/ 	.word	0x00000b60


	//   ....[6]....
        /*0068*/ 	.word	0x00000d20


	//   ....[7]....
        /*006c*/ 	.word	0x00000ee0


	//   ....[8]....
        /*0070*/ 	.word	0x000014d0


	//   ....[9]....
        /*0074*/ 	.word	0x000016b0


	//   ....[10]....
        /*0078*/ 	.word	0x00001890


	//   ....[11]....
        /*007c*/ 	.word	0x00001a70


	//   ....[12]....
        /*0080*/ 	.word	0x00001c50


	//   ....[13]....
        /*0084*/ 	.word	0x00001e30


	//   ....[14]....
        /*0088*/ 	.word	0x00002010


	//   ....[15]....
        /*008c*/ 	.word	0x000021f0


	//----- nvinfo : EIATTR_EXIT_INSTR_OFFSETS
	.align		4
.L_2000:
        /*0090*/ 	.byte	0x04, 0x1c
        /*0092*/ 	.short	(.L_2002 - .L_2001)


	//   ....[0]....
.L_2001:
        /*0094*/ 	.word	0x00000f70


	//   ....[1]....
        /*0098*/ 	.word	0x00002570


	//   ....[2]....
        /*009c*/ 	.word	0x000025c0


	//----- nvinfo : EIATTR_MAX_THREADS
	.align		4
.L_2002:
        /*00a0*/ 	.byte	0x04, 0x05
        /*00a2*/ 	.short	(.L_2004 - .L_2003)
.L_2003:
        /*00a4*/ 	.word	0x00000080
        /*00a8*/ 	.word	0x00000001
        /*00ac*/ 	.word	0x00000001


	//----- nvinfo : EIATTR_CRS_STACK_SIZE
	.align		4
.L_2004:
        /*00b0*/ 	.byte	0x04, 0x1e
        /*00b2*/ 	.short	(.L_2006 - .L_2005)
.L_2005:
        /*00b4*/ 	.word	0x00000000


	//----- nvinfo : EIATTR_CBANK_PARAM_SIZE
	.align		4
.L_2006:
        /*00b8*/ 	.byte	0x03, 0x19
        /*00ba*/ 	.short	0x0030


	//----- nvinfo : EIATTR_PARAM_CBANK
	.align		4
        /*00bc*/ 	.byte	0x04, 0x0a
        /*00be*/ 	.short	(.L_2008 - .L_2007)
	.align		4
.L_2007:
        /*00c0*/ 	.word	index@(.nv.constant0._ZN2at6native29vectorized_elementwise_kernelILi4EZZZNS0_67_GLOBAL__N__bb565c37_34_ValidateCompressedIndicesKernel_cu_33a4b88b42_validate_compressed_sparse_indices_kernelILNS2_8CDimNameE1ENS2_18CUDAKernelLauncherENS2_14EmptyVecKernelENS2_8DummyVecELm8EEEvRKNS_6TensorESA_lllENKUlvE0_clEvENKUlvE0_clEvEUllE_St5arrayIPcLm2EEEEviT0_T1_)
        /*00c4*/ 	.short	0x0210
        /*00c6*/ 	.short	0x0030


	//----- nvinfo : EIATTR_SW_WAR
	.align		4
.L_2008:
        /*00c8*/ 	.byte	0x04, 0x36
        /*00ca*/ 	.short	(.L_2010 - .L_2009)
.L_2009:
        /*00cc*/ 	.word	0x00000008
.L_2010:


//--------------------- .nv.info._ZN2at6native29vectorized_elementwise_kernelILi8EZZZNS0_67_GLOBAL__N__bb565c37_34_ValidateCompressedIndicesKernel_cu_33a4b88b42_validate_compressed_sparse_indices_kernelILNS2_8CDimNameE1ENS2_18CUDAKernelLauncherENS2_14EmptyVecKernelENS2_8DummyVecELm8EEEvRKNS_6TensorESA_lllENKUlvE0_clEvENKUlvE0_clEvEUllE_St5arrayIPcLm2EEEEviT0_T1_ --------------------------
	.section	.nv.info._ZN2at6native29vectorized_elementwise_kernelILi8EZZZNS0_67_GLOBAL__N__bb565c37_34_ValidateCompressedIndicesKernel_cu_33a4b88b42_validate_compressed_sparse_indices_kernelILNS2_8CDimNameE1ENS2_18CUDAKernelLauncherENS2_14EmptyVecKernelENS2_8DummyVecELm8EEEvRKNS_6TensorESA_lllENKUlvE0_clEvENKUlvE0_clEvEUllE_St5arrayIPcLm2EEEEviT0_T1_,"",@"SHT_CUDA_INFO"
	.sectionflags	@""
	.align	4


	//----- nvinfo : EIATTR_CUDA_API_VERSION
	.align		4
        /*0000*/ 	.byte	0x04, 0x37
        /*0002*/ 	.short	(.L_2012 - .L_2011)
.L_2011:
        /*0004*/ 	.word	0x00000082


	//----- nvinfo : EIATTR_KPARAM_INFO
	.align		4
.L_2012:
        /*0008*/ 	.byte	0x04, 0x17
        /*000a*/ 	.short	(.L_2014 - .L_2013)
.L_2013:
        /*000c*/ 	.word	0x00000000
        /*0010*/ 	.short	0x0002
        /*0012*/ 	.short	0x0020
        /*0014*/ 	.byte	0x00, 0xf0, 0x41, 0x00


	//----- nvinfo : EIATTR_KPARAM_INFO
	.align		4
.L_2014:
        /*0018*/ 	.byte	0x04, 0x17
        /*001a*/ 	.short	(.L_2016 - .L_2015)
.L_2015:
        /*001c*/ 	.word	0x00000000
        /*0020*/ 	.short	0x0001
        /*0022*/ 	.short	0x0008
        /*0024*/ 	.byte	0x00, 0xf0, 0x61, 0x00


	//----- nvinfo : EIATTR_KPARAM_INFO
	.align		4
.L_2016:
        /*0028*/ 	.byte	0x04, 0x17
        /*002a*/ 	.short	(.L_2018 - .L_2017)
.L_2017:
        /*002c*/ 	.word	0x00000000
        /*0030*/ 	.short	0x0000
        /*0032*/ 	.short	0x0000
        /*0034*/ 	.byte	0x00, 0xf0, 0x11, 0x00


	//----- nvinfo : EIATTR_SPARSE_MMA_MASK
	.align		4
.L_2018:
        /*0038*/ 	.byte	0x03, 0x50
        /*003a*/ 	.short	0x0000


	//----- nvinfo : EIATTR_MAXREG_COUNT
	.align		4
        /*003c*/ 	.byte	0x03, 0x1b
        /*003e*/ 	.short	0x00ff


	//----- nvinfo : EIATTR_EXTERNS
	.align		4
        /*0040*/ 	.byte	0x04, 0x0f
        /*0042*/ 	.short	(.L_2020 - .L_2019)


	//   ....[0]....
	.align		4
.L_2019:
        /*0044*/ 	.word	index@(__assertfail)


	//----- nvinfo : EIATTR_MERCURY_ISA_VERSION
	.align		4
.L_2020:
        /*0048*/ 	.byte	0x03, 0x5f
        /*004a*/ 	.short	0x0101


	//----- nvinfo : EIATTR_SYSCALL_OFFSETS
	.align		4
        /*004c*/ 	.byte	0x04, 0x46
        /*004e*/ 	.short	(.L_2022 - .L_2021)


	//   ....[0]....
.L_2021:
        /*0050*/ 	.word	0x000002a0


	//   ....[1]....
        /*0054*/ 	.word	0x00000460


	//   ....[2]....
        /*0058*/ 	.word	0x00000620


	//   ....[3]....
        /*005c*/ 	.word	0x000007e0


	//   ....[4]....
        /*0060*/ 	.word	0x000009a0


	//   ....[5]....
        /*0064*/ 	.word	0x00000b60


	//   ....[6]....
        /*0068*/ 	.word	0x00000d20


	//   ....[7]....
        /*006c*/ 	.word	0x00000ee0


	//   ....[8]....
        /*0070*/ 	.word	0x000014d0


	//   ....[9]....
        /*0074*/ 	.word	0x000016b0


	//   ....[10]....
        /*0078*/ 	.word	0x00001890


	//   ....[11]....
        /*007c*/ 	.word	0x00001a70


	//   ....[12]....
        /*0080*/ 	.word	0x00001c50


	//   ....[13]....
        /*0084*/ 	.word	0x00001e30


	//   ....[14]....
        /*0088*/ 	.word	0x00002010


	//   ....[15]....
        /*008c*/ 	.word	0x000021f0


	//----- nvinfo : EIATTR_EXIT_INSTR_OFFSETS
	.align		4
.L_2022:
        /*0090*/ 	.byte	0x04, 0x1c
        /*0092*/ 	.short	(.L_2024 - .L_2023)


	//   ....[0]....
.L_2023:
        /*0094*/ 	.word	0x00000f70


	//   ....[1]....
        /*0098*/ 	.word	0x00002570


	//   ....[2]....
        /*009c*/ 	.word	0x000025c0


	//----- nvinfo : EIATTR_MAX_THREADS
	.align		4
.L_2024:
        /*00a0*/ 	.byte	0x04, 0x05
        /*00a2*/ 	.short	(.L_2026 - .L_2025)
.L_2025:
        /*00a4*/ 	.word	0x00000080
        /*00a8*/ 	.word	0x00000001
        /*00ac*/ 	.word	0x00000001


	//----- nvinfo : EIATTR_CRS_STACK_SIZE
	.align		4
.L_2026:
        /*00b0*/ 	.byte	0x04, 0x1e
        /*00b2*/ 	.short	(.L_2028 - .L_2027)
.L_2027:
        /*00b4*/ 	.word	0x00000000


	//----- nvinfo : EIATTR_CBANK_PARAM_SIZE
	.align		4
.L_2028:
        /*00b8*/ 	.byte	0x03, 0x19
        /*00ba*/ 	.short	0x0030


	//----- nvinfo : EIATTR_PARAM_CBANK
	.align		4
        /*00bc*/ 	.byte	0x04, 0x0a
        /*00be*/ 	.short	(.L_2030 - .L_2029)
	.align		4
.L_2029:
        /*00c0*/ 	.word	index@(.nv.constant0._ZN2at6native29vectorized_elementwise_kernelILi8EZZZNS0_67_GLOBAL__N__bb565c37_34_ValidateCompressedIndicesKernel_cu_33a4b88b42_validate_compressed_sparse_indices_kernelILNS2_8CDimNameE1ENS2_18CUDAKernelLauncherENS2_14EmptyVecKernelENS2_8DummyVecELm8EEEvRKNS_6TensorESA_lllENKUlvE0_clEvENKUlvE0_clEvEUllE_St5arrayIPcLm2EEEEviT0_T1_)
        /*00c4*/ 	.short	0x0210
        /*00c6*/ 	.short	0x0030


	//----- nvinfo : EIATTR_SW_WAR
	.align		4
.L_2030:
        /*00c8*/ 	.byte	0x04, 0x36
        /*00ca*/ 	.short	(.L_2032 - .L_2031)
.L_2031:
        /*00cc*/ 	.word	0x00000008
.L_2032:


//--------------------- .nv.info._ZN2at6native18elementwise_kernelILi128ELi4EZNS0_15gpu_kernel_implIZZZNS0_67_GLOBAL__N__bb565c37_34_ValidateCompressedIndicesKernel_cu_33a4b88b42_validate_compressed_sparse_indices_kernelILNS3_8CDimNameE1ENS3_18CUDAKernelLauncherENS3_14EmptyVecKernelENS3_8DummyVecELm8EEEvRKNS_6TensorESB_lllENKUlvE0_clEvENKUlvE_clEvEUliE_EEvRNS_18TensorIteratorBaseERKT_EUliE_EEviT1_ --------------------------
	.section	.nv.info._ZN2at6native18elementwise_kernelILi128ELi4EZNS0_15gpu_kernel_implIZZZNS0_67_GLOBAL__N__bb565c37_34_ValidateCompressedIndicesKernel_cu_33a4b88b42_validate_compressed_sparse_indices_kernelILNS3_8CDimNameE1ENS3_18CUDAKernelLauncherENS3_14EmptyVecKernelENS3_8DummyVecELm8EEEvRKNS_6TensorESB_lllENKUlvE0_clEvENKUlvE_clEvEUliE_EEvRNS_18TensorIteratorBaseERKT_EUliE_EEviT1_,"",@"SHT_CUDA_INFO"
	.sectionflags	@""
	.align	4


	//----- nvinfo : EIATTR_CUDA_API_VERSION
	.align		4
        /*0000*/ 	.byte	0x04, 0x37
        /*0002*/ 	.short	(.L_2034 - .L_2033)
.L_2033:
        /*0004*/ 	.word	0x00000082


	//----- nvinfo : EIATTR_KPARAM_INFO
	.align		4
.L_2034:
        /*0008*/ 	.byte	0x04, 0x17
        /*000a*/ 	.short	(.L_2036 - .L_2035)
.L_2035:
        /*000c*/ 	.word	0x00000000
        /*0010*/ 	.short	0x0001
        /*0012*/ 	.short	0x0008
        /*0014*/ 	.byte	0x00, 0xf0, 0xc1, 0x08


	//----- nvinfo : EIATTR_KPARAM_INFO
	.align		4
.L_2036:
        /*0018*/ 	.byte	0x04, 0x17
        /*001a*/ 	.short	(.L_2038 - .L_2037)
.L_2037:
        /*001c*/ 	.word	0x00000000
        /*0020*/ 	.short	0x0000
        /*0022*/ 	.short	0x0000
        /*0024*/ 	.byte	0x00, 0xf0, 0x11, 0x00


	//----- nvinfo : EIATTR_SPARSE_MMA_MASK
	.align		4
.L_2038:
        /*0028*/ 	.byte	0x03, 0x50
        /*002a*/ 	.short	0x0000


	//----- nvinfo : EIATTR_MAXREG_COUNT
	.align		4
        /*002c*/ 	.byte	0x03, 0x1b
        /*002e*/ 	.short	0x0080


	//----- nvinfo : EIATTR_EXTERNS
	.align		4
        /*0030*/ 	.byte	0x04, 0x0f
        /*0032*/ 	.short	(.L_2040 - .L_2039)


	//   ....[0]....
	.align		4
.L_2039:
        /*0034*/ 	.word	index@(__assertfail)


	//----- nvinfo : EIATTR_MERCURY_ISA_VERSION
	.align		4
.L_2040:
        /*0038*/ 	.byte	0x03, 0x5f
        /*003a*/ 	.short	0x0101


	//----- nvinfo : EIATTR_SYSCALL_OFFSETS
	.align		4
        /*003c*/ 	.byte	0x04, 0x46
        /*003e*/ 	.short	(.L_2042 - .L_2041)


	//   ....[0]....
.L_2041:
        /*0040*/ 	.word	0x00002180


	//   ....[1]....
        /*0044*/ 	.word	0x00002350


	//   ....[2]....
        /*0048*/ 	.word	0x00002a50


	//   ....[3]....
        /*004c*/ 	.word	0x00004be0


	//   ....[4]....
        /*0050*/ 	.word	0x00004db0


	//   ....[5]....
        /*0054*/ 	.word	0x000054b0


	//   ....[6]....
        /*0058*/ 	.word	0x00007630


	//   ....[7]....
        /*005c*/ 	.word	0x00007800


	//   ....[8]....
        /*0060*/ 	.word	0x00007f00


	//   ....[9]....
        /*0064*/ 	.word	0x0000a070


	//   ....[10]....
        /*0068*/ 	.word	0x0000a240


	//   ....[11]....
        /*006c*/ 	.word	0x0000a940


	//----- nvinfo : EIATTR_EXIT_INSTR_OFFSETS
	.align		4
.L_2042:
        /*0070*/ 	.byte	0x04, 0x1c
        /*0072*/ 	.short	(.L_2044 - .L_2043)


	//   ....[0]....
.L_2043:
        /*0074*/ 	.word	0x00007f90


	//   ....[1]....
        /*0078*/ 	.word	0x0000a330


	//   ....[2]....
        /*007c*/ 	.word	0x0000a350


	//   ....[3]....
        /*0080*/ 	.word	0x0000a3d0


	//   ....[4]....
        /*0084*/ 	.word	0x0000a3f0


	//   ....[5]....
        /*0088*/ 	.word	0x0000a410


	//   ....[6]....
        /*008c*/ 	.word	0x0000a490


	//   ....[7]....
        /*0090*/ 	.word	0x0000a4b0


	//   ....[8]....
        /*0094*/ 	.word	0x0000a530


	//   ....[9]....
        /*0098*/ 	.word	0x0000a550


	//   ....[10]....
        /*009c*/ 	.word	0x0000a570


	//   ....[11]....
        /*00a0*/ 	.word	0x0000a610


	//   ....[12]....
        /*00a4*/ 	.word	0x0000a630


	//   ....[13]....
        /*00a8*/ 	.word	0x0000a6b0


	//   ....[14]....
        /*00ac*/ 	.word	0x0000a6d0


	//   ....[15]....
        /*00b0*/ 	.word	0x0000a6f0


	//   ....[16]....
        /*00b4*/ 	.word	0x0000a790


	//   ....[17]....
        /*00b8*/ 	.word	0x0000a7b0


	//   ....[18]....
        /*00bc*/ 	.word	0x0000a7d0


	//   ....[19]....
        /*00c0*/ 	.word	0x0000a840


	//   ....[20]....
        /*00c4*/ 	.word	0x0000a950


	//   ....[21]....
        /*00c8*/ 	.word	0x0000a970


	//   ....[22]....
        /*00cc*/ 	.word	0x0000a990


	//----- nvinfo : EIATTR_MAX_THREADS
	.align		4
.L_2044:
        /*00d0*/ 	.byte	0x04, 0x05
        /*00d2*/ 	.short	(.L_2046 - .L_2045)
.L_2045:
        /*00d4*/ 	.word	0x00000080
        /*00d8*/ 	.word	0x00000001
        /*00dc*/ 	.word	0x00000001


	//----- nvinfo : EIATTR_CRS_STACK_SIZE
	.align		4
.L_2046:
        /*00e0*/ 	.byte	0x04, 0x1e
        /*00e2*/ 	.short	(.L_2048 - .L_2047)
.L_2047:
        /*00e4*/ 	.word	0x00000000


	//----- nvinfo : EIATTR_CBANK_PARAM_SIZE
	.align		4
.L_2048:
        /*00e8*/ 	.byte	0x03, 0x19
        /*00ea*/ 	.short	0x0238


	//----- nvinfo : EIATTR_PARAM_CBANK
	.align		4
        /*00ec*/ 	.byte	0x04, 0x0a
        /*00ee*/ 	.short	(.L_2050 - .L_2049)
	.align		4
.L_2049:
        /*00f0*/ 	.word	index@(.nv.constant0._ZN2at6native18elementwise_kernelILi128ELi4EZNS0_15gpu_kernel_implIZZZNS0_67_GLOBAL__N__bb565c37_34_ValidateCompressedIndicesKernel_cu_33a4b88b42_validate_compressed_sparse_indices_kernelILNS3_8CDimNameE1ENS3_18CUDAKernelLauncherENS3_14EmptyVecKernelENS3_8DummyVecELm8EEEvRKNS_6TensorESB_lllENKUlvE0_clEvENKUlvE_clEvEUliE_EEvRNS_18TensorIteratorBaseERKT_EUliE_EEviT1_)
        /*00f4*/ 	.short	0x0210
        /*00f6*/ 	.short	0x0238


	//----- nvinfo : EIATTR_SW_WAR
	.align		4
.L_2050:
        /*00f8*/ 	.byte	0x04, 0x36
        /*00fa*/ 	.short	(.L_2052 - .L_2051)
.L_2051:
        /*00fc*/ 	.word	0x00000008
.L_2052:


//--------------------- .nv.info._ZN2at6native27unrolled_elementwise_kernelIZZZNS0_67_GLOBAL__N__bb565c37_34_ValidateCompressedIndicesKernel_cu_33a4b88b42_validate_compressed_sparse_indices_kernelILNS2_8CDimNameE1ENS2_18CUDAKernelLauncherENS2_14EmptyVecKernelENS2_8DummyVecELm8EEEvRKNS_6TensorESA_lllENKUlvE0_clEvENKUlvE_clEvEUliE_St5arrayIPcLm2EELi4E23TrivialOffsetCalculatorILi1EjESI_NS0_6memory12LoadWithCastILi1EEENSJ_13StoreWithCastILi1EEEEEviT_T0_T2_T3_T4_T5_ --------------------------
	.section	.nv.info._ZN2at6native27unrolled_elementwise_kernelIZZZNS0_67_GLOBAL__N__bb565c37_34_ValidateCompressedIndicesKernel_cu_33a4b88b42_validate_compressed_sparse_indices_kernelILNS2_8CDimNameE1ENS2_18CUDAKernelLauncherENS2_14EmptyVecKernelENS2_8DummyVecELm8EEEvRKNS_6TensorESA_lllENKUlvE0_clEvENKUlvE_clEvEUliE_St5arrayIPcLm2EELi4E23TrivialOffsetCalculatorILi1EjESI_NS0_6memory12LoadWithCastILi1EEENSJ_13StoreWithCastILi1EEEEEviT_T0_T2_T3_T4_T5_,"",@"SHT_CUDA_INFO"
	.sectionflags	@""
	.align	4


	//----- nvinfo : EIATTR_CUDA_API_VERSION
	.align		4
        /*0000*/ 	.byte	0x04, 0x37
        /*0002*/ 	.short	(.L_2054 - .L_2053)
.L_2053:
        /*0004*/ 	.word	0x00000082


	//----- nvinfo : EIATTR_KPARAM_INFO
	.align		4
.L_2054:
        /*0008*/ 	.byte	0x04, 0x17
        /*000a*/ 	.short	(.L_2056 - .L_2055)
.L_2055:
        /*000c*/ 	.word	0x00000000
        /*0010*/ 	.short	0x0006
        /*0012*/ 	.short	0x003c
        /*0014*/ 	.byte	0x00, 0xf0, 0x21, 0x00


	//----- nvinfo : EIATTR_KPARAM_INFO
	.align		4
.L_2056:
        /*0018*/ 	.byte	0x04, 0x17
        /*001a*/ 	.short	(.L_2058 - .L_2057)
.L_2057:
        /*001c*/ 	.word	0x00000000
        /*0020*/ 	.short	0x0005
        /*0022*/ 	.short	0x0034
        /*0024*/ 	.byte	0x00, 0xf0, 0x21, 0x00


	//----- nvinfo : EIATTR_KPARAM_INFO
	.align		4
.L_2058:
        /*0028*/ 	.byte	0x04, 0x17
        /*002a*/ 	.short	(.L_2060 - .L_2059)
.L_2059:
        /*002c*/ 	.word	0x00000000
        /*0030*/ 	.short	0x0004
        /*0032*/ 	.short	0x0031
        /*0034*/ 	.byte	0x00, 0xf0, 0x05, 0x00


	//----- nvinfo : EIATTR_KPARAM_INFO
	.align		4
.L_2060:
        /*0038*/ 	.byte	0x04, 0x17
        /*003a*/ 	.short	(.L_2062 - .L_2061)
.L_2061:
        /*003c*/ 	.word	0x00000000
        /*0040*/ 	.short	0x0003
        /*0042*/ 	.short	0x0030
        /*0044*/ 	.byte	0x00, 0xf0, 0x05, 0x00


	//----- nvinfo : EIATTR_KPARAM_INFO
	.align		4
.L_2062:
        /*0048*/ 	.byte	0x04, 0x17
        /*004a*/ 	.short	(.L_2064 - .L_2063)
.L_2063:
        /*004c*/ 	.word	0x00000000
        /*0050*/ 	.short	0x0002
        /*0052*/ 	.short	0x0020
        /*0054*/ 	.byte	0x00, 0xf0, 0x41, 0x00


	//----- nvinfo : EIATTR_KPARAM_INFO
	.align		4
.L_2064:
        /*0058*/ 	.byte	0x04, 0x17
        /*005a*/ 	.short	(.L_2066 - .L_2065)
.L_2065:
        /*005c*/ 	.word	0x00000000
        /*0060*/ 	.short	0x0001
        /*0062*/ 	.short	0x0008
        /*0064*/ 	.byte	0x00, 0xf0, 0x61, 0x00


	//----- nvinfo : EIATTR_KPARAM_INFO
	.align		4
.L_2066:
        /*0068*/ 	.byte	0x04, 0x17
        /*006a*/ 	.short	(.L_2068 - .L_2067)
.L_2067:
        /*006c*/ 	.word	0x00000000
        /*0070*/ 	.short	0x0000
        /*0072*/ 	.short	0x0000
        /*0074*/ 	.byte	0x00, 0xf0, 0x11, 0x00


	//----- nvinfo : EIATTR_SPARSE_MMA_MASK
	.align		4
.L_2068:
        /*0078*/ 	.byte	0x03, 0x50
        /*007a*/ 	.short	0x0000


	//----- nvinfo : EIATTR_MAXREG_COUNT
	.align		4
        /*007c*/ 	.byte	0x03, 0x1b
        /*007e*/ 	.short	0x00ff


	//----- nvinfo : EIATTR_EXTERNS
	.align		4
        /*0080*/ 	.byte	0x04, 0x0f
        /*0082*/ 	.short	(.L_2070 - .L_2069)


	//   ....[0]....
	.align		4
.L_2069:
        /*0084*/ 	.word	index@(__assertfail)


	//----- nvinfo : EIATTR_MERCURY_ISA_VERSION
	.align		4
.L_2070:
        /*0088*/ 	.byte	0x03, 0x5f
        /*008a*/ 	.short	0x0101


	//----- nvinfo : EIATTR_SYSCALL_OFFSETS
	.align		4
        /*008c*/ 	.byte	0x04, 0x46
        /*008e*/ 	.short	(.L_2072 - .L_2071)


	//   ....[0]....
.L_2071:
        /*0090*/ 	.word	0x00000ea0


	//   ....[1]....
        /*0094*/ 	.word	0x00001d30


	//   ....[2]....
        /*0098*/ 	.word	0x00002bc0


	//   ....[3]....
        /*009c*/ 	.word	0x00003a20


	//   ....[4]....
        /*00a0*/ 	.word	0x00003c40


	//   ....[5]....
        /*00a4*/ 	.word	0x00003e00


	//   ....[6]....
        /*00a8*/ 	.word	0x00003fc0


	//   ....[7]....
        /*00ac*/ 	.word	0x00004180


	//   ....[8]....
        /*00b0*/ 	.word	0x00004a60


	//   ....[9]....
        /*00b4*/ 	.word	0x00005260


	//   ....[10]....
        /*00b8*/ 	.word	0x00005a20


	//   ....[11]....
        /*00bc*/ 	.word	0x000061e0


	//----- nvinfo : EIATTR_EXIT_INSTR_OFFSETS
	.align		4
.L_2072:
        /*00c0*/ 	.byte	0x04, 0x1c
        /*00c2*/ 	.short	(.L_2074 - .L_2073)


	//   ....[0]....
.L_2073:
        /*00c4*/ 	.word	0x00005aa0


	//   ....[1]....
        /*00c8*/ 	.word	0x00005bd0


	//   ....[2]....
        /*00cc*/ 	.word	0x00005bf0


	//   ....[3]....
        /*00d0*/ 	.word	0x00005c70


	//   ....[4]....
        /*00d4*/ 	.word	0x00005c90


	//   ....[5]....
        /*00d8*/ 	.word	0x00005cb0


	//   ....[6]....
        /*00dc*/ 	.word	0x00005d30


	//   ....[7]....
        /*00e0*/ 	.word	0x00005d50


	//   ....[8]....
        /*00e4*/ 	.word	0x00005dd0


	//   ....[9]....
        /*00e8*/ 	.word	0x00005df0


	//   ....[10]....
        /*00ec*/ 	.word	0x00005e10


	//   ....[11]....
        /*00f0*/ 	.word	0x00005eb0


	//   ....[12]....
        /*00f4*/ 	.word	0x00005ed0


	//   ....[13]....
        /*00f8*/ 	.word	0x00005f50


	//   ....[14]....
        /*00fc*/ 	.word	0x00005f70


	//   ....[15]....
        /*0100*/ 	.word	0x00005f90


	//   ....[16]....
        /*0104*/ 	.word	0x00006030


	//   ....[17]....
        /*0108*/ 	.word	0x00006050


	//   ....[18]....
        /*010c*/ 	.word	0x00006070


	//   ....[19]....
        /*0110*/ 	.word	0x000060e0


	//   ....[20]....
        /*0114*/ 	.word	0x000061f0


	//   ....[21]....
        /*0118*/ 	.word	0x00006210


	//   ....[22]....
        /*011c*/ 	.word	0x00006230


	//----- nvinfo : EIATTR_MAX_THREADS
	.align		4
.L_2074:
        /*0120*/ 	.byte	0x04, 0x05
        /*0122*/ 	.short	(.L_2076 - .L_2075)
.L_2075:
        /*0124*/ 	.word	0x00000080
        /*0128*/ 	.word	0x00000001
        /*012c*/ 	.word	0x00000001


	//----- nvinfo : EIATTR_CRS_STACK_SIZE
	.align		4
.L_2076:
        /*0130*/ 	.byte	0x04, 0x1e
        /*0132*/ 	.short	(.L_2078 - .L_2077)
.L_2077:
        /*0134*/ 	.word	0x00000000


	//----- nvinfo : EIATTR_CBANK_PARAM_SIZE
	.align		4
.L_2078:
        /*0138*/ 	.byte	0x03, 0x19
        /*013a*/ 	.short	0x0044


	//----- nvinfo : EIATTR_PARAM_CBANK
	.align		4
        /*013c*/ 	.byte	0x04, 0x0a
        /*013e*/ 	.short	(.L_2080 - .L_2079)
	.align		4
.L_2079:
        /*0140*/ 	.word	index@(.nv.constant0._ZN2at6native27unrolled_elementwise_kernelIZZZNS0_67_GLOBAL__N__bb565c37_34_ValidateCompressedIndicesKernel_cu_33a4b88b42_validate_compressed_sparse_indices_kernelILNS2_8CDimNameE1ENS2_18CUDAKernelLauncherENS2_14EmptyVecKernelENS2_8DummyVecELm8EEEvRKNS_6TensorESA_lllENKUlvE0_clEvENKUlvE_clEvEUliE_St5arrayIPcLm2EELi4E23TrivialOffsetCalculatorILi1EjESI_NS0_6memory12LoadWithCastILi1EEENSJ_13StoreWithCastILi1EEEEEviT_T0_T2_T3_T4_T5_)
        /*0144*/ 	.short	0x0210
        /*0146*/ 	.short	0x0044


	//----- nvinfo : EIATTR_SW_WAR
	.align		4
.L_2080:
        /*0148*/ 	.byte	0x04, 0x36
        /*014a*/ 	.short	(.L_2082 - .L_2081)
.L_2081:
        /*014c*/ 	.word	0x00000008
.L_2082:


//--------------------- .nv.info._ZN2at6native18elementwise_kernelILi128ELi2EZNS0_22gpu_kernel_impl_nocastIZZZNS0_67_GLOBAL__N__bb565c37_34_ValidateCompressedIndicesKernel_cu_33a4b88b42_validate_compressed_sparse_indices_kernelILNS3_8CDimNameE1ENS3_18CUDAKernelLauncherENS3_14EmptyVecKernelENS3_8DummyVecELm8EEEvRKNS_6TensorESB_lllENKUlvE0_clEvENKUlvE_clEvEUliE_EEvRNS_18TensorIteratorBaseERKT_EUliE_EEviT1_ --------------------------
	.section	.nv.info._ZN2at6native18elementwise_kernelILi128ELi2EZNS0_22gpu_kernel_impl_nocastIZZZNS0_67_GLOBAL__N__bb565c37_34_ValidateCompressedIndicesKernel_cu_33a4b88b42_validate_compressed_sparse_indices_kernelILNS3_8CDimNameE1ENS3_18CUDAKernelLauncherENS3_14EmptyVecKernelENS3_8DummyVecELm8EEEvRKNS_6TensorESB_lllENKUlvE0_clEvENKUlvE_clEvEUliE_EEvRNS_18TensorIteratorBaseERKT_EUliE_EEviT1_,"",@"SHT_CUDA_INFO"
	.sectionflags	@""
	.align	4


	//----- nvinfo : EIATTR_CUDA_API_VERSION
	.align		4
        /*0000*/ 	.byte	0x04, 0x37
        /*0002*/ 	.short	(.L_2084 - .L_2083)
.L_2083:
        /*0004*/ 	.word	0x00000082


	//----- nvinfo : EIATTR_KPARAM_INFO
	.align		4
.L_2084:
        /*0008*/ 	.byte	0x04, 0x17
        /*000a*/ 	.short	(.L_2086 - .L_2085)
.L_2085:
        /*000c*/ 	.word	0x00000000
        /*0010*/ 	.short	0x0001
        /*0012*/ 	.short	0x0008
        /*0014*/ 	.byte	0x00, 0xf0, 0xa1, 0x08


	//----- nvinfo : EIATTR_KPARAM_INFO
	.align		4
.L_2086:
        /*0018*/ 	.byte	0x04, 0x17
        /*001a*/ 	.short	(.L_2088 - .L_2087)
.L_2087:
        /*001c*/ 	.word	0x00000000
        /*0020*/ 	.short	0x0000
        /*0022*/ 	.short	0x0000
        /*0024*/ 	.byte	0x00, 0xf0, 0x11, 0x00


	//----- nvinfo : EIATTR_SPARSE_MMA_MASK
	.align		4
.L_2088:
        /*0028*/ 	.byte	0x03, 0x50
        /*002a*/ 	.short	0x0000


	//----- nvinfo : EIATTR_MAXREG_COUNT
	.align		4
        /*002c*/ 	.byte	0x03, 0x1b
        /*002e*/ 	.short	0x0080


	//----- nvinfo : EIATTR_EXTERNS
	.align		4
        /*0030*/ 	.byte	0x04, 0x0f
        /*0032*/ 	.short	(.L_2090 - .L_2089)


	//   ....[0]....
	.align		4
.L_2089:
        /*0034*/ 	.word	index@(__assertfail)


	//----- nvinfo : EIATTR_MERCURY_ISA_VERSION
	.align		4
.L_2090:
        /*0038*/ 	.byte	0x03, 0x5f
        /*003a*/ 	.short	0x0101


	//----- nvinfo : EIATTR_SYSCALL_OFFSETS
	.align		4
        /*003c*/ 	.byte	0x04, 0x46
        /*003e*/ 	.short	(.L_2092 - .L_2091)


	//   ....[0]....
.L_2091:
        /*0040*/ 	.word	0x00001570


	//   ....[1]....
        /*0044*/ 	.word	0x00002ae0


	//----- nvinfo : EIATTR_EXIT_INSTR_OFFSETS
	.align		4
.L_2092:
        /*0048*/ 	.byte	0x04, 0x1c
        /*004a*/ 	.short	(.L_2094 - .L_2093)


	//   ....[0]....
.L_2093:
        /*004c*/ 	.word	0x000015f0


	//   ....[1]....
        /*0050*/ 	.word	0x00002b10


	//----- nvinfo : EIATTR_MAX_THREADS
	.align		4
.L_2094:
        /*0054*/ 	.byte	0x04, 0x05
        /*0056*/ 	.short	(.L_2096 - .L_2095)
.L_2095:
        /*0058*/ 	.word	0x00000080
        /*005c*/ 	.word	0x00000001
        /*0060*/ 	.word	0x00000001


	//----- nvinfo : EIATTR_CRS_STACK_SIZE
	.align		4
.L_2096:
        /*0064*/ 	.byte	0x04, 0x1e
        /*0066*/ 	.short	(.L_2098 - .L_2097)
.L_2097:
        /*0068*/ 	.word	0x00000000


	//----- nvinfo : EIATTR_CBANK_PARAM_SIZE
	.align		4
.L_2098:
        /*006c*/ 	.byte	0x03, 0x19
        /*006e*/ 	.short	0x0230


	//----- nvinfo : EIATTR_PARAM_CBANK
	.align		4
        /*0070*/ 	.byte	0x04, 0x0a
        /*0072*/ 	.short	(.L_2100 - .L_2099)
	.align		4
.L_2099:
        /*0074*/ 	.word	index@(.nv.constant0._ZN2at6native18elementwise_kernelILi128ELi2EZNS0_22gpu_kernel_impl_nocastIZZZNS0_67_GLOBAL__N__bb565c37_34_ValidateCompressedIndicesKernel_cu_33a4b88b42_validate_compressed_sparse_indices_kernelILNS3_8CDimNameE1ENS3_18CUDAKernelLauncherENS3_14EmptyVecKernelENS3_8DummyVecELm8EEEvRKNS_6TensorESB_lllENKUlvE0_clEvENKUlvE_clEvEUliE_EEvRNS_18TensorIteratorBaseERKT_EUliE_EEviT1_)
        /*0078*/ 	.short	0x0210
        /*007a*/ 	.short	0x0230


	//----- nvinfo : EIATTR_SW_WAR
	.align		4
.L_2100:
        /*007c*/ 	.byte	0x04, 0x36
        /*007e*/ 	.short	(.L_2102 - .L_2101)
.L_2101:
        /*0080*/ 	.word	0x00000008
.L_2102:


//--------------------- .nv.info._ZN2at6native27unrolled_elementwise_kernelIZZZNS0_67_GLOBAL__N__bb565c37_34_ValidateCompressedIndicesKernel_cu_33a4b88b42_validate_compressed_sparse_indices_kernelILNS2_8CDimNameE1ENS2_18CUDAKernelLauncherENS2_14EmptyVecKernelENS2_8DummyVecELm8EEEvRKNS_6TensorESA_lllENKUlvE0_clEvENKUlvE_clEvEUliE_St5arrayIPcLm2EELi4E23TrivialOffsetCalculatorILi1EjESI_NS0_6memory15LoadWithoutCastENSJ_16StoreWithoutCastEEEviT_T0_T2_T3_T4_T5_ --------------------------
	.section	.nv.info._ZN2at6native27unrolled_elementwise_kernelIZZZNS0_67_GLOBAL__N__bb565c37_34_ValidateCompressedIndicesKernel_cu_33a4b88b42_validate_compressed_sparse_indices_kernelILNS2_8CDimNameE1ENS2_18CUDAKernelLauncherENS2_14EmptyVecKernelENS2_8DummyVecELm8EEEvRKNS_6TensorESA_lllENKUlvE0_clEvENKUlvE_clEvEUliE_St5arrayIPcLm2EELi4E23TrivialOffsetCalculatorILi1EjESI_NS0_6memory15LoadWithoutCastENSJ_16StoreWithoutCastEEEviT_T0_T2_T3_T4_T5_,"",@"SHT_CUDA_INFO"
	.sectionflags	@""
	.align	4


	//----- nvinfo : EIATTR_CUDA_API_VERSION
	.align		4
        /*0000*/ 	.byte	0x04, 0x37
        /*0002*/ 	.short	(.L_2104 - .L_2103)
.L_2103:
        /*0004*/ 	.word	0x00000082


	//----- nvinfo : EIATTR_KPARAM_INFO
	.align		4
.L_2104:
        /*0008*/ 	.byte	0x04, 0x17
        /*000a*/ 	.short	(.L_2106 - .L_2105)
.L_2105:
        /*000c*/ 	.word	0x00000000
        /*0010*/ 	.short	0x0006
        /*0012*/ 	.short	0x0033
        /*0014*/ 	.byte	0x00, 0xf0, 0x05, 0x00


	//----- nvinfo : EIATTR_KPARAM_INFO
	.align		4
.L_2106:
        /*0018*/ 	.byte	0x04, 0x17
        /*001a*/ 	.short	(.L_2108 - .L_2107)
.L_2107:
        /*001c*/ 	.word	0x00000000
        /*0020*/ 	.short	0x0005
        /*0022*/ 	.short	0x0032
        /*0024*/ 	.byte	0x00, 0xf0, 0x05, 0x00


	//----- nvinfo : EIATTR_KPARAM_INFO
	.align		4
.L_2108:
        /*0028*/ 	.byte	0x04, 0x17
        /*002a*/ 	.short	(.L_2110 - .L_2109)
.L_2109:
        /*002c*/ 	.word	0x00000000
        /*0030*/ 	.short	0x0004
        /*0032*/ 	.short	0x0031
        /*0034*/ 	.byte	0x00, 0xf0, 0x05, 0x00


	//----- nvinfo : EIATTR_KPARAM_INFO
	.align		4
.L_2110:
        /*0038*/ 	.byte	0x04, 0x17
        /*003a*/ 	.short	(.L_2112 - .L_2111)
.L_2111:
        /*003c*/ 	.word	0x00000000
        /*0040*/ 	.short	0x0003
        /*0042*/ 	.short	0x0030
        /*0044*/ 	.byte	0x00, 0xf0, 0x05, 0x00


	//----- nvinfo : EIATTR_KPARAM_INFO
	.align		4
.L_2112:
        /*0048*/ 	.byte	0x04, 0x17
        /*004a*/ 	.short	(.L_2114 - .L_2113)
.L_2113:
        /*004c*/ 	.word	0x00000000
        /*0050*/ 	.short	0x0002
        /*0052*/ 	.short	0x0020
        /*0054*/ 	.byte	0x00, 0xf0, 0x41, 0x00


	//----- nvinfo : EIATTR_KPARAM_INFO
	.align		4
.L_2114:
        /*0058*/ 	.byte	0x04, 0x17
        /*005a*/ 	.short	(.L_2116 - .L_2115)
.L_2115:
        /*005c*/ 	.word	0x00000000
        /*0060*/ 	.short	0x0001
        /*0062*/ 	.short	0x0008
        /*0064*/ 	.byte	0x00, 0xf0, 0x61, 0x00


	//----- nvinfo : EIATTR_KPARAM_INFO
	.align		4
.L_2116:
        /*0068*/ 	.byte	0x04, 0x17
        /*006a*/ 	.short	(.L_2118 - .L_2117)
.L_2117:
        /*006c*/ 	.word	0x00000000
        /*0070*/ 	.short	0x0000
        /*0072*/ 	.short	0x0000
        /*0074*/ 	.byte	0x00, 0xf0, 0x11, 0x00


	//----- nvinfo : EIATTR_SPARSE_MMA_MASK
	.align		4
.L_2118:
        /*0078*/ 	.byte	0x03, 0x50
        /*007a*/ 	.short	0x0000


	//----- nvinfo : EIATTR_MAXREG_COUNT
	.align		4
        /*007c*/ 	.byte	0x03, 0x1b
        /*007e*/ 	.short	0x00ff


	//----- nvinfo : EIATTR_EXTERNS
	.align		4
        /*0080*/ 	.byte	0x04, 0x0f
        /*0082*/ 	.short	(.L_2120 - .L_2119)


	//   ....[0]....
	.align		4
.L_2119:
        /*0084*/ 	.word	index@(__assertfail)


	//----- nvinfo : EIATTR_MERCURY_ISA_VERSION
	.align		4
.L_2120:
        /*0088*/ 	.byte	0x03, 0x5f
        /*008a*/ 	.short	0x0101


	//----- nvinfo : EIATTR_SYSCALL_OFFSETS
	.align		4
        /*008c*/ 	.byte	0x04, 0x46
        /*008e*/ 	.short	(.L_2122 - .L_2121)


	//   ....[0]....
.L_2121:
        /*0090*/ 	.word	0x000003b0


	//   ....[1]....
        /*0094*/ 	.word	0x00000570


	//   ....[2]....
        /*0098*/ 	.word	0x00000730


	//   ....[3]....
        /*009c*/ 	.word	0x000008f0


	//----- nvinfo : EIATTR_EXIT_INSTR_OFFSETS
	.align		4
.L_2122:
        /*00a0*/ 	.byte	0x04, 0x1c
        /*00a2*/ 	.short	(.L_2124 - .L_2123)


	//   ....[0]....
.L_2123:
        /*00a4*/ 	.word	0x00000a70


	//   ....[1]....
        /*00a8*/ 	.word	0x00000ac0


	//----- nvinfo : EIATTR_MAX_THREADS
	.align		4
.L_2124:
        /*00ac*/ 	.byte	0x04, 0x05
        /*00ae*/ 	.short	(.L_2126 - .L_2125)
.L_2125:
        /*00b0*/ 	.word	0x00000080
        /*00b4*/ 	.word	0x00000001
        /*00b8*/ 	.word	0x00000001


	//----- nvinfo : EIATTR_CRS_STACK_SIZE
	.align		4
.L_2126:
        /*00bc*/ 	.byte	0x04, 0x1e
        /*00be*/ 	.short	(.L_2128 - .L_2127)
.L_2127:
        /*00c0*/ 	.word	0x00000000


	//----- nvinfo : EIATTR_CBANK_PARAM_SIZE
	.align		4
.L_2128:
        /*00c4*/ 	.byte	0x03, 0x19
        /*00c6*/ 	.short	0x0034


	//----- nvinfo : EIATTR_PARAM_CBANK
	.align		4
        /*00c8*/ 	.byte	0x04, 0x0a
        /*00ca*/ 	.short	(.L_2130 - .L_2129)
	.align		4
.L_2129:
        /*00cc*/ 	.word	index@(.nv.constant0._ZN2at6native27unrolled_elementwise_kernelIZZZNS0_67_GLOBAL__N__bb565c37_34_ValidateCompressedIndicesKernel_cu_33a4b88b42_validate_compressed_sparse_indices_kernelILNS2_8CDimNameE1ENS2_18CUDAKernelLauncherENS2_14EmptyVecKernelENS2_8DummyVecELm8EEEvRKNS_6TensorESA_lllENKUlvE0_clEvENKUlvE_clEvEUliE_St5arrayIPcLm2EELi4E23TrivialOffsetCalculatorILi1EjESI_NS0_6memory15LoadWithoutCastENSJ_16StoreWithoutCastEEEviT_T0_T2_T3_T4_T5_)
        /*00d0*/ 	.short	0x0210
        /*00d2*/ 	.short	0x0034


	//----- nvinfo : EIATTR_SW_WAR
	.align		4
.L_2130:
        /*00d4*/ 	.byte	0x04, 0x36
        /*00d6*/ 	.short	(.L_2132 - .L_2131)
.L_2131:
        /*00d8*/ 	.word	0x00000008
.L_2132:


//--------------------- .nv.info._ZN2at6native29vectorized_elementwise_kernelILi2EZZZNS0_67_GLOBAL__N__bb565c37_34_ValidateCompressedIndicesKernel_cu_33a4b88b42_validate_compressed_sparse_indices_kernelILNS2_8CDimNameE1ENS2_18CUDAKernelLauncherENS2_14EmptyVecKernelENS2_8DummyVecELm8EEEvRKNS_6TensorESA_lllENKUlvE0_clEvENKUlvE_clEvEUliE_St5arrayIPcLm2EEEEviT0_T1_ --------------------------
	.section	.nv.info._ZN2at6native29vectorized_elementwise_kernelILi2EZZZNS0_67_GLOBAL__N__bb565c37_34_ValidateCompressedIndicesKernel_cu_33a4b88b42_validate_compressed_sparse_indices_kernelILNS2_8CDimNameE1ENS2_18CUDAKernelLauncherENS2_14EmptyVecKernelENS2_8DummyVecELm8EEEvRKNS_6TensorESA_lllENKUlvE0_clEvENKUlvE_clEvEUliE_St5arrayIPcLm2EEEEviT0_T1_,"",@"SHT_CUDA_INFO"
	.sectionflags	@""
	.align	4


	//----- nvinfo : EIATTR_CUDA_API_VERSION
	.align		4
        /*0000*/ 	.byte	0x04, 0x37
        /*0002*/ 	.short	(.L_2134 - .L_2133)
.L_2133:
        /*0004*/ 	.word	0x00000082


	//----- nvinfo : EIATTR_KPARAM_INFO
	.align		4
.L_2134:
        /*0008*/ 	.byte	0x04, 0x17
        /*000a*/ 	.short	(.L_2136 - .L_2135)
.L_2135:
        /*000c*/ 	.word	0x00000000
        /*0010*/ 	.short	0x0002
        /*0012*/ 	.short	0x0020
        /*0014*/ 	.byte	0x00, 0xf0, 0x41, 0x00


	//----- nvinfo : EIATTR_KPARAM_INFO
	.align		4
.L_2136:
        /*0018*/ 	.byte	0x04, 0x17
        /*001a*/ 	.short	(.L_2138 - .L_2137)
.L_2137:
        /*001c*/ 	.word	0x00000000
        /*0020*/ 	.short	0x0001
        /*0022*/ 	.short	0x0008
        /*0024*/ 	.byte	0x00, 0xf0, 0x61, 0x00


	//----- nvinfo : EIATTR_KPARAM_INFO
	.align		4
.L_2138:
        /*0028*/ 	.byte	0x04, 0x17
        /*002a*/ 	.short	(.L_2140 - .L_2139)
.L_2139:
        /*002c*/ 	.word	0x00000000
        /*0030*/ 	.short	0x0000
        /*0032*/ 	.short	0x0000
        /*0034*/ 	.byte	0x00, 0xf0, 0x11, 0x00


	//----- nvinfo : EIATTR_SPARSE_MMA_MASK
	.align		4
.L_2140:
        /*0038*/ 	.byte	0x03, 0x50
        /*003a*/ 	.short	0x0000


	//----- nvinfo : EIATTR_MAXREG_COUNT
	.align		4
        /*003c*/ 	.byte	0x03, 0x1b
        /*003e*/ 	.short	0x00ff


	//----- nvinfo : EIATTR_EXTERNS
	.align		4
        /*0040*/ 	.byte	0x04, 0x0f
        /*0042*/ 	.short	(.L_2142 - .L_2141)


	//   ....[0]....
	.align		4
.L_2141:
        /*0044*/ 	.word	index@(__assertfail)


	//----- nvinfo : EIATTR_MERCURY_ISA_VERSION
	.align		4
.L_2142:
        /*0048*/ 	.byte	0x03, 0x5f
        /*004a*/ 	.short	0x0101


	//----- nvinfo : EIATTR_SYSCALL_OFFSETS
	.align		4
        /*004c*/ 	.byte	0x04, 0x46
        /*004e*/ 	.short	(.L_2144 - .L_2143)


	//   ....[0]....
.L_2143:
        /*0050*/ 	.word	0x00000280


	//   ....[1]....
        /*0054*/ 	.word	0x00000420


	//   ....[2]....
        /*0058*/ 	.word	0x000005c0


	//   ....[3]....
        /*005c*/ 	.word	0x00000760


	//   ....[4]....
        /*0060*/ 	.word	0x00000900


	//   ....[5]....
        /*0064*/ 	.word	0x00000aa0


	//   ....[6]....
        /*0068*/ 	.word	0x00000c40


	//   ....[7]....
        /*006c*/ 	.word	0x00000de0


	//   ....[8]....
        /*0070*/ 	.word	0x00001390


	//   ....[9]....
        /*0074*/ 	.word	0x00001550


	//   ....[10]....
        /*0078*/ 	.word	0x00001710


	//   ....[11]....
        /*007c*/ 	.word	0x000018d0


	//   ....[12]....
        /*0080*/ 	.word	0x00001a90


	//   ....[13]....
        /*0084*/ 	.word	0x00001c50


	//   ....[14]....
        /*0088*/ 	.word	0x00001e10


	//   ....[15]....
        /*008c*/ 	.word	0x00001fd0


	//----- nvinfo : EIATTR_EXIT_INSTR_OFFSETS
	.align		4
.L_2144:
        /*0090*/ 	.byte	0x04, 0x1c
        /*0092*/ 	.short	(.L_2146 - .L_2145)


	//   ....[0]....
.L_2145:
        /*0094*/ 	.word	0x00000e70


	//   ....[1]....
        /*0098*/ 	.word	0x00002350


	//   ....[2]....
        /*009c*/ 	.word	0x000023a0


	//----- nvinfo : EIATTR_MAX_THREADS
	.align		4
.L_2146:
        /*00a0*/ 	.byte	0x04, 0x05
        /*00a2*/ 	.short	(.L_2148 - .L_2147)
.L_2147:
        /*00a4*/ 	.word	0x00000080
        /*00a8*/ 	.word	0x00000001
        /*00ac*/ 	.word	0x00000001


	//----- nvinfo : EIATTR_CRS_STACK_SIZE
	.align		4
.L_2148:
        /*00b0*/ 	.byte	0x04, 0x1e
        /*00b2*/ 	.short	(.L_2150 - .L_2149)
.L_2149:
        /*00b4*/ 	.word	0x00000000


	//----- nvinfo : EIATTR_CBANK_PARAM_SIZE
	.align		4
.L_2150:
        /*00b8*/ 	.byte	0x03, 0x19
        /*00ba*/ 	.short	0x0030


	//----- nvinfo : EIATTR_PARAM_CBANK
	.align		4
        /*00bc*/ 	.byte	0x04, 0x0a
        /*00be*/ 	.short	(.L_2152 - .L_2151)
	.align		4
.L_2151:
        /*00c0*/ 	.word	index@(.nv.constant0._ZN2at6native29vectorized_elementwise_kernelILi2EZZZNS0_67_GLOBAL__N__bb565c37_34_ValidateCompressedIndicesKernel_cu_33a4b88b42_validate_compressed_sparse_indices_kernelILNS2_8CDimNameE1ENS2_18CUDAKernelLauncherENS2_14EmptyVecKernelENS2_8DummyVecELm8EEEvRKNS_6TensorESA_lllENKUlvE0_clEvENKUlvE_clEvEUliE_St5arrayIPcLm2EEEEviT0_T1_)
        /*00c4*/ 	.short	0x0210
        /*00c6*/ 	.short	0x0030


	//----- nvinfo : EIATTR_SW_WAR
	.align		4
.L_2152:
        /*00c8*/ 	.byte	0x04, 0x36
        /*00ca*/ 	.short	(.L_2154 - .L_2153)
.L_2153:
        /*00cc*/ 	.word	0x00000008
.L_2154:


//--------------------- .nv.info._ZN2at6native29vectorized_elementwise_kernelILi4EZZZNS0_67_GLOBAL__N__bb565c37_34_ValidateCompressedIndicesKernel_cu_33a4b88b42_validate_compressed_sparse_indices_kernelILNS2_8CDimNameE1ENS2_18CUDAKernelLauncherENS2_14EmptyVecKernelENS2_8DummyVecELm8EEEvRKNS_6TensorESA_lllENKUlvE0_clEvENKUlvE_clEvEUliE_St5arrayIPcLm2EEEEviT0_T1_ --------------------------
	.section	.nv.info._ZN2at6native29vectorized_elementwise_kernelILi4EZZZNS0_67_GLOBAL__N__bb565c37_34_ValidateCompressedIndicesKernel_cu_33a4b88b42_validate_compressed_sparse_indices_kernelILNS2_8CDimNameE1ENS2_18CUDAKernelLauncherENS2_14EmptyVecKernelENS2_8DummyVecELm8EEEvRKNS_6TensorESA_lllENKUlvE0_clEvENKUlvE_clEvEUliE_St5arrayIPcLm2EEEEviT0_T1_,"",@"SHT_CUDA_INFO"
	.sectionflags	@""
	.align	4


	//----- nvinfo : EIATTR_CUDA_API_VERSION
	.align		4
        /*0000*/ 	.byte	0x04, 0x37
        /*0002*/ 	.short	(.L_2156 - .L_2155)
.L_2155:
        /*0004*/ 	.word	0x00000082


	//----- nvinfo : EIATTR_KPARAM_INFO
	.align		4
.L_2156:
        /*0008*/ 	.byte	0x04, 0x17
        /*000a*/ 	.short	(.L_2158 - .L_2157)
.L_2157:
        /*000c*/ 	.word	0x00000000
        /*0010*/ 	.short	0x0002
        /*0012*/ 	.short	0x0020
        /*0014*/ 	.byte	0x00, 0xf0, 0x41, 0x00


	//----- nvinfo : EIATTR_KPARAM_INFO
	.align		4
.L_2158:
        /*0018*/ 	.byte	0x04, 0x17
        /*001a*/ 	.short	(.L_2160 - .L_2159)
.L_2159:
        /*001c*/ 	.word	0x00000000
        /*0020*/ 	.short	0x0001
        /*0022*/ 	.short	0x0008
        /*0024*/ 	.byte	0x00, 0xf0, 0x61, 0x00


	//----- nvinfo : EIATTR_KPARAM_INFO
	.align		4
.L_2160:
        /*0028*/ 	.byte	0x04, 0x17
        /*002a*/ 	.short	(.L_2162 - .L_2161)
.L_2161:
        /*002c*/ 	.word	0x00000000
        /*0030*/ 	.short	0x0000
        /*0032*/ 	.short	0x0000
        /*0034*/ 	.byte	0x00, 0xf0, 0x11, 0x00


	//----- nvinfo : EIATTR_SPARSE_MMA_MASK
	.align		4
.L_2162:
        /*0038*/ 	.byte	0x03, 0x50
        /*003a*/ 	.short	0x0000


	//----- nvinfo : EIATTR_MAXREG_COUNT
	.align		4
        /*003c*/ 	.byte	0x03, 0x1b
        /*003e*/ 	.short	0x00ff


	//----- nvinfo : EIATTR_EXTERNS
	.align		4
        /*0040*/ 	.byte	0x04, 0x0f
        /*0042*/ 	.short	(.L_2164 - .L_2163)


	//   ....[0]....
	.align		4
.L_2163:
        /*0044*/ 	.word	index@(__assertfail)


	//----- nvinfo : EIATTR_MERCURY_ISA_VERSION
	.align		4
.L_2164:
        /*0048*/ 	.byte	0x03, 0x5f
        /*004a*/ 	.short	0x0101


	//----- nvinfo : EIATTR_SYSCALL_OFFSETS
	.align		4
        /*004c*/ 	.byte	0x04, 0x46
        /*004e*/ 	.short	(.L_2166 - .L_2165)


	//   ....[0]....
.L_2165:
        /*0050*/ 	.word	0x00000260


	//   ....[1]....
        /*0054*/ 	.word	0x00000400


	//   ....[2]....
        /*0058*/ 	.word	0x000005a0


	//   ....[3]....
        /*005c*/ 	.word	0x00000740


	//   ....[4]....
        /*0060*/ 	.word	0x000008e0


	//   ....[5]....
        /*0064*/ 	.word	0x00000a80


	//   ....[6]....
        /*0068*/ 	.word	0x00000c20


	//   ....[7]....
        /*006c*/ 	.word	0x00000dc0


	//   ....[8]....
        /*0070*/ 	.word	0x00001340


	//   ....[9]....
        /*0074*/ 	.word	0x00001500


	//   ....[10]....
        /*0078*/ 	.word	0x000016c0


	//   ....[11]....
        /*007c*/ 	.word	0x00001880


	//   ....[12]....
        /*0080*/ 	.word	0x00001a40


	//   ....[13]....
        /*0084*/ 	.word	0x00001c00


	//   ....[14]....
        /*0088*/ 	.word	0x00001dc0


	//   ....[15]....
        /*008c*/ 	.word	0x00001f80


	//----- nvinfo : EIATTR_EXIT_INSTR_OFFSETS
	.align		4
.L_2166:
        /*0090*/ 	.byte	0x04, 0x1c
        /*0092*/ 	.short	(.L_2168 - .L_2167)


	//   ....[0]....
.L_2167:
        /*0094*/ 	.word	0x00000e30


	//   ....[1]....
        /*0098*/ 	.word	0x00002300


	//   ....[2]....
        /*009c*/ 	.word	0x00002350


	//----- nvinfo : EIATTR_MAX_THREADS
	.align		4
.L_2168:
        /*00a0*/ 	.byte	0x04, 0x05
        /*00a2*/ 	.short	(.L_2170 - .L_2169)
.L_2169:
        /*00a4*/ 	.word	0x00000080
        /*00a8*/ 	.word	0x00000001
        /*00ac*/ 	.word	0x00000001


	//----- nvinfo : EIATTR_CRS_STACK_SIZE
	.align		4
.L_2170:
        /*00b0*/ 	.byte	0x04, 0x1e
        /*00b2*/ 	.short	(.L_2172 - .L_2171)
.L_2171:
        /*00b4*/ 	.word	0x00000000


	//----- nvinfo : EIATTR_CBANK_PARAM_SIZE
	.align		4
.L_2172:
        /*00b8*/ 	.byte	0x03, 0x19
        /*00ba*/ 	.short	0x0030


	//----- nvinfo : EIATTR_PARAM_CBANK
	.align		4
        /*00bc*/ 	.byte	0x04, 0x0a
        /*00be*/ 	.short	(.L_2174 - .L_2173)
	.align		4
.L_2173:
        /*00c0*/ 	.word	index@(.nv.constant0._ZN2at6native29vectorized_elementwise_kernelILi4EZZZNS0_67_GLOBAL__N__bb565c37_34_ValidateCompressedIndicesKernel_cu_33a4b88b42_validate_compressed_sparse_indices_kernelILNS2_8CDimNameE1ENS2_18CUDAKernelLauncherENS2_14EmptyVecKernelENS2_8DummyVecELm8EEEvRKNS_6TensorESA_lllENKUlvE0_clEvENKUlvE_clEvEUliE_St5arrayIPcLm2EEEEviT0_T1_)
        /*00c4*/ 	.short	0x0210
        /*00c6*/ 	.short	0x0030


	//----- nvinfo : EIATTR_SW_WAR
	.align		4
.L_2174:
        /*00c8*/ 	.byte	0x04, 0x36
        /*00ca*/ 	.short	(.L_2176 - .L_2175)
.L_2175:
        /*00cc*/ 	.word	0x00000008
.L_2176:


//--------------------- .nv.info._ZN2at6native29vectorized_elementwise_kernelILi8EZZZNS0_67_GLOBAL__N__bb565c37_34_ValidateCompressedIndicesKernel_cu_33a4b88b42_validate_compressed_sparse_indices_kernelILNS2_8CDimNameE1ENS2_18CUDAKernelLauncherENS2_14EmptyVecKernelENS2_8DummyVecELm8EEEvRKNS_6TensorESA_lllENKUlvE0_clEvENKUlvE_clEvEUliE_St5arrayIPcLm2EEEEviT0_T1_ --------------------------
	.section	.nv.info._ZN2at6native29vectorized_elementwise_kernelILi8EZZZNS0_67_GLOBAL__N__bb565c37_34_ValidateCompressedIndicesKernel_cu_33a4b88b42_validate_compressed_sparse_indices_kernelILNS2_8CDimNameE1ENS2_18CUDAKernelLauncherENS2_14EmptyVecKernelENS2_8DummyVecELm8EEEvRKNS_6TensorESA_lllENKUlvE0_clEvENKUlvE_clEvEUliE_St5arrayIPcLm2EEEEviT0_T1_,"",@"SHT_CUDA_INFO"
	.sectionflags	@""
	.align	4


	//----- nvinfo : EIATTR_CUDA_API_VERSION
	.align		4
        /*0000*/ 	.byte	0x04, 0x37
        /*0002*/ 	.short	(.L_2178 - .L_2177)
.L_2177:
        /*0004*/ 	.word	0x00000082


	//----- nvinfo : EIATTR_KPARAM_INFO
	.align		4
.L_2178:
        /*0008*/ 	.byte	0x04, 0x17
        /*000a*/ 	.short	(.L_2180 - .L_2179)
.L_2179:
        /*000c*/ 	.word	0x00000000
        /*0010*/ 	.short	0x0002
        /*0012*/ 	.short	0x0020
        /*0014*/ 	.byte	0x00, 0xf0, 0x41, 0x00


	//----- nvinfo : EIATTR_KPARAM_INFO
	.align		4
.L_2180:
        /*0018*/ 	.byte	0x04, 0x17
        /*001a*/ 	.short	(.L_2182 - .L_2181)
.L_2181:
        /*001c*/ 	.word	0x00000000
        /*0020*/ 	.short	0x0001
        /*0022*/ 	.short	0x0008
        /*0024*/ 	.byte	0x00, 0xf0, 0x61, 0x00


	//----- nvinfo : EIATTR_KPARAM_INFO
	.align		4
.L_2182:
        /*0028*/ 	.byte	0x04, 0x17
        /*002a*/ 	.short	(.L_2184 - .L_2183)
.L_2183:
        /*002c*/ 	.word	0x00000000
        /*0030*/ 	.short	0x0000
        /*0032*/ 	.short	0x0000
        /*0034*/ 	.byte	0x00, 0xf0, 0x11, 0x00


	//----- nvinfo : EIATTR_SPARSE_MMA_MASK
	.align		4
.L_2184:
        /*0038*/ 	.byte	0x03, 0x50
        /*003a*/ 	.short	0x0000


	//----- nvinfo : EIATTR_MAXREG_COUNT
	.align		4
        /*003c*/ 	.byte	0x03, 0x1b
        /*003e*/ 	.short	0x00ff


	//----- nvinfo : EIATTR_EXTERNS
	.align		4
        /*0040*/ 	.byte	0x04, 0x0f
        /*0042*/ 	.short	(.L_2186 - .L_2185)


	//   ....[0]....
	.align		4
.L_2185:
        /*0044*/ 	.word	index@(__assertfail)


	//----- nvinfo : EIATTR_MERCURY_ISA_VERSION
	.align		4
.L_2186:
        /*0048*/ 	.byte	0x03, 0x5f
        /*004a*/ 	.short	0x0101


	//----- nvinfo : EIATTR_SYSCALL_OFFSETS
	.align		4
        /*004c*/ 	.byte	0x04, 0x46
        /*004e*/ 	.short	(.L_2188 - .L_2187)


	//   ....[0]....
.L_2187:
        /*0050*/ 	.word	0x00000260


	//   ....[1]....
        /*0054*/ 	.word	0x00000400


	//   ....[2]....
        /*0058*/ 	.word	0x000005a0


	//   ....[3]....
        /*005c*/ 	.word	0x00000740


	//   ....[4]....
        /*0060*/ 	.word	0x000008e0


	//   ....[5]....
        /*0064*/ 	.word	0x00000a80


	//   ....[6]....
        /*0068*/ 	.word	0x00000c20


	//   ....[7]....
        /*006c*/ 	.word	0x00000dc0


	//   ....[8]....
        /*0070*/ 	.word	0x00001340


	//   ....[9]....
        /*0074*/ 	.word	0x00001500


	//   ....[10]....
        /*0078*/ 	.word	0x000016c0


	//   ....[11]....
        /*007c*/ 	.word	0x00001880


	//   ....[12]....
        /*0080*/ 	.word	0x00001a40


	//   ....[13]....
        /*0084*/ 	.word	0x00001c00


	//   ....[14]....
        /*0088*/ 	.word	0x00001dc0


	//   ....[15]....
        /*008c*/ 	.word	0x00001f80


	//----- nvinfo : EIATTR_EXIT_INSTR_OFFSETS
	.align		4
.L_2188:
        /*0090*/ 	.byte	0x04, 0x1c
        /*0092*/ 	.short	(.L_2190 - .L_2189)


	//   ....[0]....
.L_2189:
        /*0094*/ 	.word	0x00000e30


	//   ....[1]....
        /*0098*/ 	.word	0x00002300


	//   ....[2]....
        /*009c*/ 	.word	0x00002350


	//----- nvinfo : EIATTR_MAX_THREADS
	.align		4
.L_2190:
        /*00a0*/ 	.byte	0x04, 0x05
        /*00a2*/ 	.short	(.L_2192 - .L_2191)
.L_2191:
        /*00a4*/ 	.word	0x00000080
        /*00a8*/ 	.word	0x00000001
        /*00ac*/ 	.word	0x00000001


	//----- nvinfo : EIATTR_CRS_STACK_SIZE
	.align		4
.L_2192:
        /*00b0*/ 	.byte	0x04, 0x1e
        /*00b2*/ 	.short	(.L_2194 - .L_2193)
.L_2193:
        /*00b4*/ 	.word	0x00000000


	//----- nvinfo : EIATTR_CBANK_PARAM_SIZE
	.align		4
.L_2194:
        /*00b8*/ 	.byte	0x03, 0x19
        /*00ba*/ 	.short	0x0030


	//----- nvinfo : EIATTR_PARAM_CBANK
	.align		4
        /*00bc*/ 	.byte	0x04, 0x0a
        /*00be*/ 	.short	(.L_2196 - .L_2195)
	.align		4
.L_2195:
        /*00c0*/ 	.word	index@(.nv.constant0._ZN2at6native29vectorized_elementwise_kernelILi8EZZZNS0_67_GLOBAL__N__bb565c37_34_ValidateCompressedIndicesKernel_cu_33a4b88b42_validate_compressed_sparse_indices_kernelILNS2_8CDimNameE1ENS2_18CUDAKernelLauncherENS2_14EmptyVecKernelENS2_8DummyVecELm8EEEvRKNS_6TensorESA_lllENKUlvE0_clEvENKUlvE_clEvEUliE_St5arrayIPcLm2EEEEviT0_T1_)
        /*00c4*/ 	.short	0x0210
        /*00c6*/ 	.short	0x0030


	//----- nvinfo : EIATTR_SW_WAR
	.align		4
.L_2196:
        /*00c8*/ 	.byte	0x04, 0x36
        /*00ca*/ 	.short	(.L_2198 - .L_2197)
.L_2197:
        /*00cc*/ 	.word	0x00000008
.L_2198:


//--------------------- .nv.info._ZN2at6native18elementwise_kernelILi128ELi4EZNS0_15gpu_kernel_implIZZZNS0_67_GLOBAL__N__bb565c37_34_ValidateCompressedIndicesKernel_cu_33a4b88b42_validate_compressed_sparse_indices_kernelILNS3_8CDimNameE0ENS3_18CUDAKernelLauncherENS3_14EmptyVecKernelENS3_8DummyVecELm0EEEvRKNS_6TensorESB_lllENKUlvE1_clEvENKUlvE0_clEvEUllllllE_EEvRNS_18TensorIteratorBaseERKT_EUliE_EEviT1_ --------------------------
	.section	.nv.info._ZN2at6native18elementwise_kernelILi128ELi4EZNS0_15gpu_kernel_implIZZZNS0_67_GLOBAL__N__bb565c37_34_ValidateCompressedIndicesKernel_cu_33a4b88b42_validate_compressed_sparse_indices_kernelILNS3_8CDimNameE0ENS3_18CUDAKernelLauncherENS3_14EmptyVecKernelENS3_8DummyVecELm0EEEvRKNS_6TensorESB_lllENKUlvE1_clEvENKUlvE0_clEvEUllllllE_EEvRNS_18TensorIteratorBaseERKT_EUliE_EEviT1_,"",@"SHT_CUDA_INFO"
	.sectionflags	@""
	.align	4


	//----- nvinfo : EIATTR_CUDA_API_VERSION
	.align		4
        /*0000*/ 	.byte	0x04, 0x37
        /*0002*/ 	.short	(.L_2200 - .L_2199)
.L_2199:
        /*0004*/ 	.word	0x00000082


	//----- nvinfo : EIATTR_KPARAM_INFO
	.align		4
.L_2200:
        /*0008*/ 	.byte	0x04, 0x17
        /*000a*/ 	.short	(.L_2202 - .L_2201)
.L_2201:
        /*000c*/ 	.word	0x00000000
        /*0010*/ 	.short	0x0001
        /*0012*/ 	.short	0x0008
        /*0014*/ 	.byte	0x00, 0xf0, 0x21, 0x10


	//----- nvinfo : EIATTR_KPARAM_INFO
	.align		4
.L_2202:
        /*0018*/ 	.byte	0x04, 0x17
        /*001a*/ 	.short	(.L_2204 - .L_2203)
.L_2203:
        /*001c*/ 	.word	0x00000000
        /*0020*/ 	.short	0x0000
        /*0022*/ 	.short	0x0000
        /*0024*/ 	.byte	0x00, 0xf0, 0x11, 0x00


	//----- nvinfo : EIATTR_SPARSE_MMA_MASK
	.align		4
.L_2204:
        /*0028*/ 	.byte	0x03, 0x50
        /*002a*/ 	.short	0x0000


	//----- nvinfo : EIATTR_MAXREG_COUNT
	.align		4
        /*002c*/ 	.byte	0x03, 0x1b
        /*002e*/ 	.short	0x0080


	//----- nvinfo : EIATTR_EXTERNS
	.align		4
        /*0030*/ 	.byte	0x04, 0x0f
        /*0032*/ 	.short	(.L_2206 - .L_2205)


	//   ....[0]....
	.align		4
.L_2205:
        /*0034*/ 	.word	index@(__assertfail)


	//----- nvinfo : EIATTR_MERCURY_ISA_VERSION
	.align		4
.L_2206:
        /*0038*/ 	.byte	0x03, 0x5f
        /*003a*/ 	.short	0x0101


	//----- nvinfo : EIATTR_SYSCALL_OFFSETS
	.align		4
        /*003c*/ 	.byte	0x04, 0x46
        /*003e*/ 	.short	(.L_2208 - .L_2207)


	//   ....[0]....
.L_2207:
        /*0040*/ 	.word	0x00002b50


	//   ....[1]....
        /*0044*/ 	.word	0x000039c0


	//   ....[2]....
        /*0048*/ 	.word	0x00004830


	//   ....[3]....
        /*004c*/ 	.word	0x000056a0


	//   ....[4]....
        /*0050*/ 	.word	0x00006510


	//   ....[5]....
        /*0054*/ 	.word	0x000066f0


	//   ....[6]....
        /*0058*/ 	.word	0x00006880


	//   ....[7]....
        /*005c*/ 	.word	0x00006a60


	//   ....[8]....
        /*0060*/ 	.word	0x000071e0


	//   ....[9]....
        /*0064*/ 	.word	0x00007940


	//   ....[10]....
        /*0068*/ 	.word	0x0000a4b0


	//   ....[11]....
        /*006c*/ 	.word	0x0000b320


	//   ....[12]....
        /*0070*/ 	.word	0x0000c190


	//   ....[13]....
        /*0074*/ 	.word	0x0000d000


	//   ....[14]....
        /*0078*/ 	.word	0x0000de70


	//   ....[15]....
        /*007c*/ 	.word	0x0000e050


	//   ....[16]....
        /*0080*/ 	.word	0x0000e1e0


	//   ....[17]....
        /*0084*/ 	.word	0x0000e3c0


	//   ....[18]....
        /*0088*/ 	.word	0x0000eb00


	//   ....[19]....
        /*008c*/ 	.word	0x0000f260


	//   ....[20]....
        /*0090*/ 	.word	0x00011dc0


	//   ....[21]....
        /*0094*/ 	.word	0x00012c30


	//   ....[22]....
        /*0098*/ 	.word	0x00013aa0


	//   ....[23]....
        /*009c*/ 	.word	0x00014910


	//   ....[24]....
        /*00a0*/ 	.word	0x00015780


	//   ....[25]....
        /*00a4*/ 	.word	0x00015960


	//   ....[26]....
        /*00a8*/ 	.word	0x00015af0


	//   ....[27]....
        /*00ac*/ 	.word	0x00015cd0


	//   ....[28]....
        /*00b0*/ 	.word	0x00016420


	//   ....[29]....
        /*00b4*/ 	.word	0x00016b80


	//   ....[30]....
        /*00b8*/ 	.word	0x000196d0


	//   ....[31]....
        /*00bc*/ 	.word	0x0001a540


	//   ....[32]....
        /*00c0*/ 	.word	0x0001b3b0


	//   ....[33]....
        /*00c4*/ 	.word	0x0001c220


	//   ....[34]....
        /*00c8*/ 	.word	0x0001d090


	//   ....[35]....
        /*00cc*/ 	.word	0x0001d270


	//   ....[36]....
        /*00d0*/ 	.word	0x0001d400


	//   ....[37]....
        /*00d4*/ 	.word	0x0001d5e0


	//   ....[38]....
        /*00d8*/ 	.word	0x0001dd40


	//   ....[39]....
        /*00dc*/ 	.word	0x0001e4a0


	//----- nvinfo : EIATTR_EXIT_INSTR_OFFSETS
	.align		4
.L_2208:
        /*00e0*/ 	.byte	0x04, 0x1c
        /*00e2*/ 	.short	(.L_2210 - .L_2209)


	//   ....[0]....
.L_2209:
        /*00e4*/ 	.word	0x00016c10


	//   ....[1]....
        /*00e8*/ 	.word	0x0001de90


	//   ....[2]....
        /*00ec*/ 	.word	0x0001deb0


	//   ....[3]....
        /*00f0*/ 	.word	0x0001df30


	//   ....[4]....
        /*00f4*/ 	.word	0x0001df50


	//   ....[5]....
        /*00f8*/ 	.word	0x0001df70


	//   ....[6]....
        /*00fc*/ 	.word	0x0001dff0


	//   ....[7]....
        /*0100*/ 	.word	0x0001e010


	//   ....[8]....
        /*0104*/ 	.word	0x0001e090


	//   ....[9]....
        /*0108*/ 	.word	0x0001e0b0


	//   ....[10]....
        /*010c*/ 	.word	0x0001e0d0


	//   ....[11]....
        /*0110*/ 	.word	0x0001e170


	//   ....[12]....
        /*0114*/ 	.word	0x0001e190


	//   ....[13]....
        /*0118*/ 	.word	0x0001e210


	//   ....[14]....
        /*011c*/ 	.word	0x0001e230


	//   ....[15]....
        /*0120*/ 	.word	0x0001e250


	//   ....[16]....
        /*0124*/ 	.word	0x0001e2f0


	//   ....[17]....
        /*0128*/ 	.word	0x0001e310


	//   ....[18]....
        /*012c*/ 	.word	0x0001e330


	//   ....[19]....
        /*0130*/ 	.word	0x0001e3a0


	//   ....[20]....
        /*0134*/ 	.word	0x0001e4b0


	//   ....[21]....
        /*0138*/ 	.word	0x0001e4d0


	//   ....[22]....
        /*013c*/ 	.word	0x0001e4f0


	//----- nvinfo : EIATTR_MAX_THREADS
	.align		4
.L_2210:
        /*0140*/ 	.byte	0x04, 0x05
        /*0142*/ 	.short	(.L_2212 - .L_2211)
.L_2211:
        /*0144*/ 	.word	0x00000080
        /*0148*/ 	.word	0x00000001
        /*014c*/ 	.word	0x00000001


	//----- nvinfo : EIATTR_CRS_STACK_SIZE
	.align		4
.L_2212:
        /*0150*/ 	.byte	0x04, 0x1e
        /*0152*/ 	.short	(.L_2214 - .L_2213)
.L_2213:
        /*0154*/ 	.word	0x00000000


	//----- nvinfo : EIATTR_CBANK_PARAM_SIZE
	.align		4
.L_2214:
        /*0158*/ 	.byte	0x03, 0x19
        /*015a*/ 	.short	0x0410


	//----- nvinfo : EIATTR_PARAM_CBANK
	.align		4
        /*015c*/ 	.byte	0x04, 0x0a
        /*015e*/ 	.short	(.L_2216 - .L_2215)
	.align		4
.L_2215:
        /*0160*/ 	.word	index@(.nv.constant0._ZN2at6native18elementwise_kernelILi128ELi4EZNS0_15gpu_kernel_implIZZZNS0_67_GLOBAL__N__bb565c37_34_ValidateCompressedIndicesKernel_cu_33a4b88b42_validate_compressed_sparse_indices_kernelILNS3_8CDimNameE0ENS3_18CUDAKernelLauncherENS3_14EmptyVecKernelENS3_8DummyVecELm0EEEvRKNS_6TensorESB_lllENKUlvE1_clEvENKUlvE0_clEvEUllllllE_EEvRNS_18TensorIteratorBaseERKT_EUliE_EEviT1_)
        /*0164*/ 	.short	0x0210
        /*0166*/ 	.short	0x0410


	//----- nvinfo : EIATTR_SW_WAR
	.align		4
.L_2216:
        /*0168*/ 	.byte	0x04, 0x36
        /*016a*/ 	.short	(.L_2218 - .L_2217)
.L_2217:
        /*016c*/ 	.word	0x00000008
.L_2218:


//--------------------- .nv.info._ZN2at6native27unrolled_elementwise_kernelIZZZNS0_67_GLOBAL__N__bb565c37_34_ValidateCompressedIndicesKernel_cu_33a4b88b42_validate_compressed_sparse_indices_kernelILNS2_8CDimNameE0ENS2_18CUDAKernelLauncherENS2_14EmptyVecKernelENS2_8DummyVecELm0EEEvRKNS_6TensorESA_lllENKUlvE1_clEvENKUlvE0_clEvEUllllllE_St5arrayIPcLm6EELi4E23TrivialOffsetCalculatorILi5EjESH_ILi1EjENS0_6memory12LoadWithCastILi5EEENSK_13StoreWithCastILi1EEEEEviT_T0_T2_T3_T4_T5_ --------------------------
	.section	.nv.info._ZN2at6native27unrolled_elementwise_kernelIZZZNS0_67_GLOBAL__N__bb565c37_34_ValidateCompressedIndicesKernel_cu_33a4b88b42_validate_compressed_sparse_indices_kernelILNS2_8CDimNameE0ENS2_18CUDAKernelLauncherENS2_14EmptyVecKernelENS2_8DummyVecELm0EEEvRKNS_6TensorESA_lllENKUlvE1_clEvENKUlvE0_clEvEUllllllE_St5arrayIPcLm6EELi4E23TrivialOffsetCalculatorILi5EjESH_ILi1EjENS0_6memory12LoadWithCastILi5EEENSK_13StoreWithCastILi1EEEEEviT_T0_T2_T3_T4_T5_,"",@"SHT_CUDA_INFO"
	.sectionflags	@""
	.align	4


	//----- nvinfo : EIATTR_CUDA_API_VERSION
	.align		4
        /*0000*/ 	.byte	0x04, 0x37
        /*0002*/ 	.short	(.L_2220 - .L_2219)
.L_2219:
        /*0004*/ 	.word	0x00000082


	//----- nvinfo : EIATTR_KPARAM_INFO
	.align		4
.L_2220:
        /*0008*/ 	.byte	0x04, 0x17
        /*000a*/ 	.short	(.L_2222 - .L_2221)
.L_2221:
        /*000c*/ 	.word	0x00000000
        /*0010*/ 	.short	0x0006
        /*0012*/ 	.short	0x0098
        /*0014*/ 	.byte	0x00, 0xf0, 0x21, 0x00


	//----- nvinfo : EIATTR_KPARAM_INFO
	.align		4
.L_2222:
        /*0018*/ 	.byte	0x04, 0x17
        /*001a*/ 	.short	(.L_2224 - .L_2223)
.L_2223:
        /*001c*/ 	.word	0x00000000
        /*0020*/ 	.short	0x0005
        /*0022*/ 	.short	0x007c
        /*0024*/ 	.byte	0x00, 0xf0, 0x71, 0x00


	//----- nvinfo : EIATTR_KPARAM_INFO
	.align		4
.L_2224:
        /*0028*/ 	.byte	0x04, 0x17
        /*002a*/ 	.short	(.L_2226 - .L_2225)
.L_2225:
        /*002c*/ 	.word	0x00000000
        /*0030*/ 	.short	0x0004
        /*0032*/ 	.short	0x0079
        /*0034*/ 	.byte	0x00, 0xf0, 0x05, 0x00


	//----- nvinfo : EIATTR_KPARAM_INFO
	.align		4
.L_2226:
        /*0038*/ 	.byte	0x04, 0x17
        /*003a*/ 	.short	(.L_2228 - .L_2227)
.L_2227:
        /*003c*/ 	.word	0x00000000
        /*0040*/ 	.short	0x0003
        /*0042*/ 	.short	0x0078
        /*0044*/ 	.byte	0x00, 0xf0, 0x05, 0x00


	//----- nvinfo : EIATTR_KPARAM_INFO
	.align		4
.L_2228:
        /*0048*/ 	.byte	0x04, 0x17
        /*004a*/ 	.short	(.L_2230 - .L_2229)
.L_2229:
        /*004c*/ 	.word	0x00000000
        /*0050*/ 	.short	0x0002
        /*0052*/ 	.short	0x0048
        /*0054*/ 	.byte	0x00, 0xf0, 0xc1, 0x00


	//----- nvinfo : EIATTR_KPARAM_INFO
	.align		4
.L_2230:
        /*0058*/ 	.byte	0x04, 0x17
        /*005a*/ 	.short	(.L_2232 - .L_2231)
.L_2231:
        /*005c*/ 	.word	0x00000000
        /*0060*/ 	.short	0x0001
        /*0062*/ 	.short	0x0008
        /*0064*/ 	.byte	0x00, 0xf0, 0x01, 0x01


	//----- nvinfo : EIATTR_KPARAM_INFO
	.align		4
.L_2232:
        /*0068*/ 	.byte	0x04, 0x17
        /*006a*/ 	.short	(.L_2234 - .L_2233)
.L_2233:
        /*006c*/ 	.word	0x00000000
        /*0070*/ 	.short	0x0000
        /*0072*/ 	.short	0x0000
        /*0074*/ 	.byte	0x00, 0xf0, 0x11, 0x00


	//----- nvinfo : EIATTR_SPARSE_MMA_MASK
	.align		4
.L_2234:
        /*0078*/ 	.byte	0x03, 0x50
        /*007a*/ 	.short	0x0000


	//----- nvinfo : EIATTR_MAXREG_COUNT
	.align		4
        /*007c*/ 	.byte	0x03, 0x1b
        /*007e*/ 	.short	0x00ff


	//----- nvinfo : EIATTR_EXTERNS
	.align		4
        /*0080*/ 	.byte	0x04, 0x0f
        /*0082*/ 	.short	(.L_2236 - .L_2235)


	//   ....[0]....
	.align		4
.L_2235:
        /*0084*/ 	.word	index@(__assertfail)


	//----- nvinfo : EIATTR_MERCURY_ISA_VERSION
	.align		4
.L_2236:
        /*0088*/ 	.byte	0x03, 0x5f
        /*008a*/ 	.short	0x0101


	//----- nvinfo : EIATTR_SYSCALL_OFFSETS
	.align		4
        /*008c*/ 	.byte	0x04, 0x46
        /*008e*/ 	.short	(.L_2238 - .L_2237)


	//   ....[0]....
.L_2237:
        /*0090*/ 	.word	0x00000f60


	//   ....[1]....
        /*0094*/ 	.word	0x00001de0


	//   ....[2]....
        /*0098*/ 	.word	0x00002c60


	//   ....[3]....
        /*009c*/ 	.word	0x00003ae0


	//   ....[4]....
        /*00a0*/ 	.word	0x00004960


	//   ....[5]....
        /*00a4*/ 	.word	0x000058a0


	//   ....[6]....
        /*00a8*/ 	.word	0x00006720


	//   ....[7]....
        /*00ac*/ 	.word	0x000075a0


	//   ....[8]....
        /*00b0*/ 	.word	0x00008450


	//   ....[9]....
        /*00b4*/ 	.word	0x00009310


	//   ....[10]....
        /*00b8*/ 	.word	0x0000a240


	//   ....[11]....
        /*00bc*/ 	.word	0x0000b0c0


	//   ....[12]....
        /*00c0*/ 	.word	0x0000bf70


	//   ....[13]....
        /*00c4*/ 	.word	0x0000ce20


	//   ....[14]....
        /*00c8*/ 	.word	0x0000dcd0


	//   ....[15]....
        /*00cc*/ 	.word	0x0000ec10


	//   ....[16]....
        /*00d0*/ 	.word	0x0000fa90


	//   ....[17]....
        /*00d4*/ 	.word	0x00010940


	//   ....[18]....
        /*00d8*/ 	.word	0x000117f0


	//   ....[19]....
        /*00dc*/ 	.word	0x000126b0


	//   ....[20]....
        /*00e0*/ 	.word	0x00012960


	//   ....[21]....
        /*00e4*/ 	.word	0x00012af0


	//   ....[22]....
        /*00e8*/ 	.word	0x00012cd0


	//   ....[23]....
        /*00ec*/ 	.word	0x00012f60


	//   ....[24]....
        /*00f0*/ 	.word	0x00013190


	//   ....[25]....
        /*00f4*/ 	.word	0x00013320


	//   ....[26]....
        /*00f8*/ 	.word	0x00013500


	//   ....[27]....
        /*00fc*/ 	.word	0x00013790


	//   ....[28]....
        /*0100*/ 	.word	0x000139c0


	//   ....[29]....
        /*0104*/ 	.word	0x00013b50


	//   ....[30]....
        /*0108*/ 	.word	0x00013d30


	//   ....[31]....
        /*010c*/ 	.word	0x00013fc0


	//   ....[32]....
        /*0110*/ 	.word	0x000141f0


	//   ....[33]....
        /*0114*/ 	.word	0x00014380


	//   ....[34]....
        /*0118*/ 	.word	0x00014560


	//   ....[35]....
        /*011c*/ 	.word	0x000147e0


	//   ....[36]....
        /*0120*/ 	.word	0x00014a20


	//   ....[37]....
        /*0124*/ 	.word	0x00014bb0


	//   ....[38]....
        /*0128*/ 	.word	0x00014d90


	//   ....[39]....
        /*012c*/ 	.word	0x00016880


	//   ....[40]....
        /*0130*/ 	.word	0x00016ac0


	//   ....[41]....
        /*0134*/ 	.word	0x00016c50


	//   ....[42]....
        /*0138*/ 	.word	0x00016e30


	//   ....[43]....
        /*013c*/ 	.word	0x00018800


	//   ....[44]....
        /*0140*/ 	.word	0x00018a40


	//   ....[45]....
        /*0144*/ 	.word	0x00018bd0


	//   ....[46]....
        /*0148*/ 	.word	0x00018db0


	//   ....[47]....
        /*014c*/ 	.word	0x0001a6c0


	//   ....[48]....
        /*0150*/ 	.word	0x0001a8f0


	//   ....[49]....
        /*0154*/ 	.word	0x0001aa80


	//   ....[50]....
        /*0158*/ 	.word	0x0001ac60


	//   ....[51]....
        /*015c*/ 	.word	0x0001c530


	//   ....[52]....
        /*0160*/ 	.word	0x0001cd50


	//   ....[53]....
        /*0164*/ 	.word	0x0001d540


	//   ....[54]....
        /*0168*/ 	.word	0x0001dd00


	//   ....[55]....
        /*016c*/ 	.word	0x0001e4d0


	//----- nvinfo : EIATTR_EXIT_INSTR_OFFSETS
	.align		4
.L_2238:
        /*0170*/ 	.byte	0x04, 0x1c
        /*0172*/ 	.short	(.L_2240 - .L_2239)


	//   ....[0]....
.L_2239:
        /*0174*/ 	.word	0x0001dd80


	//   ....[1]....
        /*0178*/ 	.word	0x0001dec0


	//   ....[2]....
        /*017c*/ 	.word	0x0001dee0


	//   ....[3]....
        /*0180*/ 	.word	0x0001df60


	//   ....[4]....
        /*0184*/ 	.word	0x0001df80


	//   ....[5]....
        /*0188*/ 	.word	0x0001dfa0


	//   ....[6]....
        /*018c*/ 	.word	0x0001e020


	//   ....[7]....
        /*0190*/ 	.word	0x0001e040


	//   ....[8]....
        /*0194*/ 	.word	0x0001e0c0


	//   ....[9]....
        /*0198*/ 	.word	0x0001e0e0


	//   ....[10]....
        /*019c*/ 	.word	0x0001e100


	//   ....[11]....
        /*01a0*/ 	.word	0x0001e1a0


	//   ....[12]....
        /*01a4*/ 	.word	0x0001e1c0


	//   ....[13]....
        /*01a8*/ 	.word	0x0001e240


	//   ....[14]....
        /*01ac*/ 	.word	0x0001e260


	//   ....[15]....
        /*01b0*/ 	.word	0x0001e280


	//   ....[16]....
        /*01b4*/ 	.word	0x0001e320


	//   ....[17]....
        /*01b8*/ 	.word	0x0001e340


	//   ....[18]....
        /*01bc*/ 	.word	0x0001e360


	//   ....[19]....
        /*01c0*/ 	.word	0x0001e3d0


	//   ....[20]....
        /*01c4*/ 	.word	0x0001e4e0


	//   ....[21]....
        /*01c8*/ 	.word	0x0001e500


	//   ....[22]....
        /*01cc*/ 	.word	0x0001e520


	//----- nvinfo : EIATTR_MAX_THREADS
	.align		4
.L_2240:
        /*01d0*/ 	.byte	0x04, 0x05
        /*01d2*/ 	.short	(.L_2242 - .L_2241)
.L_2241:
        /*01d4*/ 	.word	0x00000080
        /*01d8*/ 	.word	0x00000001
        /*01dc*/ 	.word	0x00000001


	//----- nvinfo : EIATTR_CRS_STACK_SIZE
	.align		4
.L_2242:
        /*01e0*/ 	.byte	0x04, 0x1e
        /*01e2*/ 	.short	(.L_2244 - .L_2243)
.L_2243:
        /*01e4*/ 	.word	0x00000000


	//----- nvinfo : EIATTR_CBANK_PARAM_SIZE
	.align		4
.L_2244:
        /*01e8*/ 	.byte	0x03, 0x19
        /*01ea*/ 	.short	0x00a0


	//----- nvinfo : EIATTR_PARAM_CBANK
	.align		4
        /*01ec*/ 	.byte	0x04, 0x0a
        /*01ee*/ 	.short	(.L_2246 - .L_2245)
	.align		4
.L_2245:
        /*01f0*/ 	.word	index@(.nv.constant0._ZN2at6native27unrolled_elementwise_kernelIZZZNS0_67_GLOBAL__N__bb565c37_34_ValidateCompressedIndicesKernel_cu_33a4b88b42_validate_compressed_sparse_indices_kernelILNS2_8CDimNameE0ENS2_18CUDAKernelLauncherENS2_14EmptyVecKernelENS2_8DummyVecELm0EEEvRKNS_6TensorESA_lllENKUlvE1_clEvENKUlvE0_clEvEUllllllE_St5arrayIPcLm6EELi4E23TrivialOffsetCalculatorILi5EjESH_ILi1EjENS0_6memory12LoadWithCastILi5EEENSK_13StoreWithCastILi1EEEEEviT_T0_T2_T3_T4_T5_)
        /*01f4*/ 	.short	0x0210
        /*01f6*/ 	.short	0x00a0


	//----- nvinfo : EIATTR_SW_WAR
	.align		4
.L_2246:
        /*01f8*/ 	.byte	0x04, 0x36
        /*01fa*/ 	.short	(.L_2248 - .L_2247)
.L_2247:
        /*01fc*/ 	.word	0x00000008
.L_2248:


//--------------------- .nv.info._ZN2at6native18elementwise_kernelILi128ELi2EZNS0_22gpu_kernel_impl_nocastIZZZNS0_67_GLOBAL__N__bb565c37_34_ValidateCompressedIndicesKernel_cu_33a4b88b42_validate_compressed_sparse_indices_kernelILNS3_8CDimNameE0ENS3_18CUDAKernelLauncherENS3_14EmptyVecKernelENS3_8DummyVecELm0EEEvRKNS_6TensorESB_lllENKUlvE1_clEvENKUlvE0_clEvEUllllllE_EEvRNS_18TensorIteratorBaseERKT_EUliE_EEviT1_ --------------------------
	.section	.nv.info._ZN2at6native18elementwise_kernelILi128ELi2EZNS0_22gpu_kernel_impl_nocastIZZZNS0_67_GLOBAL__N__bb565c37_34_ValidateCompressedIndicesKernel_cu_33a4b88b42_validate_compressed_sparse_indices_kernelILNS3_8CDimNameE0ENS3_18CUDAKernelLauncherENS3_14EmptyVecKernelENS3_8DummyVecELm0EEEvRKNS_6TensorESB_lllENKUlvE1_clEvENKUlvE0_clEvEUllllllE_EEvRNS_18TensorIteratorBaseERKT_EUliE_EEviT1_,"",@"SHT_CUDA_INFO"
	.sectionflags	@""
	.align	4


	//----- nvinfo : EIATTR_CUDA_API_VERSION
	.align		4
        /*0000*/ 	.byte	0x04, 0x37
        /*0002*/ 	.short	(.L_2250 - .L_2249)
.L_2249:
        /*0004*/ 	.word	0x00000082


	//----- nvinfo : EIATTR_KPARAM_INFO
	.align		4
.L_2250:
        /*0008*/ 	.byte	0x04, 0x17
        /*000a*/ 	.short	(.L_2252 - .L_2251)
.L_2251:
        /*000c*/ 	.word	0x00000000
        /*0010*/ 	.short	0x0001
        /*0012*/ 	.short	0x0008
        /*0014*/ 	.byte	0x00, 0xf0, 0x01, 0x10


	//----- nvinfo : EIATTR_KPARAM_INFO
	.align		4
.L_2252:
        /*0018*/ 	.byte	0x04, 0x17
        /*001a*/ 	.short	(.L_2254 - .L_2253)
.L_2253:
        /*001c*/ 	.word	0x00000000
        /*0020*/ 	.short	0x0000
        /*0022*/ 	.short	0x0000
        /*0024*/ 	.byte	0x00, 0xf0, 0x11, 0x00


	//----- nvinfo : EIATTR_SPARSE_MMA_MASK
	.align		4
.L_2254:
        /*0028*/ 	.byte	0x03, 0x50
        /*002a*/ 	.short	0x0000


	//----- nvinfo : EIATTR_MAXREG_COUNT
	.align		4
        /*002c*/ 	.byte	0x03, 0x1b
        /*002e*/ 	.short	0x0080


	//----- nvinfo : EIATTR_EXTERNS
	.align		4
        /*0030*/ 	.byte	0x04, 0x0f
        /*0032*/ 	.short	(.L_2256 - .L_2255)


	//   ....[0]....
	.align		4
.L_2255:
        /*0034*/ 	.word	index@(__assertfail)


	//----- nvinfo : EIATTR_MERCURY_ISA_VERSION
	.align		4
.L_2256:
        /*0038*/ 	.byte	0x03, 0x5f
        /*003a*/ 	.short	0x0101


	//----- nvinfo : EIATTR_SYSCALL_OFFSETS
	.align		4
        /*003c*/ 	.byte	0x04, 0x46
        /*003e*/ 	.short	(.L_2258 - .L_2257)


	//   ....[0]....
.L_2257:
        /*0040*/ 	.word	0x00001ff0


	//   ....[1]....
        /*0044*/ 	.word	0x00002180


	//   ....[2]....
        /*0048*/ 	.word	0x00002360


	//   ....[3]....
        /*004c*/ 	.word	0x00002ac0


	//   ....[4]....
        /*0050*/ 	.word	0x00004b00


	//   ....[5]....
        /*0054*/ 	.word	0x00004c90


	//   ....[6]....
        /*0058*/ 	.word	0x00004e70


	//   ....[7]....
        /*005c*/ 	.word	0x000055a0


	//----- nvinfo : EIATTR_EXIT_INSTR_OFFSETS
	.align		4
.L_2258:
        /*0060*/ 	.byte	0x04, 0x1c
        /*0062*/ 	.short	(.L_2260 - .L_2259)


	//   ....[0]....
.L_2259:
        /*0064*/ 	.word	0x00002ba0


	//   ....[1]....
        /*0068*/ 	.word	0x00005630


	//----- nvinfo : EIATTR_MAX_THREADS
	.align		4
.L_2260:
        /*006c*/ 	.byte	0x04, 0x05
        /*006e*/ 	.short	(.L_2262 - .L_2261)
.L_2261:
        /*0070*/ 	.word	0x00000080
        /*0074*/ 	.word	0x00000001
        /*0078*/ 	.word	0x00000001


	//----- nvinfo : EIATTR_CRS_STACK_SIZE
	.align		4
.L_2262:
        /*007c*/ 	.byte	0x04, 0x1e
        /*007e*/ 	.short	(.L_2264 - .L_2263)
.L_2263:
        /*0080*/ 	.word	0x00000000


	//----- nvinfo : EIATTR_CBANK_PARAM_SIZE
	.align		4
.L_2264:
        /*0084*/ 	.byte	0x03, 0x19
        /*0086*/ 	.short	0x0408


	//----- nvinfo : EIATTR_PARAM_CBANK
	.align		4
        /*0088*/ 	.byte	0x04, 0x0a
        /*008a*/ 	.short	(.L_2266 - .L_2265)
	.align		4
.L_2265:
        /*008c*/ 	.word	index@(.nv.constant0._ZN2at6native18elementwise_kernelILi128ELi2EZNS0_22gpu_kernel_impl_nocastIZZZNS0_67_GLOBAL__N__bb565c37_34_ValidateCompressedIndicesKernel_cu_33a4b88b42_validate_compressed_sparse_indices_kernelILNS3_8CDimNameE0ENS3_18CUDAKernelLauncherENS3_14EmptyVecKernelENS3_8DummyVecELm0EEEvRKNS_6TensorESB_lllENKUlvE1_clEvENKUlvE0_clEvEUllllllE_EEvRNS_18TensorIteratorBaseERKT_EUliE_EEviT1_)
        /*0090*/ 	.short	0x0210
        /*0092*/ 	.short	0x0408


	//----- nvinfo : EIATTR_SW_WAR
	.align		4
.L_2266:
        /*0094*/ 	.byte	0x04, 0x36
        /*0096*/ 	.short	(.L_2268 - .L_2267)
.L_2267:
        /*0098*/ 	.word	0x00000008
.L_2268:


//--------------------- .nv.info._ZN2at6native27unrolled_elementwise_kernelIZZZNS0_67_GLOBAL__N__bb565c37_34_ValidateCompressedIndicesKernel_cu_33a4b88b42_validate_compressed_sparse_indices_kernelILNS2_8CDimNameE0ENS2_18CUDAKernelLauncherENS2_14EmptyVecKernelENS2_8DummyVecELm0EEEvRKNS_6TensorESA_lllENKUlvE1_clEvENKUlvE0_clEvEUllllllE_St5arrayIPcLm6EELi4E23TrivialOffsetCalculatorILi5EjESH_ILi1EjENS0_6memory15LoadWithoutCastENSK_16StoreWithoutCastEEEviT_T0_T2_T3_T4_T5_ --------------------------
	.section	.nv.info._ZN2at6native27unrolled_elementwise_kernelIZZZNS0_67_GLOBAL__N__bb565c37_34_ValidateCompressedIndicesKernel_cu_33a4b88b42_validate_compressed_sparse_indices_kernelILNS2_8CDimNameE0ENS2_18CUDAKernelLauncherENS2_14EmptyVecKernelENS2_8DummyVecELm0EEEvRKNS_6TensorESA_lllENKUlvE1_clEvENKUlvE0_clEvEUllllllE_St5arrayIPcLm6EELi4E23TrivialOffsetCalculatorILi5EjESH_ILi1EjENS0_6memory15LoadWithoutCastENSK_16StoreWithoutCastEEEviT_T0_T2_T3_T4_T5_,"",@"SHT_CUDA_INFO"
	.sectionflags	@""
	.align	4


	//----- nvinfo : EIATTR_CUDA_API_VERSION
	.align		4
        /*0000*/ 	.byte	0x04, 0x37
        /*0002*/ 	.short	(.L_2270 - .L_2269)
.L_2269:
        /*0004*/ 	.word	0x00000082


	//----- nvinfo : EIATTR_KPARAM_INFO
	.align		4
.L_2270:
        /*0008*/ 	.byte	0x04, 0x17
        /*000a*/ 	.short	(.L_2272 - .L_2271)
.L_2271:
        /*000c*/ 	.word	0x00000000
        /*0010*/ 	.short	0x0006
        /*0012*/ 	.short	0x007b
        /*0014*/ 	.byte	0x00, 0xf0, 0x05, 0x00


	//----- nvinfo : EIATTR_KPARAM_INFO
	.align		4
.L_2272:
        /*0018*/ 	.byte	0x04, 0x17
        /*001a*/ 	.short	(.L_2274 - .L_2273)
.L_2273:
        /*001c*/ 	.word	0x00000000
        /*0020*/ 	.short	0x0005
        /*0022*/ 	.short	0x007a
        /*0024*/ 	.byte	0x00, 0xf0, 0x05, 0x00


	//----- nvinfo : EIATTR_KPARAM_INFO
	.align		4
.L_2274:
        /*0028*/ 	.byte	0x04, 0x17
        /*002a*/ 	.short	(.L_2276 - .L_2275)
.L_2275:
        /*002c*/ 	.word	0x00000000
        /*0030*/ 	.short	0x0004
        /*0032*/ 	.short	0x0079
        /*0034*/ 	.byte	0x00, 0xf0, 0x05, 0x00


	//----- nvinfo : EIATTR_KPARAM_INFO
	.align		4
.L_2276:
        /*0038*/ 	.byte	0x04, 0x17
        /*003a*/ 	.short	(.L_2278 - .L_2277)
.L_2277:
        /*003c*/ 	.word	0x00000000
        /*0040*/ 	.short	0x0003
        /*0042*/ 	.short	0x0078
        /*0044*/ 	.byte	0x00, 0xf0, 0x05, 0x00


	//----- nvinfo : EIATTR_KPARAM_INFO
	.align		4
.L_2278:
        /*0048*/ 	.byte	0x04, 0x17
        /*004a*/ 	.short	(.L_2280 - .L_2279)
.L_2279:
        /*004c*/ 	.word	0x00000000
        /*0050*/ 	.short	0x0002
        /*0052*/ 	.short	0x0048
        /*0054*/ 	.byte	0x00, 0xf0, 0xc1, 0x00


	//----- nvinfo : EIATTR_KPARAM_INFO
	.align		4
.L_2280:
        /*0058*/ 	.byte	0x04, 0x17
        /*005a*/ 	.short	(.L_2282 - .L_2281)
.L_2281:
        /*005c*/ 	.word	0x00000000
        /*0060*/ 	.short	0x0001
        /*0062*/ 	.short	0x0008
        /*0064*/ 	.byte	0x00, 0xf0, 0x01, 0x01


	//----- nvinfo : EIATTR_KPARAM_INFO
	.align		4
.L_2282:
        /*0068*/ 	.byte	0x04, 0x17
        /*006a*/ 	.short	(.L_2284 - .L_2283)
.L_2283:
        /*006c*/ 	.word	0x00000000
        /*0070*/ 	.short	0x0000
        /*0072*/ 	.short	0x0000
        /*0074*/ 	.byte	0x00, 0xf0, 0x11, 0x00


	//----- nvinfo : EIATTR_SPARSE_MMA_MASK
	.align		4
.L_2284:
        /*0078*/ 	.byte	0x03, 0x50
        /*007a*/ 	.short	0x0000


	//----- nvinfo : EIATTR_MAXREG_COUNT
	.align		4
        /*007c*/ 	.byte	0x03, 0x1b
        /*007e*/ 	.short	0x00ff


	//----- nvinfo : EIATTR_EXTERNS
	.align		4
        /*0080*/ 	.byte	0x04, 0x0f
        /*0082*/ 	.short	(.L_2286 - .L_2285)


	//   ....[0]....
	.align		4
.L_2285:
        /*0084*/ 	.word	index@(__assertfail)


	//----- nvinfo : EIATTR_MERCURY_ISA_VERSION
	.align		4
.L_2286:
        /*0088*/ 	.byte	0x03, 0x5f
        /*008a*/ 	.short	0x0101


	//----- nvinfo : EIATTR_SYSCALL_OFFSETS
	.align		4
        /*008c*/ 	.byte	0x04, 0x46
        /*008e*/ 	.short	(.L_2288 - .L_2287)


	//   ....[0]....
.L_2287:
        /*0090*/ 	.word	0x00000830


	//   ....[1]....
        /*0094*/ 	.word	0x000009c0


	//   ....[2]....
        /*0098*/ 	.word	0x00000ba0


	//   ....[3]....
        /*009c*/ 	.word	0x00000e20


	//   ....[4]....
        /*00a0*/ 	.word	0x00001060


	//   ....[5]....
        /*00a4*/ 	.word	0x000011f0


	//   ....[6]....
        /*00a8*/ 	.word	0x000013d0


	//   ....[7]....
        /*00ac*/ 	.word	0x00001650


	//   ....[8]....
        /*00b0*/ 	.word	0x00001890


	//   ....[9]....
        /*00b4*/ 	.word	0x00001a20


	//   ....[10]....
        /*00b8*/ 	.word	0x00001c00


	//   ....[11]....
        /*00bc*/ 	.word	0x00001e80


	//   ....[12]....
        /*00c0*/ 	.word	0x000020c0


	//   ....[13]....
        /*00c4*/ 	.word	0x00002250


	//   ....[14]....
        /*00c8*/ 	.word	0x00002430


	//   ....[15]....
        /*00cc*/ 	.word	0x000026b0


	//   ....[16]....
        /*00d0*/ 	.word	0x000028d0


	//   ....[17]....
        /*00d4*/ 	.word	0x00002a60


	//   ....[18]....
        /*00d8*/ 	.word	0x00002c40


	//   ....[19]....
        /*00dc*/ 	.word	0x00004690


	//   ....[20]....
        /*00e0*/ 	.word	0x000048d0


	//   ....[21]....
        /*00e4*/ 	.word	0x00004a60


	//   ....[22]....
        /*00e8*/ 	.word	0x00004c40


	//   ....[23]....
        /*00ec*/ 	.word	0x000065c0


	//   ....[24]....
        /*00f0*/ 	.word	0x00006800


	//   ....[25]....
        /*00f4*/ 	.word	0x00006990


	//   ....[26]....
        /*00f8*/ 	.word	0x00006b70


	//   ....[27]....
        /*00fc*/ 	.word	0x000084a0


	//   ....[28]....
        /*0100*/ 	.word	0x000086d0


	//   ....[29]....
        /*0104*/ 	.word	0x00008860


	//   ....[30]....
        /*0108*/ 	.word	0x00008a40


	//   ....[31]....
        /*010c*/ 	.word	0x0000a370


	//----- nvinfo : EIATTR_EXIT_INSTR_OFFSETS
	.align		4
.L_2288:
        /*0110*/ 	.byte	0x04, 0x1c
        /*0112*/ 	.short	(.L_2290 - .L_2289)


	//   ....[0]....
.L_2289:
        /*0114*/ 	.word	0x0000a580


	//   ....[1]....
        /*0118*/ 	.word	0x0000a5e0


	//----- nvinfo : EIATTR_MAX_THREADS
	.align		4
.L_2290:
        /*011c*/ 	.byte	0x04, 0x05
        /*011e*/ 	.short	(.L_2292 - .L_2291)
.L_2291:
        /*0120*/ 	.word	0x00000080
        /*0124*/ 	.word	0x00000001
        /*0128*/ 	.word	0x00000001


	//----- nvinfo : EIATTR_CRS_STACK_SIZE
	.align		4
.L_2292:
        /*012c*/ 	.byte	0x04, 0x1e
        /*012e*/ 	.short	(.L_2294 - .L_2293)
.L_2293:
        /*0130*/ 	.word	0x00000000


	//----- nvinfo : EIATTR_CBANK_PARAM_SIZE
	.align		4
.L_2294:
        /*0134*/ 	.byte	0x03, 0x19
        /*0136*/ 	.short	0x007c


	//----- nvinfo : EIATTR_PARAM_CBANK
	.align		4
        /*0138*/ 	.byte	0x04, 0x0a
        /*013a*/ 	.short	(.L_2296 - .L_2295)
	.align		4
.L_2295:
        /*013c*/ 	.word	index@(.nv.constant0._ZN2at6native27unrolled_elementwise_kernelIZZZNS0_67_GLOBAL__N__bb565c37_34_ValidateCompressedIndicesKernel_cu_33a4b88b42_validate_compressed_sparse_indices_kernelILNS2_8CDimNameE0ENS2_18CUDAKernelLauncherENS2_14EmptyVecKernelENS2_8DummyVecELm0EEEvRKNS_6TensorESA_lllENKUlvE1_clEvENKUlvE0_clEvEUllllllE_St5arrayIPcLm6EELi4E23TrivialOffsetCalculatorILi5EjESH_ILi1EjENS0_6memory15LoadWithoutCastENSK_16StoreWithoutCastEEEviT_T0_T2_T3_T4_T5_)
        /*0140*/ 	.short	0x0210
        /*0142*/ 	.short	0x007c


	//----- nvinfo : EIATTR_SW_WAR
	.align		4
.L_2296:
        /*0144*/ 	.byte	0x04, 0x36
        /*0146*/ 	.short	(.L_2298 - .L_2297)
.L_2297:
        /*0148*/ 	.word	0x00000008
.L_2298:


//--------------------- .nv.info._ZN2at6native29vectorized_elementwise_kernelILi2EZZZNS0_67_GLOBAL__N__bb565c37_34_ValidateCompressedIndicesKernel_cu_33a4b88b42_validate_compressed_sparse_indices_kernelILNS2_8CDimNameE0ENS2_18CUDAKernelLauncherENS2_14EmptyVecKernelENS2_8DummyVecELm0EEEvRKNS_6TensorESA_lllENKUlvE1_clEvENKUlvE0_clEvEUllllllE_St5arrayIPcLm6EEEEviT0_T1_ --------------------------
	.section	.nv.info._ZN2at6native29vectorized_elementwise_kernelILi2EZZZNS0_67_GLOBAL__N__bb565c37_34_ValidateCompressedIndicesKernel_cu_33a4b88b42_validate_compressed_sparse_indices_kernelILNS2_8CDimNameE0ENS2_18CUDAKernelLauncherENS2_14EmptyVecKernelENS2_8DummyVecELm0EEEvRKNS_6TensorESA_lllENKUlvE1_clEvENKUlvE0_clEvEUllllllE_St5arrayIPcLm6EEEEviT0_T1_,"",@"SHT_CUDA_INFO"
	.sectionflags	@""
	.align	4


	//----- nvinfo : EIATTR_CUDA_API_VERSION
	.align		4
        /*0000*/ 	.byte	0x04, 0x37
        /*0002*/ 	.short	(.L_2300 - .L_2299)
.L_2299:
        /*0004*/ 	.word	0x00000082


	//----- nvinfo : EIATTR_KPARAM_INFO
	.align		4
.L_2300:
        /*0008*/ 	.byte	0x04, 0x17
        /*000a*/ 	.short	(.L_2302 - .L_2301)
.L_2301:
        /*000c*/ 	.word	0x00000000
        /*0010*/ 	.short	0x0002
        /*0012*/ 	.short	0x0048
        /*0014*/ 	.byte	0x00, 0xf0, 0xc1, 0x00


	//----- nvinfo : EIATTR_KPARAM_INFO
	.align		4
.L_2302:
        /*0018*/ 	.byte	0x04, 0x17
        /*001a*/ 	.short	(.L_2304 - .L_2303)
.L_2303:
        /*001c*/ 	.word	0x00000000
        /*0020*/ 	.short	0x0001
        /*0022*/ 	.short	0x0008
        /*0024*/ 	.byte	0x00, 0xf0, 0x01, 0x01


	//----- nvinfo : EIATTR_KPARAM_INFO
	.align		4
.L_2304:
        /*0028*/ 	.byte	0x04, 0x17
        /*002a*/ 	.short	(.L_2306 - .L_2305)
.L_2305:
        /*002c*/ 	.word	0x00000000
        /*0030*/ 	.short	0x0000
        /*0032*/ 	.short	0x0000
        /*0034*/ 	.byte	0x00, 0xf0, 0x11, 0x00


	//----- nvinfo : EIATTR_SPARSE_MMA_MASK
	.align		4
.L_2306:
        /*0038*/ 	.byte	0x03, 0x50
        /*003a*/ 	.short	0x0000


	//----- nvinfo : EIATTR_MAXREG_COUNT
	.align		4
        /*003c*/ 	.byte	0x03, 0x1b
        /*003e*/ 	.short	0x00ff


	//----- nvinfo : EIATTR_EXTERNS
	.align		4
        /*0040*/ 	.byte	0x04, 0x0f
        /*0042*/ 	.short	(.L_2308 - .L_2307)


	//   ....[0]....
	.align		4
.L_2307:
        /*0044*/ 	.word	index@(__assertfail)


	//----- nvinfo : EIATTR_MERCURY_ISA_VERSION
	.align		4
.L_2308:
        /*0048*/ 	.byte	0x03, 0x5f
        /*004a*/ 	.short	0x0101


	//----- nvinfo : EIATTR_SYSCALL_OFFSETS
	.align		4
        /*004c*/ 	.byte	0x04, 0x46
        /*004e*/ 	.short	(.L_2310 - .L_2309)


	//   ....[0]....
.L_2309:
        /*0050*/ 	.word	0x00000490


	//   ....[1]....
        /*0054*/ 	.word	0x00000630


	//   ....[2]....
        /*0058*/ 	.word	0x00000810


	//   ....[3]....
        /*005c*/ 	.word	0x00000aa0


	//   ....[4]....
        /*0060*/ 	.word	0x00000ca0


	//   ....[5]....
        /*0064*/ 	.word	0x00000e10


	//   ....[6]....
        /*0068*/ 	.word	0x00000ff0


	//   ....[7]....
        /*006c*/ 	.word	0x00001290


	//   ....[8]....
        /*0070*/ 	.word	0x00001460


	//   ....[9]....
        /*0074*/ 	.word	0x000015d0


	//   ....[10]....
        /*0078*/ 	.word	0x000017b0


	//   ....[11]....
        /*007c*/ 	.word	0x00001a40


	//   ....[12]....
        /*0080*/ 	.word	0x00001c10


	//   ....[13]....
        /*0084*/ 	.word	0x00001d80


	//   ....[14]....
        /*0088*/ 	.word	0x00001f60


	//   ....[15]....
        /*008c*/ 	.word	0x000021f0


	//   ....[16]....
        /*0090*/ 	.word	0x000023c0


	//   ....[17]....
        /*0094*/ 	.word	0x00002530


	//   ....[18]....
        /*0098*/ 	.word	0x00002710


	//   ....[19]....
        /*009c*/ 	.word	0x000029a0


	//   ....[20]....
        /*00a0*/ 	.word	0x00002b70


	//   ....[21]....
        /*00a4*/ 	.word	0x00002ce0


	//   ....[22]....
        /*00a8*/ 	.word	0x00002ec0


	//   ....[23]....
        /*00ac*/ 	.word	0x00003150


	//   ....[24]....
        /*00b0*/ 	.word	0x00003320


	//   ....[25]....
        /*00b4*/ 	.word	0x00003490


	//   ....[26]....
        /*00b8*/ 	.word	0x00003670


	//   ....[27]....
        /*00bc*/ 	.word	0x00003900


	//   ....[28]....
        /*00c0*/ 	.word	0x00003ad0


	//   ....[29]....
        /*00c4*/ 	.word	0x00003c40


	//   ....[30]....
        /*00c8*/ 	.word	0x00003e20


	//   ....[31]....
        /*00cc*/ 	.word	0x000040b0


	//   ....[32]....
        /*00d0*/ 	.word	0x000042a0


	//   ....[33]....
        /*00d4*/ 	.word	0x00004440


	//   ....[34]....
        /*00d8*/ 	.word	0x00004620


	//   ....[35]....
        /*00dc*/ 	.word	0x00006110


	//   ....[36]....
        /*00e0*/ 	.word	0x00006310


	//   ....[37]....
        /*00e4*/ 	.word	0x00006480


	//   ....[38]....
        /*00e8*/ 	.word	0x00006660


	//   ....[39]....
        /*00ec*/ 	.word	0x00007f80


	//   ....[40]....
        /*00f0*/ 	.word	0x00008150


	//   ....[41]....
        /*00f4*/ 	.word	0x000082c0


	//   ....[42]....
        /*00f8*/ 	.word	0x000084a0


	//   ....[43]....
        /*00fc*/ 	.word	0x00009dc0


	//   ....[44]....
        /*0100*/ 	.word	0x00009f90


	//   ....[45]....
        /*0104*/ 	.word	0x0000a100


	//   ....[46]....
        /*0108*/ 	.word	0x0000a2e0


	//   ....[47]....
        /*010c*/ 	.word	0x0000bcf0


	//   ....[48]....
        /*0110*/ 	.word	0x0000bec0


	//   ....[49]....
        /*0114*/ 	.word	0x0000c030


	//   ....[50]....
        /*0118*/ 	.word	0x0000c210


	//   ....[51]....
        /*011c*/ 	.word	0x0000db30


	//   ....[52]....
        /*0120*/ 	.word	0x0000dd00


	//   ....[53]....
        /*0124*/ 	.word	0x0000de70


	//   ....[54]....
        /*0128*/ 	.word	0x0000e050


	//   ....[55]....
        /*012c*/ 	.word	0x0000f970


	//   ....[56]....
        /*0130*/ 	.word	0x0000fb40


	//   ....[57]....
        /*0134*/ 	.word	0x0000fcb0


	//   ....[58]....
        /*0138*/ 	.word	0x0000fe90


	//   ....[59]....
        /*013c*/ 	.word	0x00011790


	//   ....[60]....
        /*0140*/ 	.word	0x00011960


	//   ....[61]....
        /*0144*/ 	.word	0x00011ad0


	//   ....[62]....
        /*0148*/ 	.word	0x00011cb0


	//   ....[63]....
        /*014c*/ 	.word	0x00013590


	//   ....[64]....
        /*0150*/ 	.word	0x00014440


	//   ....[65]....
        /*0154*/ 	.word	0x000145d0


	//   ....[66]....
        /*0158*/ 	.word	0x000147b0


	//   ....[67]....
        /*015c*/ 	.word	0x00014a40


	//   ....[68]....
        /*0160*/ 	.word	0x00014c80


	//   ....[69]....
        /*0164*/ 	.word	0x00014e10


	//   ....[70]....
        /*0168*/ 	.word	0x00014ff0


	//   ....[71]....
        /*016c*/ 	.word	0x00015280


	//   ....[72]....
        /*0170*/ 	.word	0x000154c0


	//   ....[73]....
        /*0174*/ 	.word	0x00015650


	//   ....[74]....
        /*0178*/ 	.word	0x00015830


	//   ....[75]....
        /*017c*/ 	.word	0x00015ab0


	//   ....[76]....
        /*0180*/ 	.word	0x00015cf0


	//   ....[77]....
        /*0184*/ 	.word	0x00015e80


	//   ....[78]....
        /*0188*/ 	.word	0x00016060


	//   ....[79]....
        /*018c*/ 	.word	0x000162e0


	//   ....[80]....
        /*0190*/ 	.word	0x00016520


	//   ....[81]....
        /*0194*/ 	.word	0x000166b0


	//   ....[82]....
        /*0198*/ 	.word	0x00016890


	//   ....[83]....
        /*019c*/ 	.word	0x00016b10


	//   ....[84]....
        /*01a0*/ 	.word	0x00016d50


	//   ....[85]....
        /*01a4*/ 	.word	0x00016ee0


	//   ....[86]....
        /*01a8*/ 	.word	0x000170c0


	//   ....[87]....
        /*01ac*/ 	.word	0x00017340


	//   ....[88]....
        /*01b0*/ 	.word	0x00017580


	//   ....[89]....
        /*01b4*/ 	.word	0x00017710


	//   ....[90]....
        /*01b8*/ 	.word	0x000178f0


	//   ....[91]....
        /*01bc*/ 	.word	0x00017b70


	//   ....[92]....
        /*01c0*/ 	.word	0x00017db0


	//   ....[93]....
        /*01c4*/ 	.word	0x00017f40


	//   ....[94]....
        /*01c8*/ 	.word	0x00018120


	//   ....[95]....
        /*01cc*/ 	.word	0x000183a0


	//   ....[96]....
        /*01d0*/ 	.word	0x000185c0


	//   ....[97]....
        /*01d4*/ 	.word	0x00018750


	//   ....[98]....
        /*01d8*/ 	.word	0x00018930


	//   ....[99]....
        /*01dc*/ 	.word	0x0001a390


	//   ....[100]....
        /*01e0*/ 	.word	0x0001a5d0


	//   ....[101]....
        /*01e4*/ 	.word	0x0001a760


	//   ....[102]....
        /*01e8*/ 	.word	0x0001a940


	//   ....[103]....
        /*01ec*/ 	.word	0x0001c310


	//   ....[104]....
        /*01f0*/ 	.word	0x0001c550


	//   ....[105]....
        /*01f4*/ 	.word	0x0001c6e0


	//   ....[106]....
        /*01f8*/ 	.word	0x0001c8c0


	//   ....[107]....
        /*01fc*/ 	.word	0x0001e240


	//   ....[108]....
        /*0200*/ 	.word	0x0001e480


	//   ....[109]....
        /*0204*/ 	.word	0x0001e610


	//   ....[110]....
        /*0208*/ 	.word	0x0001e7f0


	//   ....[111]....
        /*020c*/ 	.word	0x00020170


	//   ....[112]....
        /*0210*/ 	.word	0x000203b0


	//   ....[113]....
        /*0214*/ 	.word	0x00020540


	//   ....[114]....
        /*0218*/ 	.word	0x00020720


	//   ....[115]....
        /*021c*/ 	.word	0x000220a0


	//   ....[116]....
        /*0220*/ 	.word	0x000222e0


	//   ....[117]....
        /*0224*/ 	.word	0x00022470


	//   ....[118]....
        /*0228*/ 	.word	0x00022650


	//   ....[119]....
        /*022c*/ 	.word	0x00023fd0


	//   ....[120]....
        /*0230*/ 	.word	0x00024210


	//   ....[121]....
        /*0234*/ 	.word	0x000243a0


	//   ....[122]....
        /*0238*/ 	.word	0x00024580


	//   ....[123]....
        /*023c*/ 	.word	0x00025f00


	//   ....[124]....
        /*0240*/ 	.word	0x00026130


	//   ....[125]....
        /*0244*/ 	.word	0x000262c0


	//   ....[126]....
        /*0248*/ 	.word	0x000264a0


	//   ....[127]....
        /*024c*/ 	.word	0x00027e20


	//----- nvinfo : EIATTR_EXIT_INSTR_OFFSETS
	.align		4
.L_2310:
        /*0250*/ 	.byte	0x04, 0x1c
        /*0252*/ 	.short	(.L_2312 - .L_2311)


	//   ....[0]....
.L_2311:
        /*0254*/ 	.word	0x000136b0


	//   ....[1]....
        /*0258*/ 	.word	0x00028200


	//   ....[2]....
        /*025c*/ 	.word	0x00028250


	//----- nvinfo : EIATTR_MAX_THREADS
	.align		4
.L_2312:
        /*0260*/ 	.byte	0x04, 0x05
        /*0262*/ 	.short	(.L_2314 - .L_2313)
.L_2313:
        /*0264*/ 	.word	0x00000080
        /*0268*/ 	.word	0x00000001
        /*026c*/ 	.word	0x00000001


	//----- nvinfo : EIATTR_CRS_STACK_SIZE
	.align		4
.L_2314:
        /*0270*/ 	.byte	0x04, 0x1e
        /*0272*/ 	.short	(.L_2316 - .L_2315)
.L_2315:
        /*0274*/ 	.word	0x00000000


	//----- nvinfo : EIATTR_CBANK_PARAM_SIZE
	.align		4
.L_2316:
        /*0278*/ 	.byte	0x03, 0x19
        /*027a*/ 	.short	0x0078


	//----- nvinfo : EIATTR_PARAM_CBANK
	.align		4
        /*027c*/ 	.byte	0x04, 0x0a
        /*027e*/ 	.short	(.L_2318 - .L_2317)
	.align		4
.L_2317:
        /*0280*/ 	.word	index@(.nv.constant0._ZN2at6native29vectorized_elementwise_kernelILi2EZZZNS0_67_GLOBAL__N__bb565c37_34_ValidateCompressedIndicesKernel_cu_33a4b88b42_validate_compressed_sparse_indices_kernelILNS2_8CDimNameE0ENS2_18CUDAKernelLauncherENS2_14EmptyVecKernelENS2_8DummyVecELm0EEEvRKNS_6TensorESA_lllENKUlvE1_clEvENKUlvE0_clEvEUllllllE_St5arrayIPcLm6EEEEviT0_T1_)
        /*0284*/ 	.short	0x0210
        /*0286*/ 	.short	0x0078


	//----- nvinfo : EIATTR_SW_WAR
	.align		4
.L_2318:
        /*0288*/ 	.byte	0x04, 0x36
        /*028a*/ 	.short	(.L_2320 - .L_2319)
.L_2319:
        /*028c*/ 	.word	0x00000008
.L_2320:


//--------------------- .nv.info._ZN2at6native29vectorized_elementwise_kernelILi4EZZZNS0_67_GLOBAL__N__bb565c37_34_ValidateCompressedIndicesKernel_cu_33a4b88b42_validate_compressed_sparse_indices_kernelILNS2_8CDimNameE0ENS2_18CUDAKernelLauncherENS2_14EmptyVecKernelENS2_8DummyVecELm0EEEvRKNS_6TensorESA_lllENKUlvE1_clEvENKUlvE0_clEvEUllllllE_St5arrayIPcLm6EEEEviT0_T1_ --------------------------
	.section	.nv.info._ZN2at6native29vectorized_elementwise_kernelILi4EZZZNS0_67_GLOBAL__N__bb565c37_34_ValidateCompressedIndicesKernel_cu_33a4b88b42_validate_compressed_sparse_indices_kernelILNS2_8CDimNameE0ENS2_18CUDAKernelLauncherENS2_14EmptyVecKernelENS2_8DummyVecELm0EEEvRKNS_6TensorESA_lllENKUlvE1_clEvENKUlvE0_clEvEUllllllE_St5arrayIPcLm6EEEEviT0_T1_,"",@"SHT_CUDA_INFO"
	.sectionflags	@""
	.align	4


	//----- nvinfo : EIATTR_CUDA_API_VERSION
	.align		4
        /*0000*/ 	.byte	0x04, 0x37
        /*0002*/ 	.short	(.L_2322 - .L_2321)
.L_2321:
        /*0004*/ 	.word	0x00000082


	//----- nvinfo : EIATTR_KPARAM_INFO
	.align		4
.L_2322:
        /*0008*/ 	.byte	0x04, 0x17
        /*000a*/ 	.short	(.L_2324 - .L_2323)
.L_2323:
        /*000c*/ 	.word	0x00000000
        /*0010*/ 	.short	0x0002
        /*0012*/ 	.short	0x0048
        /*0014*/ 	.byte	0x00, 0xf0, 0xc1, 0x00


	//----- nvinfo : EIATTR_KPARAM_INFO
	.align		4
.L_2324:
        /*0018*/ 	.byte	0x04, 0x17
        /*001a*/ 	.short	(.L_2326 - .L_2325)
.L_2325:
        /*001c*/ 	.word	0x00000000
        /*0020*/ 	.short	0x0001
        /*0022*/ 	.short	0x0008
        /*0024*/ 	.byte	0x00, 0xf0, 0x01, 0x01


	//----- nvinfo : EIATTR_KPARAM_INFO
	.align		4
.L_2326:
        /*0028*/ 	.byte	0x04, 0x17
        /*002a*/ 	.short	(.L_2328 - .L_2327)
.L_2327:
        /*002c*/ 	.word	0x00000000
        /*0030*/ 	.short	0x0000
        /*0032*/ 	.short	0x0000
        /*0034*/ 	.byte	0x00, 0xf0, 0x11, 0x00


	//----- nvinfo : EIATTR_SPARSE_MMA_MASK
	.align		4
.L_2328:
        /*0038*/ 	.byte	0x03, 0x50
        /*003a*/ 	.short	0x0000


	//----- nvinfo : EIATTR_MAXREG_COUNT
	.align		4
        /*003c*/ 	.byte	0x03, 0x1b
        /*003e*/ 	.short	0x00ff


	//----- nvinfo : EIATTR_EXTERNS
	.align		4
        /*0040*/ 	.byte	0x04, 0x0f
        /*0042*/ 	.short	(.L_2330 - .L_2329)


	//   ....[0]....
	.align		4
.L_2329:
        /*0044*/ 	.word	index@(__assertfail)


	//----- nvinfo : EIATTR_MERCURY_ISA_VERSION
	.align		4
.L_2330:
        /*0048*/ 	.byte	0x03, 0x5f
        /*004a*/ 	.short	0x0101


	//----- nvinfo : EIATTR_SYSCALL_OFFSETS
	.align		4
        /*004c*/ 	.byte	0x04, 0x46
        /*004e*/ 	.short	(.L_2332 - .L_2331)


	//   ....[0]....
.L_2331:
        /*0050*/ 	.word	0x00000490


	//   ....[1]....
        /*0054*/ 	.word	0x00000630


	//   ....[2]....
        /*0058*/ 	.word	0x00000810


	//   ....[3]....
        /*005c*/ 	.word	0x00000aa0


	//   ....[4]....
        /*0060*/ 	.word	0x00000ca0


	//   ....[5]....
        /*0064*/ 	.word	0x00000e10


	//   ....[6]....
        /*0068*/ 	.word	0x00000ff0


	//   ....[7]....
        /*006c*/ 	.word	0x00001290


	//   ....[8]....
        /*0070*/ 	.word	0x00001460


	//   ....[9]....
        /*0074*/ 	.word	0x000015d0


	//   ....[10]....
        /*0078*/ 	.word	0x000017b0


	//   ....[11]....
        /*007c*/ 	.word	0x00001a40


	//   ....[12]....
        /*0080*/ 	.word	0x00001c10


	//   ....[13]....
        /*0084*/ 	.word	0x00001d80


	//   ....[14]....
        /*0088*/ 	.word	0x00001f60


	//   ....[15]....
        /*008c*/ 	.word	0x000021f0


	//   ....[16]....
        /*0090*/ 	.word	0x000023c0


	//   ....[17]....
        /*0094*/ 	.word	0x00002530


	//   ....[18]....
        /*0098*/ 	.word	0x00002710


	//   ....[19]....
        /*009c*/ 	.word	0x000029a0


	//   ....[20]....
        /*00a0*/ 	.word	0x00002b70


	//   ....[21]....
        /*00a4*/ 	.word	0x00002ce0


	//   ....[22]....
        /*00a8*/ 	.word	0x00002ec0


	//   ....[23]....
        /*00ac*/ 	.word	0x00003150


	//   ....[24]....
        /*00b0*/ 	.word	0x00003320


	//   ....[25]....
        /*00b4*/ 	.word	0x00003490


	//   ....[26]....
        /*00b8*/ 	.word	0x00003670


	//   ....[27]....
        /*00bc*/ 	.word	0x00003900


	//   ....[28]....
        /*00c0*/ 	.word	0x00003ad0


	//   ....[29]....
        /*00c4*/ 	.word	0x00003c40


	//   ....[30]....
        /*00c8*/ 	.word	0x00003e20


	//   ....[31]....
        /*00cc*/ 	.word	0x000040b0


	//   ....[32]....
        /*00d0*/ 	.word	0x000042a0


	//   ....[33]....
        /*00d4*/ 	.word	0x00004440


	//   ....[34]....
        /*00d8*/ 	.word	0x00004620


	//   ....[35]....
        /*00dc*/ 	.word	0x00006110


	//   ....[36]....
        /*00e0*/ 	.word	0x00006310


	//   ....[37]....
        /*00e4*/ 	.word	0x00006480


	//   ....[38]....
        /*00e8*/ 	.word	0x00006660


	//   ....[39]....
        /*00ec*/ 	.word	0x00007f80


	//   ....[40]....
        /*00f0*/ 	.word	0x00008150


	//   ....[41]....
        /*00f4*/ 	.word	0x000082c0


	//   ....[42]....
        /*00f8*/ 	.word	0x000084a0


	//   ....[43]....
        /*00fc*/ 	.word	0x00009dc0


	//   ....[44]....
        /*0100*/ 	.word	0x00009f90


	//   ....[45]....
        /*0104*/ 	.word	0x0000a100


	//   ....[46]....
        /*0108*/ 	.word	0x0000a2e0


	//   ....[47]....
        /*010c*/ 	.word	0x0000bcf0


	//   ....[48]....
        /*0110*/ 	.word	0x0000bec0


	//   ....[49]....
        /*0114*/ 	.word	0x0000c030


	//   ....[50]....
        /*0118*/ 	.word	0x0000c210


	//   ....[51]....
        /*011c*/ 	.word	0x0000db30


	//   ....[52]....
        /*0120*/ 	.word	0x0000dd00


	//   ....[53]....
        /*0124*/ 	.word	0x0000de70


	//   ....[54]....
        /*0128*/ 	.word	0x0000e050


	//   ....[55]....
        /*012c*/ 	.word	0x0000f970


	//   ....[56]....
        /*0130*/ 	.word	0x0000fb40


	//   ....[57]....
        /*0134*/ 	.word	0x0000fcb0


	//   ....[58]....
        /*0138*/ 	.word	0x0000fe90


	//   ....[59]....
        /*013c*/ 	.word	0x00011790


	//   ....[60]....
        /*0140*/ 	.word	0x00011960


	//   ....[61]....
        /*0144*/ 	.word	0x00011ad0


	//   ....[62]....
        /*0148*/ 	.word	0x00011cb0


	//   ....[63]....
        /*014c*/ 	.word	0x00013590


	//   ....[64]....
        /*0150*/ 	.word	0x00014440


	//   ....[65]....
        /*0154*/ 	.word	0x000145d0


	//   ....[66]....
        /*0158*/ 	.word	0x000147b0


	//   ....[67]....
        /*015c*/ 	.word	0x00014a40


	//   ....[68]....
        /*0160*/ 	.word	0x00014c80


	//   ....[69]....
        /*0164*/ 	.word	0x00014e10


	//   ....[70]....
        /*0168*/ 	.word	0x00014ff0


	//   ....[71]....
        /*016c*/ 	.word	0x00015280


	//   ....[72]....
        /*0170*/ 	.word	0x000154c0


	//   ....[73]....
        /*0174*/ 	.word	0x00015650


	//   ....[74]....
        /*0178*/ 	.word	0x00015830


	//   ....[75]....
        /*017c*/ 	.word	0x00015ab0


	//   ....[76]....
        /*0180*/ 	.word	0x00015cf0


	//   ....[77]....
        /*0184*/ 	.word	0x00015e80


	//   ....[78]....
        /*0188*/ 	.word	0x00016060


	//   ....[79]....
        /*018c*/ 	.word	0x000162e0


	//   ....[80]....
        /*0190*/ 	.word	0x00016520


	//   ....[81]....
        /*0194*/ 	.word	0x000166b0


	//   ....[82]....
        /*0198*/ 	.word	0x00016890


	//   ....[83]....
        /*019c*/ 	.word	0x00016b10


	//   ....[84]....
        /*01a0*/ 	.word	0x00016d50


	//   ....[85]....
        /*01a4*/ 	.word	0x00016ee0


	//   ....[86]....
        /*01a8*/ 	.word	0x000170c0


	//   ....[87]....
        /*01ac*/ 	.word	0x00017340


	//   ....[88]....
        /*01b0*/ 	.word	0x00017580


	//   ....[89]....
        /*01b4*/ 	.word	0x00017710


	//   ....[90]....
        /*01b8*/ 	.word	0x000178f0


	//   ....[91]....
        /*01bc*/ 	.word	0x00017b70


	//   ....[92]....
        /*01c0*/ 	.word	0x00017db0


	//   ....[93]....
        /*01c4*/ 	.word	0x00017f40


	//   ....[94]....
        /*01c8*/ 	.word	0x00018120


	//   ....[95]....
        /*01cc*/ 	.word	0x000183a0


	//   ....[96]....
        /*01d0*/ 	.word	0x000185c0


	//   ....[97]....
        /*01d4*/ 	.word	0x00018750


	//   ....[98]....
        /*01d8*/ 	.word	0x00018930


	//   ....[99]....
        /*01dc*/ 	.word	0x0001a390


	//   ....[100]....
        /*01e0*/ 	.word	0x0001a5d0


	//   ....[101]....
        /*01e4*/ 	.word	0x0001a760


	//   ....[102]....
        /*01e8*/ 	.word	0x0001a940


	//   ....[103]....
        /*01ec*/ 	.word	0x0001c310


	//   ....[104]....
        /*01f0*/ 	.word	0x0001c550


	//   ....[105]....
        /*01f4*/ 	.word	0x0001c6e0


	//   ....[106]....
        /*01f8*/ 	.word	0x0001c8c0


	//   ....[107]....
        /*01fc*/ 	.word	0x0001e240


	//   ....[108]....
        /*0200*/ 	.word	0x0001e480


	//   ....[109]....
        /*0204*/ 	.word	0x0001e610


	//   ....[110]....
        /*0208*/ 	.word	0x0001e7f0


	//   ....[111]....
        /*020c*/ 	.word	0x00020170


	//   ....[112]....
        /*0210*/ 	.word	0x000203b0


	//   ....[113]....
        /*0214*/ 	.word	0x00020540


	//   ....[114]....
        /*0218*/ 	.word	0x00020720


	//   ....[115]....
        /*021c*/ 	.word	0x000220a0


	//   ....[116]....
        /*0220*/ 	.word	0x000222e0


	//   ....[117]....
        /*0224*/ 	.word	0x00022470


	//   ....[118]....
        /*0228*/ 	.word	0x00022650


	//   ....[119]....
        /*022c*/ 	.word	0x00023fd0


	//   ....[120]....
        /*0230*/ 	.word	0x00024210


	//   ....[121]....
        /*0234*/ 	.word	0x000243a0


	//   ....[122]....
        /*0238*/ 	.word	0x00024580


	//   ....[123]....
        /*023c*/ 	.word	0x00025f00


	//   ....[124]....
        /*0240*/ 	.word	0x00026130


	//   ....[125]....
        /*0244*/ 	.word	0x000262c0


	//   ....[126]....
        /*0248*/ 	.word	0x000264a0


	//   ....[127]....
        /*024c*/ 	.word	0x00027e20


	//----- nvinfo : EIATTR_EXIT_INSTR_OFFSETS
	.align		4
.L_2332:
        /*0250*/ 	.byte	0x04, 0x1c
        /*0252*/ 	.short	(.L_2334 - .L_2333)


	//   ....[0]....
.L_2333:
        /*0254*/ 	.word	0x000136b0


	//   ....[1]....
        /*0258*/ 	.word	0x00028200


	//   ....[2]....
        /*025c*/ 	.word	0x00028250


	//----- nvinfo : EIATTR_MAX_THREADS
	.align		4
.L_2334:
        /*0260*/ 	.byte	0x04, 0x05
        /*0262*/ 	.short	(.L_2336 - .L_2335)
.L_2335:
        /*0264*/ 	.word	0x00000080
        /*0268*/ 	.word	0x00000001
        /*026c*/ 	.word	0x00000001


	//----- nvinfo : EIATTR_CRS_STACK_SIZE
	.align		4
.L_2336:
        /*0270*/ 	.byte	0x04, 0x1e
        /*0272*/ 	.short	(.L_2338 - .L_2337)
.L_2337:
        /*0274*/ 	.word	0x00000000


	//----- nvinfo : EIATTR_CBANK_PARAM_SIZE
	.align		4
.L_2338:
        /*0278*/ 	.byte	0x03, 0x19
        /*027a*/ 	.short	0x0078


	//----- nvinfo : EIATTR_PARAM_CBANK
	.align		4
        /*027c*/ 	.byte	0x04, 0x0a
        /*027e*/ 	.short	(.L_2340 - .L_2339)
	.align		4
.L_2339:
        /*0280*/ 	.word	index@(.nv.constant0._ZN2at6native29vectorized_elementwise_kernelILi4EZZZNS0_67_GLOBAL__N__bb565c37_34_ValidateCompressedIndicesKernel_cu_33a4b88b42_validate_compressed_sparse_indices_kernelILNS2_8CDimNameE0ENS2_18CUDAKernelLauncherENS2_14EmptyVecKernelENS2_8DummyVecELm0EEEvRKNS_6TensorESA_lllENKUlvE1_clEvENKUlvE0_clEvEUllllllE_St5arrayIPcLm6EEEEviT0_T1_)
        /*0284*/ 	.short	0x0210
        /*0286*/ 	.short	0x0078


	//----- nvinfo : EIATTR_SW_WAR
	.align		4
.L_2340:
        /*0288*/ 	.byte	0x04, 0x36
        /*028a*/ 	.short	(.L_2342 - .L_2341)
.L_2341:
        /*028c*/ 	.word	0x00000008
.L_2342:


//--------------------- .nv.info._ZN2at6native29vectorized_elementwise_kernelILi8EZZZNS0_67_GLOBAL__N__bb565c37_34_ValidateCompressedIndicesKernel_cu_33a4b88b42_validate_compressed_sparse_indices_kernelILNS2_8CDimNameE0ENS2_18CUDAKernelLauncherENS2_14EmptyVecKernelENS2_8DummyVecELm0EEEvRKNS_6TensorESA_lllENKUlvE1_clEvENKUlvE0_clEvEUllllllE_St5arrayIPcLm6EEEEviT0_T1_ --------------------------
	.section	.nv.info._ZN2at6native29vectorized_elementwise_kernelILi8EZZZNS0_67_GLOBAL__N__bb565c37_34_ValidateCompressedIndicesKernel_cu_33a4b88b42_validate_compressed_sparse_indices_kernelILNS2_8CDimNameE0ENS2_18CUDAKernelLauncherENS2_14EmptyVecKernelENS2_8DummyVecELm0EEEvRKNS_6TensorESA_lllENKUlvE1_clEvENKUlvE0_clEvEUllllllE_St5arrayIPcLm6EEEEviT0_T1_,"",@"SHT_CUDA_INFO"
	.sectionflags	@""
	.align	4


	//----- nvinfo : EIATTR_CUDA_API_VERSION
	.align		4
        /*0000*/ 	.byte	0x04, 0x37
        /*0002*/ 	.short	(.L_2344 - .L_2343)
.L_2343:
        /*0004*/ 	.word	0x00000082


	//----- nvinfo : EIATTR_KPARAM_INFO
	.align		4
.L_2344:
        /*0008*/ 	.byte	0x04, 0x17
        /*000a*/ 	.short	(.L_2346 - .L_2345)
.L_2345:
        /*000c*/ 	.word	0x00000000
        /*0010*/ 	.short	0x0002
        /*0012*/ 	.short	0x0048
        /*0014*/ 	.byte	0x00, 0xf0, 0xc1, 0x00


	//----- nvinfo : EIATTR_KPARAM_INFO
	.align		4
.L_2346:
        /*0018*/ 	.byte	0x04, 0x17
        /*001a*/ 	.short	(.L_2348 - .L_2347)
.L_2347:
        /*001c*/ 	.word	0x00000000
        /*0020*/ 	.short	0x0001
        /*0022*/ 	.short	0x0008
        /*0024*/ 	.byte	0x00, 0xf0, 0x01, 0x01


	//----- nvinfo : EIATTR_KPARAM_INFO
	.align		4
.L_2348:
        /*0028*/ 	.byte	0x04, 0x17
        /*002a*/ 	.short	(.L_2350 - .L_2349)
.L_2349:
        /*002c*/ 	.word	0x00000000
        /*0030*/ 	.short	0x0000
        /*0032*/ 	.short	0x0000
        /*0034*/ 	.byte	0x00, 0xf0, 0x11, 0x00


	//----- nvinfo : EIATTR_SPARSE_MMA_MASK
	.align		4
.L_2350:
        /*0038*/ 	.byte	0x03, 0x50
        /*003a*/ 	.short	0x0000


	//----- nvinfo : EIATTR_MAXREG_COUNT
	.align		4
        /*003c*/ 	.byte	0x03, 0x1b
        /*003e*/ 	.short	0x00ff


	//----- nvinfo : EIATTR_EXTERNS
	.align		4
        /*0040*/ 	.byte	0x04, 0x0f
        /*0042*/ 	.short	(.L_2352 - .L_2351)


	//   ....[0]....
	.align		4
.L_2351:
        /*0044*/ 	.word	index@(__assertfail)


	//----- nvinfo : EIATTR_MERCURY_ISA_VERSION
	.align		4
.L_2352:
        /*0048*/ 	.byte	0x03, 0x5f
        /*004a*/ 	.short	0x0101


	//----- nvinfo : EIATTR_SYSCALL_OFFSETS
	.align		4
        /*004c*/ 	.byte	0x04, 0x46
        /*004e*/ 	.short	(.L_2354 - .L_2353)


	//   ....[0]....
.L_2353:
        /*0050*/ 	.word	0x00000490


	//   ....[1]....
        /*0054*/ 	.word	0x00000630


	//   ....[2]....
        /*0058*/ 	.word	0x00000810


	//   ....[3]....
        /*005c*/ 	.word	0x00000aa0


	//   ....[4]....
        /*0060*/ 	.word	0x00000ca0


	//   ....[5]....
        /*0064*/ 	.word	0x00000e10


	//   ....[6]....
        /*0068*/ 	.word	0x00000ff0


	//   ....[7]....
        /*006c*/ 	.word	0x00001290


	//   ....[8]....
        /*0070*/ 	.word	0x00001460


	//   ....[9]....
        /*0074*/ 	.word	0x000015d0


	//   ....[10]....
        /*0078*/ 	.word	0x000017b0


	//   ....[11]....
        /*007c*/ 	.word	0x00001a40


	//   ....[12]....
        /*0080*/ 	.word	0x00001c10


	//   ....[13]....
        /*0084*/ 	.word	0x00001d80


	//   ....[14]....
        /*0088*/ 	.word	0x00001f60


	//   ....[15]....
        /*008c*/ 	.word	0x000021f0


	//   ....[16]....
        /*0090*/ 	.word	0x000023c0


	//   ....[17]....
        /*0094*/ 	.word	0x00002530


	//   ....[18]....
        /*0098*/ 	.word	0x00002710


	//   ....[19]....
        /*009c*/ 	.word	0x000029a0


	//   ....[20]....
        /*00a0*/ 	.word	0x00002b70


	//   ....[21]....
        /*00a4*/ 	.word	0x00002ce0


	//   ....[22]....
        /*00a8*/ 	.word	0x00002ec0


	//   ....[23]....
        /*00ac*/ 	.word	0x00003150


	//   ....[24]....
        /*00b0*/ 	.word	0x00003320


	//   ....[25]....
        /*00b4*/ 	.word	0x00003490


	//   ....[26]....
        /*00b8*/ 	.word	0x00003670


	//   ....[27]....
        /*00bc*/ 	.word	0x00003900


	//   ....[28]....
        /*00c0*/ 	.word	0x00003ad0


	//   ....[29]....
        /*00c4*/ 	.word	0x00003c40


	//   ....[30]....
        /*00c8*/ 	.word	0x00003e20


	//   ....[31]....
        /*00cc*/ 	.word	0x000040b0


	//   ....[32]....
        /*00d0*/ 	.word	0x000042a0


	//   ....[33]....
        /*00d4*/ 	.word	0x00004440


	//   ....[34]....
        /*00d8*/ 	.word	0x00004620


	//   ....[35]....
        /*00dc*/ 	.word	0x00006110


	//   ....[36]....
        /*00e0*/ 	.word	0x00006310


	//   ....[37]....
        /*00e4*/ 	.word	0x00006480


	//   ....[38]....
        /*00e8*/ 	.word	0x00006660


	//   ....[39]....
        /*00ec*/ 	.word	0x00007f80


	//   ....[40]....
        /*00f0*/ 	.word	0x00008150


	//   ....[41]....
        /*00f4*/ 	.word	0x000082c0


	//   ....[42]....
        /*00f8*/ 	.word	0x000084a0


	//   ....[43]....
        /*00fc*/ 	.word	0x00009dc0


	//   ....[44]....
        /*0100*/ 	.word	0x00009f90


	//   ....[45]....
        /*0104*/ 	.word	0x0000a100


	//   ....[46]....
        /*0108*/ 	.word	0x0000a2e0


	//   ....[47]....
        /*010c*/ 	.word	0x0000bcf0


	//   ....[48]....
        /*0110*/ 	.word	0x0000bec0


	//   ....[49]....
        /*0114*/ 	.word	0x0000c030


	//   ....[50]....
        /*0118*/ 	.word	0x0000c210


	//   ....[51]....
        /*011c*/ 	.word	0x0000db30


	//   ....[52]....
        /*0120*/ 	.word	0x0000dd00


	//   ....[53]....
        /*0124*/ 	.word	0x0000de70


	//   ....[54]....
        /*0128*/ 	.word	0x0000e050


	//   ....[55]....
        /*012c*/ 	.word	0x0000f970


	//   ....[56]....
        /*0130*/ 	.word	0x0000fb40


	//   ....[57]....
        /*0134*/ 	.word	0x0000fcb0


	//   ....[58]....
        /*0138*/ 	.word	0x0000fe90


	//   ....[59]....
        /*013c*/ 	.word	0x00011790


	//   ....[60]....
        /*0140*/ 	.word	0x00011960


	//   ....[61]....
        /*0144*/ 	.word	0x00011ad0


	//   ....[62]....
        /*0148*/ 	.word	0x00011cb0


	//   ....[63]....
        /*014c*/ 	.word	0x00013590


	//   ....[64]....
        /*0150*/ 	.word	0x00014440


	//   ....[65]....
        /*0154*/ 	.word	0x000145d0


	//   ....[66]....
        /*0158*/ 	.word	0x000147b0


	//   ....[67]....
        /*015c*/ 	.word	0x00014a40


	//   ....[68]....
        /*0160*/ 	.word	0x00014c80


	//   ....[69]....
        /*0164*/ 	.word	0x00014e10


	//   ....[70]....
        /*0168*/ 	.word	0x00014ff0


	//   ....[71]....
        /*016c*/ 	.word	0x00015280


	//   ....[72]....
        /*0170*/ 	.word	0x000154c0


	//   ....[73]....
        /*0174*/ 	.word	0x00015650


	//   ....[74]....
        /*0178*/ 	.word	0x00015830


	//   ....[75]....
        /*017c*/ 	.word	0x00015ab0


	//   ....[76]....
        /*0180*/ 	.word	0x00015cf0


	//   ....[77]....
        /*0184*/ 	.word	0x00015e80


	//   ....[78]....
        /*0188*/ 	.word	0x00016060


	//   ....[79]....
        /*018c*/ 	.word	0x000162e0


	//   ....[80]....
        /*0190*/ 	.word	0x00016520


	//   ....[81]....
        /*0194*/ 	.word	0x000166b0


	//   ....[82]....
        /*0198*/ 	.word	0x00016890


	//   ....[83]....
        /*019c*/ 	.word	0x00016b10


	//   ....[84]....
        /*01a0*/ 	.word	0x00016d50


	//   ....[85]....
        /*01a4*/ 	.word	0x00016ee0


	//   ....[86]....
        /*01a8*/ 	.word	0x000170c0


	//   ....[87]....
        /*01ac*/ 	.word	0x00017340


	//   ....[88]....
        /*01b0*/ 	.word	0x00017580


	//   ....[89]....
        /*01b4*/ 	.word	0x00017710


	//   ....[90]....
        /*01b8*/ 	.word	0x000178f0


	//   ....[91]....
        /*01bc*/ 	.word	0x00017b70


	//   ....[92]....
        /*01c0*/ 	.word	0x00017db0


	//   ....[93]....
        /*01c4*/ 	.word	0x00017f40


	//   ....[94]....
        /*01c8*/ 	.word	0x00018120


	//   ....[95]....
        /*01cc*/ 	.word	0x000183a0


	//   ....[96]....
        /*01d0*/ 	.word	0x000185c0


	//   ....[97]....
        /*01d4*/ 	.word	0x00018750


	//   ....[98]....
        /*01d8*/ 	.word	0x00018930


	//   ....[99]....
        /*01dc*/ 	.word	0x0001a390


	//   ....[100]....
        /*01e0*/ 	.word	0x0001a5d0


	//   ....[101]....
        /*01e4*/ 	.word	0x0001a760


	//   ....[102]....
        /*01e8*/ 	.word	0x0001a940


	//   ....[103]....
        /*01ec*/ 	.word	0x0001c310


	//   ....[104]....
        /*01f0*/ 	.word	0x0001c550


	//   ....[105]....
        /*01f4*/ 	.word	0x0001c6e0


	//   ....[106]....
        /*01f8*/ 	.word	0x0001c8c0


	//   ....[107]....
        /*01fc*/ 	.word	0x0001e240


	//   ....[108]....
        /*0200*/ 	.word	0x0001e480


	//   ....[109]....
        /*0204*/ 	.word	0x0001e610


	//   ....[110]....
        /*0208*/ 	.word	0x0001e7f0


	//   ....[111]....
        /*020c*/ 	.word	0x00020170


	//   ....[112]....
        /*0210*/ 	.word	0x000203b0


	//   ....[113]....
        /*0214*/ 	.word	0x00020540


	//   ....[114]....
        /*0218*/ 	.word	0x00020720


	//   ....[115]....
        /*021c*/ 	.word	0x000220a0


	//   ....[116]....
        /*0220*/ 	.word	0x000222e0


	//   ....[117]....
        /*0224*/ 	.word	0x00022470


	//   ....[118]....
        /*0228*/ 	.word	0x00022650


	//   ....[119]....
        /*022c*/ 	.word	0x00023fd0


	//   ....[120]....
        /*0230*/ 	.word	0x00024210


	//   ....[121]....
        /*0234*/ 	.word	0x000243a0


	//   ....[122]....
        /*0238*/ 	.word	0x00024580


	//   ....[123]....
        /*023c*/ 	.word	0x00025f00


	//   ....[124]....
        /*0240*/ 	.word	0x00026130


	//   ....[125]....
        /*0244*/ 	.word	0x000262c0


	//   ....[126]....
        /*0248*/ 	.word	0x000264a0


	//   ....[127]....
        /*024c*/ 	.word	0x00027e20


	//----- nvinfo : EIATTR_EXIT_INSTR_OFFSETS
	.align		4
.L_2354:
        /*0250*/ 	.byte	0x04, 0x1c
        /*0252*/ 	.short	(.L_2356 - .L_2355)


	//   ....[0]....
.L_2355:
        /*0254*/ 	.word	0x000136b0


	//   ....[1]....
        /*0258*/ 	.word	0x00028200


	//   ....[2]....
        /*025c*/ 	.word	0x00028250


	//----- nvinfo : EIATTR_MAX_THREADS
	.align		4
.L_2356:
        /*0260*/ 	.byte	0x04, 0x05
        /*0262*/ 	.short	(.L_2358 - .L_2357)
.L_2357:
        /*0264*/ 	.word	0x00000080
        /*0268*/ 	.word	0x00000001
        /*026c*/ 	.word	0x00000001


	//----- nvinfo : EIATTR_CRS_STACK_SIZE
	.align		4
.L_2358:
        /*0270*/ 	.byte	0x04, 0x1e
        /*0272*/ 	.short	(.L_2360 - .L_2359)
.L_2359:
        /*0274*/ 	.word	0x00000000


	//----- nvinfo : EIATTR_CBANK_PARAM_SIZE
	.align		4
.L_2360:
        /*0278*/ 	.byte	0x03, 0x19
        /*027a*/ 	.short	0x0078


	//----- nvinfo : EIATTR_PARAM_CBANK
	.align		4
        /*027c*/ 	.byte	0x04, 0x0a
        /*027e*/ 	.short	(.L_2362 - .L_2361)
	.align		4
.L_2361:
        /*0280*/ 	.word	index@(.nv.constant0._ZN2at6native29vectorized_elementwise_kernelILi8EZZZNS0_67_GLOBAL__N__bb565c37_34_ValidateCompressedIndicesKernel_cu_33a4b88b42_validate_compressed_sparse_indices_kernelILNS2_8CDimNameE0ENS2_18CUDAKernelLauncherENS2_14EmptyVecKernelENS2_8DummyVecELm0EEEvRKNS_6TensorESA_lllENKUlvE1_clEvENKUlvE0_clEvEUllllllE_St5arrayIPcLm6EEEEviT0_T1_)
        /*0284*/ 	.short	0x0210
        /*0286*/ 	.short	0x0078


	//----- nvinfo : EIATTR_SW_WAR
	.align		4
.L_2362:
        /*0288*/ 	.byte	0x04, 0x36
        /*028a*/ 	.short	(.L_2364 - .L_2363)
.L_2363:
        /*028c*/ 	.word	0x00000008
.L_2364:


//--------------------- .nv.info._ZN2at6native18elementwise_kernelILi128ELi4EZNS0_15gpu_kernel_implIZZZNS0_67_GLOBAL__N__bb565c37_34_ValidateCompressedIndicesKernel_cu_33a4b88b42_validate_compressed_sparse_indices_kernelILNS3_8CDimNameE0ENS3_18CUDAKernelLauncherENS3_14EmptyVecKernelENS3_8DummyVecELm0EEEvRKNS_6TensorESB_lllENKUlvE1_clEvENKUlvE_clEvEUliiiiiE_EEvRNS_18TensorIteratorBaseERKT_EUliE_EEviT1_ --------------------------
	.section	.nv.info._ZN2at6native18elementwise_kernelILi128ELi4EZNS0_15gpu_kernel_implIZZZNS0_67_GLOBAL__N__bb565c37_34_ValidateCompressedIndicesKernel_cu_33a4b88b42_validate_compressed_sparse_indices_kernelILNS3_8CDimNameE0ENS3_18CUDAKernelLauncherENS3_14EmptyVecKernelENS3_8DummyVecELm0EEEvRKNS_6TensorESB_lllENKUlvE1_clEvENKUlvE_clEvEUliiiiiE_EEvRNS_18TensorIteratorBaseERKT_EUliE_EEviT1_,"",@"SHT_CUDA_INFO"
	.sectionflags	@""
	.align	4


	//----- nvinfo : EIATTR_CUDA_API_VERSION
	.align		4
        /*0000*/ 	.byte	0x04, 0x37
        /*0002*/ 	.short	(.L_2366 - .L_2365)
.L_2365:
        /*0004*/ 	.word	0x00000082


	//----- nvinfo : EIATTR_KPARAM_INFO
	.align		4
.L_2366:
        /*0008*/ 	.byte	0x04, 0x17
        /*000a*/ 	.short	(.L_2368 - .L_2367)
.L_2367:
        /*000c*/ 	.word	0x00000000
        /*0010*/ 	.short	0x0001
        /*0012*/ 	.short	0x0008
        /*0014*/ 	.byte	0x00, 0xf0, 0x21, 0x10


	//----- nvinfo : EIATTR_KPARAM_INFO
	.align		4
.L_2368:
        /*0018*/ 	.byte	0x04, 0x17
        /*001a*/ 	.short	(.L_2370 - .L_2369)
.L_2369:
        /*001c*/ 	.word	0x00000000
        /*0020*/ 	.short	0x0000
        /*0022*/ 	.short	0x0000
        /*0024*/ 	.byte	0x00, 0xf0, 0x11, 0x00


	//----- nvinfo : EIATTR_SPARSE_MMA_MASK
	.align		4
.L_2370:
        /*0028*/ 	.byte	0x03, 0x50
        /*002a*/ 	.short	0x0000


	//----- nvinfo : EIATTR_MAXREG_COUNT
	.align		4
        /*002c*/ 	.byte	0x03, 0x1b
        /*002e*/ 	.short	0x0080


	//----- nvinfo : EIATTR_EXTERNS
	.align		4
        /*0030*/ 	.byte	0x04, 0x0f
        /*0032*/ 	.short	(.L_2372 - .L_2371)


	//   ....[0]....
	.align		4
.L_2371:
        /*0034*/ 	.word	index@(__assertfail)


	//----- nvinfo : EIATTR_MERCURY_ISA_VERSION
	.align		4
.L_2372:
        /*0038*/ 	.byte	0x03, 0x5f
        /*003a*/ 	.short	0x0101


	//----- nvinfo : EIATTR_SYSCALL_OFFSETS
	.align		4
        /*003c*/ 	.byte	0x04, 0x46
        /*003e*/ 	.short	(.L_2374 - .L_2373)


	//   ....[0]....
.L_2373:
        /*0040*/ 	.word	0x00002b10


	//   ....[1]....
        /*0044*/ 	.word	0x00003910


	//   ....[2]....
        /*0048*/ 	.word	0x00004710


	//   ....[3]....
        /*004c*/ 	.word	0x00005510


	//   ....[4]....
        /*0050*/ 	.word	0x00006310


	//   ....[5]....
        /*0054*/ 	.word	0x000064c0


	//   ....[6]....
        /*0058*/ 	.word	0x00006640


	//   ....[7]....
        /*005c*/ 	.word	0x000067f0


	//   ....[8]....
        /*0060*/ 	.word	0x00006f40


	//   ....[9]....
        /*0064*/ 	.word	0x000076a0


	//   ....[10]....
        /*0068*/ 	.word	0x0000a1b0


	//   ....[11]....
        /*006c*/ 	.word	0x0000afb0


	//   ....[12]....
        /*0070*/ 	.word	0x0000bdb0


	//   ....[13]....
        /*0074*/ 	.word	0x0000cbb0


	//   ....[14]....
        /*0078*/ 	.word	0x0000d9b0


	//   ....[15]....
        /*007c*/ 	.word	0x0000db60


	//   ....[16]....
        /*0080*/ 	.word	0x0000dce0


	//   ....[17]....
        /*0084*/ 	.word	0x0000de90


	//   ....[18]....
        /*0088*/ 	.word	0x0000e590


	//   ....[19]....
        /*008c*/ 	.word	0x0000ecf0


	//   ....[20]....
        /*0090*/ 	.word	0x000117f0


	//   ....[21]....
        /*0094*/ 	.word	0x000125f0


	//   ....[22]....
        /*0098*/ 	.word	0x000133f0


	//   ....[23]....
        /*009c*/ 	.word	0x000141f0


	//   ....[24]....
        /*00a0*/ 	.word	0x00014ff0


	//   ....[25]....
        /*00a4*/ 	.word	0x000151a0


	//   ....[26]....
        /*00a8*/ 	.word	0x00015320


	//   ....[27]....
        /*00ac*/ 	.word	0x000154d0


	//   ....[28]....
        /*00b0*/ 	.word	0x00015c20


	//   ....[29]....
        /*00b4*/ 	.word	0x00016380


	//   ....[30]....
        /*00b8*/ 	.word	0x00018e80


	//   ....[31]....
        /*00bc*/ 	.word	0x00019c80


	//   ....[32]....
        /*00c0*/ 	.word	0x0001aa80


	//   ....[33]....
        /*00c4*/ 	.word	0x0001b880


	//   ....[34]....
        /*00c8*/ 	.word	0x0001c680


	//   ....[35]....
        /*00cc*/ 	.word	0x0001c830


	//   ....[36]....
        /*00d0*/ 	.word	0x0001c9b0


	//   ....[37]....
        /*00d4*/ 	.word	0x0001cb60


	//   ....[38]....
        /*00d8*/ 	.word	0x0001d260


	//   ....[39]....
        /*00dc*/ 	.word	0x0001d9c0


	//----- nvinfo : EIATTR_EXIT_INSTR_OFFSETS
	.align		4
.L_2374:
        /*00e0*/ 	.byte	0x04, 0x1c
        /*00e2*/ 	.short	(.L_2376 - .L_2375)


	//   ....[0]....
.L_2375:
        /*00e4*/ 	.word	0x00016410


	//   ....[1]....
        /*00e8*/ 	.word	0x0001d3b0


	//   ....[2]....
        /*00ec*/ 	.word	0x0001d3d0


	//   ....[3]....
        /*00f0*/ 	.word	0x0001d450


	//   ....[4]....
        /*00f4*/ 	.word	0x0001d470


	//   ....[5]....
        /*00f8*/ 	.word	0x0001d490


	//   ....[6]....
        /*00fc*/ 	.word	0x0001d510


	//   ....[7]....
        /*0100*/ 	.word	0x0001d530


	//   ....[8]....
        /*0104*/ 	.word	0x0001d5b0


	//   ....[9]....
        /*0108*/ 	.word	0x0001d5d0


	//   ....[10]....
        /*010c*/ 	.word	0x0001d5f0


	//   ....[11]....
        /*0110*/ 	.word	0x0001d690


	//   ....[12]....
        /*0114*/ 	.word	0x0001d6b0


	//   ....[13]....
        /*0118*/ 	.word	0x0001d730


	//   ....[14]....
        /*011c*/ 	.word	0x0001d750


	//   ....[15]....
        /*0120*/ 	.word	0x0001d770


	//   ....[16]....
        /*0124*/ 	.word	0x0001d810


	//   ....[17]....
        /*0128*/ 	.word	0x0001d830


	//   ....[18]....
        /*012c*/ 	.word	0x0001d850


	//   ....[19]....
        /*0130*/ 	.word	0x0001d8c0


	//   ....[20]....
        /*0134*/ 	.word	0x0001d9d0


	//   ....[21]....
        /*0138*/ 	.word	0x0001d9f0


	//   ....[22]....
        /*013c*/ 	.word	0x0001da10


	//----- nvinfo : EIATTR_MAX_THREADS
	.align		4
.L_2376:
        /*0140*/ 	.byte	0x04, 0x05
        /*0142*/ 	.short	(.L_2378 - .L_2377)
.L_2377:
        /*0144*/ 	.word	0x00000080
        /*0148*/ 	.word	0x00000001
        /*014c*/ 	.word	0x00000001


	//----- nvinfo : EIATTR_CRS_STACK_SIZE
	.align		4
.L_2378:
        /*0150*/ 	.byte	0x04, 0x1e
        /*0152*/ 	.short	(.L_2380 - .L_2379)
.L_2379:
        /*0154*/ 	.word	0x00000000


	//----- nvinfo : EIATTR_CBANK_PARAM_SIZE
	.align		4
.L_2380:
        /*0158*/ 	.byte	0x03, 0x19
        /*015a*/ 	.short	0x0410


	//----- nvinfo : EIATTR_PARAM_CBANK
	.align		4
        /*015c*/ 	.byte	0x04, 0x0a
        /*015e*/ 	.short	(.L_2382 - .L_2381)
	.align		4
.L_2381:
        /*0160*/ 	.word	index@(.nv.constant0._ZN2at6native18elementwise_kernelILi128ELi4EZNS0_15gpu_kernel_implIZZZNS0_67_GLOBAL__N__bb565c37_34_ValidateCompressedIndicesKernel_cu_33a4b88b42_validate_compressed_sparse_indices_kernelILNS3_8CDimNameE0ENS3_18CUDAKernelLauncherENS3_14EmptyVecKernelENS3_8DummyVecELm0EEEvRKNS_6TensorESB_lllENKUlvE1_clEvENKUlvE_clEvEUliiiiiE_EEvRNS_18TensorIteratorBaseERKT_EUliE_EEviT1_)
        /*0164*/ 	.short	0x0210
        /*0166*/ 	.short	0x0410


	//----- nvinfo : EIATTR_SW_WAR
	.align		4
.L_2382:
        /*0168*/ 	.byte	0x04, 0x36
        /*016a*/ 	.short	(.L_2384 - .L_2383)
.L_2383:
        /*016c*/ 	.word	0x00000008
.L_2384:


//--------------------- .nv.info._ZN2at6native27unrolled_elementwise_kernelIZZZNS0_67_GLOBAL__N__bb565c37_34_ValidateCompressedIndicesKernel_cu_33a4b88b42_validate_compressed_sparse_indices_kernelILNS2_8CDimNameE0ENS2_18CUDAKernelLauncherENS2_14EmptyVecKernelENS2_8DummyVecELm0EEEvRKNS_6TensorESA_lllENKUlvE1_clEvENKUlvE_clEvEUliiiiiE_St5arrayIPcLm6EELi4E23TrivialOffsetCalculatorILi5EjESH_ILi1EjENS0_6memory12LoadWithCastILi5EEENSK_13StoreWithCastILi1EEEEEviT_T0_T2_T3_T4_T5_ --------------------------
	.section	.nv.info._ZN2at6native27unrolled_elementwise_kernelIZZZNS0_67_GLOBAL__N__bb565c37_34_ValidateCompressedIndicesKernel_cu_33a4b88b42_validate_compressed_sparse_indices_kernelILNS2_8CDimNameE0ENS2_18CUDAKernelLauncherENS2_14EmptyVecKernelENS2_8DummyVecELm0EEEvRKNS_6TensorESA_lllENKUlvE1_clEvENKUlvE_clEvEUliiiiiE_St5arrayIPcLm6EELi4E23TrivialOffsetCalculatorILi5EjESH_ILi1EjENS0_6memory12LoadWithCastILi5EEENSK_13StoreWithCastILi1EEEEEviT_T0_T2_T3_T4_T5_,"",@"SHT_CUDA_INFO"
	.sectionflags	@""
	.align	4


	//----- nvinfo : EIATTR_CUDA_API_VERSION
	.align		4
        /*0000*/ 	.byte	0x04, 0x37
        /*0002*/ 	.short	(.L_2386 - .L_2385)
.L_2385:
        /*0004*/ 	.word	0x00000082


	//----- nvinfo : EIATTR_KPARAM_INFO
	.align		4
.L_2386:
        /*0008*/ 	.byte	0x04, 0x17
        /*000a*/ 	.short	(.L_2388 - .L_2387)
.L_2387:
        /*000c*/ 	.word	0x00000000
        /*0010*/ 	.short	0x0006
        /*0012*/ 	.short	0x0098
        /*0014*/ 	.byte	0x00, 0xf0, 0x21, 0x00


	//----- nvinfo : EIATTR_KPARAM_INFO
	.align		4
.L_2388:
        /*0018*/ 	.byte	0x04, 0x17
        /*001a*/ 	.short	(.L_2390 - .L_2389)
.L_2389:
        /*001c*/ 	.word	0x00000000
        /*0020*/ 	.short	0x0005
        /*0022*/ 	.short	0x007c
        /*0024*/ 	.byte	0x00, 0xf0, 0x71, 0x00


	//----- nvinfo : EIATTR_KPARAM_INFO
	.align		4
.L_2390:
        /*0028*/ 	.byte	0x04, 0x17
        /*002a*/ 	.short	(.L_2392 - .L_2391)
.L_2391:
        /*002c*/ 	.word	0x00000000
        /*0030*/ 	.short	0x0004
        /*0032*/ 	.short	0x0079
        /*0034*/ 	.byte	0x00, 0xf0, 0x05, 0x00


	//----- nvinfo : EIATTR_KPARAM_INFO
	.align		4
.L_2392:
        /*0038*/ 	.byte	0x04, 0x17
        /*003a*/ 	.short	(.L_2394 - .L_2393)
.L_2393:
        /*003c*/ 	.word	0x00000000
        /*0040*/ 	.short	0x0003
        /*0042*/ 	.short	0x0078
        /*0044*/ 	.byte	0x00, 0xf0, 0x05, 0x00


	//----- nvinfo : EIATTR_KPARAM_INFO
	.align		4
.L_2394:
        /*0048*/ 	.byte	0x04, 0x17
        /*004a*/ 	.short	(.L_2396 - .L_2395)
.L_2395:
        /*004c*/ 	.word	0x00000000
        /*0050*/ 	.short	0x0002
        /*0052*/ 	.short	0x0048
        /*0054*/ 	.byte	0x00, 0xf0, 0xc1, 0x00


	//----- nvinfo : EIATTR_KPARAM_INFO
	.align		4
.L_2396:
        /*0058*/ 	.byte	0x04, 0x17
        /*005a*/ 	.short	(.L_2398 - .L_2397)
.L_2397:
        /*005c*/ 	.word	0x00000000
        /*0060*/ 	.short	0x0001
        /*0062*/ 	.short	0x0008
        /*0064*/ 	.byte	0x00, 0xf0, 0x01, 0x01


	//----- nvinfo : EIATTR_KPARAM_INFO
	.align		4
.L_2398:
        /*0068*/ 	.byte	0x04, 0x17
        /*006a*/ 	.short	(.L_2400 - .L_2399)
.L_2399:
        /*006c*/ 	.word	0x00000000
        /*0070*/ 	.short	0x0000
        /*0072*/ 	.short	0x0000
        /*0074*/ 	.byte	0x00, 0xf0, 0x11, 0x00


	//----- nvinfo : EIATTR_SPARSE_MMA_MASK
	.align		4
.L_2400:
        /*0078*/ 	.byte	0x03, 0x50
        /*007a*/ 	.short	0x0000


	//----- nvinfo : EIATTR_MAXREG_COUNT
	.align		4
        /*007c*/ 	.byte	0x03, 0x1b
        /*007e*/ 	.short	0x00ff


	//----- nvinfo : EIATTR_EXTERNS
	.align		4
        /*0080*/ 	.byte	0x04, 0x0f
        /*0082*/ 	.short	(.L_2402 - .L_2401)


	//   ....[0]....
	.align		4
.L_2401:
        /*0084*/ 	.word	index@(__assertfail)


	//----- nvinfo : EIATTR_MERCURY_ISA_VERSION
	.align		4
.L_2402:
        /*0088*/ 	.byte	0x03, 0x5f
        /*008a*/ 	.short	0x0101


	//----- nvinfo : EIATTR_SYSCALL_OFFSETS
	.align		4
        /*008c*/ 	.byte	0x04, 0x46
        /*008e*/ 	.short	(.L_2404 - .L_2403)


	//   ....[0]....
.L_2403:
        /*0090*/ 	.word	0x00000ef0


	//   ....[1]....
        /*0094*/ 	.word	0x00001d00


	//   ....[2]....
        /*0098*/ 	.word	0x00002b10


	//   ....[3]....
        /*009c*/ 	.word	0x00003920


	//   ....[4]....
        /*00a0*/ 	.word	0x00004730


	//   ....[5]....
        /*00a4*/ 	.word	0x000055e0


	//   ....[6]....
        /*00a8*/ 	.word	0x000063f0


	//   ....[7]....
        /*00ac*/ 	.word	0x00007200


	//   ....[8]....
        /*00b0*/ 	.word	0x00008010


	//   ....[9]....
        /*00b4*/ 	.word	0x00008e20


	//   ....[10]....
        /*00b8*/ 	.word	0x00009cc0


	//   ....[11]....
        /*00bc*/ 	.word	0x0000aad0


	//   ....[12]....
        /*00c0*/ 	.word	0x0000b8e0


	//   ....[13]....
        /*00c4*/ 	.word	0x0000c6f0


	//   ....[14]....
        /*00c8*/ 	.word	0x0000d500


	//   ....[15]....
        /*00cc*/ 	.word	0x0000e3b0


	//   ....[16]....
        /*00d0*/ 	.word	0x0000f1c0


	//   ....[17]....
        /*00d4*/ 	.word	0x0000ffd0


	//   ....[18]....
        /*00d8*/ 	.word	0x00010de0


	//   ....[19]....
        /*00dc*/ 	.word	0x00011bf0


	//   ....[20]....
        /*00e0*/ 	.word	0x00011e80


	//   ....[21]....
        /*00e4*/ 	.word	0x00012000


	//   ....[22]....
        /*00e8*/ 	.word	0x000121b0


	//   ....[23]....
        /*00ec*/ 	.word	0x00012430


	//   ....[24]....
        /*00f0*/ 	.word	0x00012650


	//   ....[25]....
        /*00f4*/ 	.word	0x000127d0


	//   ....[26]....
        /*00f8*/ 	.word	0x00012980


	//   ....[27]....
        /*00fc*/ 	.word	0x00012c00


	//   ....[28]....
        /*0100*/ 	.word	0x00012e20


	//   ....[29]....
        /*0104*/ 	.word	0x00012fa0


	//   ....[30]....
        /*0108*/ 	.word	0x00013150


	//   ....[31]....
        /*010c*/ 	.word	0x000133d0


	//   ....[32]....
        /*0110*/ 	.word	0x000135f0


	//   ....[33]....
        /*0114*/ 	.word	0x00013770


	//   ....[34]....
        /*0118*/ 	.word	0x00013920


	//   ....[35]....
        /*011c*/ 	.word	0x00013b70


	//   ....[36]....
        /*0120*/ 	.word	0x00013da0


	//   ....[37]....
        /*0124*/ 	.word	0x00013f20


	//   ....[38]....
        /*0128*/ 	.word	0x000140d0


	//   ....[39]....
        /*012c*/ 	.word	0x00015a80


	//   ....[40]....
        /*0130*/ 	.word	0x00015cb0


	//   ....[41]....
        /*0134*/ 	.word	0x00015e30


	//   ....[42]....
        /*0138*/ 	.word	0x00015fe0


	//   ....[43]....
        /*013c*/ 	.word	0x000179b0


	//   ....[44]....
        /*0140*/ 	.word	0x00017be0


	//   ....[45]....
        /*0144*/ 	.word	0x00017d60


	//   ....[46]....
        /*0148*/ 	.word	0x00017f10


	//   ....[47]....
        /*014c*/ 	.word	0x000198e0


	//   ....[48]....
        /*0150*/ 	.word	0x00019b00


	//   ....[49]....
        /*0154*/ 	.word	0x00019c80


	//   ....[50]....
        /*0158*/ 	.word	0x00019e30


	//   ....[51]....
        /*015c*/ 	.word	0x0001b7f0


	//   ....[52]....
        /*0160*/ 	.word	0x0001c010


	//   ....[53]....
        /*0164*/ 	.word	0x0001c800


	//   ....[54]....
        /*0168*/ 	.word	0x0001cfc0


	//   ....[55]....
        /*016c*/ 	.word	0x0001d790


	//----- nvinfo : EIATTR_EXIT_INSTR_OFFSETS
	.align		4
.L_2404:
        /*0170*/ 	.byte	0x04, 0x1c
        /*0172*/ 	.short	(.L_2406 - .L_2405)


	//   ....[0]....
.L_2405:
        /*0174*/ 	.word	0x0001d040


	//   ....[1]....
        /*0178*/ 	.word	0x0001d180


	//   ....[2]....
        /*017c*/ 	.word	0x0001d1a0


	//   ....[3]....
        /*0180*/ 	.word	0x0001d220


	//   ....[4]....
        /*0184*/ 	.word	0x0001d240


	//   ....[5]....
        /*0188*/ 	.word	0x0001d260


	//   ....[6]....
        /*018c*/ 	.word	0x0001d2e0


	//   ....[7]....
        /*0190*/ 	.word	0x0001d300


	//   ....[8]....
        /*0194*/ 	.word	0x0001d380


	//   ....[9]....
        /*0198*/ 	.word	0x0001d3a0


	//   ....[10]....
        /*019c*/ 	.word	0x0001d3c0


	//   ....[11]....
        /*01a0*/ 	.word	0x0001d460


	//   ....[12]....
        /*01a4*/ 	.word	0x0001d480


	//   ....[13]....
        /*01a8*/ 	.word	0x0001d500


	//   ....[14]....
        /*01ac*/ 	.word	0x0001d520


	//   ....[15]....
        /*01b0*/ 	.word	0x0001d540


	//   ....[16]....
        /*01b4*/ 	.word	0x0001d5e0


	//   ....[17]....
        /*01b8*/ 	.word	0x0001d600


	//   ....[18]....
        /*01bc*/ 	.word	0x0001d620


	//   ....[19]....
        /*01c0*/ 	.word	0x0001d690


	//   ....[20]....
        /*01c4*/ 	.word	0x0001d7a0


	//   ....[21]....
        /*01c8*/ 	.word	0x0001d7c0


	//   ....[22]....
        /*01cc*/ 	.word	0x0001d7e0


	//----- nvinfo : EIATTR_MAX_THREADS
	.align		4
.L_2406:
        /*01d0*/ 	.byte	0x04, 0x05
        /*01d2*/ 	.short	(.L_2408 - .L_2407)
.L_2407:
        /*01d4*/ 	.word	0x00000080
        /*01d8*/ 	.word	0x00000001
        /*01dc*/ 	.word	0x00000001


	//----- nvinfo : EIATTR_CRS_STACK_SIZE
	.align		4
.L_2408:
        /*01e0*/ 	.byte	0x04, 0x1e
        /*01e2*/ 	.short	(.L_2410 - .L_2409)
.L_2409:
        /*01e4*/ 	.word	0x00000000


	//----- nvinfo : EIATTR_CBANK_PARAM_SIZE
	.align		4
.L_2410:
        /*01e8*/ 	.byte	0x03, 0x19
        /*01ea*/ 	.short	0x00a0


	//----- nvinfo : EIATTR_PARAM_CBANK
	.align		4
        /*01ec*/ 	.byte	0x04, 0x0a
        /*01ee*/ 	.short	(.L_2412 - .L_2411)
	.align		4
.L_2411:
        /*01f0*/ 	.word	index@(.nv.constant0._ZN2at6native27unrolled_elementwise_kernelIZZZNS0_67_GLOBAL__N__bb565c37_34_ValidateCompressedIndicesKernel_cu_33a4b88b42_validate_compressed_sparse_indices_kernelILNS2_8CDimNameE0ENS2_18CUDAKernelLauncherENS2_14EmptyVecKernelENS2_8DummyVecELm0EEEvRKNS_6TensorESA_lllENKUlvE1_clEvENKUlvE_clEvEUliiiiiE_St5arrayIPcLm6EELi4E23TrivialOffsetCalculatorILi5EjESH_ILi1EjENS0_6memory12LoadWithCastILi5EEENSK_13StoreWithCastILi1EEEEEviT_T0_T2_T3_T4_T5_)
        /*01f4*/ 	.short	0x0210
        /*01f6*/ 	.short	0x00a0


	//----- nvinfo : EIATTR_SW_WAR
	.align		4
.L_2412:
        /*01f8*/ 	.byte	0x04, 0x36
        /*01fa*/ 	.short	(.L_2414 - .L_2413)
.L_2413:
        /*01fc*/ 	.word	0x00000008
.L_2414:


//--------------------- .nv.info._ZN2at6native18elementwise_kernelILi128ELi2EZNS0_22gpu_kernel_impl_nocastIZZZNS0_67_GLOBAL__N__bb565c37_34_ValidateCompressedIndicesKernel_cu_33a4b88b42_validate_compressed_sparse_indices_kernelILNS3_8CDimNameE0ENS3_18CUDAKernelLauncherENS3_14EmptyVecKernelENS3_8DummyVecELm0EEEvRKNS_6TensorESB_lllENKUlvE1_clEvENKUlvE_clEvEUliiiiiE_EEvRNS_18TensorIteratorBaseERKT_EUliE_EEviT1_ --------------------------
	.section	.nv.info._ZN2at6native18elementwise_kernelILi128ELi2EZNS0_22gpu_kernel_impl_nocastIZZZNS0_67_GLOBAL__N__bb565c37_34_ValidateCompressedIndicesKernel_cu_33a4b88b42_validate_compressed_sparse_indices_kernelILNS3_8CDimNameE0ENS3_18CUDAKernelLauncherENS3_14EmptyVecKernelENS3_8DummyVecELm0EEEvRKNS_6TensorESB_lllENKUlvE1_clEvENKUlvE_clEvEUliiiiiE_EEvRNS_18TensorIteratorBaseERKT_EUliE_EEviT1_,"",@"SHT_CUDA_INFO"
	.sectionflags	@""
	.align	4


	//----- nvinfo : EIATTR_CUDA_API_VERSION
	.align		4
        /*0000*/ 	.byte	0x04, 0x37
        /*0002*/ 	.short	(.L_2416 - .L_2415)
.L_2415:
        /*0004*/ 	.word	0x00000082


	//----- nvinfo : EIATTR_KPARAM_INFO
	.align		4
.L_2416:
        /*0008*/ 	.byte	0x04, 0x17
        /*000a*/ 	.short	(.L_2418 - .L_2417)
.L_2417:
        /*000c*/ 	.word	0x00000000
        /*0010*/ 	.short	0x0001
        /*0012*/ 	.short	0x0008
        /*0014*/ 	.byte	0x00, 0xf0, 0x01, 0x10


	//----- nvinfo : EIATTR_KPARAM_INFO
	.align		4
.L_2418:
        /*0018*/ 	.byte	0x04, 0x17
        /*001a*/ 	.short	(.L_2420 - .L_2419)
.L_2419:
        /*001c*/ 	.word	0x00000000
        /*0020*/ 	.short	0x0000
        /*0022*/ 	.short	0x0000
        /*0024*/ 	.byte	0x00, 0xf0, 0x11, 0x00


	//----- nvinfo : EIATTR_SPARSE_MMA_MASK
	.align		4
.L_2420:
        /*0028*/ 	.byte	0x03, 0x50
        /*002a*/ 	.short	0x0000


	//----- nvinfo : EIATTR_MAXREG_COUNT
	.align		4
        /*002c*/ 	.byte	0x03, 0x1b
        /*002e*/ 	.short	0x0080


	//----- nvinfo : EIATTR_EXTERNS
	.align		4
        /*0030*/ 	.byte	0x04, 0x0f
        /*0032*/ 	.short	(.L_2422 - .L_2421)


	//   ....[0]....
	.align		4
.L_2421:
        /*0034*/ 	.word	index@(__assertfail)


	//----- nvinfo : EIATTR_MERCURY_ISA_VERSION
	.align		4
.L_2422:
        /*0038*/ 	.byte	0x03, 0x5f
        /*003a*/ 	.short	0x0101


	//----- nvinfo : EIATTR_SYSCALL_OFFSETS
	.align		4
        /*003c*/ 	.byte	0x04, 0x46
        /*003e*/ 	.short	(.L_2424 - .L_2423)


	//   ....[0]....
.L_2423:
        /*0040*/ 	.word	0x00001ff0


	//   ....[1]....
        /*0044*/ 	.word	0x00002170


	//   ....[2]....
        /*0048*/ 	.word	0x00002320


	//   ....[3]....
        /*004c*/ 	.word	0x00002a50


	//   ....[4]....
        /*0050*/ 	.word	0x00004aa0


	//   ....[5]....
        /*0054*/ 	.word	0x00004c20


	//   ....[6]....
        /*0058*/ 	.word	0x00004dd0


	//   ....[7]....
        /*005c*/ 	.word	0x00005520


	//----- nvinfo : EIATTR_EXIT_INSTR_OFFSETS
	.align		4
.L_2424:
        /*0060*/ 	.byte	0x04, 0x1c
        /*0062*/ 	.short	(.L_2426 - .L_2425)


	//   ....[0]....
.L_2425:
        /*0064*/ 	.word	0x00002b30


	//   ....[1]....
        /*0068*/ 	.word	0x000055b0


	//----- nvinfo : EIATTR_MAX_THREADS
	.align		4
.L_2426:
        /*006c*/ 	.byte	0x04, 0x05
        /*006e*/ 	.short	(.L_2428 - .L_2427)
.L_2427:
        /*0070*/ 	.word	0x00000080
        /*0074*/ 	.word	0x00000001
        /*0078*/ 	.word	0x00000001


	//----- nvinfo : EIATTR_CRS_STACK_SIZE
	.align		4
.L_2428:
        /*007c*/ 	.byte	0x04, 0x1e
        /*007e*/ 	.short	(.L_2430 - .L_2429)
.L_2429:
        /*0080*/ 	.word	0x00000000


	//----- nvinfo : EIATTR_CBANK_PARAM_SIZE
	.align		4
.L_2430:
        /*0084*/ 	.byte	0x03, 0x19
        /*0086*/ 	.short	0x0408


	//----- nvinfo : EIATTR_PARAM_CBANK
	.align		4
        /*0088*/ 	.byte	0x04, 0x0a
        /*008a*/ 	.short	(.L_2432 - .L_2431)
	.align		4
.L_2431:
        /*008c*/ 	.word	index@(.nv.constant0._ZN2at6native18elementwise_kernelILi128ELi2EZNS0_22gpu_kernel_impl_nocastIZZZNS0_67_GLOBAL__N__bb565c37_34_ValidateCompressedIndicesKernel_cu_33a4b88b42_validate_compressed_sparse_indices_kernelILNS3_8CDimNameE0ENS3_18CUDAKernelLauncherENS3_14EmptyVecKernelENS3_8DummyVecELm0EEEvRKNS_6TensorESB_lllENKUlvE1_clEvENKUlvE_clEvEUliiiiiE_EEvRNS_18TensorIteratorBaseERKT_EUliE_EEviT1_)
        /*0090*/ 	.short	0x0210
        /*0092*/ 	.short	0x0408


	//----- nvinfo : EIATTR_SW_WAR
	.align		4
.L_2432:
        /*0094*/ 	.byte	0x04, 0x36
        /*0096*/ 	.short	(.L_2434 - .L_2433)
.L_2433:
        /*0098*/ 	.word	0x00000008
.L_2434:


//--------------------- .nv.info._ZN2at6native27unrolled_elementwise_kernelIZZZNS0_67_GLOBAL__N__bb565c37_34_ValidateCompressedIndicesKernel_cu_33a4b88b42_validate_compressed_sparse_indices_kernelILNS2_8CDimNameE0ENS2_18CUDAKernelLauncherENS2_14EmptyVecKernelENS2_8DummyVecELm0EEEvRKNS_6TensorESA_lllENKUlvE1_clEvENKUlvE_clEvEUliiiiiE_St5arrayIPcLm6EELi4E23TrivialOffsetCalculatorILi5EjESH_ILi1EjENS0_6memory15LoadWithoutCastENSK_16StoreWithoutCastEEEviT_T0_T2_T3_T4_T5_ --------------------------
	.section	.nv.info._ZN2at6native27unrolled_elementwise_kernelIZZZNS0_67_GLOBAL__N__bb565c37_34_ValidateCompressedIndicesKernel_cu_33a4b88b42_validate_compressed_sparse_indices_kernelILNS2_8CDimNameE0ENS2_18CUDAKernelLauncherENS2_14EmptyVecKernelENS2_8DummyVecELm0EEEvRKNS_6TensorESA_lllENKUlvE1_clEvENKUlvE_clEvEUliiiiiE_St5arrayIPcLm6EELi4E23TrivialOffsetCalculatorILi5EjESH_ILi1EjENS0_6memory15LoadWithoutCastENSK_16StoreWithoutCastEEEviT_T0_T2_T3_T4_T5_,"",@"SHT_CUDA_INFO"
	.sectionflags	@""
	.align	4


	//----- nvinfo : EIATTR_CUDA_API_VERSION
	.align		4
        /*0000*/ 	.byte	0x04, 0x37
        /*0002*/ 	.short	(.L_2436 - .L_2435)
.L_2435:
        /*0004*/ 	.word	0x00000082


	//----- nvinfo : EIATTR_KPARAM_INFO
	.align		4
.L_2436:
        /*0008*/ 	.byte	0x04, 0x17
        /*000a*/ 	.short	(.L_2438 - .L_2437)
.L_2437:
        /*000c*/ 	.word	0x00000000
        /*0010*/ 	.short	0x0006
        /*0012*/ 	.short	0x007b
        /*0014*/ 	.byte	0x00, 0xf0, 0x05, 0x00


	//----- nvinfo : EIATTR_KPARAM_INFO
	.align		4
.L_2438:
        /*0018*/ 	.byte	0x04, 0x17
        /*001a*/ 	.short	(.L_2440 - .L_2439)
.L_2439:
        /*001c*/ 	.word	0x00000000
        /*0020*/ 	.short	0x0005
        /*0022*/ 	.short	0x007a
        /*0024*/ 	.byte	0x00, 0xf0, 0x05, 0x00


	//----- nvinfo : EIATTR_KPARAM_INFO
	.align		4
.L_2440:
        /*0028*/ 	.byte	0x04, 0x17
        /*002a*/ 	.short	(.L_2442 - .L_2441)
.L_2441:
        /*002c*/ 	.word	0x00000000
        /*0030*/ 	.short	0x0004
        /*0032*/ 	.short	0x0079
        /*0034*/ 	.byte	0x00, 0xf0, 0x05, 0x00


	//----- nvinfo : EIATTR_KPARAM_INFO
	.align		4
.L_2442:
        /*0038*/ 	.byte	0x04, 0x17
        /*003a*/ 	.short	(.L_2444 - .L_2443)
.L_2443:
        /*003c*/ 	.word	0x00000000
        /*0040*/ 	.short	0x0003
        /*0042*/ 	.short	0x0078
        /*0044*/ 	.byte	0x00, 0xf0, 0x05, 0x00


	//----- nvinfo : EIATTR_KPARAM_INFO
	.align		4
.L_2444:
        /*0048*/ 	.byte	0x04, 0x17
        /*004a*/ 	.short	(.L_2446 - .L_2445)
.L_2445:
        /*004c*/ 	.word	0x00000000
        /*0050*/ 	.short	0x0002
        /*0052*/ 	.short	0x0048
        /*0054*/ 	.byte	0x00, 0xf0, 0xc1, 0x00


	//----- nvinfo : EIATTR_KPARAM_INFO
	.align		4
.L_2446:
        /*0058*/ 	.byte	0x04, 0x17
        /*005a*/ 	.short	(.L_2448 - .L_2447)
.L_2447:
        /*005c*/ 	.word	0x00000000
        /*0060*/ 	.short	0x0001
        /*0062*/ 	.short	0x0008
        /*0064*/ 	.byte	0x00, 0xf0, 0x01, 0x01


	//----- nvinfo : EIATTR_KPARAM_INFO
	.align		4
.L_2448:
        /*0068*/ 	.byte	0x04, 0x17
        /*006a*/ 	.short	(.L_2450 - .L_2449)
.L_2449:
        /*006c*/ 	.word	0x00000000
        /*0070*/ 	.short	0x0000
        /*0072*/ 	.short	0x0000
        /*0074*/ 	.byte	0x00, 0xf0, 0x11, 0x00


	//----- nvinfo : EIATTR_SPARSE_MMA_MASK
	.align		4
.L_2450:
        /*0078*/ 	.byte	0x03, 0x50
        /*007a*/ 	.short	0x0000


	//----- nvinfo : EIATTR_MAXREG_COUNT
	.align		4
        /*007c*/ 	.byte	0x03, 0x1b
        /*007e*/ 	.short	0x00ff


	//----- nvinfo : EIATTR_EXTERNS
	.align		4
        /*0080*/ 	.byte	0x04, 0x0f
        /*0082*/ 	.short	(.L_2452 - .L_2451)


	//   ....[0]....
	.align		4
.L_2451:
        /*0084*/ 	.word	index@(__assertfail)


	//----- nvinfo : EIATTR_MERCURY_ISA_VERSION
	.align		4
.L_2452:
        /*0088*/ 	.byte	0x03, 0x5f
        /*008a*/ 	.short	0x0101


	//----- nvinfo : EIATTR_SYSCALL_OFFSETS
	.align		4
        /*008c*/ 	.byte	0x04, 0x46
        /*008e*/ 	.short	(.L_2454 - .L_2453)


	//   ....[0]....
.L_2453:
        /*0090*/ 	.word	0x000007e0


	//   ....[1]....
        /*0094*/ 	.word	0x00000960


	//   ....[2]....
        /*0098*/ 	.word	0x00000b10


	//   ....[3]....
        /*009c*/ 	.word	0x00000d90


	//   ....[4]....
        /*00a0*/ 	.word	0x00000fb0


	//   ....[5]....
        /*00a4*/ 	.word	0x00001130


	//   ....[6]....
        /*00a8*/ 	.word	0x000012e0


	//   ....[7]....
        /*00ac*/ 	.word	0x00001560


	//   ....[8]....
        /*00b0*/ 	.word	0x00001780


	//   ....[9]....
        /*00b4*/ 	.word	0x00001900


	//   ....[10]....
        /*00b8*/ 	.word	0x00001ab0


	//   ....[11]....
        /*00bc*/ 	.word	0x00001d30


	//   ....[12]....
        /*00c0*/ 	.word	0x00001f50


	//   ....[13]....
        /*00c4*/ 	.word	0x000020d0


	//   ....[14]....
        /*00c8*/ 	.word	0x00002280


	//   ....[15]....
        /*00cc*/ 	.word	0x000024d0


	//   ....[16]....
        /*00d0*/ 	.word	0x000026e0


	//   ....[17]....
        /*00d4*/ 	.word	0x00002860


	//   ....[18]....
        /*00d8*/ 	.word	0x00002a10


	//   ....[19]....
        /*00dc*/ 	.word	0x000043d0


	//   ....[20]....
        /*00e0*/ 	.word	0x000045f0


	//   ....[21]....
        /*00e4*/ 	.word	0x00004770


	//   ....[22]....
        /*00e8*/ 	.word	0x00004920


	//   ....[23]....
        /*00ec*/ 	.word	0x000062e0


	//   ....[24]....
        /*00f0*/ 	.word	0x00006500


	//   ....[25]....
        /*00f4*/ 	.word	0x00006680


	//   ....[26]....
        /*00f8*/ 	.word	0x00006830


	//   ....[27]....
        /*00fc*/ 	.word	0x000081f0


	//   ....[28]....
        /*0100*/ 	.word	0x00008400


	//   ....[29]....
        /*0104*/ 	.word	0x00008580


	//   ....[30]....
        /*0108*/ 	.word	0x00008730


	//   ....[31]....
        /*010c*/ 	.word	0x0000a0e0


	//----- nvinfo : EIATTR_EXIT_INSTR_OFFSETS
	.align		4
.L_2454:
        /*0110*/ 	.byte	0x04, 0x1c
        /*0112*/ 	.short	(.L_2456 - .L_2455)


	//   ....[0]....
.L_2455:
        /*0114*/ 	.word	0x0000a2f0


	//   ....[1]....
        /*0118*/ 	.word	0x0000a350


	//----- nvinfo : EIATTR_MAX_THREADS
	.align		4
.L_2456:
        /*011c*/ 	.byte	0x04, 0x05
        /*011e*/ 	.short	(.L_2458 - .L_2457)
.L_2457:
        /*0120*/ 	.word	0x00000080
        /*0124*/ 	.word	0x00000001
        /*0128*/ 	.word	0x00000001


	//----- nvinfo : EIATTR_CRS_STACK_SIZE
	.align		4
.L_2458:
        /*012c*/ 	.byte	0x04, 0x1e
        /*012e*/ 	.short	(.L_2460 - .L_2459)
.L_2459:
        /*0130*/ 	.word	0x00000000


	//----- nvinfo : EIATTR_CBANK_PARAM_SIZE
	.align		4
.L_2460:
        /*0134*/ 	.byte	0x03, 0x19
        /*0136*/ 	.short	0x007c


	//----- nvinfo : EIATTR_PARAM_CBANK
	.align		4
        /*0138*/ 	.byte	0x04, 0x0a
        /*013a*/ 	.short	(.L_2462 - .L_2461)
	.align		4
.L_2461:
        /*013c*/ 	.word	index@(.nv.constant0._ZN2at6native27unrolled_elementwise_kernelIZZZNS0_67_GLOBAL__N__bb565c37_34_ValidateCompressedIndicesKernel_cu_33a4b88b42_validate_compressed_sparse_indices_kernelILNS2_8CDimNameE0ENS2_18CUDAKernelLauncherENS2_14EmptyVecKernelENS2_8DummyVecELm0EEEvRKNS_6TensorESA_lllENKUlvE1_clEvENKUlvE_clEvEUliiiiiE_St5arrayIPcLm6EELi4E23TrivialOffsetCalculatorILi5EjESH_ILi1EjENS0_6memory15LoadWithoutCastENSK_16StoreWithoutCastEEEviT_T0_T2_T3_T4_T5_)
        /*0140*/ 	.short	0x0210
        /*0142*/ 	.short	0x007c


	//----- nvinfo : EIATTR_SW_WAR
	.align		4
.L_2462:
        /*0144*/ 	.byte	0x04, 0x36
        /*0146*/ 	.short	(.L_2464 - .L_2463)
.L_2463:
        /*0148*/ 	.word	0x00000008
.L_2464:


//--------------------- .nv.info._ZN2at6native29vectorized_elementwise_kernelILi2EZZZNS0_67_GLOBAL__N__bb565c37_34_ValidateCompressedIndicesKernel_cu_33a4b88b42_validate_compressed_sparse_indices_kernelILNS2_8CDimNameE0ENS2_18CUDAKernelLauncherENS2_14EmptyVecKernelENS2_8DummyVecELm0EEEvRKNS_6TensorESA_lllENKUlvE1_clEvENKUlvE_clEvEUliiiiiE_St5arrayIPcLm6EEEEviT0_T1_ --------------------------
	.section	.nv.info._ZN2at6native29vectorized_elementwise_kernelILi2EZZZNS0_67_GLOBAL__N__bb565c37_34_ValidateCompressedIndicesKernel_cu_33a4b88b42_validate_compressed_sparse_indices_kernelILNS2_8CDimNameE0ENS2_18CUDAKernelLauncherENS2_14EmptyVecKernelENS2_8DummyVecELm0EEEvRKNS_6TensorESA_lllENKUlvE1_clEvENKUlvE_clEvEUliiiiiE_St5arrayIPcLm6EEEEviT0_T1_,"",@"SHT_CUDA_INFO"
	.sectionflags	@""
	.align	4


	//----- nvinfo : EIATTR_CUDA_API_VERSION
	.align		4
        /*0000*/ 	.byte	0x04, 0x37
        /*0002*/ 	.short	(.L_2466 - .L_2465)
.L_2465:
        /*0004*/ 	.word	0x00000082


	//----- nvinfo : EIATTR_KPARAM_INFO
	.align		4
.L_2466:
        /*0008*/ 	.byte	0x04, 0x17
        /*000a*/ 	.short	(.L_2468 - .L_2467)
.L_2467:
        /*000c*/ 	.word	0x00000000
        /*0010*/ 	.short	0x0002
        /*0012*/ 	.short	0x0048
        /*0014*/ 	.byte	0x00, 0xf0, 0xc1, 0x00


	//----- nvinfo : EIATTR_KPARAM_INFO
	.align		4
.L_2468:
        /*0018*/ 	.byte	0x04, 0x17
        /*001a*/ 	.short	(.L_2470 - .L_2469)
.L_2469:
        /*001c*/ 	.word	0x00000000
        /*0020*/ 	.short	0x0001
        /*0022*/ 	.short	0x0008
        /*0024*/ 	.byte	0x00, 0xf0, 0x01, 0x01


	//----- nvinfo : EIATTR_KPARAM_INFO
	.align		4
.L_2470:
        /*0028*/ 	.byte	0x04, 0x17
        /*002a*/ 	.short	(.L_2472 - .L_2471)
.L_2471:
        /*002c*/ 	.word	0x00000000
        /*0030*/ 	.short	0x0000
        /*0032*/ 	.short	0x0000
        /*0034*/ 	.byte	0x00, 0xf0, 0x11, 0x00


	//----- nvinfo : EIATTR_SPARSE_MMA_MASK
	.align		4
.L_2472:
        /*0038*/ 	.byte	0x03, 0x50
        /*003a*/ 	.short	0x0000


	//----- nvinfo : EIATTR_MAXREG_COUNT
	.align		4
        /*003c*/ 	.byte	0x03, 0x1b
        /*003e*/ 	.short	0x00ff


	//----- nvinfo : EIATTR_EXTERNS
	.align		4
        /*0040*/ 	.byte	0x04, 0x0f
        /*0042*/ 	.short	(.L_2474 - .L_2473)


	//   ....[0]....
	.align		4
.L_2473:
        /*0044*/ 	.word	index@(__assertfail)


	//----- nvinfo : EIATTR_MERCURY_ISA_VERSION
	.align		4
.L_2474:
        /*0048*/ 	.byte	0x03, 0x5f
        /*004a*/ 	.short	0x0101


	//----- nvinfo : EIATTR_SYSCALL_OFFSETS
	.align		4
        /*004c*/ 	.byte	0x04, 0x46
        /*004e*/ 	.short	(.L_2476 - .L_2475)


	//   ....[0]....
.L_2475:
        /*0050*/ 	.word	0x00000490


	//   ....[1]....
        /*0054*/ 	.word	0x00000620


	//   ....[2]....
        /*0058*/ 	.word	0x000007d0


	//   ....[3]....
        /*005c*/ 	.word	0x00000a50


	//   ....[4]....
        /*0060*/ 	.word	0x00000c40


	//   ....[5]....
        /*0064*/ 	.word	0x00000da0


	//   ....[6]....
        /*0068*/ 	.word	0x00000f50


	//   ....[7]....
        /*006c*/ 	.word	0x000011e0


	//   ....[8]....
        /*0070*/ 	.word	0x000013a0


	//   ....[9]....
        /*0074*/ 	.word	0x00001500


	//   ....[10]....
        /*0078*/ 	.word	0x000016b0


	//   ....[11]....
        /*007c*/ 	.word	0x00001940


	//   ....[12]....
        /*0080*/ 	.word	0x00001b00


	//   ....[13]....
        /*0084*/ 	.word	0x00001c60


	//   ....[14]....
        /*0088*/ 	.word	0x00001e10


	//   ....[15]....
        /*008c*/ 	.word	0x000020a0


	//   ....[16]....
        /*0090*/ 	.word	0x00002260


	//   ....[17]....
        /*0094*/ 	.word	0x000023c0


	//   ....[18]....
        /*0098*/ 	.word	0x00002570


	//   ....[19]....
        /*009c*/ 	.word	0x00002800


	//   ....[20]....
        /*00a0*/ 	.word	0x000029c0


	//   ....[21]....
        /*00a4*/ 	.word	0x00002b20


	//   ....[22]....
        /*00a8*/ 	.word	0x00002cd0


	//   ....[23]....
        /*00ac*/ 	.word	0x00002f60


	//   ....[24]....
        /*00b0*/ 	.word	0x00003120


	//   ....[25]....
        /*00b4*/ 	.word	0x00003280


	//   ....[26]....
        /*00b8*/ 	.word	0x00003430


	//   ....[27]....
        /*00bc*/ 	.word	0x000036c0


	//   ....[28]....
        /*00c0*/ 	.word	0x00003880


	//   ....[29]....
        /*00c4*/ 	.word	0x000039e0


	//   ....[30]....
        /*00c8*/ 	.word	0x00003b90


	//   ....[31]....
        /*00cc*/ 	.word	0x00003df0


	//   ....[32]....
        /*00d0*/ 	.word	0x00003fe0


	//   ....[33]....
        /*00d4*/ 	.word	0x00004170


	//   ....[34]....
        /*00d8*/ 	.word	0x00004320


	//   ....[35]....
        /*00dc*/ 	.word	0x00005e00


	//   ....[36]....
        /*00e0*/ 	.word	0x00005ff0


	//   ....[37]....
        /*00e4*/ 	.word	0x00006150


	//   ....[38]....
        /*00e8*/ 	.word	0x00006300


	//   ....[39]....
        /*00ec*/ 	.word	0x00007d00


	//   ....[40]....
        /*00f0*/ 	.word	0x00007ec0


	//   ....[41]....
        /*00f4*/ 	.word	0x00008020


	//   ....[42]....
        /*00f8*/ 	.word	0x000081d0


	//   ....[43]....
        /*00fc*/ 	.word	0x00009b40


	//   ....[44]....
        /*0100*/ 	.word	0x00009d00


	//   ....[45]....
        /*0104*/ 	.word	0x00009e60


	//   ....[46]....
        /*0108*/ 	.word	0x0000a010


	//   ....[47]....
        /*010c*/ 	.word	0x0000ba10


	//   ....[48]....
        /*0110*/ 	.word	0x0000bbd0


	//   ....[49]....
        /*0114*/ 	.word	0x0000bd30


	//   ....[50]....
        /*0118*/ 	.word	0x0000bee0


	//   ....[51]....
        /*011c*/ 	.word	0x0000d7f0


	//   ....[52]....
        /*0120*/ 	.word	0x0000d9b0


	//   ....[53]....
        /*0124*/ 	.word	0x0000db10


	//   ....[54]....
        /*0128*/ 	.word	0x0000dcc0


	//   ....[55]....
        /*012c*/ 	.word	0x0000f6c0


	//   ....[56]....
        /*0130*/ 	.word	0x0000f880


	//   ....[57]....
        /*0134*/ 	.word	0x0000f9e0


	//   ....[58]....
        /*0138*/ 	.word	0x0000fb90


	//   ....[59]....
        /*013c*/ 	.word	0x00011520


	//   ....[60]....
        /*0140*/ 	.word	0x000116e0


	//   ....[61]....
        /*0144*/ 	.word	0x00011840


	//   ....[62]....
        /*0148*/ 	.word	0x000119f0


	//   ....[63]....
        /*014c*/ 	.word	0x000132d0


	//   ....[64]....
        /*0150*/ 	.word	0x000140b0


	//   ....[65]....
        /*0154*/ 	.word	0x00014230


	//   ....[66]....
        /*0158*/ 	.word	0x000143e0


	//   ....[67]....
        /*015c*/ 	.word	0x00014660


	//   ....[68]....
        /*0160*/ 	.word	0x00014890


	//   ....[69]....
        /*0164*/ 	.word	0x00014a10


	//   ....[70]....
        /*0168*/ 	.word	0x00014bc0


	//   ....[71]....
        /*016c*/ 	.word	0x00014e50


	//   ....[72]....
        /*0170*/ 	.word	0x00015080


	//   ....[73]....
        /*0174*/ 	.word	0x00015200


	//   ....[74]....
        /*0178*/ 	.word	0x000153b0


	//   ....[75]....
        /*017c*/ 	.word	0x00015640


	//   ....[76]....
        /*0180*/ 	.word	0x00015870


	//   ....[77]....
        /*0184*/ 	.word	0x000159f0


	//   ....[78]....
        /*0188*/ 	.word	0x00015ba0


	//   ....[79]....
        /*018c*/ 	.word	0x00015e20


	//   ....[80]....
        /*0190*/ 	.word	0x00016050


	//   ....[81]....
        /*0194*/ 	.word	0x000161d0


	//   ....[82]....
        /*0198*/ 	.word	0x00016380


	//   ....[83]....
        /*019c*/ 	.word	0x00016600


	//   ....[84]....
        /*01a0*/ 	.word	0x00016830


	//   ....[85]....
        /*01a4*/ 	.word	0x000169b0


	//   ....[86]....
        /*01a8*/ 	.word	0x00016b60


	//   ....[87]....
        /*01ac*/ 	.word	0x00016de0


	//   ....[88]....
        /*01b0*/ 	.word	0x00017010


	//   ....[89]....
        /*01b4*/ 	.word	0x00017190


	//   ....[90]....
        /*01b8*/ 	.word	0x00017340


	//   ....[91]....
        /*01bc*/ 	.word	0x000175c0


	//   ....[92]....
        /*01c0*/ 	.word	0x000177f0


	//   ....[93]....
        /*01c4*/ 	.word	0x00017970


	//   ....[94]....
        /*01c8*/ 	.word	0x00017b20


	//   ....[95]....
        /*01cc*/ 	.word	0x00017d70


	//   ....[96]....
        /*01d0*/ 	.word	0x00017f80


	//   ....[97]....
        /*01d4*/ 	.word	0x00018100


	//   ....[98]....
        /*01d8*/ 	.word	0x000182b0


	//   ....[99]....
        /*01dc*/ 	.word	0x00019d50


	//   ....[100]....
        /*01e0*/ 	.word	0x00019f80


	//   ....[101]....
        /*01e4*/ 	.word	0x0001a100


	//   ....[102]....
        /*01e8*/ 	.word	0x0001a2b0


	//   ....[103]....
        /*01ec*/ 	.word	0x0001bcd0


	//   ....[104]....
        /*01f0*/ 	.word	0x0001bf00


	//   ....[105]....
        /*01f4*/ 	.word	0x0001c080


	//   ....[106]....
        /*01f8*/ 	.word	0x0001c230


	//   ....[107]....
        /*01fc*/ 	.word	0x0001db10


	//   ....[108]....
        /*0200*/ 	.word	0x0001dd40


	//   ....[109]....
        /*0204*/ 	.word	0x0001dec0


	//   ....[110]....
        /*0208*/ 	.word	0x0001e070


	//   ....[111]....
        /*020c*/ 	.word	0x0001f9f0


	//   ....[112]....
        /*0210*/ 	.word	0x0001fc20


	//   ....[113]....
        /*0214*/ 	.word	0x0001fda0


	//   ....[114]....
        /*0218*/ 	.word	0x0001ff50


	//   ....[115]....
        /*021c*/ 	.word	0x00021930


	//   ....[116]....
        /*0220*/ 	.word	0x00021b60


	//   ....[117]....
        /*0224*/ 	.word	0x00021ce0


	//   ....[118]....
        /*0228*/ 	.word	0x00021e90


	//   ....[119]....
        /*022c*/ 	.word	0x000237f0


	//   ....[120]....
        /*0230*/ 	.word	0x00023a20


	//   ....[121]....
        /*0234*/ 	.word	0x00023ba0


	//   ....[122]....
        /*0238*/ 	.word	0x00023d50


	//   ....[123]....
        /*023c*/ 	.word	0x000256b0


	//   ....[124]....
        /*0240*/ 	.word	0x000258d0


	//   ....[125]....
        /*0244*/ 	.word	0x00025a50


	//   ....[126]....
        /*0248*/ 	.word	0x00025c00


	//   ....[127]....
        /*024c*/ 	.word	0x00027550


	//----- nvinfo : EIATTR_EXIT_INSTR_OFFSETS
	.align		4
.L_2476:
        /*0250*/ 	.byte	0x04, 0x1c
        /*0252*/ 	.short	(.L_2478 - .L_2477)


	//   ....[0]....
.L_2477:
        /*0254*/ 	.word	0x000133f0


	//   ....[1]....
        /*0258*/ 	.word	0x00027930


	//   ....[2]....
        /*025c*/ 	.word	0x00027980


	//----- nvinfo : EIATTR_MAX_THREADS
	.align		4
.L_2478:
        /*0260*/ 	.byte	0x04, 0x05
        /*0262*/ 	.short	(.L_2480 - .L_2479)
.L_2479:
        /*0264*/ 	.word	0x00000080
        /*0268*/ 	.word	0x00000001
        /*026c*/ 	.word	0x00000001


	//----- nvinfo : EIATTR_CRS_STACK_SIZE
	.align		4
.L_2480:
        /*0270*/ 	.byte	0x04, 0x1e
        /*0272*/ 	.short	(.L_2482 - .L_2481)
.L_2481:
        /*0274*/ 	.word	0x00000000


	//----- nvinfo : EIATTR_CBANK_PARAM_SIZE
	.align		4
.L_2482:
        /*0278*/ 	.byte	0x03, 0x19
        /*027a*/ 	.short	0x0078


	//----- nvinfo : EIATTR_PARAM_CBANK
	.align		4
        /*027c*/ 	.byte	0x04, 0x0a
        /*027e*/ 	.short	(.L_2484 - .L_2483)
	.align		4
.L_2483:
        /*0280*/ 	.word	index@(.nv.constant0._ZN2at6native29vectorized_elementwise_kernelILi2EZZZNS0_67_GLOBAL__N__bb565c37_34_ValidateCompressedIndicesKernel_cu_33a4b88b42_validate_compressed_sparse_indices_kernelILNS2_8CDimNameE0ENS2_18CUDAKernelLauncherENS2_14EmptyVecKernelENS2_8DummyVecELm0EEEvRKNS_6TensorESA_lllENKUlvE1_clEvENKUlvE_clEvEUliiiiiE_St5arrayIPcLm6EEEEviT0_T1_)
        /*0284*/ 	.short	0x0210
        /*0286*/ 	.short	0x0078


	//----- nvinfo : EIATTR_SW_WAR
	.align		4
.L_2484:
        /*0288*/ 	.byte	0x04, 0x36
        /*028a*/ 	.short	(.L_2486 - .L_2485)
.L_2485:
        /*028c*/ 	.word	0x00000008
.L_2486:


//--------------------- .nv.info._ZN2at6native29vectorized_elementwise_kernelILi4EZZZNS0_67_GLOBAL__N__bb565c37_34_ValidateCompressedIndicesKernel_cu_33a4b88b42_validate_compressed_sparse_indices_kernelILNS2_8CDimNameE0ENS2_18CUDAKernelLauncherENS2_14EmptyVecKernelENS2_8DummyVecELm0EEEvRKNS_6TensorESA_lllENKUlvE1_clEvENKUlvE_clEvEUliiiiiE_St5arrayIPcLm6EEEEviT0_T1_ --------------------------
	.section	.nv.info._ZN2at6native29vectorized_elementwise_kernelILi4EZZZNS0_67_GLOBAL__N__bb565c37_34_ValidateCompressedIndicesKernel_cu_33a4b88b42_validate_compressed_sparse_indices_kernelILNS2_8CDimNameE0ENS2_18CUDAKernelLauncherENS2_14EmptyVecKernelENS2_8DummyVecELm0EEEvRKNS_6TensorESA_lllENKUlvE1_clEvENKUlvE_clEvEUliiiiiE_St5arrayIPcLm6EEEEviT0_T1_,"",@"SHT_CUDA_INFO"
	.sectionflags	@""
	.align	4


	//----- nvinfo : EIATTR_CUDA_API_VERSION
	.align		4
        /*0000*/ 	.byte	0x04, 0x37
        /*0002*/ 	.short	(.L_2488 - .L_2487)
.L_2487:
        /*0004*/ 	.word	0x00000082


	//----- nvinfo : EIATTR_KPARAM_INFO
	.align		4
.L_2488:
        /*0008*/ 	.byte	0x04, 0x17
        /*000a*/ 	.short	(.L_2490 - .L_2489)
.L_2489:
        /*000c*/ 	.word	0x00000000
        /*0010*/ 	.short	0x0002
        /*0012*/ 	.short	0x0048
        /*0014*/ 	.byte	0x00, 0xf0, 0xc1, 0x00


	//----- nvinfo : EIATTR_KPARAM_INFO
	.align		4
.L_2490:
        /*0018*/ 	.byte	0x04, 0x17
        /*001a*/ 	.short	(.L_2492 - .L_2491)
.L_2491:
        /*001c*/ 	.word	0x00000000
        /*0020*/ 	.short	0x0001
        /*0022*/ 	.short	0x0008
        /*0024*/ 	.byte	0x00, 0xf0, 0x01, 0x01


	//----- nvinfo : EIATTR_KPARAM_INFO
	.align		4
.L_2492:
        /*0028*/ 	.byte	0x04, 0x17
        /*002a*/ 	.short	(.L_2494 - .L_2493)
.L_2493:
        /*002c*/ 	.word	0x00000000
        /*0030*/ 	.short	0x0000
        /*0032*/ 	.short	0x0000
        /*0034*/ 	.byte	0x00, 0xf0, 0x11, 0x00


	//----- nvinfo : EIATTR_SPARSE_MMA_MASK
	.align		4
.L_2494:
        /*0038*/ 	.byte	0x03, 0x50
        /*003a*/ 	.short	0x0000


	//----- nvinfo : EIATTR_MAXREG_COUNT
	.align		4
        /*003c*/ 	.byte	0x03, 0x1b
        /*003e*/ 	.short	0x00ff


	//----- nvinfo : EIATTR_EXTERNS
	.align		4
        /*0040*/ 	.byte	0x04, 0x0f
        /*0042*/ 	.short	(.L_2496 - .L_2495)


	//   ....[0]....
	.align		4
.L_2495:
        /*0044*/ 	.word	index@(__assertfail)


	//----- nvinfo : EIATTR_MERCURY_ISA_VERSION
	.align		4
.L_2496:
        /*0048*/ 	.byte	0x03, 0x5f
        /*004a*/ 	.short	0x0101


	//----- nvinfo : EIATTR_SYSCALL_OFFSETS
	.align		4
        /*004c*/ 	.byte	0x04, 0x46
        /*004e*/ 	.short	(.L_2498 - .L_2497)


	//   ....[0]....
.L_2497:
        /*0050*/ 	.word	0x00000410


	//   ....[1]....
        /*0054*/ 	.word	0x000005a0


	//   ....[2]....
        /*0058*/ 	.word	0x00000750


	//   ....[3]....
        /*005c*/ 	.word	0x000009d0


	//   ....[4]....
        /*0060*/ 	.word	0x00000bc0


	//   ....[5]....
        /*0064*/ 	.word	0x00000d20


	//   ....[6]....
        /*0068*/ 	.word	0x00000ed0


	//   ....[7]....
        /*006c*/ 	.word	0x00001160


	//   ....[8]....
        /*0070*/ 	.word	0x00001320


	//   ....[9]....
        /*0074*/ 	.word	0x00001480


	//   ....[10]....
        /*0078*/ 	.word	0x00001630


	//   ....[11]....
        /*007c*/ 	.word	0x000018c0


	//   ....[12]....
        /*0080*/ 	.word	0x00001a80


	//   ....[13]....
        /*0084*/ 	.word	0x00001be0


	//   ....[14]....
        /*0088*/ 	.word	0x00001d90


	//   ....[15]....
        /*008c*/ 	.word	0x00002020


	//   ....[16]....
        /*0090*/ 	.word	0x000021e0


	//   ....[17]....
        /*0094*/ 	.word	0x00002340


	//   ....[18]....
        /*0098*/ 	.word	0x000024f0


	//   ....[19]....
        /*009c*/ 	.word	0x00002780


	//   ....[20]....
        /*00a0*/ 	.word	0x00002940


	//   ....[21]....
        /*00a4*/ 	.word	0x00002aa0


	//   ....[22]....
        /*00a8*/ 	.word	0x00002c50


	//   ....[23]....
        /*00ac*/ 	.word	0x00002ee0


	//   ....[24]....
        /*00b0*/ 	.word	0x000030a0


	//   ....[25]....
        /*00b4*/ 	.word	0x00003200


	//   ....[26]....
        /*00b8*/ 	.word	0x000033b0


	//   ....[27]....
        /*00bc*/ 	.word	0x00003640


	//   ....[28]....
        /*00c0*/ 	.word	0x00003800


	//   ....[29]....
        /*00c4*/ 	.word	0x00003960


	//   ....[30]....
        /*00c8*/ 	.word	0x00003b10


	//   ....[31]....
        /*00cc*/ 	.word	0x00003d70


	//   ....[32]....
        /*00d0*/ 	.word	0x00003f40


	//   ....[33]....
        /*00d4*/ 	.word	0x000040d0


	//   ....[34]....
        /*00d8*/ 	.word	0x00004280


	//   ....[35]....
        /*00dc*/ 	.word	0x00005d60


	//   ....[36]....
        /*00e0*/ 	.word	0x00005f50


	//   ....[37]....
        /*00e4*/ 	.word	0x000060b0


	//   ....[38]....
        /*00e8*/ 	.word	0x00006260


	//   ....[39]....
        /*00ec*/ 	.word	0x00007c20


	//   ....[40]....
        /*00f0*/ 	.word	0x00007de0


	//   ....[41]....
        /*00f4*/ 	.word	0x00007f40


	//   ....[42]....
        /*00f8*/ 	.word	0x000080f0


	//   ....[43]....
        /*00fc*/ 	.word	0x00009a60


	//   ....[44]....
        /*0100*/ 	.word	0x00009c20


	//   ....[45]....
        /*0104*/ 	.word	0x00009d80


	//   ....[46]....
        /*0108*/ 	.word	0x00009f30


	//   ....[47]....
        /*010c*/ 	.word	0x0000b930


	//   ....[48]....
        /*0110*/ 	.word	0x0000baf0


	//   ....[49]....
        /*0114*/ 	.word	0x0000bc50


	//   ....[50]....
        /*0118*/ 	.word	0x0000be00


	//   ....[51]....
        /*011c*/ 	.word	0x0000d710


	//   ....[52]....
        /*0120*/ 	.word	0x0000d8d0


	//   ....[53]....
        /*0124*/ 	.word	0x0000da30


	//   ....[54]....
        /*0128*/ 	.word	0x0000dbe0


	//   ....[55]....
        /*012c*/ 	.word	0x0000f4f0


	//   ....[56]....
        /*0130*/ 	.word	0x0000f6b0


	//   ....[57]....
        /*0134*/ 	.word	0x0000f810


	//   ....[58]....
        /*0138*/ 	.word	0x0000f9c0


	//   ....[59]....
        /*013c*/ 	.word	0x000113a0


	//   ....[60]....
        /*0140*/ 	.word	0x00011560


	//   ....[61]....
        /*0144*/ 	.word	0x000116c0


	//   ....[62]....
        /*0148*/ 	.word	0x00011870


	//   ....[63]....
        /*014c*/ 	.word	0x00013140


	//   ....[64]....
        /*0150*/ 	.word	0x00013f10


	//   ....[65]....
        /*0154*/ 	.word	0x00014090


	//   ....[66]....
        /*0158*/ 	.word	0x00014240


	//   ....[67]....
        /*015c*/ 	.word	0x000144c0


	//   ....[68]....
        /*0160*/ 	.word	0x000146f0


	//   ....[69]....
        /*0164*/ 	.word	0x00014870


	//   ....[70]....
        /*0168*/ 	.word	0x00014a20


	//   ....[71]....
        /*016c*/ 	.word	0x00014cb0


	//   ....[72]....
        /*0170*/ 	.word	0x00014ee0


	//   ....[73]....
        /*0174*/ 	.word	0x00015060


	//   ....[74]....
        /*0178*/ 	.word	0x00015210


	//   ....[75]....
        /*017c*/ 	.word	0x000154a0


	//   ....[76]....
        /*0180*/ 	.word	0x000156d0


	//   ....[77]....
        /*0184*/ 	.word	0x00015850


	//   ....[78]....
        /*0188*/ 	.word	0x00015a00


	//   ....[79]....
        /*018c*/ 	.word	0x00015c80


	//   ....[80]....
        /*0190*/ 	.word	0x00015eb0


	//   ....[81]....
        /*0194*/ 	.word	0x00016030


	//   ....[82]....
        /*0198*/ 	.word	0x000161e0


	//   ....[83]....
        /*019c*/ 	.word	0x00016460


	//   ....[84]....
        /*01a0*/ 	.word	0x00016690


	//   ....[85]....
        /*01a4*/ 	.word	0x00016810


	//   ....[86]....
        /*01a8*/ 	.word	0x000169c0


	//   ....[87]....
        /*01ac*/ 	.word	0x00016c40


	//   ....[88]....
        /*01b0*/ 	.word	0x00016e70


	//   ....[89]....
        /*01b4*/ 	.word	0x00016ff0


	//   ....[90]....
        /*01b8*/ 	.word	0x000171a0


	//   ....[91]....
        /*01bc*/ 	.word	0x00017420


	//   ....[92]....
        /*01c0*/ 	.word	0x00017650


	//   ....[93]....
        /*01c4*/ 	.word	0x000177d0


	//   ....[94]....
        /*01c8*/ 	.word	0x00017980


	//   ....[95]....
        /*01cc*/ 	.word	0x00017bd0


	//   ....[96]....
        /*01d0*/ 	.word	0x00017de0


	//   ....[97]....
        /*01d4*/ 	.word	0x00017f60


	//   ....[98]....
        /*01d8*/ 	.word	0x00018110


	//   ....[99]....
        /*01dc*/ 	.word	0x00019bb0


	//   ....[100]....
        /*01e0*/ 	.word	0x00019de0


	//   ....[101]....
        /*01e4*/ 	.word	0x00019f60


	//   ....[102]....
        /*01e8*/ 	.word	0x0001a110


	//   ....[103]....
        /*01ec*/ 	.word	0x0001bb30


	//   ....[104]....
        /*01f0*/ 	.word	0x0001bd60


	//   ....[105]....
        /*01f4*/ 	.word	0x0001bee0


	//   ....[106]....
        /*01f8*/ 	.word	0x0001c090


	//   ....[107]....
        /*01fc*/ 	.word	0x0001d970


	//   ....[108]....
        /*0200*/ 	.word	0x0001dba0


	//   ....[109]....
        /*0204*/ 	.word	0x0001dd20


	//   ....[110]....
        /*0208*/ 	.word	0x0001ded0


	//   ....[111]....
        /*020c*/ 	.word	0x0001f8a0


	//   ....[112]....
        /*0210*/ 	.word	0x0001fad0


	//   ....[113]....
        /*0214*/ 	.word	0x0001fc50


	//   ....[114]....
        /*0218*/ 	.word	0x0001fe00


	//   ....[115]....
        /*021c*/ 	.word	0x00021760


	//   ....[116]....
        /*0220*/ 	.word	0x00021990


	//   ....[117]....
        /*0224*/ 	.word	0x00021b10


	//   ....[118]....
        /*0228*/ 	.word	0x00021cc0


	//   ....[119]....
        /*022c*/ 	.word	0x00023620


	//   ....[120]....
        /*0230*/ 	.word	0x00023850


	//   ....[121]....
        /*0234*/ 	.word	0x000239d0


	//   ....[122]....
        /*0238*/ 	.word	0x00023b80


	//   ....[123]....
        /*023c*/ 	.word	0x000254e0


	//   ....[124]....
        /*0240*/ 	.word	0x00025700


	//   ....[125]....
        /*0244*/ 	.word	0x00025880


	//   ....[126]....
        /*0248*/ 	.word	0x00025a30


	//   ....[127]....
        /*024c*/ 	.word	0x00027380


	//----- nvinfo : EIATTR_EXIT_INSTR_OFFSETS
	.align		4
.L_2498:
        /*0250*/ 	.byte	0x04, 0x1c
        /*0252*/ 	.short	(.L_2500 - .L_2499)


	//   ....[0]....
.L_2499:
        /*0254*/ 	.word	0x00013240


	//   ....[1]....
        /*0258*/ 	.word	0x00027760


	//   ....[2]....
        /*025c*/ 	.word	0x000277b0


	//----- nvinfo : EIATTR_MAX_THREADS
	.align		4
.L_2500:
        /*0260*/ 	.byte	0x04, 0x05
        /*0262*/ 	.short	(.L_2502 - .L_2501)
.L_2501:
        /*0264*/ 	.word	0x00000080
        /*0268*/ 	.word	0x00000001
        /*026c*/ 	.word	0x00000001


	//----- nvinfo : EIATTR_CRS_STACK_SIZE
	.align		4
.L_2502:
        /*0270*/ 	.byte	0x04, 0x1e
        /*0272*/ 	.short	(.L_2504 - .L_2503)
.L_2503:
        /*0274*/ 	.word	0x00000000


	//----- nvinfo : EIATTR_CBANK_PARAM_SIZE
	.align		4
.L_2504:
        /*0278*/ 	.byte	0x03, 0x19
        /*027a*/ 	.short	0x0078


	//----- nvinfo : EIATTR_PARAM_CBANK
	.align		4
        /*027c*/ 	.byte	0x04, 0x0a
        /*027e*/ 	.short	(.L_2506 - .L_2505)
	.align		4
.L_2505:
        /*0280*/ 	.word	index@(.nv.constant0._ZN2at6native29vectorized_elementwise_kernelILi4EZZZNS0_67_GLOBAL__N__bb565c37_34_ValidateCompressedIndicesKernel_cu_33a4b88b42_validate_compressed_sparse_indices_kernelILNS2_8CDimNameE0ENS2_18CUDAKernelLauncherENS2_14EmptyVecKernelENS2_8DummyVecELm0EEEvRKNS_6TensorESA_lllENKUlvE1_clEvENKUlvE_clEvEUliiiiiE_St5arrayIPcLm6EEEEviT0_T1_)
        /*0284*/ 	.short	0x0210
        /*0286*/ 	.short	0x0078


	//----- nvinfo : EIATTR_SW_WAR
	.align		4
.L_2506:
        /*0288*/ 	.byte	0x04, 0x36
        /*028a*/ 	.short	(.L_2508 - .L_2507)
.L_2507:
        /*028c*/ 	.word	0x00000008
.L_2508:


//--------------------- .nv.info._ZN2at6native29vectorized_elementwise_kernelILi8EZZZNS0_67_GLOBAL__N__bb565c37_34_ValidateCompressedIndicesKernel_cu_33a4b88b42_validate_compressed_sparse_indices_kernelILNS2_8CDimNameE0ENS2_18CUDAKernelLauncherENS2_14EmptyVecKernelENS2_8DummyVecELm0EEEvRKNS_6TensorESA_lllENKUlvE1_clEvENKUlvE_clEvEUliiiiiE_St5arrayIPcLm6EEEEviT0_T1_ --------------------------
	.section	.nv.info._ZN2at6native29vectorized_elementwise_kernelILi8EZZZNS0_67_GLOBAL__N__bb565c37_34_ValidateCompressedIndicesKernel_cu_33a4b88b42_validate_compressed_sparse_indices_kernelILNS2_8CDimNameE0ENS2_18CUDAKernelLauncherENS2_14EmptyVecKernelENS2_8DummyVecELm0EEEvRKNS_6TensorESA_lllENKUlvE1_clEvENKUlvE_clEvEUliiiiiE_St5arrayIPcLm6EEEEviT0_T1_,"",@"SHT_CUDA_INFO"
	.sectionflags	@""
	.align	4


	//----- nvinfo : EIATTR_CUDA_API_VERSION
	.align		4
        /*0000*/ 	.byte	0x04, 0x37
        /*0002*/ 	.short	(.L_2510 - .L_2509)
.L_2509:
        /*0004*/ 	.word	0x00000082


	//----- nvinfo : EIATTR_KPARAM_INFO
	.align		4
.L_2510:
        /*0008*/ 	.byte	0x04, 0x17
        /*000a*/ 	.short	(.L_2512 - .L_2511)
.L_2511:
        /*000c*/ 	.word	0x00000000
        /*0010*/ 	.short	0x0002
        /*0012*/ 	.short	0x0048
        /*0014*/ 	.byte	0x00, 0xf0, 0xc1, 0x00


	//----- nvinfo : EIATTR_KPARAM_INFO
	.align		4
.L_2512:
        /*0018*/ 	.byte	0x04, 0x17
        /*001a*/ 	.short	(.L_2514 - .L_2513)
.L_2513:
        /*001c*/ 	.word	0x00000000
        /*0020*/ 	.short	0x0001
        /*0022*/ 	.short	0x0008
        /*0024*/ 	.byte	0x00, 0xf0, 0x01, 0x01


	//----- nvinfo : EIATTR_KPARAM_INFO
	.align		4
.L_2514:
        /*0028*/ 	.byte	0x04, 0x17
        /*002a*/ 	.short	(.L_2516 - .L_2515)
.L_2515:
        /*002c*/ 	.word	0x00000000
        /*0030*/ 	.short	0x0000
        /*0032*/ 	.short	0x0000
        /*0034*/ 	.byte	0x00, 0xf0, 0x11, 0x00


	//----- nvinfo : EIATTR_SPARSE_MMA_MASK
	.align		4
.L_2516:
        /*0038*/ 	.byte	0x03, 0x50
        /*003a*/ 	.short	0x0000


	//----- nvinfo : EIATTR_MAXREG_COUNT
	.align		4
        /*003c*/ 	.byte	0x03, 0x1b
        /*003e*/ 	.short	0x00ff


	//----- nvinfo : EIATTR_EXTERNS
	.align		4
        /*0040*/ 	.byte	0x04, 0x0f
        /*0042*/ 	.short	(.L_2518 - .L_2517)


	//   ....[0]....
	.align		4
.L_2517:
        /*0044*/ 	.word	index@(__assertfail)


	//----- nvinfo : EIATTR_MERCURY_ISA_VERSION
	.align		4
.L_2518:
        /*0048*/ 	.byte	0x03, 0x5f
        /*004a*/ 	.short	0x0101


	//----- nvinfo : EIATTR_SYSCALL_OFFSETS
	.align		4
        /*004c*/ 	.byte	0x04, 0x46
        /*004e*/ 	.short	(.L_2520 - .L_2519)


	//   ....[0]....
.L_2519:
        /*0050*/ 	.word	0x00000410


	//   ....[1]....
        /*0054*/ 	.word	0x000005a0


	//   ....[2]....
        /*0058*/ 	.word	0x00000750


	//   ....[3]....
        /*005c*/ 	.word	0x000009d0


	//   ....[4]....
        /*0060*/ 	.word	0x00000bc0


	//   ....[5]....
        /*0064*/ 	.word	0x00000d20


	//   ....[6]....
        /*0068*/ 	.word	0x00000ed0


	//   ....[7]....
        /*006c*/ 	.word	0x00001160


	//   ....[8]....
        /*0070*/ 	.word	0x00001320


	//   ....[9]....
        /*0074*/ 	.word	0x00001480


	//   ....[10]....
        /*0078*/ 	.word	0x00001630


	//   ....[11]....
        /*007c*/ 	.word	0x000018c0


	//   ....[12]....
        /*0080*/ 	.word	0x00001a80


	//   ....[13]....
        /*0084*/ 	.word	0x00001be0


	//   ....[14]....
        /*0088*/ 	.word	0x00001d90


	//   ....[15]....
        /*008c*/ 	.word	0x00002020


	//   ....[16]....
        /*0090*/ 	.word	0x000021e0


	//   ....[17]....
        /*0094*/ 	.word	0x00002340


	//   ....[18]....
        /*0098*/ 	.word	0x000024f0


	//   ....[19]....
        /*009c*/ 	.word	0x00002780


	//   ....[20]....
        /*00a0*/ 	.word	0x00002940


	//   ....[21]....
        /*00a4*/ 	.word	0x00002aa0


	//   ....[22]....
        /*00a8*/ 	.word	0x00002c50


	//   ....[23]....
        /*00ac*/ 	.word	0x00002ee0


	//   ....[24]....
        /*00b0*/ 	.word	0x000030a0


	//   ....[25]....
        /*00b4*/ 	.word	0x00003200


	//   ....[26]....
        /*00b8*/ 	.word	0x000033b0


	//   ....[27]....
        /*00bc*/ 	.word	0x00003640


	//   ....[28]....
        /*00c0*/ 	.word	0x00003800


	//   ....[29]....
        /*00c4*/ 	.word	0x00003960


	//   ....[30]....
        /*00c8*/ 	.word	0x00003b10


	//   ....[31]....
        /*00cc*/ 	.word	0x00003d70


	//   ....[32]....
        /*00d0*/ 	.word	0x00003f40


	//   ....[33]....
        /*00d4*/ 	.word	0x000040d0


	//   ....[34]....
        /*00d8*/ 	.word	0x00004280


	//   ....[35]....
        /*00dc*/ 	.word	0x00005d60


	//   ....[36]....
        /*00e0*/ 	.word	0x00005f50


	//   ....[37]....
        /*00e4*/ 	.word	0x000060b0


	//   ....[38]....
        /*00e8*/ 	.word	0x00006260


	//   ....[39]....
        /*00ec*/ 	.word	0x00007c20


	//   ....[40]....
        /*00f0*/ 	.word	0x00007de0


	//   ....[41]....
        /*00f4*/ 	.word	0x00007f40


	//   ....[42]....
        /*00f8*/ 	.word	0x000080f0


	//   ....[43]....
        /*00fc*/ 	.word	0x00009a60


	//   ....[44]....
        /*0100*/ 	.word	0x00009c20


	//   ....[45]....
        /*0104*/ 	.word	0x00009d80


	//   ....[46]....
        /*0108*/ 	.word	0x00009f30


	//   ....[47]....
        /*010c*/ 	.word	0x0000b930


	//   ....[48]....
        /*0110*/ 	.word	0x0000baf0


	//   ....[49]....
        /*0114*/ 	.word	0x0000bc50


	//   ....[50]....
        /*0118*/ 	.word	0x0000be00


	//   ....[51]....
        /*011c*/ 	.word	0x0000d710


	//   ....[52]....
        /*0120*/ 	.word	0x0000d8d0


	//   ....[53]....
        /*0124*/ 	.word	0x0000da30


	//   ....[54]....
        /*0128*/ 	.word	0x0000dbe0


	//   ....[55]....
        /*012c*/ 	.word	0x0000f4f0


	//   ....[56]....
        /*0130*/ 	.word	0x0000f6b0


	//   ....[57]....
        /*0134*/ 	.word	0x0000f810


	//   ....[58]....
        /*0138*/ 	.word	0x0000f9c0


	//   ....[59]....
        /*013c*/ 	.word	0x000113a0


	//   ....[60]....
        /*0140*/ 	.word	0x00011560


	//   ....[61]....
        /*0144*/ 	.word	0x000116c0


	//   ....[62]....
        /*0148*/ 	.word	0x00011870


	//   ....[63]....
        /*014c*/ 	.word	0x00013140


	//   ....[64]....
        /*0150*/ 	.word	0x00013f10


	//   ....[65]....
        /*0154*/ 	.word	0x00014090


	//   ....[66]....
        /*0158*/ 	.word	0x00014240


	//   ....[67]....
        /*015c*/ 	.word	0x000144c0


	//   ....[68]....
        /*0160*/ 	.word	0x000146f0


	//   ....[69]....
        /*0164*/ 	.word	0x00014870


	//   ....[70]....
        /*0168*/ 	.word	0x00014a20


	//   ....[71]....
        /*016c*/ 	.word	0x00014cb0


	//   ....[72]....
        /*0170*/ 	.word	0x00014ee0


	//   ....[73]....
        /*0174*/ 	.word	0x00015060


	//   ....[74]....
        /*0178*/ 	.word	0x00015210


	//   ....[75]....
        /*017c*/ 	.word	0x000154a0


	//   ....[76]....
        /*0180*/ 	.word	0x000156d0


	//   ....[77]....
        /*0184*/ 	.word	0x00015850


	//   ....[78]....
        /*0188*/ 	.word	0x00015a00


	//   ....[79]....
        /*018c*/ 	.word	0x00015c80


	//   ....[80]....
        /*0190*/ 	.word	0x00015eb0


	//   ....[81]....
        /*0194*/ 	.word	0x00016030


	//   ....[82]....
        /*0198*/ 	.word	0x000161e0


	//   ....[83]....
        /*019c*/ 	.word	0x00016460


	//   ....[84]....
        /*01a0*/ 	.word	0x00016690


	//   ....[85]....
        /*01a4*/ 	.word	0x00016810


	//   ....[86]....
        /*01a8*/ 	.word	0x000169c0


	//   ....[87]....
        /*01ac*/ 	.word	0x00016c40


	//   ....[88]....
        /*01b0*/ 	.word	0x00016e70


	//   ....[89]....
        /*01b4*/ 	.word	0x00016ff0


	//   ....[90]....
        /*01b8*/ 	.word	0x000171a0


	//   ....[91]....
        /*01bc*/ 	.word	0x00017420


	//   ....[92]....
        /*01c0*/ 	.word	0x00017650


	//   ....[93]....
        /*01c4*/ 	.word	0x000177d0


	//   ....[94]....
        /*01c8*/ 	.word	0x00017980


	//   ....[95]....
        /*01cc*/ 	.word	0x00017bd0


	//   ....[96]....
        /*01d0*/ 	.word	0x00017de0


	//   ....[97]....
        /*01d4*/ 	.word	0x00017f60


	//   ....[98]....
        /*01d8*/ 	.word	0x00018110


	//   ....[99]....
        /*01dc*/ 	.word	0x00019bb0


	//   ....[100]....
        /*01e0*/ 	.word	0x00019de0


	//   ....[101]....
        /*01e4*/ 	.word	0x00019f60


	//   ....[102]....
        /*01e8*/ 	.word	0x0001a110


	//   ....[103]....
        /*01ec*/ 	.word	0x0001bb30


	//   ....[104]....
        /*01f0*/ 	.word	0x0001bd60


	//   ....[105]....
        /*01f4*/ 	.word	0x0001bee0


	//   ....[106]....
        /*01f8*/ 	.word	0x0001c090


	//   ....[107]....
        /*01fc*/ 	.word	0x0001d970


	//   ....[108]....
        /*0200*/ 	.word	0x0001dba0


	//   ....[109]....
        /*0204*/ 	.word	0x0001dd20


	//   ....[110]....
        /*0208*/ 	.word	0x0001ded0


	//   ....[111]....
        /*020c*/ 	.word	0x0001f8a0


	//   ....[112]....
        /*0210*/ 	.word	0x0001fad0


	//   ....[113]....
        /*0214*/ 	.word	0x0001fc50


	//   ....[114]....
        /*0218*/ 	.word	0x0001fe00


	//   ....[115]....
        /*021c*/ 	.word	0x00021760


	//   ....[116]....
        /*0220*/ 	.word	0x00021990


	//   ....[117]....
        /*0224*/ 	.word	0x00021b10


	//   ....[118]....
        /*0228*/ 	.word	0x00021cc0


	//   ....[119]....
        /*022c*/ 	.word	0x00023620


	//   ....[120]....
        /*0230*/ 	.word	0x00023850


	//   ....[121]....
        /*0234*/ 	.word	0x000239d0


	//   ....[122]....
        /*0238*/ 	.word	0x00023b80


	//   ....[123]....
        /*023c*/ 	.word	0x000254e0


	//   ....[124]....
        /*0240*/ 	.word	0x00025700


	//   ....[125]....
        /*0244*/ 	.word	0x00025880


	//   ....[126]....
        /*0248*/ 	.word	0x00025a30


	//   ....[127]....
        /*024c*/ 	.word	0x00027380


	//----- nvinfo : EIATTR_EXIT_INSTR_OFFSETS
	.align		4
.L_2520:
        /*0250*/ 	.byte	0x04, 0x1c
        /*0252*/ 	.short	(.L_2522 - .L_2521)


	//   ....[0]....
.L_2521:
        /*0254*/ 	.word	0x00013240


	//   ....[1]....
        /*0258*/ 	.word	0x00027760


	//   ....[2]....
        /*025c*/ 	.word	0x000277b0


	//----- nvinfo : EIATTR_MAX_THREADS
	.align		4
.L_2522:
        /*0260*/ 	.byte	0x04, 0x05
        /*0262*/ 	.short	(.L_2524 - .L_2523)
.L_2523:
        /*0264*/ 	.word	0x00000080
        /*0268*/ 	.word	0x00000001
        /*026c*/ 	.word	0x00000001


	//----- nvinfo : EIATTR_CRS_STACK_SIZE
	.align		4
.L_2524:
        /*0270*/ 	.byte	0x04, 0x1e
        /*0272*/ 	.short	(.L_2526 - .L_2525)
.L_2525:
        /*0274*/ 	.word	0x00000000


	//----- nvinfo : EIATTR_CBANK_PARAM_SIZE
	.align		4
.L_2526:
        /*0278*/ 	.byte	0x03, 0x19
        /*027a*/ 	.short	0x0078


	//----- nvinfo : EIATTR_PARAM_CBANK
	.align		4
        /*027c*/ 	.byte	0x04, 0x0a
        /*027e*/ 	.short	(.L_2528 - .L_2527)
	.align		4
.L_2527:
        /*0280*/ 	.word	index@(.nv.constant0._ZN2at6native29vectorized_elementwise_kernelILi8EZZZNS0_67_GLOBAL__N__bb565c37_34_ValidateCompressedIndicesKernel_cu_33a4b88b42_validate_compressed_sparse_indices_kernelILNS2_8CDimNameE0ENS2_18CUDAKernelLauncherENS2_14EmptyVecKernelENS2_8DummyVecELm0EEEvRKNS_6TensorESA_lllENKUlvE1_clEvENKUlvE_clEvEUliiiiiE_St5arrayIPcLm6EEEEviT0_T1_)
        /*0284*/ 	.short	0x0210
        /*0286*/ 	.short	0x0078


	//----- nvinfo : EIATTR_SW_WAR
	.align		4
.L_2528:
        /*0288*/ 	.byte	0x04, 0x36
        /*028a*/ 	.short	(.L_2530 - .L_2529)
.L_2529:
        /*028c*/ 	.word	0x00000008
.L_2530:


//--------------------- .nv.info._ZN2at6native18elementwise_kernelILi128ELi4EZNS0_15gpu_kernel_implIZZZNS0_67_GLOBAL__N__bb565c37_34_ValidateCompressedIndicesKernel_cu_33a4b88b42_validate_compressed_sparse_indices_kernelILNS3_8CDimNameE0ENS3_18CUDAKernelLauncherENS3_14EmptyVecKernelENS3_8DummyVecELm0EEEvRKNS_6TensorESB_lllENKUlvE0_clEvENKUlvE0_clEvEUllE_EEvRNS_18TensorIteratorBaseERKT_EUliE_EEviT1_ --------------------------
	.section	.nv.info._ZN2at6native18elementwise_kernelILi128ELi4EZNS0_15gpu_kernel_implIZZZNS0_67_GLOBAL__N__bb565c37_34_ValidateCompressedIndicesKernel_cu_33a4b88b42_validate_compressed_sparse_indices_kernelILNS3_8CDimNameE0ENS3_18CUDAKernelLauncherENS3_14EmptyVecKernelENS3_8DummyVecELm0EEEvRKNS_6TensorESB_lllENKUlvE0_clEvENKUlvE0_clEvEUllE_EEvRNS_18TensorIteratorBaseERKT_EUliE_EEviT1_,"",@"SHT_CUDA_INFO"
	.sectionflags	@""
	.align	4


	//----- nvinfo : EIATTR_CUDA_API_VERSION
	.align		4
        /*0000*/ 	.byte	0x04, 0x37
        /*0002*/ 	.short	(.L_2532 - .L_2531)
.L_2531:
        /*0004*/ 	.word	0x00000082


	//----- nvinfo : EIATTR_KPARAM_INFO
	.align		4
.L_2532:
        /*0008*/ 	.byte	0x04, 0x17
        /*000a*/ 	.short	(.L_2534 - .L_2533)
.L_2533:
        /*000c*/ 	.word	0x00000000
        /*0010*/ 	.short	0x0001
        /*0012*/ 	.short	0x0008
        /*0014*/ 	.byte	0x00, 0xf0, 0xc1, 0x08


	//----- nvinfo : EIATTR_KPARAM_INFO
	.align		4
.L_2534:
        /*0018*/ 	.byte	0x04, 0x17
        /*001a*/ 	.short	(.L_2536 - .L_2535)
.L_2535:
        /*001c*/ 	.word	0x00000000
        /*0020*/ 	.short	0x0000
        /*0022*/ 	.short	0x0000
        /*0024*/ 	.byte	0x00, 0xf0, 0x11, 0x00


	//----- nvinfo : EIATTR_SPARSE_MMA_MASK
	.align		4
.L_2536:
        /*0028*/ 	.byte	0x03, 0x50
        /*002a*/ 	.short	0x0000


	//----- nvinfo : EIATTR_MAXREG_COUNT
	.align		4
        /*002c*/ 	.byte	0x03, 0x1b
        /*002e*/ 	.short	0x0080


	//----- nvinfo : EIATTR_EXTERNS
	.align		4
        /*0030*/ 	.byte	0x04, 0x0f
        /*0032*/ 	.short	(.L_2538 - .L_2537)


	//   ....[0]....
	.align		4
.L_2537:
        /*0034*/ 	.word	index@(__assertfail)


	//----- nvinfo : EIATTR_MERCURY_ISA_VERSION
	.align		4
.L_2538:
        /*0038*/ 	.byte	0x03, 0x5f
        /*003a*/ 	.short	0x0101


	//----- nvinfo : EIATTR_SYSCALL_OFFSETS
	.align		4
        /*003c*/ 	.byte	0x04, 0x46
        /*003e*/ 	.short	(.L_2540 - .L_2539)


	//   ....[0]....
.L_2539:
        /*0040*/ 	.word	0x000021d0


	//   ....[1]....
        /*0044*/ 	.word	0x000023e0


	//   ....[2]....
        /*0048*/ 	.word	0x00002ae0


	//   ....[3]....
        /*004c*/ 	.word	0x00004cc0


	//   ....[4]....
        /*0050*/ 	.word	0x00004ed0


	//   ....[5]....
        /*0054*/ 	.word	0x000055d0


	//   ....[6]....
        /*0058*/ 	.word	0x000077a0


	//   ....[7]....
        /*005c*/ 	.word	0x000079b0


	//   ....[8]....
        /*0060*/ 	.word	0x000080b0


	//   ....[9]....
        /*0064*/ 	.word	0x0000a270


	//   ....[10]....
        /*0068*/ 	.word	0x0000a480


	//   ....[11]....
        /*006c*/ 	.word	0x0000ab80


	//----- nvinfo : EIATTR_EXIT_INSTR_OFFSETS
	.align		4
.L_2540:
        /*0070*/ 	.byte	0x04, 0x1c
        /*0072*/ 	.short	(.L_2542 - .L_2541)


	//   ....[0]....
.L_2541:
        /*0074*/ 	.word	0x00008140


	//   ....[1]....
        /*0078*/ 	.word	0x0000a570


	//   ....[2]....
        /*007c*/ 	.word	0x0000a590


	//   ....[3]....
        /*0080*/ 	.word	0x0000a610


	//   ....[4]....
        /*0084*/ 	.word	0x0000a630


	//   ....[5]....
        /*0088*/ 	.word	0x0000a650


	//   ....[6]....
        /*008c*/ 	.word	0x0000a6d0


	//   ....[7]....
        /*0090*/ 	.word	0x0000a6f0


	//   ....[8]....
        /*0094*/ 	.word	0x0000a770


	//   ....[9]....
        /*0098*/ 	.word	0x0000a790


	//   ....[10]....
        /*009c*/ 	.word	0x0000a7b0


	//   ....[11]....
        /*00a0*/ 	.word	0x0000a850


	//   ....[12]....
        /*00a4*/ 	.word	0x0000a870


	//   ....[13]....
        /*00a8*/ 	.word	0x0000a8f0


	//   ....[14]....
        /*00ac*/ 	.word	0x0000a910


	//   ....[15]....
        /*00b0*/ 	.word	0x0000a930


	//   ....[16]....
        /*00b4*/ 	.word	0x0000a9d0


	//   ....[17]....
        /*00b8*/ 	.word	0x0000a9f0


	//   ....[18]....
        /*00bc*/ 	.word	0x0000aa10


	//   ....[19]....
        /*00c0*/ 	.word	0x0000aa80


	//   ....[20]....
        /*00c4*/ 	.word	0x0000ab90


	//   ....[21]....
        /*00c8*/ 	.word	0x0000abb0


	//   ....[22]....
        /*00cc*/ 	.word	0x0000abd0


	//----- nvinfo : EIATTR_MAX_THREADS
	.align		4
.L_2542:
        /*00d0*/ 	.byte	0x04, 0x05
        /*00d2*/ 	.short	(.L_2544 - .L_2543)
.L_2543:
        /*00d4*/ 	.word	0x00000080
        /*00d8*/ 	.word	0x00000001
        /*00dc*/ 	.word	0x00000001


	//----- nvinfo : EIATTR_CRS_STACK_SIZE
	.align		4
.L_2544:
        /*00e0*/ 	.byte	0x04, 0x1e
        /*00e2*/ 	.short	(.L_2546 - .L_2545)
.L_2545:
        /*00e4*/ 	.word	0x00000000


	//----- nvinfo : EIATTR_CBANK_PARAM_SIZE
	.align		4
.L_2546:
        /*00e8*/ 	.byte	0x03, 0x19
        /*00ea*/ 	.short	0x0238


	//----- nvinfo : EIATTR_PARAM_CBANK
	.align		4
        /*00ec*/ 	.byte	0x04, 0x0a
        /*00ee*/ 	.short	(.L_2548 - .L_2547)
	.align		4
.L_2547:
        /*00f0*/ 	.word	index@(.nv.constant0._ZN2at6native18elementwise_kernelILi128ELi4EZNS0_15gpu_kernel_implIZZZNS0_67_GLOBAL__N__bb565c37_34_ValidateCompressedIndicesKernel_cu_33a4b88b42_validate_compressed_sparse_indices_kernelILNS3_8CDimNameE0ENS3_18CUDAKernelLauncherENS3_14EmptyVecKernelENS3_8DummyVecELm0EEEvRKNS_6TensorESB_lllENKUlvE0_clEvENKUlvE0_clEvEUllE_EEvRNS_18TensorIteratorBaseERKT_EUliE_EEviT1_)
        /*00f4*/ 	.short	0x0210
        /*00f6*/ 	.short	0x0238


	//----- nvinfo : EIATTR_SW_WAR
	.align		4
.L_2548:
        /*00f8*/ 	.byte	0x04, 0x36
        /*00fa*/ 	.short	(.L_2550 - .L_2549)
.L_2549:
        /*00fc*/ 	.word	0x00000008
.L_2550:


//--------------------- .nv.info._ZN2at6native27unrolled_elementwise_kernelIZZZNS0_67_GLOBAL__N__bb565c37_34_ValidateCompressedIndicesKernel_cu_33a4b88b42_validate_compressed_sparse_indices_kernelILNS2_8CDimNameE0ENS2_18CUDAKernelLauncherENS2_14EmptyVecKernelENS2_8DummyVecELm0EEEvRKNS_6TensorESA_lllENKUlvE0_clEvENKUlvE0_clEvEUllE_St5arrayIPcLm2EELi4E23TrivialOffsetCalculatorILi1EjESI_NS0_6memory12LoadWithCastILi1EEENSJ_13StoreWithCastILi1EEEEEviT_T0_T2_T3_T4_T5_ --------------------------
	.section	.nv.info._ZN2at6native27unrolled_elementwise_kernelIZZZNS0_67_GLOBAL__N__bb565c37_34_ValidateCompressedIndicesKernel_cu_33a4b88b42_validate_compressed_sparse_indices_kernelILNS2_8CDimNameE0ENS2_18CUDAKernelLauncherENS2_14EmptyVecKernelENS2_8DummyVecELm0EEEvRKNS_6TensorESA_lllENKUlvE0_clEvENKUlvE0_clEvEUllE_St5arrayIPcLm2EELi4E23TrivialOffsetCalculatorILi1EjESI_NS0_6memory12LoadWithCastILi1EEENSJ_13StoreWithCastILi1EEEEEviT_T0_T2_T3_T4_T5_,"",@"SHT_CUDA_INFO"
	.sectionflags	@""
	.align	4


	//----- nvinfo : EIATTR_CUDA_API_VERSION
	.align		4
        /*0000*/ 	.byte	0x04, 0x37
        /*0002*/ 	.short	(.L_2552 - .L_2551)
.L_2551:
        /*0004*/ 	.word	0x00000082


	//----- nvinfo : EIATTR_KPARAM_INFO
	.align		4
.L_2552:
        /*0008*/ 	.byte	0x04, 0x17
        /*000a*/ 	.short	(.L_2554 - .L_2553)
.L_2553:
        /*000c*/ 	.word	0x00000000
        /*0010*/ 	.short	0x0006
        /*0012*/ 	.short	0x003c
        /*0014*/ 	.byte	0x00, 0xf0, 0x21, 0x00


	//----- nvinfo : EIATTR_KPARAM_INFO
	.align		4
.L_2554:
        /*0018*/ 	.byte	0x04, 0x17
        /*001a*/ 	.short	(.L_2556 - .L_2555)
.L_2555:
        /*001c*/ 	.word	0x00000000
        /*0020*/ 	.short	0x0005
        /*0022*/ 	.short	0x0034
        /*0024*/ 	.byte	0x00, 0xf0, 0x21, 0x00


	//----- nvinfo : EIATTR_KPARAM_INFO
	.align		4
.L_2556:
        /*0028*/ 	.byte	0x04, 0x17
        /*002a*/ 	.short	(.L_2558 - .L_2557)
.L_2557:
        /*002c*/ 	.word	0x00000000
        /*0030*/ 	.short	0x0004
        /*0032*/ 	.short	0x0031
        /*0034*/ 	.byte	0x00, 0xf0, 0x05, 0x00


	//----- nvinfo : EIATTR_KPARAM_INFO
	.align		4
.L_2558:
        /*0038*/ 	.byte	0x04, 0x17
        /*003a*/ 	.short	(.L_2560 - .L_2559)
.L_2559:
        /*003c*/ 	.word	0x00000000
        /*0040*/ 	.short	0x0003
        /*0042*/ 	.short	0x0030
        /*0044*/ 	.byte	0x00, 0xf0, 0x05, 0x00


	//----- nvinfo : EIATTR_KPARAM_INFO
	.align		4
.L_2560:
        /*0048*/ 	.byte	0x04, 0x17
        /*004a*/ 	.short	(.L_2562 - .L_2561)
.L_2561:
        /*004c*/ 	.word	0x00000000
        /*0050*/ 	.short	0x0002
        /*0052*/ 	.short	0x0020
        /*0054*/ 	.byte	0x00, 0xf0, 0x41, 0x00


	//----- nvinfo : EIATTR_KPARAM_INFO
	.align		4
.L_2562:
        /*0058*/ 	.byte	0x04, 0x17
        /*005a*/ 	.short	(.L_2564 - .L_2563)
.L_2563:
        /*005c*/ 	.word	0x00000000
        /*0060*/ 	.short	0x0001
        /*0062*/ 	.short	0x0008
        /*0064*/ 	.byte	0x00, 0xf0, 0x61, 0x00


	//----- nvinfo : EIATTR_KPARAM_INFO
	.align		4
.L_2564:
        /*0068*/ 	.byte	0x04, 0x17
        /*006a*/ 	.short	(.L_2566 - .L_2565)
.L_2565:
        /*006c*/ 	.word	0x00000000
        /*0070*/ 	.short	0x0000
        /*0072*/ 	.short	0x0000
        /*0074*/ 	.byte	0x00, 0xf0, 0x11, 0x00


	//----- nvinfo : EIATTR_SPARSE_MMA_MASK
	.align		4
.L_2566:
        /*0078*/ 	.byte	0x03, 0x50
        /*007a*/ 	.short	0x0000


	//----- nvinfo : EIATTR_MAXREG_COUNT
	.align		4
        /*007c*/ 	.byte	0x03, 0x1b
        /*007e*/ 	.short	0x00ff


	//----- nvinfo : EIATTR_EXTERNS
	.align		4
        /*0080*/ 	.byte	0x04, 0x0f
        /*0082*/ 	.short	(.L_2568 - .L_2567)


	//   ....[0]....
	.align		4
.L_2567:
        /*0084*/ 	.word	index@(__assertfail)


	//----- nvinfo : EIATTR_MERCURY_ISA_VERSION
	.align		4
.L_2568:
        /*0088*/ 	.byte	0x03, 0x5f
        /*008a*/ 	.short	0x0101


	//----- nvinfo : EIATTR_SYSCALL_OFFSETS
	.align		4
        /*008c*/ 	.byte	0x04, 0x46
        /*008e*/ 	.short	(.L_2570 - .L_2569)


	//   ....[0]....
.L_2569:
        /*0090*/ 	.word	0x00000ef0


	//   ....[1]....
        /*0094*/ 	.word	0x00001df0


	//   ....[2]....
        /*0098*/ 	.word	0x00002d00


	//   ....[3]....
        /*009c*/ 	.word	0x00003be0


	//   ....[4]....
        /*00a0*/ 	.word	0x00003e30


	//   ....[5]....
        /*00a4*/ 	.word	0x00004010


	//   ....[6]....
        /*00a8*/ 	.word	0x000041f0


	//   ....[7]....
        /*00ac*/ 	.word	0x000043d0


	//   ....[8]....
        /*00b0*/ 	.word	0x00004cb0


	//   ....[9]....
        /*00b4*/ 	.word	0x000054b0


	//   ....[10]....
        /*00b8*/ 	.word	0x00005c70


	//   ....[11]....
        /*00bc*/ 	.word	0x00006430


	//----- nvinfo : EIATTR_EXIT_INSTR_OFFSETS
	.align		4
.L_2570:
        /*00c0*/ 	.byte	0x04, 0x1c
        /*00c2*/ 	.short	(.L_2572 - .L_2571)


	//   ....[0]....
.L_2571:
        /*00c4*/ 	.word	0x00005cf0


	//   ....[1]....
        /*00c8*/ 	.word	0x00005e20


	//   ....[2]....
        /*00cc*/ 	.word	0x00005e40


	//   ....[3]....
        /*00d0*/ 	.word	0x00005ec0


	//   ....[4]....
        /*00d4*/ 	.word	0x00005ee0


	//   ....[5]....
        /*00d8*/ 	.word	0x00005f00


	//   ....[6]....
        /*00dc*/ 	.word	0x00005f80


	//   ....[7]....
        /*00e0*/ 	.word	0x00005fa0


	//   ....[8]....
        /*00e4*/ 	.word	0x00006020


	//   ....[9]....
        /*00e8*/ 	.word	0x00006040


	//   ....[10]....
        /*00ec*/ 	.word	0x00006060


	//   ....[11]....
        /*00f0*/ 	.word	0x00006100


	//   ....[12]....
        /*00f4*/ 	.word	0x00006120


	//   ....[13]....
        /*00f8*/ 	.word	0x000061a0


	//   ....[14]....
        /*00fc*/ 	.word	0x000061c0


	//   ....[15]....
        /*0100*/ 	.word	0x000061e0


	//   ....[16]....
        /*0104*/ 	.word	0x00006280


	//   ....[17]....
        /*0108*/ 	.word	0x000062a0


	//   ....[18]....
        /*010c*/ 	.word	0x000062c0


	//   ....[19]....
        /*0110*/ 	.word	0x00006330


	//   ....[20]....
        /*0114*/ 	.word	0x00006440


	//   ....[21]....
        /*0118*/ 	.word	0x00006460


	//   ....[22]....
        /*011c*/ 	.word	0x00006480


	//----- nvinfo : EIATTR_MAX_THREADS
	.align		4
.L_2572:
        /*0120*/ 	.byte	0x04, 0x05
        /*0122*/ 	.short	(.L_2574 - .L_2573)
.L_2573:
        /*0124*/ 	.word	0x00000080
        /*0128*/ 	.word	0x00000001
        /*012c*/ 	.word	0x00000001


	//----- nvinfo : EIATTR_CRS_STACK_SIZE
	.align		4
.L_2574:
        /*0130*/ 	.byte	0x04, 0x1e
        /*0132*/ 	.short	(.L_2576 - .L_2575)
.L_2575:
        /*0134*/ 	.word	0x00000000


	//----- nvinfo : EIATTR_CBANK_PARAM_SIZE
	.align		4
.L_2576:
        /*0138*/ 	.byte	0x03, 0x19
        /*013a*/ 	.short	0x0044


	//----- nvinfo : EIATTR_PARAM_CBANK
	.align		4
        /*013c*/ 	.byte	0x04, 0x0a
        /*013e*/ 	.short	(.L_2578 - .L_2577)
	.align		4
.L_2577:
        /*0140*/ 	.word	index@(.nv.constant0._ZN2at6native27unrolled_elementwise_kernelIZZZNS0_67_GLOBAL__N__bb565c37_34_ValidateCompressedIndicesKernel_cu_33a4b88b42_validate_compressed_sparse_indices_kernelILNS2_8CDimNameE0ENS2_18CUDAKernelLauncherENS2_14EmptyVecKernelENS2_8DummyVecELm0EEEvRKNS_6TensorESA_lllENKUlvE0_clEvENKUlvE0_clEvEUllE_St5arrayIPcLm2EELi4E23TrivialOffsetCalculatorILi1EjESI_NS0_6memory12LoadWithCastILi1EEENSJ_13StoreWithCastILi1EEEEEviT_T0_T2_T3_T4_T5_)
        /*0144*/ 	.short	0x0210
        /*0146*/ 	.short	0x0044


	//----- nvinfo : EIATTR_SW_WAR
	.align		4
.L_2578:
        /*0148*/ 	.byte	0x04, 0x36
        /*014a*/ 	.short	(.L_2580 - .L_2579)
.L_2579:
        /*014c*/ 	.word	0x00000008
.L_2580:


//--------------------- .nv.info._ZN2at6native18elementwise_kernelILi128ELi2EZNS0_22gpu_kernel_impl_nocastIZZZNS0_67_GLOBAL__N__bb565c37_34_ValidateCompressedIndicesKernel_cu_33a4b88b42_validate_compressed_sparse_indices_kernelILNS3_8CDimNameE0ENS3_18CUDAKernelLauncherENS3_14EmptyVecKernelENS3_8DummyVecELm0EEEvRKNS_6TensorESB_lllENKUlvE0_clEvENKUlvE0_clEvEUllE_EEvRNS_18TensorIteratorBaseERKT_EUliE_EEviT1_ --------------------------
	.section	.nv.info._ZN2at6native18elementwise_kernelILi128ELi2EZNS0_22gpu_kernel_impl_nocastIZZZNS0_67_GLOBAL__N__bb565c37_34_ValidateCompressedIndicesKernel_cu_33a4b88b42_validate_compressed_sparse_indices_kernelILNS3_8CDimNameE0ENS3_18CUDAKernelLauncherENS3_14EmptyVecKernelENS3_8DummyVecELm0EEEvRKNS_6TensorESB_lllENKUlvE0_clEvENKUlvE0_clEvEUllE_EEvRNS_18TensorIteratorBaseERKT_EUliE_EEviT1_,"",@"SHT_CUDA_INFO"
	.sectionflags	@""
	.align	4


	//----- nvinfo : EIATTR_CUDA_API_VERSION
	.align		4
        /*0000*/ 	.byte	0x04, 0x37
        /*0002*/ 	.short	(.L_2582 - .L_2581)
.L_2581:
        /*0004*/ 	.word	0x00000082


	//----- nvinfo : EIATTR_KPARAM_INFO
	.align		4
.L_2582:
        /*0008*/ 	.byte	0x04, 0x17
        /*000a*/ 	.short	(.L_2584 - .L_2583)
.L_2583:
        /*000c*/ 	.word	0x00000000
        /*0010*/ 	.short	0x0001
        /*0012*/ 	.short	0x0008
        /*0014*/ 	.byte	0x00, 0xf0, 0xa1, 0x08


	//----- nvinfo : EIATTR_KPARAM_INFO
	.align		4
.L_2584:
        /*0018*/ 	.byte	0x04, 0x17
        /*001a*/ 	.short	(.L_2586 - .L_2585)
.L_2585:
        /*001c*/ 	.word	0x00000000
        /*0020*/ 	.short	0x0000
        /*0022*/ 	.short	0x0000
        /*0024*/ 	.byte	0x00, 0xf0, 0x11, 0x00


	//----- nvinfo : EIATTR_SPARSE_MMA_MASK
	.align		4
.L_2586:
        /*0028*/ 	.byte	0x03, 0x50
        /*002a*/ 	.short	0x0000


	//----- nvinfo : EIATTR_MAXREG_COUNT
	.align		4
        /*002c*/ 	.byte	0x03, 0x1b
        /*002e*/ 	.short	0x0080


	//----- nvinfo : EIATTR_EXTERNS
	.align		4
        /*0030*/ 	.byte	0x04, 0x0f
        /*0032*/ 	.short	(.L_2588 - .L_2587)


	//   ....[0]....
	.align		4
.L_2587:
        /*0034*/ 	.word	index@(__assertfail)


	//----- nvinfo : EIATTR_MERCURY_ISA_VERSION
	.align		4
.L_2588:
        /*0038*/ 	.byte	0x03, 0x5f
        /*003a*/ 	.short	0x0101


	//----- nvinfo : EIATTR_SYSCALL_OFFSETS
	.align		4
        /*003c*/ 	.byte	0x04, 0x46
        /*003e*/ 	.short	(.L_2590 - .L_2589)


	//   ....[0]....
.L_2589:
        /*0040*/ 	.word	0x00001590


	//   ....[1]....
        /*0044*/ 	.word	0x00002b20


	//----- nvinfo : EIATTR_EXIT_INSTR_OFFSETS
	.align		4
.L_2590:
        /*0048*/ 	.byte	0x04, 0x1c
        /*004a*/ 	.short	(.L_2592 - .L_2591)


	//   ....[0]....
.L_2591:
        /*004c*/ 	.word	0x00001610


	//   ....[1]....
        /*0050*/ 	.word	0x00002b50


	//----- nvinfo : EIATTR_MAX_THREADS
	.align		4
.L_2592:
        /*0054*/ 	.byte	0x04, 0x05
        /*0056*/ 	.short	(.L_2594 - .L_2593)
.L_2593:
        /*0058*/ 	.word	0x00000080
        /*005c*/ 	.word	0x00000001
        /*0060*/ 	.word	0x00000001


	//----- nvinfo : EIATTR_CRS_STACK_SIZE
	.align		4
.L_2594:
        /*0064*/ 	.byte	0x04, 0x1e
        /*0066*/ 	.short	(.L_2596 - .L_2595)
.L_2595:
        /*0068*/ 	.word	0x00000000


	//----- nvinfo : EIATTR_CBANK_PARAM_SIZE
	.align		4
.L_2596:
        /*006c*/ 	.byte	0x03, 0x19
        /*006e*/ 	.short	0x0230


	//----- nvinfo : EIATTR_PARAM_CBANK
	.align		4
        /*0070*/ 	.byte	0x04, 0x0a
        /*0072*/ 	.short	(.L_2598 - .L_2597)
	.align		4
.L_2597:
        /*0074*/ 	.word	index@(.nv.constant0._ZN2at6native18elementwise_kernelILi128ELi2EZNS0_22gpu_kernel_impl_nocastIZZZNS0_67_GLOBAL__N__bb565c37_34_ValidateCompressedIndicesKernel_cu_33a4b88b42_validate_compressed_sparse_indices_kernelILNS3_8CDimNameE0ENS3_18CUDAKernelLauncherENS3_14EmptyVecKernelENS3_8DummyVecELm0EEEvRKNS_6TensorESB_lllENKUlvE0_clEvENKUlvE0_clEvEUllE_EEvRNS_18TensorIteratorBaseERKT_EUliE_EEviT1_)
        /*0078*/ 	.short	0x0210
        /*007a*/ 	.short	0x0230


	//----- nvinfo : EIATTR_SW_WAR
	.align		4
.L_2598:
        /*007c*/ 	.byte	0x04, 0x36
        /*007e*/ 	.short	(.L_2600 - .L_2599)
.L_2599:
        /*0080*/ 	.word	0x00000008
.L_2600:


//--------------------- .nv.info._ZN2at6native27unrolled_elementwise_kernelIZZZNS0_67_GLOBAL__N__bb565c37_34_ValidateCompressedIndicesKernel_cu_33a4b88b42_validate_compressed_sparse_indices_kernelILNS2_8CDimNameE0ENS2_18CUDAKernelLauncherENS2_14EmptyVecKernelENS2_8DummyVecELm0EEEvRKNS_6TensorESA_lllENKUlvE0_clEvENKUlvE0_clEvEUllE_St5arrayIPcLm2EELi4E23TrivialOffsetCalculatorILi1EjESI_NS0_6memory15LoadWithoutCastENSJ_16StoreWithoutCastEEEviT_T0_T2_T3_T4_T5_ --------------------------
	.section	.nv.info._ZN2at6native27unrolled_elementwise_kernelIZZZNS0_67_GLOBAL__N__bb565c37_34_ValidateCompressedIndicesKernel_cu_33a4b88b42_validate_compressed_sparse_indices_kernelILNS2_8CDimNameE0ENS2_18CUDAKernelLauncherENS2_14EmptyVecKernelENS2_8DummyVecELm0EEEvRKNS_6TensorESA_lllENKUlvE0_clEvENKUlvE0_clEvEUllE_St5arrayIPcLm2EELi4E23TrivialOffsetCalculatorILi1EjESI_NS0_6memory15LoadWithoutCastENSJ_16StoreWithoutCastEEEviT_T0_T2_T3_T4_T5_,"",@"SHT_CUDA_INFO"
	.sectionflags	@""
	.align	4


	//----- nvinfo : EIATTR_CUDA_API_VERSION
	.align		4
        /*0000*/ 	.byte	0x04, 0x37
        /*0002*/ 	.short	(.L_2602 - .L_2601)
.L_2601:
        /*0004*/ 	.word	0x00000082


	//----- nvinfo : EIATTR_KPARAM_INFO
	.align		4
.L_2602:
        /*0008*/ 	.byte	0x04, 0x17
        /*000a*/ 	.short	(.L_2604 - .L_2603)
.L_2603:
        /*000c*/ 	.word	0x00000000
        /*0010*/ 	.short	0x0006
        /*0012*/ 	.short	0x0033
        /*0014*/ 	.byte	0x00, 0xf0, 0x05, 0x00


	//----- nvinfo : EIATTR_KPARAM_INFO
	.align		4
.L_2604:
        /*0018*/ 	.byte	0x04, 0x17
        /*001a*/ 	.short	(.L_2606 - .L_2605)
.L_2605:
        /*001c*/ 	.word	0x00000000
        /*0020*/ 	.short	0x0005
        /*0022*/ 	.short	0x0032
        /*0024*/ 	.byte	0x00, 0xf0, 0x05, 0x00


	//----- nvinfo : EIATTR_KPARAM_INFO
	.align		4
.L_2606:
        /*0028*/ 	.byte	0x04, 0x17
        /*002a*/ 	.short	(.L_2608 - .L_2607)
.L_2607:
        /*002c*/ 	.word	0x00000000
        /*0030*/ 	.short	0x0004
        /*0032*/ 	.short	0x0031
        /*0034*/ 	.byte	0x00, 0xf0, 0x05, 0x00


	//----- nvinfo : EIATTR_KPARAM_INFO
	.align		4
.L_2608:
        /*0038*/ 	.byte	0x04, 0x17
        /*003a*/ 	.short	(.L_2610 - .L_2609)
.L_2609:
        /*003c*/ 	.word	0x00000000
        /*0040*/ 	.short	0x0003
        /*0042*/ 	.short	0x0030
        /*0044*/ 	.byte	0x00, 0xf0, 0x05, 0x00


	//----- nvinfo : EIATTR_KPARAM_INFO
	.align		4
.L_2610:
        /*0048*/ 	.byte	0x04, 0x17
        /*004a*/ 	.short	(.L_2612 - .L_2611)
.L_2611:
        /*004c*/ 	.word	0x00000000
        /*0050*/ 	.short	0x0002
        /*0052*/ 	.short	0x0020
        /*0054*/ 	.byte	0x00, 0xf0, 0x41, 0x00


	//----- nvinfo : EIATTR_KPARAM_INFO
	.align		4
.L_2612:
        /*0058*/ 	.byte	0x04, 0x17
        /*005a*/ 	.short	(.L_2614 - .L_2613)
.L_2613:
        /*005c*/ 	.word	0x00000000
        /*0060*/ 	.short	0x0001
        /*0062*/ 	.short	0x0008
        /*0064*/ 	.byte	0x00, 0xf0, 0x61, 0x00


	//----- nvinfo : EIATTR_KPARAM_INFO
	.align		4
.L_2614:
        /*0068*/ 	.byte	0x04, 0x17
        /*006a*/ 	.short	(.L_2616 - .L_2615)
.L_2615:
        /*006c*/ 	.word	0x00000000
        /*0070*/ 	.short	0x0000
        /*0072*/ 	.short	0x0000
        /*0074*/ 	.byte	0x00, 0xf0, 0x11, 0x00


	//----- nvinfo : EIATTR_SPARSE_MMA_MASK
	.align		4
.L_2616:
        /*0078*/ 	.byte	0x03, 0x50
        /*007a*/ 	.short	0x0000


	//----- nvinfo : EIATTR_MAXREG_COUNT
	.align		4
        /*007c*/ 	.byte	0x03, 0x1b
        /*007e*/ 	.short	0x00ff


	//----- nvinfo : EIATTR_EXTERNS
	.align		4
        /*0080*/ 	.byte	0x04, 0x0f
        /*0082*/ 	.short	(.L_2618 - .L_2617)


	//   ....[0]....
	.align		4
.L_2617:
        /*0084*/ 	.word	index@(__assertfail)


	//----- nvinfo : EIATTR_MERCURY_ISA_VERSION
	.align		4
.L_2618:
        /*0088*/ 	.byte	0x03, 0x5f
        /*008a*/ 	.short	0x0101


	//----- nvinfo : EIATTR_SYSCALL_OFFSETS
	.align		4
        /*008c*/ 	.byte	0x04, 0x46
        /*008e*/ 	.short	(.L_2620 - .L_2619)


	//   ....[0]....
.L_2619:
        /*0090*/ 	.word	0x000003e0


	//   ....[1]....
        /*0094*/ 	.word	0x000005c0


	//   ....[2]....
        /*0098*/ 	.word	0x000007a0


	//   ....[3]....
        /*009c*/ 	.word	0x00000980


	//----- nvinfo : EIATTR_EXIT_INSTR_OFFSETS
	.align		4
.L_2620:
        /*00a0*/ 	.byte	0x04, 0x1c
        /*00a2*/ 	.short	(.L_2622 - .L_2621)


	//   ....[0]....
.L_2621:
        /*00a4*/ 	.word	0x00000b00


	//   ....[1]....
        /*00a8*/ 	.word	0x00000b50


	//----- nvinfo : EIATTR_MAX_THREADS
	.align		4
.L_2622:
        /*00ac*/ 	.byte	0x04, 0x05
        /*00ae*/ 	.short	(.L_2624 - .L_2623)
.L_2623:
        /*00b0*/ 	.word	0x00000080
        /*00b4*/ 	.word	0x00000001
        /*00b8*/ 	.word	0x00000001


	//----- nvinfo : EIATTR_CRS_STACK_SIZE
	.align		4
.L_2624:
        /*00bc*/ 	.byte	0x04, 0x1e
        /*00be*/ 	.short	(.L_2626 - .L_2625)
.L_2625:
        /*00c0*/ 	.word	0x00000000


	//----- nvinfo : EIATTR_CBANK_PARAM_SIZE
	.align		4
.L_2626:
        /*00c4*/ 	.byte	0x03, 0x19
        /*00c6*/ 	.short	0x0034


	//----- nvinfo : EIATTR_PARAM_CBANK
	.align		4
        /*00c8*/ 	.byte	0x04, 0x0a
        /*00ca*/ 	.short	(.L_2628 - .L_2627)
	.align		4
.L_2627:
        /*00cc*/ 	.word	index@(.nv.constant0._ZN2at6native27unrolled_elementwise_kernelIZZZNS0_67_GLOBAL__N__bb565c37_34_ValidateCompressedIndicesKernel_cu_33a4b88b42_validate_compressed_sparse_indices_kernelILNS2_8CDimNameE0ENS2_18CUDAKernelLauncherENS2_14EmptyVecKernelENS2_8DummyVecELm0EEEvRKNS_6TensorESA_lllENKUlvE0_clEvENKUlvE0_clEvEUllE_St5arrayIPcLm2EELi4E23TrivialOffsetCalculatorILi1EjESI_NS0_6memory15LoadWithoutCastENSJ_16StoreWithoutCastEEEviT_T0_T2_T3_T4_T5_)
        /*00d0*/ 	.short	0x0210
        /*00d2*/ 	.short	0x0034


	//----- nvinfo : EIATTR_SW_WAR
	.align		4
.L_2628:
        /*00d4*/ 	.byte	0x04, 0x36
        /*00d6*/ 	.short	(.L_2630 - .L_2629)
.L_2629:
        /*00d8*/ 	.word	0x00000008
.L_2630:


//--------------------- .nv.info._ZN2at6native29vectorized_elementwise_kernelILi2EZZZNS0_67_GLOBAL__N__bb565c37_34_ValidateCompressedIndicesKernel_cu_33a4b88b42_validate_compressed_sparse_indices_kernelILNS2_8CDimNameE0ENS2_18CUDAKernelLauncherENS2_14EmptyVecKernelENS2_8DummyVecELm0EEEvRKNS_6TensorESA_lllENKUlvE0_clEvENKUlvE0_clEvEUllE_St5arrayIPcLm2EEEEviT0_T1_ --------------------------
	.section	.nv.info._ZN2at6native29vectorized_elementwise_kernelILi2EZZZNS0_67_GLOBAL__N__bb565c37_34_ValidateCompressedIndicesKernel_cu_33a4b88b42_validate_compressed_sparse_indices_kernelILNS2_8CDimNameE0ENS2_18CUDAKernelLauncherENS2_14EmptyVecKernelENS2_8DummyVecELm0EEEvRKNS_6TensorESA_lllENKUlvE0_clEvENKUlvE0_clEvEUllE_St5arrayIPcLm2EEEEviT0_T1_,"",@"SHT_CUDA_INFO"
	.sectionflags	@""
	.align	4


	//----- nvinfo : EIATTR_CUDA_API_VERSION
	.align		4
        /*0000*/ 	.byte	0x04, 0x37
        /*0002*/ 	.short	(.L_2632 - .L_2631)
.L_2631:
        /*0004*/ 	.word	0x00000082


	//----- nvinfo : EIATTR_KPARAM_INFO
	.align		4
.L_2632:
        /*0008*/ 	.byte	0x04, 0x17
        /*000a*/ 	.short	(.L_2634 - .L_2633)
.L_2633:
        /*000c*/ 	.word	0x00000000
        /*0010*/ 	.short	0x0002
        /*0012*/ 	.short	0x0020
        /*0014*/ 	.byte	0x00, 0xf0, 0x41, 0x00


	//----- nvinfo : EIATTR_KPARAM_INFO
	.align		4
.L_2634:
        /*0018*/ 	.byte	0x04, 0x17
        /*001a*/ 	.short	(.L_2636 - .L_2635)
.L_2635:
        /*001c*/ 	.word	0x00000000
        /*0020*/ 	.short	0x0001
        /*0022*/ 	.short	0x0008
        /*0024*/ 	.byte	0x00, 0xf0, 0x61, 0x00


	//----- nvinfo : EIATTR_KPARAM_INFO
	.align		4
.L_2636:
        /*0028*/ 	.byte	0x04, 0x17
        /*002a*/ 	.short	(.L_2638 - .L_2637)
.L_2637:
        /*002c*/ 	.word	0x00000000
        /*0030*/ 	.short	0x0000
        /*0032*/ 	.short	0x0000
        /*0034*/ 	.byte	0x00, 0xf0, 0x11, 0x00


	//----- nvinfo : EIATTR_SPARSE_MMA_MASK
	.align		4
.L_2638:
        /*0038*/ 	.byte	0x03, 0x50
        /*003a*/ 	.short	0x0000


	//----- nvinfo : EIATTR_MAXREG_COUNT
	.align		4
        /*003c*/ 	.byte	0x03, 0x1b
        /*003e*/ 	.short	0x00ff


	//----- nvinfo : EIATTR_EXTERNS
	.align		4
        /*0040*/ 	.byte	0x04, 0x0f
        /*0042*/ 	.short	(.L_2640 - .L_2639)


	//   ....[0]....
	.align		4
.L_2639:
        /*0044*/ 	.word	index@(__assertfail)


	//----- nvinfo : EIATTR_MERCURY_ISA_VERSION
	.align		4
.L_2640:
        /*0048*/ 	.byte	0x03, 0x5f
        /*004a*/ 	.short	0x0101


	//----- nvinfo : EIATTR_SYSCALL_OFFSETS
	.align		4
        /*004c*/ 	.byte	0x04, 0x46
        /*004e*/ 	.short	(.L_2642 - .L_2641)


	//   ....[0]....
.L_2641:
        /*0050*/ 	.word	0x000002a0


	//   ....[1]....
        /*0054*/ 	.word	0x00000460


	//   ....[2]....
        /*0058*/ 	.word	0x00000620


	//   ....[3]....
        /*005c*/ 	.word	0x000007e0


	//   ....[4]....
        /*0060*/ 	.word	0x000009a0


	//   ....[5]....
        /*0064*/ 	.word	0x00000b60


	//   ....[6]....
        /*0068*/ 	.word	0x00000d20


	//   ....[7]....
        /*006c*/ 	.word	0x00000ee0


	//   ....[8]....
        /*0070*/ 	.word	0x000014d0


	//   ....[9]....
        /*0074*/ 	.word	0x000016b0


	//   ....[10]....
        /*0078*/ 	.word	0x00001890


	//   ....[11]....
        /*007c*/ 	.word	0x00001a70


	//   ....[12]....
        /*0080*/ 	.word	0x00001c50


	//   ....[13]....
        /*0084*/ 	.word	0x00001e30


	//   ....[14]....
        /*0088*/ 	.word	0x00002010


	//   ....[15]....
        /*008c*/ 	.word	0x000021f0


	//----- nvinfo : EIATTR_EXIT_INSTR_OFFSETS
	.align		4
.L_2642:
        /*0090*/ 	.byte	0x04, 0x1c
        /*0092*/ 	.short	(.L_2644 - .L_2643)


	//   ....[0]....
.L_2643:
        /*0094*/ 	.word	0x00000f70


	//   ....[1]....
        /*0098*/ 	.word	0x00002570


	//   ....[2]....
        /*009c*/ 	.word	0x000025c0


	//----- nvinfo : EIATTR_MAX_THREADS
	.align		4
.L_2644:
        /*00a0*/ 	.byte	0x04, 0x05
        /*00a2*/ 	.short	(.L_2646 - .L_2645)
.L_2645:
        /*00a4*/ 	.word	0x00000080
        /*00a8*/ 	.word	0x00000001
        /*00ac*/ 	.word	0x00000001


	//----- nvinfo : EIATTR_CRS_STACK_SIZE
	.align		4
.L_2646:
        /*00b0*/ 	.byte	0x04, 0x1e
        /*00b2*/ 	.short	(.L_2648 - .L_2647)
.L_2647:
        /*00b4*/ 	.word	0x00000000


	//----- nvinfo : EIATTR_CBANK_PARAM_SIZE
	.align		4
.L_2648:
        /*00b8*/ 	.byte	0x03, 0x19
        /*00ba*/ 	.short	0x0030


	//----- nvinfo : EIATTR_PARAM_CBANK
	.align		4
        /*00bc*/ 	.byte	0x04, 0x0a
        /*00be*/ 	.short	(.L_2650 - .L_2649)
	.align		4
.L_2649:
        /*00c0*/ 	.word	index@(.nv.constant0._ZN2at6native29vectorized_elementwise_kernelILi2EZZZNS0_67_GLOBAL__N__bb565c37_34_ValidateCompressedIndicesKernel_cu_33a4b88b42_validate_compressed_sparse_indices_kernelILNS2_8CDimNameE0ENS2_18CUDAKernelLauncherENS2_14EmptyVecKernelENS2_8DummyVecELm0EEEvRKNS_6TensorESA_lllENKUlvE0_clEvENKUlvE0_clEvEUllE_St5arrayIPcLm2EEEEviT0_T1_)
        /*00c4*/ 	.short	0x0210
        /*00c6*/ 	.short	0x0030


	//----- nvinfo : EIATTR_SW_WAR
	.align		4
.L_2650:
        /*00c8*/ 	.byte	0x04, 0x36
        /*00ca*/ 	.short	(.L_2652 - .L_2651)
.L_2651:
        /*00cc*/ 	.word	0x00000008
.L_2652:


//--------------------- .nv.info._ZN2at6native29vectorized_elementwise_kernelILi4EZZZNS0_67_GLOBAL__N__bb565c37_34_ValidateCompressedIndicesKernel_cu_33a4b88b42_validate_compressed_sparse_indices_kernelILNS2_8CDimNameE0ENS2_18CUDAKernelLauncherENS2_14EmptyVecKernelENS2_8DummyVecELm0EEEvRKNS_6TensorESA_lllENKUlvE0_clEvENKUlvE0_clEvEUllE_St5arrayIPcLm2EEEEviT0_T1_ --------------------------
	.section	.nv.info._ZN2at6native29vectorized_elementwise_kernelILi4EZZZNS0_67_GLOBAL__N__bb565c37_34_ValidateCompressedIndicesKernel_cu_33a4b88b42_validate_compressed_sparse_indices_kernelILNS2_8CDimNameE0ENS2_18CUDAKernelLauncherENS2_14EmptyVecKernelENS2_8DummyVecELm0EEEvRKNS_6TensorESA_lllENKUlvE0_clEvENKUlvE0_clEvEUllE_St5arrayIPcLm2EEEEviT0_T1_,"",@"SHT_CUDA_INFO"
	.sectionflags	@""
	.align	4


	//----- nvinfo : EIATTR_CUDA_API_VERSION
	.align		4
        /*0000*/ 	.byte	0x04, 0x37
        /*0002*/ 	.short	(.L_2654 - .L_2653)
.L_2653:
        /*0004*/ 	.word	0x00000082


	//----- nvinfo : EIATTR_KPARAM_INFO
	.align		4
.L_2654:
        /*0008*/ 	.byte	0x04, 0x17
        /*000a*/ 	.short	(.L_2656 - .L_2655)
.L_2655:
        /*000c*/ 	.word	0x00000000
        /*0010*/ 	.short	0x0002
        /*0012*/ 	.short	0x0020
        /*0014*/ 	.byte	0x00, 0xf0, 0x41, 0x00


	//----- nvinfo : EIATTR_KPARAM_INFO
	.align		4
.L_2656:
        /*0018*/ 	.byte	0x04, 0x17
        /*001a*/ 	.short	(.L_2658 - .L_2657)
.L_2657:
        /*001c*/ 	.word	0x00000000
        /*0020*/ 	.short	0x0001
        /*0022*/ 	.short	0x0008
        /*0024*/ 	.byte	0x00, 0xf0, 0x61, 0x00


	//----- nvinfo : EIATTR_KPARAM_INFO
	.align		4
.L_2658:
        /*0028*/ 	.byte	0x04, 0x17
        /*002a*/ 	.short	(.L_2660 - .L_2659)
.L_2659:
        /*002c*/ 	.word	0x00000000
        /*0030*/ 	.short	0x0000
        /*0032*/ 	.short	0x0000
        /*0034*/ 	.byte	0x00, 0xf0, 0x11, 0x00


	//----- nvinfo : EIATTR_SPARSE_MMA_MASK
	.align		4
.L_2660:
        /*0038*/ 	.byte	0x03, 0x50
        /*003a*/ 	.short	0x0000


	//----- nvinfo : EIATTR_MAXREG_COUNT
	.align		4
        /*003c*/ 	.byte	0x03, 0x1b
        /*003e*/ 	.short	0x00ff


	//----- nvinfo : EIATTR_EXTERNS
	.align		4
        /*0040*/ 	.byte	0x04, 0x0f
        /*0042*/ 	.short	(.L_2662 - .L_2661)


	//   ....[0]....
	.align		4
.L_2661:
        /*0044*/ 	.word	index@(__assertfail)


	//----- nvinfo : EIATTR_MERCURY_ISA_VERSION
	.align		4
.L_2662:
        /*0048*/ 	.byte	0x03, 0x5f
        /*004a*/ 	.short	0x0101


	//----- nvinfo : EIATTR_SYSCALL_OFFSETS
	.align		4
        /*004c*/ 	.byte	0x04, 0x46
        /*004e*/ 	.short	(.L_2664 - .L_2663)


	//   ....[0]....
.L_2663:
        /*0050*/ 	.word	0x000002a0


	//   ....[1]....
        /*0054*/ 	.word	0x00000460


	//   ....[2]....
        /*0058*/ 	.word	0x00000620


	//   ....[3]....
        /*005c*/ 	.word	0x000007e0


	//   ....[4]....
        /*0060*/ 	.word	0x000009a0


	//   ....[5]....
        /*0064*/ 	.word	0x00000b60


	//   ....[6]....
        /*0068*/ 	.word	0x00000d20


	//   ....[7]....
        /*006c*/ 	.word	0x00000ee0


	//   ....[8]....
        /*0070*/ 	.word	0x000014d0


	//   ....[9]....
        /*0074*/ 	.word	0x000016b0


	//   ....[10]....
        /*0078*/ 	.word	0x00001890


	//   ....[11]....
        /*007c*/ 	.word	0x00001a70


	//   ....[12]....
        /*0080*/ 	.word	0x00001c50


	//   ....[13]....
        /*0084*/ 	.word	0x00001e30


	//   ....[14]....
        /*0088*/ 	.word	0x00002010


	//   ....[15]....
        /*008c*/ 	.word	0x000021f0


	//----- nvinfo : EIATTR_EXIT_INSTR_OFFSETS
	.align		4
.L_2664:
        /*0090*/ 	.byte	0x04, 0x1c
        /*0092*/ 	.short	(.L_2666 - .L_2665)


	//   ....[0]....
.L_2665:
        /*0094*/ 	.word	0x00000f70


	//   ....[1]....
        /*0098*/ 	.word	0x00002570


	//   ....[2]....
        /*009c*/ 	.word	0x000025c0


	//----- nvinfo : EIATTR_MAX_THREADS
	.align		4
.L_2666:
        /*00a0*/ 	.byte	0x04, 0x05
        /*00a2*/ 	.short	(.L_2668 - .L_2667)
.L_2667:
        /*00a4*/ 	.word	0x00000080
        /*00a8*/ 	.word	0x00000001
        /*00ac*/ 	.word	0x00000001


	//----- nvinfo : EIATTR_CRS_STACK_SIZE
	.align		4
.L_2668:
        /*00b0*/ 	.byte	0x04, 0x1e
        /*00b2*/ 	.short	(.L_2670 - .L_2669)
.L_2669:
        /*00b4*/ 	.word	0x00000000


	//----- nvinfo : EIATTR_CBANK_PARAM_SIZE
	.align		4
.L_2670:
        /*00b8*/ 	.byte	0x03, 0x19
        /*00ba*/ 	.short	0x0030


	//----- nvinfo : EIATTR_PARAM_CBANK
	.align		4
        /*00bc*/ 	.byte	0x04, 0x0a
        /*00be*/ 	.short	(.L_2672 - .L_2671)
	.align		4
.L_2671:
        /*00c0*/ 	.word	index@(.nv.constant0._ZN2at6native29vectorized_elementwise_kernelILi4EZZZNS0_67_GLOBAL__N__bb565c37_34_ValidateCompressedIndicesKernel_cu_33a4b88b42_validate_compressed_sparse_indices_kernelILNS2_8CDimNameE0ENS2_18CUDAKernelLauncherENS2_14EmptyVecKernelENS2_8DummyVecELm0EEEvRKNS_6TensorESA_lllENKUlvE0_clEvENKUlvE0_clEvEUllE_St5arrayIPcLm2EEEEviT0_T1_)
        /*00c4*/ 	.short	0x0210
        /*00c6*/ 	.short	0x0030


	//----- nvinfo : EIATTR_SW_WAR
	.align		4
.L_2672:
        /*00c8*/ 	.byte	0x04, 0x36
        /*00ca*/ 	.short	(.L_2674 - .L_2673)
.L_2673:
        /*00cc*/ 	.word	0x00000008
.L_2674:


//--------------------- .nv.info._ZN2at6native29vectorized_elementwise_kernelILi8EZZZNS0_67_GLOBAL__N__bb565c37_34_ValidateCompressedIndicesKernel_cu_33a4b88b42_validate_compressed_sparse_indices_kernelILNS2_8CDimNameE0ENS2_18CUDAKernelLauncherENS2_14EmptyVecKernelENS2_8DummyVecELm0EEEvRKNS_6TensorESA_lllENKUlvE0_clEvENKUlvE0_clEvEUllE_St5arrayIPcLm2EEEEviT0_T1_ --------------------------
	.section	.nv.info._ZN2at6native29vectorized_elementwise_kernelILi8EZZZNS0_67_GLOBAL__N__bb565c37_34_ValidateCompressedIndicesKernel_cu_33a4b88b42_validate_compressed_sparse_indices_kernelILNS2_8CDimNameE0ENS2_18CUDAKernelLauncherENS2_14EmptyVecKernelENS2_8DummyVecELm0EEEvRKNS_6TensorESA_lllENKUlvE0_clEvENKUlvE0_clEvEUllE_St5arrayIPcLm2EEEEviT0_T1_,"",@"SHT_CUDA_INFO"
	.sectionflags	@""
	.align	4


	//----- nvinfo : EIATTR_CUDA_API_VERSION
	.align		4
        /*0000*/ 	.byte	0x04, 0x37
        /*0002*/ 	.short	(.L_2676 - .L_2675)
.L_2675:
        /*0004*/ 	.word	0x00000082


	//----- nvinfo : EIATTR_KPARAM_INFO
	.align		4
.L_2676:
        /*0008*/ 	.byte	0x04, 0x17
        /*000a*/ 	.short	(.L_2678 - .L_2677)
.L_2677:
        /*000c*/ 	.word	0x00000000
        /*0010*/ 	.short	0x0002
        /*0012*/ 	.short	0x0020
        /*0014*/ 	.byte	0x00, 0xf0, 0x41, 0x00


	//----- nvinfo : EIATTR_KPARAM_INFO
	.align		4
.L_2678:
        /*0018*/ 	.byte	0x04, 0x17
        /*001a*/ 	.short	(.L_2680 - .L_2679)
.L_2679:
        /*001c*/ 	.word	0x00000000
        /*0020*/ 	.short	0x0001
        /*0022*/ 	.short	0x0008
        /*0024*/ 	.byte	0x00, 0xf0, 0x61, 0x00


	//----- nvinfo : EIATTR_KPARAM_INFO
	.align		4
.L_2680:
        /*0028*/ 	.byte	0x04, 0x17
        /*002a*/ 	.short	(.L_2682 - .L_2681)
.L_2681:
        /*002c*/ 	.word	0x00000000
        /*0030*/ 	.short	0x0000
        /*0032*/ 	.short	0x0000
        /*0034*/ 	.byte	0x00, 0xf0, 0x11, 0x00


	//----- nvinfo : EIATTR_SPARSE_MMA_MASK
	.align		4
.L_2682:
        /*0038*/ 	.byte	0x03, 0x50
        /*003a*/ 	.short	0x0000


	//----- nvinfo : EIATTR_MAXREG_COUNT
	.align		4
        /*003c*/ 	.byte	0x03, 0x1b
        /*003e*/ 	.short	0x00ff


	//----- nvinfo : EIATTR_EXTERNS
	.align		4
        /*0040*/ 	.byte	0x04, 0x0f
        /*0042*/ 	.short	(.L_2684 - .L_2683)


	//   ....[0]....
	.align		4
.L_2683:
        /*0044*/ 	.word	index@(__assertfail)


	//----- nvinfo : EIATTR_MERCURY_ISA_VERSION
	.align		4
.L_2684:
        /*0048*/ 	.byte	0x03, 0x5f
        /*004a*/ 	.short	0x0101


	//----- nvinfo : EIATTR_SYSCALL_OFFSETS
	.align		4
        /*004c*/ 	.byte	0x04, 0x46
        /*004e*/ 	.short	(.L_2686 - .L_2685)


	//   ....[0]....
.L_2685:
        /*0050*/ 	.word	0x000002a0


	//   ....[1]....
        /*0054*/ 	.word	0x00000460


	//   ....[2]....
        /*0058*/ 	.word	0x00000620


	//   ....[3]....
        /*005c*/ 	.word	0x000007e0


	//   ....[4]....
        /*0060*/ 	.word	0x000009a0


	//   ....[5]....
        /*0064*/ 	.word	0x00000b60


	//   ....[6]....
        /*0068*/ 	.word	0x00000d20


	//   ....[7]....
        /*006c*/ 	.word	0x00000ee0


	//   ....[8]....
        /*0070*/ 	.word	0x000014d0


	//   ....[9]....
        /*0074*/ 	.word	0x000016b0


	//   ....[10]....
        /*0078*/ 	.word	0x00001890


	//   ....[11]....
        /*007c*/ 	.word	0x00001a70


	//   ....[12]....
        /*0080*/ 	.word	0x00001c50


	//   ....[13]....
        /*0084*/ 	.word	0x00001e30


	//   ....[14]....
        /*0088*/ 	.word	0x00002010


	//   ....[15]....
        /*008c*/ 	.word	0x000021f0


	//----- nvinfo : EIATTR_EXIT_INSTR_OFFSETS
	.align		4
.L_2686:
        /*0090*/ 	.byte	0x04, 0x1c
        /*0092*/ 	.short	(.L_2688 - .L_2687)


	//   ....[0]....
.L_2687:
        /*0094*/ 	.word	0x00000f70


	//   ....[1]....
        /*0098*/ 	.word	0x00002570


	//   ....[2]....
        /*009c*/ 	.word	0x000025c0


	//----- nvinfo : EIATTR_MAX_THREADS
	.align		4
.L_2688:
        /*00a0*/ 	.byte	0x04, 0x05
        /*00a2*/ 	.short	(.L_2690 - .L_2689)
.L_2689:
        /*00a4*/ 	.word	0x00000080
        /*00a8*/ 	.word	0x00000001
        /*00ac*/ 	.word	0x00000001


	//----- nvinfo : EIATTR_CRS_STACK_SIZE
	.align		4
.L_2690:
        /*00b0*/ 	.byte	0x04, 0x1e
        /*00b2*/ 	.short	(.L_2692 - .L_2691)
.L_2691:
        /*00b4*/ 	.word	0x00000000


	//----- nvinfo : EIATTR_CBANK_PARAM_SIZE
	.align		4
.L_2692:
        /*00b8*/ 	.byte	0x03, 0x19
        /*00ba*/ 	.short	0x0030


	//----- nvinfo : EIATTR_PARAM_CBANK
	.align		4
        /*00bc*/ 	.byte	0x04, 0x0a
        /*00be*/ 	.short	(.L_2694 - .L_2693)
	.align		4
.L_2693:
        /*00c0*/ 	.word	index@(.nv.constant0._ZN2at6native29vectorized_elementwise_kernelILi8EZZZNS0_67_GLOBAL__N__bb565c37_34_ValidateCompressedIndicesKernel_cu_33a4b88b42_validate_compressed_sparse_indices_kernelILNS2_8CDimNameE0ENS2_18CUDAKernelLauncherENS2_14EmptyVecKernelENS2_8DummyVecELm0EEEvRKNS_6TensorESA_lllENKUlvE0_clEvENKUlvE0_clEvEUllE_St5arrayIPcLm2EEEEviT0_T1_)
        /*00c4*/ 	.short	0x0210
        /*00c6*/ 	.short	0x0030


	//----- nvinfo : EIATTR_SW_WAR
	.align		4
.L_2694:
        /*00c8*/ 	.byte	0x04, 0x36
        /*00ca*/ 	.short	(.L_2696 - .L_2695)
.L_2695:
        /*00cc*/ 	.word	0x00000008
.L_2696:


//--------------------- .nv.info._ZN2at6native18elementwise_kernelILi128ELi4EZNS0_15gpu_kernel_implIZZZNS0_67_GLOBAL__N__bb565c37_34_ValidateCompressedIndicesKernel_cu_33a4b88b42_validate_compressed_sparse_indices_kernelILNS3_8CDimNameE0ENS3_18CUDAKernelLauncherENS3_14EmptyVecKernelENS3_8DummyVecELm0EEEvRKNS_6TensorESB_lllENKUlvE0_clEvENKUlvE_clEvEUliE_EEvRNS_18TensorIteratorBaseERKT_EUliE_EEviT1_ --------------------------
	.section	.nv.info._ZN2at6native18elementwise_kernelILi128ELi4EZNS0_15gpu_kernel_implIZZZNS0_67_GLOBAL__N__bb565c37_34_ValidateCompressedIndicesKernel_cu_33a4b88b42_validate_compressed_sparse_indices_kernelILNS3_8CDimNameE0ENS3_18CUDAKernelLauncherENS3_14EmptyVecKernelENS3_8DummyVecELm0EEEvRKNS_6TensorESB_lllENKUlvE0_clEvENKUlvE_clEvEUliE_EEvRNS_18TensorIteratorBaseERKT_EUliE_EEviT1_,"",@"SHT_CUDA_INFO"
	.sectionflags	@""
	.align	4


	//----- nvinfo : EIATTR_CUDA_API_VERSION
	.align		4
        /*0000*/ 	.byte	0x04, 0x37
        /*0002*/ 	.short	(.L_2698 - .L_2697)
.L_2697:
        /*0004*/ 	.word	0x00000082


	//----- nvinfo : EIATTR_KPARAM_INFO
	.align		4
.L_2698:
        /*0008*/ 	.byte	0x04, 0x17
        /*000a*/ 	.short	(.L_2700 - .L_2699)
.L_2699:
        /*000c*/ 	.word	0x00000000
        /*0010*/ 	.short	0x0001
        /*0012*/ 	.short	0x0008
        /*0014*/ 	.byte	0x00, 0xf0, 0xc1, 0x08


	//----- nvinfo : EIATTR_KPARAM_INFO
	.align		4
.L_2700:
        /*0018*/ 	.byte	0x04, 0x17
        /*001a*/ 	.short	(.L_2702 - .L_2701)
.L_2701:
        /*001c*/ 	.word	0x00000000
        /*0020*/ 	.short	0x0000
        /*0022*/ 	.short	0x0000
        /*0024*/ 	.byte	0x00, 0xf0, 0x11, 0x00


	//----- nvinfo : EIATTR_SPARSE_MMA_MASK
	.align		4
.L_2702:
        /*0028*/ 	.byte	0x03, 0x50
        /*002a*/ 	.short	0x0000


	//----- nvinfo : EIATTR_MAXREG_COUNT
	.align		4
        /*002c*/ 	.byte	0x03, 0x1b
        /*002e*/ 	.short	0x0080


	//----- nvinfo : EIATTR_EXTERNS
	.align		4
        /*0030*/ 	.byte	0x04, 0x0f
        /*0032*/ 	.short	(.L_2704 - .L_2703)


	//   ....[0]....
	.align		4
.L_2703:
        /*0034*/ 	.word	index@(__assertfail)


	//----- nvinfo : EIATTR_MERCURY_ISA_VERSION
	.align		4
.L_2704:
        /*0038*/ 	.byte	0x03, 0x5f
        /*003a*/ 	.short	0x0101


	//----- nvinfo : EIATTR_SYSCALL_OFFSETS
	.align		4
        /*003c*/ 	.byte	0x04, 0x46
        /*003e*/ 	.short	(.L_2706 - .L_2705)


	//   ....[0]....
.L_2705:
        /*0040*/ 	.word	0x00002180


	//   ....[1]....
        /*0044*/ 	.word	0x00002350


	//   ....[2]....
        /*0048*/ 	.word	0x00002a50


	//   ....[3]....
        /*004c*/ 	.word	0x00004be0


	//   ....[4]....
        /*0050*/ 	.word	0x00004db0


	//   ....[5]....
        /*0054*/ 	.word	0x000054b0


	//   ....[6]....
        /*0058*/ 	.word	0x00007630


	//   ....[7]....
        /*005c*/ 	.word	0x00007800


	//   ....[8]....
        /*0060*/ 	.word	0x00007f00


	//   ....[9]....
        /*0064*/ 	.word	0x0000a070


	//   ....[10]....
        /*0068*/ 	.word	0x0000a240


	//   ....[11]....
        /*006c*/ 	.word	0x0000a940


	//----- nvinfo : EIATTR_EXIT_INSTR_OFFSETS
	.align		4
.L_2706:
        /*0070*/ 	.byte	0x04, 0x1c
        /*0072*/ 	.short	(.L_2708 - .L_2707)


	//   ....[0]....
.L_2707:
        /*0074*/ 	.word	0x00007f90


	//   ....[1]....
        /*0078*/ 	.word	0x0000a330


	//   ....[2]....
        /*007c*/ 	.word	0x0000a350


	//   ....[3]....
        /*0080*/ 	.word	0x0000a3d0


	//   ....[4]....
        /*0084*/ 	.word	0x0000a3f0


	//   ....[5]....
        /*0088*/ 	.word	0x0000a410


	//   ....[6]....
        /*008c*/ 	.word	0x0000a490


	//   ....[7]....
        /*0090*/ 	.word	0x0000a4b0


	//   ....[8]....
        /*0094*/ 	.word	0x0000a530


	//   ....[9]....
        /*0098*/ 	.word	0x0000a550


	//   ....[10]....
        /*009c*/ 	.word	0x0000a570


	//   ....[11]....
        /*00a0*/ 	.word	0x0000a610


	//   ....[12]....
        /*00a4*/ 	.word	0x0000a630


	//   ....[13]....
        /*00a8*/ 	.word	0x0000a6b0


	//   ....[14]....
        /*00ac*/ 	.word	0x0000a6d0


	//   ....[15]....
        /*00b0*/ 	.word	0x0000a6f0


	//   ....[16]....
        /*00b4*/ 	.word	0x0000a790


	//   ....[17]....
        /*00b8*/ 	.word	0x0000a7b0


	//   ....[18]....
        /*00bc*/ 	.word	0x0000a7d0


	//   ....[19]....
        /*00c0*/ 	.word	0x0000a840


	//   ....[20]....
        /*00c4*/ 	.word	0x0000a950


	//   ....[21]....
        /*00c8*/ 	.word	0x0000a970


	//   ....[22]....
        /*00cc*/ 	.word	0x0000a990


	//----- nvinfo : EIATTR_MAX_THREADS
	.align		4
.L_2708:
        /*00d0*/ 	.byte	0x04, 0x05
        /*00d2*/ 	.short	(.L_2710 - .L_2709)
.L_2709:
        /*00d4*/ 	.word	0x00000080
        /*00d8*/ 	.word	0x00000001
        /*00dc*/ 	.word	0x00000001


	//----- nvinfo : EIATTR_CRS_STACK_SIZE
	.align		4
.L_2710:
        /*00e0*/ 	.byte	0x04, 0x1e
        /*00e2*/ 	.short	(.L_2712 - .L_2711)
.L_2711:
        /*00e4*/ 	.word	0x00000000


	//----- nvinfo : EIATTR_CBANK_PARAM_SIZE
	.align		4
.L_2712:
        /*00e8*/ 	.byte	0x03, 0x19
        /*00ea*/ 	.short	0x0238


	//----- nvinfo : EIATTR_PARAM_CBANK
	.align		4
        /*00ec*/ 	.byte	0x04, 0x0a
        /*00ee*/ 	.short	(.L_2714 - .L_2713)
	.align		4
.L_2713:
        /*00f0*/ 	.word	index@(.nv.constant0._ZN2at6native18elementwise_kernelILi128ELi4EZNS0_15gpu_kernel_implIZZZNS0_67_GLOBAL__N__bb565c37_34_ValidateCompressedIndicesKernel_cu_33a4b88b42_validate_compressed_sparse_indices_kernelILNS3_8CDimNameE0ENS3_18CUDAKernelLauncherENS3_14EmptyVecKernelENS3_8DummyVecELm0EEEvRKNS_6TensorESB_lllENKUlvE0_clEvENKUlvE_clEvEUliE_EEvRNS_18TensorIteratorBaseERKT_EUliE_EEviT1_)
        /*00f4*/ 	.short	0x0210
        /*00f6*/ 	.short	0x0238


	//----- nvinfo : EIATTR_SW_WAR
	.align		4
.L_2714:
        /*00f8*/ 	.byte	0x04, 0x36
        /*00fa*/ 	.short	(.L_2716 - .L_2715)
.L_2715:
        /*00fc*/ 	.word	0x00000008
.L_2716:


//--------------------- .nv.info._ZN2at6native27unrolled_elementwise_kernelIZZZNS0_67_GLOBAL__N__bb565c37_34_ValidateCompressedIndicesKernel_cu_33a4b88b42_validate_compressed_sparse_indices_kernelILNS2_8CDimNameE0ENS2_18CUDAKernelLauncherENS2_14EmptyVecKernelENS2_8DummyVecELm0EEEvRKNS_6TensorESA_lllENKUlvE0_clEvENKUlvE_clEvEUliE_St5arrayIPcLm2EELi4E23TrivialOffsetCalculatorILi1EjESI_NS0_6memory12LoadWithCastILi1EEENSJ_13StoreWithCastILi1EEEEEviT_T0_T2_T3_T4_T5_ --------------------------
	.section	.nv.info._ZN2at6native27unrolled_elementwise_kernelIZZZNS0_67_GLOBAL__N__bb565c37_34_ValidateCompressedIndicesKernel_cu_33a4b88b42_validate_compressed_sparse_indices_kernelILNS2_8CDimNameE0ENS2_18CUDAKernelLauncherENS2_14EmptyVecKernelENS2_8DummyVecELm0EEEvRKNS_6TensorESA_lllENKUlvE0_clEvENKUlvE_clEvEUliE_St5arrayIPcLm2EELi4E23TrivialOffsetCalculatorILi1EjESI_NS0_6memory12LoadWithCastILi1EEENSJ_13StoreWithCastILi1EEEEEviT_T0_T2_T3_T4_T5_,"",@"SHT_CUDA_INFO"
	.sectionflags	@""
	.align	4


	//----- nvinfo : EIATTR_CUDA_API_VERSION
	.align		4
        /*0000*/ 	.byte	0x04, 0x37
        /*0002*/ 	.short	(.L_2718 - .L_2717)
.L_2717:
        /*0004*/ 	.word	0x00000082


	//----- nvinfo : EIATTR_KPARAM_INFO
	.align		4
.L_2718:
        /*0008*/ 	.byte	0x04, 0x17
        /*000a*/ 	.short	(.L_2720 - .L_2719)
.L_2719:
        /*000c*/ 	.word	0x00000000
        /*0010*/ 	.short	0x0006
        /*0012*/ 	.short	0x003c
        /*0014*/ 	.byte	0x00, 0xf0, 0x21, 0x00


	//----- nvinfo : EIATTR_KPARAM_INFO
	.align		4
.L_2720:
        /*0018*/ 	.byte	0x04, 0x17
        /*001a*/ 	.short	(.L_2722 - .L_2721)
.L_2721:
        /*001c*/ 	.word	0x00000000
        /*0020*/ 	.short	0x0005
        /*0022*/ 	.short	0x0034
        /*0024*/ 	.byte	0x00, 0xf0, 0x21, 0x00


	//----- nvinfo : EIATTR_KPARAM_INFO
	.align		4
.L_2722:
        /*0028*/ 	.byte	0x04, 0x17
        /*002a*/ 	.short	(.L_2724 - .L_2723)
.L_2723:
        /*002c*/ 	.word	0x00000000
        /*0030*/ 	.short	0x0004
        /*0032*/ 	.short	0x0031
        /*0034*/ 	.byte	0x00, 0xf0, 0x05, 0x00


	//----- nvinfo : EIATTR_KPARAM_INFO
	.align		4
.L_2724:
        /*0038*/ 	.byte	0x04, 0x17
        /*003a*/ 	.short	(.L_2726 - .L_2725)
.L_2725:
        /*003c*/ 	.word	0x00000000
        /*0040*/ 	.short	0x0003
        /*0042*/ 	.short	0x0030
        /*0044*/ 	.byte	0x00, 0xf0, 0x05, 0x00


	//----- nvinfo : EIATTR_KPARAM_INFO
	.align		4
.L_2726:
        /*0048*/ 	.byte	0x04, 0x17
        /*004a*/ 	.short	(.L_2728 - .L_2727)
.L_2727:
        /*004c*/ 	.word	0x00000000
        /*0050*/ 	.short	0x0002
        /*0052*/ 	.short	0x0020
        /*0054*/ 	.byte	0x00, 0xf0, 0x41, 0x00


	//----- nvinfo : EIATTR_KPARAM_INFO
	.align		4
.L_2728:
        /*0058*/ 	.byte	0x04, 0x17
        /*005a*/ 	.short	(.L_2730 - .L_2729)
.L_2729:
        /*005c*/ 	.word	0x00000000
        /*0060*/ 	.short	0x0001
        /*0062*/ 	.short	0x0008
        /*0064*/ 	.byte	0x00, 0xf0, 0x61, 0x00


	//----- nvinfo : EIATTR_KPARAM_INFO
	.align		4
.L_2730:
        /*0068*/ 	.byte	0x04, 0x17
        /*006a*/ 	.short	(.L_2732 - .L_2731)
.L_2731:
        /*006c*/ 	.word	0x00000000
        /*0070*/ 	.short	0x0000
        /*0072*/ 	.short	0x0000
        /*0074*/ 	.byte	0x00, 0xf0, 0x11, 0x00


	//----- nvinfo : EIATTR_SPARSE_MMA_MASK
	.align		4
.L_2732:
        /*0078*/ 	.byte	0x03, 0x50
        /*007a*/ 	.short	0x0000


	//----- nvinfo : EIATTR_MAXREG_COUNT
	.align		4
        /*007c*/ 	.byte	0x03, 0x1b
        /*007e*/ 	.short	0x00ff


	//----- nvinfo : EIATTR_EXTERNS
	.align		4
        /*0080*/ 	.byte	0x04, 0x0f
        /*0082*/ 	.short	(.L_2734 - .L_2733)


	//   ....[0]....
	.align		4
.L_2733:
        /*0084*/ 	.word	index@(__assertfail)


	//----- nvinfo : EIATTR_MERCURY_ISA_VERSION
	.align		4
.L_2734:
        /*0088*/ 	.byte	0x03, 0x5f
        /*008a*/ 	.short	0x0101


	//----- nvinfo : EIATTR_SYSCALL_OFFSETS
	.align		4
        /*008c*/ 	.byte	0x04, 0x46
        /*008e*/ 	.short	(.L_2736 - .L_2735)


	//   ....[0]....
.L_2735:
        /*0090*/ 	.word	0x00000ea0


	//   ....[1]....
        /*0094*/ 	.word	0x00001d30


	//   ....[2]....
        /*0098*/ 	.word	0x00002bc0


	//   ....[3]....
        /*009c*/ 	.word	0x00003a20


	//   ....[4]....
        /*00a0*/ 	.word	0x00003c40


	//   ....[5]....
        /*00a4*/ 	.word	0x00003e00


	//   ....[6]....
        /*00a8*/ 	.word	0x00003fc0


	//   ....[7]....
        /*00ac*/ 	.word	0x00004180


	//   ....[8]....
        /*00b0*/ 	.word	0x00004a60


	//   ....[9]....
        /*00b4*/ 	.word	0x00005260


	//   ....[10]....
        /*00b8*/ 	.word	0x00005a20


	//   ....[11]....
        /*00bc*/ 	.word	0x000061e0


	//----- nvinfo : EIATTR_EXIT_INSTR_OFFSETS
	.align		4
.L_2736:
        /*00c0*/ 	.byte	0x04, 0x1c
        /*00c2*/ 	.short	(.L_2738 - .L_2737)


	//   ....[0]....
.L_2737:
        /*00c4*/ 	.word	0x00005aa0


	//   ....[1]....
        /*00c8*/ 	.word	0x00005bd0


	//   ....[2]....
        /*00cc*/ 	.word	0x00005bf0


	//   ....[3]....
        /*00d0*/ 	.word	0x00005c70


	//   ....[4]....
        /*00d4*/ 	.word	0x00005c90


	//   ....[5]....
        /*00d8*/ 	.word	0x00005cb0


	//   ....[6]....
        /*00dc*/ 	.word	0x00005d30


	//   ....[7]....
        /*00e0*/ 	.word	0x00005d50


	//   ....[8]....
        /*00e4*/ 	.word	0x00005dd0


	//   ....[9]....
        /*00e8*/ 	.word	0x00005df0


	//   ....[10]....
        /*00ec*/ 	.word	0x00005e10


	//   ....[11]....
        /*00f0*/ 	.word	0x00005eb0


	//   ....[12]....
        /*00f4*/ 	.word	0x00005ed0


	//   ....[13]....
        /*00f8*/ 	.word	0x00005f50


	//   ....[14]....
        /*00fc*/ 	.word	0x00005f70


	//   ....[15]....
        /*0100*/ 	.word	0x00005f90


	//   ....[16]....
        /*0104*/ 	.word	0x00006030


	//   ....[17]....
        /*0108*/ 	.word	0x00006050


	//   ....[18]....
        /*010c*/ 	.word	0x00006070


	//   ....[19]....
        /*0110*/ 	.word	0x000060e0


	//   ....[20]....
        /*0114*/ 	.word	0x000061f0


	//   ....[21]....
        /*0118*/ 	.word	0x00006210


	//   ....[22]....
        /*011c*/ 	.word	0x00006230


	//----- nvinfo : EIATTR_MAX_THREADS
	.align		4
.L_2738:
        /*0120*/ 	.byte	0x04, 0x05
        /*0122*/ 	.short	(.L_2740 - .L_2739)
.L_2739:
        /*0124*/ 	.word	0x00000080
        /*0128*/ 	.word	0x00000001
        /*012c*/ 	.word	0x00000001


	//----- nvinfo : EIATTR_CRS_STACK_SIZE
	.align		4
.L_2740:
        /*0130*/ 	.byte	0x04, 0x1e
        /*0132*/ 	.short	(.L_2742 - .L_2741)
.L_2741:
        /*0134*/ 	.word	0x00000000


	//----- nvinfo : EIATTR_CBANK_PARAM_SIZE
	.align		4
.L_2742:
        /*0138*/ 	.byte	0x03, 0x19
        /*013a*/ 	.short	0x0044


	//----- nvinfo : EIATTR_PARAM_CBANK
	.align		4
        /*013c*/ 	.byte	0x04, 0x0a
        /*013e*/ 	.short	(.L_2744 - .L_2743)
	.align		4
.L_2743:
        /*0140*/ 	.word	index@(.nv.constant0._ZN2at6native27unrolled_elementwise_kernelIZZZNS0_67_GLOBAL__N__bb565c37_34_ValidateCompressedIndicesKernel_cu_33a4b88b42_validate_compressed_sparse_indices_kernelILNS2_8CDimNameE0ENS2_18CUDAKernelLauncherENS2_14EmptyVecKernelENS2_8DummyVecELm0EEEvRKNS_6TensorESA_lllENKUlvE0_clEvENKUlvE_clEvEUliE_St5arrayIPcLm2EELi4E23TrivialOffsetCalculatorILi1EjESI_NS0_6memory12LoadWithCastILi1EEENSJ_13StoreWithCastILi1EEEEEviT_T0_T2_T3_T4_T5_)
        /*0144*/ 	.short	0x0210
        /*0146*/ 	.short	0x0044


	//----- nvinfo : EIATTR_SW_WAR
	.align		4
.L_2744:
        /*0148*/ 	.byte	0x04, 0x36
        /*014a*/ 	.short	(.L_2746 - .L_2745)
.L_2745:
        /*014c*/ 	.word	0x00000008
.L_2746:


//--------------------- .nv.info._ZN2at6native18elementwise_kernelILi128ELi2EZNS0_22gpu_kernel_impl_nocastIZZZNS0_67_GLOBAL__N__bb565c37_34_ValidateCompressedIndicesKernel_cu_33a4b88b42_validate_compressed_sparse_indices_kernelILNS3_8CDimNameE0ENS3_18CUDAKernelLauncherENS3_14EmptyVecKernelENS3_8DummyVecELm0EEEvRKNS_6TensorESB_lllENKUlvE0_clEvENKUlvE_clEvEUliE_EEvRNS_18TensorIteratorBaseERKT_EUliE_EEviT1_ --------------------------
	.section	.nv.info._ZN2at6native18elementwise_kernelILi128ELi2EZNS0_22gpu_kernel_impl_nocastIZZZNS0_67_GLOBAL__N__bb565c37_34_ValidateCompressedIndicesKernel_cu_33a4b88b42_validate_compressed_sparse_indices_kernelILNS3_8CDimNameE0ENS3_18CUDAKernelLauncherENS3_14EmptyVecKernelENS3_8DummyVecELm0EEEvRKNS_6TensorESB_lllENKUlvE0_clEvENKUlvE_clEvEUliE_EEvRNS_18TensorIteratorBaseERKT_EUliE_EEviT1_,"",@"SHT_CUDA_INFO"
	.sectionflags	@""
	.align	4


	//----- nvinfo : EIATTR_CUDA_API_VERSION
	.align		4
        /*0000*/ 	.byte	0x04, 0x37
        /*0002*/ 	.short	(.L_2748 - .L_2747)
.L_2747:
        /*0004*/ 	.word	0x00000082


	//----- nvinfo : EIATTR_KPARAM_INFO
	.align		4
.L_2748:
        /*0008*/ 	.byte	0x04, 0x17
        /*000a*/ 	.short	(.L_2750 - .L_2749)
.L_2749:
        /*000c*/ 	.word	0x00000000
        /*0010*/ 	.short	0x0001
        /*0012*/ 	.short	0x0008
        /*0014*/ 	.byte	0x00, 0xf0, 0xa1, 0x08


	//----- nvinfo : EIATTR_KPARAM_INFO
	.align		4
.L_2750:
        /*0018*/ 	.byte	0x04, 0x17
        /*001a*/ 	.short	(.L_2752 - .L_2751)
.L_2751:
        /*001c*/ 	.word	0x00000000
        /*0020*/ 	.short	0x0000
        /*0022*/ 	.short	0x0000
        /*0024*/ 	.byte	0x00, 0xf0, 0x11, 0x00


	//----- nvinfo : EIATTR_SPARSE_MMA_MASK
	.align		4
.L_2752:
        /*0028*/ 	.byte	0x03, 0x50
        /*002a*/ 	.short	0x0000


	//----- nvinfo : EIATTR_MAXREG_COUNT
	.align		4
        /*002c*/ 	.byte	0x03, 0x1b
        /*002e*/ 	.short	0x0080


	//----- nvinfo : EIATTR_EXTERNS
	.align		4
        /*0030*/ 	.byte	0x04, 0x0f
        /*0032*/ 	.short	(.L_2754 - .L_2753)


	//   ....[0]....
	.align		4
.L_2753:
        /*0034*/ 	.word	index@(__assertfail)


	//----- nvinfo : EIATTR_MERCURY_ISA_VERSION
	.align		4
.L_2754:
        /*0038*/ 	.byte	0x03, 0x5f
        /*003a*/ 	.short	0x0101


	//----- nvinfo : EIATTR_SYSCALL_OFFSETS
	.align		4
        /*003c*/ 	.byte	0x04, 0x46
        /*003e*/ 	.short	(.L_2756 - .L_2755)


	//   ....[0]....
.L_2755:
        /*0040*/ 	.word	0x00001570


	//   ....[1]....
        /*0044*/ 	.word	0x00002ae0


	//----- nvinfo : EIATTR_EXIT_INSTR_OFFSETS
	.align		4
.L_2756:
        /*0048*/ 	.byte	0x04, 0x1c
        /*004a*/ 	.short	(.L_2758 - .L_2757)


	//   ....[0]....
.L_2757:
        /*004c*/ 	.word	0x000015f0


	//   ....[1]....
        /*0050*/ 	.word	0x00002b10


	//----- nvinfo : EIATTR_MAX_THREADS
	.align		4
.L_2758:
        /*0054*/ 	.byte	0x04, 0x05
        /*0056*/ 	.short	(.L_2760 - .L_2759)
.L_2759:
        /*0058*/ 	.word	0x00000080
        /*005c*/ 	.word	0x00000001
        /*0060*/ 	.word	0x00000001


	//----- nvinfo : EIATTR_CRS_STACK_SIZE
	.align		4
.L_2760:
        /*0064*/ 	.byte	0x04, 0x1e
        /*0066*/ 	.short	(.L_2762 - .L_2761)
.L_2761:
        /*0068*/ 	.word	0x00000000


	//----- nvinfo : EIATTR_CBANK_PARAM_SIZE
	.align		4
.L_2762:
        /*006c*/ 	.byte	0x03, 0x19
        /*006e*/ 	.short	0x0230


	//----- nvinfo : EIATTR_PARAM_CBANK
	.align		4
        /*0070*/ 	.byte	0x04, 0x0a
        /*0072*/ 	.short	(.L_2764 - .L_2763)
	.align		4
.L_2763:
        /*0074*/ 	.word	index@(.nv.constant0._ZN2at6native18elementwise_kernelILi128ELi2EZNS0_22gpu_kernel_impl_nocastIZZZNS0_67_GLOBAL__N__bb565c37_34_ValidateCompressedIndicesKernel_cu_33a4b88b42_validate_compressed_sparse_indices_kernelILNS3_8CDimNameE0ENS3_18CUDAKernelLauncherENS3_14EmptyVecKernelENS3_8DummyVecELm0EEEvRKNS_6TensorESB_lllENKUlvE0_clEvENKUlvE_clEvEUliE_EEvRNS_18TensorIteratorBaseERKT_EUliE_EEviT1_)
        /*0078*/ 	.short	0x0210
        /*007a*/ 	.short	0x0230


	//----- nvinfo : EIATTR_SW_WAR
	.align		4
.L_2764:
        /*007c*/ 	.byte	0x04, 0x36
        /*007e*/ 	.short	(.L_2766 - .L_2765)
.L_2765:
        /*0080*/ 	.word	0x00000008
.L_2766:


//--------------------- .nv.info._ZN2at6native27unrolled_elementwise_kernelIZZZNS0_67_GLOBAL__N__bb565c37_34_ValidateCompressedIndicesKernel_cu_33a4b88b42_validate_compressed_sparse_indices_kernelILNS2_8CDimNameE0ENS2_18CUDAKernelLauncherENS2_14EmptyVecKernelENS2_8DummyVecELm0EEEvRKNS_6TensorESA_lllENKUlvE0_clEvENKUlvE_clEvEUliE_St5arrayIPcLm2EELi4E23TrivialOffsetCalculatorILi1EjESI_NS0_6memory15LoadWithoutCastENSJ_16StoreWithoutCastEEEviT_T0_T2_T3_T4_T5_ --------------------------
	.section	.nv.info._ZN2at6native27unrolled_elementwise_kernelIZZZNS0_67_GLOBAL__N__bb565c37_34_ValidateCompressedIndicesKernel_cu_33a4b88b42_validate_compressed_sparse_indices_kernelILNS2_8CDimNameE0ENS2_18CUDAKernelLauncherENS2_14EmptyVecKernelENS2_8DummyVecELm0EEEvRKNS_6TensorESA_lllENKUlvE0_clEvENKUlvE_clEvEUliE_St5arrayIPcLm2EELi4E23TrivialOffsetCalculatorILi1EjESI_NS0_6memory15LoadWithoutCastENSJ_16StoreWithoutCastEEEviT_T0_T2_T3_T4_T5_,"",@"SHT_CUDA_INFO"
	.sectionflags	@""
	.align	4


	//----- nvinfo : EIATTR_CUDA_API_VERSION
	.align		4
        /*0000*/ 	.byte	0x04, 0x37
        /*0002*/ 	.short	(.L_2768 - .L_2767)
.L_2767:
        /*0004*/ 	.word	0x00000082


	//----- nvinfo : EIATTR_KPARAM_INFO
	.align		4
.L_2768:
        /*0008*/ 	.byte	0x04, 0x17
        /*000a*/ 	.short	(.L_2770 - .L_2769)
.L_2769:
        /*000c*/ 	.word	0x00000000
        /*0010*/ 	.short	0x0006
        /*0012*/ 	.short	0x0033
        /*0014*/ 	.byte	0x00, 0xf0, 0x05, 0x00


	//----- nvinfo : EIATTR_KPARAM_INFO
	.align		4
.L_2770:
        /*0018*/ 	.byte	0x04, 0x17
        /*001a*/ 	.short	(.L_2772 - .L_2771)
.L_2771:
        /*001c*/ 	.word	0x00000000
        /*0020*/ 	.short	0x0005
        /*0022*/ 	.short	0x0032
        /*0024*/ 	.byte	0x00, 0xf0, 0x05, 0x00


	//----- nvinfo : EIATTR_KPARAM_INFO
	.align		4
.L_2772:
        /*0028*/ 	.byte	0x04, 0x17
        /*002a*/ 	.short	(.L_2774 - .L_2773)
.L_2773:
        /*002c*/ 	.word	0x00000000
        /*0030*/ 	.short	0x0004
        /*0032*/ 	.short	0x0031
        /*0034*/ 	.byte	0x00, 0xf0, 0x05, 0x00


	//----- nvinfo : EIATTR_KPARAM_INFO
	.align		4
.L_2774:
        /*0038*/ 	.byte	0x04, 0x17
        /*003a*/ 	.short	(.L_2776 - .L_2775)
.L_2775:
        /*003c*/ 	.word	0x00000000
        /*0040*/ 	.short	0x0003
        /*0042*/ 	.short	0x0030
        /*0044*/ 	.byte	0x00, 0xf0, 0x05, 0x00


	//----- nvinfo : EIATTR_KPARAM_INFO
	.align		4
.L_2776:
        /*0048*/ 	.byte	0x04, 0x17
        /*004a*/ 	.short	(.L_2778 - .L_2777)
.L_2777:
        /*004c*/ 	.word	0x00000000
        /*0050*/ 	.short	0x0002
        /*0052*/ 	.short	0x0020
        /*0054*/ 	.byte	0x00, 0xf0, 0x41, 0x00


	//----- nvinfo : EIATTR_KPARAM_INFO
	.align		4
.L_2778:
        /*0058*/ 	.byte	0x04, 0x17
        /*005a*/ 	.short	(.L_2780 - .L_2779)
.L_2779:
        /*005c*/ 	.word	0x00000000
        /*0060*/ 	.short	0x0001
        /*0062*/ 	.short	0x0008
        /*0064*/ 	.byte	0x00, 0xf0, 0x61, 0x00


	//----- nvinfo : EIATTR_KPARAM_INFO
	.align		4
.L_2780:
        /*0068*/ 	.byte	0x04, 0x17
        /*006a*/ 	.short	(.L_2782 - .L_2781)
.L_2781:
        /*006c*/ 	.word	0x00000000
        /*0070*/ 	.short	0x0000
        /*0072*/ 	.short	0x0000
        /*0074*/ 	.byte	0x00, 0xf0, 0x11, 0x00


	//----- nvinfo : EIATTR_SPARSE_MMA_MASK
	.align		4
.L_2782:
        /*0078*/ 	.byte	0x03, 0x50
        /*007a*/ 	.short	0x0000


	//----- nvinfo : EIATTR_MAXREG_COUNT
	.align		4
        /*007c*/ 	.byte	0x03, 0x1b
        /*007e*/ 	.short	0x00ff


	//----- nvinfo : EIATTR_EXTERNS
	.align		4
        /*0080*/ 	.byte	0x04, 0x0f
        /*0082*/ 	.short	(.L_2784 - .L_2783)


	//   ....[0]....
	.align		4
.L_2783:
        /*0084*/ 	.word	index@(__assertfail)


	//----- nvinfo : EIATTR_MERCURY_ISA_VERSION
	.align		4
.L_2784:
        /*0088*/ 	.byte	0x03, 0x5f
        /*008a*/ 	.short	0x0101


	//----- nvinfo : EIATTR_SYSCALL_OFFSETS
	.align		4
        /*008c*/ 	.byte	0x04, 0x46
        /*008e*/ 	.short	(.L_2786 - .L_2785)


	//   ....[0]....
.L_2785:
        /*0090*/ 	.word	0x000003b0


	//   ....[1]....
        /*0094*/ 	.word	0x00000570


	//   ....[2]....
        /*0098*/ 	.word	0x00000730


	//   ....[3]....
        /*009c*/ 	.word	0x000008f0


	//----- nvinfo : EIATTR_EXIT_INSTR_OFFSETS
	.align		4
.L_2786:
        /*00a0*/ 	.byte	0x04, 0x1c
        /*00a2*/ 	.short	(.L_2788 - .L_2787)


	//   ....[0]....
.L_2787:
        /*00a4*/ 	.word	0x00000a70


	//   ....[1]....
        /*00a8*/ 	.word	0x00000ac0


	//----- nvinfo : EIATTR_MAX_THREADS
	.align		4
.L_2788:
        /*00ac*/ 	.byte	0x04, 0x05
        /*00ae*/ 	.short	(.L_2790 - .L_2789)
.L_2789:
        /*00b0*/ 	.word	0x00000080
        /*00b4*/ 	.word	0x00000001
        /*00b8*/ 	.word	0x00000001


	//----- nvinfo : EIATTR_CRS_STACK_SIZE
	.align		4
.L_2790:
        /*00bc*/ 	.byte	0x04, 0x1e
        /*00be*/ 	.short	(.L_2792 - .L_2791)
.L_2791:
        /*00c0*/ 	.word	0x00000000


	//----- nvinfo : EIATTR_CBANK_PARAM_SIZE
	.align		4
.L_2792:
        /*00c4*/ 	.byte	0x03, 0x19
        /*00c6*/ 	.short	0x0034


	//----- nvinfo : EIATTR_PARAM_CBANK
	.align		4
        /*00c8*/ 	.byte	0x04, 0x0a
        /*00ca*/ 	.short	(.L_2794 - .L_2793)
	.align		4
.L_2793:
        /*00cc*/ 	.word	index@(.nv.constant0._ZN2at6native27unrolled_elementwise_kernelIZZZNS0_67_GLOBAL__N__bb565c37_34_ValidateCompressedIndicesKernel_cu_33a4b88b42_validate_compressed_sparse_indices_kernelILNS2_8CDimNameE0ENS2_18CUDAKernelLauncherENS2_14EmptyVecKernelENS2_8DummyVecELm0EEEvRKNS_6TensorESA_lllENKUlvE0_clEvENKUlvE_clEvEUliE_St5arrayIPcLm2EELi4E23TrivialOffsetCalculatorILi1EjESI_NS0_6memory15LoadWithoutCastENSJ_16StoreWithoutCastEEEviT_T0_T2_T3_T4_T5_)
        /*00d0*/ 	.short	0x0210
        /*00d2*/ 	.short	0x0034


	//----- nvinfo : EIATTR_SW_WAR
	.align		4
.L_2794:
        /*00d4*/ 	.byte	0x04, 0x36
        /*00d6*/ 	.short	(.L_2796 - .L_2795)
.L_2795:
        /*00d8*/ 	.word	0x00000008
.L_2796:


//--------------------- .nv.info._ZN2at6native29vectorized_elementwise_kernelILi2EZZZNS0_67_GLOBAL__N__bb565c37_34_ValidateCompressedIndicesKernel_cu_33a4b88b42_validate_compressed_sparse_indices_kernelILNS2_8CDimNameE0ENS2_18CUDAKernelLauncherENS2_14EmptyVecKernelENS2_8DummyVecELm0EEEvRKNS_6TensorESA_lllENKUlvE0_clEvENKUlvE_clEvEUliE_St5arrayIPcLm2EEEEviT0_T1_ --------------------------
	.section	.nv.info._ZN2at6native29vectorized_elementwise_kernelILi2EZZZNS0_67_GLOBAL__N__bb565c37_34_ValidateCompressedIndicesKernel_cu_33a4b88b42_validate_compressed_sparse_indices_kernelILNS2_8CDimNameE0ENS2_18CUDAKernelLauncherENS2_14EmptyVecKernelENS2_8DummyVecELm0EEEvRKNS_6TensorESA_lllENKUlvE0_clEvENKUlvE_clEvEUliE_St5arrayIPcLm2EEEEviT0_T1_,"",@"SHT_CUDA_INFO"
	.sectionflags	@""
	.align	4


	//----- nvinfo : EIATTR_CUDA_API_VERSION
	.align		4
        /*0000*/ 	.byte	0x04, 0x37
        /*0002*/ 	.short	(.L_2798 - .L_2797)
.L_2797:
        /*0004*/ 	.word	0x00000082


	//----- nvinfo : EIATTR_KPARAM_INFO
	.align		4
.L_2798:
        /*0008*/ 	.byte	0x04, 0x17
        /*000a*/ 	.short	(.L_2800 - .L_2799)
.L_2799:
        /*000c*/ 	.word	0x00000000
        /*0010*/ 	.short	0x0002
        /*0012*/ 	.short	0x0020
        /*0014*/ 	.byte	0x00, 0xf0, 0x41, 0x00


	//----- nvinfo : EIATTR_KPARAM_INFO
	.align		4
.L_2800:
        /*0018*/ 	.byte	0x04, 0x17
        /*001a*/ 	.short	(.L_2802 - .L_2801)
.L_2801:
        /*001c*/ 	.word	0x00000000
        /*0020*/ 	.short	0x0001
        /*0022*/ 	.short	0x0008
        /*0024*/ 	.byte	0x00, 0xf0, 0x61, 0x00


	//----- nvinfo : EIATTR_KPARAM_INFO
	.align		4
.L_2802:
        /*0028*/ 	.byte	0x04, 0x17
        /*002a*/ 	.short	(.L_2804 - .L_2803)
.L_2803:
        /*002c*/ 	.word	0x00000000
        /*0030*/ 	.short	0x0000
        /*0032*/ 	.short	0x0000
        /*0034*/ 	.byte	0x00, 0xf0, 0x11, 0x00


	//----- nvinfo : EIATTR_SPARSE_MMA_MASK
	.align		4
.L_2804:
        /*0038*/ 	.byte	0x03, 0x50
        /*003a*/ 	.short	0x0000


	//----- nvinfo : EIATTR_MAXREG_COUNT
	.align		4
        /*003c*/ 	.byte	0x03, 0x1b
        /*003e*/ 	.short	0x00ff


	//----- nvinfo : EIATTR_EXTERNS
	.align		4
        /*0040*/ 	.byte	0x04, 0x0f
        /*0042*/ 	.short	(.L_2806 - .L_2805)


	//   ....[0]....
	.align		4
.L_2805:
        /*0044*/ 	.word	index@(__assertfail)


	//----- nvinfo : EIATTR_MERCURY_ISA_VERSION
	.align		4
.L_2806:
        /*0048*/ 	.byte	0x03, 0x5f
        /*004a*/ 	.short	0x0101


	//----- nvinfo : EIATTR_SYSCALL_OFFSETS
	.align		4
        /*004c*/ 	.byte	0x04, 0x46
        /*004e*/ 	.short	(.L_2808 - .L_2807)


	//   ....[0]....
.L_2807:
        /*0050*/ 	.word	0x00000280


	//   ....[1]....
        /*0054*/ 	.word	0x00000420


	//   ....[2]....
        /*0058*/ 	.word	0x000005c0


	//   ....[3]....
        /*005c*/ 	.word	0x00000760


	//   ....[4]....
        /*0060*/ 	.word	0x00000900


	//   ....[5]....
        /*0064*/ 	.word	0x00000aa0


	//   ....[6]....
        /*0068*/ 	.word	0x00000c40


	//   ....[7]....
        /*006c*/ 	.word	0x00000de0


	//   ....[8]....
        /*0070*/ 	.word	0x00001390


	//   ....[9]....
        /*0074*/ 	.word	0x00001550


	//   ....[10]....
        /*0078*/ 	.word	0x00001710


	//   ....[11]....
        /*007c*/ 	.word	0x000018d0


	//   ....[12]....
        /*0080*/ 	.word	0x00001a90


	//   ....[13]....
        /*0084*/ 	.word	0x00001c50


	//   ....[14]....
        /*0088*/ 	.word	0x00001e10


	//   ....[15]....
        /*008c*/ 	.word	0x00001fd0


	//----- nvinfo : EIATTR_EXIT_INSTR_OFFSETS
	.align		4
.L_2808:
        /*0090*/ 	.byte	0x04, 0x1c
        /*0092*/ 	.short	(.L_2810 - .L_2809)


	//   ....[0]....
.L_2809:
        /*0094*/ 	.word	0x00000e70


	//   ....[1]....
        /*0098*/ 	.word	0x00002350


	//   ....[2]....
        /*009c*/ 	.word	0x000023a0


	//----- nvinfo : EIATTR_MAX_THREADS
	.align		4
.L_2810:
        /*00a0*/ 	.byte	0x04, 0x05
        /*00a2*/ 	.short	(.L_2812 - .L_2811)
.L_2811:
        /*00a4*/ 	.word	0x00000080
        /*00a8*/ 	.word	0x00000001
        /*00ac*/ 	.word	0x00000001


	//----- nvinfo : EIATTR_CRS_STACK_SIZE
	.align		4
.L_2812:
        /*00b0*/ 	.byte	0x04, 0x1e
        /*00b2*/ 	.short	(.L_2814 - .L_2813)
.L_2813:
        /*00b4*/ 	.word	0x00000000


	//----- nvinfo : EIATTR_CBANK_PARAM_SIZE
	.align		4
.L_2814:
        /*00b8*/ 	.byte	0x03, 0x19
        /*00ba*/ 	.short	0x0030


	//----- nvinfo : EIATTR_PARAM_CBANK
	.align		4
        /*00bc*/ 	.byte	0x04, 0x0a
        /*00be*/ 	.short	(.L_2816 - .L_2815)
	.align		4
.L_2815:
        /*00c0*/ 	.word	index@(.nv.constant0._ZN2at6native29vectorized_elementwise_kernelILi2EZZZNS0_67_GLOBAL__N__bb565c37_34_ValidateCompressedIndicesKernel_cu_33a4b88b42_validate_compressed_sparse_indices_kernelILNS2_8CDimNameE0ENS2_18CUDAKernelLauncherENS2_14EmptyVecKernelENS2_8DummyVecELm0EEEvRKNS_6TensorESA_lllENKUlvE0_clEvENKUlvE_clEvEUliE_St5arrayIPcLm2EEEEviT0_T1_)
        /*00c4*/ 	.short	0x0210
        /*00c6*/ 	.short	0x0030


	//----- nvinfo : EIATTR_SW_WAR
	.align		4
.L_2816:
        /*00c8*/ 	.byte	0x04, 0x36
        /*00ca*/ 	.short	(.L_2818 - .L_2817)
.L_2817:
        /*00cc*/ 	.word	0x00000008
.L_2818:


//--------------------- .nv.info._ZN2at6native29vectorized_elementwise_kernelILi4EZZZNS0_67_GLOBAL__N__bb565c37_34_ValidateCompressedIndicesKernel_cu_33a4b88b42_validate_compressed_sparse_indices_kernelILNS2_8CDimNameE0ENS2_18CUDAKernelLauncherENS2_14EmptyVecKernelENS2_8DummyVecELm0EEEvRKNS_6TensorESA_lllENKUlvE0_clEvENKUlvE_clEvEUliE_St5arrayIPcLm2EEEEviT0_T1_ --------------------------
	.section	.nv.info._ZN2at6native29vectorized_elementwise_kernelILi4EZZZNS0_67_GLOBAL__N__bb565c37_34_ValidateCompressedIndicesKernel_cu_33a4b88b42_validate_compressed_sparse_indices_kernelILNS2_8CDimNameE0ENS2_18CUDAKernelLauncherENS2_14EmptyVecKernelENS2_8DummyVecELm0EEEvRKNS_6TensorESA_lllENKUlvE0_clEvENKUlvE_clEvEUliE_St5arrayIPcLm2EEEEviT0_T1_,"",@"SHT_CUDA_INFO"
	.sectionflags	@""
	.align	4


	//----- nvinfo : EIATTR_CUDA_API_VERSION
	.align		4
        /*0000*/ 	.byte	0x04, 0x37
        /*0002*/ 	.short	(.L_2820 - .L_2819)
.L_2819:
        /*0004*/ 	.word	0x00000082


	//----- nvinfo : EIATTR_KPARAM_INFO
	.align		4
.L_2820:
        /*0008*/ 	.byte	0x04, 0x17
        /*000a*/ 	.short	(.L_2822 - .L_2821)
.L_2821:
        /*000c*/ 	.word	0x00000000
        /*0010*/ 	.short	0x0002
        /*0012*/ 	.short	0x0020
        /*0014*/ 	.byte	0x00, 0xf0, 0x41, 0x00


	//----- nvinfo : EIATTR_KPARAM_INFO
	.align		4
.L_2822:
        /*0018*/ 	.byte	0x04, 0x17
        /*001a*/ 	.short	(.L_2824 - .L_2823)
.L_2823:
        /*001c*/ 	.word	0x00000000
        /*0020*/ 	.short	0x0001
        /*0022*/ 	.short	0x0008
        /*0024*/ 	.byte	0x00, 0xf0, 0x61, 0x00


	//----- nvinfo : EIATTR_KPARAM_INFO
	.align		4
.L_2824:
        /*0028*/ 	.byte	0x04, 0x17
        /*002a*/ 	.short	(.L_2826 - .L_2825)
.L_2825:
        /*002c*/ 	.word	0x00000000
        /*0030*/ 	.short	0x0000
        /*0032*/ 	.short	0x0000
        /*0034*/ 	.byte	0x00, 0xf0, 0x11, 0x00


	//----- nvinfo : EIATTR_SPARSE_MMA_MASK
	.align		4
.L_2826:
        /*0038*/ 	.byte	0x03, 0x50
        /*003a*/ 	.short	0x0000


	//----- nvinfo : EIATTR_MAXREG_COUNT
	.align		4
        /*003c*/ 	.byte	0x03, 0x1b
        /*003e*/ 	.short	0x00ff


	//----- nvinfo : EIATTR_EXTERNS
	.align		4
        /*0040*/ 	.byte	0x04, 0x0f
        /*0042*/ 	.short	(.L_2828 - .L_2827)


	//   ....[0]....
	.align		4
.L_2827:
        /*0044*/ 	.word	index@(__assertfail)


	//----- nvinfo : EIATTR_MERCURY_ISA_VERSION
	.align		4
.L_2828:
        /*0048*/ 	.byte	0x03, 0x5f
        /*004a*/ 	.short	0x0101


	//----- nvinfo : EIATTR_SYSCALL_OFFSETS
	.align		4
        /*004c*/ 	.byte	0x04, 0x46
        /*004e*/ 	.short	(.L_2830 - .L_2829)


	//   ....[0]....
.L_2829:
        /*0050*/ 	.word	0x00000260


	//   ....[1]....
        /*0054*/ 	.word	0x00000400


	//   ....[2]....
        /*0058*/ 	.word	0x000005a0


	//   ....[3]....
        /*005c*/ 	.word	0x00000740


	//   ....[4]....
        /*0060*/ 	.word	0x000008e0


	//   ....[5]....
        /*0064*/ 	.word	0x00000a80


	//   ....[6]....
        /*0068*/ 	.word	0x00000c20


	//   ....[7]....
        /*006c*/ 	.word	0x00000dc0


	//   ....[8]....
        /*0070*/ 	.word	0x00001340


	//   ....[9]....
        /*0074*/ 	.word	0x00001500


	//   ....[10]....
        /*0078*/ 	.word	0x000016c0


	//   ....[11]....
        /*007c*/ 	.word	0x00001880


	//   ....[12]....
        /*0080*/ 	.word	0x00001a40


	//   ....[13]....
        /*0084*/ 	.word	0x00001c00


	//   ....[14]....
        /*0088*/ 	.word	0x00001dc0


	//   ....[15]....
        /*008c*/ 	.word	0x00001f80


	//----- nvinfo : EIATTR_EXIT_INSTR_OFFSETS
	.align		4
.L_2830:
        /*0090*/ 	.byte	0x04, 0x1c
        /*0092*/ 	.short	(.L_2832 - .L_2831)


	//   ....[0]....
.L_2831:
        /*0094*/ 	.word	0x00000e30


	//   ....[1]....
        /*0098*/ 	.word	0x00002300


	//   ....[2]....
        /*009c*/ 	.word	0x00002350


	//----- nvinfo : EIATTR_MAX_THREADS
	.align		4
.L_2832:
        /*00a0*/ 	.byte	0x04, 0x05
        /*00a2*/ 	.short	(.L_2834 - .L_2833)
.L_2833:
        /*00a4*/ 	.word	0x00000080
        /*00a8*/ 	.word	0x00000001
        /*00ac*/ 	.word	0x00000001


	//----- nvinfo : EIATTR_CRS_STACK_SIZE
	.align		4
.L_2834:
        /*00b0*/ 	.byte	0x04, 0x1e
        /*00b2*/ 	.short	(.L_2836 - .L_2835)
.L_2835:
        /*00b4*/ 	.word	0x00000000


	//----- nvinfo : EIATTR_CBANK_PARAM_SIZE
	.align		4
.L_2836:
        /*00b8*/ 	.byte	0x03, 0x19
        /*00ba*/ 	.short	0x0030


	//----- nvinfo : EIATTR_PARAM_CBANK
	.align		4
        /*00bc*/ 	.byte	0x04, 0x0a
        /*00be*/ 	.short	(.L_2838 - .L_2837)
	.align		4
.L_2837:
        /*00c0*/ 	.word	index@(.nv.constant0._ZN2at6native29vectorized_elementwise_kernelILi4EZZZNS0_67_GLOBAL__N__bb565c37_34_ValidateCompressedIndicesKernel_cu_33a4b88b42_validate_compressed_sparse_indices_kernelILNS2_8CDimNameE0ENS2_18CUDAKernelLauncherENS2_14EmptyVecKernelENS2_8DummyVecELm0EEEvRKNS_6TensorESA_lllENKUlvE0_clEvENKUlvE_clEvEUliE_St5arrayIPcLm2EEEEviT0_T1_)
        /*00c4*/ 	.short	0x0210
        /*00c6*/ 	.short	0x0030


	//----- nvinfo : EIATTR_SW_WAR
	.align		4
.L_2838:
        /*00c8*/ 	.byte	0x04, 0x36
        /*00ca*/ 	.short	(.L_2840 - .L_2839)
.L_2839:
        /*00cc*/ 	.word	0x00000008
.L_2840:


//--------------------- .nv.info._ZN2at6native29vectorized_elementwise_kernelILi8EZZZNS0_67_GLOBAL__N__bb565c37_34_ValidateCompressedIndicesKernel_cu_33a4b88b42_validate_compressed_sparse_indices_kernelILNS2_8CDimNameE0ENS2_18CUDAKernelLauncherENS2_14EmptyVecKernelENS2_8DummyVecELm0EEEvRKNS_6TensorESA_lllENKUlvE0_clEvENKUlvE_clEvEUliE_St5arrayIPcLm2EEEEviT0_T1_ --------------------------
	.section	.nv.info._ZN2at6native29vectorized_elementwise_kernelILi8EZZZNS0_67_GLOBAL__N__bb565c37_34_ValidateCompressedIndicesKernel_cu_33a4b88b42_validate_compressed_sparse_indices_kernelILNS2_8CDimNameE0ENS2_18CUDAKernelLauncherENS2_14EmptyVecKernelENS2_8DummyVecELm0EEEvRKNS_6TensorESA_lllENKUlvE0_clEvENKUlvE_clEvEUliE_St5arrayIPcLm2EEEEviT0_T1_,"",@"SHT_CUDA_INFO"
	.sectionflags	@""
	.align	4


	//----- nvinfo : EIATTR_CUDA_API_VERSION
	.align		4
        /*0000*/ 	.byte	0x04, 0x37
        /*0002*/ 	.short	(.L_2842 - .L_2841)
.L_2841:
        /*0004*/ 	.word	0x00000082


	//----- nvinfo : EIATTR_KPARAM_INFO
	.align		4
.L_2842:
        /*0008*/ 	.byte	0x04, 0x17
        /*000a*/ 	.short	(.L_2844 - .L_2843)
.L_2843:
        /*000c*/ 	.word	0x00000000
        /*0010*/ 	.short	0x0002
        /*0012*/ 	.short	0x0020
        /*0014*/ 	.byte	0x00, 0xf0, 0x41, 0x00


	//----- nvinfo : EIATTR_KPARAM_INFO
	.align		4
.L_2844:
        /*0018*/ 	.byte	0x04, 0x17
        /*001a*/ 	.short	(.L_2846 - .L_2845)
.L_2845:
        /*001c*/ 	.word	0x00000000
        /*0020*/ 	.short	0x0001
        /*0022*/ 	.short	0x0008
        /*0024*/ 	.byte	0x00, 0xf0, 0x61, 0x00


	//----- nvinfo : EIATTR_KPARAM_INFO
	.align		4
.L_2846:
        /*0028*/ 	.byte	0x04, 0x17
        /*002a*/ 	.short	(.L_2848 - .L_2847)
.L_2847:
        /*002c*/ 	.word	0x00000000
        /*0030*/ 	.short	0x0000
        /*0032*/ 	.short	0x0000
        /*0034*/ 	.byte	0x00, 0xf0, 0x11, 0x00


	//----- nvinfo : EIATTR_SPARSE_MMA_MASK
	.align		4
.L_2848:
        /*0038*/ 	.byte	0x03, 0x50
        /*003a*/ 	.short	0x0000


	//----- nvinfo : EIATTR_MAXREG_COUNT
	.align		4
        /*003c*/ 	.byte	0x03, 0x1b
        /*003e*/ 	.short	0x00ff


	//----- nvinfo : EIATTR_EXTERNS
	.align		4
        /*0040*/ 	.byte	0x04, 0x0f
        /*0042*/ 	.short	(.L_2850 - .L_2849)


	//   ....[0]....
	.align		4
.L_2849:
        /*0044*/ 	.word	index@(__assertfail)


	//----- nvinfo : EIATTR_MERCURY_ISA_VERSION
	.align		4
.L_2850:
        /*0048*/ 	.byte	0x03, 0x5f
        /*004a*/ 	.short	0x0101


	//----- nvinfo : EIATTR_SYSCALL_OFFSETS
	.align		4
        /*004c*/ 	.byte	0x04, 0x46
        /*004e*/ 	.short	(.L_2852 - .L_2851)


	//   ....[0]....
.L_2851:
        /*0050*/ 	.word	0x00000260


	//   ....[1]....
        /*0054*/ 	.word	0x00000400


	//   ....[2]....
        /*0058*/ 	.word	0x000005a0


	//   ....[3]....
        /*005c*/ 	.word	0x00000740


	//   ....[4]....
        /*0060*/ 	.word	0x000008e0


	//   ....[5]....
        /*0064*/ 	.word	0x00000a80


	//   ....[6]....
        /*0068*/ 	.word	0x00000c20


	//   ....[7]....
        /*006c*/ 	.word	0x00000dc0


	//   ....[8]....
        /*0070*/ 	.word	0x00001340


	//   ....[9]....
        /*0074*/ 	.word	0x00001500


	//   ....[10]....
        /*0078*/ 	.word	0x000016c0


	//   ....[11]....
        /*007c*/ 	.word	0x00001880


	//   ....[12]....
        /*0080*/ 	.word	0x00001a40


	//   ....[13]....
        /*0084*/ 	.word	0x00001c00


	//   ....[14]....
        /*0088*/ 	.word	0x00001dc0


	//   ....[15]....
        /*008c*/ 	.word	0x00001f80


	//----- nvinfo : EIATTR_EXIT_INSTR_OFFSETS
	.align		4
.L_2852:
        /*0090*/ 	.byte	0x04, 0x1c
        /*0092*/ 	.short	(.L_2854 - .L_2853)


	//   ....[0]....
.L_2853:
        /*0094*/ 	.word	0x00000e30


	//   ....[1]....
        /*0098*/ 	.word	0x00002300


	//   ....[2]....
        /*009c*/ 	.word	0x00002350


	//----- nvinfo : EIATTR_MAX_THREADS
	.align		4
.L_2854:
        /*00a0*/ 	.byte	0x04, 0x05
        /*00a2*/ 	.short	(.L_2856 - .L_2855)
.L_2855:
        /*00a4*/ 	.word	0x00000080
        /*00a8*/ 	.word	0x00000001
        /*00ac*/ 	.word	0x00000001


	//----- nvinfo : EIATTR_CRS_STACK_SIZE
	.align		4
.L_2856:
        /*00b0*/ 	.byte	0x04, 0x1e
        /*00b2*/ 	.short	(.L_2858 - .L_2857)
.L_2857:
        /*00b4*/ 	.word	0x00000000


	//----- nvinfo : EIATTR_CBANK_PARAM_SIZE
	.align		4
.L_2858:
        /*00b8*/ 	.byte	0x03, 0x19
        /*00ba*/ 	.short	0x0030


	//----- nvinfo : EIATTR_PARAM_CBANK
	.align		4
        /*00bc*/ 	.byte	0x04, 0x0a
        /*00be*/ 	.short	(.L_2860 - .L_2859)
	.align		4
.L_2859:
        /*00c0*/ 	.word	index@(.nv.constant0._ZN2at6native29vectorized_elementwise_kernelILi8EZZZNS0_67_GLOBAL__N__bb565c37_34_ValidateCompressedIndicesKernel_cu_33a4b88b42_validate_compressed_sparse_indices_kernelILNS2_8CDimNameE0ENS2_18CUDAKernelLauncherENS2_14EmptyVecKernelENS2_8DummyVecELm0EEEvRKNS_6TensorESA_lllENKUlvE0_clEvENKUlvE_clEvEUliE_St5arrayIPcLm2EEEEviT0_T1_)
        /*00c4*/ 	.short	0x0210
        /*00c6*/ 	.short	0x0030


	//----- nvinfo : EIATTR_SW_WAR
	.align		4
.L_2860:
        /*00c8*/ 	.byte	0x04, 0x36
        /*00ca*/ 	.short	(.L_2862 - .L_2861)
.L_2861:
        /*00cc*/ 	.word	0x00000008
.L_2862:


//--------------------- .nv.info._ZN2at6native18elementwise_kernelILi128ELi4EZNS0_15gpu_kernel_implIZZZNS0_67_GLOBAL__N__bb565c37_34_ValidateCompressedIndicesKernel_cu_33a4b88b42_validate_compressed_sparse_indices_kernelILNS3_8CDimNameE0ENS3_18CUDAKernelLauncherENS3_14EmptyVecKernelENS3_8DummyVecELm8EEEvRKNS_6TensorESB_lllENKUlvE1_clEvENKUlvE0_clEvEUllllllE_EEvRNS_18TensorIteratorBaseERKT_EUliE_EEviT1_ --------------------------
	.section	.nv.info._ZN2at6native18elementwise_kernelILi128ELi4EZNS0_15gpu_kernel_implIZZZNS0_67_GLOBAL__N__bb565c37_34_ValidateCompressedIndicesKernel_cu_33a4b88b42_validate_compressed_sparse_indices_kernelILNS3_8CDimNameE0ENS3_18CUDAKernelLauncherENS3_14EmptyVecKernelENS3_8DummyVecELm8EEEvRKNS_6TensorESB_lllENKUlvE1_clEvENKUlvE0_clEvEUllllllE_EEvRNS_18TensorIteratorBaseERKT_EUliE_EEviT1_,"",@"SHT_CUDA_INFO"
	.sectionflags	@""
	.align	4


	//----- nvinfo : EIATTR_CUDA_API_VERSION
	.align		4
        /*0000*/ 	.byte	0x04, 0x37
        /*0002*/ 	.short	(.L_2864 - .L_2863)
.L_2863:
        /*0004*/ 	.word	0x00000082


	//----- nvinfo : EIATTR_KPARAM_INFO
	.align		4
.L_2864:
        /*0008*/ 	.byte	0x04, 0x17
        /*000a*/ 	.short	(.L_2866 - .L_2865)
.L_2865:
        /*000c*/ 	.word	0x00000000
        /*0010*/ 	.short	0x0001
        /*0012*/ 	.short	0x0008
        /*0014*/ 	.byte	0x00, 0xf0, 0xe1, 0x11


	//----- nvinfo : EIATTR_KPARAM_INFO
	.align		4
.L_2866:
        /*0018*/ 	.byte	0x04, 0x17
        /*001a*/ 	.short	(.L_2868 - .L_2867)
.L_2867:
        /*001c*/ 	.word	0x00000000
        /*0020*/ 	.short	0x0000
        /*0022*/ 	.short	0x0000
        /*0024*/ 	.byte	0x00, 0xf0, 0x11, 0x00


	//----- nvinfo : EIATTR_SPARSE_MMA_MASK
	.align		4
.L_2868:
        /*0028*/ 	.byte	0x03, 0x50
        /*002a*/ 	.short	0x0000


	//----- nvinfo : EIATTR_MAXREG_COUNT
	.align		4
        /*002c*/ 	.byte	0x03, 0x1b
        /*002e*/ 	.short	0x0080


	//----- nvinfo : EIATTR_EXTERNS
	.align		4
        /*0030*/ 	.byte	0x04, 0x0f
        /*0032*/ 	.short	(.L_2870 - .L_2869)


	//   ....[0]....
	.align		4
.L_2869:
        /*0034*/ 	.word	index@(__assertfail)


	//----- nvinfo : EIATTR_MERCURY_ISA_VERSION
	.align		4
.L_2870:
        /*0038*/ 	.byte	0x03, 0x5f
        /*003a*/ 	.short	0x0101


	//----- nvinfo : EIATTR_SYSCALL_OFFSETS
	.align		4
        /*003c*/ 	.byte	0x04, 0x46
        /*003e*/ 	.short	(.L_2872 - .L_2871)


	//   ....[0]....
.L_2871:
        /*0040*/ 	.word	0x00002b50


	//   ....[1]....
        /*0044*/ 	.word	0x000039c0


	//   ....[2]....
        /*0048*/ 	.word	0x00004830


	//   ....[3]....
        /*004c*/ 	.word	0x000056a0


	//   ....[4]....
        /*0050*/ 	.word	0x00006510


	//   ....[5]....
        /*0054*/ 	.word	0x000066f0


	//   ....[6]....
        /*0058*/ 	.word	0x00006880


	//   ....[7]....
        /*005c*/ 	.word	0x00006a60


	//   ....[8]....
        /*0060*/ 	.word	0x00007160


	//   ....[9]....
        /*0064*/ 	.word	0x000078c0


	//   ....[10]....
        /*0068*/ 	.word	0x0000a430


	//   ....[11]....
        /*006c*/ 	.word	0x0000b2a0


	//   ....[12]....
        /*0070*/ 	.word	0x0000c110


	//   ....[13]....
        /*0074*/ 	.word	0x0000cf80


	//   ....[14]....
        /*0078*/ 	.word	0x0000ddf0


	//   ....[15]....
        /*007c*/ 	.word	0x0000dfd0


	//   ....[16]....
        /*0080*/ 	.word	0x0000e160


	//   ....[17]....
        /*0084*/ 	.word	0x0000e340


	//   ....[18]....
        /*0088*/ 	.word	0x0000ea30


	//   ....[19]....
        /*008c*/ 	.word	0x0000f190


	//   ....[20]....
        /*0090*/ 	.word	0x00011cf0


	//   ....[21]....
        /*0094*/ 	.word	0x00012b60


	//   ....[22]....
        /*0098*/ 	.word	0x000139d0


	//   ....[23]....
        /*009c*/ 	.word	0x00014840


	//   ....[24]....
        /*00a0*/ 	.word	0x000156b0


	//   ....[25]....
        /*00a4*/ 	.word	0x00015890


	//   ....[26]....
        /*00a8*/ 	.word	0x00015a20


	//   ....[27]....
        /*00ac*/ 	.word	0x00015c00


	//   ....[28]....
        /*00b0*/ 	.word	0x000162f0


	//   ....[29]....
        /*00b4*/ 	.word	0x00016a50


	//   ....[30]....
        /*00b8*/ 	.word	0x000195a0


	//   ....[31]....
        /*00bc*/ 	.word	0x0001a410


	//   ....[32]....
        /*00c0*/ 	.word	0x0001b280


	//   ....[33]....
        /*00c4*/ 	.word	0x0001c0f0


	//   ....[34]....
        /*00c8*/ 	.word	0x0001cf60


	//   ....[35]....
        /*00cc*/ 	.word	0x0001d140


	//   ....[36]....
        /*00d0*/ 	.word	0x0001d2d0


	//   ....[37]....
        /*00d4*/ 	.word	0x0001d4b0


	//   ....[38]....
        /*00d8*/ 	.word	0x0001dba0


	//   ....[39]....
        /*00dc*/ 	.word	0x0001e300


	//----- nvinfo : EIATTR_EXIT_INSTR_OFFSETS
	.align		4
.L_2872:
        /*00e0*/ 	.byte	0x04, 0x1c
        /*00e2*/ 	.short	(.L_2874 - .L_2873)


	//   ....[0]....
.L_2873:
        /*00e4*/ 	.word	0x00016ae0


	//   ....[1]....
        /*00e8*/ 	.word	0x0001dcf0


	//   ....[2]....
        /*00ec*/ 	.word	0x0001dd10


	//   ....[3]....
        /*00f0*/ 	.word	0x0001dd90


	//   ....[4]....
        /*00f4*/ 	.word	0x0001ddb0


	//   ....[5]....
        /*00f8*/ 	.word	0x0001ddd0


	//   ....[6]....
        /*00fc*/ 	.word	0x0001de50


	//   ....[7]....
        /*0100*/ 	.word	0x0001de70


	//   ....[8]....
        /*0104*/ 	.word	0x0001def0


	//   ....[9]....
        /*0108*/ 	.word	0x0001df10


	//   ....[10]....
        /*010c*/ 	.word	0x0001df30


	//   ....[11]....
        /*0110*/ 	.word	0x0001dfd0


	//   ....[12]....
        /*0114*/ 	.word	0x0001dff0


	//   ....[13]....
        /*0118*/ 	.word	0x0001e070


	//   ....[14]....
        /*011c*/ 	.word	0x0001e090


	//   ....[15]....
        /*0120*/ 	.word	0x0001e0b0


	//   ....[16]....
        /*0124*/ 	.word	0x0001e150


	//   ....[17]....
        /*0128*/ 	.word	0x0001e170


	//   ....[18]....
        /*012c*/ 	.word	0x0001e190


	//   ....[19]....
        /*0130*/ 	.word	0x0001e200


	//   ....[20]....
        /*0134*/ 	.word	0x0001e310


	//   ....[21]....
        /*0138*/ 	.word	0x0001e330


	//   ....[22]....
        /*013c*/ 	.word	0x0001e350


	//----- nvinfo : EIATTR_MAX_THREADS
	.align		4
.L_2874:
        /*0140*/ 	.byte	0x04, 0x05
        /*0142*/ 	.short	(.L_2876 - .L_2875)
.L_2875:
        /*0144*/ 	.word	0x00000080
        /*0148*/ 	.word	0x00000001
        /*014c*/ 	.word	0x00000001


	//----- nvinfo : EIATTR_CRS_STACK_SIZE
	.align		4
.L_2876:
        /*0150*/ 	.byte	0x04, 0x1e
        /*0152*/ 	.short	(.L_2878 - .L_2877)
.L_2877:
        /*0154*/ 	.word	0x00000000


	//----- nvinfo : EIATTR_CBANK_PARAM_SIZE
	.align		4
.L_2878:
        /*0158*/ 	.byte	0x03, 0x19
        /*015a*/ 	.short	0x0480


	//----- nvinfo : EIATTR_PARAM_CBANK
	.align		4
        /*015c*/ 	.byte	0x04, 0x0a
        /*015e*/ 	.short	(.L_2880 - .L_2879)
	.align		4
.L_2879:
        /*0160*/ 	.word	index@(.nv.constant0._ZN2at6native18elementwise_kernelILi128ELi4EZNS0_15gpu_kernel_implIZZZNS0_67_GLOBAL__N__bb565c37_34_ValidateCompressedIndicesKernel_cu_33a4b88b42_validate_compressed_sparse_indices_kernelILNS3_8CDimNameE0ENS3_18CUDAKernelLauncherENS3_14EmptyVecKernelENS3_8DummyVecELm8EEEvRKNS_6TensorESB_lllENKUlvE1_clEvENKUlvE0_clEvEUllllllE_EEvRNS_18TensorIteratorBaseERKT_EUliE_EEviT1_)
        /*0164*/ 	.short	0x0210
        /*0166*/ 	.short	0x0480


	//----- nvinfo : EIATTR_SW_WAR
	.align		4
.L_2880:
        /*0168*/ 	.byte	0x04, 0x36
        /*016a*/ 	.short	(.L_2882 - .L_2881)
.L_2881:
        /*016c*/ 	.word	0x00000008
.L_2882:


//--------------------- .nv.info._ZN2at6native27unrolled_elementwise_kernelIZZZNS0_67_GLOBAL__N__bb565c37_34_ValidateCompressedIndicesKernel_cu_33a4b88b42_validate_compressed_sparse_indices_kernelILNS2_8CDimNameE0ENS2_18CUDAKernelLauncherENS2_14EmptyVecKernelENS2_8DummyVecELm8EEEvRKNS_6TensorESA_lllENKUlvE1_clEvENKUlvE0_clEvEUllllllE_St5arrayIPcLm6EELi4E23TrivialOffsetCalculatorILi5EjESH_ILi1EjENS0_6memory12LoadWithCastILi5EEENSK_13StoreWithCastILi1EEEEEviT_T0_T2_T3_T4_T5_ --------------------------
	.section	.nv.info._ZN2at6native27unrolled_elementwise_kernelIZZZNS0_67_GLOBAL__N__bb565c37_34_ValidateCompressedIndicesKernel_cu_33a4b88b42_validate_compressed_sparse_indices_kernelILNS2_8CDimNameE0ENS2_18CUDAKernelLauncherENS2_14EmptyVecKernelENS2_8DummyVecELm8EEEvRKNS_6TensorESA_lllENKUlvE1_clEvENKUlvE0_clEvEUllllllE_St5arrayIPcLm6EELi4E23TrivialOffsetCalculatorILi5EjESH_ILi1EjENS0_6memory12LoadWithCastILi5EEENSK_13StoreWithCastILi1EEEEEviT_T0_T2_T3_T4_T5_,"",@"SHT_CUDA_INFO"
	.sectionflags	@""
	.align	4


	//----- nvinfo : EIATTR_CUDA_API_VERSION
	.align		4
        /*0000*/ 	.byte	0x04, 0x37
        /*0002*/ 	.short	(.L_2884 - .L_2883)
.L_2883:
        /*0004*/ 	.word	0x00000082


	//----- nvinfo : EIATTR_KPARAM_INFO
	.align		4
.L_2884:
        /*0008*/ 	.byte	0x04, 0x17
        /*000a*/ 	.short	(.L_2886 - .L_2885)
.L_2885:
        /*000c*/ 	.word	0x00000000
        /*0010*/ 	.short	0x0006
        /*0012*/ 	.short	0x0108
        /*0014*/ 	.byte	0x00, 0xf0, 0x21, 0x00


	//----- nvinfo : EIATTR_KPARAM_INFO
	.align		4
.L_2886:
        /*0018*/ 	.byte	0x04, 0x17
        /*001a*/ 	.short	(.L_2888 - .L_2887)
.L_2887:
        /*001c*/ 	.word	0x00000000
        /*0020*/ 	.short	0x0005
        /*0022*/ 	.short	0x00ec
        /*0024*/ 	.byte	0x00, 0xf0, 0x71, 0x00


	//----- nvinfo : EIATTR_KPARAM_INFO
	.align		4
.L_2888:
        /*0028*/ 	.byte	0x04, 0x17
        /*002a*/ 	.short	(.L_2890 - .L_2889)
.L_2889:
        /*002c*/ 	.word	0x00000000
        /*0030*/ 	.short	0x0004
        /*0032*/ 	.short	0x00e9
        /*0034*/ 	.byte	0x00, 0xf0, 0x05, 0x00


	//----- nvinfo : EIATTR_KPARAM_INFO
	.align		4
.L_2890:
        /*0038*/ 	.byte	0x04, 0x17
        /*003a*/ 	.short	(.L_2892 - .L_2891)
.L_2891:
        /*003c*/ 	.word	0x00000000
        /*0040*/ 	.short	0x0003
        /*0042*/ 	.short	0x00e8
        /*0044*/ 	.byte	0x00, 0xf0, 0x05, 0x00


	//----- nvinfo : EIATTR_KPARAM_INFO
	.align		4
.L_2892:
        /*0048*/ 	.byte	0x04, 0x17
        /*004a*/ 	.short	(.L_2894 - .L_2893)
.L_2893:
        /*004c*/ 	.word	0x00000000
        /*0050*/ 	.short	0x0002
        /*0052*/ 	.short	0x00b8
        /*0054*/ 	.byte	0x00, 0xf0, 0xc1, 0x00


	//----- nvinfo : EIATTR_KPARAM_INFO
	.align		4
.L_2894:
        /*0058*/ 	.byte	0x04, 0x17
        /*005a*/ 	.short	(.L_2896 - .L_2895)
.L_2895:
        /*005c*/ 	.word	0x00000000
        /*0060*/ 	.short	0x0001
        /*0062*/ 	.short	0x0008
        /*0064*/ 	.byte	0x00, 0xf0, 0xc1, 0x02


	//----- nvinfo : EIATTR_KPARAM_INFO
	.align		4
.L_2896:
        /*0068*/ 	.byte	0x04, 0x17
        /*006a*/ 	.short	(.L_2898 - .L_2897)
.L_2897:
        /*006c*/ 	.word	0x00000000
        /*0070*/ 	.short	0x0000
        /*0072*/ 	.short	0x0000
        /*0074*/ 	.byte	0x00, 0xf0, 0x11, 0x00


	//----- nvinfo : EIATTR_SPARSE_MMA_MASK
	.align		4
.L_2898:
        /*0078*/ 	.byte	0x03, 0x50
        /*007a*/ 	.short	0x0000


	//----- nvinfo : EIATTR_MAXREG_COUNT
	.align		4
        /*007c*/ 	.byte	0x03, 0x1b
        /*007e*/ 	.short	0x00ff


	//----- nvinfo : EIATTR_EXTERNS
	.align		4
        /*0080*/ 	.byte	0x04, 0x0f
        /*0082*/ 	.short	(.L_2900 - .L_2899)


	//   ....[0]....
	.align		4
.L_2899:
        /*0084*/ 	.word	index@(__assertfail)


	//----- nvinfo : EIATTR_MERCURY_ISA_VERSION
	.align		4
.L_2900:
        /*0088*/ 	.byte	0x03, 0x5f
        /*008a*/ 	.short	0x0101


	//----- nvinfo : EIATTR_SYSCALL_OFFSETS
	.align		4
        /*008c*/ 	.byte	0x04, 0x46
        /*008e*/ 	.short	(.L_2902 - .L_2901)


	//   ....[0]....
.L_2901:
        /*0090*/ 	.word	0x00001220


	//   ....[1]....
        /*0094*/ 	.word	0x000020a0


	//   ....[2]....
        /*0098*/ 	.word	0x00002f20


	//   ....[3]....
        /*009c*/ 	.word	0x00003da0


	//   ....[4]....
        /*00a0*/ 	.word	0x00004c20


	//   ....[5]....
        /*00a4*/ 	.word	0x00005b60


	//   ....[6]....
        /*00a8*/ 	.word	0x000069e0


	//   ....[7]....
        /*00ac*/ 	.word	0x00007860


	//   ....[8]....
        /*00b0*/ 	.word	0x000086e0


	//   ....[9]....
        /*00b4*/ 	.word	0x00009560


	//   ....[10]....
        /*00b8*/ 	.word	0x0000a490


	//   ....[11]....
        /*00bc*/ 	.word	0x0000b310


	//   ....[12]....
        /*00c0*/ 	.word	0x0000c190


	//   ....[13]....
        /*00c4*/ 	.word	0x0000d030


	//   ....[14]....
        /*00c8*/ 	.word	0x0000ded0


	//   ....[15]....
        /*00cc*/ 	.word	0x0000ee10


	//   ....[16]....
        /*00d0*/ 	.word	0x0000fc90


	//   ....[17]....
        /*00d4*/ 	.word	0x00010b10


	//   ....[18]....
        /*00d8*/ 	.word	0x000119a0


	//   ....[19]....
        /*00dc*/ 	.word	0x00012840


	//   ....[20]....
        /*00e0*/ 	.word	0x00012a60


	//   ....[21]....
        /*00e4*/ 	.word	0x00012bf0


	//   ....[22]....
        /*00e8*/ 	.word	0x00012dd0


	//   ....[23]....
        /*00ec*/ 	.word	0x000134d0


	//   ....[24]....
        /*00f0*/ 	.word	0x00013710


	//   ....[25]....
        /*00f4*/ 	.word	0x000138a0


	//   ....[26]....
        /*00f8*/ 	.word	0x00013a80


	//   ....[27]....
        /*00fc*/ 	.word	0x00014180


	//   ....[28]....
        /*0100*/ 	.word	0x000143b0


	//   ....[29]....
        /*0104*/ 	.word	0x00014540


	//   ....[30]....
        /*0108*/ 	.word	0x00014720


	//   ....[31]....
        /*010c*/ 	.word	0x00014e10


	//   ....[32]....
        /*0110*/ 	.word	0x00015040


	//   ....[33]....
        /*0114*/ 	.word	0x000151d0


	//   ....[34]....
        /*0118*/ 	.word	0x000153b0


	//   ....[35]....
        /*011c*/ 	.word	0x00015aa0


	//   ....[36]....
        /*0120*/ 	.word	0x00016410


	//   ....[37]....
        /*0124*/ 	.word	0x00016c20


	//   ....[38]....
        /*0128*/ 	.word	0x000173f0


	//   ....[39]....
        /*012c*/ 	.word	0x00017bc0


	//----- nvinfo : EIATTR_EXIT_INSTR_OFFSETS
	.align		4
.L_2902:
        /*0130*/ 	.byte	0x04, 0x1c
        /*0132*/ 	.short	(.L_2904 - .L_2903)


	//   ....[0]....
.L_2903:
        /*0134*/ 	.word	0x00017470


	//   ....[1]....
        /*0138*/ 	.word	0x000175b0


	//   ....[2]....
        /*013c*/ 	.word	0x000175d0


	//   ....[3]....
        /*0140*/ 	.word	0x00017650


	//   ....[4]....
        /*0144*/ 	.word	0x00017670


	//   ....[5]....
        /*0148*/ 	.word	0x00017690


	//   ....[6]....
        /*014c*/ 	.word	0x00017710


	//   ....[7]....
        /*0150*/ 	.word	0x00017730


	//   ....[8]....
        /*0154*/ 	.word	0x000177b0


	//   ....[9]....
        /*0158*/ 	.word	0x000177d0


	//   ....[10]....
        /*015c*/ 	.word	0x000177f0


	//   ....[11]....
        /*0160*/ 	.word	0x00017890


	//   ....[12]....
        /*0164*/ 	.word	0x000178b0


	//   ....[13]....
        /*0168*/ 	.word	0x00017930


	//   ....[14]....
        /*016c*/ 	.word	0x00017950


	//   ....[15]....
        /*0170*/ 	.word	0x00017970


	//   ....[16]....
        /*0174*/ 	.word	0x00017a10


	//   ....[17]....
        /*0178*/ 	.word	0x00017a30


	//   ....[18]....
        /*017c*/ 	.word	0x00017a50


	//   ....[19]....
        /*0180*/ 	.word	0x00017ac0


	//   ....[20]....
        /*0184*/ 	.word	0x00017bd0


	//   ....[21]....
        /*0188*/ 	.word	0x00017bf0


	//   ....[22]....
        /*018c*/ 	.word	0x00017c10


	//----- nvinfo : EIATTR_MAX_THREADS
	.align		4
.L_2904:
        /*0190*/ 	.byte	0x04, 0x05
        /*0192*/ 	.short	(.L_2906 - .L_2905)
.L_2905:
        /*0194*/ 	.word	0x00000080
        /*0198*/ 	.word	0x00000001
        /*019c*/ 	.word	0x00000001


	//----- nvinfo : EIATTR_CRS_STACK_SIZE
	.align		4
.L_2906:
        /*01a0*/ 	.byte	0x04, 0x1e
        /*01a2*/ 	.short	(.L_2908 - .L_2907)
.L_2907:
        /*01a4*/ 	.word	0x00000000


	//----- nvinfo : EIATTR_CBANK_PARAM_SIZE
	.align		4
.L_2908:
        /*01a8*/ 	.byte	0x03, 0x19
        /*01aa*/ 	.short	0x0110


	//----- nvinfo : EIATTR_PARAM_CBANK
	.align		4
        /*01ac*/ 	.byte	0x04, 0x0a
        /*01ae*/ 	.short	(.L_2910 - .L_2909)
	.align		4
.L_2909:
        /*01b0*/ 	.word	index@(.nv.constant0._ZN2at6native27unrolled_elementwise_kernelIZZZNS0_67_GLOBAL__N__bb565c37_34_ValidateCompressedIndicesKernel_cu_33a4b88b42_validate_compressed_sparse_indices_kernelILNS2_8CDimNameE0ENS2_18CUDAKernelLauncherENS2_14EmptyVecKernelENS2_8DummyVecELm8EEEvRKNS_6TensorESA_lllENKUlvE1_clEvENKUlvE0_clEvEUllllllE_St5arrayIPcLm6EELi4E23TrivialOffsetCalculatorILi5EjESH_ILi1EjENS0_6memory12LoadWithCastILi5EEENSK_13StoreWithCastILi1EEEEEviT_T0_T2_T3_T4_T5_)
        /*01b4*/ 	.short	0x0210
        /*01b6*/ 	.short	0x0110


	//----- nvinfo : EIATTR_SW_WAR
	.align		4
.L_2910:
        /*01b8*/ 	.byte	0x04, 0x36
        /*01ba*/ 	.short	(.L_2912 - .L_2911)
.L_2911:
        /*01bc*/ 	.word	0x00000008
.L_2912:


//--------------------- .nv.info._ZN2at6native18elementwise_kernelILi128ELi2EZNS0_22gpu_kernel_impl_nocastIZZZNS0_67_GLOBAL__N__bb565c37_34_ValidateCompressedIndicesKernel_cu_33a4b88b42_validate_compressed_sparse_indices_kernelILNS3_8CDimNameE0ENS3_18CUDAKernelLauncherENS3_14EmptyVecKernelENS3_8DummyVecELm8EEEvRKNS_6TensorESB_lllENKUlvE1_clEvENKUlvE0_clEvEUllllllE_EEvRNS_18TensorIteratorBaseERKT_EUliE_EEviT1_ --------------------------
	.section	.nv.info._ZN2at6native18elementwise_kernelILi128ELi2EZNS0_22gpu_kernel_impl_nocastIZZZNS0_67_GLOBAL__N__bb565c37_34_ValidateCompressedIndicesKernel_cu_33a4b88b42_validate_compressed_sparse_indices_kernelILNS3_8CDimNameE0ENS3_18CUDAKernelLauncherENS3_14EmptyVecKernelENS3_8DummyVecELm8EEEvRKNS_6TensorESB_lllENKUlvE1_clEvENKUlvE0_clEvEUllllllE_EEvRNS_18TensorIteratorBaseERKT_EUliE_EEviT1_,"",@"SHT_CUDA_INFO"
	.sectionflags	@""
	.align	4


	//----- nvinfo : EIATTR_CUDA_API_VERSION
	.align		4
        /*0000*/ 	.byte	0x04, 0x37
        /*0002*/ 	.short	(.L_2914 - .L_2913)
.L_2913:
        /*0004*/ 	.word	0x00000082


	//----- nvinfo : EIATTR_KPARAM_INFO
	.align		4
.L_2914:
        /*0008*/ 	.byte	0x04, 0x17
        /*000a*/ 	.short	(.L_2916 - .L_2915)
.L_2915:
        /*000c*/ 	.word	0x00000000
        /*0010*/ 	.short	0x0001
        /*0012*/ 	.short	0x0008
        /*0014*/ 	.byte	0x00, 0xf0, 0xc1, 0x11


	//----- nvinfo : EIATTR_KPARAM_INFO
	.align		4
.L_2916:
        /*0018*/ 	.byte	0x04, 0x17
        /*001a*/ 	.short	(.L_2918 - .L_2917)
.L_2917:
        /*001c*/ 	.word	0x00000000
        /*0020*/ 	.short	0x0000
        /*0022*/ 	.short	0x0000
        /*0024*/ 	.byte	0x00, 0xf0, 0x11, 0x00


	//----- nvinfo : EIATTR_SPARSE_MMA_MASK
	.align		4
.L_2918:
        /*0028*/ 	.byte	0x03, 0x50
        /*002a*/ 	.short	0x0000


	//----- nvinfo : EIATTR_MAXREG_COUNT
	.align		4
        /*002c*/ 	.byte	0x03, 0x1b
        /*002e*/ 	.short	0x0080


	//----- nvinfo : EIATTR_EXTERNS
	.align		4
        /*0030*/ 	.byte	0x04, 0x0f
        /*0032*/ 	.short	(.L_2920 - .L_2919)


	//   ....[0]....
	.align		4
.L_2919:
        /*0034*/ 	.word	index@(__assertfail)


	//----- nvinfo : EIATTR_MERCURY_ISA_VERSION
	.align		4
.L_2920:
        /*0038*/ 	.byte	0x03, 0x5f
        /*003a*/ 	.short	0x0101


	//----- nvinfo : EIATTR_SYSCALL_OFFSETS
	.align		4
        /*003c*/ 	.byte	0x04, 0x46
        /*003e*/ 	.short	(.L_2922 - .L_2921)


	//   ....[0]....
.L_2921:
        /*0040*/ 	.word	0x00001ff0


	//   ....[1]....
        /*0044*/ 	.word	0x00002180


	//   ....[2]....
        /*0048*/ 	.word	0x00002360


	//   ....[3]....
        /*004c*/ 	.word	0x00002a30


	//   ....[4]....
        /*0050*/ 	.word	0x00004a70


	//   ....[5]....
        /*0054*/ 	.word	0x00004c00


	//   ....[6]....
        /*0058*/ 	.word	0x00004de0


	//   ....[7]....
        /*005c*/ 	.word	0x000054c0


	//----- nvinfo : EIATTR_EXIT_INSTR_OFFSETS
	.align		4
.L_2922:
        /*0060*/ 	.byte	0x04, 0x1c
        /*0062*/ 	.short	(.L_2924 - .L_2923)


	//   ....[0]....
.L_2923:
        /*0064*/ 	.word	0x00002b10


	//   ....[1]....
        /*0068*/ 	.word	0x00005550


	//----- nvinfo : EIATTR_MAX_THREADS
	.align		4
.L_2924:
        /*006c*/ 	.byte	0x04, 0x05
        /*006e*/ 	.short	(.L_2926 - .L_2925)
.L_2925:
        /*0070*/ 	.word	0x00000080
        /*0074*/ 	.word	0x00000001
        /*0078*/ 	.word	0x00000001


	//----- nvinfo : EIATTR_CRS_STACK_SIZE
	.align		4
.L_2926:
        /*007c*/ 	.byte	0x04, 0x1e
        /*007e*/ 	.short	(.L_2928 - .L_2927)
.L_2927:
        /*0080*/ 	.word	0x00000000


	//----- nvinfo : EIATTR_CBANK_PARAM_SIZE
	.align		4
.L_2928:
        /*0084*/ 	.byte	0x03, 0x19
        /*0086*/ 	.short	0x0478


	//----- nvinfo : EIATTR_PARAM_CBANK
	.align		4
        /*0088*/ 	.byte	0x04, 0x0a
        /*008a*/ 	.short	(.L_2930 - .L_2929)
	.align		4
.L_2929:
        /*008c*/ 	.word	index@(.nv.constant0._ZN2at6native18elementwise_kernelILi128ELi2EZNS0_22gpu_kernel_impl_nocastIZZZNS0_67_GLOBAL__N__bb565c37_34_ValidateCompressedIndicesKernel_cu_33a4b88b42_validate_compressed_sparse_indices_kernelILNS3_8CDimNameE0ENS3_18CUDAKernelLauncherENS3_14EmptyVecKernelENS3_8DummyVecELm8EEEvRKNS_6TensorESB_lllENKUlvE1_clEvENKUlvE0_clEvEUllllllE_EEvRNS_18TensorIteratorBaseERKT_EUliE_EEviT1_)
        /*0090*/ 	.short	0x0210
        /*0092*/ 	.short	0x0478


	//----- nvinfo : EIATTR_SW_WAR
	.align		4
.L_2930:
        /*0094*/ 	.byte	0x04, 0x36
        /*0096*/ 	.short	(.L_2932 - .L_2931)
.L_2931:
        /*0098*/ 	.word	0x00000008
.L_2932:


//--------------------- .nv.info._ZN2at6native27unrolled_elementwise_kernelIZZZNS0_67_GLOBAL__N__bb565c37_34_ValidateCompressedIndicesKernel_cu_33a4b88b42_validate_compressed_sparse_indices_kernelILNS2_8CDimNameE0ENS2_18CUDAKernelLauncherENS2_14EmptyVecKernelENS2_8DummyVecELm8EEEvRKNS_6TensorESA_lllENKUlvE1_clEvENKUlvE0_clEvEUllllllE_St5arrayIPcLm6EELi4E23TrivialOffsetCalculatorILi5EjESH_ILi1EjENS0_6memory15LoadWithoutCastENSK_16StoreWithoutCastEEEviT_T0_T2_T3_T4_T5_ --------------------------
	.section	.nv.info._ZN2at6native27unrolled_elementwise_kernelIZZZNS0_67_GLOBAL__N__bb565c37_34_ValidateCompressedIndicesKernel_cu_33a4b88b42_validate_compressed_sparse_indices_kernelILNS2_8CDimNameE0ENS2_18CUDAKernelLauncherENS2_14EmptyVecKernelENS2_8DummyVecELm8EEEvRKNS_6TensorESA_lllENKUlvE1_clEvENKUlvE0_clEvEUllllllE_St5arrayIPcLm6EELi4E23TrivialOffsetCalculatorILi5EjESH_ILi1EjENS0_6memory15LoadWithoutCastENSK_16StoreWithoutCastEEEviT_T0_T2_T3_T4_T5_,"",@"SHT_CUDA_INFO"
	.sectionflags	@""
	.align	4


	//----- nvinfo : EIATTR_CUDA_API_VERSION
	.align		4
        /*0000*/ 	.byte	0x04, 0x37
        /*0002*/ 	.short	(.L_2934 - .L_2933)
.L_2933:
        /*0004*/ 	.word	0x00000082


	//----- nvinfo : EIATTR_KPARAM_INFO
	.align		4
.L_2934:
        /*0008*/ 	.byte	0x04, 0x17
        /*000a*/ 	.short	(.L_2936 - .L_2935)
.L_2935:
        /*000c*/ 	.word	0x00000000
        /*0010*/ 	.short	0x0006
        /*0012*/ 	.short	0x00eb
        /*0014*/ 	.byte	0x00, 0xf0, 0x05, 0x00


	//----- nvinfo : EIATTR_KPARAM_INFO
	.align		4
.L_2936:
        /*0018*/ 	.byte	0x04, 0x17
        /*001a*/ 	.short	(.L_2938 - .L_2937)
.L_2937:
        /*001c*/ 	.word	0x00000000
        /*0020*/ 	.short	0x0005
        /*0022*/ 	.short	0x00ea
        /*0024*/ 	.byte	0x00, 0xf0, 0x05, 0x00


	//----- nvinfo : EIATTR_KPARAM_INFO
	.align		4
.L_2938:
        /*0028*/ 	.byte	0x04, 0x17
        /*002a*/ 	.short	(.L_2940 - .L_2939)
.L_2939:
        /*002c*/ 	.word	0x00000000
        /*0030*/ 	.short	0x0004
        /*0032*/ 	.short	0x00e9
        /*0034*/ 	.byte	0x00, 0xf0, 0x05, 0x00


	//----- nvinfo : EIATTR_KPARAM_INFO
	.align		4
.L_2940:
        /*0038*/ 	.byte	0x04, 0x17
        /*003a*/ 	.short	(.L_2942 - .L_2941)
.L_2941:
        /*003c*/ 	.word	0x00000000
        /*0040*/ 	.short	0x0003
        /*0042*/ 	.short	0x00e8
        /*0044*/ 	.byte	0x00, 0xf0, 0x05, 0x00


	//----- nvinfo : EIATTR_KPARAM_INFO
	.align		4
.L_2942:
        /*0048*/ 	.byte	0x04, 0x17
        /*004a*/ 	.short	(.L_2944 - .L_2943)
.L_2943:
        /*004c*/ 	.word	0x00000000
        /*0050*/ 	.short	0x0002
        /*0052*/ 	.short	0x00b8
        /*0054*/ 	.byte	0x00, 0xf0, 0xc1, 0x00


	//----- nvinfo : EIATTR_KPARAM_INFO
	.align		4
.L_2944:
        /*0058*/ 	.byte	0x04, 0x17
        /*005a*/ 	.short	(.L_2946 - .L_2945)
.L_2945:
        /*005c*/ 	.word	0x00000000
        /*0060*/ 	.short	0x0001
        /*0062*/ 	.short	0x0008
        /*0064*/ 	.byte	0x00, 0xf0, 0xc1, 0x02


	//----- nvinfo : EIATTR_KPARAM_INFO
	.align		4
.L_2946:
        /*0068*/ 	.byte	0x04, 0x17
        /*006a*/ 	.short	(.L_2948 - .L_2947)
.L_2947:
        /*006c*/ 	.word	0x00000000
        /*0070*/ 	.short	0x0000
        /*0072*/ 	.short	0x0000
        /*0074*/ 	.byte	0x00, 0xf0, 0x11, 0x00


	//----- nvinfo : EIATTR_SPARSE_MMA_MASK
	.align		4
.L_2948:
        /*0078*/ 	.byte	0x03, 0x50
        /*007a*/ 	.short	0x0000


	//----- nvinfo : EIATTR_MAXREG_COUNT
	.align		4
        /*007c*/ 	.byte	0x03, 0x1b
        /*007e*/ 	.short	0x00ff


	//----- nvinfo : EIATTR_EXTERNS
	.align		4
        /*0080*/ 	.byte	0x04, 0x0f
        /*0082*/ 	.short	(.L_2950 - .L_2949)


	//   ....[0]....
	.align		4
.L_2949:
        /*0084*/ 	.word	index@(__assertfail)


	//----- nvinfo : EIATTR_MERCURY_ISA_VERSION
	.align		4
.L_2950:
        /*0088*/ 	.byte	0x03, 0x5f
        /*008a*/ 	.short	0x0101


	//----- nvinfo : EIATTR_SYSCALL_OFFSETS
	.align		4
        /*008c*/ 	.byte	0x04, 0x46
        /*008e*/ 	.short	(.L_2952 - .L_2951)


	//   ....[0]....
.L_2951:
        /*0090*/ 	.word	0x00000a80


	//   ....[1]....
        /*0094*/ 	.word	0x00000c10


	//   ....[2]....
        /*0098*/ 	.word	0x00000df0


	//   ....[3]....
        /*009c*/ 	.word	0x000014e0


	//   ....[4]....
        /*00a0*/ 	.word	0x00001720


	//   ....[5]....
        /*00a4*/ 	.word	0x000018b0


	//   ....[6]....
        /*00a8*/ 	.word	0x00001a90


	//   ....[7]....
        /*00ac*/ 	.word	0x00002180


	//   ....[8]....
        /*00b0*/ 	.word	0x000023b0


	//   ....[9]....
        /*00b4*/ 	.word	0x00002540


	//   ....[10]....
        /*00b8*/ 	.word	0x00002720


	//   ....[11]....
        /*00bc*/ 	.word	0x00002df0


	//   ....[12]....
        /*00c0*/ 	.word	0x00003020


	//   ....[13]....
        /*00c4*/ 	.word	0x000031b0


	//   ....[14]....
        /*00c8*/ 	.word	0x00003390


	//   ....[15]....
        /*00cc*/ 	.word	0x00003a60


	//----- nvinfo : EIATTR_EXIT_INSTR_OFFSETS
	.align		4
.L_2952:
        /*00d0*/ 	.byte	0x04, 0x1c
        /*00d2*/ 	.short	(.L_2954 - .L_2953)


	//   ....[0]....
.L_2953:
        /*00d4*/ 	.word	0x00003c80


	//   ....[1]....
        /*00d8*/ 	.word	0x00003cd0


	//----- nvinfo : EIATTR_MAX_THREADS
	.align		4
.L_2954:
        /*00dc*/ 	.byte	0x04, 0x05
        /*00de*/ 	.short	(.L_2956 - .L_2955)
.L_2955:
        /*00e0*/ 	.word	0x00000080
        /*00e4*/ 	.word	0x00000001
        /*00e8*/ 	.word	0x00000001


	//----- nvinfo : EIATTR_CRS_STACK_SIZE
	.align		4
.L_2956:
        /*00ec*/ 	.byte	0x04, 0x1e
        /*00ee*/ 	.short	(.L_2958 - .L_2957)
.L_2957:
        /*00f0*/ 	.word	0x00000000


	//----- nvinfo : EIATTR_CBANK_PARAM_SIZE
	.align		4
.L_2958:
        /*00f4*/ 	.byte	0x03, 0x19
        /*00f6*/ 	.short	0x00ec


	//----- nvinfo : EIATTR_PARAM_CBANK
	.align		4
        /*00f8*/ 	.byte	0x04, 0x0a
        /*00fa*/ 	.short	(.L_2960 - .L_2959)
	.align		4
.L_2959:
        /*00fc*/ 	.word	index@(.nv.constant0._ZN2at6native27unrolled_elementwise_kernelIZZZNS0_67_GLOBAL__N__bb565c37_34_ValidateCompressedIndicesKernel_cu_33a4b88b42_validate_compressed_sparse_indices_kernelILNS2_8CDimNameE0ENS2_18CUDAKernelLauncherENS2_14EmptyVecKernelENS2_8DummyVecELm8EEEvRKNS_6TensorESA_lllENKUlvE1_clEvENKUlvE0_clEvEUllllllE_St5arrayIPcLm6EELi4E23TrivialOffsetCalculatorILi5EjESH_ILi1EjENS0_6memory15LoadWithoutCastENSK_16StoreWithoutCastEEEviT_T0_T2_T3_T4_T5_)
        /*0100*/ 	.short	0x0210
        /*0102*/ 	.short	0x00ec


	//----- nvinfo : EIATTR_SW_WAR
	.align		4
.L_2960:
        /*0104*/ 	.byte	0x04, 0x36
        /*0106*/ 	.short	(.L_2962 - .L_2961)
.L_2961:
        /*0108*/ 	.word	0x00000008
.L_2962:


//--------------------- .nv.info._ZN2at6native29vectorized_elementwise_kernelILi2EZZZNS0_67_GLOBAL__N__bb565c37_34_ValidateCompressedIndicesKernel_cu_33a4b88b42_validate_compressed_sparse_indices_kernelILNS2_8CDimNameE0ENS2_18CUDAKernelLauncherENS2_14EmptyVecKernelENS2_8DummyVecELm8EEEvRKNS_6TensorESA_lllENKUlvE1_clEvENKUlvE0_clEvEUllllllE_St5arrayIPcLm6EEEEviT0_T1_ --------------------------
	.section	.nv.info._ZN2at6native29vectorized_elementwise_kernelILi2EZZZNS0_67_GLOBAL__N__bb565c37_34_ValidateCompressedIndicesKernel_cu_33a4b88b42_validate_compressed_sparse_indices_kernelILNS2_8CDimNameE0ENS2_18CUDAKernelLauncherENS2_14EmptyVecKernelENS2_8DummyVecELm8EEEvRKNS_6TensorESA_lllENKUlvE1_clEvENKUlvE0_clEvEUllllllE_St5arrayIPcLm6EEEEviT0_T1_,"",@"SHT_CUDA_INFO"
	.sectionflags	@""
	.align	4


	//----- nvinfo : EIATTR_CUDA_API_VERSION
	.align		4
        /*0000*/ 	.byte	0x04, 0x37
        /*0002*/ 	.short	(.L_2964 - .L_2963)
.L_2963:
        /*0004*/ 	.word	0x00000082


	//----- nvinfo : EIATTR_KPARAM_INFO
	.align		4
.L_2964:
        /*0008*/ 	.byte	0x04, 0x17
        /*000a*/ 	.short	(.L_2966 - .L_2965)
.L_2965:
        /*000c*/ 	.word	0x00000000
        /*0010*/ 	.short	0x0002
        /*0012*/ 	.short	0x00b8
        /*0014*/ 	.byte	0x00, 0xf0, 0xc1, 0x00


	//----- nvinfo : EIATTR_KPARAM_INFO
	.align		4
.L_2966:
        /*0018*/ 	.byte	0x04, 0x17
        /*001a*/ 	.short	(.L_2968 - .L_2967)
.L_2967:
        /*001c*/ 	.word	0x00000000
        /*0020*/ 	.short	0x0001
        /*0022*/ 	.short	0x0008
        /*0024*/ 	.byte	0x00, 0xf0, 0xc1, 0x02


	//----- nvinfo : EIATTR_KPARAM_INFO
	.align		4
.L_2968:
        /*0028*/ 	.byte	0x04, 0x17
        /*002a*/ 	.short	(.L_2970 - .L_2969)
.L_2969:
        /*002c*/ 	.word	0x00000000
        /*0030*/ 	.short	0x0000
        /*0032*/ 	.short	0x0000
        /*0034*/ 	.byte	0x00, 0xf0, 0x11, 0x00


	//----- nvinfo : EIATTR_SPARSE_MMA_MASK
	.align		4
.L_2970:
        /*0038*/ 	.byte	0x03, 0x50
        /*003a*/ 	.short	0x0000


	//----- nvinfo : EIATTR_MAXREG_COUNT
	.align		4
        /*003c*/ 	.byte	0x03, 0x1b
        /*003e*/ 	.short	0x00ff


	//----- nvinfo : EIATTR_EXTERNS
	.align		4
        /*0040*/ 	.byte	0x04, 0x0f
        /*0042*/ 	.short	(.L_2972 - .L_2971)


	//   ....[0]....
	.align		4
.L_2971:
        /*0044*/ 	.word	index@(__assertfail)


	//----- nvinfo : EIATTR_MERCURY_ISA_VERSION
	.align		4
.L_2972:
        /*0048*/ 	.byte	0x03, 0x5f
        /*004a*/ 	.short	0x0101


	//----- nvinfo : EIATTR_SYSCALL_OFFSETS
	.align		4
        /*004c*/ 	.byte	0x04, 0x46
        /*004e*/ 	.short	(.L_2974 - .L_2973)


	//   ....[0]....
.L_2973:
        /*0050*/ 	.word	0x00000720


	//   ....[1]....
        /*0054*/ 	.word	0x000008c0


	//   ....[2]....
        /*0058*/ 	.word	0x00000aa0


	//   ....[3]....
        /*005c*/ 	.word	0x00001210


	//   ....[4]....
        /*0060*/ 	.word	0x000013e0


	//   ....[5]....
        /*0064*/ 	.word	0x00001550


	//   ....[6]....
        /*0068*/ 	.word	0x00001730


	//   ....[7]....
        /*006c*/ 	.word	0x00001e30


	//   ....[8]....
        /*0070*/ 	.word	0x00002000


	//   ....[9]....
        /*0074*/ 	.word	0x00002170


	//   ....[10]....
        /*0078*/ 	.word	0x00002350


	//   ....[11]....
        /*007c*/ 	.word	0x00002a60


	//   ....[12]....
        /*0080*/ 	.word	0x00002c30


	//   ....[13]....
        /*0084*/ 	.word	0x00002da0


	//   ....[14]....
        /*0088*/ 	.word	0x00002f80


	//   ....[15]....
        /*008c*/ 	.word	0x00003690


	//   ....[16]....
        /*0090*/ 	.word	0x00003860


	//   ....[17]....
        /*0094*/ 	.word	0x000039d0


	//   ....[18]....
        /*0098*/ 	.word	0x00003bb0


	//   ....[19]....
        /*009c*/ 	.word	0x000042c0


	//   ....[20]....
        /*00a0*/ 	.word	0x00004490


	//   ....[21]....
        /*00a4*/ 	.word	0x00004600


	//   ....[22]....
        /*00a8*/ 	.word	0x000047e0


	//   ....[23]....
        /*00ac*/ 	.word	0x00004ed0


	//   ....[24]....
        /*00b0*/ 	.word	0x000050a0


	//   ....[25]....
        /*00b4*/ 	.word	0x00005210


	//   ....[26]....
        /*00b8*/ 	.word	0x000053f0


	//   ....[27]....
        /*00bc*/ 	.word	0x00005ad0


	//   ....[28]....
        /*00c0*/ 	.word	0x00005ca0


	//   ....[29]....
        /*00c4*/ 	.word	0x00005e10


	//   ....[30]....
        /*00c8*/ 	.word	0x00005ff0


	//   ....[31]....
        /*00cc*/ 	.word	0x000066f0


	//   ....[32]....
        /*00d0*/ 	.word	0x000077f0


	//   ....[33]....
        /*00d4*/ 	.word	0x00007980


	//   ....[34]....
        /*00d8*/ 	.word	0x00007b60


	//   ....[35]....
        /*00dc*/ 	.word	0x00008280


	//   ....[36]....
        /*00e0*/ 	.word	0x000084c0


	//   ....[37]....
        /*00e4*/ 	.word	0x00008650


	//   ....[38]....
        /*00e8*/ 	.word	0x00008830


	//   ....[39]....
        /*00ec*/ 	.word	0x00008f50


	//   ....[40]....
        /*00f0*/ 	.word	0x00009190


	//   ....[41]....
        /*00f4*/ 	.word	0x00009320


	//   ....[42]....
        /*00f8*/ 	.word	0x00009500


	//   ....[43]....
        /*00fc*/ 	.word	0x00009c10


	//   ....[44]....
        /*0100*/ 	.word	0x00009e50


	//   ....[45]....
        /*0104*/ 	.word	0x00009fe0


	//   ....[46]....
        /*0108*/ 	.word	0x0000a1c0


	//   ....[47]....
        /*010c*/ 	.word	0x0000a8d0


	//   ....[48]....
        /*0110*/ 	.word	0x0000ab10


	//   ....[49]....
        /*0114*/ 	.word	0x0000aca0


	//   ....[50]....
        /*0118*/ 	.word	0x0000ae80


	//   ....[51]....
        /*011c*/ 	.word	0x0000b590


	//   ....[52]....
        /*0120*/ 	.word	0x0000b7d0


	//   ....[53]....
        /*0124*/ 	.word	0x0000b960


	//   ....[54]....
        /*0128*/ 	.word	0x0000bb40


	//   ....[55]....
        /*012c*/ 	.word	0x0000c230


	//   ....[56]....
        /*0130*/ 	.word	0x0000c470


	//   ....[57]....
        /*0134*/ 	.word	0x0000c600


	//   ....[58]....
        /*0138*/ 	.word	0x0000c7e0


	//   ....[59]....
        /*013c*/ 	.word	0x0000ced0


	//   ....[60]....
        /*0140*/ 	.word	0x0000d110


	//   ....[61]....
        /*0144*/ 	.word	0x0000d2a0


	//   ....[62]....
        /*0148*/ 	.word	0x0000d480


	//   ....[63]....
        /*014c*/ 	.word	0x0000db70


	//----- nvinfo : EIATTR_EXIT_INSTR_OFFSETS
	.align		4
.L_2974:
        /*0150*/ 	.byte	0x04, 0x1c
        /*0152*/ 	.short	(.L_2976 - .L_2975)


	//   ....[0]....
.L_2975:
        /*0154*/ 	.word	0x00006810


	//   ....[1]....
        /*0158*/ 	.word	0x0000df50


	//   ....[2]....
        /*015c*/ 	.word	0x0000dfa0


	//----- nvinfo : EIATTR_MAX_THREADS
	.align		4
.L_2976:
        /*0160*/ 	.byte	0x04, 0x05
        /*0162*/ 	.short	(.L_2978 - .L_2977)
.L_2977:
        /*0164*/ 	.word	0x00000080
        /*0168*/ 	.word	0x00000001
        /*016c*/ 	.word	0x00000001


	//----- nvinfo : EIATTR_CRS_STACK_SIZE
	.align		4
.L_2978:
        /*0170*/ 	.byte	0x04, 0x1e
        /*0172*/ 	.short	(.L_2980 - .L_2979)
.L_2979:
        /*0174*/ 	.word	0x00000000


	//----- nvinfo : EIATTR_CBANK_PARAM_SIZE
	.align		4
.L_2980:
        /*0178*/ 	.byte	0x03, 0x19
        /*017a*/ 	.short	0x00e8


	//----- nvinfo : EIATTR_PARAM_CBANK
	.align		4
        /*017c*/ 	.byte	0x04, 0x0a
        /*017e*/ 	.short	(.L_2982 - .L_2981)
	.align		4
.L_2981:
        /*0180*/ 	.word	index@(.nv.constant0._ZN2at6native29vectorized_elementwise_kernelILi2EZZZNS0_67_GLOBAL__N__bb565c37_34_ValidateCompressedIndicesKernel_cu_33a4b88b42_validate_compressed_sparse_indices_kernelILNS2_8CDimNameE0ENS2_18CUDAKernelLauncherENS2_14EmptyVecKernelENS2_8DummyVecELm8EEEvRKNS_6TensorESA_lllENKUlvE1_clEvENKUlvE0_clEvEUllllllE_St5arrayIPcLm6EEEEviT0_T1_)
        /*0184*/ 	.short	0x0210
        /*0186*/ 	.short	0x00e8


	//----- nvinfo : EIATTR_SW_WAR
	.align		4
.L_2982:
        /*0188*/ 	.byte	0x04, 0x36
        /*018a*/ 	.short	(.L_2984 - .L_2983)
.L_2983:
        /*018c*/ 	.word	0x00000008
.L_2984:


//--------------------- .nv.info._ZN2at6native29vectorized_elementwise_kernelILi4EZZZNS0_67_GLOBAL__N__bb565c37_34_ValidateCompressedIndicesKernel_cu_33a4b88b42_validate_compressed_sparse_indices_kernelILNS2_8CDimNameE0ENS2_18CUDAKernelLauncherENS2_14EmptyVecKernelENS2_8DummyVecELm8EEEvRKNS_6TensorESA_lllENKUlvE1_clEvENKUlvE0_clEvEUllllllE_St5arrayIPcLm6EEEEviT0_T1_ --------------------------
	.section	.nv.info._ZN2at6native29vectorized_elementwise_kernelILi4EZZZNS0_67_GLOBAL__N__bb565c37_34_ValidateCompressedIndicesKernel_cu_33a4b88b42_validate_compressed_sparse_indices_kernelILNS2_8CDimNameE0ENS2_18CUDAKernelLauncherENS2_14EmptyVecKernelENS2_8DummyVecELm8EEEvRKNS_6TensorESA_lllENKUlvE1_clEvENKUlvE0_clEvEUllllllE_St5arrayIPcLm6EEEEviT0_T1_,"",@"SHT_CUDA_INFO"
	.sectionflags	@""
	.align	4


	//----- nvinfo : EIATTR_CUDA_API_VERSION
	.align		4
        /*0000*/ 	.byte	0x04, 0x37
        /*0002*/ 	.short	(.L_2986 - .L_2985)
.L_2985:
        /*0004*/ 	.word	0x00000082


	//----- nvinfo : EIATTR_KPARAM_INFO
	.align		4
.L_2986:
        /*0008*/ 	.byte	0x04, 0x17
        /*000a*/ 	.short	(.L_2988 - .L_2987)
.L_2987:
        /*000c*/ 	.word	0x00000000
        /*0010*/ 	.short	0x0002
        /*0012*/ 	.short	0x00b8
        /*0014*/ 	.byte	0x00, 0xf0, 0xc1, 0x00


	//----- nvinfo : EIATTR_KPARAM_INFO
	.align		4
.L_2988:
        /*0018*/ 	.byte	0x04, 0x17
        /*001a*/ 	.short	(.L_2990 - .L_2989)
.L_2989:
        /*001c*/ 	.word	0x00000000
        /*0020*/ 	.short	0x0001
        /*0022*/ 	.short	0x0008
        /*0024*/ 	.byte	0x00, 0xf0, 0xc1, 0x02


	//----- nvinfo : EIATTR_KPARAM_INFO
	.align		4
.L_2990:
        /*0028*/ 	.byte	0x04, 0x17
        /*002a*/ 	.short	(.L_2992 - .L_2991)
.L_2991:
        /*002c*/ 	.word	0x00000000
        /*0030*/ 	.short	0x0000
        /*0032*/ 	.short	0x0000
        /*0034*/ 	.byte	0x00, 0xf0, 0x11, 0x00


	//----- nvinfo : EIATTR_SPARSE_MMA_MASK
	.align		4
.L_2992:
        /*0038*/ 	.byte	0x03, 0x50
        /*003a*/ 	.short	0x0000


	//----- nvinfo : EIATTR_MAXREG_COUNT
	.align		4
        /*003c*/ 	.byte	0x03, 0x1b
        /*003e*/ 	.short	0x00ff


	//----- nvinfo : EIATTR_EXTERNS
	.align		4
        /*0040*/ 	.byte	0x04, 0x0f
        /*0042*/ 	.short	(.L_2994 - .L_2993)


	//   ....[0]....
	.align		4
.L_2993:
        /*0044*/ 	.word	index@(__assertfail)


	//----- nvinfo : EIATTR_MERCURY_ISA_VERSION
	.align		4
.L_2994:
        /*0048*/ 	.byte	0x03, 0x5f
        /*004a*/ 	.short	0x0101


	//----- nvinfo : EIATTR_SYSCALL_OFFSETS
	.align		4
        /*004c*/ 	.byte	0x04, 0x46
        /*004e*/ 	.short	(.L_2996 - .L_2995)


	//   ....[0]....
.L_2995:
        /*0050*/ 	.word	0x00000720


	//   ....[1]....
        /*0054*/ 	.word	0x000008c0


	//   ....[2]....
        /*0058*/ 	.word	0x00000aa0


	//   ....[3]....
        /*005c*/ 	.word	0x00001210


	//   ....[4]....
        /*0060*/ 	.word	0x000013e0


	//   ....[5]....
        /*0064*/ 	.word	0x00001550


	//   ....[6]....
        /*0068*/ 	.word	0x00001730


	//   ....[7]....
        /*006c*/ 	.word	0x00001e30


	//   ....[8]....
        /*0070*/ 	.word	0x00002000


	//   ....[9]....
        /*0074*/ 	.word	0x00002170


	//   ....[10]....
        /*0078*/ 	.word	0x00002350


	//   ....[11]....
        /*007c*/ 	.word	0x00002a60


	//   ....[12]....
        /*0080*/ 	.word	0x00002c30


	//   ....[13]....
        /*0084*/ 	.word	0x00002da0


	//   ....[14]....
        /*0088*/ 	.word	0x00002f80


	//   ....[15]....
        /*008c*/ 	.word	0x00003690


	//   ....[16]....
        /*0090*/ 	.word	0x00003860


	//   ....[17]....
        /*0094*/ 	.word	0x000039d0


	//   ....[18]....
        /*0098*/ 	.word	0x00003bb0


	//   ....[19]....
        /*009c*/ 	.word	0x000042c0


	//   ....[20]....
        /*00a0*/ 	.word	0x00004490


	//   ....[21]....
        /*00a4*/ 	.word	0x00004600


	//   ....[22]....
        /*00a8*/ 	.word	0x000047e0


	//   ....[23]....
        /*00ac*/ 	.word	0x00004ed0


	//   ....[24]....
        /*00b0*/ 	.word	0x000050a0


	//   ....[25]....
        /*00b4*/ 	.word	0x00005210


	//   ....[26]....
        /*00b8*/ 	.word	0x000053f0


	//   ....[27]....
        /*00bc*/ 	.word	0x00005ad0


	//   ....[28]....
        /*00c0*/ 	.word	0x00005ca0


	//   ....[29]....
        /*00c4*/ 	.word	0x00005e10


	//   ....[30]....
        /*00c8*/ 	.word	0x00005ff0


	//   ....[31]....
        /*00cc*/ 	.word	0x000066f0


	//   ....[32]....
        /*00d0*/ 	.word	0x000077f0


	//   ....[33]....
        /*00d4*/ 	.word	0x00007980


	//   ....[34]....
        /*00d8*/ 	.word	0x00007b60


	//   ....[35]....
        /*00dc*/ 	.word	0x00008280


	//   ....[36]....
        /*00e0*/ 	.word	0x000084c0


	//   ....[37]....
        /*00e4*/ 	.word	0x00008650


	//   ....[38]....
        /*00e8*/ 	.word	0x00008830


	//   ....[39]....
        /*00ec*/ 	.word	0x00008f50


	//   ....[40]....
        /*00f0*/ 	.word	0x00009190


	//   ....[41]....
        /*00f4*/ 	.word	0x00009320


	//   ....[42]....
        /*00f8*/ 	.word	0x00009500


	//   ....[43]....
        /*00fc*/ 	.word	0x00009c10


	//   ....[44]....
        /*0100*/ 	.word	0x00009e50


	//   ....[45]....
        /*0104*/ 	.word	0x00009fe0


	//   ....[46]....
        /*0108*/ 	.word	0x0000a1c0


	//   ....[47]....
        /*010c*/ 	.word	0x0000a8d0


	//   ....[48]....
        /*0110*/ 	.word	0x0000ab10


	//   ....[49]....
        /*0114*/ 	.word	0x0000aca0


	//   ....[50]....
        /*0118*/ 	.word	0x0000ae80


	//   ....[51]....
        /*011c*/ 	.word	0x0000b590


	//   ....[52]....
        /*0120*/ 	.word	0x0000b7d0


	//   ....[53]....
        /*0124*/ 	.word	0x0000b960


	//   ....[54]....
        /*0128*/ 	.word	0x0000bb40


	//   ....[55]....
        /*012c*/ 	.word	0x0000c230


	//   ....[56]....
        /*0130*/ 	.word	0x0000c470


	//   ....[57]....
        /*0134*/ 	.word	0x0000c600


	//   ....[58]....
        /*0138*/ 	.word	0x0000c7e0


	//   ....[59]....
        /*013c*/ 	.word	0x0000ced0


	//   ....[60]....
        /*0140*/ 	.word	0x0000d110


	//   ....[61]....
        /*0144*/ 	.word	0x0000d2a0


	//   ....[62]....
        /*0148*/ 	.word	0x0000d480


	//   ....[63]....
        /*014c*/ 	.word	0x0000db70


	//----- nvinfo : EIATTR_EXIT_INSTR_OFFSETS
	.align		4
.L_2996:
        /*0150*/ 	.byte	0x04, 0x1c
        /*0152*/ 	.short	(.L_2998 - .L_2997)


	//   ....[0]....
.L_2997:
        /*0154*/ 	.word	0x00006810


	//   ....[1]....
        /*0158*/ 	.word	0x0000df50


	//   ....[2]....
        /*015c*/ 	.word	0x0000dfa0


	//----- nvinfo : EIATTR_MAX_THREADS
	.align		4
.L_2998:
        /*0160*/ 	.byte	0x04, 0x05
        /*0162*/ 	.short	(.L_3000 - .L_2999)
.L_2999:
        /*0164*/ 	.word	0x00000080
        /*0168*/ 	.word	0x00000001
        /*016c*/ 	.word	0x00000001


	//----- nvinfo : EIATTR_CRS_STACK_SIZE
	.align		4
.L_3000:
        /*0170*/ 	.byte	0x04, 0x1e
        /*0172*/ 	.short	(.L_3002 - .L_3001)
.L_3001:
        /*0174*/ 	.word	0x00000000


	//----- nvinfo : EIATTR_CBANK_PARAM_SIZE
	.align		4
.L_3002:
        /*0178*/ 	.byte	0x03, 0x19
        /*017a*/ 	.short	0x00e8


	//----- nvinfo : EIATTR_PARAM_CBANK
	.align		4
        /*017c*/ 	.byte	0x04, 0x0a
        /*017e*/ 	.short	(.L_3004 - .L_3003)
	.align		4
.L_3003:
        /*0180*/ 	.word	index@(.nv.constant0._ZN2at6native29vectorized_elementwise_kernelILi4EZZZNS0_67_GLOBAL__N__bb565c37_34_ValidateCompressedIndicesKernel_cu_33a4b88b42_validate_compressed_sparse_indices_kernelILNS2_8CDimNameE0ENS2_18CUDAKernelLauncherENS2_14EmptyVecKernelENS2_8DummyVecELm8EEEvRKNS_6TensorESA_lllENKUlvE1_clEvENKUlvE0_clEvEUllllllE_St5arrayIPcLm6EEEEviT0_T1_)
        /*0184*/ 	.short	0x0210
        /*0186*/ 	.short	0x00e8


	//----- nvinfo : EIATTR_SW_WAR
	.align		4
.L_3004:
        /*0188*/ 	.byte	0x04, 0x36
        /*018a*/ 	.short	(.L_3006 - .L_3005)
.L_3005:
        /*018c*/ 	.word	0x00000008
.L_3006:


//--------------------- .nv.info._ZN2at6native29vectorized_elementwise_kernelILi8EZZZNS0_67_GLOBAL__N__bb565c37_34_ValidateCompressedIndicesKernel_cu_33a4b88b42_validate_compressed_sparse_indices_kernelILNS2_8CDimNameE0ENS2_18CUDAKernelLauncherENS2_14EmptyVecKernelENS2_8DummyVecELm8EEEvRKNS_6TensorESA_lllENKUlvE1_clEvENKUlvE0_clEvEUllllllE_St5arrayIPcLm6EEEEviT0_T1_ --------------------------
	.section	.nv.info._ZN2at6native29vectorized_elementwise_kernelILi8EZZZNS0_67_GLOBAL__N__bb565c37_34_ValidateCompressedIndicesKernel_cu_33a4b88b42_validate_compressed_sparse_indices_kernelILNS2_8CDimNameE0ENS2_18CUDAKernelLauncherENS2_14EmptyVecKernelENS2_8DummyVecELm8EEEvRKNS_6TensorESA_lllENKUlvE1_clEvENKUlvE0_clEvEUllllllE_St5arrayIPcLm6EEEEviT0_T1_,"",@"SHT_CUDA_INFO"
	.sectionflags	@""
	.align	4


	//----- nvinfo : EIATTR_CUDA_API_VERSION
	.align		4
        /*0000*/ 	.byte	0x04, 0x37
        /*0002*/ 	.short	(.L_3008 - .L_3007)
.L_3007:
        /*0004*/ 	.word	0x00000082


	//----- nvinfo : EIATTR_KPARAM_INFO
	.align		4
.L_3008:
        /*0008*/ 	.byte	0x04, 0x17
        /*000a*/ 	.short	(.L_3010 - .L_3009)
.L_3009:
        /*000c*/ 	.word	0x00000000
        /*0010*/ 	.short	0x0002
        /*0012*/ 	.short	0x00b8
        /*0014*/ 	.byte	0x00, 0xf0, 0xc1, 0x00


	//----- nvinfo : EIATTR_KPARAM_INFO
	.align		4
.L_3010:
        /*0018*/ 	.byte	0x04, 0x17
        /*001a*/ 	.short	(.L_3012 - .L_3011)
.L_3011:
        /*001c*/ 	.word	0x00000000
        /*0020*/ 	.short	0x0001
        /*0022*/ 	.short	0x0008
        /*0024*/ 	.byte	0x00, 0xf0, 0xc1, 0x02


	//----- nvinfo : EIATTR_KPARAM_INFO
	.align		4
.L_3012:
        /*0028*/ 	.byte	0x04, 0x17
        /*002a*/ 	.short	(.L_3014 - .L_3013)
.L_3013:
        /*002c*/ 	.word	0x00000000
        /*0030*/ 	.short	0x0000
        /*0032*/ 	.short	0x0000
        /*0034*/ 	.byte	0x00, 0xf0, 0x11, 0x00


	//----- nvinfo : EIATTR_SPARSE_MMA_MASK
	.align		4
.L_3014:
        /*0038*/ 	.byte	0x03, 0x50
        /*003a*/ 	.short	0x0000


	//----- nvinfo : EIATTR_MAXREG_COUNT
	.align		4
        /*003c*/ 	.byte	0x03, 0x1b
        /*003e*/ 	.short	0x00ff


	//----- nvinfo : EIATTR_EXTERNS
	.align		4
        /*0040*/ 	.byte	0x04, 0x0f
        /*0042*/ 	.short	(.L_3016 - .L_3015)


	//   ....[0]....
	.align		4
.L_3015:
        /*0044*/ 	.word	index@(__assertfail)


	//----- nvinfo : EIATTR_MERCURY_ISA_VERSION
	.align		4
.L_3016:
        /*0048*/ 	.byte	0x03, 0x5f
        /*004a*/ 	.short	0x0101


	//----- nvinfo : EIATTR_SYSCALL_OFFSETS
	.align		4
        /*004c*/ 	.byte	0x04, 0x46
        /*004e*/ 	.short	(.L_3018 - .L_3017)


	//   ....[0]....
.L_3017:
        /*0050*/ 	.word	0x00000720


	//   ....[1]....
        /*0054*/ 	.word	0x000008c0


	//   ....[2]....
        /*0058*/ 	.word	0x00000aa0


	//   ....[3]....
        /*005c*/ 	.word	0x00001210


	//   ....[4]....
        /*0060*/ 	.word	0x000013e0


	//   ....[5]....
        /*0064*/ 	.word	0x00001550


	//   ....[6]....
        /*0068*/ 	.word	0x00001730


	//   ....[7]....
        /*006c*/ 	.word	0x00001e30


	//   ....[8]....
        /*0070*/ 	.word	0x00002000


	//   ....[9]....
        /*0074*/ 	.word	0x00002170


	//   ....[10]....
        /*0078*/ 	.word	0x00002350


	//   ....[11]....
        /*007c*/ 	.word	0x00002a60


	//   ....[12]....
        /*0080*/ 	.word	0x00002c30


	//   ....[13]....
        /*0084*/ 	.word	0x00002da0


	//   ....[14]....
        /*0088*/ 	.word	0x00002f80


	//   ....[15]....
        /*008c*/ 	.word	0x00003690


	//   ....[16]....
        /*0090*/ 	.word	0x00003860


	//   ....[17]....
        /*0094*/ 	.word	0x000039d0


	//   ....[18]....
        /*0098*/ 	.word	0x00003bb0


	//   ....[19]....
        /*009c*/ 	.word	0x000042c0


	//   ....[20]....
        /*00a0*/ 	.word	0x00004490


	//   ....[21]....
        /*00a4*/ 	.word	0x00004600


	//   ....[22]....
        /*00a8*/ 	.word	0x000047e0


	//   ....[23]....
        /*00ac*/ 	.word	0x00004ed0


	//   ....[24]....
        /*00b0*/ 	.word	0x000050a0


	//   ....[25]....
        /*00b4*/ 	.word	0x00005210


	//   ....[26]....
        /*00b8*/ 	.word	0x000053f0


	//   ....[27]....
        /*00bc*/ 	.word	0x00005ad0


	//   ....[28]....
        /*00c0*/ 	.word	0x00005ca0


	//   ....[29]....
        /*00c4*/ 	.word	0x00005e10


	//   ....[30]....
        /*00c8*/ 	.word	0x00005ff0


	//   ....[31]....
        /*00cc*/ 	.word	0x000066f0


	//   ....[32]....
        /*00d0*/ 	.word	0x000077f0


	//   ....[33]....
        /*00d4*/ 	.word	0x00007980


	//   ....[34]....
        /*00d8*/ 	.word	0x00007b60


	//   ....[35]....
        /*00dc*/ 	.word	0x00008280


	//   ....[36]....
        /*00e0*/ 	.word	0x000084c0


	//   ....[37]....
        /*00e4*/ 	.word	0x00008650


	//   ....[38]....
        /*00e8*/ 	.word	0x00008830


	//   ....[39]....
        /*00ec*/ 	.word	0x00008f50


	//   ....[40]....
        /*00f0*/ 	.word	0x00009190


	//   ....[41]....
        /*00f4*/ 	.word	0x00009320


	//   ....[42]....
        /*00f8*/ 	.word	0x00009500


	//   ....[43]....
        /*00fc*/ 	.word	0x00009c10


	//   ....[44]....
        /*0100*/ 	.word	0x00009e50


	//   ....[45]....
        /*0104*/ 	.word	0x00009fe0


	//   ....[46]....
        /*0108*/ 	.word	0x0000a1c0


	//   ....[47]....
        /*010c*/ 	.word	0x0000a8d0


	//   ....[48]....
        /*0110*/ 	.word	0x0000ab10


	//   ....[49]....
        /*0114*/ 	.word	0x0000aca0


	//   ....[50]....
        /*0118*/ 	.word	0x0000ae80


	//   ....[51]....
        /*011c*/ 	.word	0x0000b590


	//   ....[52]....
        /*0120*/ 	.word	0x0000b7d0


	//   ....[53]....
        /*0124*/ 	.word	0x0000b960


	//   ....[54]....
        /*0128*/ 	.word	0x0000bb40


	//   ....[55]....
        /*012c*/ 	.word	0x0000c230


	//   ....[56]....
        /*0130*/ 	.word	0x0000c470


	//   ....[57]....
        /*0134*/ 	.word	0x0000c600


	//   ....[58]....
        /*0138*/ 	.word	0x0000c7e0


	//   ....[59]....
        /*013c*/ 	.word	0x0000ced0


	//   ....[60]....
        /*0140*/ 	.word	0x0000d110


	//   ....[61]....
        /*0144*/ 	.word	0x0000d2a0


	//   ....[62]....
        /*0148*/ 	.word	0x0000d480


	//   ....[63]....
        /*014c*/ 	.word	0x0000db70


	//----- nvinfo : EIATTR_EXIT_INSTR_OFFSETS
	.align		4
.L_3018:
        /*0150*/ 	.byte	0x04, 0x1c
        /*0152*/ 	.short	(.L_3020 - .L_3019)


	//   ....[0]....
.L_3019:
        /*0154*/ 	.word	0x00006810


	//   ....[1]....
        /*0158*/ 	.word	0x0000df50


	//   ....[2]....
        /*015c*/ 	.word	0x0000dfa0


	//----- nvinfo : EIATTR_MAX_THREADS
	.align		4
.L_3020:
        /*0160*/ 	.byte	0x04, 0x05
        /*0162*/ 	.short	(.L_3022 - .L_3021)
.L_3021:
        /*0164*/ 	.word	0x00000080
        /*0168*/ 	.word	0x00000001
        /*016c*/ 	.word	0x00000001


	//----- nvinfo : EIATTR_CRS_STACK_SIZE
	.align		4
.L_3022:
        /*0170*/ 	.byte	0x04, 0x1e
        /*0172*/ 	.short	(.L_3024 - .L_3023)
.L_3023:
        /*0174*/ 	.word	0x00000000


	//----- nvinfo : EIATTR_CBANK_PARAM_SIZE
	.align		4
.L_3024:
        /*0178*/ 	.byte	0x03, 0x19
        /*017a*/ 	.short	0x00e8


	//----- nvinfo : EIATTR_PARAM_CBANK
	.align		4
        /*017c*/ 	.byte	0x04, 0x0a
        /*017e*/ 	.short	(.L_3026 - .L_3025)
	.align		4
.L_3025:
        /*0180*/ 	.word	index@(.nv.constant0._ZN2at6native29vectorized_elementwise_kernelILi8EZZZNS0_67_GLOBAL__N__bb565c37_34_ValidateCompressedIndicesKernel_cu_33a4b88b42_validate_compressed_sparse_indices_kernelILNS2_8CDimNameE0ENS2_18CUDAKernelLauncherENS2_14EmptyVecKernelENS2_8DummyVecELm8EEEvRKNS_6TensorESA_lllENKUlvE1_clEvENKUlvE0_clEvEUllllllE_St5arrayIPcLm6EEEEviT0_T1_)
        /*0184*/ 	.short	0x0210
        /*0186*/ 	.short	0x00e8


	//----- nvinfo : EIATTR_SW_WAR
	.align		4
.L_3026:
        /*0188*/ 	.byte	0x04, 0x36
        /*018a*/ 	.short	(.L_3028 - .L_3027)
.L_3027:
        /*018c*/ 	.word	0x00000008
.L_3028:


//--------------------- .nv.info._ZN2at6native18elementwise_kernelILi128ELi4EZNS0_15gpu_kernel_implIZZZNS0_67_GLOBAL__N__bb565c37_34_ValidateCompressedIndicesKernel_cu_33a4b88b42_validate_compressed_sparse_indices_kernelILNS3_8CDimNameE0ENS3_18CUDAKernelLauncherENS3_14EmptyVecKernelENS3_8DummyVecELm8EEEvRKNS_6TensorESB_lllENKUlvE1_clEvENKUlvE_clEvEUliiiiiE_EEvRNS_18TensorIteratorBaseERKT_EUliE_EEviT1_ --------------------------
	.section	.nv.info._ZN2at6native18elementwise_kernelILi128ELi4EZNS0_15gpu_kernel_implIZZZNS0_67_GLOBAL__N__bb565c37_34_ValidateCompressedIndicesKernel_cu_33a4b88b42_validate_compressed_sparse_indices_kernelILNS3_8CDimNameE0ENS3_18CUDAKernelLauncherENS3_14EmptyVecKernelENS3_8DummyVecELm8EEEvRKNS_6TensorESB_lllENKUlvE1_clEvENKUlvE_clEvEUliiiiiE_EEvRNS_18TensorIteratorBaseERKT_EUliE_EEviT1_,"",@"SHT_CUDA_INFO"
	.sectionflags	@""
	.align	4


	//----- nvinfo : EIATTR_CUDA_API_VERSION
	.align		4
        /*0000*/ 	.byte	0x04, 0x37
        /*0002*/ 	.short	(.L_3030 - .L_3029)
.L_3029:
        /*0004*/ 	.word	0x00000082


	//----- nvinfo : EIATTR_KPARAM_INFO
	.align		4
.L_3030:
        /*0008*/ 	.byte	0x04, 0x17
        /*000a*/ 	.short	(.L_3032 - .L_3031)
.L_3031:
        /*000c*/ 	.word	0x00000000
        /*0010*/ 	.short	0x0001
        /*0012*/ 	.short	0x0008
        /*0014*/ 	.byte	0x00, 0xf0, 0xe1, 0x11


	//----- nvinfo : EIATTR_KPARAM_INFO
	.align		4
.L_3032:
        /*0018*/ 	.byte	0x04, 0x17
        /*001a*/ 	.short	(.L_3034 - .L_3033)
.L_3033:
        /*001c*/ 	.word	0x00000000
        /*0020*/ 	.short	0x0000
        /*0022*/ 	.short	0x0000
        /*0024*/ 	.byte	0x00, 0xf0, 0x11, 0x00


	//----- nvinfo : EIATTR_SPARSE_MMA_MASK
	.align		4
.L_3034:
        /*0028*/ 	.byte	0x03, 0x50
        /*002a*/ 	.short	0x0000


	//----- nvinfo : EIATTR_MAXREG_COUNT
	.align		4
        /*002c*/ 	.byte	0x03, 0x1b
        /*002e*/ 	.short	0x0080


	//----- nvinfo : EIATTR_EXTERNS
	.align		4
        /*0030*/ 	.byte	0x04, 0x0f
        /*0032*/ 	.short	(.L_3036 - .L_3035)


	//   ....[0]....
	.align		4
.L_3035:
        /*0034*/ 	.word	index@(__assertfail)


	//----- nvinfo : EIATTR_MERCURY_ISA_VERSION
	.align		4
.L_3036:
        /*0038*/ 	.byte	0x03, 0x5f
        /*003a*/ 	.short	0x0101


	//----- nvinfo : EIATTR_SYSCALL_OFFSETS
	.align		4
        /*003c*/ 	.byte	0x04, 0x46
        /*003e*/ 	.short	(.L_3038 - .L_3037)


	//   ....[0]....
.L_3037:
        /*0040*/ 	.word	0x00002b10


	//   ....[1]....
        /*0044*/ 	.word	0x00003910


	//   ....[2]....
        /*0048*/ 	.word	0x00004710


	//   ....[3]....
        /*004c*/ 	.word	0x00005510


	//   ....[4]....
        /*0050*/ 	.word	0x00006310


	//   ....[5]....
        /*0054*/ 	.word	0x000064c0


	//   ....[6]....
        /*0058*/ 	.word	0x00006640


	//   ....[7]....
        /*005c*/ 	.word	0x000067f0


	//   ....[8]....
        /*0060*/ 	.word	0x00006ed0


	//   ....[9]....
        /*0064*/ 	.word	0x00007630


	//   ....[10]....
        /*0068*/ 	.word	0x0000a140


	//   ....[11]....
        /*006c*/ 	.word	0x0000af40


	//   ....[12]....
        /*0070*/ 	.word	0x0000bd40


	//   ....[13]....
        /*0074*/ 	.word	0x0000cb40


	//   ....[14]....
        /*0078*/ 	.word	0x0000d940


	//   ....[15]....
        /*007c*/ 	.word	0x0000daf0


	//   ....[16]....
        /*0080*/ 	.word	0x0000dc70


	//   ....[17]....
        /*0084*/ 	.word	0x0000de20


	//   ....[18]....
        /*0088*/ 	.word	0x0000e4e0


	//   ....[19]....
        /*008c*/ 	.word	0x0000ec40


	//   ....[20]....
        /*0090*/ 	.word	0x00011740


	//   ....[21]....
        /*0094*/ 	.word	0x00012540


	//   ....[22]....
        /*0098*/ 	.word	0x00013340


	//   ....[23]....
        /*009c*/ 	.word	0x00014140


	//   ....[24]....
        /*00a0*/ 	.word	0x00014f40


	//   ....[25]....
        /*00a4*/ 	.word	0x000150f0


	//   ....[26]....
        /*00a8*/ 	.word	0x00015270


	//   ....[27]....
        /*00ac*/ 	.word	0x00015420


	//   ....[28]....
        /*00b0*/ 	.word	0x00015b00


	//   ....[29]....
        /*00b4*/ 	.word	0x00016260


	//   ....[30]....
        /*00b8*/ 	.word	0x00018d60


	//   ....[31]....
        /*00bc*/ 	.word	0x00019b60


	//   ....[32]....
        /*00c0*/ 	.word	0x0001a960


	//   ....[33]....
        /*00c4*/ 	.word	0x0001b760


	//   ....[34]....
        /*00c8*/ 	.word	0x0001c560


	//   ....[35]....
        /*00cc*/ 	.word	0x0001c710


	//   ....[36]....
        /*00d0*/ 	.word	0x0001c890


	//   ....[37]....
        /*00d4*/ 	.word	0x0001ca40


	//   ....[38]....
        /*00d8*/ 	.word	0x0001d100


	//   ....[39]....
        /*00dc*/ 	.word	0x0001d860


	//----- nvinfo : EIATTR_EXIT_INSTR_OFFSETS
	.align		4
.L_3038:
        /*00e0*/ 	.byte	0x04, 0x1c
        /*00e2*/ 	.short	(.L_3040 - .L_3039)


	//   ....[0]....
.L_3039:
        /*00e4*/ 	.word	0x000162f0


	//   ....[1]....
        /*00e8*/ 	.word	0x0001d250


	//   ....[2]....
        /*00ec*/ 	.word	0x0001d270


	//   ....[3]....
        /*00f0*/ 	.word	0x0001d2f0


	//   ....[4]....
        /*00f4*/ 	.word	0x0001d310


	//   ....[5]....
        /*00f8*/ 	.word	0x0001d330


	//   ....[6]....
        /*00fc*/ 	.word	0x0001d3b0


	//   ....[7]....
        /*0100*/ 	.word	0x0001d3d0


	//   ....[8]....
        /*0104*/ 	.word	0x0001d450


	//   ....[9]....
        /*0108*/ 	.word	0x0001d470


	//   ....[10]....
        /*010c*/ 	.word	0x0001d490


	//   ....[11]....
        /*0110*/ 	.word	0x0001d530


	//   ....[12]....
        /*0114*/ 	.word	0x0001d550


	//   ....[13]....
        /*0118*/ 	.word	0x0001d5d0


	//   ....[14]....
        /*011c*/ 	.word	0x0001d5f0


	//   ....[15]....
        /*0120*/ 	.word	0x0001d610


	//   ....[16]....
        /*0124*/ 	.word	0x0001d6b0


	//   ....[17]....
        /*0128*/ 	.word	0x0001d6d0


	//   ....[18]....
        /*012c*/ 	.word	0x0001d6f0


	//   ....[19]....
        /*0130*/ 	.word	0x0001d760


	//   ....[20]....
        /*0134*/ 	.word	0x0001d870


	//   ....[21]....
        /*0138*/ 	.word	0x0001d890


	//   ....[22]....
        /*013c*/ 	.word	0x0001d8b0


	//----- nvinfo : EIATTR_MAX_THREADS
	.align		4
.L_3040:
        /*0140*/ 	.byte	0x04, 0x05
        /*0142*/ 	.short	(.L_3042 - .L_3041)
.L_3041:
        /*0144*/ 	.word	0x00000080
        /*0148*/ 	.word	0x00000001
        /*014c*/ 	.word	0x00000001


	//----- nvinfo : EIATTR_CRS_STACK_SIZE
	.align		4
.L_3042:
        /*0150*/ 	.byte	0x04, 0x1e
        /*0152*/ 	.short	(.L_3044 - .L_3043)
.L_3043:
        /*0154*/ 	.word	0x00000000


	//----- nvinfo : EIATTR_CBANK_PARAM_SIZE
	.align		4
.L_3044:
        /*0158*/ 	.byte	0x03, 0x19
        /*015a*/ 	.short	0x0480


	//----- nvinfo : EIATTR_PARAM_CBANK
	.align		4
        /*015c*/ 	.byte	0x04, 0x0a
        /*015e*/ 	.short	(.L_3046 - .L_3045)
	.align		4
.L_3045:
        /*0160*/ 	.word	index@(.nv.constant0._ZN2at6native18elementwise_kernelILi128ELi4EZNS0_15gpu_kernel_implIZZZNS0_67_GLOBAL__N__bb565c37_34_ValidateCompressedIndicesKernel_cu_33a4b88b42_validate_compressed_sparse_indices_kernelILNS3_8CDimNameE0ENS3_18CUDAKernelLauncherENS3_14EmptyVecKernelENS3_8DummyVecELm8EEEvRKNS_6TensorESB_lllENKUlvE1_clEvENKUlvE_clEvEUliiiiiE_EEvRNS_18TensorIteratorBaseERKT_EUliE_EEviT1_)
        /*0164*/ 	.short	0x0210
        /*0166*/ 	.short	0x0480


	//----- nvinfo : EIATTR_SW_WAR
	.align		4
.L_3046:
        /*0168*/ 	.byte	0x04, 0x36
        /*016a*/ 	.short	(.L_3048 - .L_3047)
.L_3047:
        /*016c*/ 	.word	0x00000008
.L_3048:


//--------------------- .nv.info._ZN2at6native27unrolled_elementwise_kernelIZZZNS0_67_GLOBAL__N__bb565c37_34_ValidateCompressedIndicesKernel_cu_33a4b88b42_validate_compressed_sparse_indices_kernelILNS2_8CDimNameE0ENS2_18CUDAKernelLauncherENS2_14EmptyVecKernelENS2_8DummyVecELm8EEEvRKNS_6TensorESA_lllENKUlvE1_clEvENKUlvE_clEvEUliiiiiE_St5arrayIPcLm6EELi4E23TrivialOffsetCalculatorILi5EjESH_ILi1EjENS0_6memory12LoadWithCastILi5EEENSK_13StoreWithCastILi1EEEEEviT_T0_T2_T3_T4_T5_ --------------------------
	.section	.nv.info._ZN2at6native27unrolled_elementwise_kernelIZZZNS0_67_GLOBAL__N__bb565c37_34_ValidateCompressedIndicesKernel_cu_33a4b88b42_validate_compressed_sparse_indices_kernelILNS2_8CDimNameE0ENS2_18CUDAKernelLauncherENS2_14EmptyVecKernelENS2_8DummyVecELm8EEEvRKNS_6TensorESA_lllENKUlvE1_clEvENKUlvE_clEvEUliiiiiE_St5arrayIPcLm6EELi4E23TrivialOffsetCalculatorILi5EjESH_ILi1EjENS0_6memory12LoadWithCastILi5EEENSK_13StoreWithCastILi1EEEEEviT_T0_T2_T3_T4_T5_,"",@"SHT_CUDA_INFO"
	.sectionflags	@""
	.align	4


	//----- nvinfo : EIATTR_CUDA_API_VERSION
	.align		4
        /*0000*/ 	.byte	0x04, 0x37
        /*0002*/ 	.short	(.L_3050 - .L_3049)
.L_3049:
        /*0004*/ 	.word	0x00000082


	//----- nvinfo : EIATTR_KPARAM_INFO
	.align		4
.L_3050:
        /*0008*/ 	.byte	0x04, 0x17
        /*000a*/ 	.short	(.L_3052 - .L_3051)
.L_3051:
        /*000c*/ 	.word	0x00000000
        /*0010*/ 	.short	0x0006
        /*0012*/ 	.short	0x0108
        /*0014*/ 	.byte	0x00, 0xf0, 0x21, 0x00


	//----- nvinfo : EIATTR_KPARAM_INFO
	.align		4
.L_3052:
        /*0018*/ 	.byte	0x04, 0x17
        /*001a*/ 	.short	(.L_3054 - .L_3053)
.L_3053:
        /*001c*/ 	.word	0x00000000
        /*0020*/ 	.short	0x0005
        /*0022*/ 	.short	0x00ec
        /*0024*/ 	.byte	0x00, 0xf0, 0x71, 0x00


	//----- nvinfo : EIATTR_KPARAM_INFO
	.align		4
.L_3054:
        /*0028*/ 	.byte	0x04, 0x17
        /*002a*/ 	.short	(.L_3056 - .L_3055)
.L_3055:
        /*002c*/ 	.word	0x00000000
        /*0030*/ 	.short	0x0004
        /*0032*/ 	.short	0x00e9
        /*0034*/ 	.byte	0x00, 0xf0, 0x05, 0x00


	//----- nvinfo : EIATTR_KPARAM_INFO
	.align		4
.L_3056:
        /*0038*/ 	.byte	0x04, 0x17
        /*003a*/ 	.short	(.L_3058 - .L_3057)
.L_3057:
        /*003c*/ 	.word	0x00000000
        /*0040*/ 	.short	0x0003
        /*0042*/ 	.short	0x00e8
        /*0044*/ 	.byte	0x00, 0xf0, 0x05, 0x00


	//----- nvinfo : EIATTR_KPARAM_INFO
	.align		4
.L_3058:
        /*0048*/ 	.byte	0x04, 0x17
        /*004a*/ 	.short	(.L_3060 - .L_3059)
.L_3059:
        /*004c*/ 	.word	0x00000000
        /*0050*/ 	.short	0x0002
        /*0052*/ 	.short	0x00b8
        /*0054*/ 	.byte	0x00, 0xf0, 0xc1, 0x00


	//----- nvinfo : EIATTR_KPARAM_INFO
	.align		4
.L_3060:
        /*0058*/ 	.byte	0x04, 0x17
        /*005a*/ 	.short	(.L_3062 - .L_3061)
.L_3061:
        /*005c*/ 	.word	0x00000000
        /*0060*/ 	.short	0x0001
        /*0062*/ 	.short	0x0008
        /*0064*/ 	.byte	0x00, 0xf0, 0xc1, 0x02


	//----- nvinfo : EIATTR_KPARAM_INFO
	.align		4
.L_3062:
        /*0068*/ 	.byte	0x04, 0x17
        /*006a*/ 	.short	(.L_3064 - .L_3063)
.L_3063:
        /*006c*/ 	.word	0x00000000
        /*0070*/ 	.short	0x0000
        /*0072*/ 	.short	0x0000
        /*0074*/ 	.byte	0x00, 0xf0, 0x11, 0x00


	//----- nvinfo : EIATTR_SPARSE_MMA_MASK
	.align		4
.L_3064:
        /*0078*/ 	.byte	0x03, 0x50
        /*007a*/ 	.short	0x0000


	//----- nvinfo : EIATTR_MAXREG_COUNT
	.align		4
        /*007c*/ 	.byte	0x03, 0x1b
        /*007e*/ 	.short	0x00ff


	//----- nvinfo : EIATTR_EXTERNS
	.align		4
        /*0080*/ 	.byte	0x04, 0x0f
        /*0082*/ 	.short	(.L_3066 - .L_3065)


	//   ....[0]....
	.align		4
.L_3065:
        /*0084*/ 	.word	index@(__assertfail)


	//----- nvinfo : EIATTR_MERCURY_ISA_VERSION
	.align		4
.L_3066:
        /*0088*/ 	.byte	0x03, 0x5f
        /*008a*/ 	.short	0x0101


	//----- nvinfo : EIATTR_SYSCALL_OFFSETS
	.align		4
        /*008c*/ 	.byte	0x04, 0x46
        /*008e*/ 	.short	(.L_3068 - .L_3067)


	//   ....[0]....
.L_3067:
        /*0090*/ 	.word	0x000011d0


	//   ....[1]....
        /*0094*/ 	.word	0x00001fe0


	//   ....[2]....
        /*0098*/ 	.word	0x00002df0


	//   ....[3]....
        /*009c*/ 	.word	0x00003c00


	//   ....[4]....
        /*00a0*/ 	.word	0x00004a10


	//   ....[5]....
        /*00a4*/ 	.word	0x000058a0


	//   ....[6]....
        /*00a8*/ 	.word	0x000066b0


	//   ....[7]....
        /*00ac*/ 	.word	0x000074c0


	//   ....[8]....
        /*00b0*/ 	.word	0x000082d0


	//   ....[9]....
        /*00b4*/ 	.word	0x000090e0


	//   ....[10]....
        /*00b8*/ 	.word	0x00009f80


	//   ....[11]....
        /*00bc*/ 	.word	0x0000ad90


	//   ....[12]....
        /*00c0*/ 	.word	0x0000bba0


	//   ....[13]....
        /*00c4*/ 	.word	0x0000c9b0


	//   ....[14]....
        /*00c8*/ 	.word	0x0000d7c0


	//   ....[15]....
        /*00cc*/ 	.word	0x0000e650


	//   ....[16]....
        /*00d0*/ 	.word	0x0000f460


	//   ....[17]....
        /*00d4*/ 	.word	0x00010270


	//   ....[18]....
        /*00d8*/ 	.word	0x00011080


	//   ....[19]....
        /*00dc*/ 	.word	0x00011e80


	//   ....[20]....
        /*00e0*/ 	.word	0x00012090


	//   ....[21]....
        /*00e4*/ 	.word	0x00012210


	//   ....[22]....
        /*00e8*/ 	.word	0x000123c0


	//   ....[23]....
        /*00ec*/ 	.word	0x00012a70


	//   ....[24]....
        /*00f0*/ 	.word	0x00012c90


	//   ....[25]....
        /*00f4*/ 	.word	0x00012e10


	//   ....[26]....
        /*00f8*/ 	.word	0x00012fc0


	//   ....[27]....
        /*00fc*/ 	.word	0x000136b0


	//   ....[28]....
        /*0100*/ 	.word	0x000138d0


	//   ....[29]....
        /*0104*/ 	.word	0x00013a50


	//   ....[30]....
        /*0108*/ 	.word	0x00013c00


	//   ....[31]....
        /*010c*/ 	.word	0x000142c0


	//   ....[32]....
        /*0110*/ 	.word	0x000144e0


	//   ....[33]....
        /*0114*/ 	.word	0x00014660


	//   ....[34]....
        /*0118*/ 	.word	0x00014810


	//   ....[35]....
        /*011c*/ 	.word	0x00014ed0


	//   ....[36]....
        /*0120*/ 	.word	0x00015810


	//   ....[37]....
        /*0124*/ 	.word	0x00016010


	//   ....[38]....
        /*0128*/ 	.word	0x000167d0


	//   ....[39]....
        /*012c*/ 	.word	0x00016f90


	//----- nvinfo : EIATTR_EXIT_INSTR_OFFSETS
	.align		4
.L_3068:
        /*0130*/ 	.byte	0x04, 0x1c
        /*0132*/ 	.short	(.L_3070 - .L_3069)


	//   ....[0]....
.L_3069:
        /*0134*/ 	.word	0x00016850


	//   ....[1]....
        /*0138*/ 	.word	0x00016980


	//   ....[2]....
        /*013c*/ 	.word	0x000169a0


	//   ....[3]....
        /*0140*/ 	.word	0x00016a20


	//   ....[4]....
        /*0144*/ 	.word	0x00016a40


	//   ....[5]....
        /*0148*/ 	.word	0x00016a60


	//   ....[6]....
        /*014c*/ 	.word	0x00016ae0


	//   ....[7]....
        /*0150*/ 	.word	0x00016b00


	//   ....[8]....
        /*0154*/ 	.word	0x00016b80


	//   ....[9]....
        /*0158*/ 	.word	0x00016ba0


	//   ....[10]....
        /*015c*/ 	.word	0x00016bc0


	//   ....[11]....
        /*0160*/ 	.word	0x00016c60


	//   ....[12]....
        /*0164*/ 	.word	0x00016c80


	//   ....[13]....
        /*0168*/ 	.word	0x00016d00


	//   ....[14]....
        /*016c*/ 	.word	0x00016d20


	//   ....[15]....
        /*0170*/ 	.word	0x00016d40


	//   ....[16]....
        /*0174*/ 	.word	0x00016de0


	//   ....[17]....
        /*0178*/ 	.word	0x00016e00


	//   ....[18]....
        /*017c*/ 	.word	0x00016e20


	//   ....[19]....
        /*0180*/ 	.word	0x00016e90


	//   ....[20]....
        /*0184*/ 	.word	0x00016fa0


	//   ....[21]....
        /*0188*/ 	.word	0x00016fc0


	//   ....[22]....
        /*018c*/ 	.word	0x00016fe0


	//----- nvinfo : EIATTR_MAX_THREADS
	.align		4
.L_3070:
        /*0190*/ 	.byte	0x04, 0x05
        /*0192*/ 	.short	(.L_3072 - .L_3071)
.L_3071:
        /*0194*/ 	.word	0x00000080
        /*0198*/ 	.word	0x00000001
        /*019c*/ 	.word	0x00000001


	//----- nvinfo : EIATTR_CRS_STACK_SIZE
	.align		4
.L_3072:
        /*01a0*/ 	.byte	0x04, 0x1e
        /*01a2*/ 	.short	(.L_3074 - .L_3073)
.L_3073:
        /*01a4*/ 	.word	0x00000000


	//----- nvinfo : EIATTR_CBANK_PARAM_SIZE
	.align		4
.L_3074:
        /*01a8*/ 	.byte	0x03, 0x19
        /*01aa*/ 	.short	0x0110


	//----- nvinfo : EIATTR_PARAM_CBANK
	.align		4
        /*01ac*/ 	.byte	0x04, 0x0a
        /*01ae*/ 	.short	(.L_3076 - .L_3075)
	.align		4
.L_3075:
        /*01b0*/ 	.word	index@(.nv.constant0._ZN2at6native27unrolled_elementwise_kernelIZZZNS0_67_GLOBAL__N__bb565c37_34_ValidateCompressedIndicesKernel_cu_33a4b88b42_validate_compressed_sparse_indices_kernelILNS2_8CDimNameE0ENS2_18CUDAKernelLauncherENS2_14EmptyVecKernelENS2_8DummyVecELm8EEEvRKNS_6TensorESA_lllENKUlvE1_clEvENKUlvE_clEvEUliiiiiE_St5arrayIPcLm6EELi4E23TrivialOffsetCalculatorILi5EjESH_ILi1EjENS0_6memory12LoadWithCastILi5EEENSK_13StoreWithCastILi1EEEEEviT_T0_T2_T3_T4_T5_)
        /*01b4*/ 	.short	0x0210
        /*01b6*/ 	.short	0x0110


	//----- nvinfo : EIATTR_SW_WAR
	.align		4
.L_3076:
        /*01b8*/ 	.byte	0x04, 0x36
        /*01ba*/ 	.short	(.L_3078 - .L_3077)
.L_3077:
        /*01bc*/ 	.word	0x00000008
.L_3078:


//--------------------- .nv.info._ZN2at6native18elementwise_kernelILi128ELi2EZNS0_22gpu_kernel_impl_nocastIZZZNS0_67_GLOBAL__N__bb565c37_34_ValidateCompressedIndicesKernel_cu_33a4b88b42_validate_compressed_sparse_indices_kernelILNS3_8CDimNameE0ENS3_18CUDAKernelLauncherENS3_14EmptyVecKernelENS3_8DummyVecELm8EEEvRKNS_6TensorESB_lllENKUlvE1_clEvENKUlvE_clEvEUliiiiiE_EEvRNS_18TensorIteratorBaseERKT_EUliE_EEviT1_ --------------------------
	.section	.nv.info._ZN2at6native18elementwise_kernelILi128ELi2EZNS0_22gpu_kernel_impl_nocastIZZZNS0_67_GLOBAL__N__bb565c37_34_ValidateCompressedIndicesKernel_cu_33a4b88b42_validate_compressed_sparse_indices_kernelILNS3_8CDimNameE0ENS3_18CUDAKernelLauncherENS3_14EmptyVecKernelENS3_8DummyVecELm8EEEvRKNS_6TensorESB_lllENKUlvE1_clEvENKUlvE_clEvEUliiiiiE_EEvRNS_18TensorIteratorBaseERKT_EUliE_EEviT1_,"",@"SHT_CUDA_INFO"
	.sectionflags	@""
	.align	4


	//----- nvinfo : EIATTR_CUDA_API_VERSION
	.align		4
        /*0000*/ 	.byte	0x04, 0x37
        /*0002*/ 	.short	(.L_3080 - .L_3079)
.L_3079:
        /*0004*/ 	.word	0x00000082


	//----- nvinfo : EIATTR_KPARAM_INFO
	.align		4
.L_3080:
        /*0008*/ 	.byte	0x04, 0x17
        /*000a*/ 	.short	(.L_3082 - .L_3081)
.L_3081:
        /*000c*/ 	.word	0x00000000
        /*0010*/ 	.short	0x0001
        /*0012*/ 	.short	0x0008
        /*0014*/ 	.byte	0x00, 0xf0, 0xc1, 0x11


	//----- nvinfo : EIATTR_KPARAM_INFO
	.align		4
.L_3082:
        /*0018*/ 	.byte	0x04, 0x17
        /*001a*/ 	.short	(.L_3084 - .L_3083)
.L_3083:
        /*001c*/ 	.word	0x00000000
        /*0020*/ 	.short	0x0000
        /*0022*/ 	.short	0x0000
        /*0024*/ 	.byte	0x00, 0xf0, 0x11, 0x00


	//----- nvinfo : EIATTR_SPARSE_MMA_MASK
	.align		4
.L_3084:
        /*0028*/ 	.byte	0x03, 0x50
        /*002a*/ 	.short	0x0000


	//----- nvinfo : EIATTR_MAXREG_COUNT
	.align		4
        /*002c*/ 	.byte	0x03, 0x1b
        /*002e*/ 	.short	0x0080


	//----- nvinfo : EIATTR_EXTERNS
	.align		4
        /*0030*/ 	.byte	0x04, 0x0f
        /*0032*/ 	.short	(.L_3086 - .L_3085)


	//   ....[0]....
	.align		4
.L_3085:
        /*0034*/ 	.word	index@(__assertfail)


	//----- nvinfo : EIATTR_MERCURY_ISA_VERSION
	.align		4
.L_3086:
        /*0038*/ 	.byte	0x03, 0x5f
        /*003a*/ 	.short	0x0101


	//----- nvinfo : EIATTR_SYSCALL_OFFSETS
	.align		4
        /*003c*/ 	.byte	0x04, 0x46
        /*003e*/ 	.short	(.L_3088 - .L_3087)


	//   ....[0]....
.L_3087:
        /*0040*/ 	.word	0x00001ff0


	//   ....[1]....
        /*0044*/ 	.word	0x00002170


	//   ....[2]....
        /*0048*/ 	.word	0x00002320


	//   ....[3]....
        /*004c*/ 	.word	0x000029e0


	//   ....[4]....
        /*0050*/ 	.word	0x00004a30


	//   ....[5]....
        /*0054*/ 	.word	0x00004bb0


	//   ....[6]....
        /*0058*/ 	.word	0x00004d60


	//   ....[7]....
        /*005c*/ 	.word	0x00005410


	//----- nvinfo : EIATTR_EXIT_INSTR_OFFSETS
	.align		4
.L_3088:
        /*0060*/ 	.byte	0x04, 0x1c
        /*0062*/ 	.short	(.L_3090 - .L_3089)


	//   ....[0]....
.L_3089:
        /*0064*/ 	.word	0x00002ac0


	//   ....[1]....
        /*0068*/ 	.word	0x000054a0


	//----- nvinfo : EIATTR_MAX_THREADS
	.align		4
.L_3090:
        /*006c*/ 	.byte	0x04, 0x05
        /*006e*/ 	.short	(.L_3092 - .L_3091)
.L_3091:
        /*0070*/ 	.word	0x00000080
        /*0074*/ 	.word	0x00000001
        /*0078*/ 	.word	0x00000001


	//----- nvinfo : EIATTR_CRS_STACK_SIZE
	.align		4
.L_3092:
        /*007c*/ 	.byte	0x04, 0x1e
        /*007e*/ 	.short	(.L_3094 - .L_3093)
.L_3093:
        /*0080*/ 	.word	0x00000000


	//----- nvinfo : EIATTR_CBANK_PARAM_SIZE
	.align		4
.L_3094:
        /*0084*/ 	.byte	0x03, 0x19
        /*0086*/ 	.short	0x0478


	//----- nvinfo : EIATTR_PARAM_CBANK
	.align		4
        /*0088*/ 	.byte	0x04, 0x0a
        /*008a*/ 	.short	(.L_3096 - .L_3095)
	.align		4
.L_3095:
        /*008c*/ 	.word	index@(.nv.constant0._ZN2at6native18elementwise_kernelILi128ELi2EZNS0_22gpu_kernel_impl_nocastIZZZNS0_67_GLOBAL__N__bb565c37_34_ValidateCompressedIndicesKernel_cu_33a4b88b42_validate_compressed_sparse_indices_kernelILNS3_8CDimNameE0ENS3_18CUDAKernelLauncherENS3_14EmptyVecKernelENS3_8DummyVecELm8EEEvRKNS_6TensorESB_lllENKUlvE1_clEvENKUlvE_clEvEUliiiiiE_EEvRNS_18TensorIteratorBaseERKT_EUliE_EEviT1_)
        /*0090*/ 	.short	0x0210
        /*0092*/ 	.short	0x0478


	//----- nvinfo : EIATTR_SW_WAR
	.align		4
.L_3096:
        /*0094*/ 	.byte	0x04, 0x36
        /*0096*/ 	.short	(.L_3098 - .L_3097)
.L_3097:
        /*0098*/ 	.word	0x00000008
.L_3098:


//--------------------- .nv.info._ZN2at6native27unrolled_elementwise_kernelIZZZNS0_67_GLOBAL__N__bb565c37_34_ValidateCompressedIndicesKernel_cu_33a4b88b42_validate_compressed_sparse_indices_kernelILNS2_8CDimNameE0ENS2_18CUDAKernelLauncherENS2_14EmptyVecKernelENS2_8DummyVecELm8EEEvRKNS_6TensorESA_lllENKUlvE1_clEvENKUlvE_clEvEUliiiiiE_St5arrayIPcLm6EELi4E23TrivialOffsetCalculatorILi5EjESH_ILi1EjENS0_6memory15LoadWithoutCastENSK_16StoreWithoutCastEEEviT_T0_T2_T3_T4_T5_ --------------------------
	.section	.nv.info._ZN2at6native27unrolled_elementwise_kernelIZZZNS0_67_GLOBAL__N__bb565c37_34_ValidateCompressedIndicesKernel_cu_33a4b88b42_validate_compressed_sparse_indices_kernelILNS2_8CDimNameE0ENS2_18CUDAKernelLauncherENS2_14EmptyVecKernelENS2_8DummyVecELm8EEEvRKNS_6TensorESA_lllENKUlvE1_clEvENKUlvE_clEvEUliiiiiE_St5arrayIPcLm6EELi4E23TrivialOffsetCalculatorILi5EjESH_ILi1EjENS0_6memory15LoadWithoutCastENSK_16StoreWithoutCastEEEviT_T0_T2_T3_T4_T5_,"",@"SHT_CUDA_INFO"
	.sectionflags	@""
	.align	4


	//----- nvinfo : EIATTR_CUDA_API_VERSION
	.align		4
        /*0000*/ 	.byte	0x04, 0x37
        /*0002*/ 	.short	(.L_3100 - .L_3099)
.L_3099:
        /*0004*/ 	.word	0x00000082


	//----- nvinfo : EIATTR_KPARAM_INFO
	.align		4
.L_3100:
        /*0008*/ 	.byte	0x04, 0x17
        /*000a*/ 	.short	(.L_3102 - .L_3101)
.L_3101:
        /*000c*/ 	.word	0x00000000
        /*0010*/ 	.short	0x0006
        /*0012*/ 	.short	0x00eb
        /*0014*/ 	.byte	0x00, 0xf0, 0x05, 0x00


	//----- nvinfo : EIATTR_KPARAM_INFO
	.align		4
.L_3102:
        /*0018*/ 	.byte	0x04, 0x17
        /*001a*/ 	.short	(.L_3104 - .L_3103)
.L_3103:
        /*001c*/ 	.word	0x00000000
        /*0020*/ 	.short	0x0005
        /*0022*/ 	.short	0x00ea
        /*0024*/ 	.byte	0x00, 0xf0, 0x05, 0x00


	//----- nvinfo : EIATTR_KPARAM_INFO
	.align		4
.L_3104:
        /*0028*/ 	.byte	0x04, 0x17
        /*002a*/ 	.short	(.L_3106 - .L_3105)
.L_3105:
        /*002c*/ 	.word	0x00000000
        /*0030*/ 	.short	0x0004
        /*0032*/ 	.short	0x00e9
        /*0034*/ 	.byte	0x00, 0xf0, 0x05, 0x00


	//----- nvinfo : EIATTR_KPARAM_INFO
	.align		4
.L_3106:
        /*0038*/ 	.byte	0x04, 0x17
        /*003a*/ 	.short	(.L_3108 - .L_3107)
.L_3107:
        /*003c*/ 	.word	0x00000000
        /*0040*/ 	.short	0x0003
        /*0042*/ 	.short	0x00e8
        /*0044*/ 	.byte	0x00, 0xf0, 0x05, 0x00


	//----- nvinfo : EIATTR_KPARAM_INFO
	.align		4
.L_3108:
        /*0048*/ 	.byte	0x04, 0x17
        /*004a*/ 	.short	(.L_3110 - .L_3109)
.L_3109:
        /*004c*/ 	.word	0x00000000
        /*0050*/ 	.short	0x0002
        /*0052*/ 	.short	0x00b8
        /*0054*/ 	.byte	0x00, 0xf0, 0xc1, 0x00


	//----- nvinfo : EIATTR_KPARAM_INFO
	.align		4
.L_3110:
        /*0058*/ 	.byte	0x04, 0x17
        /*005a*/ 	.short	(.L_3112 - .L_3111)
.L_3111:
        /*005c*/ 	.word	0x00000000
        /*0060*/ 	.short	0x0001
        /*0062*/ 	.short	0x0008
        /*0064*/ 	.byte	0x00, 0xf0, 0xc1, 0x02


	//----- nvinfo : EIATTR_KPARAM_INFO
	.align		4
.L_3112:
        /*0068*/ 	.byte	0x04, 0x17
        /*006a*/ 	.short	(.L_3114 - .L_3113)
.L_3113:
        /*006c*/ 	.word	0x00000000
        /*0070*/ 	.short	0x0000
        /*0072*/ 	.short	0x0000
        /*0074*/ 	.byte	0x00, 0xf0, 0x11, 0x00


	//----- nvinfo : EIATTR_SPARSE_MMA_MASK
	.align		4
.L_3114:
        /*0078*/ 	.byte	0x03, 0x50
        /*007a*/ 	.short	0x0000


	//----- nvinfo : EIATTR_MAXREG_COUNT
	.align		4
        /*007c*/ 	.byte	0x03, 0x1b
        /*007e*/ 	.short	0x00ff


	//----- nvinfo : EIATTR_EXTERNS
	.align		4
        /*0080*/ 	.byte	0x04, 0x0f
        /*0082*/ 	.short	(.L_3116 - .L_3115)


	//   ....[0]....
	.align		4
.L_3115:
        /*0084*/ 	.word	index@(__assertfail)


	//----- nvinfo : EIATTR_MERCURY_ISA_VERSION
	.align		4
.L_3116:
        /*0088*/ 	.byte	0x03, 0x5f
        /*008a*/ 	.short	0x0101


	//----- nvinfo : EIATTR_SYSCALL_OFFSETS
	.align		4
        /*008c*/ 	.byte	0x04, 0x46
        /*008e*/ 	.short	(.L_3118 - .L_3117)


	//   ....[0]....
.L_3117:
        /*0090*/ 	.word	0x00000a30


	//   ....[1]....
        /*0094*/ 	.word	0x00000bb0


	//   ....[2]....
        /*0098*/ 	.word	0x00000d60


	//   ....[3]....
        /*009c*/ 	.word	0x00001470


	//   ....[4]....
        /*00a0*/ 	.word	0x00001690


	//   ....[5]....
        /*00a4*/ 	.word	0x00001810


	//   ....[6]....
        /*00a8*/ 	.word	0x000019c0


	//   ....[7]....
        /*00ac*/ 	.word	0x000020c0


	//   ....[8]....
        /*00b0*/ 	.word	0x000022e0


	//   ....[9]....
        /*00b4*/ 	.word	0x00002460


	//   ....[10]....
        /*00b8*/ 	.word	0x00002610


	//   ....[11]....
        /*00bc*/ 	.word	0x00002d00


	//   ....[12]....
        /*00c0*/ 	.word	0x00002f20


	//   ....[13]....
        /*00c4*/ 	.word	0x000030a0


	//   ....[14]....
        /*00c8*/ 	.word	0x00003250


	//   ....[15]....
        /*00cc*/ 	.word	0x00003930


	//----- nvinfo : EIATTR_EXIT_INSTR_OFFSETS
	.align		4
.L_3118:
        /*00d0*/ 	.byte	0x04, 0x1c
        /*00d2*/ 	.short	(.L_3120 - .L_3119)


	//   ....[0]....
.L_3119:
        /*00d4*/ 	.word	0x00003b10


	//   ....[1]....
        /*00d8*/ 	.word	0x00003b60


	//----- nvinfo : EIATTR_MAX_THREADS
	.align		4
.L_3120:
        /*00dc*/ 	.byte	0x04, 0x05
        /*00de*/ 	.short	(.L_3122 - .L_3121)
.L_3121:
        /*00e0*/ 	.word	0x00000080
        /*00e4*/ 	.word	0x00000001
        /*00e8*/ 	.word	0x00000001


	//----- nvinfo : EIATTR_CRS_STACK_SIZE
	.align		4
.L_3122:
        /*00ec*/ 	.byte	0x04, 0x1e
        /*00ee*/ 	.short	(.L_3124 - .L_3123)
.L_3123:
        /*00f0*/ 	.word	0x00000000


	//----- nvinfo : EIATTR_CBANK_PARAM_SIZE
	.align		4
.L_3124:
        /*00f4*/ 	.byte	0x03, 0x19
        /*00f6*/ 	.short	0x00ec


	//----- nvinfo : EIATTR_PARAM_CBANK
	.align		4
        /*00f8*/ 	.byte	0x04, 0x0a
        /*00fa*/ 	.short	(.L_3126 - .L_3125)
	.align		4
.L_3125:
        /*00fc*/ 	.word	index@(.nv.constant0._ZN2at6native27unrolled_elementwise_kernelIZZZNS0_67_GLOBAL__N__bb565c37_34_ValidateCompressedIndicesKernel_cu_33a4b88b42_validate_compressed_sparse_indices_kernelILNS2_8CDimNameE0ENS2_18CUDAKernelLauncherENS2_14EmptyVecKernelENS2_8DummyVecELm8EEEvRKNS_6TensorESA_lllENKUlvE1_clEvENKUlvE_clEvEUliiiiiE_St5arrayIPcLm6EELi4E23TrivialOffsetCalculatorILi5EjESH_ILi1EjENS0_6memory15LoadWithoutCastENSK_16StoreWithoutCastEEEviT_T0_T2_T3_T4_T5_)
        /*0100*/ 	.short	0x0210
        /*0102*/ 	.short	0x00ec


	//----- nvinfo : EIATTR_SW_WAR
	.align		4
.L_3126:
        /*0104*/ 	.byte	0x04, 0x36
        /*0106*/ 	.short	(.L_3128 - .L_3127)
.L_3127:
        /*0108*/ 	.word	0x00000008
.L_3128:


//--------------------- .nv.info._ZN2at6native29vectorized_elementwise_kernelILi2EZZZNS0_67_GLOBAL__N__bb565c37_34_ValidateCompressedIndicesKernel_cu_33a4b88b42_validate_compressed_sparse_indices_kernelILNS2_8CDimNameE0ENS2_18CUDAKernelLauncherENS2_14EmptyVecKernelENS2_8DummyVecELm8EEEvRKNS_6TensorESA_lllENKUlvE1_clEvENKUlvE_clEvEUliiiiiE_St5arrayIPcLm6EEEEviT0_T1_ --------------------------
	.section	.nv.info._ZN2at6native29vectorized_elementwise_kernelILi2EZZZNS0_67_GLOBAL__N__bb565c37_34_ValidateCompressedIndicesKernel_cu_33a4b88b42_validate_compressed_sparse_indices_kernelILNS2_8CDimNameE0ENS2_18CUDAKernelLauncherENS2_14EmptyVecKernelENS2_8DummyVecELm8EEEvRKNS_6TensorESA_lllENKUlvE1_clEvENKUlvE_clEvEUliiiiiE_St5arrayIPcLm6EEEEviT0_T1_,"",@"SHT_CUDA_INFO"
	.sectionflags	@""
	.align	4


	//----- nvinfo : EIATTR_CUDA_API_VERSION
	.align		4
        /*0000*/ 	.byte	0x04, 0x37
        /*0002*/ 	.short	(.L_3130 - .L_3129)
.L_3129:
        /*0004*/ 	.word	0x00000082


	//----- nvinfo : EIATTR_KPARAM_INFO
	.align		4
.L_3130:
        /*0008*/ 	.byte	0x04, 0x17
        /*000a*/ 	.short	(.L_3132 - .L_3131)
.L_3131:
        /*000c*/ 	.word	0x00000000
        /*0010*/ 	.short	0x0002
        /*0012*/ 	.short	0x00b8
        /*0014*/ 	.byte	0x00, 0xf0, 0xc1, 0x00


	//----- nvinfo : EIATTR_KPARAM_INFO
	.align		4
.L_3132:
        /*0018*/ 	.byte	0x04, 0x17
        /*001a*/ 	.short	(.L_3134 - .L_3133)
.L_3133:
        /*001c*/ 	.word	0x00000000
        /*0020*/ 	.short	0x0001
        /*0022*/ 	.short	0x0008
        /*0024*/ 	.byte	0x00, 0xf0, 0xc1, 0x02


	//----- nvinfo : EIATTR_KPARAM_INFO
	.align		4
.L_3134:
        /*0028*/ 	.byte	0x04, 0x17
        /*002a*/ 	.short	(.L_3136 - .L_3135)
.L_3135:
        /*002c*/ 	.word	0x00000000
        /*0030*/ 	.short	0x0000
        /*0032*/ 	.short	0x0000
        /*0034*/ 	.byte	0x00, 0xf0, 0x11, 0x00


	//----- nvinfo : EIATTR_SPARSE_MMA_MASK
	.align		4
.L_3136:
        /*0038*/ 	.byte	0x03, 0x50
        /*003a*/ 	.short	0x0000


	//----- nvinfo : EIATTR_MAXREG_COUNT
	.align		4
        /*003c*/ 	.byte	0x03, 0x1b
        /*003e*/ 	.short	0x00ff


	//----- nvinfo : EIATTR_EXTERNS
	.align		4
        /*0040*/ 	.byte	0x04, 0x0f
        /*0042*/ 	.short	(.L_3138 - .L_3137)


	//   ....[0]....
	.align		4
.L_3137:
        /*0044*/ 	.word	index@(__assertfail)


	//----- nvinfo : EIATTR_MERCURY_ISA_VERSION
	.align		4
.L_3138:
        /*0048*/ 	.byte	0x03, 0x5f
        /*004a*/ 	.short	0x0101


	//----- nvinfo : EIATTR_SYSCALL_OFFSETS
	.align		4
        /*004c*/ 	.byte	0x04, 0x46
        /*004e*/ 	.short	(.L_3140 - .L_3139)


	//   ....[0]....
.L_3139:
        /*0050*/ 	.word	0x00000700


	//   ....[1]....
        /*0054*/ 	.word	0x00000890


	//   ....[2]....
        /*0058*/ 	.word	0x00000a40


	//   ....[3]....
        /*005c*/ 	.word	0x000011a0


	//   ....[4]....
        /*0060*/ 	.word	0x00001360


	//   ....[5]....
        /*0064*/ 	.word	0x000014c0


	//   ....[6]....
        /*0068*/ 	.word	0x00001670


	//   ....[7]....
        /*006c*/ 	.word	0x00001d70


	//   ....[8]....
        /*0070*/ 	.word	0x00001f30


	//   ....[9]....
        /*0074*/ 	.word	0x00002090


	//   ....[10]....
        /*0078*/ 	.word	0x00002240


	//   ....[11]....
        /*007c*/ 	.word	0x000028e0


	//   ....[12]....
        /*0080*/ 	.word	0x00002aa0


	//   ....[13]....
        /*0084*/ 	.word	0x00002c00


	//   ....[14]....
        /*0088*/ 	.word	0x00002db0


	//   ....[15]....
        /*008c*/ 	.word	0x00003450


	//   ....[16]....
        /*0090*/ 	.word	0x00003610


	//   ....[17]....
        /*0094*/ 	.word	0x00003770


	//   ....[18]....
        /*0098*/ 	.word	0x00003920


	//   ....[19]....
        /*009c*/ 	.word	0x00003fc0


	//   ....[20]....
        /*00a0*/ 	.word	0x00004180


	//   ....[21]....
        /*00a4*/ 	.word	0x000042e0


	//   ....[22]....
        /*00a8*/ 	.word	0x00004490


	//   ....[23]....
        /*00ac*/ 	.word	0x00004b30


	//   ....[24]....
        /*00b0*/ 	.word	0x00004cf0


	//   ....[25]....
        /*00b4*/ 	.word	0x00004e50


	//   ....[26]....
        /*00b8*/ 	.word	0x00005000


	//   ....[27]....
        /*00bc*/ 	.word	0x000056a0


	//   ....[28]....
        /*00c0*/ 	.word	0x00005860


	//   ....[29]....
        /*00c4*/ 	.word	0x000059c0


	//   ....[30]....
        /*00c8*/ 	.word	0x00005b70


	//   ....[31]....
        /*00cc*/ 	.word	0x00006250


	//   ....[32]....
        /*00d0*/ 	.word	0x00007240


	//   ....[33]....
        /*00d4*/ 	.word	0x000073c0


	//   ....[34]....
        /*00d8*/ 	.word	0x00007570


	//   ....[35]....
        /*00dc*/ 	.word	0x00007c80


	//   ....[36]....
        /*00e0*/ 	.word	0x00007eb0


	//   ....[37]....
        /*00e4*/ 	.word	0x00008030


	//   ....[38]....
        /*00e8*/ 	.word	0x000081e0


	//   ....[39]....
        /*00ec*/ 	.word	0x000088f0


	//   ....[40]....
        /*00f0*/ 	.word	0x00008b20


	//   ....[41]....
        /*00f4*/ 	.word	0x00008ca0


	//   ....[42]....
        /*00f8*/ 	.word	0x00008e50


	//   ....[43]....
        /*00fc*/ 	.word	0x00009560


	//   ....[44]....
        /*0100*/ 	.word	0x00009790


	//   ....[45]....
        /*0104*/ 	.word	0x00009910


	//   ....[46]....
        /*0108*/ 	.word	0x00009ac0


	//   ....[47]....
        /*010c*/ 	.word	0x0000a1e0


	//   ....[48]....
        /*0110*/ 	.word	0x0000a410


	//   ....[49]....
        /*0114*/ 	.word	0x0000a590


	//   ....[50]....
        /*0118*/ 	.word	0x0000a740


	//   ....[51]....
        /*011c*/ 	.word	0x0000ae60


	//   ....[52]....
        /*0120*/ 	.word	0x0000b090


	//   ....[53]....
        /*0124*/ 	.word	0x0000b210


	//   ....[54]....
        /*0128*/ 	.word	0x0000b3c0


	//   ....[55]....
        /*012c*/ 	.word	0x0000bae0


	//   ....[56]....
        /*0130*/ 	.word	0x0000bd10


	//   ....[57]....
        /*0134*/ 	.word	0x0000be90


	//   ....[58]....
        /*0138*/ 	.word	0x0000c040


	//   ....[59]....
        /*013c*/ 	.word	0x0000c760


	//   ....[60]....
        /*0140*/ 	.word	0x0000c990


	//   ....[61]....
        /*0144*/ 	.word	0x0000cb10


	//   ....[62]....
        /*0148*/ 	.word	0x0000ccc0


	//   ....[63]....
        /*014c*/ 	.word	0x0000d3d0


	//----- nvinfo : EIATTR_EXIT_INSTR_OFFSETS
	.align		4
.L_3140:
        /*0150*/ 	.byte	0x04, 0x1c
        /*0152*/ 	.short	(.L_3142 - .L_3141)


	//   ....[0]....
.L_3141:
        /*0154*/ 	.word	0x00006370


	//   ....[1]....
        /*0158*/ 	.word	0x0000d7b0


	//   ....[2]....
        /*015c*/ 	.word	0x0000d800


	//----- nvinfo : EIATTR_MAX_THREADS
	.align		4
.L_3142:
        /*0160*/ 	.byte	0x04, 0x05
        /*0162*/ 	.short	(.L_3144 - .L_3143)
.L_3143:
        /*0164*/ 	.word	0x00000080
        /*0168*/ 	.word	0x00000001
        /*016c*/ 	.word	0x00000001


	//----- nvinfo : EIATTR_CRS_STACK_SIZE
	.align		4
.L_3144:
        /*0170*/ 	.byte	0x04, 0x1e
        /*0172*/ 	.short	(.L_3146 - .L_3145)
.L_3145:
        /*0174*/ 	.word	0x00000000


	//----- nvinfo : EIATTR_CBANK_PARAM_SIZE
	.align		4
.L_3146:
        /*0178*/ 	.byte	0x03, 0x19
        /*017a*/ 	.short	0x00e8


	//----- nvinfo : EIATTR_PARAM_CBANK
	.align		4
        /*017c*/ 	.byte	0x04, 0x0a
        /*017e*/ 	.short	(.L_3148 - .L_3147)
	.align		4
.L_3147:
        /*0180*/ 	.word	index@(.nv.constant0._ZN2at6native29vectorized_elementwise_kernelILi2EZZZNS0_67_GLOBAL__N__bb565c37_34_ValidateCompressedIndicesKernel_cu_33a4b88b42_validate_compressed_sparse_indices_kernelILNS2_8CDimNameE0ENS2_18CUDAKernelLauncherENS2_14EmptyVecKernelENS2_8DummyVecELm8EEEvRKNS_6TensorESA_lllENKUlvE1_clEvENKUlvE_clEvEUliiiiiE_St5arrayIPcLm6EEEEviT0_T1_)
        /*0184*/ 	.short	0x0210
        /*0186*/ 	.short	0x00e8


	//----- nvinfo : EIATTR_SW_WAR
	.align		4
.L_3148:
        /*0188*/ 	.byte	0x04, 0x36
        /*018a*/ 	.short	(.L_3150 - .L_3149)
.L_3149:
        /*018c*/ 	.word	0x00000008
.L_3150:


//--------------------- .nv.info._ZN2at6native29vectorized_elementwise_kernelILi4EZZZNS0_67_GLOBAL__N__bb565c37_34_ValidateCompressedIndicesKernel_cu_33a4b88b42_validate_compressed_sparse_indices_kernelILNS2_8CDimNameE0ENS2_18CUDAKernelLauncherENS2_14EmptyVecKernelENS2_8DummyVecELm8EEEvRKNS_6TensorESA_lllENKUlvE1_clEvENKUlvE_clEvEUliiiiiE_St5arrayIPcLm6EEEEviT0_T1_ --------------------------
	.section	.nv.info._ZN2at6native29vectorized_elementwise_kernelILi4EZZZNS0_67_GLOBAL__N__bb565c37_34_ValidateCompressedIndicesKernel_cu_33a4b88b42_validate_compressed_sparse_indices_kernelILNS2_8CDimNameE0ENS2_18CUDAKernelLauncherENS2_14EmptyVecKernelENS2_8DummyVecELm8EEEvRKNS_6TensorESA_lllENKUlvE1_clEvENKUlvE_clEvEUliiiiiE_St5arrayIPcLm6EEEEviT0_T1_,"",@"SHT_CUDA_INFO"
	.sectionflags	@""
	.align	4


	//----- nvinfo : EIATTR_CUDA_API_VERSION
	.align		4
        /*0000*/ 	.byte	0x04, 0x37
        /*0002*/ 	.short	(.L_3152 - .L_3151)
.L_3151:
        /*0004*/ 	.word	0x00000082


	//----- nvinfo : EIATTR_KPARAM_INFO
	.align		4
.L_3152:
        /*0008*/ 	.byte	0x04, 0x17
        /*000a*/ 	.short	(.L_3154 - .L_3153)
.L_3153:
        /*000c*/ 	.word	0x00000000
        /*0010*/ 	.short	0x0002
        /*0012*/ 	.short	0x00b8
        /*0014*/ 	.byte	0x00, 0xf0, 0xc1, 0x00


	//----- nvinfo : EIATTR_KPARAM_INFO
	.align		4
.L_3154:
        /*0018*/ 	.byte	0x04, 0x17
        /*001a*/ 	.short	(.L_3156 - .L_3155)
.L_3155:
        /*001c*/ 	.word	0x00000000
        /*0020*/ 	.short	0x0001
        /*0022*/ 	.short	0x0008
        /*0024*/ 	.byte	0x00, 0xf0, 0xc1, 0x02


	//----- nvinfo : EIATTR_KPARAM_INFO
	.align		4
.L_3156:
        /*0028*/ 	.byte	0x04, 0x17
        /*002a*/ 	.short	(.L_3158 - .L_3157)
.L_3157:
        /*002c*/ 	.word	0x00000000
        /*0030*/ 	.short	0x0000
        /*0032*/ 	.short	0x0000
        /*0034*/ 	.byte	0x00, 0xf0, 0x11, 0x00


	//----- nvinfo : EIATTR_SPARSE_MMA_MASK
	.align		4
.L_3158:
        /*0038*/ 	.byte	0x03, 0x50
        /*003a*/ 	.short	0x0000


	//----- nvinfo : EIATTR_MAXREG_COUNT
	.align		4
        /*003c*/ 	.byte	0x03, 0x1b
        /*003e*/ 	.short	0x00ff


	//----- nvinfo : EIATTR_EXTERNS
	.align		4
        /*0040*/ 	.byte	0x04, 0x0f
        /*0042*/ 	.short	(.L_3160 - .L_3159)


	//   ....[0]....
	.align		4
.L_3159:
        /*0044*/ 	.word	index@(__assertfail)


	//----- nvinfo : EIATTR_MERCURY_ISA_VERSION
	.align		4
.L_3160:
        /*0048*/ 	.byte	0x03, 0x5f
        /*004a*/ 	.short	0x0101


	//----- nvinfo : EIATTR_SYSCALL_OFFSETS
	.align		4
        /*004c*/ 	.byte	0x04, 0x46
        /*004e*/ 	.short	(.L_3162 - .L_3161)


	//   ....[0]....
.L_3161:
        /*0050*/ 	.word	0x00000660


	//   ....[1]....
        /*0054*/ 	.word	0x000007f0


	//   ....[2]....
        /*0058*/ 	.word	0x000009a0


	//   ....[3]....
        /*005c*/ 	.word	0x00001100


	//   ....[4]....
        /*0060*/ 	.word	0x000012c0


	//   ....[5]....
        /*0064*/ 	.word	0x00001420


	//   ....[6]....
        /*0068*/ 	.word	0x000015d0


	//   ....[7]....
        /*006c*/ 	.word	0x00001cd0


	//   ....[8]....
        /*0070*/ 	.word	0x00001e90


	//   ....[9]....
        /*0074*/ 	.word	0x00001ff0


	//   ....[10]....
        /*0078*/ 	.word	0x000021a0


	//   ....[11]....
        /*007c*/ 	.word	0x00002840


	//   ....[12]....
        /*0080*/ 	.word	0x00002a00


	//   ....[13]....
        /*0084*/ 	.word	0x00002b60


	//   ....[14]....
        /*0088*/ 	.word	0x00002d10


	//   ....[15]....
        /*008c*/ 	.word	0x000033b0


	//   ....[16]....
        /*0090*/ 	.word	0x00003570


	//   ....[17]....
        /*0094*/ 	.word	0x000036d0


	//   ....[18]....
        /*0098*/ 	.word	0x00003880


	//   ....[19]....
        /*009c*/ 	.word	0x00003f20


	//   ....[20]....
        /*00a0*/ 	.word	0x000040e0


	//   ....[21]....
        /*00a4*/ 	.word	0x00004240


	//   ....[22]....
        /*00a8*/ 	.word	0x000043f0


	//   ....[23]....
        /*00ac*/ 	.word	0x00004a90


	//   ....[24]....
        /*00b0*/ 	.word	0x00004c50


	//   ....[25]....
        /*00b4*/ 	.word	0x00004db0


	//   ....[26]....
        /*00b8*/ 	.word	0x00004f60


	//   ....[27]....
        /*00bc*/ 	.word	0x00005600


	//   ....[28]....
        /*00c0*/ 	.word	0x000057c0


	//   ....[29]....
        /*00c4*/ 	.word	0x00005920


	//   ....[30]....
        /*00c8*/ 	.word	0x00005ad0


	//   ....[31]....
        /*00cc*/ 	.word	0x000061b0


	//   ....[32]....
        /*00d0*/ 	.word	0x00007180


	//   ....[33]....
        /*00d4*/ 	.word	0x00007300


	//   ....[34]....
        /*00d8*/ 	.word	0x000074b0


	//   ....[35]....
        /*00dc*/ 	.word	0x00007bc0


	//   ....[36]....
        /*00e0*/ 	.word	0x00007df0


	//   ....[37]....
        /*00e4*/ 	.word	0x00007f70


	//   ....[38]....
        /*00e8*/ 	.word	0x00008120


	//   ....[39]....
        /*00ec*/ 	.word	0x00008830


	//   ....[40]....
        /*00f0*/ 	.word	0x00008a60


	//   ....[41]....
        /*00f4*/ 	.word	0x00008be0


	//   ....[42]....
        /*00f8*/ 	.word	0x00008d90


	//   ....[43]....
        /*00fc*/ 	.word	0x000094a0


	//   ....[44]....
        /*0100*/ 	.word	0x000096d0


	//   ....[45]....
        /*0104*/ 	.word	0x00009850


	//   ....[46]....
        /*0108*/ 	.word	0x00009a00


	//   ....[47]....
        /*010c*/ 	.word	0x0000a120


	//   ....[48]....
        /*0110*/ 	.word	0x0000a350


	//   ....[49]....
        /*0114*/ 	.word	0x0000a4d0


	//   ....[50]....
        /*0118*/ 	.word	0x0000a680


	//   ....[51]....
        /*011c*/ 	.word	0x0000ada0


	//   ....[52]....
        /*0120*/ 	.word	0x0000afd0


	//   ....[53]....
        /*0124*/ 	.word	0x0000b150


	//   ....[54]....
        /*0128*/ 	.word	0x0000b300


	//   ....[55]....
        /*012c*/ 	.word	0x0000ba20


	//   ....[56]....
        /*0130*/ 	.word	0x0000bc50


	//   ....[57]....
        /*0134*/ 	.word	0x0000bdd0


	//   ....[58]....
        /*0138*/ 	.word	0x0000bf80


	//   ....[59]....
        /*013c*/ 	.word	0x0000c6a0


	//   ....[60]....
        /*0140*/ 	.word	0x0000c8d0


	//   ....[61]....
        /*0144*/ 	.word	0x0000ca50


	//   ....[62]....
        /*0148*/ 	.word	0x0000cc00


	//   ....[63]....
        /*014c*/ 	.word	0x0000d310


	//----- nvinfo : EIATTR_EXIT_INSTR_OFFSETS
	.align		4
.L_3162:
        /*0150*/ 	.byte	0x04, 0x1c
        /*0152*/ 	.short	(.L_3164 - .L_3163)


	//   ....[0]....
.L_3163:
        /*0154*/ 	.word	0x000062b0


	//   ....[1]....
        /*0158*/ 	.word	0x0000d6f0


	//   ....[2]....
        /*015c*/ 	.word	0x0000d740


	//----- nvinfo : EIATTR_MAX_THREADS
	.align		4
.L_3164:
        /*0160*/ 	.byte	0x04, 0x05
        /*0162*/ 	.short	(.L_3166 - .L_3165)
.L_3165:
        /*0164*/ 	.word	0x00000080
        /*0168*/ 	.word	0x00000001
        /*016c*/ 	.word	0x00000001


	//----- nvinfo : EIATTR_CRS_STACK_SIZE
	.align		4
.L_3166:
        /*0170*/ 	.byte	0x04, 0x1e
        /*0172*/ 	.short	(.L_3168 - .L_3167)
.L_3167:
        /*0174*/ 	.word	0x00000000


	//----- nvinfo : EIATTR_CBANK_PARAM_SIZE
	.align		4
.L_3168:
        /*0178*/ 	.byte	0x03, 0x19
        /*017a*/ 	.short	0x00e8


	//----- nvinfo : EIATTR_PARAM_CBANK
	.align		4
        /*017c*/ 	.byte	0x04, 0x0a
        /*017e*/ 	.short	(.L_3170 - .L_3169)
	.align		4
.L_3169:
        /*0180*/ 	.word	index@(.nv.constant0._ZN2at6native29vectorized_elementwise_kernelILi4EZZZNS0_67_GLOBAL__N__bb565c37_34_ValidateCompressedIndicesKernel_cu_33a4b88b42_validate_compressed_sparse_indices_kernelILNS2_8CDimNameE0ENS2_18CUDAKernelLauncherENS2_14EmptyVecKernelENS2_8DummyVecELm8EEEvRKNS_6TensorESA_lllENKUlvE1_clEvENKUlvE_clEvEUliiiiiE_St5arrayIPcLm6EEEEviT0_T1_)
        /*0184*/ 	.short	0x0210
        /*0186*/ 	.short	0x00e8


	//----- nvinfo : EIATTR_SW_WAR
	.align		4
.L_3170:
        /*0188*/ 	.byte	0x04, 0x36
        /*018a*/ 	.short	(.L_3172 - .L_3171)
.L_3171:
        /*018c*/ 	.word	0x00000008
.L_3172:


//--------------------- .nv.info._ZN2at6native29vectorized_elementwise_kernelILi8EZZZNS0_67_GLOBAL__N__bb565c37_34_ValidateCompressedIndicesKernel_cu_33a4b88b42_validate_compressed_sparse_indices_kernelILNS2_8CDimNameE0ENS2_18CUDAKernelLauncherENS2_14EmptyVecKernelENS2_8DummyVecELm8EEEvRKNS_6TensorESA_lllENKUlvE1_clEvENKUlvE_clEvEUliiiiiE_St5arrayIPcLm6EEEEviT0_T1_ --------------------------
	.section	.nv.info._ZN2at6native29vectorized_elementwise_kernelILi8EZZZNS0_67_GLOBAL__N__bb565c37_34_ValidateCompressedIndicesKernel_cu_33a4b88b42_validate_compressed_sparse_indices_kernelILNS2_8CDimNameE0ENS2_18CUDAKernelLauncherENS2_14EmptyVecKernelENS2_8DummyVecELm8EEEvRKNS_6TensorESA_lllENKUlvE1_clEvENKUlvE_clEvEUliiiiiE_St5arrayIPcLm6EEEEviT0_T1_,"",@"SHT_CUDA_INFO"
	.sectionflags	@""
	.align	4


	//----- nvinfo : EIATTR_CUDA_API_VERSION
	.align		4
        /*0000*/ 	.byte	0x04, 0x37
        /*0002*/ 	.short	(.L_3174 - .L_3173)
.L_3173:
        /*0004*/ 	.word	0x00000082


	//----- nvinfo : EIATTR_KPARAM_INFO
	.align		4
.L_3174:
        /*0008*/ 	.byte	0x04, 0x17
        /*000a*/ 	.short	(.L_3176 - .L_3175)
.L_3175:
        /*000c*/ 	.word	0x00000000
        /*0010*/ 	.short	0x0002
        /*0012*/ 	.short	0x00b8
        /*0014*/ 	.byte	0x00, 0xf0, 0xc1, 0x00


	//----- nvinfo : EIATTR_KPARAM_INFO
	.align		4
.L_3176:
        /*0018*/ 	.byte	0x04, 0x17
        /*001a*/ 	.short	(.L_3178 - .L_3177)
.L_3177:
        /*001c*/ 	.word	0x00000000
        /*0020*/ 	.short	0x0001
        /*0022*/ 	.short	0x0008
        /*0024*/ 	.byte	0x00, 0xf0, 0xc1, 0x02


	//----- nvinfo : EIATTR_KPARAM_INFO
	.align		4
.L_3178:
        /*0028*/ 	.byte	0x04, 0x17
        /*002a*/ 	.short	(.L_3180 - .L_3179)
.L_3179:
        /*002c*/ 	.word	0x00000000
        /*0030*/ 	.short	0x0000
        /*0032*/ 	.short	0x0000
        /*0034*/ 	.byte	0x00, 0xf0, 0x11, 0x00


	//----- nvinfo : EIATTR_SPARSE_MMA_MASK
	.align		4
.L_3180:
        /*0038*/ 	.byte	0x03, 0x50
        /*003a*/ 	.short	0x0000


	//----- nvinfo : EIATTR_MAXREG_COUNT
	.align		4
        /*003c*/ 	.byte	0x03, 0x1b
        /*003e*/ 	.short	0x00ff


	//----- nvinfo : EIATTR_EXTERNS
	.align		4
        /*0040*/ 	.byte	0x04, 0x0f
        /*0042*/ 	.short	(.L_3182 - .L_3181)


	//   ....[0]....
	.align		4
.L_3181:
        /*0044*/ 	.word	index@(__assertfail)


	//----- nvinfo : EIATTR_MERCURY_ISA_VERSION
	.align		4
.L_3182:
        /*0048*/ 	.byte	0x03, 0x5f
        /*004a*/ 	.short	0x0101


	//----- nvinfo : EIATTR_SYSCALL_OFFSETS
	.align		4
        /*004c*/ 	.byte	0x04, 0x46
        /*004e*/ 	.short	(.L_3184 - .L_3183)


	//   ....[0]....
.L_3183:
        /*0050*/ 	.word	0x00000660


	//   ....[1]....
        /*0054*/ 	.word	0x000007f0


	//   ....[2]....
        /*0058*/ 	.word	0x000009a0


	//   ....[3]....
        /*005c*/ 	.word	0x00001100


	//   ....[4]....
        /*0060*/ 	.word	0x000012c0


	//   ....[5]....
        /*0064*/ 	.word	0x00001420


	//   ....[6]....
        /*0068*/ 	.word	0x000015d0


	//   ....[7]....
        /*006c*/ 	.word	0x00001cd0


	//   ....[8]....
        /*0070*/ 	.word	0x00001e90


	//   ....[9]....
        /*0074*/ 	.word	0x00001ff0


	//   ....[10]....
        /*0078*/ 	.word	0x000021a0


	//   ....[11]....
        /*007c*/ 	.word	0x00002840


	//   ....[12]....
        /*0080*/ 	.word	0x00002a00


	//   ....[13]....
        /*0084*/ 	.word	0x00002b60


	//   ....[14]....
        /*0088*/ 	.word	0x00002d10


	//   ....[15]....
        /*008c*/ 	.word	0x000033b0


	//   ....[16]....
        /*0090*/ 	.word	0x00003570


	//   ....[17]....
        /*0094*/ 	.word	0x000036d0


	//   ....[18]....
        /*0098*/ 	.word	0x00003880


	//   ....[19]....
        /*009c*/ 	.word	0x00003f20


	//   ....[20]....
        /*00a0*/ 	.word	0x000040e0


	//   ....[21]....
        /*00a4*/ 	.word	0x00004240


	//   ....[22]....
        /*00a8*/ 	.word	0x000043f0


	//   ....[23]....
        /*00ac*/ 	.word	0x00004a90


	//   ....[24]....
        /*00b0*/ 	.word	0x00004c50


	//   ....[25]....
        /*00b4*/ 	.word	0x00004db0


	//   ....[26]....
        /*00b8*/ 	.word	0x00004f60


	//   ....[27]....
        /*00bc*/ 	.word	0x00005600


	//   ....[28]....
        /*00c0*/ 	.word	0x000057c0


	//   ....[29]....
        /*00c4*/ 	.word	0x00005920


	//   ....[30]....
        /*00c8*/ 	.word	0x00005ad0


	//   ....[31]....
        /*00cc*/ 	.word	0x000061b0


	//   ....[32]....
        /*00d0*/ 	.word	0x00007180


	//   ....[33]....
        /*00d4*/ 	.word	0x00007300


	//   ....[34]....
        /*00d8*/ 	.word	0x000074b0


	//   ....[35]....
        /*00dc*/ 	.word	0x00007bc0


	//   ....[36]....
        /*00e0*/ 	.word	0x00007df0


	//   ....[37]....
        /*00e4*/ 	.word	0x00007f70


	//   ....[38]....
        /*00e8*/ 	.word	0x00008120


	//   ....[39]....
        /*00ec*/ 	.word	0x00008830


	//   ....[40]....
        /*00f0*/ 	.word	0x00008a60


	//   ....[41]....
        /*00f4*/ 	.word	0x00008be0


	//   ....[42]....
        /*00f8*/ 	.word	0x00008d90


	//   ....[43]....
        /*00fc*/ 	.word	0x000094a0


	//   ....[44]....
        /*0100*/ 	.word	0x000096d0


	//   ....[45]....
        /*0104*/ 	.word	0x00009850


	//   ....[46]....
        /*0108*/ 	.word	0x00009a00


	//   ....[47]....
        /*010c*/ 	.word	0x0000a120


	//   ....[48]....
        /*0110*/ 	.word	0x0000a350


	//   ....[49]....
        /*0114*/ 	.word	0x0000a4d0


	//   ....[50]....
        /*0118*/ 	.word	0x0000a680


	//   ....[51]....
        /*011c*/ 	.word	0x0000ada0


	//   ....[52]....
        /*0120*/ 	.word	0x0000afd0


	//   ....[53]....
        /*0124*/ 	.word	0x0000b150


	//   ....[54]....
        /*0128*/ 	.word	0x0000b300


	//   ....[55]....
        /*012c*/ 	.word	0x0000ba20


	//   ....[56]....
        /*0130*/ 	.word	0x0000bc50


	//   ....[57]....
        /*0134*/ 	.word	0x0000bdd0


	//   ....[58]....
        /*0138*/ 	.word	0x0000bf80


	//   ....[59]....
        /*013c*/ 	.word	0x0000c6a0


	//   ....[60]....
        /*0140*/ 	.word	0x0000c8d0


	//   ....[61]....
        /*0144*/ 	.word	0x0000ca50


	//   ....[62]....
        /*0148*/ 	.word	0x0000cc00


	//   ....[63]....
        /*014c*/ 	.word	0x0000d310


	//----- nvinfo : EIATTR_EXIT_INSTR_OFFSETS
	.align		4
.L_3184:
        /*0150*/ 	.byte	0x04, 0x1c
        /*0152*/ 	.short	(.L_3186 - .L_3185)


	//   ....[0]....
.L_3185:
        /*0154*/ 	.word	0x000062b0


	//   ....[1]....
        /*0158*/ 	.word	0x0000d6f0


	//   ....[2]....
        /*015c*/ 	.word	0x0000d740


	//----- nvinfo : EIATTR_MAX_THREADS
	.align		4
.L_3186:
        /*0160*/ 	.byte	0x04, 0x05
        /*0162*/ 	.short	(.L_3188 - .L_3187)
.L_3187:
        /*0164*/ 	.word	0x00000080
        /*0168*/ 	.word	0x00000001
        /*016c*/ 	.word	0x00000001


	//----- nvinfo : EIATTR_CRS_STACK_SIZE
	.align		4
.L_3188:
        /*0170*/ 	.byte	0x04, 0x1e
        /*0172*/ 	.short	(.L_3190 - .L_3189)
.L_3189:
        /*0174*/ 	.word	0x00000000


	//----- nvinfo : EIATTR_CBANK_PARAM_SIZE
	.align		4
.L_3190:
        /*0178*/ 	.byte	0x03, 0x19
        /*017a*/ 	.short	0x00e8


	//----- nvinfo : EIATTR_PARAM_CBANK
	.align		4
        /*017c*/ 	.byte	0x04, 0x0a
        /*017e*/ 	.short	(.L_3192 - .L_3191)
	.align		4
.L_3191:
        /*0180*/ 	.word	index@(.nv.constant0._ZN2at6native29vectorized_elementwise_kernelILi8EZZZNS0_67_GLOBAL__N__bb565c37_34_ValidateCompressedIndicesKernel_cu_33a4b88b42_validate_compressed_sparse_indices_kernelILNS2_8CDimNameE0ENS2_18CUDAKernelLauncherENS2_14EmptyVecKernelENS2_8DummyVecELm8EEEvRKNS_6TensorESA_lllENKUlvE1_clEvENKUlvE_clEvEUliiiiiE_St5arrayIPcLm6EEEEviT0_T1_)
        /*0184*/ 	.short	0x0210
        /*0186*/ 	.short	0x00e8


	//----- nvinfo : EIATTR_SW_WAR
	.align		4
.L_3192:
        /*0188*/ 	.byte	0x04, 0x36
        /*018a*/ 	.short	(.L_3194 - .L_3193)
.L_3193:
        /*018c*/ 	.word	0x00000008
.L_3194:


//--------------------- .nv.info._ZN2at6native18elementwise_kernelILi128ELi4EZNS0_15gpu_kernel_implIZZZNS0_67_GLOBAL__N__bb565c37_34_ValidateCompressedIndicesKernel_cu_33a4b88b42_validate_compressed_sparse_indices_kernelILNS3_8CDimNameE0ENS3_18CUDAKernelLauncherENS3_14EmptyVecKernelENS3_8DummyVecELm8EEEvRKNS_6TensorESB_lllENKUlvE0_clEvENKUlvE0_clEvEUllE_EEvRNS_18TensorIteratorBaseERKT_EUliE_EEviT1_ --------------------------
	.section	.nv.info._ZN2at6native18elementwise_kernelILi128ELi4EZNS0_15gpu_kernel_implIZZZNS0_67_GLOBAL__N__bb565c37_34_ValidateCompressedIndicesKernel_cu_33a4b88b42_validate_compressed_sparse_indices_kernelILNS3_8CDimNameE0ENS3_18CUDAKernelLauncherENS3_14EmptyVecKernelENS3_8DummyVecELm8EEEvRKNS_6TensorESB_lllENKUlvE0_clEvENKUlvE0_clEvEUllE_EEvRNS_18TensorIteratorBaseERKT_EUliE_EEviT1_,"",@"SHT_CUDA_INFO"
	.sectionflags	@""
	.align	4


	//----- nvinfo : EIATTR_CUDA_API_VERSION
	.align		4
        /*0000*/ 	.byte	0x04, 0x37
        /*0002*/ 	.short	(.L_3196 - .L_3195)
.L_3195:
        /*0004*/ 	.word	0x00000082


	//----- nvinfo : EIATTR_KPARAM_INFO
	.align		4
.L_3196:
        /*0008*/ 	.byte	0x04, 0x17
        /*000a*/ 	.short	(.L_3198 - .L_3197)
.L_3197:
        /*000c*/ 	.word	0x00000000
        /*0010*/ 	.short	0x0001
        /*0012*/ 	.short	0x0008
        /*0014*/ 	.byte	0x00, 0xf0, 0xc1, 0x08


	//----- nvinfo : EIATTR_KPARAM_INFO
	.align		4
.L_3198:
        /*0018*/ 	.byte	0x04, 0x17
        /*001a*/ 	.short	(.L_3200 - .L_3199)
.L_3199:
        /*001c*/ 	.word	0x00000000
        /*0020*/ 	.short	0x0000
        /*0022*/ 	.short	0x0000
        /*0024*/ 	.byte	0x00, 0xf0, 0x11, 0x00


	//----- nvinfo : EIATTR_SPARSE_MMA_MASK
	.align		4
.L_3200:
        /*0028*/ 	.byte	0x03, 0x50
        /*002a*/ 	.short	0x0000


	//----- nvinfo : EIATTR_MAXREG_COUNT
	.align		4
        /*002c*/ 	.byte	0x03, 0x1b
        /*002e*/ 	.short	0x0080


	//----- nvinfo : EIATTR_EXTERNS
	.align		4
        /*0030*/ 	.byte	0x04, 0x0f
        /*0032*/ 	.short	(.L_3202 - .L_3201)


	//   ....[0]....
	.align		4
.L_3201:
        /*0034*/ 	.word	index@(__assertfail)


	//----- nvinfo : EIATTR_MERCURY_ISA_VERSION
	.align		4
.L_3202:
        /*0038*/ 	.byte	0x03, 0x5f
        /*003a*/ 	.short	0x0101


	//----- nvinfo : EIATTR_SYSCALL_OFFSETS
	.align		4
        /*003c*/ 	.byte	0x04, 0x46
        /*003e*/ 	.short	(.L_3204 - .L_3203)


	//   ....[0]....
.L_3203:
        /*0040*/ 	.word	0x000021d0


	//   ....[1]....
        /*0044*/ 	.word	0x000023e0


	//   ....[2]....
        /*0048*/ 	.word	0x00002ae0


	//   ....[3]....
        /*004c*/ 	.word	0x00004cc0


	//   ....[4]....
        /*0050*/ 	.word	0x00004ed0


	//   ....[5]....
        /*0054*/ 	.word	0x000055d0


	//   ....[6]....
        /*0058*/ 	.word	0x000077a0


	//   ....[7]....
        /*005c*/ 	.word	0x000079b0


	//   ....[8]....
        /*0060*/ 	.word	0x000080b0


	//   ....[9]....
        /*0064*/ 	.word	0x0000a270


	//   ....[10]....
        /*0068*/ 	.word	0x0000a480


	//   ....[11]....
        /*006c*/ 	.word	0x0000ab80


	//----- nvinfo : EIATTR_EXIT_INSTR_OFFSETS
	.align		4
.L_3204:
        /*0070*/ 	.byte	0x04, 0x1c
        /*0072*/ 	.short	(.L_3206 - .L_3205)


	//   ....[0]....
.L_3205:
        /*0074*/ 	.word	0x00008140


	//   ....[1]....
        /*0078*/ 	.word	0x0000a570


	//   ....[2]....
        /*007c*/ 	.word	0x0000a590


	//   ....[3]....
        /*0080*/ 	.word	0x0000a610


	//   ....[4]....
        /*0084*/ 	.word	0x0000a630


	//   ....[5]....
        /*0088*/ 	.word	0x0000a650


	//   ....[6]....
        /*008c*/ 	.word	0x0000a6d0


	//   ....[7]....
        /*0090*/ 	.word	0x0000a6f0


	//   ....[8]....
        /*0094*/ 	.word	0x0000a770


	//   ....[9]....
        /*0098*/ 	.word	0x0000a790


	//   ....[10]....
        /*009c*/ 	.word	0x0000a7b0


	//   ....[11]....
        /*00a0*/ 	.word	0x0000a850


	//   ....[12]....
        /*00a4*/ 	.word	0x0000a870


	//   ....[13]....
        /*00a8*/ 	.word	0x0000a8f0


	//   ....[14]....
        /*00ac*/ 	.word	0x0000a910


	//   ....[15]....
        /*00b0*/ 	.word	0x0000a930


	//   ....[16]....
        /*00b4*/ 	.word	0x0000a9d0


	//   ....[17]....
        /*00b8*/ 	.word	0x0000a9f0


	//   ....[18]....
        /*00bc*/ 	.word	0x0000aa10


	//   ....[19]....
        /*00c0*/ 	.word	0x0000aa80


	//   ....[20]....
        /*00c4*/ 	.word	0x0000ab90


	//   ....[21]....
        /*00c8*/ 	.word	0x0000abb0


	//   ....[22]....
        /*00cc*/ 	.word	0x0000abd0


	//----- nvinfo : EIATTR_MAX_THREADS
	.align		4
.L_3206:
        /*00d0*/ 	.byte	0x04, 0x05
        /*00d2*/ 	.short	(.L_3208 - .L_3207)
.L_3207:
        /*00d4*/ 	.word	0x00000080
        /*00d8*/ 	.word	0x00000001
        /*00dc*/ 	.word	0x00000001


	//----- nvinfo : EIATTR_CRS_STACK_SIZE
	.align		4
.L_3208:
        /*00e0*/ 	.byte	0x04, 0x1e
        /*00e2*/ 	.short	(.L_3210 - .L_3209)
.L_3209:
        /*00e4*/ 	.word	0x00000000


	//----- nvinfo : EIATTR_CBANK_PARAM_SIZE
	.align		4
.L_3210:
        /*00e8*/ 	.byte	0x03, 0x19
        /*00ea*/ 	.short	0x0238


	//----- nvinfo : EIATTR_PARAM_CBANK
	.align		4
        /*00ec*/ 	.byte	0x04, 0x0a
        /*00ee*/ 	.short	(.L_3212 - .L_3211)
	.align		4
.L_3211:
        /*00f0*/ 	.word	index@(.nv.constant0._ZN2at6native18elementwise_kernelILi128ELi4EZNS0_15gpu_kernel_implIZZZNS0_67_GLOBAL__N__bb565c37_34_ValidateCompressedIndicesKernel_cu_33a4b88b42_validate_compressed_sparse_indices_kernelILNS3_8CDimNameE0ENS3_18CUDAKernelLauncherENS3_14EmptyVecKernelENS3_8DummyVecELm8EEEvRKNS_6TensorESB_lllENKUlvE0_clEvENKUlvE0_clEvEUllE_EEvRNS_18TensorIteratorBaseERKT_EUliE_EEviT1_)
        /*00f4*/ 	.short	0x0210
        /*00f6*/ 	.short	0x0238


	//----- nvinfo : EIATTR_SW_WAR
	.align		4
.L_3212:
        /*00f8*/ 	.byte	0x04, 0x36
        /*00fa*/ 	.short	(.L_3214 - .L_3213)
.L_3213:
        /*00fc*/ 	.word	0x00000008
.L_3214:


//--------------------- .nv.info._ZN2at6native27unrolled_elementwise_kernelIZZZNS0_67_GLOBAL__N__bb565c37_34_ValidateCompressedIndicesKernel_cu_33a4b88b42_validate_compressed_sparse_indices_kernelILNS2_8CDimNameE0ENS2_18CUDAKernelLauncherENS2_14EmptyVecKernelENS2_8DummyVecELm8EEEvRKNS_6TensorESA_lllENKUlvE0_clEvENKUlvE0_clEvEUllE_St5arrayIPcLm2EELi4E23TrivialOffsetCalculatorILi1EjESI_NS0_6memory12LoadWithCastILi1EEENSJ_13StoreWithCastILi1EEEEEviT_T0_T2_T3_T4_T5_ --------------------------
	.section	.nv.info._ZN2at6native27unrolled_elementwise_kernelIZZZNS0_67_GLOBAL__N__bb565c37_34_ValidateCompressedIndicesKernel_cu_33a4b88b42_validate_compressed_sparse_indices_kernelILNS2_8CDimNameE0ENS2_18CUDAKernelLauncherENS2_14EmptyVecKernelENS2_8DummyVecELm8EEEvRKNS_6TensorESA_lllENKUlvE0_clEvENKUlvE0_clEvEUllE_St5arrayIPcLm2EELi4E23TrivialOffsetCalculatorILi1EjESI_NS0_6memory12LoadWithCastILi1EEENSJ_13StoreWithCastILi1EEEEEviT_T0_T2_T3_T4_T5_,"",@"SHT_CUDA_INFO"
	.sectionflags	@""
	.align	4


	//----- nvinfo : EIATTR_CUDA_API_VERSION
	.align		4
        /*0000*/ 	.byte	0x04, 0x37
        /*0002*/ 	.short	(.L_3216 - .L_3215)
.L_3215:
        /*0004*/ 	.word	0x00000082


	//----- nvinfo : EIATTR_KPARAM_INFO
	.align		4
.L_3216:
        /*0008*/ 	.byte	0x04, 0x17
        /*000a*/ 	.short	(.L_3218 - .L_3217)
.L_3217:
        /*000c*/ 	.word	0x00000000
        /*0010*/ 	.short	0x0006
        /*0012*/ 	.short	0x003c
        /*0014*/ 	.byte	0x00, 0xf0, 0x21, 0x00


	//----- nvinfo : EIATTR_KPARAM_INFO
	.align		4
.L_3218:
        /*0018*/ 	.byte	0x04, 0x17
        /*001a*/ 	.short	(.L_3220 - .L_3219)
.L_3219:
        /*001c*/ 	.word	0x00000000
        /*0020*/ 	.short	0x0005
        /*0022*/ 	.short	0x0034
        /*0024*/ 	.byte	0x00, 0xf0, 0x21, 0x00


	//----- nvinfo : EIATTR_KPARAM_INFO
	.align		4
.L_3220:
        /*0028*/ 	.byte	0x04, 0x17
        /*002a*/ 	.short	(.L_3222 - .L_3221)
.L_3221:
        /*002c*/ 	.word	0x00000000
        /*0030*/ 	.short	0x0004
        /*0032*/ 	.short	0x0031
        /*0034*/ 	.byte	0x00, 0xf0, 0x05, 0x00


	//----- nvinfo : EIATTR_KPARAM_INFO
	.align		4
.L_3222:
        /*0038*/ 	.byte	0x04, 0x17
        /*003a*/ 	.short	(.L_3224 - .L_3223)
.L_3223:
        /*003c*/ 	.word	0x00000000
        /*0040*/ 	.short	0x0003
        /*0042*/ 	.short	0x0030
        /*0044*/ 	.byte	0x00, 0xf0, 0x05, 0x00


	//----- nvinfo : EIATTR_KPARAM_INFO
	.align		4
.L_3224:
        /*0048*/ 	.byte	0x04, 0x17
        /*004a*/ 	.short	(.L_3226 - .L_3225)
.L_3225:
        /*004c*/ 	.word	0x00000000
        /*0050*/ 	.short	0x0002
        /*0052*/ 	.short	0x0020
        /*0054*/ 	.byte	0x00, 0xf0, 0x41, 0x00


	//----- nvinfo : EIATTR_KPARAM_INFO
	.align		4
.L_3226:
        /*0058*/ 	.byte	0x04, 0x17
        /*005a*/ 	.short	(.L_3228 - .L_3227)
.L_3227:
        /*005c*/ 	.word	0x00000000
        /*0060*/ 	.short	0x0001
        /*0062*/ 	.short	0x0008
        /*0064*/ 	.byte	0x00, 0xf0, 0x61, 0x00


	//----- nvinfo : EIATTR_KPARAM_INFO
	.align		4
.L_3228:
        /*0068*/ 	.byte	0x04, 0x17
        /*006a*/ 	.short	(.L_3230 - .L_3229)
.L_3229:
        /*006c*/ 	.word	0x00000000
        /*0070*/ 	.short	0x0000
        /*0072*/ 	.short	0x0000
        /*0074*/ 	.byte	0x00, 0xf0, 0x11, 0x00


	//----- nvinfo : EIATTR_SPARSE_MMA_MASK
	.align		4
.L_3230:
        /*0078*/ 	.byte	0x03, 0x50
        /*007a*/ 	.short	0x0000


	//----- nvinfo : EIATTR_MAXREG_COUNT
	.align		4
        /*007c*/ 	.byte	0x03, 0x1b
        /*007e*/ 	.short	0x00ff


	//----- nvinfo : EIATTR_EXTERNS
	.align		4
        /*0080*/ 	.byte	0x04, 0x0f
        /*0082*/ 	.short	(.L_3232 - .L_3231)


	//   ....[0]....
	.align		4
.L_3231:
        /*0084*/ 	.word	index@(__assertfail)


	//----- nvinfo : EIATTR_MERCURY_ISA_VERSION
	.align		4
.L_3232:
        /*0088*/ 	.byte	0x03, 0x5f
        /*008a*/ 	.short	0x0101


	//----- nvinfo : EIATTR_SYSCALL_OFFSETS
	.align		4
        /*008c*/ 	.byte	0x04, 0x46
        /*008e*/ 	.short	(.L_3234 - .L_3233)


	//   ....[0]....
.L_3233:
        /*0090*/ 	.word	0x00000ef0


	//   ....[1]....
        /*0094*/ 	.word	0x00001df0


	//   ....[2]....
        /*0098*/ 	.word	0x00002d00


	//   ....[3]....
        /*009c*/ 	.word	0x00003be0


	//   ....[4]....
        /*00a0*/ 	.word	0x00003e30


	//   ....[5]....
        /*00a4*/ 	.word	0x00004010


	//   ....[6]....
        /*00a8*/ 	.word	0x000041f0


	//   ....[7]....
        /*00ac*/ 	.word	0x000043d0


	//   ....[8]....
        /*00b0*/ 	.word	0x00004cb0


	//   ....[9]....
        /*00b4*/ 	.word	0x000054b0


	//   ....[10]....
        /*00b8*/ 	.word	0x00005c70


	//   ....[11]....
        /*00bc*/ 	.word	0x00006430


	//----- nvinfo : EIATTR_EXIT_INSTR_OFFSETS
	.align		4
.L_3234:
        /*00c0*/ 	.byte	0x04, 0x1c
        /*00c2*/ 	.short	(.L_3236 - .L_3235)


	//   ....[0]....
.L_3235:
        /*00c4*/ 	.word	0x00005cf0


	//   ....[1]....
        /*00c8*/ 	.word	0x00005e20


	//   ....[2]....
        /*00cc*/ 	.word	0x00005e40


	//   ....[3]....
        /*00d0*/ 	.word	0x00005ec0


	//   ....[4]....
        /*00d4*/ 	.word	0x00005ee0


	//   ....[5]....
        /*00d8*/ 	.word	0x00005f00


	//   ....[6]....
        /*00dc*/ 	.word	0x00005f80


	//   ....[7]....
        /*00e0*/ 	.word	0x00005fa0


	//   ....[8]....
        /*00e4*/ 	.word	0x00006020


	//   ....[9]....
        /*00e8*/ 	.word	0x00006040


	//   ....[10]....
        /*00ec*/ 	.word	0x00006060


	//   ....[11]....
        /*00f0*/ 	.word	0x00006100


	//   ....[12]....
        /*00f4*/ 	.word	0x00006120


	//   ....[13]....
        /*00f8*/ 	.word	0x000061a0


	//   ....[14]....
        /*00fc*/ 	.word	0x000061c0


	//   ....[15]....
        /*0100*/ 	.word	0x000061e0


	//   ....[16]....
        /*0104*/ 	.word	0x00006280


	//   ....[17]....
        /*0108*/ 	.word	0x000062a0


	//   ....[18]....
        /*010c*/ 	.word	0x000062c0


	//   ....[19]....
        /*0110*/ 	.word	0x00006330


	//   ....[20]....
        /*0114*/ 	.word	0x00006440


	//   ....[21]....
        /*0118*/ 	.word	0x00006460


	//   ....[22]....
        /*011c*/ 	.word	0x00006480


	//----- nvinfo : EIATTR_MAX_THREADS
	.align		4
.L_3236:
        /*0120*/ 	.byte	0x04, 0x05
        /*0122*/ 	.short	(.L_3238 - .L_3237)
.L_3237:
        /*0124*/ 	.word	0x00000080
        /*0128*/ 	.word	0x00000001
        /*012c*/ 	.word	0x00000001


	//----- nvinfo : EIATTR_CRS_STACK_SIZE
	.align		4
.L_3238:
        /*0130*/ 	.byte	0x04, 0x1e
        /*0132*/ 	.short	(.L_3240 - .L_3239)
.L_3239:
        /*0134*/ 	.word	0x00000000


	//----- nvinfo : EIATTR_CBANK_PARAM_SIZE
	.align		4
.L_3240:
        /*0138*/ 	.byte	0x03, 0x19
        /*013a*/ 	.short	0x0044


	//----- nvinfo : EIATTR_PARAM_CBANK
	.align		4
        /*013c*/ 	.byte	0x04, 0x0a
        /*013e*/ 	.short	(.L_3242 - .L_3241)
	.align		4
.L_3241:
        /*0140*/ 	.word	index@(.nv.constant0._ZN2at6native27unrolled_elementwise_kernelIZZZNS0_67_GLOBAL__N__bb565c37_34_ValidateCompressedIndicesKernel_cu_33a4b88b42_validate_compressed_sparse_indices_kernelILNS2_8CDimNameE0ENS2_18CUDAKernelLauncherENS2_14EmptyVecKernelENS2_8DummyVecELm8EEEvRKNS_6TensorESA_lllENKUlvE0_clEvENKUlvE0_clEvEUllE_St5arrayIPcLm2EELi4E23TrivialOffsetCalculatorILi1EjESI_NS0_6memory12LoadWithCastILi1EEENSJ_13StoreWithCastILi1EEEEEviT_T0_T2_T3_T4_T5_)
        /*0144*/ 	.short	0x0210
        /*0146*/ 	.short	0x0044


	//----- nvinfo : EIATTR_SW_WAR
	.align		4
.L_3242:
        /*0148*/ 	.byte	0x04, 0x36
        /*014a*/ 	.short	(.L_3244 - .L_3243)
.L_3243:
        /*014c*/ 	.word	0x00000008
.L_3244:


//--------------------- .nv.info._ZN2at6native18elementwise_kernelILi128ELi2EZNS0_22gpu_kernel_impl_nocastIZZZNS0_67_GLOBAL__N__bb565c37_34_ValidateCompressedIndicesKernel_cu_33a4b88b42_validate_compressed_sparse_indices_kernelILNS3_8CDimNameE0ENS3_18CUDAKernelLauncherENS3_14EmptyVecKernelENS3_8DummyVecELm8EEEvRKNS_6TensorESB_lllENKUlvE0_clEvENKUlvE0_clEvEUllE_EEvRNS_18TensorIteratorBaseERKT_EUliE_EEviT1_ --------------------------
	.section	.nv.info._ZN2at6native18elementwise_kernelILi128ELi2EZNS0_22gpu_kernel_impl_nocastIZZZNS0_67_GLOBAL__N__bb565c37_34_ValidateCompressedIndicesKernel_cu_33a4b88b42_validate_compressed_sparse_indices_kernelILNS3_8CDimNameE0ENS3_18CUDAKernelLauncherENS3_14EmptyVecKernelENS3_8DummyVecELm8EEEvRKNS_6TensorESB_lllENKUlvE0_clEvENKUlvE0_clEvEUllE_EEvRNS_18TensorIteratorBaseERKT_EUliE_EEviT1_,"",@"SHT_CUDA_INFO"
	.sectionflags	@""
	.align	4


	//----- nvinfo : EIATTR_CUDA_API_VERSION
	.align		4
        /*0000*/ 	.byte	0x04, 0x37
        /*0002*/ 	.short	(.L_3246 - .L_3245)
.L_3245:
        /*0004*/ 	.word	0x00000082


	//----- nvinfo : EIATTR_KPARAM_INFO
	.align		4
.L_3246:
        /*0008*/ 	.byte	0x04, 0x17
        /*000a*/ 	.short	(.L_3248 - .L_3247)
.L_3247:
        /*000c*/ 	.word	0x00000000
        /*0010*/ 	.short	0x0001
        /*0012*/ 	.short	0x0008
        /*0014*/ 	.byte	0x00, 0xf0, 0xa1, 0x08


	//----- nvinfo : EIATTR_KPARAM_INFO
	.align		4
.L_3248:
        /*0018*/ 	.byte	0x04, 0x17
        /*001a*/ 	.short	(.L_3250 - .L_3249)
.L_3249:
        /*001c*/ 	.word	0x00000000
        /*0020*/ 	.short	0x0000
        /*0022*/ 	.short	0x0000
        /*0024*/ 	.byte	0x00, 0xf0, 0x11, 0x00


	//----- nvinfo : EIATTR_SPARSE_MMA_MASK
	.align		4
.L_3250:
        /*0028*/ 	.byte	0x03, 0x50
        /*002a*/ 	.short	0x0000


	//----- nvinfo : EIATTR_MAXREG_COUNT
	.align		4
        /*002c*/ 	.byte	0x03, 0x1b
        /*002e*/ 	.short	0x0080


	//----- nvinfo : EIATTR_EXTERNS
	.align		4
        /*0030*/ 	.byte	0x04, 0x0f
        /*0032*/ 	.short	(.L_3252 - .L_3251)


	//   ....[0]....
	.align		4
.L_3251:
        /*0034*/ 	.word	index@(__assertfail)


	//----- nvinfo : EIATTR_MERCURY_ISA_VERSION
	.align		4
.L_3252:
        /*0038*/ 	.byte	0x03, 0x5f
        /*003a*/ 	.short	0x0101


	//----- nvinfo : EIATTR_SYSCALL_OFFSETS
	.align		4
        /*003c*/ 	.byte	0x04, 0x46
        /*003e*/ 	.short	(.L_3254 - .L_3253)


	//   ....[0]....
.L_3253:
        /*0040*/ 	.word	0x00001590


	//   ....[1]....
        /*0044*/ 	.word	0x00002b20


	//----- nvinfo : EIATTR_EXIT_INSTR_OFFSETS
	.align		4
.L_3254:
        /*0048*/ 	.byte	0x04, 0x1c
        /*004a*/ 	.short	(.L_3256 - .L_3255)


	//   ....[0]....
.L_3255:
        /*004c*/ 	.word	0x00001610


	//   ....[1]....
        /*0050*/ 	.word	0x00002b50


	//----- nvinfo : EIATTR_MAX_THREADS
	.align		4
.L_3256:
        /*0054*/ 	.byte	0x04, 0x05
        /*0056*/ 	.short	(.L_3258 - .L_3257)
.L_3257:
        /*0058*/ 	.word	0x00000080
        /*005c*/ 	.word	0x00000001
        /*0060*/ 	.word	0x00000001


	//----- nvinfo : EIATTR_CRS_STACK_SIZE
	.align		4
.L_3258:
        /*0064*/ 	.byte	0x04, 0x1e
        /*0066*/ 	.short	(.L_3260 - .L_3259)
.L_3259:
        /*0068*/ 	.word	0x00000000


	//----- nvinfo : EIATTR_CBANK_PARAM_SIZE
	.align		4
.L_3260:
        /*006c*/ 	.byte	0x03, 0x19
        /*006e*/ 	.short	0x0230


	//----- nvinfo : EIATTR_PARAM_CBANK
	.align		4
        /*0070*/ 	.byte	0x04, 0x0a
        /*0072*/ 	.short	(.L_3262 - .L_3261)
	.align		4
.L_3261:
        /*0074*/ 	.word	index@(.nv.constant0._ZN2at6native18elementwise_kernelILi128ELi2EZNS0_22gpu_kernel_impl_nocastIZZZNS0_67_GLOBAL__N__bb565c37_34_ValidateCompressedIndicesKernel_cu_33a4b88b42_validate_compressed_sparse_indices_kernelILNS3_8CDimNameE0ENS3_18CUDAKernelLauncherENS3_14EmptyVecKernelENS3_8DummyVecELm8EEEvRKNS_6TensorESB_lllENKUlvE0_clEvENKUlvE0_clEvEUllE_EEvRNS_18TensorIteratorBaseERKT_EUliE_EEviT1_)
        /*0078*/ 	.short	0x0210
        /*007a*/ 	.short	0x0230


	//----- nvinfo : EIATTR_SW_WAR
	.align		4
.L_3262:
        /*007c*/ 	.byte	0x04, 0x36
        /*007e*/ 	.short	(.L_3264 - .L_3263)
.L_3263:
        /*0080*/ 	.word	0x00000008
.L_3264:


//--------------------- .nv.info._ZN2at6native27unrolled_elementwise_kernelIZZZNS0_67_GLOBAL__N__bb565c37_34_ValidateCompressedIndicesKernel_cu_33a4b88b42_validate_compressed_sparse_indices_kernelILNS2_8CDimNameE0ENS2_18CUDAKernelLauncherENS2_14EmptyVecKernelENS2_8DummyVecELm8EEEvRKNS_6TensorESA_lllENKUlvE0_clEvENKUlvE0_clEvEUllE_St5arrayIPcLm2EELi4E23TrivialOffsetCalculatorILi1EjESI_NS0_6memory15LoadWithoutCastENSJ_16StoreWithoutCastEEEviT_T0_T2_T3_T4_T5_ --------------------------
	.section	.nv.info._ZN2at6native27unrolled_elementwise_kernelIZZZNS0_67_GLOBAL__N__bb565c37_34_ValidateCompressedIndicesKernel_cu_33a4b88b42_validate_compressed_sparse_indices_kernelILNS2_8CDimNameE0ENS2_18CUDAKernelLauncherENS2_14EmptyVecKernelENS2_8DummyVecELm8EEEvRKNS_6TensorESA_lllENKUlvE0_clEvENKUlvE0_clEvEUllE_St5arrayIPcLm2EELi4E23TrivialOffsetCalculatorILi1EjESI_NS0_6memory15LoadWithoutCastENSJ_16StoreWithoutCastEEEviT_T0_T2_T3_T4_T5_,"",@"SHT_CUDA_INFO"
	.sectionflags	@""
	.align	4


	//----- nvinfo : EIATTR_CUDA_API_VERSION
	.align		4
        /*0000*/ 	.byte	0x04, 0x37
        /*0002*/ 	.short	(.L_3266 - .L_3265)
.L_3265:
        /*0004*/ 	.word	0x00000082


	//----- nvinfo : EIATTR_KPARAM_INFO
	.align		4
.L_3266:
        /*0008*/ 	.byte	0x04, 0x17
        /*000a*/ 	.short	(.L_3268 - .L_3267)
.L_3267:
        /*000c*/ 	.word	0x00000000
        /*0010*/ 	.short	0x0006
        /*0012*/ 	.short	0x0033
        /*0014*/ 	.byte	0x00, 0xf0, 0x05, 0x00


	//----- nvinfo : EIATTR_KPARAM_INFO
	.align		4
.L_3268:
        /*0018*/ 	.byte	0x04, 0x17
        /*001a*/ 	.short	(.L_3270 - .L_3269)
.L_3269:
        /*001c*/ 	.word	0x00000000
        /*0020*/ 	.short	0x0005
        /*0022*/ 	.short	0x0032
        /*0024*/ 	.byte	0x00, 0xf0, 0x05, 0x00


	//----- nvinfo : EIATTR_KPARAM_INFO
	.align		4
.L_3270:
        /*0028*/ 	.byte	0x04, 0x17
        /*002a*/ 	.short	(.L_3272 - .L_3271)
.L_3271:
        /*002c*/ 	.word	0x00000000
        /*0030*/ 	.short	0x0004
        /*0032*/ 	.short	0x0031
        /*0034*/ 	.byte	0x00, 0xf0, 0x05, 0x00


	//----- nvinfo : EIATTR_KPARAM_INFO
	.align		4
.L_3272:
        /*0038*/ 	.byte	0x04, 0x17
        /*003a*/ 	.short	(.L_3274 - .L_3273)
.L_3273:
        /*003c*/ 	.word	0x00000000
        /*0040*/ 	.short	0x0003
        /*0042*/ 	.short	0x0030
        /*0044*/ 	.byte	0x00, 0xf0, 0x05, 0x00


	//----- nvinfo : EIATTR_KPARAM_INFO
	.align		4
.L_3274:
        /*0048*/ 	.byte	0x04, 0x17
        /*004a*/ 	.short	(.L_3276 - .L_3275)
.L_3275:
        /*004c*/ 	.word	0x00000000
        /*0050*/ 	.short	0x0002
        /*0052*/ 	.short	0x0020
        /*0054*/ 	.byte	0x00, 0xf0, 0x41, 0x00


	//----- nvinfo : EIATTR_KPARAM_INFO
	.align		4
.L_3276:
        /*0058*/ 	.byte	0x04, 0x17
        /*005a*/ 	.short	(.L_3278 - .L_3277)
.L_3277:
        /*005c*/ 	.word	0x00000000
        /*0060*/ 	.short	0x0001
        /*0062*/ 	.short	0x0008
        /*0064*/ 	.byte	0x00, 0xf0, 0x61, 0x00


	//----- nvinfo : EIATTR_KPARAM_INFO
	.align		4
.L_3278:
        /*0068*/ 	.byte	0x04, 0x17
        /*006a*/ 	.short	(.L_3280 - .L_3279)
.L_3279:
        /*006c*/ 	.word	0x00000000
        /*0070*/ 	.short	0x0000
        /*0072*/ 	.short	0x0000
        /*0074*/ 	.byte	0x00, 0xf0, 0x11, 0x00


	//----- nvinfo : EIATTR_SPARSE_MMA_MASK
	.align		4
.L_3280:
        /*0078*/ 	.byte	0x03, 0x50
        /*007a*/ 	.short	0x0000


	//----- nvinfo : EIATTR_MAXREG_COUNT
	.align		4
        /*007c*/ 	.byte	0x03, 0x1b
        /*007e*/ 	.short	0x00ff


	//----- nvinfo : EIATTR_EXTERNS
	.align		4
        /*0080*/ 	.byte	0x04, 0x0f
        /*0082*/ 	.short	(.L_3282 - .L_3281)


	//   ....[0]....
	.align		4
.L_3281:
        /*0084*/ 	.word	index@(__assertfail)


	//----- nvinfo : EIATTR_MERCURY_ISA_VERSION
	.align		4
.L_3282:
        /*0088*/ 	.byte	0x03, 0x5f
        /*008a*/ 	.short	0x0101


	//----- nvinfo : EIATTR_SYSCALL_OFFSETS
	.align		4
        /*008c*/ 	.byte	0x04, 0x46
        /*008e*/ 	.short	(.L_3284 - .L_3283)


	//   ....[0]....
.L_3283:
        /*0090*/ 	.word	0x000003e0


	//   ....[1]....
        /*0094*/ 	.word	0x000005c0


	//   ....[2]....
        /*0098*/ 	.word	0x000007a0


	//   ....[3]....
        /*009c*/ 	.word	0x00000980


	//----- nvinfo : EIATTR_EXIT_INSTR_OFFSETS
	.align		4
.L_3284:
        /*00a0*/ 	.byte	0x04, 0x1c
        /*00a2*/ 	.short	(.L_3286 - .L_3285)


	//   ....[0]....
.L_3285:
        /*00a4*/ 	.word	0x00000b00


	//   ....[1]....
        /*00a8*/ 	.word	0x00000b50


	//----- nvinfo : EIATTR_MAX_THREADS
	.align		4
.L_3286:
        /*00ac*/ 	.byte	0x04, 0x05
        /*00ae*/ 	.short	(.L_3288 - .L_3287)
.L_3287:
        /*00b0*/ 	.word	0x00000080
        /*00b4*/ 	.word	0x00000001
        /*00b8*/ 	.word	0x00000001


	//----- nvinfo : EIATTR_CRS_STACK_SIZE
	.align		4
.L_3288:
        /*00bc*/ 	.byte	0x04, 0x1e
        /*00be*/ 	.short	(.L_3290 - .L_3289)
.L_3289:
        /*00c0*/ 	.word	0x00000000


	//----- nvinfo : EIATTR_CBANK_PARAM_SIZE
	.align		4
.L_3290:
        /*00c4*/ 	.byte	0x03, 0x19
        /*00c6*/ 	.short	0x0034


	//----- nvinfo : EIATTR_PARAM_CBANK
	.align		4
        /*00c8*/ 	.byte	0x04, 0x0a
        /*00ca*/ 	.short	(.L_3292 - .L_3291)
	.align		4
.L_3291:
        /*00cc*/ 	.word	index@(.nv.constant0._ZN2at6native27unrolled_elementwise_kernelIZZZNS0_67_GLOBAL__N__bb565c37_34_ValidateCompressedIndicesKernel_cu_33a4b88b42_validate_compressed_sparse_indices_kernelILNS2_8CDimNameE0ENS2_18CUDAKernelLauncherENS2_14EmptyVecKernelENS2_8DummyVecELm8EEEvRKNS_6TensorESA_lllENKUlvE0_clEvENKUlvE0_clEvEUllE_St5arrayIPcLm2EELi4E23TrivialOffsetCalculatorILi1EjESI_NS0_6memory15LoadWithoutCastENSJ_16StoreWithoutCastEEEviT_T0_T2_T3_T4_T5_)
        /*00d0*/ 	.short	0x0210
        /*00d2*/ 	.short	0x0034


	//----- nvinfo : EIATTR_SW_WAR
	.align		4
.L_3292:
        /*00d4*/ 	.byte	0x04, 0x36
        /*00d6*/ 	.short	(.L_3294 - .L_3293)
.L_3293:
        /*00d8*/ 	.word	0x00000008
.L_3294:


//--------------------- .nv.info._ZN2at6native29vectorized_elementwise_kernelILi2EZZZNS0_67_GLOBAL__N__bb565c37_34_ValidateCompressedIndicesKernel_cu_33a4b88b42_validate_compressed_sparse_indices_kernelILNS2_8CDimNameE0ENS2_18CUDAKernelLauncherENS2_14EmptyVecKernelENS2_8DummyVecELm8EEEvRKNS_6TensorESA_lllENKUlvE0_clEvENKUlvE0_clEvEUllE_St5arrayIPcLm2EEEEviT0_T1_ --------------------------
	.section	.nv.info._ZN2at6native29vectorized_elementwise_kernelILi2EZZZNS0_67_GLOBAL__N__bb565c37_34_ValidateCompressedIndicesKernel_cu_33a4b88b42_validate_compressed_sparse_indices_kernelILNS2_8CDimNameE0ENS2_18CUDAKernelLauncherENS2_14EmptyVecKernelENS2_8DummyVecELm8EEEvRKNS_6TensorESA_lllENKUlvE0_clEvENKUlvE0_clEvEUllE_St5arrayIPcLm2EEEEviT0_T1_,"",@"SHT_CUDA_INFO"
	.sectionflags	@""
	.align	4


	//----- nvinfo : EIATTR_CUDA_API_VERSION
	.align		4
        /*0000*/ 	.byte	0x04, 0x37
        /*0002*/ 	.short	(.L_3296 - .L_3295)
.L_3295:
        /*0004*/ 	.word	0x00000082


	//----- nvinfo : EIATTR_KPARAM_INFO
	.align		4
.L_3296:
        /*0008*/ 	.byte	0x04, 0x17
        /*000a*/ 	.short	(.L_3298 - .L_3297)
.L_3297:
        /*000c*/ 	.word	0x00000000
        /*0010*/ 	.short	0x0002
        /*0012*/ 	.short	0x0020
        /*0014*/ 	.byte	0x00, 0xf0, 0x41, 0x00


	//----- nvinfo : EIATTR_KPARAM_INFO
	.align		4
.L_3298:
        /*0018*/ 	.byte	0x04, 0x17
        /*001a*/ 	.short	(.L_3300 - .L_3299)
.L_3299:
        /*001c*/ 	.word	0x00000000
        /*0020*/ 	.short	0x0001
        /*0022*/ 	.short	0x0008
        /*0024*/ 	.byte	0x00, 0xf0, 0x61, 0x00


	//----- nvinfo : EIATTR_KPARAM_INFO
	.align		4
.L_3300:
        /*0028*/ 	.byte	0x04, 0x17
        /*002a*/ 	.short	(.L_3302 - .L_3301)
.L_3301:
        /*002c*/ 	.word	0x00000000
        /*0030*/ 	.short	0x0000
        /*0032*/ 	.short	0x0000
        /*0034*/ 	.byte	0x00, 0xf0, 0x11, 0x00


	//----- nvinfo : EIATTR_SPARSE_MMA_MASK
	.align		4
.L_3302:
        /*0038*/ 	.byte	0x03, 0x50
        /*003a*/ 	.short	0x0000


	//----- nvinfo : EIATTR_MAXREG_COUNT
	.align		4
        /*003c*/ 	.byte	0x03, 0x1b
        /*003e*/ 	.short	0x00ff


	//----- nvinfo : EIATTR_EXTERNS
	.align		4
        /*0040*/ 	.byte	0x04, 0x0f
        /*0042*/ 	.short	(.L_3304 - .L_3303)


	//   ....[0]....
	.align		4
.L_3303:
        /*0044*/ 	.word	index@(__assertfail)


	//----- nvinfo : EIATTR_MERCURY_ISA_VERSION
	.align		4
.L_3304:
        /*0048*/ 	.byte	0x03, 0x5f
        /*004a*/ 	.short	0x0101


	//----- nvinfo : EIATTR_SYSCALL_OFFSETS
	.align		4
        /*004c*/ 	.byte	0x04, 0x46
        /*004e*/ 	.short	(.L_3306 - .L_3305)


	//   ....[0]....
.L_3305:
        /*0050*/ 	.word	0x000002a0


	//   ....[1]....
        /*0054*/ 	.word	0x00000460


	//   ....[2]....
        /*0058*/ 	.word	0x00000620


	//   ....[3]....
        /*005c*/ 	.word	0x000007e0


	//   ....[4]....
        /*0060*/ 	.word	0x000009a0


	//   ....[5]....
        /*0064*/ 	.word	0x00000b60


	//   ....[6]....
        /*0068*/ 	.word	0x00000d20


	//   ....[7]....
        /*006c*/ 	.word	0x00000ee0


	//   ....[8]....
        /*0070*/ 	.word	0x000014d0


	//   ....[9]....
        /*0074*/ 	.word	0x000016b0


	//   ....[10]....
        /*0078*/ 	.word	0x00001890


	//   ....[11]....
        /*007c*/ 	.word	0x00001a70


	//   ....[12]....
        /*0080*/ 	.word	0x00001c50


	//   ....[13]....
        /*0084*/ 	.word	0x00001e30


	//   ....[14]....
        /*0088*/ 	.word	0x00002010


	//   ....[15]....
        /*008c*/ 	.word	0x000021f0


	//----- nvinfo : EIATTR_EXIT_INSTR_OFFSETS
	.align		4
.L_3306:
        /*0090*/ 	.byte	0x04, 0x1c
        /*0092*/ 	.short	(.L_3308 - .L_3307)


	//   ....[0]....
.L_3307:
        /*0094*/ 	.word	0x00000f70


	//   ....[1]....
        /*0098*/ 	.word	0x00002570


	//   ....[2]....
        /*009c*/ 	.word	0x000025c0


	//----- nvinfo : EIATTR_MAX_THREADS
	.align		4
.L_3308:
        /*00a0*/ 	.byte	0x04, 0x05
        /*00a2*/ 	.short	(.L_3310 - .L_3309)
.L_3309:
        /*00a4*/ 	.word	0x00000080
        /*00a8*/ 	.word	0x00000001
        /*00ac*/ 	.word	0x00000001


	//----- nvinfo : EIATTR_CRS_STACK_SIZE
	.align		4
.L_3310:
        /*00b0*/ 	.byte	0x04, 0x1e
        /*00b2*/ 	.short	(.L_3312 - .L_3311)
.L_3311:
        /*00b4*/ 	.word	0x00000000


	//----- nvinfo : EIATTR_CBANK_PARAM_SIZE
	.align		4
.L_3312:
        /*00b8*/ 	.byte	0x03, 0x19
        /*00ba*/ 	.short	0x0030


	//----- nvinfo : EIATTR_PARAM_CBANK
	.align		4
        /*00bc*/ 	.byte	0x04, 0x0a
        /*00be*/ 	.short	(.L_3314 - .L_3313)
	.align		4
.L_3313:
        /*00c0*/ 	.word	index@(.nv.constant0._ZN2at6native29vectorized_elementwise_kernelILi2EZZZNS0_67_GLOBAL__N__bb565c37_34_ValidateCompressedIndicesKernel_cu_33a4b88b42_validate_compressed_sparse_indices_kernelILNS2_8CDimNameE0ENS2_18CUDAKernelLauncherENS2_14EmptyVecKernelENS2_8DummyVecELm8EEEvRKNS_6TensorESA_lllENKUlvE0_clEvENKUlvE0_clEvEUllE_St5arrayIPcLm2EEEEviT0_T1_)
        /*00c4*/ 	.short	0x0210
        /*00c6*/ 	.short	0x0030


	//----- nvinfo : EIATTR_SW_WAR
	.align		4
.L_3314:
        /*00c8*/ 	.byte	0x04, 0x36
        /*00ca*/ 	.short	(.L_3316 - .L_3315)
.L_3315:
        /*00cc*/ 	.word	0x00000008
.L_3316:


//--------------------- .nv.info._ZN2at6native29vectorized_elementwise_kernelILi4EZZZNS0_67_GLOBAL__N__bb565c37_34_ValidateCompressedIndicesKernel_cu_33a4b88b42_validate_compressed_sparse_indices_kernelILNS2_8CDimNameE0ENS2_18CUDAKernelLauncherENS2_14EmptyVecKernelENS2_8DummyVecELm8EEEvRKNS_6TensorESA_lllENKUlvE0_clEvENKUlvE0_clEvEUllE_St5arrayIPcLm2EEEEviT0_T1_ --------------------------
	.section	.nv.info._ZN2at6native29vectorized_elementwise_kernelILi4EZZZNS0_67_GLOBAL__N__bb565c37_34_ValidateCompressedIndicesKernel_cu_33a4b88b42_validate_compressed_sparse_indices_kernelILNS2_8CDimNameE0ENS2_18CUDAKernelLauncherENS2_14EmptyVecKernelENS2_8DummyVecELm8EEEvRKNS_6TensorESA_lllENKUlvE0_clEvENKUlvE0_clEvEUllE_St5arrayIPcLm2EEEEviT0_T1_,"",@"SHT_CUDA_INFO"
	.sectionflags	@""
	.align	4


	//----- nvinfo : EIATTR_CUDA_API_VERSION
	.align		4
        /*0000*/ 	.byte	0x04, 0x37
        /*0002*/ 	.short	(.L_3318 - .L_3317)
.L_3317:
        /*0004*/ 	.word	0x00000082


	//----- nvinfo : EIATTR_KPARAM_INFO
	.align		4
.L_3318:
        /*0008*/ 	.byte	0x04, 0x17
        /*000a*/ 	.short	(.L_3320 - .L_3319)
.L_3319:
        /*000c*/ 	.word	0x00000000
        /*0010*/ 	.short	0x0002
        /*0012*/ 	.short	0x0020
        /*0014*/ 	.byte	0x00, 0xf0, 0x41, 0x00


	//----- nvinfo : EIATTR_KPARAM_INFO
	.align		4
.L_3320:
        /*0018*/ 	.byte	0x04, 0x17
        /*001a*/ 	.short	(.L_3322 - .L_3321)
.L_3321:
        /*001c*/ 	.word	0x00000000
        /*0020*/ 	.short	0x0001
        /*0022*/ 	.short	0x0008
        /*0024*/ 	.byte	0x00, 0xf0, 0x61, 0x00


	//----- nvinfo : EIATTR_KPARAM_INFO
	.align		4
.L_3322:
        /*0028*/ 	.byte	0x04, 0x17
        /*002a*/ 	.short	(.L_3324 - .L_3323)
.L_3323:
        /*002c*/ 	.word	0x00000000
        /*0030*/ 	.short	0x0000
        /*0032*/ 	.short	0x0000
        /*0034*/ 	.byte	0x00, 0xf0, 0x11, 0x00


	//----- nvinfo : EIATTR_SPARSE_MMA_MASK
	.align		4
.L_3324:
        /*0038*/ 	.byte	0x03, 0x50
        /*003a*/ 	.short	0x0000


	//----- nvinfo : EIATTR_MAXREG_COUNT
	.align		4
        /*003c*/ 	.byte	0x03, 0x1b
        /*003e*/ 	.short	0x00ff


	//----- nvinfo : EIATTR_EXTERNS
	.align		4
        /*0040*/ 	.byte	0x04, 0x0f
        /*0042*/ 	.short	(.L_3326 - .L_3325)


	//   ....[0]....
	.align		4
.L_3325:
        /*0044*/ 	.word	index@(__assertfail)


	//----- nvinfo : EIATTR_MERCURY_ISA_VERSION
	.align		4
.L_3326:
        /*0048*/ 	.byte	0x03, 0x5f
        /*004a*/ 	.short	0x0101


	//----- nvinfo : EIATTR_SYSCALL_OFFSETS
	.align		4
        /*004c*/ 	.byte	0x04, 0x46
        /*004e*/ 	.short	(.L_3328 - .L_3327)


	//   ....[0]....
.L_3327:
        /*0050*/ 	.word	0x000002a0


	//   ....[1]....
        /*0054*/ 	.word	0x00000460


	//   ....[2]....
        /*0058*/ 	.word	0x00000620


	//   ....[3]....
        /*005c*/ 	.word	0x000007e0


	//   ....[4]....
        /*0060*/ 	.word	0x000009a0


	//   ....[5]....
        /*0064*/ 	.word	0x00000b60


	//   ....[6]....
        /*0068*/ 	.word	0x00000d20


	//   ....[7]....
        /*006c*/ 	.word	0x00000ee0


	//   ....[8]....
        /*0070*/ 	.word	0x000014d0


	//   ....[9]....
        /*0074*/ 	.word	0x000016b0


	//   ....[10]....
        /*0078*/ 	.word	0x00001890


	//   ....[11]....
        /*007c*/ 	.word	0x00001a70


	//   ....[12]....
        /*0080*/ 	.word	0x00001c50


	//   ....[13]....
        /*0084*/ 	.word	0x00001e30


	//   ....[14]....
        /*0088*/ 	.word	0x00002010


	//   ....[15]....
        /*008c*/ 	.word	0x000021f0


	//----- nvinfo : EIATTR_EXIT_INSTR_OFFSETS
	.align		4
.L_3328:
        /*0090*/ 	.byte	0x04, 0x1c
        /*0092*/ 	.short	(.L_3330 - .L_3329)


	//   ....[0]....
.L_3329:
        /*0094*/ 	.word	0x00000f70


	//   ....[1]....
        /*0098*/ 	.word	0x00002570


	//   ....[2]....
        /*009c*/ 	.word	0x000025c0


	//----- nvinfo : EIATTR_MAX_THREADS
	.align		4
.L_3330:
        /*00a0*/ 	.byte	0x04, 0x05
        /*00a2*/ 	.short	(.L_3332 - .L_3331)
.L_3331:
        /*00a4*/ 	.word	0x00000080
        /*00a8*/ 	.word	0x00000001
        /*00ac*/ 	.word	0x00000001


	//----- nvinfo : EIATTR_CRS_STACK_SIZE
	.align		4
.L_3332:
        /*00b0*/ 	.byte	0x04, 0x1e
        /*00b2*/ 	.short	(.L_3334 - .L_3333)
.L_3333:
        /*00b4*/ 	.word	0x00000000


	//----- nvinfo : EIATTR_CBANK_PARAM_SIZE
	.align		4
.L_3334:
        /*00b8*/ 	.byte	0x03, 0x19
        /*00ba*/ 	.short	0x0030


	//----- nvinfo : EIATTR_PARAM_CBANK
	.align		4
        /*00bc*/ 	.byte	0x04, 0x0a
        /*00be*/ 	.short	(.L_3336 - .L_3335)
	.align		4
.L_3335:
        /*00c0*/ 	.word	index@(.nv.constant0._ZN2at6native29vectorized_elementwise_kernelILi4EZZZNS0_67_GLOBAL__N__bb565c37_34_ValidateCompressedIndicesKernel_cu_33a4b88b42_validate_compressed_sparse_indices_kernelILNS2_8CDimNameE0ENS2_18CUDAKernelLauncherENS2_14EmptyVecKernelENS2_8DummyVecELm8EEEvRKNS_6TensorESA_lllENKUlvE0_clEvENKUlvE0_clEvEUllE_St5arrayIPcLm2EEEEviT0_T1_)
        /*00c4*/ 	.short	0x0210
        /*00c6*/ 	.short	0x0030


	//----- nvinfo : EIATTR_SW_WAR
	.align		4
.L_3336:
        /*00c8*/ 	.byte	0x04, 0x36
        /*00ca*/ 	.short	(.L_3338 - .L_3337)
.L_3337:
        /*00cc*/ 	.word	0x00000008
.L_3338:


//--------------------- .nv.info._ZN2at6native29vectorized_elementwise_kernelILi8EZZZNS0_67_GLOBAL__N__bb565c37_34_ValidateCompressedIndicesKernel_cu_33a4b88b42_validate_compressed_sparse_indices_kernelILNS2_8CDimNameE0ENS2_18CUDAKernelLauncherENS2_14EmptyVecKernelENS2_8DummyVecELm8EEEvRKNS_6TensorESA_lllENKUlvE0_clEvENKUlvE0_clEvEUllE_St5arrayIPcLm2EEEEviT0_T1_ --------------------------
	.section	.nv.info._ZN2at6native29vectorized_elementwise_kernelILi8EZZZNS0_67_GLOBAL__N__bb565c37_34_ValidateCompressedIndicesKernel_cu_33a4b88b42_validate_compressed_sparse_indices_kernelILNS2_8CDimNameE0ENS2_18CUDAKernelLauncherENS2_14EmptyVecKernelENS2_8DummyVecELm8EEEvRKNS_6TensorESA_lllENKUlvE0_clEvENKUlvE0_clEvEUllE_St5arrayIPcLm2EEEEviT0_T1_,"",@"SHT_CUDA_INFO"
	.sectionflags	@""
	.align	4


	//----- nvinfo : EIATTR_CUDA_API_VERSION
	.align		4
        /*0000*/ 	.byte	0x04, 0x37
        /*0002*/ 	.short	(.L_3340 - .L_3339)
.L_3339:
        /*0004*/ 	.word	0x00000082


	//----- nvinfo : EIATTR_KPARAM_INFO
	.align		4
.L_3340:
        /*0008*/ 	.byte	0x04, 0x17
        /*000a*/ 	.short	(.L_3342 - .L_3341)
.L_3341:
        /*000c*/ 	.word	0x00000000
        /*0010*/ 	.short	0x0002
        /*0012*/ 	.short	0x0020
        /*0014*/ 	.byte	0x00, 0xf0, 0x41, 0x00


	//----- nvinfo : EIATTR_KPARAM_INFO
	.align		4
.L_3342:
        /*0018*/ 	.byte	0x04, 0x17
        /*001a*/ 	.short	(.L_3344 - .L_3343)
.L_3343:
        /*001c*/ 	.word	0x00000000
        /*0020*/ 	.short	0x0001
        /*0022*/ 	.short	0x0008
        /*0024*/ 	.byte	0x00, 0xf0, 0x61, 0x00


	//----- nvinfo : EIATTR_KPARAM_INFO
	.align		4
.L_3344:
        /*0028*/ 	.byte	0x04, 0x17
        /*002a*/ 	.short	(.L_3346 - .L_3345)
.L_3345:
        /*002c*/ 	.word	0x00000000
        /*0030*/ 	.short	0x0000
        /*0032*/ 	.short	0x0000
        /*0034*/ 	.byte	0x00, 0xf0, 0x11, 0x00


	//----- nvinfo : EIATTR_SPARSE_MMA_MASK
	.align		4
.L_3346:
        /*0038*/ 	.byte	0x03, 0x50
        /*003a*/ 	.short	0x0000


	//----- nvinfo : EIATTR_MAXREG_COUNT
	.align		4
        /*003c*/ 	.byte	0x03, 0x1b
        /*003e*/ 	.short	0x00ff


	//----- nvinfo : EIATTR_EXTERNS
	.align		4
        /*0040*/ 	.byte	0x04, 0x0f
        /*0042*/ 	.short	(.L_3348 - .L_3347)


	//   ....[0]....
	.align		4
.L_3347:
        /*0044*/ 	.word	index@(__assertfail)


	//----- nvinfo : EIATTR_MERCURY_ISA_VERSION
	.align		4
.L_3348:
        /*0048*/ 	.byte	0x03, 0x5f
        /*004a*/ 	.short	0x0101


	//----- nvinfo : EIATTR_SYSCALL_OFFSETS
	.align		4
        /*004c*/ 	.byte	0x04, 0x46
        /*004e*/ 	.short	(.L_3350 - .L_3349)


	//   ....[0]....
.L_3349:
        /*0050*/ 	.word	0x000002a0


	//   ....[1]....
        /*0054*/ 	.word	0x00000460


	//   ....[2]....
        /*0058*/ 	.word	0x00000620


	//   ....[3]....
        /*005c*/ 	.word	0x000007e0


	//   ....[4]....
        /*0060*/ 	.word	0x000009a0


	//   ....[5]....
        /*0064*/ 	.word	0x00000b60


	//   ....[6]....
        /*0068*/ 	.word	0x00000d20


	//   ....[7]....
        /*006c*/ 	.word	0x00000ee0


	//   ....[8]....
        /*0070*/ 	.word	0x000014d0


	//   ....[9]....
        /*0074*/ 	.word	0x000016b0


	//   ....[10]....
        /*0078*/ 	.word	0x00001890


	//   ....[11]....
        /*007c*/ 	.word	0x00001a70


	//   ....[12]....
        /*0080*/ 	.word	0x00001c50


	//   ....[13]....
        /*0084*/ 	.word	0x00001e30


	//   ....[14]....
        /*0088*/ 	.word	0x00002010


	//   ....[15]....
        /*008c*/ 	.word	0x000021f0


	//----- nvinfo : EIATTR_EXIT_INSTR_OFFSETS
	.align		4
.L_3350:
        /*0090*/ 	.byte	0x04, 0x1c
        /*0092*/ 	.short	(.L_3352 - .L_3351)


	//   ....[0]....
.L_3351:
        /*0094*/ 	.word	0x00000f70


	//   ....[1]....
        /*0098*/ 	.word	0x00002570


	//   ....[2]....
        /*009c*/ 	.word	0x000025c0


	//----- nvinfo : EIATTR_MAX_THREADS
	.align		4
.L_3352:
        /*00a0*/ 	.byte	0x04, 0x05
        /*00a2*/ 	.short	(.L_3354 - .L_3353)
.L_3353:
        /*00a4*/ 	.word	0x00000080
        /*00a8*/ 	.word	0x00000001
        /*00ac*/ 	.word	0x00000001


	//----- nvinfo : EIATTR_CRS_STACK_SIZE
	.align		4
.L_3354:
        /*00b0*/ 	.byte	0x04, 0x1e
        /*00b2*/ 	.short	(.L_3356 - .L_3355)
.L_3355:
        /*00b4*/ 	.word	0x00000000


	//----- nvinfo : EIATTR_CBANK_PARAM_SIZE
	.align		4
.L_3356:
        /*00b8*/ 	.byte	0x03, 0x19
        /*00ba*/ 	.short	0x0030


	//----- nvinfo : EIATTR_PARAM_CBANK
	.align		4
        /*00bc*/ 	.byte	0x04, 0x0a
        /*00be*/ 	.short	(.L_3358 - .L_3357)
	.align		4
.L_3357:
        /*00c0*/ 	.word	index@(.nv.constant0._ZN2at6native29vectorized_elementwise_kernelILi8EZZZNS0_67_GLOBAL__N__bb565c37_34_ValidateCompressedIndicesKernel_cu_33a4b88b42_validate_compressed_sparse_indices_kernelILNS2_8CDimNameE0ENS2_18CUDAKernelLauncherENS2_14EmptyVecKernelENS2_8DummyVecELm8EEEvRKNS_6TensorESA_lllENKUlvE0_clEvENKUlvE0_clEvEUllE_St5arrayIPcLm2EEEEviT0_T1_)
        /*00c4*/ 	.short	0x0210
        /*00c6*/ 	.short	0x0030


	//----- nvinfo : EIATTR_SW_WAR
	.align		4
.L_3358:
        /*00c8*/ 	.byte	0x04, 0x36
        /*00ca*/ 	.short	(.L_3360 - .L_3359)
.L_3359:
        /*00cc*/ 	.word	0x00000008
.L_3360:


//--------------------- .nv.info._ZN2at6native18elementwise_kernelILi128ELi4EZNS0_15gpu_kernel_implIZZZNS0_67_GLOBAL__N__bb565c37_34_ValidateCompressedIndicesKernel_cu_33a4b88b42_validate_compressed_sparse_indices_kernelILNS3_8CDimNameE0ENS3_18CUDAKernelLauncherENS3_14EmptyVecKernelENS3_8DummyVecELm8EEEvRKNS_6TensorESB_lllENKUlvE0_clEvENKUlvE_clEvEUliE_EEvRNS_18TensorIteratorBaseERKT_EUliE_EEviT1_ --------------------------
	.section	.nv.info._ZN2at6native18elementwise_kernelILi128ELi4EZNS0_15gpu_kernel_implIZZZNS0_67_GLOBAL__N__bb565c37_34_ValidateCompressedIndicesKernel_cu_33a4b88b42_validate_compressed_sparse_indices_kernelILNS3_8CDimNameE0ENS3_18CUDAKernelLauncherENS3_14EmptyVecKernelENS3_8DummyVecELm8EEEvRKNS_6TensorESB_lllENKUlvE0_clEvENKUlvE_clEvEUliE_EEvRNS_18TensorIteratorBaseERKT_EUliE_EEviT1_,"",@"SHT_CUDA_INFO"
	.sectionflags	@""
	.align	4


	//----- nvinfo : EIATTR_CUDA_API_VERSION
	.align		4
        /*0000*/ 	.byte	0x04, 0x37
        /*0002*/ 	.short	(.L_3362 - .L_3361)
.L_3361:
        /*0004*/ 	.word	0x00000082


	//----- nvinfo : EIATTR_KPARAM_INFO
	.align		4
.L_3362:
        /*0008*/ 	.byte	0x04, 0x17
        /*000a*/ 	.short	(.L_3364 - .L_3363)
.L_3363:
        /*000c*/ 	.word	0x00000000
        /*0010*/ 	.short	0x0001
        /*0012*/ 	.short	0x0008
        /*0014*/ 	.byte	0x00, 0xf0, 0xc1, 0x08


	//----- nvinfo : EIATTR_KPARAM_INFO
	.align		4
.L_3364:
        /*0018*/ 	.byte	0x04, 0x17
        /*001a*/ 	.short	(.L_3366 - .L_3365)
.L_3365:
        /*001c*/ 	.word	0x00000000
        /*0020*/ 	.short	0x0000
        /*0022*/ 	.short	0x0000
        /*0024*/ 	.byte	0x00, 0xf0, 0x11, 0x00


	//----- nvinfo : EIATTR_SPARSE_MMA_MASK
	.align		4
.L_3366:
        /*0028*/ 	.byte	0x03, 0x50
        /*002a*/ 	.short	0x0000


	//----- nvinfo : EIATTR_MAXREG_COUNT
	.align		4
        /*002c*/ 	.byte	0x03, 0x1b
        /*002e*/ 	.short	0x0080


	//----- nvinfo : EIATTR_EXTERNS
	.align		4
        /*0030*/ 	.byte	0x04, 0x0f
        /*0032*/ 	.short	(.L_3368 - .L_3367)


	//   ....[0]....
	.align		4
.L_3367:
        /*0034*/ 	.word	index@(__assertfail)


	//----- nvinfo : EIATTR_MERCURY_ISA_VERSION
	.align		4
.L_3368:
        /*0038*/ 	.byte	0x03, 0x5f
        /*003a*/ 	.short	0x0101


	//----- nvinfo : EIATTR_SYSCALL_OFFSETS
	.align		4
        /*003c*/ 	.byte	0x04, 0x46
        /*003e*/ 	.short	(.L_3370 - .L_3369)


	//   ....[0]....
.L_3369:
        /*0040*/ 	.word	0x00002180


	//   ....[1]....
        /*0044*/ 	.word	0x00002350


	//   ....[2]....
        /*0048*/ 	.word	0x00002a50


	//   ....[3]....
        /*004c*/ 	.word	0x00004be0


	//   ....[4]....
        /*0050*/ 	.word	0x00004db0


	//   ....[5]....
        /*0054*/ 	.word	0x000054b0


	//   ....[6]....
        /*0058*/ 	.word	0x00007630


	//   ....[7]....
        /*005c*/ 	.word	0x00007800


	//   ....[8]....
        /*0060*/ 	.word	0x00007f00


	//   ....[9]....
        /*0064*/ 	.word	0x0000a070


	//   ....[10]....
        /*0068*/ 	.word	0x0000a240


	//   ....[11]....
        /*006c*/ 	.word	0x0000a940


	//----- nvinfo : EIATTR_EXIT_INSTR_OFFSETS
	.align		4
.L_3370:
        /*0070*/ 	.byte	0x04, 0x1c
        /*0072*/ 	.short	(.L_3372 - .L_3371)


	//   ....[0]....
.L_3371:
        /*0074*/ 	.word	0x00007f90


	//   ....[1]....
        /*0078*/ 	.word	0x0000a330


	//   ....[2]....
        /*007c*/ 	.word	0x0000a350


	//   ....[3]....
        /*0080*/ 	.word	0x0000a3d0


	//   ....[4]....
        /*0084*/ 	.word	0x0000a3f0


	//   ....[5]....
        /*0088*/ 	.word	0x0000a410


	//   ....[6]....
        /*008c*/ 	.word	0x0000a490


	//   ....[7]....
        /*0090*/ 	.word	0x0000a4b0


	//   ....[8]....
        /*0094*/ 	.word	0x0000a530


	//   ....[9]....
        /*0098*/ 	.word	0x0000a550


	//   ....[10]....
        /*009c*/ 	.word	0x0000a570


	//   ....[11]....
        /*00a0*/ 	.word	0x0000a610


	//   ....[12]....
        /*00a4*/ 	.word	0x0000a630


	//   ....[13]....
        /*00a8*/ 	.word	0x0000a6b0


	//   ....[14]....
        /*00ac*/ 	.word	0x0000a6d0


	//   ....[15]....
        /*00b0*/ 	.word	0x0000a6f0


	//   ....[16]....
        /*00b4*/ 	.word	0x0000a790


	//   ....[17]....
        /*00b8*/ 	.word	0x0000a7b0


	//   ....[18]....
        /*00bc*/ 	.word	0x0000a7d0


	//   ....[19]....
        /*00c0*/ 	.word	0x0000a840


	//   ....[20]....
        /*00c4*/ 	.word	0x0000a950


	//   ....[21]....
        /*00c8*/ 	.word	0x0000a970


	//   ....[22]....
        /*00cc*/ 	.word	0x0000a990


	//----- nvinfo : EIATTR_MAX_THREADS
	.align		4
.L_3372:
        /*00d0*/ 	.byte	0x04, 0x05
        /*00d2*/ 	.short	(.L_3374 - .L_3373)
.L_3373:
        /*00d4*/ 	.word	0x00000080
        /*00d8*/ 	.word	0x00000001
        /*00dc*/ 	.word	0x00000001


	//----- nvinfo : EIATTR_CRS_STACK_SIZE
	.align		4
.L_3374:
        /*00e0*/ 	.byte	0x04, 0x1e
        /*00e2*/ 	.short	(.L_3376 - .L_3375)
.L_3375:
        /*00e4*/ 	.word	0x00000000


	//----- nvinfo : EIATTR_CBANK_PARAM_SIZE
	.align		4
.L_3376:
        /*00e8*/ 	.byte	0x03, 0x19
        /*00ea*/ 	.short	0x0238


	//----- nvinfo : EIATTR_PARAM_CBANK
	.align		4
        /*00ec*/ 	.byte	0x04, 0x0a
        /*00ee*/ 	.short	(.L_3378 - .L_3377)
	.align		4
.L_3377:
        /*00f0*/ 	.word	index@(.nv.constant0._ZN2at6native18elementwise_kernelILi128ELi4EZNS0_15gpu_kernel_implIZZZNS0_67_GLOBAL__N__bb565c37_34_ValidateCompressedIndicesKernel_cu_33a4b88b42_validate_compressed_sparse_indices_kernelILNS3_8CDimNameE0ENS3_18CUDAKernelLauncherENS3_14EmptyVecKernelENS3_8DummyVecELm8EEEvRKNS_6TensorESB_lllENKUlvE0_clEvENKUlvE_clEvEUliE_EEvRNS_18TensorIteratorBaseERKT_EUliE_EEviT1_)
        /*00f4*/ 	.short	0x0210
        /*00f6*/ 	.short	0x0238


	//----- nvinfo : EIATTR_SW_WAR
	.align		4
.L_3378:
        /*00f8*/ 	.byte	0x04, 0x36
        /*00fa*/ 	.short	(.L_3380 - .L_3379)
.L_3379:
        /*00fc*/ 	.word	0x00000008
.L_3380:


//--------------------- .nv.info._ZN2at6native27unrolled_elementwise_kernelIZZZNS0_67_GLOBAL__N__bb565c37_34_ValidateCompressedIndicesKernel_cu_33a4b88b42_validate_compressed_sparse_indices_kernelILNS2_8CDimNameE0ENS2_18CUDAKernelLauncherENS2_14EmptyVecKernelENS2_8DummyVecELm8EEEvRKNS_6TensorESA_lllENKUlvE0_clEvENKUlvE_clEvEUliE_St5arrayIPcLm2EELi4E23TrivialOffsetCalculatorILi1EjESI_NS0_6memory12LoadWithCastILi1EEENSJ_13StoreWithCastILi1EEEEEviT_T0_T2_T3_T4_T5_ --------------------------
	.section	.nv.info._ZN2at6native27unrolled_elementwise_kernelIZZZNS0_67_GLOBAL__N__bb565c37_34_ValidateCompressedIndicesKernel_cu_33a4b88b42_validate_compressed_sparse_indices_kernelILNS2_8CDimNameE0ENS2_18CUDAKernelLauncherENS2_14EmptyVecKernelENS2_8DummyVecELm8EEEvRKNS_6TensorESA_lllENKUlvE0_clEvENKUlvE_clEvEUliE_St5arrayIPcLm2EELi4E23TrivialOffsetCalculatorILi1EjESI_NS0_6memory12LoadWithCastILi1EEENSJ_13StoreWithCastILi1EEEEEviT_T0_T2_T3_T4_T5_,"",@"SHT_CUDA_INFO"
	.sectionflags	@""
	.align	4


	//----- nvinfo : EIATTR_CUDA_API_VERSION
	.align		4
        /*0000*/ 	.byte	0x04, 0x37
        /*0002*/ 	.short	(.L_3382 - .L_3381)
.L_3381:
        /*0004*/ 	.word	0x00000082


	//----- nvinfo : EIATTR_KPARAM_INFO
	.align		4
.L_3382:
        /*0008*/ 	.byte	0x04, 0x17
        /*000a*/ 	.short	(.L_3384 - .L_3383)
.L_3383:
        /*000c*/ 	.word	0x00000000
        /*0010*/ 	.short	0x0006
        /*0012*/ 	.short	0x003c
        /*0014*/ 	.byte	0x00, 0xf0, 0x21, 0x00


	//----- nvinfo : EIATTR_KPARAM_INFO
	.align		4
.L_3384:
        /*0018*/ 	.byte	0x04, 0x17
        /*001a*/ 	.short	(.L_3386 - .L_3385)
.L_3385:
        /*001c*/ 	.word	0x00000000
        /*0020*/ 	.short	0x0005
        /*0022*/ 	.short	0x0034
        /*0024*/ 	.byte	0x00, 0xf0, 0x21, 0x00


	//----- nvinfo : EIATTR_KPARAM_INFO
	.align		4
.L_3386:
        /*0028*/ 	.byte	0x04, 0x17
        /*002a*/ 	.short	(.L_3388 - .L_3387)
.L_3387:
        /*002c*/ 	.word	0x00000000
        /*0030*/ 	.short	0x0004
        /*0032*/ 	.short	0x0031
        /*0034*/ 	.byte	0x00, 0xf0, 0x05, 0x00


	//----- nvinfo : EIATTR_KPARAM_INFO
	.align		4
.L_3388:
        /*0038*/ 	.byte	0x04, 0x17
        /*003a*/ 	.short	(.L_3390 - .L_3389)
.L_3389:
        /*003c*/ 	.word	0x00000000
        /*0040*/ 	.short	0x0003
        /*0042*/ 	.short	0x0030
        /*0044*/ 	.byte	0x00, 0xf0, 0x05, 0x00


	//----- nvinfo : EIATTR_KPARAM_INFO
	.align		4
.L_3390:
        /*0048*/ 	.byte	0x04, 0x17
        /*004a*/ 	.short	(.L_3392 - .L_3391)
.L_3391:
        /*004c*/ 	.word	0x00000000
        /*0050*/ 	.short	0x0002
        /*0052*/ 	.short	0x0020
        /*0054*/ 	.byte	0x00, 0xf0, 0x41, 0x00


	//----- nvinfo : EIATTR_KPARAM_INFO
	.align		4
.L_3392:
        /*0058*/ 	.byte	0x04, 0x17
        /*005a*/ 	.short	(.L_3394 - .L_3393)
.L_3393:
        /*005c*/ 	.word	0x00000000
        /*0060*/ 	.short	0x0001
        /*0062*/ 	.short	0x0008
        /*0064*/ 	.byte	0x00, 0xf0, 0x61, 0x00


	//----- nvinfo : EIATTR_KPARAM_INFO
	.align		4
.L_3394:
        /*0068*/ 	.byte	0x04, 0x17
        /*006a*/ 	.short	(.L_3396 - .L_3395)
.L_3395:
        /*006c*/ 	.word	0x00000000
        /*0070*/ 	.short	0x0000
        /*0072*/ 	.short	0x0000
        /*0074*/ 	.byte	0x00, 0xf0, 0x11, 0x00


	//----- nvinfo : EIATTR_SPARSE_MMA_MASK
	.align		4
.L_3396:
        /*0078*/ 	.byte	0x03, 0x50
        /*007a*/ 	.short	0x0000


	//----- nvinfo : EIATTR_MAXREG_COUNT
	.align		4
        /*007c*/ 	.byte	0x03, 0x1b
        /*007e*/ 	.short	0x00ff


	//----- nvinfo : EIATTR_EXTERNS
	.align		4
        /*0080*/ 	.byte	0x04, 0x0f
        /*0082*/ 	.short	(.L_3398 - .L_3397)


	//   ....[0]....
	.align		4
.L_3397:
        /*0084*/ 	.word	index@(__assertfail)


	//----- nvinfo : EIATTR_MERCURY_ISA_VERSION
	.align		4
.L_3398:
        /*0088*/ 	.byte	0x03, 0x5f
        /*008a*/ 	.short	0x0101


	//----- nvinfo : EIATTR_SYSCALL_OFFSETS
	.align		4
        /*008c*/ 	.byte	0x04, 0x46
        /*008e*/ 	.short	(.L_3400 - .L_3399)


	//   ....[0]....
.L_3399:
        /*0090*/ 	.word	0x00000ea0


	//   ....[1]....
        /*0094*/ 	.word	0x00001d30


	//   ....[2]....
        /*0098*/ 	.word	0x00002bc0


	//   ....[3]....
        /*009c*/ 	.word	0x00003a20


	//   ....[4]....
        /*00a0*/ 	.word	0x00003c40


	//   ....[5]....
        /*00a4*/ 	.word	0x00003e00


	//   ....[6]....
        /*00a8*/ 	.word	0x00003fc0


	//   ....[7]....
        /*00ac*/ 	.word	0x00004180


	//   ....[8]....
        /*00b0*/ 	.word	0x00004a60


	//   ....[9]....
        /*00b4*/ 	.word	0x00005260


	//   ....[10]....
        /*00b8*/ 	.word	0x00005a20


	//   ....[11]....
        /*00bc*/ 	.word	0x000061e0


	//----- nvinfo : EIATTR_EXIT_INSTR_OFFSETS
	.align		4
.L_3400:
        /*00c0*/ 	.byte	0x04, 0x1c
        /*00c2*/ 	.short	(.L_3402 - .L_3401)


	//   ....[0]....
.L_3401:
        /*00c4*/ 	.word	0x00005aa0


	//   ....[1]....
        /*00c8*/ 	.word	0x00005bd0


	//   ....[2]....
        /*00cc*/ 	.word	0x00005bf0


	//   ....[3]....
        /*00d0*/ 	.word	0x00005c70


	//   ....[4]....
        /*00d4*/ 	.word	0x00005c90


	//   ....[5]....
        /*00d8*/ 	.word	0x00005cb0


	//   ....[6]....
        /*00dc*/ 	.word	0x00005d30


	//   ....[7]....
        /*00e0*/ 	.word	0x00005d50


	//   ....[8]....
        /*00e4*/ 	.word	0x00005dd0


	//   ....[9]....
        /*00e8*/ 	.word	0x00005df0


	//   ....[10]....
        /*00ec*/ 	.word	0x00005e10


	//   ....[11]....
        /*00f0*/ 	.word	0x00005eb0


	//   ....[12]....
        /*00f4*/ 	.word	0x00005ed0


	//   ....[13]....
        /*00f8*/ 	.word	0x00005f50


	//   ....[14]....
        /*00fc*/ 	.word	0x00005f70


	//   ....[15]....
        /*0100*/ 	.word	0x00005f90


	//   ....[16]....
        /*0104*/ 	.word	0x00006030


	//   ....[17]....
        /*0108*/ 	.word	0x00006050


	//   ....[18]....
        /*010c*/ 	.word	0x00006070


	//   ....[19]....
        /*0110*/ 	.word	0x000060e0


	//   ....[20]....
        /*0114*/ 	.word	0x000061f0


	//   ....[21]....
        /*0118*/ 	.word	0x00006210


	//   ....[22]....
        /*011c*/ 	.word	0x00006230


	//----- nvinfo : EIATTR_MAX_THREADS
	.align		4
.L_3402:
        /*0120*/ 	.byte	0x04, 0x05
        /*0122*/ 	.short	(.L_3404 - .L_3403)
.L_3403:
        /*0124*/ 	.word	0x00000080
        /*0128*/ 	.word	0x00000001
        /*012c*/ 	.word	0x00000001


	//----- nvinfo : EIATTR_CRS_STACK_SIZE
	.align		4
.L_3404:
        /*0130*/ 	.byte	0x04, 0x1e
        /*0132*/ 	.short	(.L_3406 - .L_3405)
.L_3405:
        /*0134*/ 	.word	0x00000000


	//----- nvinfo : EIATTR_CBANK_PARAM_SIZE
	.align		4
.L_3406:
        /*0138*/ 	.byte	0x03, 0x19
        /*013a*/ 	.short	0x0044


	//----- nvinfo : EIATTR_PARAM_CBANK
	.align		4
        /*013c*/ 	.byte	0x04, 0x0a
        /*013e*/ 	.short	(.L_3408 - .L_3407)
	.align		4
.L_3407:
        /*0140*/ 	.word	index@(.nv.constant0._ZN2at6native27unrolled_elementwise_kernelIZZZNS0_67_GLOBAL__N__bb565c37_34_ValidateCompressedIndicesKernel_cu_33a4b88b42_validate_compressed_sparse_indices_kernelILNS2_8CDimNameE0ENS2_18CUDAKernelLauncherENS2_14EmptyVecKernelENS2_8DummyVecELm8EEEvRKNS_6TensorESA_lllENKUlvE0_clEvENKUlvE_clEvEUliE_St5arrayIPcLm2EELi4E23TrivialOffsetCalculatorILi1EjESI_NS0_6memory12LoadWithCastILi1EEENSJ_13StoreWithCastILi1EEEEEviT_T0_T2_T3_T4_T5_)
        /*0144*/ 	.short	0x0210
        /*0146*/ 	.short	0x0044


	//----- nvinfo : EIATTR_SW_WAR
	.align		4
.L_3408:
        /*0148*/ 	.byte	0x04, 0x36
        /*014a*/ 	.short	(.L_3410 - .L_3409)
.L_3409:
        /*014c*/ 	.word	0x00000008
.L_3410:


//--------------------- .nv.info._ZN2at6native18elementwise_kernelILi128ELi2EZNS0_22gpu_kernel_impl_nocastIZZZNS0_67_GLOBAL__N__bb565c37_34_ValidateCompressedIndicesKernel_cu_33a4b88b42_validate_compressed_sparse_indices_kernelILNS3_8CDimNameE0ENS3_18CUDAKernelLauncherENS3_14EmptyVecKernelENS3_8DummyVecELm8EEEvRKNS_6TensorESB_lllENKUlvE0_clEvENKUlvE_clEvEUliE_EEvRNS_18TensorIteratorBaseERKT_EUliE_EEviT1_ --------------------------
	.section	.nv.info._ZN2at6native18elementwise_kernelILi128ELi2EZNS0_22gpu_kernel_impl_nocastIZZZNS0_67_GLOBAL__N__bb565c37_34_ValidateCompressedIndicesKernel_cu_33a4b88b42_validate_compressed_sparse_indices_kernelILNS3_8CDimNameE0ENS3_18CUDAKernelLauncherENS3_14EmptyVecKernelENS3_8DummyVecELm8EEEvRKNS_6TensorESB_lllENKUlvE0_clEvENKUlvE_clEvEUliE_EEvRNS_18TensorIteratorBaseERKT_EUliE_EEviT1_,"",@"SHT_CUDA_INFO"
	.sectionflags	@""
	.align	4


	//----- nvinfo : EIATTR_CUDA_API_VERSION
	.align		4
        /*0000*/ 	.byte	0x04, 0x37
        /*0002*/ 	.short	(.L_3412 - .L_3411)
.L_3411:
        /*0004*/ 	.word	0x00000082


	//----- nvinfo : EIATTR_KPARAM_INFO
	.align		4
.L_3412:
        /*0008*/ 	.byte	0x04, 0x17
        /*000a*/ 	.short	(.L_3414 - .L_3413)
.L_3413:
        /*000c*/ 	.word	0x00000000
        /*0010*/ 	.short	0x0001
        /*0012*/ 	.short	0x0008
        /*0014*/ 	.byte	0x00, 0xf0, 0xa1, 0x08


	//----- nvinfo : EIATTR_KPARAM_INFO
	.align		4
.L_3414:
        /*0018*/ 	.byte	0x04, 0x17
        /*001a*/ 	.short	(.L_3416 - .L_3415)
.L_3415:
        /*001c*/ 	.word	0x00000000
        /*0020*/ 	.short	0x0000
        /*0022*/ 	.short	0x0000
        /*0024*/ 	.byte	0x00, 0xf0, 0x11, 0x00


	//----- nvinfo : EIATTR_SPARSE_MMA_MASK
	.align		4
.L_3416:
        /*0028*/ 	.byte	0x03, 0x50
        /*002a*/ 	.short	0x0000


	//----- nvinfo : EIATTR_MAXREG_COUNT
	.align		4
        /*002c*/ 	.byte	0x03, 0x1b
        /*002e*/ 	.short	0x0080


	//----- nvinfo : EIATTR_EXTERNS
	.align		4
        /*0030*/ 	.byte	0x04, 0x0f
        /*0032*/ 	.short	(.L_3418 - .L_3417)


	//   ....[0]....
	.align		4
.L_3417:
        /*0034*/ 	.word	index@(__assertfail)


	//----- nvinfo : EIATTR_MERCURY_ISA_VERSION
	.align		4
.L_3418:
        /*0038*/ 	.byte	0x03, 0x5f
        /*003a*/ 	.short	0x0101


	//----- nvinfo : EIATTR_SYSCALL_OFFSETS
	.align		4
        /*003c*/ 	.byte	0x04, 0x46
        /*003e*/ 	.short	(.L_3420 - .L_3419)


	//   ....[0]....
.L_3419:
        /*0040*/ 	.word	0x00001570


	//   ....[1]....
        /*0044*/ 	.word	0x00002ae0


	//----- nvinfo : EIATTR_EXIT_INSTR_OFFSETS
	.align		4
.L_3420:
        /*0048*/ 	.byte	0x04, 0x1c
        /*004a*/ 	.short	(.L_3422 - .L_3421)


	//   ....[0]....
.L_3421:
        /*004c*/ 	.word	0x000015f0


	//   ....[1]....
        /*0050*/ 	.word	0x00002b10


	//----- nvinfo : EIATTR_MAX_THREADS
	.align		4
.L_3422:
        /*0054*/ 	.byte	0x04, 0x05
        /*0056*/ 	.short	(.L_3424 - .L_3423)
.L_3423:
        /*0058*/ 	.word	0x00000080
        /*005c*/ 	.word	0x00000001
        /*0060*/ 	.word	0x00000001


	//----- nvinfo : EIATTR_CRS_STACK_SIZE
	.align		4
.L_3424:
        /*0064*/ 	.byte	0x04, 0x1e
        /*0066*/ 	.short	(.L_3426 - .L_3425)
.L_3425:
        /*0068*/ 	.word	0x00000000


	//----- nvinfo : EIATTR_CBANK_PARAM_SIZE
	.align		4
.L_3426:
        /*006c*/ 	.byte	0x03, 0x19
        /*006e*/ 	.short	0x0230


	//----- nvinfo : EIATTR_PARAM_CBANK
	.align		4
        /*0070*/ 	.byte	0x04, 0x0a
        /*0072*/ 	.short	(.L_3428 - .L_3427)
	.align		4
.L_3427:
        /*0074*/ 	.word	index@(.nv.constant0._ZN2at6native18elementwise_kernelILi128ELi2EZNS0_22gpu_kernel_impl_nocastIZZZNS0_67_GLOBAL__N__bb565c37_34_ValidateCompressedIndicesKernel_cu_33a4b88b42_validate_compressed_sparse_indices_kernelILNS3_8CDimNameE0ENS3_18CUDAKernelLauncherENS3_14EmptyVecKernelENS3_8DummyVecELm8EEEvRKNS_6TensorESB_lllENKUlvE0_clEvENKUlvE_clEvEUliE_EEvRNS_18TensorIteratorBaseERKT_EUliE_EEviT1_)
        /*0078*/ 	.short	0x0210
        /*007a*/ 	.short	0x0230


	//----- nvinfo : EIATTR_SW_WAR
	.align		4
.L_3428:
        /*007c*/ 	.byte	0x04, 0x36
        /*007e*/ 	.short	(.L_3430 - .L_3429)
.L_3429:
        /*0080*/ 	.word	0x00000008
.L_3430:


//--------------------- .nv.info._ZN2at6native27unrolled_elementwise_kernelIZZZNS0_67_GLOBAL__N__bb565c37_34_ValidateCompressedIndicesKernel_cu_33a4b88b42_validate_compressed_sparse_indices_kernelILNS2_8CDimNameE0ENS2_18CUDAKernelLauncherENS2_14EmptyVecKernelENS2_8DummyVecELm8EEEvRKNS_6TensorESA_lllENKUlvE0_clEvENKUlvE_clEvEUliE_St5arrayIPcLm2EELi4E23TrivialOffsetCalculatorILi1EjESI_NS0_6memory15LoadWithoutCastENSJ_16StoreWithoutCastEEEviT_T0_T2_T3_T4_T5_ --------------------------
	.section	.nv.info._ZN2at6native27unrolled_elementwise_kernelIZZZNS0_67_GLOBAL__N__bb565c37_34_ValidateCompressedIndicesKernel_cu_33a4b88b42_validate_compressed_sparse_indices_kernelILNS2_8CDimNameE0ENS2_18CUDAKernelLauncherENS2_14EmptyVecKernelENS2_8DummyVecELm8EEEvRKNS_6TensorESA_lllENKUlvE0_clEvENKUlvE_clEvEUliE_St5arrayIPcLm2EELi4E23TrivialOffsetCalculatorILi1EjESI_NS0_6memory15LoadWithoutCastENSJ_16StoreWithoutCastEEEviT_T0_T2_T3_T4_T5_,"",@"SHT_CUDA_INFO"
	.sectionflags	@""
	.align	4


	//----- nvinfo : EIATTR_CUDA_API_VERSION
	.align		4
        /*0000*/ 	.byte	0x04, 0x37
        /*0002*/ 	.short	(.L_3432 - .L_3431)
.L_3431:
        /*0004*/ 	.word	0x00000082


	//----- nvinfo : EIATTR_KPARAM_INFO
	.align		4
.L_3432:
        /*0008*/ 	.byte	0x04, 0x17
        /*000a*/ 	.short	(.L_3434 - .L_3433)
.L_3433:
        /*000c*/ 	.word	0x00000000
        /*0010*/ 	.short	0x0006
        /*0012*/ 	.short	0x0033
        /*0014*/ 	.byte	0x00, 0xf0, 0x05, 0x00


	//----- nvinfo : EIATTR_KPARAM_INFO
	.align		4
.L_3434:
        /*0018*/ 	.byte	0x04, 0x17
        /*001a*/ 	.short	(.L_3436 - .L_3435)
.L_3435:
        /*001c*/ 	.word	0x00000000
        /*0020*/ 	.short	0x0005
        /*0022*/ 	.short	0x0032
        /*0024*/ 	.byte	0x00, 0xf0, 0x05, 0x00


	//----- nvinfo : EIATTR_KPARAM_INFO
	.align		4
.L_3436:
        /*0028*/ 	.byte	0x04, 0x17
        /*002a*/ 	.short	(.L_3438 - .L_3437)
.L_3437:
        /*002c*/ 	.word	0x00000000
        /*0030*/ 	.short	0x0004
        /*0032*/ 	.short	0x0031
        /*0034*/ 	.byte	0x00, 0xf0, 0x05, 0x00


	//----- nvinfo : EIATTR_KPARAM_INFO
	.align		4
.L_3438:
        /*0038*/ 	.byte	0x04, 0x17
        /*003a*/ 	.short	(.L_3440 - .L_3439)
.L_3439:
        /*003c*/ 	.word	0x00000000
        /*0040*/ 	.short	0x0003
        /*0042*/ 	.short	0x0030
        /*0044*/ 	.byte	0x00, 0xf0, 0x05, 0x00


	//----- nvinfo : EIATTR_KPARAM_INFO
	.align		4
.L_3440:
        /*0048*/ 	.byte	0x04, 0x17
        /*004a*/ 	.short	(.L_3442 - .L_3441)
.L_3441:
        /*004c*/ 	.word	0x00000000
        /*0050*/ 	.short	0x0002
        /*0052*/ 	.short	0x0020
        /*0054*/ 	.byte	0x00, 0xf0, 0x41, 0x00


	//----- nvinfo : EIATTR_KPARAM_INFO
	.align		4
.L_3442:
        /*0058*/ 	.byte	0x04, 0x17
        /*005a*/ 	.short	(.L_3444 - .L_3443)
.L_3443:
        /*005c*/ 	.word	0x00000000
        /*0060*/ 	.short	0x0001
        /*0062*/ 	.short	0x0008
        /*0064*/ 	.byte	0x00, 0xf0, 0x61, 0x00


	//----- nvinfo : EIATTR_KPARAM_INFO
	.align		4
.L_3444:
        /*0068*/ 	.byte	0x04, 0x17
        /*006a*/ 	.short	(.L_3446 - .L_3445)
.L_3445:
        /*006c*/ 	.word	0x00000000
        /*0070*/ 	.short	0x0000
        /*0072*/ 	.short	0x0000
        /*0074*/ 	.byte	0x00, 0xf0, 0x11, 0x00


	//----- nvinfo : EIATTR_SPARSE_MMA_MASK
	.align		4
.L_3446:
        /*0078*/ 	.byte	0x03, 0x50
        /*007a*/ 	.short	0x0000


	//----- nvinfo : EIATTR_MAXREG_COUNT
	.align		4
        /*007c*/ 	.byte	0x03, 0x1b
        /*007e*/ 	.short	0x00ff


	//----- nvinfo : EIATTR_EXTERNS
	.align		4
        /*0080*/ 	.byte	0x04, 0x0f
        /*0082*/ 	.short	(.L_3448 - .L_3447)


	//   ....[0]....
	.align		4
.L_3447:
        /*0084*/ 	.word	index@(__assertfail)


	//----- nvinfo : EIATTR_MERCURY_ISA_VERSION
	.align		4
.L_3448:
        /*0088*/ 	.byte	0x03, 0x5f
        /*008a*/ 	.short	0x0101


	//----- nvinfo : EIATTR_SYSCALL_OFFSETS
	.align		4
        /*008c*/ 	.byte	0x04, 0x46
        /*008e*/ 	.short	(.L_3450 - .L_3449)


	//   ....[0]....
.L_3449:
        /*0090*/ 	.word	0x000003b0


	//   ....[1]....
        /*0094*/ 	.word	0x00000570


	//   ....[2]....
        /*0098*/ 	.word	0x00000730


	//   ....[3]....
        /*009c*/ 	.word	0x000008f0


	//----- nvinfo : EIATTR_EXIT_INSTR_OFFSETS
	.align		4
.L_3450:
        /*00a0*/ 	.byte	0x04, 0x1c
        /*00a2*/ 	.short	(.L_3452 - .L_3451)


	//   ....[0]....
.L_3451:
        /*00a4*/ 	.word	0x00000a70


	//   ....[1]....
        /*00a8*/ 	.word	0x00000ac0


	//----- nvinfo : EIATTR_MAX_THREADS
	.align		4
.L_3452:
        /*00ac*/ 	.byte	0x04, 0x05
        /*00ae*/ 	.short	(.L_3454 - .L_3453)
.L_3453:
        /*00b0*/ 	.word	0x00000080
        /*00b4*/ 	.word	0x00000001
        /*00b8*/ 	.word	0x00000001


	//----- nvinfo : EIATTR_CRS_STACK_SIZE
	.align		4
.L_3454:
        /*00bc*/ 	.byte	0x04, 0x1e
        /*00be*/ 	.short	(.L_3456 - .L_3455)
.L_3455:
        /*00c0*/ 	.word	0x00000000


	//----- nvinfo : EIATTR_CBANK_PARAM_SIZE
	.align		4
.L_3456:
        /*00c4*/ 	.byte	0x03, 0x19
        /*00c6*/ 	.short	0x0034


	//----- nvinfo : EIATTR_PARAM_CBANK
	.align		4
        /*00c8*/ 	.byte	0x04, 0x0a
        /*00ca*/ 	.short	(.L_3458 - .L_3457)
	.align		4
.L_3457:
        /*00cc*/ 	.word	index@(.nv.constant0._ZN2at6native27unrolled_elementwise_kernelIZZZNS0_67_GLOBAL__N__bb565c37_34_ValidateCompressedIndicesKernel_cu_33a4b88b42_validate_compressed_sparse_indices_kernelILNS2_8CDimNameE0ENS2_18CUDAKernelLauncherENS2_14EmptyVecKernelENS2_8DummyVecELm8EEEvRKNS_6TensorESA_lllENKUlvE0_clEvENKUlvE_clEvEUliE_St5arrayIPcLm2EELi4E23TrivialOffsetCalculatorILi1EjESI_NS0_6memory15LoadWithoutCastENSJ_16StoreWithoutCastEEEviT_T0_T2_T3_T4_T5_)
        /*00d0*/ 	.short	0x0210
        /*00d2*/ 	.short	0x0034


	//----- nvinfo : EIATTR_SW_WAR
	.align		4
.L_3458:
        /*00d4*/ 	.byte	0x04, 0x36
        /*00d6*/ 	.short	(.L_3460 - .L_3459)
.L_3459:
        /*00d8*/ 	.word	0x00000008
.L_3460:


//--------------------- .nv.info._ZN2at6native29vectorized_elementwise_kernelILi2EZZZNS0_67_GLOBAL__N__bb565c37_34_ValidateCompressedIndicesKernel_cu_33a4b88b42_validate_compressed_sparse_indices_kernelILNS2_8CDimNameE0ENS2_18CUDAKernelLauncherENS2_14EmptyVecKernelENS2_8DummyVecELm8EEEvRKNS_6TensorESA_lllENKUlvE0_clEvENKUlvE_clEvEUliE_St5arrayIPcLm2EEEEviT0_T1_ --------------------------
	.section	.nv.info._ZN2at6native29vectorized_elementwise_kernelILi2EZZZNS0_67_GLOBAL__N__bb565c37_34_ValidateCompressedIndicesKernel_cu_33a4b88b42_validate_compressed_sparse_indices_kernelILNS2_8CDimNameE0ENS2_18CUDAKernelLauncherENS2_14EmptyVecKernelENS2_8DummyVecELm8EEEvRKNS_6TensorESA_lllENKUlvE0_clEvENKUlvE_clEvEUliE_St5arrayIPcLm2EEEEviT0_T1_,"",@"SHT_CUDA_INFO"
	.sectionflags	@""
	.align	4


	//----- nvinfo : EIATTR_CUDA_API_VERSION
	.align		4
        /*0000*/ 	.byte	0x04, 0x37
        /*0002*/ 	.short	(.L_3462 - .L_3461)
.L_3461:
        /*0004*/ 	.word	0x00000082


	//----- nvinfo : EIATTR_KPARAM_INFO
	.align		4
.L_3462:
        /*0008*/ 	.byte	0x04, 0x17
        /*000a*/ 	.short	(.L_3464 - .L_3463)
.L_3463:
        /*000c*/ 	.word	0x00000000
        /*0010*/ 	.short	0x0002
        /*0012*/ 	.short	0x0020
        /*0014*/ 	.byte	0x00, 0xf0, 0x41, 0x00


	//----- nvinfo : EIATTR_KPARAM_INFO
	.align		4
.L_3464:
        /*0018*/ 	.byte	0x04, 0x17
        /*001a*/ 	.short	(.L_3466 - .L_3465)
.L_3465:
        /*001c*/ 	.word	0x00000000
        /*0020*/ 	.short	0x0001
        /*0022*/ 	.short	0x0008
        /*0024*/ 	.byte	0x00, 0xf0, 0x61, 0x00


	//----- nvinfo : EIATTR_KPARAM_INFO
	.align		4
.L_3466:
        /*0028*/ 	.byte	0x04, 0x17
        /*002a*/ 	.short	(.L_3468 - .L_3467)
.L_3467:
        /*002c*/ 	.word	0x00000000
        /*0030*/ 	.short	0x0000
        /*0032*/ 	.short	0x0000
        /*0034*/ 	.byte	0x00, 0xf0, 0x11, 0x00


	//----- nvinfo : EIATTR_SPARSE_MMA_MASK
	.align		4
.L_3468:
        /*0038*/ 	.byte	0x03, 0x50
        /*003a*/ 	.short	0x0000


	//----- nvinfo : EIATTR_MAXREG_COUNT
	.align		4
        /*003c*/ 	.byte	0x03, 0x1b
        /*003e*/ 	.short	0x00ff


	//----- nvinfo : EIATTR_EXTERNS
	.align		4
        /*0040*/ 	.byte	0x04, 0x0f
        /*0042*/ 	.short	(.L_3470 - .L_3469)


	//   ....[0]....
	.align		4
.L_3469:
        /*0044*/ 	.word	index@(__assertfail)


	//----- nvinfo : EIATTR_MERCURY_ISA_VERSION
	.align		4
.L_3470:
        /*0048*/ 	.byte	0x03, 0x5f
        /*004a*/ 	.short	0x0101


	//----- nvinfo : EIATTR_SYSCALL_OFFSETS
	.align		4
        /*004c*/ 	.byte	0x04, 0x46
        /*004e*/ 	.short	(.L_3472 - .L_3471)


	//   ....[0]....
.L_3471:
        /*0050*/ 	.word	0x00000280


	//   ....[1]....
        /*0054*/ 	.word	0x00000420


	//   ....[2]....
        /*0058*/ 	.word	0x000005c0


	//   ....[3]....
        /*005c*/ 	.word	0x00000760


	//   ....[4]....
        /*0060*/ 	.word	0x00000900


	//   ....[5]....
        /*0064*/ 	.word	0x00000aa0


	//   ....[6]....
        /*0068*/ 	.word	0x00000c40


	//   ....[7]....
        /*006c*/ 	.word	0x00000de0


	//   ....[8]....
        /*0070*/ 	.word	0x00001390


	//   ....[9]....
        /*0074*/ 	.word	0x00001550


	//   ....[10]....
        /*0078*/ 	.word	0x00001710


	//   ....[11]....
        /*007c*/ 	.word	0x000018d0


	//   ....[12]....
        /*0080*/ 	.word	0x00001a90


	//   ....[13]....
        /*0084*/ 	.word	0x00001c50


	//   ....[14]....
        /*0088*/ 	.word	0x00001e10


	//   ....[15]....
        /*008c*/ 	.word	0x00001fd0


	//----- nvinfo : EIATTR_EXIT_INSTR_OFFSETS
	.align		4
.L_3472:
        /*0090*/ 	.byte	0x04, 0x1c
        /*0092*/ 	.short	(.L_3474 - .L_3473)


	//   ....[0]....
.L_3473:
        /*0094*/ 	.word	0x00000e70


	//   ....[1]....
        /*0098*/ 	.word	0x00002350


	//   ....[2]....
        /*009c*/ 	.word	0x000023a0


	//----- nvinfo : EIATTR_MAX_THREADS
	.align		4
.L_3474:
        /*00a0*/ 	.byte	0x04, 0x05
        /*00a2*/ 	.short	(.L_3476 - .L_3475)
.L_3475:
        /*00a4*/ 	.word	0x00000080
        /*00a8*/ 	.word	0x00000001
        /*00ac*/ 	.word	0x00000001


	//----- nvinfo : EIATTR_CRS_STACK_SIZE
	.align		4
.L_3476:
        /*00b0*/ 	.byte	0x04, 0x1e
        /*00b2*/ 	.short	(.L_3478 - .L_3477)
.L_3477:
        /*00b4*/ 	.word	0x00000000


	//----- nvinfo : EIATTR_CBANK_PARAM_SIZE
	.align		4
.L_3478:
        /*00b8*/ 	.byte	0x03, 0x19
        /*00ba*/ 	.short	0x0030


	//----- nvinfo : EIATTR_PARAM_CBANK
	.align		4
        /*00bc*/ 	.byte	0x04, 0x0a
        /*00be*/ 	.short	(.L_3480 - .L_3479)
	.align		4
.L_3479:
        /*00c0*/ 	.word	index@(.nv.constant0._ZN2at6native29vectorized_elementwise_kernelILi2EZZZNS0_67_GLOBAL__N__bb565c37_34_ValidateCompressedIndicesKernel_cu_33a4b88b42_validate_compressed_sparse_indices_kernelILNS2_8CDimNameE0ENS2_18CUDAKernelLauncherENS2_14EmptyVecKernelENS2_8DummyVecELm8EEEvRKNS_6TensorESA_lllENKUlvE0_clEvENKUlvE_clEvEUliE_St5arrayIPcLm2EEEEviT0_T1_)
        /*00c4*/ 	.short	0x0210
        /*00c6*/ 	.short	0x0030


	//----- nvinfo : EIATTR_SW_WAR
	.align		4
.L_3480:
        /*00c8*/ 	.byte	0x04, 0x36
        /*00ca*/ 	.short	(.L_3482 - .L_3481)
.L_3481:
        /*00cc*/ 	.word	0x00000008
.L_3482:


//--------------------- .nv.info._ZN2at6native29vectorized_elementwise_kernelILi4EZZZNS0_67_GLOBAL__N__bb565c37_34_ValidateCompressedIndicesKernel_cu_33a4b88b42_validate_compressed_sparse_indices_kernelILNS2_8CDimNameE0ENS2_18CUDAKernelLauncherENS2_14EmptyVecKernelENS2_8DummyVecELm8EEEvRKNS_6TensorESA_lllENKUlvE0_clEvENKUlvE_clEvEUliE_St5arrayIPcLm2EEEEviT0_T1_ --------------------------
	.section	.nv.info._ZN2at6native29vectorized_elementwise_kernelILi4EZZZNS0_67_GLOBAL__N__bb565c37_34_ValidateCompressedIndicesKernel_cu_33a4b88b42_validate_compressed_sparse_indices_kernelILNS2_8CDimNameE0ENS2_18CUDAKernelLauncherENS2_14EmptyVecKernelENS2_8DummyVecELm8EEEvRKNS_6TensorESA_lllENKUlvE0_clEvENKUlvE_clEvEUliE_St5arrayIPcLm2EEEEviT0_T1_,"",@"SHT_CUDA_INFO"
	.sectionflags	@""
	.align	4


	//----- nvinfo : EIATTR_CUDA_API_VERSION
	.align		4
        /*0000*/ 	.byte	0x04, 0x37
        /*0002*/ 	.short	(.L_3484 - .L_3483)
.L_3483:
        /*0004*/ 	.word	0x00000082


	//----- nvinfo : EIATTR_KPARAM_INFO
	.align		4
.L_3484:
        /*0008*/ 	.byte	0x04, 0x17
        /*000a*/ 	.short	(.L_3486 - .L_3485)
.L_3485:
        /*000c*/ 	.word	0x00000000
        /*0010*/ 	.short	0x0002
        /*0012*/ 	.short	0x0020
        /*0014*/ 	.byte	0x00, 0xf0, 0x41, 0x00


	//----- nvinfo : EIATTR_KPARAM_INFO
	.align		4
.L_3486:
        /*0018*/ 	.byte	0x04, 0x17
        /*001a*/ 	.short	(.L_3488 - .L_3487)
.L_3487:
        /*001c*/ 	.word	0x00000000
        /*0020*/ 	.short	0x0001
        /*0022*/ 	.short	0x0008
        /*0024*/ 	.byte	0x00, 0xf0, 0x61, 0x00


	//----- nvinfo : EIATTR_KPARAM_INFO
	.align		4
.L_3488:
        /*0028*/ 	.byte	0x04, 0x17
        /*002a*/ 	.short	(.L_3490 - .L_3489)
.L_3489:
        /*002c*/ 	.word	0x00000000
        /*0030*/ 	.short	0x0000
        /*0032*/ 	.short	0x0000
        /*0034*/ 	.byte	0x00, 0xf0, 0x11, 0x00


	//----- nvinfo : EIATTR_SPARSE_MMA_MASK
	.align		4
.L_3490:
        /*0038*/ 	.byte	0x03, 0x50
        /*003a*/ 	.short	0x0000


	//----- nvinfo : EIATTR_MAXREG_COUNT
	.align		4
        /*003c*/ 	.byte	0x03, 0x1b
        /*003e*/ 	.short	0x00ff


	//----- nvinfo : EIATTR_EXTERNS
	.align		4
        /*0040*/ 	.byte	0x04, 0x0f
        /*0042*/ 	.short	(.L_3492 - .L_3491)


	//   ....[0]....
	.align		4
.L_3491:
        /*0044*/ 	.word	index@(__assertfail)


	//----- nvinfo : EIATTR_MERCURY_ISA_VERSION
	.align		4
.L_3492:
        /*0048*/ 	.byte	0x03, 0x5f
        /*004a*/ 	.short	0x0101


	//----- nvinfo : EIATTR_SYSCALL_OFFSETS
	.align		4
        /*004c*/ 	.byte	0x04, 0x46
        /*004e*/ 	.short	(.L_3494 - .L_3493)


	//   ....[0]....
.L_3493:
        /*0050*/ 	.word	0x00000260


	//   ....[1]....
        /*0054*/ 	.word	0x00000400


	//   ....[2]....
        /*0058*/ 	.word	0x000005a0


	//   ....[3]....
        /*005c*/ 	.word	0x00000740


	//   ....[4]....
        /*0060*/ 	.word	0x000008e0


	//   ....[5]....
        /*0064*/ 	.word	0x00000a80


	//   ....[6]....
        /*0068*/ 	.word	0x00000c20


	//   ....[7]....
        /*006c*/ 	.word	0x00000dc0


	//   ....[8]....
        /*0070*/ 	.word	0x00001340


	//   ....[9]....
        /*0074*/ 	.word	0x00001500


	//   ....[10]....
        /*0078*/ 	.word	0x000016c0


	//   ....[11]....
        /*007c*/ 	.word	0x00001880


	//   ....[12]....
        /*0080*/ 	.word	0x00001a40


	//   ....[13]....
        /*0084*/ 	.word	0x00001c00


	//   ....[14]....
        /*0088*/ 	.word	0x00001dc0


	//   ....[15]....
        /*008c*/ 	.word	0x00001f80


	//----- nvinfo : EIATTR_EXIT_INSTR_OFFSETS
	.align		4
.L_3494:
        /*0090*/ 	.byte	0x04, 0x1c
        /*0092*/ 	.short	(.L_3496 - .L_3495)


	//   ....[0]....
.L_3495:
        /*0094*/ 	.word	0x00000e30


	//   ....[1]....
        /*0098*/ 	.word	0x00002300


	//   ....[2]....
        /*009c*/ 	.word	0x00002350


	//----- nvinfo : EIATTR_MAX_THREADS
	.align		4
.L_3496:
        /*00a0*/ 	.byte	0x04, 0x05
        /*00a2*/ 	.short	(.L_3498 - .L_3497)
.L_3497:
        /*00a4*/ 	.word	0x00000080
        /*00a8*/ 	.word	0x00000001
        /*00ac*/ 	.word	0x00000001


	//----- nvinfo : EIATTR_CRS_STACK_SIZE
	.align		4
.L_3498:
        /*00b0*/ 	.byte	0x04, 0x1e
        /*00b2*/ 	.short	(.L_3500 - .L_3499)
.L_3499:
        /*00b4*/ 	.word	0x00000000


	//----- nvinfo : EIATTR_CBANK_PARAM_SIZE
	.align		4
.L_3500:
        /*00b8*/ 	.byte	0x03, 0x19
        /*00ba*/ 	.short	0x0030


	//----- nvinfo : EIATTR_PARAM_CBANK
	.align		4
        /*00bc*/ 	.byte	0x04, 0x0a
        /*00be*/ 	.short	(.L_3502 - .L_3501)
	.align		4
.L_3501:
        /*00c0*/ 	.word	index@(.nv.constant0._ZN2at6native29vectorized_elementwise_kernelILi4EZZZNS0_67_GLOBAL__N__bb565c37_34_ValidateCompressedIndicesKernel_cu_33a4b88b42_validate_compressed_sparse_indices_kernelILNS2_8CDimNameE0ENS2_18CUDAKernelLauncherENS2_14EmptyVecKernelENS2_8DummyVecELm8EEEvRKNS_6TensorESA_lllENKUlvE0_clEvENKUlvE_clEvEUliE_St5arrayIPcLm2EEEEviT0_T1_)
        /*00c4*/ 	.short	0x0210
        /*00c6*/ 	.short	0x0030


	//----- nvinfo : EIATTR_SW_WAR
	.align		4
.L_3502:
        /*00c8*/ 	.byte	0x04, 0x36
        /*00ca*/ 	.short	(.L_3504 - .L_3503)
.L_3503:
        /*00cc*/ 	.word	0x00000008
.L_3504:


//--------------------- .nv.info._ZN2at6native29vectorized_elementwise_kernelILi8EZZZNS0_67_GLOBAL__N__bb565c37_34_ValidateCompressedIndicesKernel_cu_33a4b88b42_validate_compressed_sparse_indices_kernelILNS2_8CDimNameE0ENS2_18CUDAKernelLauncherENS2_14EmptyVecKernelENS2_8DummyVecELm8EEEvRKNS_6TensorESA_lllENKUlvE0_clEvENKUlvE_clEvEUliE_St5arrayIPcLm2EEEEviT0_T1_ --------------------------
	.section	.nv.info._ZN2at6native29vectorized_elementwise_kernelILi8EZZZNS0_67_GLOBAL__N__bb565c37_34_ValidateCompressedIndicesKernel_cu_33a4b88b42_validate_compressed_sparse_indices_kernelILNS2_8CDimNameE0ENS2_18CUDAKernelLauncherENS2_14EmptyVecKernelENS2_8DummyVecELm8EEEvRKNS_6TensorESA_lllENKUlvE0_clEvENKUlvE_clEvEUliE_St5arrayIPcLm2EEEEviT0_T1_,"",@"SHT_CUDA_INFO"
	.sectionflags	@""
	.align	4


	//----- nvinfo : EIATTR_CUDA_API_VERSION
	.align		4
        /*0000*/ 	.byte	0x04, 0x37
        /*0002*/ 	.short	(.L_3506 - .L_3505)
.L_3505:
        /*0004*/ 	.word	0x00000082


	//----- nvinfo : EIATTR_KPARAM_INFO
	.align		4
.L_3506:
        /*0008*/ 	.byte	0x04, 0x17
        /*000a*/ 	.short	(.L_3508 - .L_3507)
.L_3507:
        /*000c*/ 	.word	0x00000000
        /*0010*/ 	.short	0x0002
        /*0012*/ 	.short	0x0020
        /*0014*/ 	.byte	0x00, 0xf0, 0x41, 0x00


	//----- nvinfo : EIATTR_KPARAM_INFO
	.align		4
.L_3508:
        /*0018*/ 	.byte	0x04, 0x17
        /*001a*/ 	.short	(.L_3510 - .L_3509)
.L_3509:
        /*001c*/ 	.word	0x00000000
        /*0020*/ 	.short	0x0001
        /*0022*/ 	.short	0x0008
        /*0024*/ 	.byte	0x00, 0xf0, 0x61, 0x00


	//----- nvinfo : EIATTR_KPARAM_INFO
	.align		4
.L_3510:
        /*0028*/ 	.byte	0x04, 0x17
        /*002a*/ 	.short	(.L_3512 - .L_3511)
.L_3511:
        /*002c*/ 	.word	0x00000000
        /*0030*/ 	.short	0x0000
        /*0032*/ 	.short	0x0000
        /*0034*/ 	.byte	0x00, 0xf0, 0x11, 0x00


	//----- nvinfo : EIATTR_SPARSE_MMA_MASK
	.align		4
.L_3512:
        /*0038*/ 	.byte	0x03, 0x50
        /*003a*/ 	.short	0x0000


	//----- nvinfo : EIATTR_MAXREG_COUNT
	.align		4
        /*003c*/ 	.byte	0x03, 0x1b
        /*003e*/ 	.short	0x00ff


	//----- nvinfo : EIATTR_EXTERNS
	.align		4
        /*0040*/ 	.byte	0x04, 0x0f
        /*0042*/ 	.short	(.L_3514 - .L_3513)


	//   ....[0]....
	.align		4
.L_3513:
        /*0044*/ 	.word	index@(__assertfail)


	//----- nvinfo : EIATTR_MERCURY_ISA_VERSION
	.align		4
.L_3514:
        /*0048*/ 	.byte	0x03, 0x5f
        /*004a*/ 	.short	0x0101


	//----- nvinfo : EIATTR_SYSCALL_OFFSETS
	.align		4
        /*004c*/ 	.byte	0x04, 0x46
        /*004e*/ 	.short	(.L_3516 - .L_3515)


	//   ....[0]....
.L_3515:
        /*0050*/ 	.word	0x00000260


	//   ....[1]....
        /*0054*/ 	.word	0x00000400


	//   ....[2]....
        /*0058*/ 	.word	0x000005a0


	//   ....[3]....
        /*005c*/ 	.word	0x00000740


	//   ....[4]....
        /*0060*/ 	.word	0x000008e0


	//   ....[5]....
        /*0064*/ 	.word	0x00000a80


	//   ....[6]....
        /*0068*/ 	.word	0x00000c20


	//   ....[7]....
        /*006c*/ 	.word	0x00000dc0


	//   ....[8]....
        /*0070*/ 	.word	0x00001340


	//   ....[9]....
        /*0074*/ 	.word	0x00001500


	//   ....[10]....
        /*0078*/ 	.word	0x000016c0


	//   ....[11]....
        /*007c*/ 	.word	0x00001880


	//   ....[12]....
        /*0080*/ 	.word	0x00001a40


	//   ....[13]....
        /*0084*/ 	.word	0x00001c00


	//   ....[14]....
        /*0088*/ 	.word	0x00001dc0


	//   ....[15]....
        /*008c*/ 	.word	0x00001f80


	//----- nvinfo : EIATTR_EXIT_INSTR_OFFSETS
	.align		4
.L_3516:
        /*0090*/ 	.byte	0x04, 0x1c
        /*0092*/ 	.short	(.L_3518 - .L_3517)


	//   ....[0]....
.L_3517:
        /*0094*/ 	.word	0x00000e30


	//   ....[1]....
        /*0098*/ 	.word	0x00002300


	//   ....[2]....
        /*009c*/ 	.word	0x00002350


	//----- nvinfo : EIATTR_MAX_THREADS
	.align		4
.L_3518:
        /*00a0*/ 	.byte	0x04, 0x05
        /*00a2*/ 	.short	(.L_3520 - .L_3519)
.L_3519:
        /*00a4*/ 	.word	0x00000080
        /*00a8*/ 	.word	0x00000001
        /*00ac*/ 	.word	0x00000001


	//----- nvinfo : EIATTR_CRS_STACK_SIZE
	.align		4
.L_3520:
        /*00b0*/ 	.byte	0x04, 0x1e
        /*00b2*/ 	.short	(.L_3522 - .L_3521)
.L_3521:
        /*00b4*/ 	.word	0x00000000


	//----- nvinfo : EIATTR_CBANK_PARAM_SIZE
	.align		4
.L_3522:
        /*00b8*/ 	.byte	0x03, 0x19
        /*00ba*/ 	.short	0x0030


	//----- nvinfo : EIATTR_PARAM_CBANK
	.align		4
        /*00bc*/ 	.byte	0x04, 0x0a
        /*00be*/ 	.short	(.L_3524 - .L_3523)
	.align		4
.L_3523:
        /*00c0*/ 	.word	index@(.nv.constant0._ZN2at6native29vectorized_elementwise_kernelILi8EZZZNS0_67_GLOBAL__N__bb565c37_34_ValidateCompressedIndicesKernel_cu_33a4b88b42_validate_compressed_sparse_indices_kernelILNS2_8CDimNameE0ENS2_18CUDAKernelLauncherENS2_14EmptyVecKernelENS2_8DummyVecELm8EEEvRKNS_6TensorESA_lllENKUlvE0_clEvENKUlvE_clEvEUliE_St5arrayIPcLm2EEEEviT0_T1_)
        /*00c4*/ 	.short	0x0210
        /*00c6*/ 	.short	0x0030


	//----- nvinfo : EIATTR_SW_WAR
	.align		4
.L_3524:
        /*00c8*/ 	.byte	0x04, 0x36
        /*00ca*/ 	.short	(.L_3526 - .L_3525)
.L_3525:
        /*00cc*/ 	.word	0x00000008
.L_3526:


//--------------------- .nv.callgraph             --------------------------
	.section	.nv.callgraph,"",@"SHT_CUDA_CALLGRAPH"
	.align	4
	.sectionentsize	8
	.align		4
        /*0000*/ 	.word	0x00000000
	.align		4
        /*0004*/ 	.word	0xffffffff
	.align		4
        /*0008*/ 	.word	index@(_ZN2at6native18elementwise_kernelILi128ELi4EZNS0_15gpu_kernel_implIZZZNS0_67_GLOBAL__N__bb565c37_34_ValidateCompressedIndicesKernel_cu_33a4b88b42_validate_compressed_sparse_indices_kernelILNS3_8CDimNameE1ENS3_18CUDAKernelLauncherENS3_14EmptyVecKernelENS3_8DummyVecELm0EEEvRKNS_6TensorESB_lllENKUlvE1_clEvENKUlvE0_clEvEUllllllE_EEvRNS_18TensorIteratorBaseERKT_EUliE_EEviT1_)
	.align		4
        /*000c*/ 	.word	index@(__assertfail)
	.align		4
        /*0010*/ 	.word	index@(_ZN2at6native27unrolled_elementwise_kernelIZZZNS0_67_GLOBAL__N__bb565c37_34_ValidateCompressedIndicesKernel_cu_33a4b88b42_validate_compressed_sparse_indices_kernelILNS2_8CDimNameE1ENS2_18CUDAKernelLauncherENS2_14EmptyVecKernelENS2_8DummyVecELm0EEEvRKNS_6TensorESA_lllENKUlvE1_clEvENKUlvE0_clEvEUllllllE_St5arrayIPcLm6EELi4E23TrivialOffsetCalculatorILi5EjESH_ILi1EjENS0_6memory12LoadWithCastILi5EEENSK_13StoreWithCastILi1EEEEEviT_T0_T2_T3_T4_T5_)
	.align		4
        /*0014*/ 	.word	index@(__assertfail)
	.align		4
        /*0018*/ 	.word	index@(_ZN2at6native18elementwise_kernelILi128ELi2EZNS0_22gpu_kernel_impl_nocastIZZZNS0_67_GLOBAL__N__bb565c37_34_ValidateCompressedIndicesKernel_cu_33a4b88b42_validate_compressed_sparse_indices_kernelILNS3_8CDimNameE1ENS3_18CUDAKernelLauncherENS3_14EmptyVecKernelENS3_8DummyVecELm0EEEvRKNS_6TensorESB_lllENKUlvE1_clEvENKUlvE0_clEvEUllllllE_EEvRNS_18TensorIteratorBaseERKT_EUliE_EEviT1_)
	.align		4
        /*001c*/ 	.word	index@(__assertfail)
	.align		4
        /*0020*/ 	.word	index@(_ZN2at6native27unrolled_elementwise_kernelIZZZNS0_67_GLOBAL__N__bb565c37_34_ValidateCompressedIndicesKernel_cu_33a4b88b42_validate_compressed_sparse_indices_kernelILNS2_8CDimNameE1ENS2_18CUDAKernelLauncherENS2_14EmptyVecKernelENS2_8DummyVecELm0EEEvRKNS_6TensorESA_lllENKUlvE1_clEvENKUlvE0_clEvEUllllllE_St5arrayIPcLm6EELi4E23TrivialOffsetCalculatorILi5EjESH_ILi1EjENS0_6memory15LoadWithoutCastENSK_16StoreWithoutCastEEEviT_T0_T2_T3_T4_T5_)
	.align		4
        /*0024*/ 	.word	index@(__assertfail)
	.align		4
        /*0028*/ 	.word	index@(_ZN2at6native29vectorized_elementwise_kernelILi2EZZZNS0_67_GLOBAL__N__bb565c37_34_ValidateCompressedIndicesKernel_cu_33a4b88b42_validate_compressed_sparse_indices_kernelILNS2_8CDimNameE1ENS2_18CUDAKernelLauncherENS2_14EmptyVecKernelENS2_8DummyVecELm0EEEvRKNS_6TensorESA_lllENKUlvE1_clEvENKUlvE0_clEvEUllllllE_St5arrayIPcLm6EEEEviT0_T1_)
	.align		4
        /*002c*/ 	.word	index@(__assertfail)
	.align		4
        /*0030*/ 	.word	index@(_ZN2at6native29vectorized_elementwise_kernelILi4EZZZNS0_67_GLOBAL__N__bb565c37_34_ValidateCompressedIndicesKernel_cu_33a4b88b42_validate_compressed_sparse_indices_kernelILNS2_8CDimNameE1ENS2_18CUDAKernelLauncherENS2_14EmptyVecKernelENS2_8DummyVecELm0EEEvRKNS_6TensorESA_lllENKUlvE1_clEvENKUlvE0_clEvEUllllllE_St5arrayIPcLm6EEEEviT0_T1_)
	.align		4
        /*0034*/ 	.word	index@(__assertfail)
	.align		4
        /*0038*/ 	.word	index@(_ZN2at6native29vectorized_elementwise_kernelILi8EZZZNS0_67_GLOBAL__N__bb565c37_34_ValidateCompressedIndicesKernel_cu_33a4b88b42_validate_compressed_sparse_indices_kernelILNS2_8CDimNameE1ENS2_18CUDAKernelLauncherENS2_14EmptyVecKernelENS2_8DummyVecELm0EEEvRKNS_6TensorESA_lllENKUlvE1_clEvENKUlvE0_clEvEUllllllE_St5arrayIPcLm6EEEEviT0_T1_)
	.align		4
        /*003c*/ 	.word	index@(__assertfail)
	.align		4
        /*0040*/ 	.word	index@(_ZN2at6native18elementwise_kernelILi128ELi4EZNS0_15gpu_kernel_implIZZZNS0_67_GLOBAL__N__bb565c37_34_ValidateCompressedIndicesKernel_cu_33a4b88b42_validate_compressed_sparse_indices_kernelILNS3_8CDimNameE1ENS3_18CUDAKernelLauncherENS3_14EmptyVecKernelENS3_8DummyVecELm0EEEvRKNS_6TensorESB_lllENKUlvE1_clEvENKUlvE_clEvEUliiiiiE_EEvRNS_18TensorIteratorBaseERKT_EUliE_EEviT1_)
	.align		4
        /*0044*/ 	.word	index@(__assertfail)
	.align		4
        /*0048*/ 	.word	index@(_ZN2at6native27unrolled_elementwise_kernelIZZZNS0_67_GLOBAL__N__bb565c37_34_ValidateCompressedIndicesKernel_cu_33a4b88b42_validate_compressed_sparse_indices_kernelILNS2_8CDimNameE1ENS2_18CUDAKernelLauncherENS2_14EmptyVecKernelENS2_8DummyVecELm0EEEvRKNS_6TensorESA_lllENKUlvE1_clEvENKUlvE_clEvEUliiiiiE_St5arrayIPcLm6EELi4E23TrivialOffsetCalculatorILi5EjESH_ILi1EjENS0_6memory12LoadWithCastILi5EEENSK_13StoreWithCastILi1EEEEEviT_T0_T2_T3_T4_T5_)
	.align		4
        /*004c*/ 	.word	index@(__assertfail)
	.align		4
        /*0050*/ 	.word	index@(_ZN2at6native18elementwise_kernelILi128ELi2EZNS0_22gpu_kernel_impl_nocastIZZZNS0_67_GLOBAL__N__bb565c37_34_ValidateCompressedIndicesKernel_cu_33a4b88b42_validate_compressed_sparse_indices_kernelILNS3_8CDimNameE1ENS3_18CUDAKernelLauncherENS3_14EmptyVecKernelENS3_8DummyVecELm0EEEvRKNS_6TensorESB_lllENKUlvE1_clEvENKUlvE_clEvEUliiiiiE_EEvRNS_18TensorIteratorBaseERKT_EUliE_EEviT1_)
	.align		4
        /*0054*/ 	.word	index@(__assertfail)
	.align		4
        /*0058*/ 	.word	index@(_ZN2at6native27unrolled_elementwise_kernelIZZZNS0_67_GLOBAL__N__bb565c37_34_ValidateCompressedIndicesKernel_cu_33a4b88b42_validate_compressed_sparse_indices_kernelILNS2_8CDimNameE1ENS2_18CUDAKernelLauncherENS2_14EmptyVecKernelENS2_8DummyVecELm0EEEvRKNS_6TensorESA_lllENKUlvE1_clEvENKUlvE_clEvEUliiiiiE_St5arrayIPcLm6EELi4E23TrivialOffsetCalculatorILi5EjESH_ILi1EjENS0_6memory15LoadWithoutCastENSK_16StoreWithoutCastEEEviT_T0_T2_T3_T4_T5_)
	.align		4
        /*005c*/ 	.word	index@(__assertfail)
	.align		4
        /*0060*/ 	.word	index@(_ZN2at6native29vectorized_elementwise_kernelILi2EZZZNS0_67_GLOBAL__N__bb565c37_34_ValidateCompressedIndicesKernel_cu_33a4b88b42_validate_compressed_sparse_indices_kernelILNS2_8CDimNameE1ENS2_18CUDAKernelLauncherENS2_14EmptyVecKernelENS2_8DummyVecELm0EEEvRKNS_6TensorESA_lllENKUlvE1_clEvENKUlvE_clEvEUliiiiiE_St5arrayIPcLm6EEEEviT0_T1_)
	.align		4
        /*0064*/ 	.word	index@(__assertfail)
	.align		4
        /*0068*/ 	.word	index@(_ZN2at6native29vectorized_elementwise_kernelILi4EZZZNS0_67_GLOBAL__N__bb565c37_34_ValidateCompressedIndicesKernel_cu_33a4b88b42_validate_compressed_sparse_indices_kernelILNS2_8CDimNameE1ENS2_18CUDAKernelLauncherENS2_14EmptyVecKernelENS2_8DummyVecELm0EEEvRKNS_6TensorESA_lllENKUlvE1_clEvENKUlvE_clEvEUliiiiiE_St5arrayIPcLm6EEEEviT0_T1_)
	.align		4
        /*006c*/ 	.word	index@(__assertfail)
	.align		4
        /*0070*/ 	.word	index@(_ZN2at6native29vectorized_elementwise_kernelILi8EZZZNS0_67_GLOBAL__N__bb565c37_34_ValidateCompressedIndicesKernel_cu_33a4b88b42_validate_compressed_sparse_indices_kernelILNS2_8CDimNameE1ENS2_18CUDAKernelLauncherENS2_14EmptyVecKernelENS2_8DummyVecELm0EEEvRKNS_6TensorESA_lllENKUlvE1_clEvENKUlvE_clEvEUliiiiiE_St5arrayIPcLm6EEEEviT0_T1_)
	.align		4
        /*0074*/ 	.word	index@(__assertfail)
	.align		4
        /*0078*/ 	.word	index@(_ZN2at6native18elementwise_kernelILi128ELi4EZNS0_15gpu_kernel_implIZZZNS0_67_GLOBAL__N__bb565c37_34_ValidateCompressedIndicesKernel_cu_33a4b88b42_validate_compressed_sparse_indices_kernelILNS3_8CDimNameE1ENS3_18CUDAKernelLauncherENS3_14EmptyVecKernelENS3_8DummyVecELm0EEEvRKNS_6TensorESB_lllENKUlvE0_clEvENKUlvE0_clEvEUllE_EEvRNS_18TensorIteratorBaseERKT_EUliE_EEviT1_)
	.align		4
        /*007c*/ 	.word	index@(__assertfail)
	.align		4
        /*0080*/ 	.word	index@(_ZN2at6native27unrolled_elementwise_kernelIZZZNS0_67_GLOBAL__N__bb565c37_34_ValidateCompressedIndicesKernel_cu_33a4b88b42_validate_compressed_sparse_indices_kernelILNS2_8CDimNameE1ENS2_18CUDAKernelLauncherENS2_14EmptyVecKernelENS2_8DummyVecELm0EEEvRKNS_6TensorESA_lllENKUlvE0_clEvENKUlvE0_clEvEUllE_St5arrayIPcLm2EELi4E23TrivialOffsetCalculatorILi1EjESI_NS0_6memory12LoadWithCastILi1EEENSJ_13StoreWithCastILi1EEEEEviT_T0_T2_T3_T4_T5_)
	.align		4
        /*0084*/ 	.word	index@(__assertfail)
	.align		4
        /*0088*/ 	.word	index@(_ZN2at6native18elementwise_kernelILi128ELi2EZNS0_22gpu_kernel_impl_nocastIZZZNS0_67_GLOBAL__N__bb565c37_34_ValidateCompressedIndicesKernel_cu_33a4b88b42_validate_compressed_sparse_indices_kernelILNS3_8CDimNameE1ENS3_18CUDAKernelLauncherENS3_14EmptyVecKernelENS3_8DummyVecELm0EEEvRKNS_6TensorESB_lllENKUlvE0_clEvENKUlvE0_clEvEUllE_EEvRNS_18TensorIteratorBaseERKT_EUliE_EEviT1_)
	.align		4
        /*008c*/ 	.word	index@(__assertfail)
	.align		4
        /*0090*/ 	.word	index@(_ZN2at6native27unrolled_elementwise_kernelIZZZNS0_67_GLOBAL__N__bb565c37_34_ValidateCompressedIndicesKernel_cu_33a4b88b42_validate_compressed_sparse_indices_kernelILNS2_8CDimNameE1ENS2_18CUDAKernelLauncherENS2_14EmptyVecKernelENS2_8DummyVecELm0EEEvRKNS_6TensorESA_lllENKUlvE0_clEvENKUlvE0_clEvEUllE_St5arrayIPcLm2EELi4E23TrivialOffsetCalculatorILi1EjESI_NS0_6memory15LoadWithoutCastENSJ_16StoreWithoutCastEEEviT_T0_T2_T3_T4_T5_)
	.align		4
        /*0094*/ 	.word	index@(__assertfail)
	.align		4
        /*0098*/ 	.word	index@(_ZN2at6native29vectorized_elementwise_kernelILi2EZZZNS0_67_GLOBAL__N__bb565c37_34_ValidateCompressedIndicesKernel_cu_33a4b88b42_validate_compressed_sparse_indices_kernelILNS2_8CDimNameE1ENS2_18CUDAKernelLauncherENS2_14EmptyVecKernelENS2_8DummyVecELm0EEEvRKNS_6TensorESA_lllENKUlvE0_clEvENKUlvE0_clEvEUllE_St5arrayIPcLm2EEEEviT0_T1_)
	.align		4
        /*009c*/ 	.word	index@(__assertfail)
	.align		4
        /*00a0*/ 	.word	index@(_ZN2at6native29vectorized_elementwise_kernelILi4EZZZNS0_67_GLOBAL__N__bb565c37_34_ValidateCompressedIndicesKernel_cu_33a4b88b42_validate_compressed_sparse_indices_kernelILNS2_8CDimNameE1ENS2_18CUDAKernelLauncherENS2_14EmptyVecKernelENS2_8DummyVecELm0EEEvRKNS_6TensorESA_lllENKUlvE0_clEvENKUlvE0_clEvEUllE_St5arrayIPcLm2EEEEviT0_T1_)
	.align		4
        /*00a4*/ 	.word	index@(__assertfail)
	.align		4
        /*00a8*/ 	.word	index@(_ZN2at6native29vectorized_elementwise_kernelILi8EZZZNS0_67_GLOBAL__N__bb565c37_34_ValidateCompressedIndicesKernel_cu_33a4b88b42_validate_compressed_sparse_indices_kernelILNS2_8CDimNameE1ENS2_18CUDAKernelLauncherENS2_14EmptyVecKernelENS2_8DummyVecELm0EEEvRKNS_6TensorESA_lllENKUlvE0_clEvENKUlvE0_clEvEUllE_St5arrayIPcLm2EEEEviT0_T1_)
	.align		4
        /*00ac*/ 	.word	index@(__assertfail)
	.align		4
        /*00b0*/ 	.word	index@(_ZN2at6native18elementwise_kernelILi128ELi4EZNS0_15gpu_kernel_implIZZZNS0_67_GLOBAL__N__bb565c37_34_ValidateCompressedIndicesKernel_cu_33a4b88b42_validate_compressed_sparse_indices_kernelILNS3_8CDimNameE1ENS3_18CUDAKernelLauncherENS3_14EmptyVecKernelENS3_8DummyVecELm0EEEvRKNS_6TensorESB_lllENKUlvE0_clEvENKUlvE_clEvEUliE_EEvRNS_18TensorIteratorBaseERKT_EUliE_EEviT1_)
	.align		4
        /*00b4*/ 	.word	index@(__assertfail)
	.align		4
        /*00b8*/ 	.word	index@(_ZN2at6native27unrolled_elementwise_kernelIZZZNS0_67_GLOBAL__N__bb565c37_34_ValidateCompressedIndicesKernel_cu_33a4b88b42_validate_compressed_sparse_indices_kernelILNS2_8CDimNameE1ENS2_18CUDAKernelLauncherENS2_14EmptyVecKernelENS2_8DummyVecELm0EEEvRKNS_6TensorESA_lllENKUlvE0_clEvENKUlvE_clEvEUliE_St5arrayIPcLm2EELi4E23TrivialOffsetCalculatorILi1EjESI_NS0_6memory12LoadWithCastILi1EEENSJ_13StoreWithCastILi1EEEEEviT_T0_T2_T3_T4_T5_)
	.align		4
        /*00bc*/ 	.word	index@(__assertfail)
	.align		4
        /*00c0*/ 	.word	index@(_ZN2at6native18elementwise_kernelILi128ELi2EZNS0_22gpu_kernel_impl_nocastIZZZNS0_67_GLOBAL__N__bb565c37_34_ValidateCompressedIndicesKernel_cu_33a4b88b42_validate_compressed_sparse_indices_kernelILNS3_8CDimNameE1ENS3_18CUDAKernelLauncherENS3_14EmptyVecKernelENS3_8DummyVecELm0EEEvRKNS_6TensorESB_lllENKUlvE0_clEvENKUlvE_clEvEUliE_EEvRNS_18TensorIteratorBaseERKT_EUliE_EEviT1_)
	.align		4
        /*00c4*/ 	.word	index@(__assertfail)
	.align		4
        /*00c8*/ 	.word	index@(_ZN2at6native27unrolled_elementwise_kernelIZZZNS0_67_GLOBAL__N__bb565c37_34_ValidateCompressedIndicesKernel_cu_33a4b88b42_validate_compressed_sparse_indices_kernelILNS2_8CDimNameE1ENS2_18CUDAKernelLauncherENS2_14EmptyVecKernelENS2_8DummyVecELm0EEEvRKNS_6TensorESA_lllENKUlvE0_clEvENKUlvE_clEvEUliE_St5arrayIPcLm2EELi4E23TrivialOffsetCalculatorILi1EjESI_NS0_6memory15LoadWithoutCastENSJ_16StoreWithoutCastEEEviT_T0_T2_T3_T4_T5_)
	.align		4
        /*00cc*/ 	.word	index@(__assertfail)
	.align		4
        /*00d0*/ 	.word	index@(_ZN2at6native29vectorized_elementwise_kernelILi2EZZZNS0_67_GLOBAL__N__bb565c37_34_ValidateCompressedIndicesKernel_cu_33a4b88b42_validate_compressed_sparse_indices_kernelILNS2_8CDimNameE1ENS2_18CUDAKernelLauncherENS2_14EmptyVecKernelENS2_8DummyVecELm0EEEvRKNS_6TensorESA_lllENKUlvE0_clEvENKUlvE_clEvEUliE_St5arrayIPcLm2EEEEviT0_T1_)
	.align		4
        /*00d4*/ 	.word	index@(__assertfail)
	.align		4
        /*00d8*/ 	.word	index@(_ZN2at6native29vectorized_elementwise_kernelILi4EZZZNS0_67_GLOBAL__N__bb565c37_34_ValidateCompressedIndicesKernel_cu_33a4b88b42_validate_compressed_sparse_indices_kernelILNS2_8CDimNameE1ENS2_18CUDAKernelLauncherENS2_14EmptyVecKernelENS2_8DummyVecELm0EEEvRKNS_6TensorESA_lllENKUlvE0_clEvENKUlvE_clEvEUliE_St5arrayIPcLm2EEEEviT0_T1_)
	.align		4
        /*00dc*/ 	.word	index@(__assertfail)
	.align		4
        /*00e0*/ 	.word	index@(_ZN2at6native29vectorized_elementwise_kernelILi8EZZZNS0_67_GLOBAL__N__bb565c37_34_ValidateCompressedIndicesKernel_cu_33a4b88b42_validate_compressed_sparse_indices_kernelILNS2_8CDimNameE1ENS2_18CUDAKernelLauncherENS2_14EmptyVecKernelENS2_8DummyVecELm0EEEvRKNS_6TensorESA_lllENKUlvE0_clEvENKUlvE_clEvEUliE_St5arrayIPcLm2EEEEviT0_T1_)
	.align		4
        /*00e4*/ 	.word	index@(__assertfail)
	.align		4
        /*00e8*/ 	.word	index@(_ZN2at6native18elementwise_kernelILi128ELi4EZNS0_15gpu_kernel_implIZZZNS0_67_GLOBAL__N__bb565c37_34_ValidateCompressedIndicesKernel_cu_33a4b88b42_validate_compressed_sparse_indices_kernelILNS3_8CDimNameE1ENS3_18CUDAKernelLauncherENS3_14EmptyVecKernelENS3_8DummyVecELm8EEEvRKNS_6TensorESB_lllENKUlvE1_clEvENKUlvE0_clEvEUllllllE_EEvRNS_18TensorIteratorBaseERKT_EUliE_EEviT1_)
	.align		4
        /*00ec*/ 	.word	index@(__assertfail)
	.align		4
        /*00f0*/ 	.word	index@(_ZN2at6native27unrolled_elementwise_kernelIZZZNS0_67_GLOBAL__N__bb565c37_34_ValidateCompressedIndicesKernel_cu_33a4b88b42_validate_compressed_sparse_indices_kernelILNS2_8CDimNameE1ENS2_18CUDAKernelLauncherENS2_14EmptyVecKernelENS2_8DummyVecELm8EEEvRKNS_6TensorESA_lllENKUlvE1_clEvENKUlvE0_clEvEUllllllE_St5arrayIPcLm6EELi4E23TrivialOffsetCalculatorILi5EjESH_ILi1EjENS0_6memory12LoadWithCastILi5EEENSK_13StoreWithCastILi1EEEEEviT_T0_T2_T3_T4_T5_)
	.align		4
        /*00f4*/ 	.word	index@(__assertfail)
	.align		4
        /*00f8*/ 	.word	index@(_ZN2at6native18elementwise_kernelILi128ELi2EZNS0_22gpu_kernel_impl_nocastIZZZNS0_67_GLOBAL__N__bb565c37_34_ValidateCompressedIndicesKernel_cu_33a4b88b42_validate_compressed_sparse_indices_kernelILNS3_8CDimNameE1ENS3_18CUDAKernelLauncherENS3_14EmptyVecKernelENS3_8DummyVecELm8EEEvRKNS_6TensorESB_lllENKUlvE1_clEvENKUlvE0_clEvEUllllllE_EEvRNS_18TensorIteratorBaseERKT_EUliE_EEviT1_)
	.align		4
        /*00fc*/ 	.word	index@(__assertfail)
	.align		4
        /*0100*/ 	.word	index@(_ZN2at6native27unrolled_elementwise_kernelIZZZNS0_67_GLOBAL__N__bb565c37_34_ValidateCompressedIndicesKernel_cu_33a4b88b42_validate_compressed_sparse_indices_kernelILNS2_8CDimNameE1ENS2_18CUDAKernelLauncherENS2_14EmptyVecKernelENS2_8DummyVecELm8EEEvRKNS_6TensorESA_lllENKUlvE1_clEvENKUlvE0_clEvEUllllllE_St5arrayIPcLm6EELi4E23TrivialOffsetCalculatorILi5EjESH_ILi1EjENS0_6memory15LoadWithoutCastENSK_16StoreWithoutCastEEEviT_T0_T2_T3_T4_T5_)
	.align		4
        /*0104*/ 	.word	index@(__assertfail)
	.align		4
        /*0108*/ 	.word	index@(_ZN2at6native29vectorized_elementwise_kernelILi2EZZZNS0_67_GLOBAL__N__bb565c37_34_ValidateCompressedIndicesKernel_cu_33a4b88b42_validate_compressed_sparse_indices_kernelILNS2_8CDimNameE1ENS2_18CUDAKernelLauncherENS2_14EmptyVecKernelENS2_8DummyVecELm8EEEvRKNS_6TensorESA_lllENKUlvE1_clEvENKUlvE0_clEvEUllllllE_St5arrayIPcLm6EEEEviT0_T1_)
	.align		4
        /*010c*/ 	.word	index@(__assertfail)
	.align		4
        /*0110*/ 	.word	index@(_ZN2at6native29vectorized_elementwise_kernelILi4EZZZNS0_67_GLOBAL__N__bb565c37_34_ValidateCompressedIndicesKernel_cu_33a4b88b42_validate_compressed_sparse_indices_kernelILNS2_8CDimNameE1ENS2_18CUDAKernelLauncherENS2_14EmptyVecKernelENS2_8DummyVecELm8EEEvRKNS_6TensorESA_lllENKUlvE1_clEvENKUlvE0_clEvEUllllllE_St5arrayIPcLm6EEEEviT0_T1_)
	.align		4
        /*0114*/ 	.word	index@(__assertfail)
	.align		4
        /*0118*/ 	.word	index@(_ZN2at6native29vectorized_elementwise_kernelILi8EZZZNS0_67_GLOBAL__N__bb565c37_34_ValidateCompressedIndicesKernel_cu_33a4b88b42_validate_compressed_sparse_indices_kernelILNS2_8CDimNameE1ENS2_18CUDAKernelLauncherENS2_14EmptyVecKernelENS2_8DummyVecELm8EEEvRKNS_6TensorESA_lllENKUlvE1_clEvENKUlvE0_clEvEUllllllE_St5arrayIPcLm6EEEEviT0_T1_)
	.align		4
        /*011c*/ 	.word	index@(__assertfail)
	.align		4
        /*0120*/ 	.word	index@(_ZN2at6native18elementwise_kernelILi128ELi4EZNS0_15gpu_kernel_implIZZZNS0_67_GLOBAL__N__bb565c37_34_ValidateCompressedIndicesKernel_cu_33a4b88b42_validate_compressed_sparse_indices_kernelILNS3_8CDimNameE1ENS3_18CUDAKernelLauncherENS3_14EmptyVecKernelENS3_8DummyVecELm8EEEvRKNS_6TensorESB_lllENKUlvE1_clEvENKUlvE_clEvEUliiiiiE_EEvRNS_18TensorIteratorBaseERKT_EUliE_EEviT1_)
	.align		4
        /*0124*/ 	.word	index@(__assertfail)
	.align		4
        /*0128*/ 	.word	index@(_ZN2at6native27unrolled_elementwise_kernelIZZZNS0_67_GLOBAL__N__bb565c37_34_ValidateCompressedIndicesKernel_cu_33a4b88b42_validate_compressed_sparse_indices_kernelILNS2_8CDimNameE1ENS2_18CUDAKernelLauncherENS2_14EmptyVecKernelENS2_8DummyVecELm8EEEvRKNS_6TensorESA_lllENKUlvE1_clEvENKUlvE_clEvEUliiiiiE_St5arrayIPcLm6EELi4E23TrivialOffsetCalculatorILi5EjESH_ILi1EjENS0_6memory12LoadWithCastILi5EEENSK_13StoreWithCastILi1EEEEEviT_T0_T2_T3_T4_T5_)
	.align		4
        /*012c*/ 	.word	index@(__assertfail)
	.align		4
        /*0130*/ 	.word	index@(_ZN2at6native18elementwise_kernelILi128ELi2EZNS0_22gpu_kernel_impl_nocastIZZZNS0_67_GLOBAL__N__bb565c37_34_ValidateCompressedIndicesKernel_cu_33a4b88b42_validate_compressed_sparse_indices_kernelILNS3_8CDimNameE1ENS3_18CUDAKernelLauncherENS3_14EmptyVecKernelENS3_8DummyVecELm8EEEvRKNS_6TensorESB_lllENKUlvE1_clEvENKUlvE_clEvEUliiiiiE_EEvRNS_18TensorIteratorBaseERKT_EUliE_EEviT1_)
	.align		4
        /*0134*/ 	.word	index@(__assertfail)
	.align		4
        /*0138*/ 	.word	index@(_ZN2at6native27unrolled_elementwise_kernelIZZZNS0_67_GLOBAL__N__bb565c37_34_ValidateCompressedIndicesKernel_cu_33a4b88b42_validate_compressed_sparse_indices_kernelILNS2_8CDimNameE1ENS2_18CUDAKernelLauncherENS2_14EmptyVecKernelENS2_8DummyVecELm8EEEvRKNS_6TensorESA_lllENKUlvE1_clEvENKUlvE_clEvEUliiiiiE_St5arrayIPcLm6EELi4E23TrivialOffsetCalculatorILi5EjESH_ILi1EjENS0_6memory15LoadWithoutCastENSK_16StoreWithoutCastEEEviT_T0_T2_T3_T4_T5_)
	.align		4
        /*013c*/ 	.word	index@(__assertfail)
	.align		4
        /*0140*/ 	.word	index@(_ZN2at6native29vectorized_elementwise_kernelILi2EZZZNS0_67_GLOBAL__N__bb565c37_34_ValidateCompressedIndicesKernel_cu_33a4b88b42_validate_compressed_sparse_indices_kernelILNS2_8CDimNameE1ENS2_18CUDAKernelLauncherENS2_14EmptyVecKernelENS2_8DummyVecELm8EEEvRKNS_6TensorESA_lllENKUlvE1_clEvENKUlvE_clEvEUliiiiiE_St5arrayIPcLm6EEEEviT0_T1_)
	.align		4
        /*0144*/ 	.word	index@(__assertfail)
	.align		4
        /*0148*/ 	.word	index@(_ZN2at6native29vectorized_elementwise_kernelILi4EZZZNS0_67_GLOBAL__N__bb565c37_34_ValidateCompressedIndicesKernel_cu_33a4b88b42_validate_compressed_sparse_indices_kernelILNS2_8CDimNameE1ENS2_18CUDAKernelLauncherENS2_14EmptyVecKernelENS2_8DummyVecELm8EEEvRKNS_6TensorESA_lllENKUlvE1_clEvENKUlvE_clEvEUliiiiiE_St5arrayIPcLm6EEEEviT0_T1_)
	.align		4
        /*014c*/ 	.word	index@(__assertfail)
	.align		4
        /*0150*/ 	.word	index@(_ZN2at6native29vectorized_elementwise_kernelILi8EZZZNS0_67_GLOBAL__N__bb565c37_34_ValidateCompressedIndicesKernel_cu_33a4b88b42_validate_compressed_sparse_indices_kernelILNS2_8CDimNameE1ENS2_18CUDAKernelLauncherENS2_14EmptyVecKernelENS2_8DummyVecELm8EEEvRKNS_6TensorESA_lllENKUlvE1_clEvENKUlvE_clEvEUliiiiiE_St5arrayIPcLm6EEEEviT0_T1_)
	.align		4
        /*0154*/ 	.word	index@(__assertfail)
	.align		4
        /*0158*/ 	.word	index@(_ZN2at6native18elementwise_kernelILi128ELi4EZNS0_15gpu_kernel_implIZZZNS0_67_GLOBAL__N__bb565c37_34_ValidateCompressedIndicesKernel_cu_33a4b88b42_validate_compressed_sparse_indices_kernelILNS3_8CDimNameE1ENS3_18CUDAKernelLauncherENS3_14EmptyVecKernelENS3_8DummyVecELm8EEEvRKNS_6TensorESB_lllENKUlvE0_clEvENKUlvE0_clEvEUllE_EEvRNS_18TensorIteratorBaseERKT_EUliE_EEviT1_)
	.align		4
        /*015c*/ 	.word	index@(__assertfail)
	.align		4
        /*0160*/ 	.word	index@(_ZN2at6native27unrolled_elementwise_kernelIZZZNS0_67_GLOBAL__N__bb565c37_34_ValidateCompressedIndicesKernel_cu_33a4b88b42_validate_compressed_sparse_indices_kernelILNS2_8CDimNameE1ENS2_18CUDAKernelLauncherENS2_14EmptyVecKernelENS2_8DummyVecELm8EEEvRKNS_6TensorESA_lllENKUlvE0_clEvENKUlvE0_clEvEUllE_St5arrayIPcLm2EELi4E23TrivialOffsetCalculatorILi1EjESI_NS0_6memory12LoadWithCastILi1EEENSJ_13StoreWithCastILi1EEEEEviT_T0_T2_T3_T4_T5_)
	.align		4
        /*0164*/ 	.word	index@(__assertfail)
	.align		4
        /*0168*/ 	.word	index@(_ZN2at6native18elementwise_kernelILi128ELi2EZNS0_22gpu_kernel_impl_nocastIZZZNS0_67_GLOBAL__N__bb565c37_34_ValidateCompressedIndicesKernel_cu_33a4b88b42_validate_compressed_sparse_indices_kernelILNS3_8CDimNameE1ENS3_18CUDAKernelLauncherENS3_14EmptyVecKernelENS3_8DummyVecELm8EEEvRKNS_6TensorESB_lllENKUlvE0_clEvENKUlvE0_clEvEUllE_EEvRNS_18TensorIteratorBaseERKT_EUliE_EEviT1_)
	.align		4
        /*016c*/ 	.word	index@(__assertfail)
	.align		4
        /*0170*/ 	.word	index@(_ZN2at6native27unrolled_elementwise_kernelIZZZNS0_67_GLOBAL__N__bb565c37_34_ValidateCompressedIndicesKernel_cu_33a4b88b42_validate_compressed_sparse_indices_kernelILNS2_8CDimNameE1ENS2_18CUDAKernelLauncherENS2_14EmptyVecKernelENS2_8DummyVecELm8EEEvRKNS_6TensorESA_lllENKUlvE0_clEvENKUlvE0_clEvEUllE_St5arrayIPcLm2EELi4E23TrivialOffsetCalculatorILi1EjESI_NS0_6memory15LoadWithoutCastENSJ_16StoreWithoutCastEEEviT_T0_T2_T3_T4_T5_)
	.align		4
        /*0174*/ 	.word	index@(__assertfail)
	.align		4
        /*0178*/ 	.word	index@(_ZN2at6native29vectorized_elementwise_kernelILi2EZZZNS0_67_GLOBAL__N__bb565c37_34_ValidateCompressedIndicesKernel_cu_33a4b88b42_validate_compressed_sparse_indices_kernelILNS2_8CDimNameE1ENS2_18CUDAKernelLauncherENS2_14EmptyVecKernelENS2_8DummyVecELm8EEEvRKNS_6TensorESA_lllENKUlvE0_clEvENKUlvE0_clEvEUllE_St5arrayIPcLm2EEEEviT0_T1_)
	.align		4
        /*017c*/ 	.word	index@(__assertfail)
	.align		4
        /*0180*/ 	.word	index@(_ZN2at6native29vectorized_elementwise_kernelILi4EZZZNS0_67_GLOBAL__N__bb565c37_34_ValidateCompressedIndicesKernel_cu_33a4b88b42_validate_compressed_sparse_indices_kernelILNS2_8CDimNameE1ENS2_18CUDAKernelLauncherENS2_14EmptyVecKernelENS2_8DummyVecELm8EEEvRKNS_6TensorESA_lllENKUlvE0_clEvENKUlvE0_clEvEUllE_St5arrayIPcLm2EEEEviT0_T1_)
	.align		4
        /*0184*/ 	.word	index@(__assertfail)
	.align		4
        /*0188*/ 	.word	index@(_ZN2at6native29vectorized_elementwise_kernelILi8EZZZNS0_67_GLOBAL__N__bb565c37_34_ValidateCompressedIndicesKernel_cu_33a4b88b42_validate_compressed_sparse_indices_kernelILNS2_8CDimNameE1ENS2_18CUDAKernelLauncherENS2_14EmptyVecKernelENS2_8DummyVecELm8EEEvRKNS_6TensorESA_lllENKUlvE0_clEvENKUlvE0_clEvEUllE_St5arrayIPcLm2EEEEviT0_T1_)
	.align		4
        /*018c*/ 	.word	index@(__assertfail)
	.align		4
        /*0190*/ 	.word	index@(_ZN2at6native18elementwise_kernelILi128ELi4EZNS0_15gpu_kernel_implIZZZNS0_67_GLOBAL__N__bb565c37_34_ValidateCompressedIndicesKernel_cu_33a4b88b42_validate_compressed_sparse_indices_kernelILNS3_8CDimNameE1ENS3_18CUDAKernelLauncherENS3_14EmptyVecKernelENS3_8DummyVecELm8EEEvRKNS_6TensorESB_lllENKUlvE0_clEvENKUlvE_clEvEUliE_EEvRNS_18TensorIteratorBaseERKT_EUliE_EEviT1_)
	.align		4
        /*0194*/ 	.word	index@(__assertfail)
	.align		4
        /*0198*/ 	.word	index@(_ZN2at6native27unrolled_elementwise_kernelIZZZNS0_67_GLOBAL__N__bb565c37_34_ValidateCompressedIndicesKernel_cu_33a4b88b42_validate_compressed_sparse_indices_kernelILNS2_8CDimNameE1ENS2_18CUDAKernelLauncherENS2_14EmptyVecKernelENS2_8DummyVecELm8EEEvRKNS_6TensorESA_lllENKUlvE0_clEvENKUlvE_clEvEUliE_St5arrayIPcLm2EELi4E23TrivialOffsetCalculatorILi1EjESI_NS0_6memory12LoadWithCastILi1EEENSJ_13StoreWithCastILi1EEEEEviT_T0_T2_T3_T4_T5_)
	.align		4
        /*019c*/ 	.word	index@(__assertfail)
	.align		4
        /*01a0*/ 	.word	index@(_ZN2at6native18elementwise_kernelILi128ELi2EZNS0_22gpu_kernel_impl_nocastIZZZNS0_67_GLOBAL__N__bb565c37_34_ValidateCompressedIndicesKernel_cu_33a4b88b42_validate_compressed_sparse_indices_kernelILNS3_8CDimNameE1ENS3_18CUDAKernelLauncherENS3_14EmptyVecKernelENS3_8DummyVecELm8EEEvRKNS_6TensorESB_lllENKUlvE0_clEvENKUlvE_clEvEUliE_EEvRNS_18TensorIteratorBaseERKT_EUliE_EEviT1_)
	.align		4
        /*01a4*/ 	.word	index@(__assertfail)
	.align		4
        /*01a8*/ 	.word	index@(_ZN2at6native27unrolled_elementwise_kernelIZZZNS0_67_GLOBAL__N__bb565c37_34_ValidateCompressedIndicesKernel_cu_33a4b88b42_validate_compressed_sparse_indices_kernelILNS2_8CDimNameE1ENS2_18CUDAKernelLauncherENS2_14EmptyVecKernelENS2_8DummyVecELm8EEEvRKNS_6TensorESA_lllENKUlvE0_clEvENKUlvE_clEvEUliE_St5arrayIPcLm2EELi4E23TrivialOffsetCalculatorILi1EjESI_NS0_6memory15LoadWithoutCastENSJ_16StoreWithoutCastEEEviT_T0_T2_T3_T4_T5_)
	.align		4
        /*01ac*/ 	.word	index@(__assertfail)
	.align		4
        /*01b0*/ 	.word	index@(_ZN2at6native29vectorized_elementwise_kernelILi2EZZZNS0_67_GLOBAL__N__bb565c37_34_ValidateCompressedIndicesKernel_cu_33a4b88b42_validate_compressed_sparse_indices_kernelILNS2_8CDimNameE1ENS2_18CUDAKernelLauncherENS2_14EmptyVecKernelENS2_8DummyVecELm8EEEvRKNS_6TensorESA_lllENKUlvE0_clEvENKUlvE_clEvEUliE_St5arrayIPcLm2EEEEviT0_T1_)
	.align		4
        /*01b4*/ 	.word	index@(__assertfail)
	.align		4
        /*01b8*/ 	.word	index@(_ZN2at6native29vectorized_elementwise_kernelILi4EZZZNS0_67_GLOBAL__N__bb565c37_34_ValidateCompressedIndicesKernel_cu_33a4b88b42_validate_compressed_sparse_indices_kernelILNS2_8CDimNameE1ENS2_18CUDAKernelLauncherENS2_14EmptyVecKernelENS2_8DummyVecELm8EEEvRKNS_6TensorESA_lllENKUlvE0_clEvENKUlvE_clEvEUliE_St5arrayIPcLm2EEEEviT0_T1_)
	.align		4
        /*01bc*/ 	.word	index@(__assertfail)
	.align		4
        /*01c0*/ 	.word	index@(_ZN2at6native29vectorized_elementwise_kernelILi8EZZZNS0_67_GLOBAL__N__bb565c37_34_ValidateCompressedIndicesKernel_cu_33a4b88b42_validate_compressed_sparse_indices_kernelILNS2_8CDimNameE1ENS2_18CUDAKernelLauncherENS2_14EmptyVecKernelENS2_8DummyVecELm8EEEvRKNS_6TensorESA_lllENKUlvE0_clEvENKUlvE_clEvEUliE_St5arrayIPcLm2EEEEviT0_T1_)
	.align		4
        /*01c4*/ 	.word	index@(__assertfail)
	.align		4
        /*01c8*/ 	.word	index@(_ZN2at6native18elementwise_kernelILi128ELi4EZNS0_15gpu_kernel_implIZZZNS0_67_GLOBAL__N__bb565c37_34_ValidateCompressedIndicesKernel_cu_33a4b88b42_validate_compressed_sparse_indices_kernelILNS3_8CDimNameE0ENS3_18CUDAKernelLauncherENS3_14EmptyVecKernelENS3_8DummyVecELm0EEEvRKNS_6TensorESB_lllENKUlvE1_clEvENKUlvE0_clEvEUllllllE_EEvRNS_18TensorIteratorBaseERKT_EUliE_EEviT1_)
	.align		4
        /*01cc*/ 	.word	index@(__assertfail)
	.align		4
        /*01d0*/ 	.word	index@(_ZN2at6native27unrolled_elementwise_kernelIZZZNS0_67_GLOBAL__N__bb565c37_34_ValidateCompressedIndicesKernel_cu_33a4b88b42_validate_compressed_sparse_indices_kernelILNS2_8CDimNameE0ENS2_18CUDAKernelLauncherENS2_14EmptyVecKernelENS2_8DummyVecELm0EEEvRKNS_6TensorESA_lllENKUlvE1_clEvENKUlvE0_clEvEUllllllE_St5arrayIPcLm6EELi4E23TrivialOffsetCalculatorILi5EjESH_ILi1EjENS0_6memory12LoadWithCastILi5EEENSK_13StoreWithCastILi1EEEEEviT_T0_T2_T3_T4_T5_)
	.align		4
        /*01d4*/ 	.word	index@(__assertfail)
	.align		4
        /*01d8*/ 	.word	index@(_ZN2at6native18elementwise_kernelILi128ELi2EZNS0_22gpu_kernel_impl_nocastIZZZNS0_67_GLOBAL__N__bb565c37_34_ValidateCompressedIndicesKernel_cu_33a4b88b42_validate_compressed_sparse_indices_kernelILNS3_8CDimNameE0ENS3_18CUDAKernelLauncherENS3_14EmptyVecKernelENS3_8DummyVecELm0EEEvRKNS_6TensorESB_lllENKUlvE1_clEvENKUlvE0_clEvEUllllllE_EEvRNS_18TensorIteratorBaseERKT_EUliE_EEviT1_)
	.align		4
        /*01dc*/ 	.word	index@(__assertfail)
	.align		4
        /*01e0*/ 	.word	index@(_ZN2at6native27unrolled_elementwise_kernelIZZZNS0_67_GLOBAL__N__bb565c37_34_ValidateCompressedIndicesKernel_cu_33a4b88b42_validate_compressed_sparse_indices_kernelILNS2_8CDimNameE0ENS2_18CUDAKernelLauncherENS2_14EmptyVecKernelENS2_8DummyVecELm0EEEvRKNS_6TensorESA_lllENKUlvE1_clEvENKUlvE0_clEvEUllllllE_St5arrayIPcLm6EELi4E23TrivialOffsetCalculatorILi5EjESH_ILi1EjENS0_6memory15LoadWithoutCastENSK_16StoreWithoutCastEEEviT_T0_T2_T3_T4_T5_)
	.align		4
        /*01e4*/ 	.word	index@(__assertfail)
	.align		4
        /*01e8*/ 	.word	index@(_ZN2at6native29vectorized_elementwise_kernelILi2EZZZNS0_67_GLOBAL__N__bb565c37_34_ValidateCompressedIndicesKernel_cu_33a4b88b42_validate_compressed_sparse_indices_kernelILNS2_8CDimNameE0ENS2_18CUDAKernelLauncherENS2_14EmptyVecKernelENS2_8DummyVecELm0EEEvRKNS_6TensorESA_lllENKUlvE1_clEvENKUlvE0_clEvEUllllllE_St5arrayIPcLm6EEEEviT0_T1_)
	.align		4
        /*01ec*/ 	.word	index@(__assertfail)
	.align		4
        /*01f0*/ 	.word	index@(_ZN2at6native29vectorized_elementwise_kernelILi4EZZZNS0_67_GLOBAL__N__bb565c37_34_ValidateCompressedIndicesKernel_cu_33a4b88b42_validate_compressed_sparse_indices_kernelILNS2_8CDimNameE0ENS2_18CUDAKernelLauncherENS2_14EmptyVecKernelENS2_8DummyVecELm0EEEvRKNS_6TensorESA_lllENKUlvE1_clEvENKUlvE0_clEvEUllllllE_St5arrayIPcLm6EEEEviT0_T1_)
	.align		4
        /*01f4*/ 	.word	index@(__assertfail)
	.align		4
        /*01f8*/ 	.word	index@(_ZN2at6native29vectorized_elementwise_kernelILi8EZZZNS0_67_GLOBAL__N__bb565c37_34_ValidateCompressedIndicesKernel_cu_33a4b88b42_validate_compressed_sparse_indices_kernelILNS2_8CDimNameE0ENS2_18CUDAKernelLauncherENS2_14EmptyVecKernelENS2_8DummyVecELm0EEEvRKNS_6TensorESA_lllENKUlvE1_clEvENKUlvE0_clEvEUllllllE_St5arrayIPcLm6EEEEviT0_T1_)
	.align		4
        /*01fc*/ 	.word	index@(__assertfail)
	.align		4
        /*0200*/ 	.word	index@(_ZN2at6native18elementwise_kernelILi128ELi4EZNS0_15gpu_kernel_implIZZZNS0_67_GLOBAL__N__bb565c37_34_ValidateCompressedIndicesKernel_cu_33a4b88b42_validate_compressed_sparse_indices_kernelILNS3_8CDimNameE0ENS3_18CUDAKernelLauncherENS3_14EmptyVecKernelENS3_8DummyVecELm0EEEvRKNS_6TensorESB_lllENKUlvE1_clEvENKUlvE_clEvEUliiiiiE_EEvRNS_18TensorIteratorBaseERKT_EUliE_EEviT1_)
	.align		4
        /*0204*/ 	.word	index@(__assertfail)
	.align		4
        /*0208*/ 	.word	index@(_ZN2at6native27unrolled_elementwise_kernelIZZZNS0_67_GLOBAL__N__bb565c37_34_ValidateCompressedIndicesKernel_cu_33a4b88b42_validate_compressed_sparse_indices_kernelILNS2_8CDimNameE0ENS2_18CUDAKernelLauncherENS2_14EmptyVecKernelENS2_8DummyVecELm0EEEvRKNS_6TensorESA_lllENKUlvE1_clEvENKUlvE_clEvEUliiiiiE_St5arrayIPcLm6EELi4E23TrivialOffsetCalculatorILi5EjESH_ILi1EjENS0_6memory12LoadWithCastILi5EEENSK_13StoreWithCastILi1EEEEEviT_T0_T2_T3_T4_T5_)
	.align		4
        /*020c*/ 	.word	index@(__assertfail)
	.align		4
        /*0210*/ 	.word	index@(_ZN2at6native18elementwise_kernelILi128ELi2EZNS0_22gpu_kernel_impl_nocastIZZZNS0_67_GLOBAL__N__bb565c37_34_ValidateCompressedIndicesKernel_cu_33a4b88b42_validate_compressed_sparse_indices_kernelILNS3_8CDimNameE0ENS3_18CUDAKernelLauncherENS3_14EmptyVecKernelENS3_8DummyVecELm0EEEvRKNS_6TensorESB_lllENKUlvE1_clEvENKUlvE_clEvEUliiiiiE_EEvRNS_18TensorIteratorBaseERKT_EUliE_EEviT1_)
	.align		4
        /*0214*/ 	.word	index@(__assertfail)
	.align		4
        /*0218*/ 	.word	index@(_ZN2at6native27unrolled_elementwise_kernelIZZZNS0_67_GLOBAL__N__bb565c37_34_ValidateCompressedIndicesKernel_cu_33a4b88b42_validate_compressed_sparse_indices_kernelILNS2_8CDimNameE0ENS2_18CUDAKernelLauncherENS2_14EmptyVecKernelENS2_8DummyVecELm0EEEvRKNS_6TensorESA_lllENKUlvE1_clEvENKUlvE_clEvEUliiiiiE_St5arrayIPcLm6EELi4E23TrivialOffsetCalculatorILi5EjESH_ILi1EjENS0_6memory15LoadWithoutCastENSK_16StoreWithoutCastEEEviT_T0_T2_T3_T4_T5_)
	.align		4
        /*021c*/ 	.word	index@(__assertfail)
	.align		4
        /*0220*/ 	.word	index@(_ZN2at6native29vectorized_elementwise_kernelILi2EZZZNS0_67_GLOBAL__N__bb565c37_34_ValidateCompressedIndicesKernel_cu_33a4b88b42_validate_compressed_sparse_indices_kernelILNS2_8CDimNameE0ENS2_18CUDAKernelLauncherENS2_14EmptyVecKernelENS2_8DummyVecELm0EEEvRKNS_6TensorESA_lllENKUlvE1_clEvENKUlvE_clEvEUliiiiiE_St5arrayIPcLm6EEEEviT0_T1_)
	.align		4
        /*0224*/ 	.word	index@(__assertfail)
	.align		4
        /*0228*/ 	.word	index@(_ZN2at6native29vectorized_elementwise_kernelILi4EZZZNS0_67_GLOBAL__N__bb565c37_34_ValidateCompressedIndicesKernel_cu_33a4b88b42_validate_compressed_sparse_indices_kernelILNS2_8CDimNameE0ENS2_18CUDAKernelLauncherENS2_14EmptyVecKernelENS2_8DummyVecELm0EEEvRKNS_6TensorESA_lllENKUlvE1_clEvENKUlvE_clEvEUliiiiiE_St5arrayIPcLm6EEEEviT0_T1_)
	.align		4
        /*022c*/ 	.word	index@(__assertfail)
	.align		4
        /*0230*/ 	.word	index@(_ZN2at6native29vectorized_elementwise_kernelILi8EZZZNS0_67_GLOBAL__N__bb565c37_34_ValidateCompressedIndicesKernel_cu_33a4b88b42_validate_compressed_sparse_indices_kernelILNS2_8CDimNameE0ENS2_18CUDAKernelLauncherENS2_14EmptyVecKernelENS2_8DummyVecELm0EEEvRKNS_6TensorESA_lllENKUlvE1_clEvENKUlvE_clEvEUliiiiiE_St5arrayIPcLm6EEEEviT0_T1_)
	.align		4
        /*0234*/ 	.word	index@(__assertfail)
	.align		4
        /*0238*/ 	.word	index@(_ZN2at6native18elementwise_kernelILi128ELi4EZNS0_15gpu_kernel_implIZZZNS0_67_GLOBAL__N__bb565c37_34_ValidateCompressedIndicesKernel_cu_33a4b88b42_validate_compressed_sparse_indices_kernelILNS3_8CDimNameE0ENS3_18CUDAKernelLauncherENS3_14EmptyVecKernelENS3_8DummyVecELm0EEEvRKNS_6TensorESB_lllENKUlvE0_clEvENKUlvE0_clEvEUllE_EEvRNS_18TensorIteratorBaseERKT_EUliE_EEviT1_)
	.align		4
        /*023c*/ 	.word	index@(__assertfail)
	.align		4
        /*0240*/ 	.word	index@(_ZN2at6native27unrolled_elementwise_kernelIZZZNS0_67_GLOBAL__N__bb565c37_34_ValidateCompressedIndicesKernel_cu_33a4b88b42_validate_compressed_sparse_indices_kernelILNS2_8CDimNameE0ENS2_18CUDAKernelLauncherENS2_14EmptyVecKernelENS2_8DummyVecELm0EEEvRKNS_6TensorESA_lllENKUlvE0_clEvENKUlvE0_clEvEUllE_St5arrayIPcLm2EELi4E23TrivialOffsetCalculatorILi1EjESI_NS0_6memory12LoadWithCastILi1EEENSJ_13StoreWithCastILi1EEEEEviT_T0_T2_T3_T4_T5_)
	.align		4
        /*0244*/ 	.word	index@(__assertfail)
	.align		4
        /*0248*/ 	.word	index@(_ZN2at6native18elementwise_kernelILi128ELi2EZNS0_22gpu_kernel_impl_nocastIZZZNS0_67_GLOBAL__N__bb565c37_34_ValidateCompressedIndicesKernel_cu_33a4b88b42_validate_compressed_sparse_indices_kernelILNS3_8CDimNameE0ENS3_18CUDAKernelLauncherENS3_14EmptyVecKernelENS3_8DummyVecELm0EEEvRKNS_6TensorESB_lllENKUlvE0_clEvENKUlvE0_clEvEUllE_EEvRNS_18TensorIteratorBaseERKT_EUliE_EEviT1_)
	.align		4
        /*024c*/ 	.word	index@(__assertfail)
	.align		4
        /*0250*/ 	.word	index@(_ZN2at6native27unrolled_elementwise_kernelIZZZNS0_67_GLOBAL__N__bb565c37_34_ValidateCompressedIndicesKernel_cu_33a4b88b42_validate_compressed_sparse_indices_kernelILNS2_8CDimNameE0ENS2_18CUDAKernelLauncherENS2_14EmptyVecKernelENS2_8DummyVecELm0EEEvRKNS_6TensorESA_lllENKUlvE0_clEvENKUlvE0_clEvEUllE_St5arrayIPcLm2EELi4E23TrivialOffsetCalculatorILi1EjESI_NS0_6memory15LoadWithoutCastENSJ_16StoreWithoutCastEEEviT_T0_T2_T3_T4_T5_)
	.align		4
        /*0254*/ 	.word	index@(__assertfail)
	.align		4
        /*0258*/ 	.word	index@(_ZN2at6native29vectorized_elementwise_kernelILi2EZZZNS0_67_GLOBAL__N__bb565c37_34_ValidateCompressedIndicesKernel_cu_33a4b88b42_validate_compressed_sparse_indices_kernelILNS2_8CDimNameE0ENS2_18CUDAKernelLauncherENS2_14EmptyVecKernelENS2_8DummyVecELm0EEEvRKNS_6TensorESA_lllENKUlvE0_clEvENKUlvE0_clEvEUllE_St5arrayIPcLm2EEEEviT0_T1_)
	.align		4
        /*025c*/ 	.word	index@(__assertfail)
	.align		4
        /*0260*/ 	.word	index@(_ZN2at6native29vectorized_elementwise_kernelILi4EZZZNS0_67_GLOBAL__N__bb565c37_34_ValidateCompressedIndicesKernel_cu_33a4b88b42_validate_compressed_sparse_indices_kernelILNS2_8CDimNameE0ENS2_18CUDAKernelLauncherENS2_14EmptyVecKernelENS2_8DummyVecELm0EEEvRKNS_6TensorESA_lllENKUlvE0_clEvENKUlvE0_clEvEUllE_St5arrayIPcLm2EEEEviT0_T1_)
	.align		4
        /*0264*/ 	.word	index@(__assertfail)
	.align		4
        /*0268*/ 	.word	index@(_ZN2at6native29vectorized_elementwise_kernelILi8EZZZNS0_67_GLOBAL__N__bb565c37_34_ValidateCompressedIndicesKernel_cu_33a4b88b42_validate_compressed_sparse_indices_kernelILNS2_8CDimNameE0ENS2_18CUDAKernelLauncherENS2_14EmptyVecKernelENS2_8DummyVecELm0EEEvRKNS_6TensorESA_lllENKUlvE0_clEvENKUlvE0_clEvEUllE_St5arrayIPcLm2EEEEviT0_T1_)
	.align		4
        /*026c*/ 	.word	index@(__assertfail)
	.align		4
        /*0270*/ 	.word	index@(_ZN2at6native18elementwise_kernelILi128ELi4EZNS0_15gpu_kernel_implIZZZNS0_67_GLOBAL__N__bb565c37_34_ValidateCompressedIndicesKernel_cu_33a4b88b42_validate_compressed_sparse_indices_kernelILNS3_8CDimNameE0ENS3_18CUDAKernelLauncherENS3_14EmptyVecKernelENS3_8DummyVecELm0EEEvRKNS_6TensorESB_lllENKUlvE0_clEvENKUlvE_clEvEUliE_EEvRNS_18TensorIteratorBaseERKT_EUliE_EEviT1_)
	.align		4
        /*0274*/ 	.word	index@(__assertfail)
	.align		4
        /*0278*/ 	.word	index@(_ZN2at6native27unrolled_elementwise_kernelIZZZNS0_67_GLOBAL__N__bb565c37_34_ValidateCompressedIndicesKernel_cu_33a4b88b42_validate_compressed_sparse_indices_kernelILNS2_8CDimNameE0ENS2_18CUDAKernelLauncherENS2_14EmptyVecKernelENS2_8DummyVecELm0EEEvRKNS_6TensorESA_lllENKUlvE0_clEvENKUlvE_clEvEUliE_St5arrayIPcLm2EELi4E23TrivialOffsetCalculatorILi1EjESI_NS0_6memory12LoadWithCastILi1EEENSJ_13StoreWithCastILi1EEEEEviT_T0_T2_T3_T4_T5_)
	.align		4
        /*027c*/ 	.word	index@(__assertfail)
	.align		4
        /*0280*/ 	.word	index@(_ZN2at6native18elementwise_kernelILi128ELi2EZNS0_22gpu_kernel_impl_nocastIZZZNS0_67_GLOBAL__N__bb565c37_34_ValidateCompressedIndicesKernel_cu_33a4b88b42_validate_compressed_sparse_indices_kernelILNS3_8CDimNameE0ENS3_18CUDAKernelLauncherENS3_14EmptyVecKernelENS3_8DummyVecELm0EEEvRKNS_6TensorESB_lllENKUlvE0_clEvENKUlvE_clEvEUliE_EEvRNS_18TensorIteratorBaseERKT_EUliE_EEviT1_)
	.align		4
        /*0284*/ 	.word	index@(__assertfail)
	.align		4
        /*0288*/ 	.word	index@(_ZN2at6native27unrolled_elementwise_kernelIZZZNS0_67_GLOBAL__N__bb565c37_34_ValidateCompressedIndicesKernel_cu_33a4b88b42_validate_compressed_sparse_indices_kernelILNS2_8CDimNameE0ENS2_18CUDAKernelLauncherENS2_14EmptyVecKernelENS2_8DummyVecELm0EEEvRKNS_6TensorESA_lllENKUlvE0_clEvENKUlvE_clEvEUliE_St5arrayIPcLm2EELi4E23TrivialOffsetCalculatorILi1EjESI_NS0_6memory15LoadWithoutCastENSJ_16StoreWithoutCastEEEviT_T0_T2_T3_T4_T5_)
	.align		4
        /*028c*/ 	.word	index@(__assertfail)
	.align		4
        /*0290*/ 	.word	index@(_ZN2at6native29vectorized_elementwise_kernelILi2EZZZNS0_67_GLOBAL__N__bb565c37_34_ValidateCompressedIndicesKernel_cu_33a4b88b42_validate_compressed_sparse_indices_kernelILNS2_8CDimNameE0ENS2_18CUDAKernelLauncherENS2_14EmptyVecKernelENS2_8DummyVecELm0EEEvRKNS_6TensorESA_lllENKUlvE0_clEvENKUlvE_clEvEUliE_St5arrayIPcLm2EEEEviT0_T1_)
	.align		4
        /*0294*/ 	.word	index@(__assertfail)
	.align		4
        /*0298*/ 	.word	index@(_ZN2at6native29vectorized_elementwise_kernelILi4EZZZNS0_67_GLOBAL__N__bb565c37_34_ValidateCompressedIndicesKernel_cu_33a4b88b42_validate_compressed_sparse_indices_kernelILNS2_8CDimNameE0ENS2_18CUDAKernelLauncherENS2_14EmptyVecKernelENS2_8DummyVecELm0EEEvRKNS_6TensorESA_lllENKUlvE0_clEvENKUlvE_clEvEUliE_St5arrayIPcLm2EEEEviT0_T1_)
	.align		4
        /*029c*/ 	.word	index@(__assertfail)
	.align		4
        /*02a0*/ 	.word	index@(_ZN2at6native29vectorized_elementwise_kernelILi8EZZZNS0_67_GLOBAL__N__bb565c37_34_ValidateCompressedIndicesKernel_cu_33a4b88b42_validate_compressed_sparse_indices_kernelILNS2_8CDimNameE0ENS2_18CUDAKernelLauncherENS2_14EmptyVecKernelENS2_8DummyVecELm0EEEvRKNS_6TensorESA_lllENKUlvE0_clEvENKUlvE_clEvEUliE_St5arrayIPcLm2EEEEviT0_T1_)
	.align		4
        /*02a4*/ 	.word	index@(__assertfail)
	.align		4
        /*02a8*/ 	.word	index@(_ZN2at6native18elementwise_kernelILi128ELi4EZNS0_15gpu_kernel_implIZZZNS0_67_GLOBAL__N__bb565c37_34_ValidateCompressedIndicesKernel_cu_33a4b88b42_validate_compressed_sparse_indices_kernelILNS3_8CDimNameE0ENS3_18CUDAKernelLauncherENS3_14EmptyVecKernelENS3_8DummyVecELm8EEEvRKNS_6TensorESB_lllENKUlvE1_clEvENKUlvE0_clEvEUllllllE_EEvRNS_18TensorIteratorBaseERKT_EUliE_EEviT1_)
	.align		4
        /*02ac*/ 	.word	index@(__assertfail)
	.align		4
        /*02b0*/ 	.word	index@(_ZN2at6native27unrolled_elementwise_kernelIZZZNS0_67_GLOBAL__N__bb565c37_34_ValidateCompressedIndicesKernel_cu_33a4b88b42_validate_compressed_sparse_indices_kernelILNS2_8CDimNameE0ENS2_18CUDAKernelLauncherENS2_14EmptyVecKernelENS2_8DummyVecELm8EEEvRKNS_6TensorESA_lllENKUlvE1_clEvENKUlvE0_clEvEUllllllE_St5arrayIPcLm6EELi4E23TrivialOffsetCalculatorILi5EjESH_ILi1EjENS0_6memory12LoadWithCastILi5EEENSK_13StoreWithCastILi1EEEEEviT_T0_T2_T3_T4_T5_)
	.align		4
        /*02b4*/ 	.word	index@(__assertfail)
	.align		4
        /*02b8*/ 	.word	index@(_ZN2at6native18elementwise_kernelILi128ELi2EZNS0_22gpu_kernel_impl_nocastIZZZNS0_67_GLOBAL__N__bb565c37_34_ValidateCompressedIndicesKernel_cu_33a4b88b42_validate_compressed_sparse_indices_kernelILNS3_8CDimNameE0ENS3_18CUDAKernelLauncherENS3_14EmptyVecKernelENS3_8DummyVecELm8EEEvRKNS_6TensorESB_lllENKUlvE1_clEvENKUlvE0_clEvEUllllllE_EEvRNS_18TensorIteratorBaseERKT_EUliE_EEviT1_)
	.align		4
        /*02bc*/ 	.word	index@(__assertfail)
	.align		4
        /*02c0*/ 	.word	index@(_ZN2at6native27unrolled_elementwise_kernelIZZZNS0_67_GLOBAL__N__bb565c37_34_ValidateCompressedIndicesKernel_cu_33a4b88b42_validate_compressed_sparse_indices_kernelILNS2_8CDimNameE0ENS2_18CUDAKernelLauncherENS2_14EmptyVecKernelENS2_8DummyVecELm8EEEvRKNS_6TensorESA_lllENKUlvE1_clEvENKUlvE0_clEvEUllllllE_St5arrayIPcLm6EELi4E23TrivialOffsetCalculatorILi5EjESH_ILi1EjENS0_6memory15LoadWithoutCastENSK_16StoreWithoutCastEEEviT_T0_T2_T3_T4_T5_)
	.align		4
        /*02c4*/ 	.word	index@(__assertfail)
	.align		4
        /*02c8*/ 	.word	index@(_ZN2at6native29vectorized_elementwise_kernelILi2EZZZNS0_67_GLOBAL__N__bb565c37_34_ValidateCompressedIndicesKernel_cu_33a4b88b42_validate_compressed_sparse_indices_kernelILNS2_8CDimNameE0ENS2_18CUDAKernelLauncherENS2_14EmptyVecKernelENS2_8DummyVecELm8EEEvRKNS_6TensorESA_lllENKUlvE1_clEvENKUlvE0_clEvEUllllllE_St5arrayIPcLm6EEEEviT0_T1_)
	.align		4
        /*02cc*/ 	.word	index@(__assertfail)
	.align		4
        /*02d0*/ 	.word	index@(_ZN2at6native29vectorized_elementwise_kernelILi4EZZZNS0_67_GLOBAL__N__bb565c37_34_ValidateCompressedIndicesKernel_cu_33a4b88b42_validate_compressed_sparse_indices_kernelILNS2_8CDimNameE0ENS2_18CUDAKernelLauncherENS2_14EmptyVecKernelENS2_8DummyVecELm8EEEvRKNS_6TensorESA_lllENKUlvE1_clEvENKUlvE0_clEvEUllllllE_St5arrayIPcLm6EEEEviT0_T1_)
	.align		4
        /*02d4*/ 	.word	index@(__assertfail)
	.align		4
        /*02d8*/ 	.word	index@(_ZN2at6native29vectorized_elementwise_kernelILi8EZZZNS0_67_GLOBAL__N__bb565c37_34_ValidateCompressedIndicesKernel_cu_33a4b88b42_validate_compressed_sparse_indices_kernelILNS2_8CDimNameE0ENS2_18CUDAKernelLauncherENS2_14EmptyVecKernelENS2_8DummyVecELm8EEEvRKNS_6TensorESA_lllENKUlvE1_clEvENKUlvE0_clEvEUllllllE_St5arrayIPcLm6EEEEviT0_T1_)
	.align		4
        /*02dc*/ 	.word	index@(__assertfail)
	.align		4
        /*02e0*/ 	.word	index@(_ZN2at6native18elementwise_kernelILi128ELi4EZNS0_15gpu_kernel_implIZZZNS0_67_GLOBAL__N__bb565c37_34_ValidateCompressedIndicesKernel_cu_33a4b88b42_validate_compressed_sparse_indices_kernelILNS3_8CDimNameE0ENS3_18CUDAKernelLauncherENS3_14EmptyVecKernelENS3_8DummyVecELm8EEEvRKNS_6TensorESB_lllENKUlvE1_clEvENKUlvE_clEvEUliiiiiE_EEvRNS_18TensorIteratorBaseERKT_EUliE_EEviT1_)
	.align		4
        /*02e4*/ 	.word	index@(__assertfail)
	.align		4
        /*02e8*/ 	.word	index@(_ZN2at6native27unrolled_elementwise_kernelIZZZNS0_67_GLOBAL__N__bb565c37_34_ValidateCompressedIndicesKernel_cu_33a4b88b42_validate_compressed_sparse_indices_kernelILNS2_8CDimNameE0ENS2_18CUDAKernelLauncherENS2_14EmptyVecKernelENS2_8DummyVecELm8EEEvRKNS_6TensorESA_lllENKUlvE1_clEvENKUlvE_clEvEUliiiiiE_St5arrayIPcLm6EELi4E23TrivialOffsetCalculatorILi5EjESH_ILi1EjENS0_6memory12LoadWithCastILi5EEENSK_13StoreWithCastILi1EEEEEviT_T0_T2_T3_T4_T5_)
	.align		4
        /*02ec*/ 	.word	index@(__assertfail)
	.align		4
        /*02f0*/ 	.word	index@(_ZN2at6native18elementwise_kernelILi128ELi2EZNS0_22gpu_kernel_impl_nocastIZZZNS0_67_GLOBAL__N__bb565c37_34_ValidateCompressedIndicesKernel_cu_33a4b88b42_validate_compressed_sparse_indices_kernelILNS3_8CDimNameE0ENS3_18CUDAKernelLauncherENS3_14EmptyVecKernelENS3_8DummyVecELm8EEEvRKNS_6TensorESB_lllENKUlvE1_clEvENKUlvE_clEvEUliiiiiE_EEvRNS_18TensorIteratorBaseERKT_EUliE_EEviT1_)
	.align		4
        /*02f4*/ 	.word	index@(__assertfail)
	.align		4
        /*02f8*/ 	.word	index@(_ZN2at6native27unrolled_elementwise_kernelIZZZNS0_67_GLOBAL__N__bb565c37_34_ValidateCompressedIndicesKernel_cu_33a4b88b42_validate_compressed_sparse_indices_kernelILNS2_8CDimNameE0ENS2_18CUDAKernelLauncherENS2_14EmptyVecKernelENS2_8DummyVecELm8EEEvRKNS_6TensorESA_lllENKUlvE1_clEvENKUlvE_clEvEUliiiiiE_St5arrayIPcLm6EELi4E23TrivialOffsetCalculatorILi5EjESH_ILi1EjENS0_6memory15LoadWithoutCastENSK_16StoreWithoutCastEEEviT_T0_T2_T3_T4_T5_)
	.align		4
        /*02fc*/ 	.word	index@(__assertfail)
	.align		4
        /*0300*/ 	.word	index@(_ZN2at6native29vectorized_elementwise_kernelILi2EZZZNS0_67_GLOBAL__N__bb565c37_34_ValidateCompressedIndicesKernel_cu_33a4b88b42_validate_compressed_sparse_indices_kernelILNS2_8CDimNameE0ENS2_18CUDAKernelLauncherENS2_14EmptyVecKernelENS2_8DummyVecELm8EEEvRKNS_6TensorESA_lllENKUlvE1_clEvENKUlvE_clEvEUliiiiiE_St5arrayIPcLm6EEEEviT0_T1_)
	.align		4
        /*0304*/ 	.word	index@(__assertfail)
	.align		4
        /*0308*/ 	.word	index@(_ZN2at6native29vectorized_elementwise_kernelILi4EZZZNS0_67_GLOBAL__N__bb565c37_34_ValidateCompressedIndicesKernel_cu_33a4b88b42_validate_compressed_sparse_indices_kernelILNS2_8CDimNameE0ENS2_18CUDAKernelLauncherENS2_14EmptyVecKernelENS2_8DummyVecELm8EEEvRKNS_6TensorESA_lllENKUlvE1_clEvENKUlvE_clEvEUliiiiiE_St5arrayIPcLm6EEEEviT0_T1_)
	.align		4
        /*030c*/ 	.word	index@(__assertfail)
	.align		4
        /*0310*/ 	.word	index@(_ZN2at6native29vectorized_elementwise_kernelILi8EZZZNS0_67_GLOBAL__N__bb565c37_34_ValidateCompressedIndicesKernel_cu_33a4b88b42_validate_compressed_sparse_indices_kernelILNS2_8CDimNameE0ENS2_18CUDAKernelLauncherENS2_14EmptyVecKernelENS2_8DummyVecELm8EEEvRKNS_6TensorESA_lllENKUlvE1_clEvENKUlvE_clEvEUliiiiiE_St5arrayIPcLm6EEEEviT0_T1_)
	.align		4
        /*0314*/ 	.word	index@(__assertfail)
	.align		4
        /*0318*/ 	.word	index@(_ZN2at6native18elementwise_kernelILi128ELi4EZNS0_15gpu_kernel_implIZZZNS0_67_GLOBAL__N__bb565c37_34_ValidateCompressedIndicesKernel_cu_33a4b88b42_validate_compressed_sparse_indices_kernelILNS3_8CDimNameE0ENS3_18CUDAKernelLauncherENS3_14EmptyVecKernelENS3_8DummyVecELm8EEEvRKNS_6TensorESB_lllENKUlvE0_clEvENKUlvE0_clEvEUllE_EEvRNS_18TensorIteratorBaseERKT_EUliE_EEviT1_)
	.align		4
        /*031c*/ 	.word	index@(__assertfail)
	.align		4
        /*0320*/ 	.word	index@(_ZN2at6native27unrolled_elementwise_kernelIZZZNS0_67_GLOBAL__N__bb565c37_34_ValidateCompressedIndicesKernel_cu_33a4b88b42_validate_compressed_sparse_indices_kernelILNS2_8CDimNameE0ENS2_18CUDAKernelLauncherENS2_14EmptyVecKernelENS2_8DummyVecELm8EEEvRKNS_6TensorESA_lllENKUlvE0_clEvENKUlvE0_clEvEUllE_St5arrayIPcLm2EELi4E23TrivialOffsetCalculatorILi1EjESI_NS0_6memory12LoadWithCastILi1EEENSJ_13StoreWithCastILi1EEEEEviT_T0_T2_T3_T4_T5_)
	.align		4
        /*0324*/ 	.word	index@(__assertfail)
	.align		4
        /*0328*/ 	.word	index@(_ZN2at6native18elementwise_kernelILi128ELi2EZNS0_22gpu_kernel_impl_nocastIZZZNS0_67_GLOBAL__N__bb565c37_34_ValidateCompressedIndicesKernel_cu_33a4b88b42_validate_compressed_sparse_indices_kernelILNS3_8CDimNameE0ENS3_18CUDAKernelLauncherENS3_14EmptyVecKernelENS3_8DummyVecELm8EEEvRKNS_6TensorESB_lllENKUlvE0_clEvENKUlvE0_clEvEUllE_EEvRNS_18TensorIteratorBaseERKT_EUliE_EEviT1_)
	.align		4
        /*032c*/ 	.word	index@(__assertfail)
	.align		4
        /*0330*/ 	.word	index@(_ZN2at6native27unrolled_elementwise_kernelIZZZNS0_67_GLOBAL__N__bb565c37_34_ValidateCompressedIndicesKernel_cu_33a4b88b42_validate_compressed_sparse_indices_kernelILNS2_8CDimNameE0ENS2_18CUDAKernelLauncherENS2_14EmptyVecKernelENS2_8DummyVecELm8EEEvRKNS_6TensorESA_lllENKUlvE0_clEvENKUlvE0_clEvEUllE_St5arrayIPcLm2EELi4E23TrivialOffsetCalculatorILi1EjESI_NS0_6memory15LoadWithoutCastENSJ_16StoreWithoutCastEEEviT_T0_T2_T3_T4_T5_)
	.align		4
        /*0334*/ 	.word	index@(__assertfail)
	.align		4
        /*0338*/ 	.word	index@(_ZN2at6native29vectorized_elementwise_kernelILi2EZZZNS0_67_GLOBAL__N__bb565c37_34_ValidateCompressedIndicesKernel_cu_33a4b88b42_validate_compressed_sparse_indices_kernelILNS2_8CDimNameE0ENS2_18CUDAKernelLauncherENS2_14EmptyVecKernelENS2_8DummyVecELm8EEEvRKNS_6TensorESA_lllENKUlvE0_clEvENKUlvE0_clEvEUllE_St5arrayIPcLm2EEEEviT0_T1_)
	.align		4
        /*033c*/ 	.word	index@(__assertfail)
	.align		4
        /*0340*/ 	.word	index@(_ZN2at6native29vectorized_elementwise_kernelILi4EZZZNS0_67_GLOBAL__N__bb565c37_34_ValidateCompressedIndicesKernel_cu_33a4b88b42_validate_compressed_sparse_indices_kernelILNS2_8CDimNameE0ENS2_18CUDAKernelLauncherENS2_14EmptyVecKernelENS2_8DummyVecELm8EEEvRKNS_6TensorESA_lllENKUlvE0_clEvENKUlvE0_clEvEUllE_St5arrayIPcLm2EEEEviT0_T1_)
	.align		4
        /*0344*/ 	.word	index@(__assertfail)
	.align		4
        /*0348*/ 	.word	index@(_ZN2at6native29vectorized_elementwise_kernelILi8EZZZNS0_67_GLOBAL__N__bb565c37_34_ValidateCompressedIndicesKernel_cu_33a4b88b42_validate_compressed_sparse_indices_kernelILNS2_8CDimNameE0ENS2_18CUDAKernelLauncherENS2_14EmptyVecKernelENS2_8DummyVecELm8EEEvRKNS_6TensorESA_lllENKUlvE0_clEvENKUlvE0_clEvEUllE_St5arrayIPcLm2EEEEviT0_T1_)
	.align		4
        /*034c*/ 	.word	index@(__assertfail)
	.align		4
        /*0350*/ 	.word	index@(_ZN2at6native18elementwise_kernelILi128ELi4EZNS0_15gpu_kernel_implIZZZNS0_67_GLOBAL__N__bb565c37_34_ValidateCompressedIndicesKernel_cu_33a4b88b42_validate_compressed_sparse_indices_kernelILNS3_8CDimNameE0ENS3_18CUDAKernelLauncherENS3_14EmptyVecKernelENS3_8DummyVecELm8EEEvRKNS_6TensorESB_lllENKUlvE0_clEvENKUlvE_clEvEUliE_EEvRNS_18TensorIteratorBaseERKT_EUliE_EEviT1_)
	.align		4
        /*0354*/ 	.word	index@(__assertfail)
	.align		4
        /*0358*/ 	.word	index@(_ZN2at6native27unrolled_elementwise_kernelIZZZNS0_67_GLOBAL__N__bb565c37_34_ValidateCompressedIndicesKernel_cu_33a4b88b42_validate_compressed_sparse_indices_kernelILNS2_8CDimNameE0ENS2_18CUDAKernelLauncherENS2_14EmptyVecKernelENS2_8DummyVecELm8EEEvRKNS_6TensorESA_lllENKUlvE0_clEvENKUlvE_clEvEUliE_St5arrayIPcLm2EELi4E23TrivialOffsetCalculatorILi1EjESI_NS0_6memory12LoadWithCastILi1EEENSJ_13StoreWithCastILi1EEEEEviT_T0_T2_T3_T4_T5_)
	.align		4
        /*035c*/ 	.word	index@(__assertfail)
	.align		4
        /*0360*/ 	.word	index@(_ZN2at6native18elementwise_kernelILi128ELi2EZNS0_22gpu_kernel_impl_nocastIZZZNS0_67_GLOBAL__N__bb565c37_34_ValidateCompressedIndicesKernel_cu_33a4b88b42_validate_compressed_sparse_indices_kernelILNS3_8CDimNameE0ENS3_18CUDAKernelLauncherENS3_14EmptyVecKernelENS3_8DummyVecELm8EEEvRKNS_6TensorESB_lllENKUlvE0_clEvENKUlvE_clEvEUliE_EEvRNS_18TensorIteratorBaseERKT_EUliE_EEviT1_)
	.align		4
        /*0364*/ 	.word	index@(__assertfail)
	.align		4
        /*0368*/ 	.word	index@(_ZN2at6native27unrolled_elementwise_kernelIZZZNS0_67_GLOBAL__N__bb565c37_34_ValidateCompressedIndicesKernel_cu_33a4b88b42_validate_compressed_sparse_indices_kernelILNS2_8CDimNameE0ENS2_18CUDAKernelLauncherENS2_14EmptyVecKernelENS2_8DummyVecELm8EEEvRKNS_6TensorESA_lllENKUlvE0_clEvENKUlvE_clEvEUliE_St5arrayIPcLm2EELi4E23TrivialOffsetCalculatorILi1EjESI_NS0_6memory15LoadWithoutCastENSJ_16StoreWithoutCastEEEviT_T0_T2_T3_T4_T5_)
	.align		4
        /*036c*/ 	.word	index@(__assertfail)
	.align		4
        /*0370*/ 	.word	index@(_ZN2at6native29vectorized_elementwise_kernelILi2EZZZNS0_67_GLOBAL__N__bb565c37_34_ValidateCompressedIndicesKernel_cu_33a4b88b42_validate_compressed_sparse_indices_kernelILNS2_8CDimNameE0ENS2_18CUDAKernelLauncherENS2_14EmptyVecKernelENS2_8DummyVecELm8EEEvRKNS_6TensorESA_lllENKUlvE0_clEvENKUlvE_clEvEUliE_St5arrayIPcLm2EEEEviT0_T1_)
	.align		4
        /*0374*/ 	.word	index@(__assertfail)
	.align		4
        /*0378*/ 	.word	index@(_ZN2at6native29vectorized_elementwise_kernelILi4EZZZNS0_67_GLOBAL__N__bb565c37_34_ValidateCompressedIndicesKernel_cu_33a4b88b42_validate_compressed_sparse_indices_kernelILNS2_8CDimNameE0ENS2_18CUDAKernelLauncherENS2_14EmptyVecKernelENS2_8DummyVecELm8EEEvRKNS_6TensorESA_lllENKUlvE0_clEvENKUlvE_clEvEUliE_St5arrayIPcLm2EEEEviT0_T1_)
	.align		4
        /*037c*/ 	.word	index@(__assertfail)
	.align		4
        /*0380*/ 	.word	index@(_ZN2at6native29vectorized_elementwise_kernelILi8EZZZNS0_67_GLOBAL__N__bb565c37_34_ValidateCompressedIndicesKernel_cu_33a4b88b42_validate_compressed_sparse_indices_kernelILNS2_8CDimNameE0ENS2_18CUDAKernelLauncherENS2_14EmptyVecKernelENS2_8DummyVecELm8EEEvRKNS_6TensorESA_lllENKUlvE0_clEvENKUlvE_clEvEUliE_St5arrayIPcLm2EEEEviT0_T1_)
	.align		4
        /*0384*/ 	.word	index@(__assertfail)
	.align		4
        /*0388*/ 	.word	0x00000000
	.align		4
        /*038c*/ 	.word	0xfffffffe
	.align		4
        /*0390*/ 	.word	0x00000000
	.align		4
        /*0394*/ 	.word	0xfffffffd
	.align		4
        /*0398*/ 	.word	0x00000000
	.align		4
        /*039c*/ 	.word	0xfffffffc


//--------------------- .nv.constant4             --------------------------
	.section	.nv.constant4,"a",@progbits
	.align	8
	.align		8
.nv.constant4:
        /*0000*/ 	.dword	__assertfail
	.align		8
        /*0008*/ 	.dword	__unnamed_1
	.align		8
        /*0010*/ 	.dword	__unnamed_2
	.align		8
        /*0018*/ 	.dword	__unnamed_3
	.align		8
        /*0020*/ 	.dword	__unnamed_4
	.align		8
        /*0028*/ 	.dword	__unnamed_5
	.align		8
        /*0030*/ 	.dword	_ZN65_INTERNAL_bb565c37_34_ValidateCompressedIndicesKernel_cu_33a4b88b4cuda3std3__45__cpo5beginE
	.align		8
        /*0038*/ 	.dword	_ZN65_INTERNAL_bb565c37_34_ValidateCompressedIndicesKernel_cu_33a4b88b4cuda3std3__45__cpo3endE
	.align		8
        /*0040*/ 	.dword	_ZN65_INTERNAL_bb565c37_34_ValidateCompressedIndicesKernel_cu_33a4b88b4cuda3std3__45__cpo6cbeginE
	.align		8
        /*0048*/ 	.dword	_ZN65_INTERNAL_bb565c37_34_ValidateCompressedIndicesKernel_cu_33a4b88b4cuda3std3__45__cpo4cendE
	.align		8
        /*0050*/ 	.dword	_ZN65_INTERNAL_bb565c37_34_ValidateCompressedIndicesKernel_cu_33a4b88b4cuda3std3__45__cpo6rbeginE
	.align		8
        /*0058*/ 	.dword	_ZN65_INTERNAL_bb565c37_34_ValidateCompressedIndicesKernel_cu_33a4b88b4cuda3std3__45__cpo4rendE
	.align		8
        /*0060*/ 	.dword	_ZN65_INTERNAL_bb565c37_34_ValidateCompressedIndicesKernel_cu_33a4b88b4cuda3std3__45__cpo7crbeginE
	.align		8
        /*0068*/ 	.dword	_ZN65_INTERNAL_bb565c37_34_ValidateCompressedIndicesKernel_cu_33a4b88b4cuda3std3__45__cpo5crendE
	.align		8
        /*0070*/ 	.dword	_ZN65_INTERNAL_bb565c37_34_ValidateCompressedIndicesKernel_cu_33a4b88b4cuda3std3__467_GLOBAL__N__bb565c37_34_ValidateCompressedIndicesKernel_cu_33a4b88b6ignoreE
	.align		8
        /*0078*/ 	.dword	_ZN65_INTERNAL_bb565c37_34_ValidateCompressedIndicesKernel_cu_33a4b88b4cuda3std3__419piecewise_constructE
	.align		8
        /*0080*/ 	.dword	_ZN65_INTERNAL_bb565c37_34_ValidateCompressedIndicesKernel_cu_33a4b88b4cuda3std3__48in_placeE
	.align		8
        /*0088*/ 	.dword	_ZN65_INTERNAL_bb565c37_34_ValidateCompressedIndicesKernel_cu_33a4b88b4cuda3std3__420unreachable_sentinelE
	.align		8
        /*0090*/ 	.dword	_ZN65_INTERNAL_bb565c37_34_ValidateCompressedIndicesKernel_cu_33a4b88b4cuda3std6ranges3__45__cpo4swapE
	.align		8
        /*0098*/ 	.dword	_ZN65_INTERNAL_bb565c37_34_ValidateCompressedIndicesKernel_cu_33a4b88b4cuda3std6ranges3__45__cpo9iter_moveE
	.align		8
        /*00a0*/ 	.dword	_ZN65_INTERNAL_bb565c37_34_ValidateCompressedIndicesKernel_cu_33a4b88b4cuda3std6ranges3__45__cpo5beginE
	.align		8
        /*00a8*/ 	.dword	_ZN65_INTERNAL_bb565c37_34_ValidateCompressedIndicesKernel_cu_33a4b88b4cuda3std6ranges3__45__cpo3endE
	.align		8
        /*00b0*/ 	.dword	_ZN65_INTERNAL_bb565c37_34_ValidateCompressedIndicesKernel_cu_33a4b88b4cuda3std6ranges3__45__cpo6cbeginE
	.align		8
        /*00b8*/ 	.dword	_ZN65_INTERNAL_bb565c37_34_ValidateCompressedIndicesKernel_cu_33a4b88b4cuda3std6ranges3__45__cpo4cendE
	.align		8
        /*00c0*/ 	.dword	_ZN65_INTERNAL_bb565c37_34_ValidateCompressedIndicesKernel_cu_33a4b88b4cuda3std6ranges3__45__cpo7advanceE
	.align		8
        /*00c8*/ 	.dword	_ZN65_INTERNAL_bb565c37_34_ValidateCompressedIndicesKernel_cu_33a4b88b4cuda3std6ranges3__45__cpo9iter_swapE
	.align		8
        /*00d0*/ 	.dword	_ZN65_INTERNAL_bb565c37_34_ValidateCompressedIndicesKernel_cu_33a4b88b4cuda3std6ranges3__45__cpo4nextE
	.align		8
        /*00d8*/ 	.dword	_ZN65_INTERNAL_bb565c37_34_ValidateCompressedIndicesKernel_cu_33a4b88b4cuda3std6ranges3__45__cpo4prevE
	.align		8
        /*00e0*/ 	.dword	_ZN65_INTERNAL_bb565c37_34_ValidateCompressedIndicesKernel_cu_33a4b88b4cuda3std6ranges3__45__cpo4dataE
	.align		8
        /*00e8*/ 	.dword	_ZN65_INTERNAL_bb565c37_34_ValidateCompressedIndicesKernel_cu_33a4b88b4cuda3std6ranges3__45__cpo5cdataE
	.align		8
        /*00f0*/ 	.dword	_ZN65_INTERNAL_bb565c37_34_ValidateCompressedIndicesKernel_cu_33a4b88b4cuda3std6ranges3__45__cpo4sizeE
	.align		8
        /*00f8*/ 	.dword	_ZN65_INTERNAL_bb565c37_34_ValidateCompressedIndicesKernel_cu_33a4b88b4cuda3std6ranges3__45__cpo5ssizeE
	.align		8
        /*0100*/ 	.dword	_ZN65_INTERNAL_bb565c37_34_ValidateCompressedIndicesKernel_cu_33a4b88b4cuda3std6ranges3__45__cpo8distanceE
	.align		8
        /*0108*/ 	.dword	_ZN65_INTERNAL_bb565c37_34_ValidateCompressedIndicesKernel_cu_33a4b88b6thrust23THRUST_300001_SM_900_NS6system6detail10sequential3seqE
	.align		8
        /*0110*/ 	.dword	$str$1
	.align		8
        /*0118*/ 	.dword	$str$16
	.align		8
        /*0120*/ 	.dword	$str$17
	.align		8
        /*0128*/ 	.dword	$str$18
	.align		8
        /*0130*/ 	.dword	$str$19
	.align		8
        /*0138*/ 	.dword	$str$20
	.align		8
        /*0140*/ 	.dword	$str$21
	.align		8
        /*0148*/ 	.dword	$str$22
	.align		8
        /*0150*/ 	.dword	$str$23
	.align		8
        /*0158*/ 	.dword	$str$24
	.align		8
        /*0160*/ 	.dword	$str$25
	.align		8
        /*0168*/ 	.dword	$str$26
	.align		8
        /*0170*/ 	.dword	$str$27
	.align		8
        /*0178*/ 	.dword	$str$28


//--------------------- .text._ZN2at6native18elementwise_kernelILi128ELi4EZNS0_15gpu_kernel_implIZZZNS0_67_GLOBAL__N__bb565c37_34_ValidateCompressedIndicesKernel_cu_33a4b88b42_validate_compressed_sparse_indices_kernelILNS3_8CDimNameE1ENS3_18CUDAKernelLauncherENS3_14EmptyVecKernelENS3_8DummyVecELm0EEEvRKNS_6TensorESB_lllENKUlvE1_clEvENKUlvE0_clEvEUllllllE_EEvRNS_18TensorIteratorBaseERKT_EUliE_EEviT1_ --------------------------
	.section	.text._ZN2at6native18elementwise_kernelILi128ELi4EZNS0_15gpu_kernel_implIZZZNS0_67_GLOBAL__N__bb565c37_34_ValidateCompressedIndicesKernel_cu_33a4b88b42_validate_compressed_sparse_indices_kernelILNS3_8CDimNameE1ENS3_18CUDAKernelLauncherENS3_14EmptyVecKernelENS3_8DummyVecELm0EEEvRKNS_6TensorESB_lllENKUlvE1_clEvENKUlvE0_clEvEUllllllE_EEvRNS_18TensorIteratorBaseERKT_EUliE_EEviT1_,"ax",@progbits
	.align	128
        .global         _ZN2at6native18elementwise_kernelILi128ELi4EZNS0_15gpu_kernel_implIZZZNS0_67_GLOBAL__N__bb565c37_34_ValidateCompressedIndicesKernel_cu_33a4b88b42_validate_compressed_sparse_indices_kernelILNS3_8CDimNameE1ENS3_18CUDAKernelLauncherENS3_14EmptyVecKernelENS3_8DummyVecELm0EEEvRKNS_6TensorESB_lllENKUlvE1_clEvENKUlvE0_clEvEUllllllE_EEvRNS_18TensorIteratorBaseERKT_EUliE_EEviT1_
        .type           _ZN2at6native18elementwise_kernelILi128ELi4EZNS0_15gpu_kernel_implIZZZNS0_67_GLOBAL__N__bb565c37_34_ValidateCompressedIndicesKernel_cu_33a4b88b42_validate_compressed_sparse_indices_kernelILNS3_8CDimNameE1ENS3_18CUDAKernelLauncherENS3_14EmptyVecKernelENS3_8DummyVecELm0EEEvRKNS_6TensorESB_lllENKUlvE1_clEvENKUlvE0_clEvEUllllllE_EEvRNS_18TensorIteratorBaseERKT_EUliE_EEviT1_,@function
        .size           _ZN2at6native18elementwise_kernelILi128ELi4EZNS0_15gpu_kernel_implIZZZNS0_67_GLOBAL__N__bb565c37_34_ValidateCompressedIndicesKernel_cu_33a4b88b42_validate_compressed_sparse_indices_kernelILNS3_8CDimNameE1ENS3_18CUDAKernelLauncherENS3_14EmptyVecKernelENS3_8DummyVecELm0EEEvRKNS_6TensorESB_lllENKUlvE1_clEvENKUlvE0_clEvEUllllllE_EEvRNS_18TensorIteratorBaseERKT_EUliE_EEviT1_,(.L_x_32180 - _ZN2at6native18elementwise_kernelILi128ELi4EZNS0_15gpu_kernel_implIZZZNS0_67_GLOBAL__N__bb565c37_34_ValidateCompressedIndicesKernel_cu_33a4b88b42_validate_compressed_sparse_indices_kernelILNS3_8CDimNameE1ENS3_18CUDAKernelLauncherENS3_14EmptyVecKernelENS3_8DummyVecELm0EEEvRKNS_6TensorESB_lllENKUlvE1_clEvENKUlvE0_clEvEUllllllE_EEvRNS_18TensorIteratorBaseERKT_EUliE_EEviT1_)
        .other          _ZN2at6native18elementwise_kernelILi128ELi4EZNS0_15gpu_kernel_implIZZZNS0_67_GLOBAL__N__bb565c37_34_ValidateCompressedIndicesKernel_cu_33a4b88b42_validate_compressed_sparse_indices_kernelILNS3_8CDimNameE1ENS3_18CUDAKernelLauncherENS3_14EmptyVecKernelENS3_8DummyVecELm0EEEvRKNS_6TensorESB_lllENKUlvE1_clEvENKUlvE0_clEvEUllllllE_EEvRNS_18TensorIteratorBaseERKT_EUliE_EEviT1_,@"STO_CUDA_ENTRY STV_DEFAULT"
_ZN2at6native18elementwise_kernelILi128ELi4EZNS0_15gpu_kernel_implIZZZNS0_67_GLOBAL__N__bb565c37_34_ValidateCompressedIndicesKernel_cu_33a4b88b42_validate_compressed_sparse_indices_kernelILNS3_8CDimNameE1ENS3_18CUDAKernelLauncherENS3_14EmptyVecKernelENS3_8DummyVecELm0EEEvRKNS_6TensorESB_lllENKUlvE1_clEvENKUlvE0_clEvEUllllllE_EEvRNS_18TensorIteratorBaseERKT_EUliE_EEviT1_:
.text._ZN2at6native18elementwise_kernelILi128ELi4EZNS0_15gpu_kernel_implIZZZNS0_67_GLOBAL__N__bb565c37_34_ValidateCompressedIndicesKernel_cu_33a4b88b42_validate_compressed_sparse_indices_kernelILNS3_8CDimNameE1ENS3_18CUDAKernelLauncherENS3_14EmptyVecKernelENS3_8DummyVecELm0EEEvRKNS_6TensorESB_lllENKUlvE1_clEvENKUlvE0_clEvEUllllllE_EEvRNS_18TensorIteratorBaseERKT_EUliE_EEviT1_:
[----:B------:R-:W0:Y:S01]  /*0000*/  LDC R1, c[0x0][0x28] ;  /* 0x00000a00ff017b82 */ /* 0x000e220000000800 */
[----:B------:R-:W1:Y:S01]  /*0010*/  S2R R2, SR_CTAID.X ;  /* 0x0000000000027919 */ /* 0x000e620000002500 */
[----:B------:R-:W-:Y:S01]  /*0020*/  ULDC UR4, c[0x0][0x210] ;  /* 0x0000840000047ab9 */ /* 0x000fe20000000800 */
[----:B------:R-:W-:Y:S01]  /*0030*/  ULDC.64 UR36, c[0x0][0x208] ;  /* 0x0000820000247ab9 */ /* 0x000fe20000000a00 */
[----:B------:R-:W-:Y:S01]  /*0040*/  BSSY B6, `(.L_x_0) ;  /* 0x0000797000067945 */ /* 0x000fe20003800000 */
[----:B------:R-:W1:Y:S02]  /*0050*/  S2R R17, SR_TID.X ;  /* 0x0000000000117919 */ /* 0x000e640000002100 */
[----:B-1----:R-:W-:-:S05]  /*0060*/  IMAD R19, R2, 0x200, R17 ;  /* 0x0000020002137824 */ /* 0x002fca00078e0211 */
[----:B------:R-:W-:-:S13]  /*0070*/  ISETP.GE.AND P0, PT, R19, UR4, PT ;  /* 0x0000000413007c0c */ /* 0x000fda000bf06270 */
[----:B0-----:R-:W-:Y:S05]  /*0080*/  @P0 BRA `(.L_x_1) ;  /* 0x0000007800480947 */ /* 0x001fea0003800000 */
[----:B------:R-:W0:Y:S01]  /*0090*/  LDC R3, c[0x0][0x218] ;  /* 0x00008600ff037b82 */ /* 0x000e220000000800 */
[----:B------:R-:W-:Y:S01]  /*00a0*/  IMAD.MOV.U32 R16, RZ, RZ, RZ ;  /* 0x000000ffff107224 */ /* 0x000fe200078e00ff */
[----:B------:R-:W-:Y:S01]  /*00b0*/  CS2R R22, SRZ ;  /* 0x0000000000167805 */ /* 0x000fe2000001ff00 */
[----:B------:R-:W-:Y:S02]  /*00c0*/  IMAD.MOV.U32 R24, RZ, RZ, RZ ;  /* 0x000000ffff187224 */ /* 0x000fe400078e00ff */
[----:B------:R-:W-:Y:S02]  /*00d0*/  IMAD.MOV.U32 R0, RZ, RZ, RZ ;  /* 0x000000ffff007224 */ /* 0x000fe400078e00ff */
[----:B------:R-:W-:Y:S01]  /*00e0*/  IMAD.MOV.U32 R18, RZ, RZ, RZ ;  /* 0x000000ffff127224 */ /* 0x000fe200078e00ff */
[----:B0-----:R-:W-:-:S13]  /*00f0*/  ISETP.NE.AND P0, PT, R3, RZ, PT ;  /* 0x000000ff0300720c */ /* 0x001fda0003f05270 */
[----:B------:R-:W-:Y:S05]  /*0100*/  @!P0 BRA `(.L_x_2) ;  /* 0x0000001c00048947 */ /* 0x000fea0003800000 */
[----:B------:R-:W-:Y:S01]  /*0110*/  IMAD.MOV.U32 R18, RZ, RZ, RZ ;  /* 0x000000ffff127224 */ /* 0x000fe200078e00ff */
[----:B------:R-:W-:Y:S01]  /*0120*/  ULDC.64 UR4, c[0x0][0x220] ;  /* 0x0000880000047ab9 */ /* 0x000fe20000000a00 */
[----:B------:R-:W-:Y:S01]  /*0130*/  ISETP.NE.AND P0, PT, R3, 0x1, PT ;  /* 0x000000010300780c */ /* 0x000fe20003f05270 */
[----:B------:R-:W-:Y:S01]  /*0140*/  ULDC.64 UR6, c[0x0][0x358] ;  /* 0x0000d60000067ab9 */ /* 0x000fe20000000a00 */
[----:B------:R-:W-:Y:S01]  /*0150*/  IMAD.HI.U32 R4, R19, UR4, R18 ;  /* 0x0000000413047c27 */ /* 0x000fe2000f8e0012 */
[----:B------:R-:W-:-:S04]  /*0160*/  ULDC UR4, c[0x0][0x21c] ;  /* 0x0000870000047ab9 */ /* 0x000fc80000000800 */
[----:B------:R-:W-:-:S05]  /*0170*/  SHF.R.U32.HI R5, RZ, UR5, R4 ;  /* 0x00000005ff057c19 */ /* 0x000fca0008011604 */
[----:B------:R-:W-:-:S04]  /*0180*/  IMAD.MOV R0, RZ, RZ, -R5 ;  /* 0x000000ffff007224 */ /* 0x000fc800078e0a05 */
[----:B------:R-:W-:Y:S01]  /*0190*/  IMAD R19, R0, UR4, R19 ;  /* 0x0000000400137c24 */ /* 0x000fe2000f8e0213 */
[----:B------:R-:W-:-:S03]  /*01a0*/  ULDC.64 UR4, c[0x0][0x350] ;  /* 0x0000d40000047ab9 */ /* 0x000fc60000000a00 */
[C---:B------:R-:W-:Y:S02]  /*01b0*/  IMAD R23, R19.reuse, UR4, RZ ;  /* 0x0000000413177c24 */ /* 0x040fe4000f8e02ff */
[C---:B------:R-:W-:Y:S01]  /*01c0*/  IMAD R22, R19.reuse, UR5, RZ ;  /* 0x0000000513167c24 */ /* 0x040fe2000f8e02ff */
[----:B------:R-:W-:Y:S01]  /*01d0*/  ULDC.64 UR4, c[0x0][0x348] ;  /* 0x0000d20000047ab9 */ /* 0x000fe20000000a00 */
[C---:B------:R-:W-:Y:S02]  /*01e0*/  IMAD R24, R19.reuse, UR6, RZ ;  /* 0x0000000613187c24 */ /* 0x040fe4000f8e02ff */
[C---:B------:R-:W-:Y:S02]  /*01f0*/  IMAD R16, R19.reuse, UR7, RZ ;  /* 0x0000000713107c24 */ /* 0x040fe4000f8e02ff */
[C---:B------:R-:W-:Y:S02]  /*0200*/  IMAD R18, R19.reuse, UR4, RZ ;  /* 0x0000000413127c24 */ /* 0x040fe4000f8e02ff */
[----:B------:R-:W-:Y:S01]  /*0210*/  IMAD R0, R19, UR5, RZ ;  /* 0x0000000513007c24 */ /* 0x000fe2000f8e02ff */
[----:B------:R-:W-:Y:S06]  /*0220*/  @!P0 BRA `(.L_x_2) ;  /* 0x0000001800bc8947 */ /* 0x000fec0003800000 */
[----:B------:R-:W-:Y:S01]  /*0230*/  IMAD.MOV.U32 R4, RZ, RZ, RZ ;  /* 0x000000ffff047224 */ /* 0x000fe200078e00ff */
[----:B------:R-:W-:Y:S01]  /*0240*/  ULDC.64 UR6, c[0x0][0x228] ;  /* 0x00008a0000067ab9 */ /* 0x000fe20000000a00 */
[----:B------:R-:W-:Y:S01]  /*0250*/  ULDC UR5, c[0x0][0x230] ;  /* 0x00008c0000057ab9 */ /* 0x000fe20000000800 */
[----:B------:R-:W-:Y:S01]  /*0260*/  ISETP.NE.AND P0, PT, R3, 0x2, PT ;  /* 0x000000020300780c */ /* 0x000fe20003f05270 */
[----:B------:R-:W-:Y:S01]  /*0270*/  IMAD.HI.U32 R6, R5, UR7, R4 ;  /* 0x0000000705067c27 */ /* 0x000fe2000f8e0004 */
[----:B------:R-:W-:-:S04]  /*0280*/  ULDC.64 UR8, c[0x0][0x370] ;  /* 0x0000dc0000087ab9 */ /* 0x000fc80000000a00 */
[----:B------:R-:W-:-:S05]  /*0290*/  SHF.R.U32.HI R7, RZ, UR5, R6 ;  /* 0x00000005ff077c19 */ /* 0x000fca0008011606 */
[----:B------:R-:W-:-:S04]  /*02a0*/  IMAD.MOV R4, RZ, RZ, -R7 ;  /* 0x000000ffff047224 */ /* 0x000fc800078e0a07 */
[----:B------:R-:W-:Y:S01]  /*02b0*/  IMAD R5, R4, UR6, R5 ;  /* 0x0000000604057c24 */ /* 0x000fe2000f8e0205 */
[----:B------:R-:W-:-:S03]  /*02c0*/  ULDC.64 UR6, c[0x0][0x360] ;  /* 0x0000d80000067ab9 */ /* 0x000fc60000000a00 */
[C---:B------:R-:W-:Y:S02]  /*02d0*/  IMAD R18, R5.reuse, UR6, RZ ;  /* 0x0000000605127c24 */ /* 0x040fe4000f8e02ff */
[C---:B------:R-:W-:Y:S01]  /*02e0*/  IMAD R0, R5.reuse, UR7, R0 ;  /* 0x0000000705007c24 */ /* 0x040fe2000f8e0200 */
[----:B------:R-:W-:Y:S01]  /*02f0*/  ULDC.64 UR6, c[0x0][0x368] ;  /* 0x0000da0000067ab9 */ /* 0x000fe20000000a00 */
[C---:B------:R-:W-:Y:S02]  /*0300*/  IMAD R24, R5.reuse, UR8, R24 ;  /* 0x0000000805187c24 */ /* 0x040fe4000f8e0218 */
[C---:B------:R-:W-:Y:S02]  /*0310*/  IMAD R23, R5.reuse, UR6, R23 ;  /* 0x0000000605177c24 */ /* 0x040fe4000f8e0217 */
[C---:B------:R-:W-:Y:S02]  /*0320*/  IMAD R22, R5.reuse, UR7, R22 ;  /* 0x0000000705167c24 */ /* 0x040fe4000f8e0216 */
[----:B------:R-:W-:-:S02]  /*0330*/  IMAD R16, R5, UR9, R16 ;  /* 0x0000000905107c24 */ /* 0x000fc4000f8e0210 */
[----:B------:R-:W-:Y:S01]  /*0340*/  IMAD R18, R19, UR4, R18 ;  /* 0x0000000413127c24 */ /* 0x000fe2000f8e0212 */
[----:B------:R-:W-:Y:S06]  /*0350*/  @!P0 BRA `(.L_x_2) ;  /* 0x0000001800708947 */ /* 0x000fec0003800000 */
        /* <DEDUP_REMOVED lines=10> */
[C---:B------:R-:W-:Y:S02]  /*0400*/  IMAD R18, R7.reuse, UR4, R18 ;  /* 0x0000000407127c24 */ /* 0x040fe4000f8e0212 */
[C---:B------:R-:W-:Y:S01]  /*0410*/  IMAD R0, R7.reuse, UR5, R0 ;  /* 0x0000000507007c24 */ /* 0x040fe2000f8e0200 */
[----:B------:R-:W-:Y:S01]  /*0420*/  ULDC.64 UR4, c[0x0][0x380] ;  /* 0x0000e00000047ab9 */ /* 0x000fe20000000a00 */
[C---:B------:R-:W-:Y:S02]  /*0430*/  IMAD R24, R7.reuse, UR6, R24 ;  /* 0x0000000607187c24 */ /* 0x040fe4000f8e0218 */
[C---:B------:R-:W-:Y:S02]  /*0440*/  IMAD R23, R7.reuse, UR4, R23 ;  /* 0x0000000407177c24 */ /* 0x040fe4000f8e0217 */
[C---:B------:R-:W-:Y:S02]  /*0450*/  IMAD R22, R7.reuse, UR5, R22 ;  /* 0x0000000507167c24 */ /* 0x040fe4000f8e0216 */
[----:B------:R-:W-:Y:S01]  /*0460*/  IMAD R16, R7, UR7, R16 ;  /* 0x0000000707107c24 */ /* 0x000fe2000f8e0210 */
[----:B------:R-:W-:Y:S06]  /*0470*/  @!P0 BRA `(.L_x_2) ;  /* 0x0000001800288947 */ /* 0x000fec0003800000 */
[----:B------:R-:W-:Y:S01]  /*0480*/  IMAD.MOV.U32 R4, RZ, RZ, RZ ;  /* 0x000000ffff047224 */ /* 0x000fe200078e00ff */
[----:B------:R-:W-:Y:S01]  /*0490*/  ULDC.64 UR6, c[0x0][0x240] ;  /* 0x0000900000067ab9 */ /* 0x000fe20000000a00 */
[----:B------:R-:W-:Y:S01]  /*04a0*/  ULDC UR4, c[0x0][0x248] ;  /* 0x0000920000047ab9 */ /* 0x000fe20000000800 */
[----:B------:R-:W-:Y:S01]  /*04b0*/  ISETP.NE.AND P0, PT, R3, 0x4, PT ;  /* 0x000000040300780c */ /* 0x000fe20003f05270 */
[----:B------:R-:W-:-:S05]  /*04c0*/  IMAD.HI.U32 R6, R5, UR7, R4 ;  /* 0x0000000705067c27 */ /* 0x000fca000f8e0004 */
[----:B------:R-:W-:Y:S01]  /*04d0*/  SHF.R.U32.HI R7, RZ, UR4, R6 ;  /* 0x00000004ff077c19 */ /* 0x000fe20008011606 */
[----:B------:R-:W-:-:S04]  /*04e0*/  ULDC.64 UR4, c[0x0][0x390] ;  /* 0x0000e40000047ab9 */ /* 0x000fc80000000a00 */
        /* <DEDUP_REMOVED lines=209> */
[----:B------:R-:W-:Y:S01]  /*1200*/  HFMA2.MMA R4, -RZ, RZ, 0, 0 ;  /* 0x00000000ff047435 */ /* 0x000fe200000001ff */
[----:B------:R-:W-:Y:S01]  /*1210*/  ULDC.64 UR6, c[0x0][0x2d0] ;  /* 0x0000b40000067ab9 */ /* 0x000fe20000000a00 */
[----:B------:R-:W-:Y:S01]  /*1220*/  ULDC UR4, c[0x0][0x2d8] ;  /* 0x0000b60000047ab9 */ /* 0x000fe20000000800 */
[----:B------:R-:W-:-:S07]  /*1230*/  ISETP.NE.AND P0, PT, R3, 0x10, PT ;  /* 0x000000100300780c */ /* 0x000fce0003f05270 */
        /* <DEDUP_REMOVED lines=160> */
[----:B------:R-:W-:Y:S02]  /*1c40*/  ULDC.64 UR6, c[0x0][0x590] ;  /* 0x0001640000067ab9 */ /* 0x000fe40000000a00 */
        /* <DEDUP_REMOVED lines=12> */
[----:B------:R-:W-:-:S07]  /*1d10*/  IMAD R16, R7, UR5, R16 ;  /* 0x0000000507107c24 */ /* 0x000fce000f8e0210 */
.L_x_2:
[----:B------:R-:W0:Y:S01]  /*1d20*/  LDC.U8 R6, c[0x0][0x611] ;  /* 0x00018440ff067b82 */ /* 0x000e220000000000 */
[----:B------:R-:W-:Y:S01]  /*1d30*/  ULDC.64 UR4, c[0x0][0x5a0] ;  /* 0x0001680000047ab9 */ /* 0x000fe20000000a00 */
[----:B------:R-:W-:Y:S01]  /*1d40*/  ULDC.64 UR6, c[0x0][0x5a8] ;  /* 0x00016a0000067ab9 */ /* 0x000fe20000000a00 */
[----:B------:R-:W-:Y:S02]  /*1d50*/  IADD3 R18, P1, R18, UR4, RZ ;  /* 0x0000000412127c10 */ /* 0x000fe4000ff3e0ff */
[----:B------:R-:W-:-:S03]  /*1d60*/  IADD3 R4, P2, R0, UR6, RZ ;  /* 0x0000000600047c10 */ /* 0x000fc6000ff5e0ff */
[----:B------:R-:W-:Y:S02]  /*1d70*/  IMAD.X R19, RZ, RZ, UR5, P1 ;  /* 0x00000005ff137e24 */ /* 0x000fe400088e06ff */
[----:B------:R-:W-:Y:S01]  /*1d80*/  IMAD.X R5, RZ, RZ, UR7, P2 ;  /* 0x00000007ff057e24 */ /* 0x000fe200090e06ff */
[----:B0-----:R-:W-:-:S04]  /*1d90*/  PRMT R3, R6, 0x9910, RZ ;  /* 0x0000991006037816 */ /* 0x001fc800000000ff */
[----:B------:R-:W-:-:S13]  /*1da0*/  ISETP.GT.AND P0, PT, R3, 0x9, PT ;  /* 0x000000090300780c */ /* 0x000fda0003f04270 */
[----:B------:R-:W-:Y:S05]  /*1db0*/  @P0 BRA `(.L_x_3) ;  /* 0x0000000000e40947 */ /* 0x000fea0003800000 */
[----:B------:R-:W-:-:S13]  /*1dc0*/  ISETP.GT.AND P0, PT, R3, 0x4, PT ;  /* 0x000000040300780c */ /* 0x000fda0003f04270 */
[----:B------:R-:W-:Y:S05]  /*1dd0*/  @P0 BRA `(.L_x_4) ;  /* 0x0000000000680947 */ /* 0x000fea0003800000 */
[----:B------:R-:W-:-:S13]  /*1de0*/  ISETP.GT.AND P0, PT, R3, 0x1, PT ;  /* 0x000000010300780c */ /* 0x000fda0003f04270 */
[----:B------:R-:W-:Y:S05]  /*1df0*/  @P0 BRA `(.L_x_5) ;  /* 0x0000000000280947 */ /* 0x000fea0003800000 */
[----:B------:R-:W-:-:S13]  /*1e00*/  ISETP.NE.AND P0, PT, R6, RZ, PT ;  /* 0x000000ff0600720c */ /* 0x000fda0003f05270 */
[----:B------:R-:W-:Y:S05]  /*1e10*/  @!P0 BRA `(.L_x_6) ;  /* 0x0000000000148947 */ /* 0x000fea0003800000 */
[----:B------:R-:W-:-:S13]  /*1e20*/  ISETP.NE.AND P0, PT, R3, 0x1, PT ;  /* 0x000000010300780c */ /* 0x000fda0003f05270 */
[----:B------:R-:W-:Y:S05]  /*1e30*/  @P0 BRA `(.L_x_7) ;  /* 0x0000000c00080947 */ /* 0x000fea0003800000 */
[----:B------:R-:W2:Y:S02]  /*1e40*/  LDG.E.S8 R26, desc[UR36][R4.64] ;  /* 0x00000024041a7981 */ /* 0x000ea4000c1e1300 */
[----:B--2---:R-:W-:Y:S01]  /*1e50*/  SHF.R.S32.HI R27, RZ, 0x1f, R26 ;  /* 0x0000001fff1b7819 */ /* 0x004fe2000001141a */
[----:B------:R-:W-:Y:S06]  /*1e60*/  BRA `(.L_x_8) ;  /* 0x0000000c00547947 */ /* 0x000fec0003800000 */
.L_x_6:
[----:B------:R0:W5:Y:S01]  /*1e70*/  LDG.E.U8 R26, desc[UR36][R4.64] ;  /* 0x00000024041a7981 */ /* 0x000162000c1e1100 */
[----:B------:R-:W-:Y:S01]  /*1e80*/  IMAD.MOV.U32 R27, RZ, RZ, RZ ;  /* 0x000000ffff1b7224 */ /* 0x000fe200078e00ff */
[----:B------:R-:W-:Y:S06]  /*1e90*/  BRA `(.L_x_8) ;  /* 0x0000000c00487947 */ /* 0x000fec0003800000 */
.L_x_5:
[----:B------:R-:W-:-:S13]  /*1ea0*/  ISETP.NE.AND P0, PT, R3, 0x2, PT ;  /* 0x000000020300780c */ /* 0x000fda0003f05270 */
[----:B------:R-:W-:Y:S05]  /*1eb0*/  @!P0 BRA `(.L_x_9) ;  /* 0x0000000000248947 */ /* 0x000fea0003800000 */
[----:B------:R-:W-:-:S13]  /*1ec0*/  ISETP.NE.AND P0, PT, R3, 0x3, PT ;  /* 0x000000030300780c */ /* 0x000fda0003f05270 */
[----:B------:R-:W-:Y:S05]  /*1ed0*/  @!P0 BRA `(.L_x_10) ;  /* 0x0000000000108947 */ /* 0x000fea0003800000 */
[----:B------:R-:W-:-:S13]  /*1ee0*/  ISETP.NE.AND P0, PT, R3, 0x4, PT ;  /* 0x000000040300780c */ /* 0x000fda0003f05270 */
[----:B------:R-:W-:Y:S05]  /*1ef0*/  @P0 BRA `(.L_x_7) ;  /* 0x0000000800d80947 */ /* 0x000fea0003800000 */
[----:B------:R0:W5:Y:S01]  /*1f00*/  LDG.E.64 R26, desc[UR36][R4.64] ;  /* 0x00000024041a7981 */ /* 0x000162000c1e1b00 */
[----:B------:R-:W-:Y:S05]  /*1f10*/  BRA `(.L_x_8) ;  /* 0x0000000c00287947 */ /* 0x000fea0003800000 */
.L_x_10:
[----:B------:R-:W2:Y:S02]  /*1f20*/  LDG.E R26, desc[UR36][R4.64] ;  /* 0x00000024041a7981 */ /* 0x000ea4000c1e1900 */
[----:B--2---:R-:W-:Y:S01]  /*1f30*/  SHF.R.S32.HI R27, RZ, 0x1f, R26 ;  /* 0x0000001fff1b7819 */ /* 0x004fe2000001141a */
[----:B------:R-:W-:Y:S06]  /*1f40*/  BRA `(.L_x_8) ;  /* 0x0000000c001c7947 */ /* 0x000fec0003800000 */
.L_x_9:
[----:B------:R-:W2:Y:S02]  /*1f50*/  LDG.E.S16 R26, desc[UR36][R4.64] ;  /* 0x00000024041a7981 */ /* 0x000ea4000c1e1700 */
[----:B--2---:R-:W-:Y:S01]  /*1f60*/  SHF.R.S32.HI R27, RZ, 0x1f, R26 ;  /* 0x0000001fff1b7819 */ /* 0x004fe2000001141a */
[----:B------:R-:W-:Y:S06]  /*1f70*/  BRA `(.L_x_8) ;  /* 0x0000000c00107947 */ /* 0x000fec0003800000 */
.L_x_4:
[----:B------:R-:W-:-:S13]  /*1f80*/  ISETP.GT.AND P0, PT, R3, 0x6, PT ;  /* 0x000000060300780c */ /* 0x000fda0003f04270 */
[----:B------:R-:W-:Y:S05]  /*1f90*/  @P0 BRA `(.L_x_11) ;  /* 0x00000000002c0947 */ /* 0x000fea0003800000 */
[----:B------:R-:W-:-:S13]  /*1fa0*/  ISETP.NE.AND P0, PT, R3, 0x5, PT ;  /* 0x000000050300780c */ /* 0x000fda0003f05270 */
[----:B------:R-:W-:Y:S05]  /*1fb0*/  @!P0 BRA `(.L_x_12) ;  /* 0x0000000000148947 */ /* 0x000fea0003800000 */
[----:B------:R-:W-:-:S13]  /*1fc0*/  ISETP.NE.AND P0, PT, R3, 0x6, PT ;  /* 0x000000060300780c */ /* 0x000fda0003f05270 */
[----:B------:R-:W-:Y:S05]  /*1fd0*/  @P0 BRA `(.L_x_7) ;  /* 0x0000000800a00947 */ /* 0x000fea0003800000 */
[----:B------:R-:W2:Y:S02]  /*1fe0*/  LDG.E R4, desc[UR36][R4.64] ;  /* 0x0000002404047981 */ /* 0x000ea4000c1e1900 */
[----:B--2---:R0:W1:Y:S01]  /*1ff0*/  F2I.S64.TRUNC R26, R4 ;  /* 0x00000004001a7311 */ /* 0x004062000020d900 */
[----:B------:R-:W-:Y:S05]  /*2000*/  BRA `(.L_x_8) ;  /* 0x0000000800ec7947 */ /* 0x000fea0003800000 */
.L_x_12:
[----:B------:R-:W2:Y:S02]  /*2010*/  LDG.E.U16 R4, desc[UR36][R4.64] ;  /* 0x0000002404047981 */ /* 0x000ea4000c1e1500 */
[----:B--2---:R-:W-:-:S06]  /*2020*/  HADD2.F32 R26, -RZ, R4.H0_H0 ;  /* 0x20000004ff1a7230 */ /* 0x004fcc0000004100 */
[----:B------:R-:W0:Y:S01]  /*2030*/  F2I.S64.TRUNC R26, R26 ;  /* 0x0000001a001a7311 */ /* 0x000e22000020d900 */
[----:B------:R-:W-:Y:S05]  /*2040*/  BRA `(.L_x_8) ;  /* 0x0000000800dc7947 */ /* 0x000fea0003800000 */
.L_x_11:
[----:B------:R-:W-:-:S13]  /*2050*/  ISETP.NE.AND P0, PT, R3, 0x7, PT ;  /* 0x000000070300780c */ /* 0x000fda0003f05270 */
[----:B------:R-:W-:Y:S05]  /*2060*/  @!P0 BRA `(.L_x_13) ;  /* 0x00000000002c8947 */ /* 0x000fea0003800000 */
[----:B------:R-:W-:-:S13]  /*2070*/  ISETP.NE.AND P0, PT, R3, 0x8, PT ;  /* 0x000000080300780c */ /* 0x000fda0003f05270 */
[----:B------:R-:W-:Y:S05]  /*2080*/  @!P0 BRA `(.L_x_14) ;  /* 0x0000000000148947 */ /* 0x000fea0003800000 */
[----:B------:R-:W-:-:S13]  /*2090*/  ISETP.NE.AND P0, PT, R3, 0x9, PT ;  /* 0x000000090300780c */ /* 0x000fda0003f05270 */
[----:B------:R-:W-:Y:S05]  /*20a0*/  @P0 BRA `(.L_x_7) ;  /* 0x00000008006c0947 */ /* 0x000fea0003800000 */
[----:B------:R-:W2:Y:S02]  /*20b0*/  LDG.E R4, desc[UR36][R4.64] ;  /* 0x0000002404047981 */ /* 0x000ea4000c1e1900 */
[----:B--2---:R0:W1:Y:S01]  /*20c0*/  F2I.S64.TRUNC R26, R4 ;  /* 0x00000004001a7311 */ /* 0x004062000020d900 */
[----:B------:R-:W-:Y:S05]  /*20d0*/  BRA `(.L_x_8) ;  /* 0x0000000800b87947 */ /* 0x000fea0003800000 */
.L_x_14:
[----:B------:R-:W2:Y:S02]  /*20e0*/  LDG.E.U16 R4, desc[UR36][R4.64] ;  /* 0x0000002404047981 */ /* 0x000ea4000c1e1500 */
[----:B--2---:R-:W-:-:S06]  /*20f0*/  HADD2.F32 R26, -RZ, R4.H0_H0 ;  /* 0x20000004ff1a7230 */ /* 0x004fcc0000004100 */
[----:B------:R-:W0:Y:S01]  /*2100*/  F2I.S64.TRUNC R26, R26 ;  /* 0x0000001a001a7311 */ /* 0x000e22000020d900 */
[----:B------:R-:W-:Y:S05]  /*2110*/  BRA `(.L_x_8) ;  /* 0x0000000800a87947 */ /* 0x000fea0003800000 */
.L_x_13:
[----:B------:R-:W2:Y:S02]  /*2120*/  LDG.E.64 R4, desc[UR36][R4.64] ;  /* 0x0000002404047981 */ /* 0x000ea4000c1e1b00 */
[----:B--2---:R0:W1:Y:S01]  /*2130*/  F2I.S64.F64.TRUNC R26, R4 ;  /* 0x00000004001a7311 */ /* 0x004062000030d900 */
[----:B------:R-:W-:Y:S05]  /*2140*/  BRA `(.L_x_8) ;  /* 0x00000008009c7947 */ /* 0x000fea0003800000 */
.L_x_3:
[----:B------:R-:W-:-:S13]  /*2150*/  ISETP.GT.AND P0, PT, R3, 0x18, PT ;  /* 0x000000180300780c */ /* 0x000fda0003f04270 */
[----:B------:R-:W-:Y:S05]  /*2160*/  @P0 BRA `(.L_x_15) ;  /* 0x0000000000ec0947 */ /* 0x000fea0003800000 */
[----:B------:R-:W-:-:S13]  /*2170*/  ISETP.GT.AND P0, PT, R3, 0xe, PT ;  /* 0x0000000e0300780c */ /* 0x000fda0003f04270 */
[----:B------:R-:W-:Y:S05]  /*2180*/  @P0 BRA `(.L_x_16) ;  /* 0x0000000000300947 */ /* 0x000fea0003800000 */
[----:B------:R-:W-:-:S13]  /*2190*/  ISETP.NE.AND P0, PT, R3, 0xa, PT ;  /* 0x0000000a0300780c */ /* 0x000fda0003f05270 */
[----:B------:R-:W-:Y:S05]  /*21a0*/  @!P0 BRA `(.L_x_17) ;  /* 0x00000000001c8947 */ /* 0x000fea0003800000 */
[----:B------:R-:W-:-:S13]  /*21b0*/  ISETP.NE.AND P0, PT, R3, 0xb, PT ;  /* 0x0000000b0300780c */ /* 0x000fda0003f05270 */
[----:B------:R-:W-:Y:S05]  /*21c0*/  @P0 BRA `(.L_x_7) ;  /* 0x0000000800240947 */ /* 0x000fea0003800000 */
[----:B------:R-:W2:Y:S01]  /*21d0*/  LDG.E.U8 R4, desc[UR36][R4.64] ;  /* 0x0000002404047981 */ /* 0x000ea2000c1e1100 */
[----:B------:R-:W-:Y:S01]  /*21e0*/  IMAD.MOV.U32 R27, RZ, RZ, RZ ;  /* 0x000000ffff1b7224 */ /* 0x000fe200078e00ff */
[----:B--2---:R-:W-:-:S04]  /*21f0*/  ISETP.NE.AND P0, PT, R4, RZ, PT ;  /* 0x000000ff0400720c */ /* 0x004fc80003f05270 */
[----:B------:R-:W-:Y:S01]  /*2200*/  SEL R26, RZ, 0x1, !P0 ;  /* 0x00000001ff1a7807 */ /* 0x000fe20004000000 */
[----:B------:R-:W-:Y:S08]  /*2210*/  BRA `(.L_x_8) ;  /* 0x0000000800687947 */ /* 0x000ff00003800000 */
.L_x_17:
[----:B------:R-:W2:Y:S02]  /*2220*/  LDG.E.64 R4, desc[UR36][R4.64] ;  /* 0x0000002404047981 */ /* 0x000ea4000c1e1b00 */
[----:B--2---:R0:W1:Y:S01]  /*2230*/  F2I.S64.F64.TRUNC R26, R4 ;  /* 0x00000004001a7311 */ /* 0x004062000030d900 */
[----:B------:R-:W-:Y:S05]  /*2240*/  BRA `(.L_x_8) ;  /* 0x00000008005c7947 */ /* 0x000fea0003800000 */
.L_x_16:
[----:B------:R-:W-:-:S13]  /*2250*/  ISETP.NE.AND P0, PT, R3, 0xf, PT ;  /* 0x0000000f0300780c */ /* 0x000fda0003f05270 */
[----:B------:R-:W-:Y:S05]  /*2260*/  @!P0 BRA `(.L_x_18) ;  /* 0x00000000009c8947 */ /* 0x000fea0003800000 */
[----:B------:R-:W-:-:S13]  /*2270*/  ISETP.NE.AND P0, PT, R3, 0x17, PT ;  /* 0x000000170300780c */ /* 0x000fda0003f05270 */
[----:B------:R-:W-:Y:S05]  /*2280*/  @!P0 BRA `(.L_x_19) ;  /* 0x00000000005c8947 */ /* 0x000fea0003800000 */
[----:B------:R-:W-:-:S13]  /*2290*/  ISETP.NE.AND P0, PT, R3, 0x18, PT ;  /* 0x000000180300780c */ /* 0x000fda0003f05270 */
[----:B------:R-:W-:Y:S05]  /*22a0*/  @P0 BRA `(.L_x_7) ;  /* 0x0000000400ec0947 */ /* 0x000fea0003800000 */
[----:B------:R-:W2:Y:S01]  /*22b0*/  LDG.E.U8 R0, desc[UR36][R4.64] ;  /* 0x0000002404007981 */ /* 0x000ea2000c1e1100 */
[----:B------:R-:W-:Y:S02]  /*22c0*/  IMAD.MOV.U32 R9, RZ, RZ, -0x800000 ;  /* 0xff800000ff097424 */ /* 0x000fe400078e00ff */
[----:B--2---:R-:W-:-:S05]  /*22d0*/  IMAD.SHL.U32 R0, R0, 0x1000000, RZ ;  /* 0x0100000000007824 */ /* 0x004fca00078e00ff */
[----:B------:R-:W-:-:S04]  /*22e0*/  LOP3.LUT R3, R0, 0x7f000000, RZ, 0xc0, !PT ;  /* 0x7f00000000037812 */ /* 0x000fc800078ec0ff */
[----:B------:R-:W0:Y:S01]  /*22f0*/  FLO.U32 R6, R3 ;  /* 0x0000000300067300 */ /* 0x000e2200000e0000 */
[C---:B------:R-:W-:Y:S02]  /*2300*/  VIADD R7, R3.reuse, 0x1000000 ;  /* 0x0100000003077836 */ /* 0x040fe40000000000 */
[----:B------:R-:W-:-:S03]  /*2310*/  VIADD R4, R3, 0xffffffff ;  /* 0xffffffff03047836 */ /* 0x000fc60000000000 */
[----:B------:R-:W-:Y:S02]  /*2320*/  SHF.R.S32.HI R7, RZ, 0x8, R7 ;  /* 0x00000008ff077819 */ /* 0x000fe40000011407 */
[----:B------:R-:W-:Y:S02]  /*2330*/  SHF.R.S32.HI R4, RZ, 0x1f, R4 ;  /* 0x0000001fff047819 */ /* 0x000fe40000011404 */
[----:B0-----:R-:W-:-:S04]  /*2340*/  IADD3 R6, -R6, 0x1f, RZ ;  /* 0x0000001f06067810 */ /* 0x001fc80007ffe1ff */
[C---:B------:R-:W-:Y:S01]  /*2350*/  ISETP.GT.U32.AND P0, PT, R6.reuse, 0x4, PT ;  /* 0x000000040600780c */ /* 0x040fe20003f04070 */
[----:B------:R-:W-:-:S05]  /*2360*/  VIADD R6, R6, 0xfffffffc ;  /* 0xfffffffc06067836 */ /* 0x000fca0000000000 */
[----:B------:R-:W-:-:S05]  /*2370*/  SEL R6, R6, RZ, P0 ;  /* 0x000000ff06067207 */ /* 0x000fca0000000000 */
[----:B------:R-:W-:Y:S01]  /*2380*/  IMAD R9, R6, R9, 0x3c000000 ;  /* 0x3c00000006097424 */ /* 0x000fe200078e0209 */
[----:B------:R-:W-:-:S04]  /*2390*/  SHF.L.U32 R6, R3, R6, RZ ;  /* 0x0000000603067219 */ /* 0x000fc800000006ff */
[----:B------:R-:W-:-:S04]  /*23a0*/  LEA.HI R6, R6, R9, RZ, 0x1c ;  /* 0x0000000906067211 */ /* 0x000fc800078fe0ff */
[----:B------:R-:W-:-:S04]  /*23b0*/  LOP3.LUT R7, R6, 0x7f800000, R7, 0xf8, !PT ;  /* 0x7f80000006077812 */ /* 0x000fc800078ef807 */
[----:B------:R-:W-:-:S04]  /*23c0*/  LOP3.LUT R7, R7, R4, RZ, 0x30, !PT ;  /* 0x0000000407077212 */ /* 0x000fc800078e30ff */
[----:B------:R-:W-:-:S04]  /*23d0*/  LOP3.LUT R7, R7, 0x80000000, R0, 0xf8, !PT ;  /* 0x8000000007077812 */ /* 0x000fc800078ef800 */
[----:B------:R0:W1:Y:S01]  /*23e0*/  F2I.S64.TRUNC R26, R7 ;  /* 0x00000007001a7311 */ /* 0x000062000020d900 */
[----:B------:R-:W-:Y:S05]  /*23f0*/  BRA `(.L_x_8) ;  /* 0x0000000400f07947 */ /* 0x000fea0003800000 */
.L_x_19:
[----:B------:R-:W2:Y:S02]  /*2400*/  LDG.E.U8 R4, desc[UR36][R4.64] ;  /* 0x0000002404047981 */ /* 0x000ea4000c1e1100 */
[----:B--2---:R-:W-:-:S05]  /*2410*/  IMAD.SHL.U32 R0, R4, 0x2000000, RZ ;  /* 0x0200000004007824 */ /* 0x004fca00078e00ff */
[----:B------:R-:W-:-:S13]  /*2420*/  ISETP.GE.U32.AND P0, PT, R0, 0x8000000, PT ;  /* 0x080000000000780c */ /* 0x000fda0003f06070 */
[C---:B------:R-:W-:Y:S02]  /*2430*/  @!P0 IMAD.SHL.U32 R0, R4.reuse, 0x100, RZ ;  /* 0x0000010004008824 */ /* 0x040fe400078e00ff */
[----:B------:R-:W-:-:S03]  /*2440*/  @P0 IMAD.SHL.U32 R3, R4, 0x200000, RZ ;  /* 0x0020000004030824 */ /* 0x000fc600078e00ff */
[----:B------:R-:W-:Y:S02]  /*2450*/  @!P0 LOP3.LUT R0, R0, 0x7f00, RZ, 0xc0, !PT ;  /* 0x00007f0000008812 */ /* 0x000fe400078ec0ff */
[----:B------:R-:W-:Y:S02]  /*2460*/  @P0 LOP3.LUT R3, R3, 0x70000000, RZ, 0xfc, !PT ;  /* 0x7000000003030812 */ /* 0x000fe400078efcff */
[----:B------:R-:W-:-:S03]  /*2470*/  @!P0 LOP3.LUT R0, R0, 0x3f000000, RZ, 0xfc, !PT ;  /* 0x3f00000000008812 */ /* 0x000fc600078efcff */
[----:B------:R-:W-:Y:S02]  /*2480*/  @P0 FMUL.FTZ R3, R3, 1.9259299443872358531e-34 ;  /* 0x0780000003030820 */ /* 0x000fe40000410000 */
[----:B------:R-:W-:Y:S01]  /*2490*/  @!P0 FADD.FTZ R3, R0, -0.5 ;  /* 0xbf00000000038421 */ /* 0x000fe20000010000 */
[----:B------:R-:W-:-:S05]  /*24a0*/  IMAD.SHL.U32 R0, R4, 0x1000000, RZ ;  /* 0x0100000004007824 */ /* 0x000fca00078e00ff */
[----:B------:R-:W-:-:S04]  /*24b0*/  LOP3.LUT R0, R3, 0x80000000, R0, 0xf8, !PT ;  /* 0x8000000003007812 */ /* 0x000fc800078ef800 */
[----:B------:R0:W1:Y:S01]  /*24c0*/  F2I.S64.TRUNC R26, R0 ;  /* 0x00000000001a7311 */ /* 0x000062000020d900 */
[----:B------:R-:W-:Y:S05]  /*24d0*/  BRA `(.L_x_8) ;  /* 0x0000000400b87947 */ /* 0x000fea0003800000 */
.L_x_18:
[----:B------:R-:W2:Y:S02]  /*24e0*/  LDG.E.U16 R26, desc[UR36][R4.64] ;  /* 0x00000024041a7981 */ /* 0x000ea4000c1e1500 */
[----:B--2---:R-:W-:-:S06]  /*24f0*/  IMAD.U32 R26, R26, 0x10000, RZ ;  /* 0x000100001a1a7824 */ /* 0x004fcc00078e00ff */
[----:B------:R-:W0:Y:S01]  /*2500*/  F2I.S64.TRUNC R26, R26 ;  /* 0x0000001a001a7311 */ /* 0x000e22000020d900 */
[----:B------:R-:W-:Y:S05]  /*2510*/  BRA `(.L_x_8) ;  /* 0x0000000400a87947 */ /* 0x000fea0003800000 */
.L_x_15:
[----:B------:R-:W-:-:S13]  /*2520*/  ISETP.GT.AND P0, PT, R3, 0x1b, PT ;  /* 0x0000001b0300780c */ /* 0x000fda0003f04270 */
[----:B------:R-:W-:Y:S05]  /*2530*/  @P0 BRA `(.L_x_20) ;  /* 0x0000000400040947 */ /* 0x000fea0003800000 */
[----:B------:R-:W-:-:S13]  /*2540*/  ISETP.NE.AND P0, PT, R3, 0x19, PT ;  /* 0x000000190300780c */ /* 0x000fda0003f05270 */
[----:B------:R-:W-:Y:S05]  /*2550*/  @!P0 BRA `(.L_x_21) ;  /* 0x00000000008c8947 */ /* 0x000fea0003800000 */
[----:B------:R-:W-:-:S13]  /*2560*/  ISETP.NE.AND P0, PT, R3, 0x1a, PT ;  /* 0x0000001a0300780c */ /* 0x000fda0003f05270 */
[----:B------:R-:W-:Y:S05]  /*2570*/  @!P0 BRA `(.L_x_22) ;  /* 0x0000000000148947 */ /* 0x000fea0003800000 */
[----:B------:R-:W-:-:S13]  /*2580*/  ISETP.NE.AND P0, PT, R3, 0x1b, PT ;  /* 0x0000001b0300780c */ /* 0x000fda0003f05270 */
[----:B------:R-:W-:Y:S05]  /*2590*/  @P0 BRA `(.L_x_7) ;  /* 0x0000000400300947 */ /* 0x000fea0003800000 */
[----:B------:R0:W5:Y:S01]  /*25a0*/  LDG.E.U16 R26, desc[UR36][R4.64] ;  /* 0x00000024041a7981 */ /* 0x000162000c1e1500 */
[----:B------:R-:W-:Y:S01]  /*25b0*/  IMAD.MOV.U32 R27, RZ, RZ, RZ ;  /* 0x000000ffff1b7224 */ /* 0x000fe200078e00ff */
[----:B------:R-:W-:Y:S06]  /*25c0*/  BRA `(.L_x_8) ;  /* 0x00000004007c7947 */ /* 0x000fec0003800000 */
.L_x_22:
[----:B------:R-:W2:Y:S01]  /*25d0*/  LDG.E.U8 R3, desc[UR36][R4.64] ;  /* 0x0000002404037981 */ /* 0x000ea2000c1e1100 */
[----:B------:R-:W-:Y:S01]  /*25e0*/  BSSY B0, `(.L_x_23) ;  /* 0x0000018000007945 */ /* 0x000fe20003800000 */
[----:B------:R-:W-:Y:S02]  /*25f0*/  MOV R26, RZ ;  /* 0x000000ff001a7202 */ /* 0x000fe40000000f00 */
[----:B--2---:R-:W-:-:S13]  /*2600*/  ISETP.NE.AND P0, PT, R3, RZ, PT ;  /* 0x000000ff0300720c */ /* 0x004fda0003f05270 */
[----:B------:R-:W-:Y:S05]  /*2610*/  @!P0 BRA `(.L_x_24) ;  /* 0x0000000000508947 */ /* 0x000fea0003800000 */
[----:B------:R-:W-:-:S13]  /*2620*/  ISETP.NE.AND P0, PT, R3, 0x80, PT ;  /* 0x000000800300780c */ /* 0x000fda0003f05270 */
[----:B------:R-:W-:Y:S01]  /*2630*/  @!P0 IMAD.MOV.U32 R26, RZ, RZ, 0x7f800001 ;  /* 0x7f800001ff1a8424 */ /* 0x000fe200078e00ff */
[----:B------:R-:W-:Y:S06]  /*2640*/  @!P0 BRA `(.L_x_24) ;  /* 0x0000000000448947 */ /* 0x000fec0003800000 */
[C---:B------:R-:W-:Y:S01]  /*2650*/  LOP3.LUT P0, R0, R3.reuse, 0x78, RZ, 0xc0, !PT ;  /* 0x0000007803007812 */ /* 0x040fe2000780c0ff */
[----:B------:R-:W-:Y:S01]  /*2660*/  BSSY B1, `(.L_x_25) ;  /* 0x000000c000017945 */ /* 0x000fe20003800000 */
[----:B------:R-:W-:Y:S02]  /*2670*/  SHF.R.U32.HI R4, RZ, 0x7, R3 ;  /* 0x00000007ff047819 */ /* 0x000fe40000011603 */
[----:B------:R-:W-:Y:S02]  /*2680*/  LOP3.LUT R3, R3, 0x7, RZ, 0xc0, !PT ;  /* 0x0000000703037812 */ /* 0x000fe400078ec0ff */
[----:B------:R-:W-:Y:S01]  /*2690*/  SHF.R.U32.HI R0, RZ, 0x3, R0 ;  /* 0x00000003ff007819 */ /* 0x000fe20000011600 */
[----:B------:R-:W-:-:S06]  /*26a0*/  IMAD.U32 R26, R4, -0x80000000, RZ ;  /* 0x80000000041a7824 */ /* 0x000fcc00078e00ff */
[----:B------:R-:W-:Y:S05]  /*26b0*/  @P0 BRA `(.L_x_26) ;  /* 0x0000000000180947 */ /* 0x000fea0003800000 */
[----:B------:R-:W0:Y:S02]  /*26c0*/  FLO.U32 R4, R3 ;  /* 0x0000000300047300 */ /* 0x000e2400000e0000 */
[----:B0-----:R-:W-:-:S04]  /*26d0*/  IADD3 R5, -R4, 0x1f, RZ ;  /* 0x0000001f04057810 */ /* 0x001fc80007ffe1ff */
[----:B------:R-:W-:Y:S01]  /*26e0*/  IADD3 R0, R0, 0x1d, -R5 ;  /* 0x0000001d00007810 */ /* 0x000fe20007ffe805 */
[----:B------:R-:W-:-:S05]  /*26f0*/  VIADD R4, R5, 0xffffffe4 ;  /* 0xffffffe405047836 */ /* 0x000fca0000000000 */
[----:B------:R-:W-:-:S04]  /*2700*/  SHF.L.U32 R4, R3, R4, RZ ;  /* 0x0000000403047219 */ /* 0x000fc800000006ff */
[----:B------:R-:W-:-:S07]  /*2710*/  LOP3.LUT R3, R4, 0x7, RZ, 0xc0, !PT ;  /* 0x0000000704037812 */ /* 0x000fce00078ec0ff */
.L_x_26:
[----:B------:R-:W-:Y:S05]  /*2720*/  BSYNC B1 ;  /* 0x0000000000017941 */ /* 0x000fea0003800000 */
.L_x_25:
[----:B------:R-:W-:Y:S01]  /*2730*/  IMAD.SHL.U32 R3, R3, 0x100000, RZ ;  /* 0x0010000003037824 */ /* 0x000fe200078e00ff */
[----:B------:R-:W-:-:S04]  /*2740*/  LEA R5, R0, 0x3b800000, 0x17 ;  /* 0x3b80000000057811 */ /* 0x000fc800078eb8ff */
[----:B------:R-:W-:-:S07]  /*2750*/  LOP3.LUT R26, R5, R3, R26, 0xfe, !PT ;  /* 0x00000003051a7212 */ /* 0x000fce00078efe1a */
.L_x_24:
[----:B------:R-:W-:Y:S05]  /*2760*/  BSYNC B0 ;  /* 0x0000000000007941 */ /* 0x000fea0003800000 */
.L_x_23:
[----:B------:R-:W1:Y:S01]  /*2770*/  F2I.S64.TRUNC R26, R26 ;  /* 0x0000001a001a7311 */ /* 0x000e62000020d900 */
[----:B------:R-:W-:Y:S05]  /*2780*/  BRA `(.L_x_8) ;  /* 0x00000004000c7947 */ /* 0x000fea0003800000 */
.L_x_21:
[----:B------:R-:W2:Y:S01]  /*2790*/  LDG.E.U8 R3, desc[UR36][R4.64] ;  /* 0x0000002404037981 */ /* 0x000ea2000c1e1100 */
[----:B------:R-:W-:Y:S01]  /*27a0*/  BSSY B0, `(.L_x_27) ;  /* 0x0000018000007945 */ /* 0x000fe20003800000 */
[----:B------:R-:W-:Y:S01]  /*27b0*/  IMAD.MOV.U32 R26, RZ, RZ, RZ ;  /* 0x000000ffff1a7224 */ /* 0x000fe200078e00ff */
        /* <DEDUP_REMOVED lines=18> */
.L_x_30:
[----:B------:R-:W-:Y:S05]  /*28e0*/  BSYNC B1 ;  /* 0x0000000000017941 */ /* 0x000fea0003800000 */
.L_x_29:
[----:B------:R-:W-:Y:S01]  /*28f0*/  IMAD.SHL.U32 R3, R3, 0x200000, RZ ;  /* 0x0020000003037824 */ /* 0x000fe200078e00ff */
[----:B------:R-:W-:-:S04]  /*2900*/  LEA R5, R0, 0x37800000, 0x17 ;  /* 0x3780000000057811 */ /* 0x000fc800078eb8ff */
[----:B------:R-:W-:-:S07]  /*2910*/  LOP3.LUT R26, R5, R3, R26, 0xfe, !PT ;  /* 0x00000003051a7212 */ /* 0x000fce00078efe1a */
.L_x_28:
[----:B------:R-:W-:Y:S05]  /*2920*/  BSYNC B0 ;  /* 0x0000000000007941 */ /* 0x000fea0003800000 */
.L_x_27:
[----:B------:R-:W2:Y:S01]  /*2930*/  F2I.S64.TRUNC R26, R26 ;  /* 0x0000001a001a7311 */ /* 0x000ea2000020d900 */
[----:B------:R-:W-:Y:S05]  /*2940*/  BRA `(.L_x_8) ;  /* 0x00000000009c7947 */ /* 0x000fea0003800000 */
.L_x_20:
[----:B------:R-:W-:-:S13]  /*2950*/  ISETP.NE.AND P0, PT, R3, 0x1c, PT ;  /* 0x0000001c0300780c */ /* 0x000fda0003f05270 */
[----:B------:R-:W-:Y:S05]  /*2960*/  @!P0 BRA `(.L_x_31) ;  /* 0x00000000008c8947 */ /* 0x000fea0003800000 */
[----:B------:R-:W-:-:S13]  /*2970*/  ISETP.NE.AND P0, PT, R3, 0x1d, PT ;  /* 0x0000001d0300780c */ /* 0x000fda0003f05270 */
[----:B------:R-:W-:Y:S05]  /*2980*/  @!P0 BRA `(.L_x_32) ;  /* 0x00000000007c8947 */ /* 0x000fea0003800000 */
[----:B------:R-:W-:-:S13]  /*2990*/  ISETP.NE.AND P0, PT, R3, 0x2c, PT ;  /* 0x0000002c0300780c */ /* 0x000fda0003f05270 */
[----:B------:R-:W-:Y:S05]  /*29a0*/  @P0 BRA `(.L_x_7) ;  /* 0x00000000002c0947 */ /* 0x000fea0003800000 */
[----:B------:R-:W2:Y:S01]  /*29b0*/  LDG.E.U8 R4, desc[UR36][R4.64] ;  /* 0x0000002404047981 */ /* 0x000ea2000c1e1100 */
[----:B------:R-:W-:Y:S01]  /*29c0*/  BSSY B0, `(.L_x_33) ;  /* 0x0000007000007945 */ /* 0x000fe20003800000 */
[----:B------:R-:W-:Y:S01]  /*29d0*/  IMAD.MOV.U32 R26, RZ, RZ, 0x400000 ;  /* 0x00400000ff1a7424 */ /* 0x000fe200078e00ff */
[----:B--2---:R-:W-:-:S13]  /*29e0*/  ISETP.NE.AND P0, PT, R4, RZ, PT ;  /* 0x000000ff0400720c */ /* 0x004fda0003f05270 */
[----:B------:R-:W-:Y:S05]  /*29f0*/  @!P0 BRA `(.L_x_34) ;  /* 0x00000000000c8947 */ /* 0x000fea0003800000 */
[----:B------:R-:W-:-:S13]  /*2a00*/  ISETP.NE.AND P0, PT, R4, 0xff, PT ;  /* 0x000000ff0400780c */ /* 0x000fda0003f05270 */
[----:B------:R-:W-:Y:S02]  /*2a10*/  @!P0 IMAD.MOV.U32 R26, RZ, RZ, 0x7f800001 ;  /* 0x7f800001ff1a8424 */ /* 0x000fe400078e00ff */
[----:B------:R-:W-:-:S07]  /*2a20*/  @P0 IMAD.SHL.U32 R26, R4, 0x800000, RZ ;  /* 0x00800000041a0824 */ /* 0x000fce00078e00ff */
.L_x_34:
[----:B------:R-:W-:Y:S05]  /*2a30*/  BSYNC B0 ;  /* 0x0000000000007941 */ /* 0x000fea0003800000 */
.L_x_33:
[----:B------:R-:W4:Y:S01]  /*2a40*/  F2I.S64.TRUNC R26, R26 ;  /* 0x0000001a001a7311 */ /* 0x000f22000020d900 */
[----:B------:R-:W-:Y:S05]  /*2a50*/  BRA `(.L_x_8) ;  /* 0x0000000000587947 */ /* 0x000fea0003800000 */
.L_x_7:
[----:B------:R-:W-:Y:S01]  /*2a60*/  MOV R0, 0x0 ;  /* 0x0000000000007802 */ /* 0x000fe20000000f00 */
[----:B------:R-:W-:Y:S01]  /*2a70*/  ULDC.64 UR4, c[0x4][0x118] ;  /* 0x0100460000047ab9 */ /* 0x000fe20000000a00 */
[----:B------:R-:W-:Y:S01]  /*2a80*/  ULDC.64 UR6, c[0x4][0x20] ;  /* 0x0100080000067ab9 */ /* 0x000fe20000000a00 */
[----:B------:R-:W-:Y:S01]  /*2a90*/  IMAD.U32 R4, RZ, RZ, UR4 ;  /* 0x00000004ff047e24 */ /* 0x000fe2000f8e00ff */
[----:B------:R0:W1:Y:S01]  /*2aa0*/  LDC.64 R14, c[0x4][R0] ;  /* 0x01000000000e7b82 */ /* 0x0000620000000a00 */
[----:B------:R-:W-:Y:S01]  /*2ab0*/  IMAD.U32 R5, RZ, RZ, UR5 ;  /* 0x00000005ff057e24 */ /* 0x000fe2000f8e00ff */
[----:B------:R-:W-:Y:S01]  /*2ac0*/  ULDC.64 UR4, c[0x4][0x120] ;  /* 0x0100480000047ab9 */ /* 0x000fe20000000a00 */
[----:B------:R-:W-:Y:S02]  /*2ad0*/  IMAD.U32 R10, RZ, RZ, UR6 ;  /* 0x00000006ff0a7e24 */ /* 0x000fe4000f8e00ff */
[----:B------:R-:W-:Y:S02]  /*2ae0*/  IMAD.U32 R6, RZ, RZ, UR4 ;  /* 0x00000004ff067e24 */ /* 0x000fe4000f8e00ff */
[----:B------:R-:W-:-:S02]  /*2af0*/  IMAD.U32 R7, RZ, RZ, UR5 ;  /* 0x00000005ff077e24 */ /* 0x000fc4000f8e00ff */
[----:B------:R-:W-:Y:S02]  /*2b00*/  IMAD.U32 R11, RZ, RZ, UR7 ;  /* 0x00000007ff0b7e24 */ /* 0x000fe4000f8e00ff */
[----:B------:R-:W-:Y:S02]  /*2b10*/  IMAD.MOV.U32 R8, RZ, RZ, 0x4e ;  /* 0x0000004eff087424 */ /* 0x000fe400078e00ff */
[----:B------:R-:W-:Y:S02]  /*2b20*/  IMAD.MOV.U32 R12, RZ, RZ, 0x1 ;  /* 0x00000001ff0c7424 */ /* 0x000fe400078e00ff */
[----:B0-----:R-:W-:-:S07]  /*2b30*/  IMAD.MOV.U32 R13, RZ, RZ, RZ ;  /* 0x000000ffff0d7224 */ /* 0x001fce00078e00ff */
[----:B------:R-:W-:-:S07]  /*2b40*/  LEPC R20, `(.L_x_35) ;  /* 0x000000001014794e */ /* 0x000fce0000000000 */
[----:B-1----:R-:W-:Y:S05]  /*2b50*/  CALL.ABS.NOINC R14 ;  /* 0x000000000e007343 */ /* 0x002fea0003c00000 */
.L_x_35:
[----:B------:R-:W-:Y:S01]  /*2b60*/  CS2R R26, SRZ ;  /* 0x00000000001a7805 */ /* 0x000fe2000001ff00 */
[----:B------:R-:W-:Y:S06]  /*2b70*/  BRA `(.L_x_8) ;  /* 0x0000000000107947 */ /* 0x000fec0003800000 */
.L_x_32:
[----:B------:R0:W5:Y:S01]  /*2b80*/  LDG.E.64 R26, desc[UR36][R4.64] ;  /* 0x00000024041a7981 */ /* 0x000162000c1e1b00 */
[----:B------:R-:W-:Y:S05]  /*2b90*/  BRA `(.L_x_8) ;  /* 0x0000000000087947 */ /* 0x000fea0003800000 */
.L_x_31:
[----:B------:R3:W5:Y:S01]  /*2ba0*/  LDG.E R26, desc[UR36][R4.64] ;  /* 0x00000024041a7981 */ /* 0x000762000c1e1900 */
[----:B------:R-:W-:-:S07]  /*2bb0*/  IMAD.MOV.U32 R27, RZ, RZ, RZ ;  /* 0x000000ffff1b7224 */ /* 0x000fce00078e00ff */
.L_x_8:
[----:B------:R-:W1:Y:S01]  /*2bc0*/  LDC.U8 R3, c[0x0][0x612] ;  /* 0x00018480ff037b82 */ /* 0x000e620000000000 */
[----:B------:R-:W-:Y:S02]  /*2bd0*/  ULDC.64 UR4, c[0x0][0x5b0] ;  /* 0x00016c0000047ab9 */ /* 0x000fe40000000a00 */
[----:B0--3--:R-:W-:-:S05]  /*2be0*/  IADD3 R4, P1, R23, UR4, RZ ;  /* 0x0000000417047c10 */ /* 0x009fca000ff3e0ff */
[----:B------:R-:W-:Y:S01]  /*2bf0*/  IMAD.X R5, RZ, RZ, UR5, P1 ;  /* 0x00000005ff057e24 */ /* 0x000fe200088e06ff */
[----:B-1----:R-:W-:-:S04]  /*2c00*/  PRMT R0, R3, 0x9910, RZ ;  /* 0x0000991003007816 */ /* 0x002fc800000000ff */
        /* <DEDUP_REMOVED lines=10> */
[----:B------:R-:W3:Y:S02]  /*2cb0*/  LDG.E.S8 R28, desc[UR36][R4.64] ;  /* 0x00000024041c7981 */ /* 0x000ee4000c1e1300 */
[----:B---3--:R-:W-:Y:S01]  /*2cc0*/  SHF.R.S32.HI R29, RZ, 0x1f, R28 ;  /* 0x0000001fff1d7819 */ /* 0x008fe2000001141c */
[----:B------:R-:W-:Y:S06]  /*2cd0*/  BRA `(.L_x_41) ;  /* 0x0000000c00547947 */ /* 0x000fec0003800000 */
.L_x_39:
[----:B------:R1:W5:Y:S01]  /*2ce0*/  LDG.E.U8 R28, desc[UR36][R4.64] ;  /* 0x00000024041c7981 */ /* 0x000362000c1e1100 */
[----:B------:R-:W-:Y:S01]  /*2cf0*/  IMAD.MOV.U32 R29, RZ, RZ, RZ ;  /* 0x000000ffff1d7224 */ /* 0x000fe200078e00ff */
[----:B------:R-:W-:Y:S06]  /*2d00*/  BRA `(.L_x_41) ;  /* 0x0000000c00487947 */ /* 0x000fec0003800000 */
.L_x_38:
        /* <DEDUP_REMOVED lines=8> */
.L_x_43:
[----:B------:R-:W3:Y:S02]  /*2d90*/  LDG.E R28, desc[UR36][R4.64] ;  /* 0x00000024041c7981 */ /* 0x000ee4000c1e1900 */
[----:B---3--:R-:W-:Y:S01]  /*2da0*/  SHF.R.S32.HI R29, RZ, 0x1f, R28 ;  /* 0x0000001fff1d7819 */ /* 0x008fe2000001141c */
[----:B------:R-:W-:Y:S06]  /*2db0*/  BRA `(.L_x_41) ;  /* 0x0000000c001c7947 */ /* 0x000fec0003800000 */
.L_x_42:
[----:B------:R-:W3:Y:S02]  /*2dc0*/  LDG.E.S16 R28, desc[UR36][R4.64] ;  /* 0x00000024041c7981 */ /* 0x000ee4000c1e1700 */
[----:B---3--:R-:W-:Y:S01]  /*2dd0*/  SHF.R.S32.HI R29, RZ, 0x1f, R28 ;  /* 0x0000001fff1d7819 */ /* 0x008fe2000001141c */
[----:B------:R-:W-:Y:S06]  /*2de0*/  BRA `(.L_x_41) ;  /* 0x0000000c00107947 */ /* 0x000fec0003800000 */
.L_x_37:
[----:B------:R-:W-:-:S13]  /*2df0*/  ISETP.GT.AND P0, PT, R0, 0x6, PT ;  /* 0x000000060000780c */ /* 0x000fda0003f04270 */
[----:B------:R-:W-:Y:S05]  /*2e00*/  @P0 BRA `(.L_x_44) ;  /* 0x00000000002c0947 */ /* 0x000fea0003800000 */
[----:B------:R-:W-:-:S13]  /*2e10*/  ISETP.NE.AND P0, PT, R0, 0x5, PT ;  /* 0x000000050000780c */ /* 0x000fda0003f05270 */
[----:B------:R-:W-:Y:S05]  /*2e20*/  @!P0 BRA `(.L_x_45) ;  /* 0x0000000000148947 */ /* 0x000fea0003800000 */
[----:B------:R-:W-:-:S13]  /*2e30*/  ISETP.NE.AND P0, PT, R0, 0x6, PT ;  /* 0x000000060000780c */ /* 0x000fda0003f05270 */
[----:B------:R-:W-:Y:S05]  /*2e40*/  @P0 BRA `(.L_x_40) ;  /* 0x0000000800a00947 */ /* 0x000fea0003800000 */
[----:B------:R-:W3:Y:S02]  /*2e50*/  LDG.E R4, desc[UR36][R4.64] ;  /* 0x0000002404047981 */ /* 0x000ee4000c1e1900 */
[----:B---3--:R0:W1:Y:S01]  /*2e60*/  F2I.S64.TRUNC R28, R4 ;  /* 0x00000004001c7311 */ /* 0x008062000020d900 */
[----:B------:R-:W-:Y:S05]  /*2e70*/  BRA `(.L_x_41) ;  /* 0x0000000800ec7947 */ /* 0x000fea0003800000 */
.L_x_45:
[----:B------:R-:W3:Y:S02]  /*2e80*/  LDG.E.U16 R4, desc[UR36][R4.64] ;  /* 0x0000002404047981 */ /* 0x000ee4000c1e1500 */
[----:B---3--:R-:W-:-:S06]  /*2e90*/  HADD2.F32 R28, -RZ, R4.H0_H0 ;  /* 0x20000004ff1c7230 */ /* 0x008fcc0000004100 */
[----:B------:R-:W0:Y:S01]  /*2ea0*/  F2I.S64.TRUNC R28, R28 ;  /* 0x0000001c001c7311 */ /* 0x000e22000020d900 */
[----:B------:R-:W-:Y:S05]  /*2eb0*/  BRA `(.L_x_41) ;  /* 0x0000000800dc7947 */ /* 0x000fea0003800000 */
.L_x_44:
[----:B------:R-:W-:-:S13]  /*2ec0*/  ISETP.NE.AND P0, PT, R0, 0x7, PT ;  /* 0x000000070000780c */ /* 0x000fda0003f05270 */
[----:B------:R-:W-:Y:S05]  /*2ed0*/  @!P0 BRA `(.L_x_46) ;  /* 0x00000000002c8947 */ /* 0x000fea0003800000 */
[----:B------:R-:W-:-:S13]  /*2ee0*/  ISETP.NE.AND P0, PT, R0, 0x8, PT ;  /* 0x000000080000780c */ /* 0x000fda0003f05270 */
[----:B------:R-:W-:Y:S05]  /*2ef0*/  @!P0 BRA `(.L_x_47) ;  /* 0x0000000000148947 */ /* 0x000fea0003800000 */
[----:B------:R-:W-:-:S13]  /*2f00*/  ISETP.NE.AND P0, PT, R0, 0x9, PT ;  /* 0x000000090000780c */ /* 0x000fda0003f05270 */
[----:B------:R-:W-:Y:S05]  /*2f10*/  @P0 BRA `(.L_x_40) ;  /* 0x00000008006c0947 */ /* 0x000fea0003800000 */
[----:B------:R-:W3:Y:S02]  /*2f20*/  LDG.E R4, desc[UR36][R4.64] ;  /* 0x0000002404047981 */ /* 0x000ee4000c1e1900 */
[----:B---3--:R0:W1:Y:S01]  /*2f30*/  F2I.S64.TRUNC R28, R4 ;  /* 0x00000004001c7311 */ /* 0x008062000020d900 */
[----:B------:R-:W-:Y:S05]  /*2f40*/  BRA `(.L_x_41) ;  /* 0x0000000800b87947 */ /* 0x000fea0003800000 */
.L_x_47:
[----:B------:R-:W3:Y:S02]  /*2f50*/  LDG.E.U16 R4, desc[UR36][R4.64] ;  /* 0x0000002404047981 */ /* 0x000ee4000c1e1500 */
[----:B---3--:R-:W-:-:S06]  /*2f60*/  HADD2.F32 R28, -RZ, R4.H0_H0 ;  /* 0x20000004ff1c7230 */ /* 0x008fcc0000004100 */
[----:B------:R-:W0:Y:S01]  /*2f70*/  F2I.S64.TRUNC R28, R28 ;  /* 0x0000001c001c7311 */ /* 0x000e22000020d900 */
[----:B------:R-:W-:Y:S05]  /*2f80*/  BRA `(.L_x_41) ;  /* 0x0000000800a87947 */ /* 0x000fea0003800000 */
.L_x_46:
[----:B------:R-:W3:Y:S02]  /*2f90*/  LDG.E.64 R4, desc[UR36][R4.64] ;  /* 0x0000002404047981 */ /* 0x000ee4000c1e1b00 */
[----:B---3--:R3:W0:Y:S01]  /*2fa0*/  F2I.S64.F64.TRUNC R28, R4 ;  /* 0x00000004001c7311 */ /* 0x008622000030d900 */
[----:B------:R-:W-:Y:S05]  /*2fb0*/  BRA `(.L_x_41) ;  /* 0x00000008009c7947 */ /* 0x000fea0003800000 */
.L_x_36:
        /* <DEDUP_REMOVED lines=8> */
[----:B------:R-:W3:Y:S01]  /*3040*/  LDG.E.U8 R4, desc[UR36][R4.64] ;  /* 0x0000002404047981 */ /* 0x000ee2000c1e1100 */
[----:B------:R-:W-:Y:S01]  /*3050*/  IMAD.MOV.U32 R29, RZ, RZ, RZ ;  /* 0x000000ffff1d7224 */ /* 0x000fe200078e00ff */
[----:B---3--:R-:W-:-:S04]  /*3060*/  ISETP.NE.AND P0, PT, R4, RZ, PT ;  /* 0x000000ff0400720c */ /* 0x008fc80003f05270 */
[----:B------:R-:W-:Y:S01]  /*3070*/  SEL R28, RZ, 0x1, !P0 ;  /* 0x00000001ff1c7807 */ /* 0x000fe20004000000 */
[----:B------:R-:W-:Y:S08]  /*3080*/  BRA `(.L_x_41) ;  /* 0x0000000800687947 */ /* 0x000ff00003800000 */
.L_x_50:
[----:B------:R-:W3:Y:S02]  /*3090*/  LDG.E.64 R4, desc[UR36][R4.64] ;  /* 0x0000002404047981 */ /* 0x000ee4000c1e1b00 */
[----:B---3--:R0:W1:Y:S01]  /*30a0*/  F2I.S64.F64.TRUNC R28, R4 ;  /* 0x00000004001c7311 */ /* 0x008062000030d900 */
[----:B------:R-:W-:Y:S05]  /*30b0*/  BRA `(.L_x_41) ;  /* 0x00000008005c7947 */ /* 0x000fea0003800000 */
.L_x_49:
[----:B------:R-:W-:-:S13]  /*30c0*/  ISETP.NE.AND P0, PT, R0, 0xf, PT ;  /* 0x0000000f0000780c */ /* 0x000fda0003f05270 */
[----:B------:R-:W-:Y:S05]  /*30d0*/  @!P0 BRA `(.L_x_51) ;  /* 0x00000000009c8947 */ /* 0x000fea0003800000 */
[----:B------:R-:W-:-:S13]  /*30e0*/  ISETP.NE.AND P0, PT, R0, 0x17, PT ;  /* 0x000000170000780c */ /* 0x000fda0003f05270 */
[----:B------:R-:W-:Y:S05]  /*30f0*/  @!P0 BRA `(.L_x_52) ;  /* 0x00000000005c8947 */ /* 0x000fea0003800000 */
[----:B------:R-:W-:-:S13]  /*3100*/  ISETP.NE.AND P0, PT, R0, 0x18, PT ;  /* 0x000000180000780c */ /* 0x000fda0003f05270 */
[----:B------:R-:W-:Y:S05]  /*3110*/  @P0 BRA `(.L_x_40) ;  /* 0x0000000400ec0947 */ /* 0x000fea0003800000 */
[----:B------:R-:W3:Y:S01]  /*3120*/  LDG.E.U8 R0, desc[UR36][R4.64] ;  /* 0x0000002404007981 */ /* 0x000ee2000c1e1100 */
[----:B------:R-:W-:Y:S02]  /*3130*/  IMAD.MOV.U32 R9, RZ, RZ, -0x800000 ;  /* 0xff800000ff097424 */ /* 0x000fe400078e00ff */
[----:B---3--:R-:W-:-:S05]  /*3140*/  IMAD.SHL.U32 R0, R0, 0x1000000, RZ ;  /* 0x0100000000007824 */ /* 0x008fca00078e00ff */
        /* <DEDUP_REMOVED lines=18> */
.L_x_52:
[----:B------:R-:W3:Y:S02]  /*3270*/  LDG.E.U8 R4, desc[UR36][R4.64] ;  /* 0x0000002404047981 */ /* 0x000ee4000c1e1100 */
[----:B---3--:R-:W-:-:S05]  /*3280*/  IMAD.SHL.U32 R0, R4, 0x2000000, RZ ;  /* 0x0200000004007824 */ /* 0x008fca00078e00ff */
        /* <DEDUP_REMOVED lines=12> */
.L_x_51:
[----:B------:R-:W3:Y:S02]  /*3350*/  LDG.E.U16 R28, desc[UR36][R4.64] ;  /* 0x00000024041c7981 */ /* 0x000ee4000c1e1500 */
[----:B---3--:R-:W-:-:S06]  /*3360*/  SHF.L.U32 R28, R28, 0x10, RZ ;  /* 0x000000101c1c7819 */ /* 0x008fcc00000006ff */
[----:B------:R-:W0:Y:S01]  /*3370*/  F2I.S64.TRUNC R28, R28 ;  /* 0x0000001c001c7311 */ /* 0x000e22000020d900 */
[----:B------:R-:W-:Y:S05]  /*3380*/  BRA `(.L_x_41) ;  /* 0x0000000400a87947 */ /* 0x000fea0003800000 */
.L_x_48:
        /* <DEDUP_REMOVED lines=11> */
.L_x_55:
[----:B------:R-:W3:Y:S01]  /*3440*/  LDG.E.U8 R3, desc[UR36][R4.64] ;  /* 0x0000002404037981 */ /* 0x000ee2000c1e1100 */
[----:B------:R-:W-:Y:S01]  /*3450*/  BSSY B0, `(.L_x_56) ;  /* 0x0000018000007945 */ /* 0x000fe20003800000 */
[----:B------:R-:W-:Y:S01]  /*3460*/  IMAD.MOV.U32 R28, RZ, RZ, RZ ;  /* 0x000000ffff1c7224 */ /* 0x000fe200078e00ff */
[----:B---3--:R-:W-:-:S13]  /*3470*/  ISETP.NE.AND P0, PT, R3, RZ, PT ;  /* 0x000000ff0300720c */ /* 0x008fda0003f05270 */
        /* <DEDUP_REMOVED lines=17> */
.L_x_59:
[----:B------:R-:W-:Y:S05]  /*3590*/  BSYNC B1 ;  /* 0x0000000000017941 */ /* 0x000fea0003800000 */
.L_x_58:
[----:B------:R-:W-:Y:S01]  /*35a0*/  IMAD.SHL.U32 R3, R3, 0x100000, RZ ;  /* 0x0010000003037824 */ /* 0x000fe200078e00ff */
[----:B------:R-:W-:-:S04]  /*35b0*/  LEA R5, R0, 0x3b800000, 0x17 ;  /* 0x3b80000000057811 */ /* 0x000fc800078eb8ff */
[----:B------:R-:W-:-:S07]  /*35c0*/  LOP3.LUT R28, R5, R3, R28, 0xfe, !PT ;  /* 0x00000003051c7212 */ /* 0x000fce00078efe1c */
.L_x_57:
[----:B------:R-:W-:Y:S05]  /*35d0*/  BSYNC B0 ;  /* 0x0000000000007941 */ /* 0x000fea0003800000 */
.L_x_56:
[----:B------:R-:W0:Y:S01]  /*35e0*/  F2I.S64.TRUNC R28, R28 ;  /* 0x0000001c001c7311 */ /* 0x000e22000020d900 */
[----:B------:R-:W-:Y:S05]  /*35f0*/  BRA `(.L_x_41) ;  /* 0x00000004000c7947 */ /* 0x000fea0003800000 */
.L_x_54:
        /* <DEDUP_REMOVED lines=21> */
.L_x_63:
[----:B------:R-:W-:Y:S05]  /*3750*/  BSYNC B1 ;  /* 0x0000000000017941 */ /* 0x000fea0003800000 */
.L_x_62:
[----:B------:R-:W-:Y:S01]  /*3760*/  IMAD.SHL.U32 R3, R3, 0x200000, RZ ;  /* 0x0020000003037824 */ /* 0x000fe200078e00ff */
[----:B------:R-:W-:-:S04]  /*3770*/  LEA R5, R0, 0x37800000, 0x17 ;  /* 0x3780000000057811 */ /* 0x000fc800078eb8ff */
[----:B------:R-:W-:-:S07]  /*3780*/  LOP3.LUT R28, R5, R3, R28, 0xfe, !PT ;  /* 0x00000003051c7212 */ /* 0x000fce00078efe1c */
.L_x_61:
[----:B------:R-:W-:Y:S05]  /*3790*/  BSYNC B0 ;  /* 0x0000000000007941 */ /* 0x000fea0003800000 */
.L_x_60:
[----:B------:R-:W0:Y:S01]  /*37a0*/  F2I.S64.TRUNC R28, R28 ;  /* 0x0000001c001c7311 */ /* 0x000e22000020d900 */
[----:B------:R-:W-:Y:S05]  /*37b0*/  BRA `(.L_x_41) ;  /* 0x00000000009c7947 */ /* 0x000fea0003800000 */
.L_x_53:
[----:B------:R-:W-:-:S13]  /*37c0*/  ISETP.NE.AND P0, PT, R0, 0x1c, PT ;  /* 0x0000001c0000780c */ /* 0x000fda0003f05270 */
[----:B------:R-:W-:Y:S05]  /*37d0*/  @!P0 BRA `(.L_x_64) ;  /* 0x00000000008c8947 */ /* 0x000fea0003800000 */
[----:B------:R-:W-:-:S13]  /*37e0*/  ISETP.NE.AND P0, PT, R0, 0x1d, PT ;  /* 0x0000001d0000780c */ /* 0x000fda0003f05270 */
[----:B------:R-:W-:Y:S05]  /*37f0*/  @!P0 BRA `(.L_x_65) ;  /* 0x00000000007c8947 */ /* 0x000fea0003800000 */
[----:B------:R-:W-:-:S13]  /*3800*/  ISETP.NE.AND P0, PT, R0, 0x2c, PT ;  /* 0x0000002c0000780c */ /* 0x000fda0003f05270 */
[----:B------:R-:W-:Y:S05]  /*3810*/  @P0 BRA `(.L_x_40) ;  /* 0x00000000002c0947 */ /* 0x000fea0003800000 */
[----:B------:R-:W3:Y:S01]  /*3820*/  LDG.E.U8 R4, desc[UR36][R4.64] ;  /* 0x0000002404047981 */ /* 0x000ee2000c1e1100 */
[----:B------:R-:W-:Y:S01]  /*3830*/  BSSY B0, `(.L_x_66) ;  /* 0x0000007000007945 */ /* 0x000fe20003800000 */
[----:B------:R-:W-:Y:S01]  /*3840*/  IMAD.MOV.U32 R28, RZ, RZ, 0x400000 ;  /* 0x00400000ff1c7424 */ /* 0x000fe200078e00ff */
[----:B---3--:R-:W-:-:S13]  /*3850*/  ISETP.NE.AND P0, PT, R4, RZ, PT ;  /* 0x000000ff0400720c */ /* 0x008fda0003f05270 */
[----:B------:R-:W-:Y:S05]  /*3860*/  @!P0 BRA `(.L_x_67) ;  /* 0x00000000000c8947 */ /* 0x000fea0003800000 */
[----:B------:R-:W-:-:S13]  /*3870*/  ISETP.NE.AND P0, PT, R4, 0xff, PT ;  /* 0x000000ff0400780c */ /* 0x000fda0003f05270 */
[----:B------:R-:W-:Y:S02]  /*3880*/  @!P0 IMAD.MOV.U32 R28, RZ, RZ, 0x7f800001 ;  /* 0x7f800001ff1c8424 */ /* 0x000fe400078e00ff */
[----:B------:R-:W-:-:S07]  /*3890*/  @P0 IMAD.SHL.U32 R28, R4, 0x800000, RZ ;  /* 0x00800000041c0824 */ /* 0x000fce00078e00ff */
.L_x_67:
[----:B------:R-:W-:Y:S05]  /*38a0*/  BSYNC B0 ;  /* 0x0000000000007941 */ /* 0x000fea0003800000 */
.L_x_66:
[----:B------:R-:W0:Y:S01]  /*38b0*/  F2I.S64.TRUNC R28, R28 ;  /* 0x0000001c001c7311 */ /* 0x000e22000020d900 */
[----:B------:R-:W-:Y:S05]  /*38c0*/  BRA `(.L_x_41) ;  /* 0x0000000000587947 */ /* 0x000fea0003800000 */
.L_x_40:
        /* <DEDUP_REMOVED lines=15> */
[----:B-12-45:R-:W-:Y:S05]  /*39c0*/  CALL.ABS.NOINC R14 ;  /* 0x000000000e007343 */ /* 0x036fea0003c00000 */
.L_x_68:
[----:B------:R-:W-:Y:S01]  /*39d0*/  CS2R R28, SRZ ;  /* 0x00000000001c7805 */ /* 0x000fe2000001ff00 */
[----:B------:R-:W-:Y:S06]  /*39e0*/  BRA `(.L_x_41) ;  /* 0x0000000000107947 */ /* 0x000fec0003800000 */
.L_x_65:
[----:B------:R0:W5:Y:S01]  /*39f0*/  LDG.E.64 R28, desc[UR36][R4.64] ;  /* 0x00000024041c7981 */ /* 0x000162000c1e1b00 */
[----:B------:R-:W-:Y:S05]  /*3a00*/  BRA `(.L_x_41) ;  /* 0x0000000000087947 */ /* 0x000fea0003800000 */
.L_x_64:
[----:B------:R0:W5:Y:S01]  /*3a10*/  LDG.E R28, desc[UR36][R4.64] ;  /* 0x00000024041c7981 */ /* 0x000162000c1e1900 */
[----:B------:R-:W-:-:S07]  /*3a20*/  IMAD.MOV.U32 R29, RZ, RZ, RZ ;  /* 0x000000ffff1d7224 */ /* 0x000fce00078e00ff */
.L_x_41:
[----:B------:R-:W2:Y:S01]  /*3a30*/  LDC.U8 R3, c[0x0][0x613] ;  /* 0x000184c0ff037b82 */ /* 0x000ea20000000000 */
[----:B------:R-:W-:Y:S02]  /*3a40*/  ULDC.64 UR4, c[0x0][0x5b8] ;  /* 0x00016e0000047ab9 */ /* 0x000fe40000000a00 */
[----:B01-3--:R-:W-:-:S05]  /*3a50*/  IADD3 R4, P1, R22, UR4, RZ ;  /* 0x0000000416047c10 */ /* 0x00bfca000ff3e0ff */
[----:B------:R-:W-:Y:S01]  /*3a60*/  IMAD.X R5, RZ, RZ, UR5, P1 ;  /* 0x00000005ff057e24 */ /* 0x000fe200088e06ff */
[----:B--2---:R-:W-:-:S04]  /*3a70*/  PRMT R0, R3, 0x9910, RZ ;  /* 0x0000991003007816 */ /* 0x004fc800000000ff */
        /* <DEDUP_REMOVED lines=13> */
.L_x_72:
[----:B------:R0:W5:Y:S01]  /*3b50*/  LDG.E.U8 R22, desc[UR36][R4.64] ;  /* 0x0000002404167981 */ /* 0x000162000c1e1100 */
[----:B------:R-:W-:Y:S01]  /*3b60*/  IMAD.MOV.U32 R23, RZ, RZ, RZ ;  /* 0x000000ffff177224 */ /* 0x000fe200078e00ff */
[----:B------:R-:W-:Y:S06]  /*3b70*/  BRA `(.L_x_74) ;  /* 0x0000000c00487947 */ /* 0x000fec0003800000 */
.L_x_71:
        /* <DEDUP_REMOVED lines=8> */
.L_x_76:
[----:B------:R-:W2:Y:S02]  /*3c00*/  LDG.E R22, desc[UR36][R4.64] ;  /* 0x0000002404167981 */ /* 0x000ea4000c1e1900 */
[----:B--2---:R-:W-:Y:S01]  /*3c10*/  SHF.R.S32.HI R23, RZ, 0x1f, R22 ;  /* 0x0000001fff177819 */ /* 0x004fe20000011416 */
[----:B------:R-:W-:Y:S06]  /*3c20*/  BRA `(.L_x_74) ;  /* 0x0000000c001c7947 */ /* 0x000fec0003800000 */
.L_x_75:
[----:B------:R-:W2:Y:S02]  /*3c30*/  LDG.E.S16 R22, desc[UR36][R4.64] ;  /* 0x0000002404167981 */ /* 0x000ea4000c1e1700 */
[----:B--2---:R-:W-:Y:S01]  /*3c40*/  SHF.R.S32.HI R23, RZ, 0x1f, R22 ;  /* 0x0000001fff177819 */ /* 0x004fe20000011416 */
[----:B------:R-:W-:Y:S06]  /*3c50*/  BRA `(.L_x_74) ;  /* 0x0000000c00107947 */ /* 0x000fec0003800000 */
.L_x_70:
        /* <DEDUP_REMOVED lines=9> */
.L_x_78:
[----:B------:R-:W2:Y:S02]  /*3cf0*/  LDG.E.U16 R4, desc[UR36][R4.64] ;  /* 0x0000002404047981 */ /* 0x000ea4000c1e1500 */
[----:B--2---:R-:W-:-:S06]  /*3d00*/  HADD2.F32 R22, -RZ, R4.H0_H0 ;  /* 0x20000004ff167230 */ /* 0x004fcc0000004100 */
[----:B------:R-:W0:Y:S01]  /*3d10*/  F2I.S64.TRUNC R22, R22 ;  /* 0x0000001600167311 */ /* 0x000e22000020d900 */
[----:B------:R-:W-:Y:S05]  /*3d20*/  BRA `(.L_x_74) ;  /* 0x0000000800dc7947 */ /* 0x000fea0003800000 */
.L_x_77:
[----:B------:R-:W-:-:S13]  /*3d30*/  ISETP.NE.AND P0, PT, R0, 0x7, PT ;  /* 0x000000070000780c */ /* 0x000fda0003f05270 */
[----:B------:R-:W-:Y:S05]  /*3d40*/  @!P0 BRA `(.L_x_79) ;  /* 0x00000000002c8947 */ /* 0x000fea0003800000 */
[----:B------:R-:W-:-:S13]  /*3d50*/  ISETP.NE.AND P0, PT, R0, 0x8, PT ;  /* 0x000000080000780c */ /* 0x000fda0003f05270 */
[----:B------:R-:W-:Y:S05]  /*3d60*/  @!P0 BRA `(.L_x_80) ;  /* 0x0000000000148947 */ /* 0x000fea0003800000 */
[----:B------:R-:W-:-:S13]  /*3d70*/  ISETP.NE.AND P0, PT, R0, 0x9, PT ;  /* 0x000000090000780c */ /* 0x000fda0003f05270 */
[----:B------:R-:W-:Y:S05]  /*3d80*/  @P0 BRA `(.L_x_73) ;  /* 0x00000008006c0947 */ /* 0x000fea0003800000 */
[----:B------:R-:W2:Y:S02]  /*3d90*/  LDG.E R4, desc[UR36][R4.64] ;  /* 0x0000002404047981 */ /* 0x000ea4000c1e1900 */
[----:B--2---:R2:W3:Y:S01]  /*3da0*/  F2I.S64.TRUNC R22, R4 ;  /* 0x0000000400167311 */ /* 0x0044e2000020d900 */
[----:B------:R-:W-:Y:S05]  /*3db0*/  BRA `(.L_x_74) ;  /* 0x0000000800b87947 */ /* 0x000fea0003800000 */
.L_x_80:
[----:B------:R-:W2:Y:S02]  /*3dc0*/  LDG.E.U16 R4, desc[UR36][R4.64] ;  /* 0x0000002404047981 */ /* 0x000ea4000c1e1500 */
[----:B--2---:R-:W-:-:S06]  /*3dd0*/  HADD2.F32 R22, -RZ, R4.H0_H0 ;  /* 0x20000004ff167230 */ /* 0x004fcc0000004100 */
[----:B------:R-:W0:Y:S01]  /*3de0*/  F2I.S64.TRUNC R22, R22 ;  /* 0x0000001600167311 */ /* 0x000e22000020d900 */
[----:B------:R-:W-:Y:S05]  /*3df0*/  BRA `(.L_x_74) ;  /* 0x0000000800a87947 */ /* 0x000fea0003800000 */
.L_x_79:
[----:B------:R-:W2:Y:S02]  /*3e00*/  LDG.E.64 R4, desc[UR36][R4.64] ;  /* 0x0000002404047981 */ /* 0x000ea4000c1e1b00 */
[----:B--2---:R0:W1:Y:S01]  /*3e10*/  F2I.S64.F64.TRUNC R22, R4 ;  /* 0x0000000400167311 */ /* 0x004062000030d900 */
[----:B------:R-:W-:Y:S05]  /*3e20*/  BRA `(.L_x_74) ;  /* 0x00000008009c7947 */ /* 0x000fea0003800000 */
.L_x_69:
        /* <DEDUP_REMOVED lines=13> */
.L_x_83:
[----:B------:R-:W2:Y:S02]  /*3f00*/  LDG.E.64 R4, desc[UR36][R4.64] ;  /* 0x0000002404047981 */ /* 0x000ea4000c1e1b00 */
[----:B--2---:R0:W1:Y:S01]  /*3f10*/  F2I.S64.F64.TRUNC R22, R4 ;  /* 0x0000000400167311 */ /* 0x004062000030d900 */
[----:B------:R-:W-:Y:S05]  /*3f20*/  BRA `(.L_x_74) ;  /* 0x00000008005c7947 */ /* 0x000fea0003800000 */
.L_x_82:
        /* <DEDUP_REMOVED lines=27> */
.L_x_85:
[----:B------:R-:W2:Y:S02]  /*40e0*/  LDG.E.U8 R4, desc[UR36][R4.64] ;  /* 0x0000002404047981 */ /* 0x000ea4000c1e1100 */
[----:B--2---:R-:W-:-:S05]  /*40f0*/  IMAD.SHL.U32 R0, R4, 0x2000000, RZ ;  /* 0x0200000004007824 */ /* 0x004fca00078e00ff */
[----:B------:R-:W-:-:S13]  /*4100*/  ISETP.GE.U32.AND P0, PT, R0, 0x8000000, PT ;  /* 0x080000000000780c */ /* 0x000fda0003f06070 */
[C---:B------:R-:W-:Y:S01]  /*4110*/  @!P0 SHF.L.U32 R0, R4.reuse, 0x8, RZ ;  /* 0x0000000804008819 */ /* 0x040fe200000006ff */
        /* <DEDUP_REMOVED lines=10> */
.L_x_84:
[----:B------:R-:W2:Y:S02]  /*41c0*/  LDG.E.U16 R22, desc[UR36][R4.64] ;  /* 0x0000002404167981 */ /* 0x000ea4000c1e1500 */
[----:B--2---:R-:W-:-:S06]  /*41d0*/  IMAD.U32 R22, R22, 0x10000, RZ ;  /* 0x0001000016167824 */ /* 0x004fcc00078e00ff */
[----:B------:R-:W0:Y:S01]  /*41e0*/  F2I.S64.TRUNC R22, R22 ;  /* 0x0000001600167311 */ /* 0x000e22000020d900 */
[----:B------:R-:W-:Y:S05]  /*41f0*/  BRA `(.L_x_74) ;  /* 0x0000000400a87947 */ /* 0x000fea0003800000 */
.L_x_81:
        /* <DEDUP_REMOVED lines=11> */
.L_x_88:
        /* <DEDUP_REMOVED lines=21> */
.L_x_92:
[----:B------:R-:W-:Y:S05]  /*4400*/  BSYNC B1 ;  /* 0x0000000000017941 */ /* 0x000fea0003800000 */
.L_x_91:
[----:B------:R-:W-:Y:S01]  /*4410*/  IMAD.SHL.U32 R3, R3, 0x100000, RZ ;  /* 0x0010000003037824 */ /* 0x000fe200078e00ff */
[----:B------:R-:W-:-:S04]  /*4420*/  LEA R5, R0, 0x3b800000, 0x17 ;  /* 0x3b80000000057811 */ /* 0x000fc800078eb8ff */
[----:B------:R-:W-:-:S07]  /*4430*/  LOP3.LUT R22, R5, R3, R22, 0xfe, !PT ;  /* 0x0000000305167212 */ /* 0x000fce00078efe16 */
.L_x_90:
[----:B------:R-:W-:Y:S05]  /*4440*/  BSYNC B0 ;  /* 0x0000000000007941 */ /* 0x000fea0003800000 */
.L_x_89:
[----:B------:R-:W0:Y:S01]  /*4450*/  F2I.S64.TRUNC R22, R22 ;  /* 0x0000001600167311 */ /* 0x000e22000020d900 */
[----:B------:R-:W-:Y:S05]  /*4460*/  BRA `(.L_x_74) ;  /* 0x00000004000c7947 */ /* 0x000fea0003800000 */
.L_x_87:
        /* <DEDUP_REMOVED lines=21> */
.L_x_96:
[----:B------:R-:W-:Y:S05]  /*45c0*/  BSYNC B1 ;  /* 0x0000000000017941 */ /* 0x000fea0003800000 */
.L_x_95:
[----:B------:R-:W-:Y:S01]  /*45d0*/  IMAD.SHL.U32 R3, R3, 0x200000, RZ ;  /* 0x0020000003037824 */ /* 0x000fe200078e00ff */
[----:B------:R-:W-:-:S04]  /*45e0*/  LEA R5, R0, 0x37800000, 0x17 ;  /* 0x3780000000057811 */ /* 0x000fc800078eb8ff */
[----:B------:R-:W-:-:S07]  /*45f0*/  LOP3.LUT R22, R5, R3, R22, 0xfe, !PT ;  /* 0x0000000305167212 */ /* 0x000fce00078efe16 */
.L_x_94:
[----:B------:R-:W-:Y:S05]  /*4600*/  BSYNC B0 ;  /* 0x0000000000007941 */ /* 0x000fea0003800000 */
.L_x_93:
[----:B------:R-:W0:Y:S01]  /*4610*/  F2I.S64.TRUNC R22, R22 ;  /* 0x0000001600167311 */ /* 0x000e22000020d900 */
[----:B------:R-:W-:Y:S05]  /*4620*/  BRA `(.L_x_74) ;  /* 0x00000000009c7947 */ /* 0x000fea0003800000 */
.L_x_86:
        /* <DEDUP_REMOVED lines=14> */
.L_x_100:
[----:B------:R-:W-:Y:S05]  /*4710*/  BSYNC B0 ;  /* 0x0000000000007941 */ /* 0x000fea0003800000 */
.L_x_99:
[----:B------:R-:W0:Y:S01]  /*4720*/  F2I.S64.TRUNC R22, R22 ;  /* 0x0000001600167311 */ /* 0x000e22000020d900 */
[----:B------:R-:W-:Y:S05]  /*4730*/  BRA `(.L_x_74) ;  /* 0x0000000000587947 */ /* 0x000fea0003800000 */
.L_x_73:
        /* <DEDUP_REMOVED lines=15> */
[----:B-1--45:R-:W-:Y:S05]  /*4830*/  CALL.ABS.NOINC R14 ;  /* 0x000000000e007343 */ /* 0x032fea0003c00000 */
.L_x_101:
[----:B------:R-:W-:Y:S01]  /*4840*/  CS2R R22, SRZ ;  /* 0x0000000000167805 */ /* 0x000fe2000001ff00 */
[----:B------:R-:W-:Y:S06]  /*4850*/  BRA `(.L_x_74) ;  /* 0x0000000000107947 */ /* 0x000fec0003800000 */
.L_x_98:
[----:B------:R0:W5:Y:S01]  /*4860*/  LDG.E.64 R22, desc[UR36][R4.64] ;  /* 0x0000002404167981 */ /* 0x000162000c1e1b00 */
[----:B------:R-:W-:Y:S05]  /*4870*/  BRA `(.L_x_74) ;  /* 0x0000000000087947 */ /* 0x000fea0003800000 */
.L_x_97:
[----:B------:R0:W5:Y:S01]  /*4880*/  LDG.E R22, desc[UR36][R4.64] ;  /* 0x0000002404167981 */ /* 0x000162000c1e1900 */
[----:B------:R-:W-:-:S07]  /*4890*/  IMAD.MOV.U32 R23, RZ, RZ, RZ ;  /* 0x000000ffff177224 */ /* 0x000fce00078e00ff */
.L_x_74:
[----:B------:R-:W4:Y:S01]  /*48a0*/  LDC.U8 R3, c[0x0][0x614] ;  /* 0x00018500ff037b82 */ /* 0x000f220000000000 */
[----:B------:R-:W-:Y:S02]  /*48b0*/  ULDC.64 UR4, c[0x0][0x5c0] ;  /* 0x0001700000047ab9 */ /* 0x000fe40000000a00 */
[----:B012---:R-:W-:-:S05]  /*48c0*/  IADD3 R4, P1, R24, UR4, RZ ;  /* 0x0000000418047c10 */ /* 0x007fca000ff3e0ff */
[----:B------:R-:W-:Y:S01]  /*48d0*/  IMAD.X R5, RZ, RZ, UR5, P1 ;  /* 0x00000005ff057e24 */ /* 0x000fe200088e06ff */
[----:B----4-:R-:W-:-:S04]  /*48e0*/  PRMT R0, R3, 0x9910, RZ ;  /* 0x0000991003007816 */ /* 0x010fc800000000ff */
        /* <DEDUP_REMOVED lines=13> */
.L_x_105:
[----:B------:R0:W5:Y:S01]  /*49c0*/  LDG.E.U8 R24, desc[UR36][R4.64] ;  /* 0x0000002404187981 */ /* 0x000162000c1e1100 */
[----:B------:R-:W-:Y:S01]  /*49d0*/  IMAD.MOV.U32 R25, RZ, RZ, RZ ;  /* 0x000000ffff197224 */ /* 0x000fe200078e00ff */
[----:B------:R-:W-:Y:S06]  /*49e0*/  BRA `(.L_x_107) ;  /* 0x0000000c00487947 */ /* 0x000fec0003800000 */
.L_x_104:
        /* <DEDUP_REMOVED lines=8> */
.L_x_109:
[----:B------:R-:W2:Y:S02]  /*4a70*/  LDG.E R24, desc[UR36][R4.64] ;  /* 0x0000002404187981 */ /* 0x000ea4000c1e1900 */
[----:B--2---:R-:W-:Y:S01]  /*4a80*/  SHF.R.S32.HI R25, RZ, 0x1f, R24 ;  /* 0x0000001fff197819 */ /* 0x004fe20000011418 */
[----:B------:R-:W-:Y:S06]  /*4a90*/  BRA `(.L_x_107) ;  /* 0x0000000c001c7947 */ /* 0x000fec0003800000 */
.L_x_108:
[----:B------:R-:W2:Y:S02]  /*4aa0*/  LDG.E.S16 R24, desc[UR36][R4.64] ;  /* 0x0000002404187981 */ /* 0x000ea4000c1e1700 */
[----:B--2---:R-:W-:Y:S01]  /*4ab0*/  SHF.R.S32.HI R25, RZ, 0x1f, R24 ;  /* 0x0000001fff197819 */ /* 0x004fe20000011418 */
[----:B------:R-:W-:Y:S06]  /*4ac0*/  BRA `(.L_x_107) ;  /* 0x0000000c00107947 */ /* 0x000fec0003800000 */
.L_x_103:
        /* <DEDUP_REMOVED lines=9> */
.L_x_111:
[----:B------:R-:W2:Y:S02]  /*4b60*/  LDG.E.U16 R4, desc[UR36][R4.64] ;  /* 0x0000002404047981 */ /* 0x000ea4000c1e1500 */
[----:B--2---:R-:W-:-:S06]  /*4b70*/  HADD2.F32 R24, -RZ, R4.H0_H0 ;  /* 0x20000004ff187230 */ /* 0x004fcc0000004100 */
[----:B------:R-:W0:Y:S01]  /*4b80*/  F2I.S64.TRUNC R24, R24 ;  /* 0x0000001800187311 */ /* 0x000e22000020d900 */
[----:B------:R-:W-:Y:S05]  /*4b90*/  BRA `(.L_x_107) ;  /* 0x0000000800dc7947 */ /* 0x000fea0003800000 */
.L_x_110:
        /* <DEDUP_REMOVED lines=9> */
.L_x_113:
[----:B------:R-:W2:Y:S02]  /*4c30*/  LDG.E.U16 R4, desc[UR36][R4.64] ;  /* 0x0000002404047981 */ /* 0x000ea4000c1e1500 */
[----:B--2---:R-:W-:-:S06]  /*4c40*/  HADD2.F32 R24, -RZ, R4.H0_H0 ;  /* 0x20000004ff187230 */ /* 0x004fcc0000004100 */
[----:B------:R-:W0:Y:S01]  /*4c50*/  F2I.S64.TRUNC R24, R24 ;  /* 0x0000001800187311 */ /* 0x000e22000020d900 */
[----:B------:R-:W-:Y:S05]  /*4c60*/  BRA `(.L_x_107) ;  /* 0x0000000800a87947 */ /* 0x000fea0003800000 */
.L_x_112:
[----:B------:R-:W2:Y:S02]  /*4c70*/  LDG.E.64 R4, desc[UR36][R4.64] ;  /* 0x0000002404047981 */ /* 0x000ea4000c1e1b00 */
[----:B--2---:R0:W1:Y:S01]  /*4c80*/  F2I.S64.F64.TRUNC R24, R4 ;  /* 0x0000000400187311 */ /* 0x004062000030d900 */
[----:B------:R-:W-:Y:S05]  /*4c90*/  BRA `(.L_x_107) ;  /* 0x00000008009c7947 */ /* 0x000fea0003800000 */
.L_x_102:
        /* <DEDUP_REMOVED lines=13> */
.L_x_116:
[----:B------:R-:W2:Y:S02]  /*4d70*/  LDG.E.64 R4, desc[UR36][R4.64] ;  /* 0x0000002404047981 */ /* 0x000ea4000c1e1b00 */
[----:B--2---:R0:W1:Y:S01]  /*4d80*/  F2I.S64.F64.TRUNC R24, R4 ;  /* 0x0000000400187311 */ /* 0x004062000030d900 */
[----:B------:R-:W-:Y:S05]  /*4d90*/  BRA `(.L_x_107) ;  /* 0x00000008005c7947 */ /* 0x000fea0003800000 */
.L_x_115:
        /* <DEDUP_REMOVED lines=27> */
.L_x_118:
[----:B------:R-:W2:Y:S02]  /*4f50*/  LDG.E.U8 R4, desc[UR36][R4.64] ;  /* 0x0000002404047981 */ /* 0x000ea4000c1e1100 */
[----:B--2---:R-:W-:-:S04]  /*4f60*/  SHF.L.U32 R0, R4, 0x19, RZ ;  /* 0x0000001904007819 */ /* 0x004fc800000006ff */
        /* <DEDUP_REMOVED lines=12> */
.L_x_117:
[----:B------:R-:W2:Y:S02]  /*5030*/  LDG.E.U16 R24, desc[UR36][R4.64] ;  /* 0x0000002404187981 */ /* 0x000ea4000c1e1500 */
[----:B--2---:R-:W-:-:S06]  /*5040*/  IMAD.U32 R24, R24, 0x10000, RZ ;  /* 0x0001000018187824 */ /* 0x004fcc00078e00ff */
[----:B------:R-:W0:Y:S01]  /*5050*/  F2I.S64.TRUNC R24, R24 ;  /* 0x0000001800187311 */ /* 0x000e22000020d900 */
[----:B------:R-:W-:Y:S05]  /*5060*/  BRA `(.L_x_107) ;  /* 0x0000000400a87947 */ /* 0x000fea0003800000 */
.L_x_114:
        /* <DEDUP_REMOVED lines=11> */
.L_x_121:
        /* <DEDUP_REMOVED lines=21> */
.L_x_125:
[----:B------:R-:W-:Y:S05]  /*5270*/  BSYNC B1 ;  /* 0x0000000000017941 */ /* 0x000fea0003800000 */
.L_x_124:
[----:B------:R-:W-:Y:S01]  /*5280*/  IMAD.SHL.U32 R3, R3, 0x100000, RZ ;  /* 0x0010000003037824 */ /* 0x000fe200078e00ff */
[----:B------:R-:W-:-:S04]  /*5290*/  LEA R5, R0, 0x3b800000, 0x17 ;  /* 0x3b80000000057811 */ /* 0x000fc800078eb8ff */
[----:B------:R-:W-:-:S07]  /*52a0*/  LOP3.LUT R24, R5, R3, R24, 0xfe, !PT ;  /* 0x0000000305187212 */ /* 0x000fce00078efe18 */
.L_x_123:
[----:B------:R-:W-:Y:S05]  /*52b0*/  BSYNC B0 ;  /* 0x0000000000007941 */ /* 0x000fea0003800000 */
.L_x_122:
[----:B------:R-:W1:Y:S01]  /*52c0*/  F2I.S64.TRUNC R24, R24 ;  /* 0x0000001800187311 */ /* 0x000e62000020d900 */
[----:B------:R-:W-:Y:S05]  /*52d0*/  BRA `(.L_x_107) ;  /* 0x00000004000c7947 */ /* 0x000fea0003800000 */
.L_x_120:
        /* <DEDUP_REMOVED lines=21> */
.L_x_129:
[----:B------:R-:W-:Y:S05]  /*5430*/  BSYNC B1 ;  /* 0x0000000000017941 */ /* 0x000fea0003800000 */
.L_x_128:
[----:B------:R-:W-:Y:S01]  /*5440*/  IMAD.SHL.U32 R3, R3, 0x200000, RZ ;  /* 0x0020000003037824 */ /* 0x000fe200078e00ff */
[----:B------:R-:W-:-:S04]  /*5450*/  LEA R5, R0, 0x37800000, 0x17 ;  /* 0x3780000000057811 */ /* 0x000fc800078eb8ff */
[----:B------:R-:W-:-:S07]  /*5460*/  LOP3.LUT R24, R5, R3, R24, 0xfe, !PT ;  /* 0x0000000305187212 */ /* 0x000fce00078efe18 */
.L_x_127:
[----:B------:R-:W-:Y:S05]  /*5470*/  BSYNC B0 ;  /* 0x0000000000007941 */ /* 0x000fea0003800000 */
.L_x_126:
[----:B------:R-:W2:Y:S01]  /*5480*/  F2I.S64.TRUNC R24, R24 ;  /* 0x0000001800187311 */ /* 0x000ea2000020d900 */
[----:B------:R-:W-:Y:S05]  /*5490*/  BRA `(.L_x_107) ;  /* 0x00000000009c7947 */ /* 0x000fea0003800000 */
.L_x_119:
        /* <DEDUP_REMOVED lines=14> */
.L_x_133:
[----:B------:R-:W-:Y:S05]  /*5580*/  BSYNC B0 ;  /* 0x0000000000007941 */ /* 0x000fea0003800000 */
.L_x_132:
[----:B------:R-:W0:Y:S01]  /*5590*/  F2I.S64.TRUNC R24, R24 ;  /* 0x0000001800187311 */ /* 0x000e22000020d900 */
[----:B------:R-:W-:Y:S05]  /*55a0*/  BRA `(.L_x_107) ;  /* 0x0000000000587947 */ /* 0x000fea0003800000 */
.L_x_106:
        /* <DEDUP_REMOVED lines=15> */
[----:B-1-3-5:R-:W-:Y:S05]  /*56a0*/  CALL.ABS.NOINC R14 ;  /* 0x000000000e007343 */ /* 0x02afea0003c00000 */
.L_x_134:
[----:B------:R-:W-:Y:S01]  /*56b0*/  CS2R R24, SRZ ;  /* 0x0000000000187805 */ /* 0x000fe2000001ff00 */
[----:B------:R-:W-:Y:S06]  /*56c0*/  BRA `(.L_x_107) ;  /* 0x0000000000107947 */ /* 0x000fec0003800000 */
.L_x_131:
[----:B------:R4:W5:Y:S01]  /*56d0*/  LDG.E.64 R24, desc[UR36][R4.64] ;  /* 0x0000002404187981 */ /* 0x000962000c1e1b00 */
[----:B------:R-:W-:Y:S05]  /*56e0*/  BRA `(.L_x_107) ;  /* 0x0000000000087947 */ /* 0x000fea0003800000 */
.L_x_130:
[----:B------:R0:W5:Y:S01]  /*56f0*/  LDG.E R24, desc[UR36][R4.64] ;  /* 0x0000002404187981 */ /* 0x000162000c1e1900 */
[----:B------:R-:W-:-:S07]  /*5700*/  IMAD.MOV.U32 R25, RZ, RZ, RZ ;  /* 0x000000ffff197224 */ /* 0x000fce00078e00ff */
.L_x_107:
[----:B------:R-:W3:Y:S01]  /*5710*/  LDC.U8 R3, c[0x0][0x615] ;  /* 0x00018540ff037b82 */ /* 0x000ee20000000000 */
[----:B------:R-:W-:Y:S02]  /*5720*/  ULDC.64 UR4, c[0x0][0x5c8] ;  /* 0x0001720000047ab9 */ /* 0x000fe40000000a00 */
[----:B0---4-:R-:W-:-:S05]  /*5730*/  IADD3 R4, P1, R16, UR4, RZ ;  /* 0x0000000410047c10 */ /* 0x011fca000ff3e0ff */
[----:B------:R-:W-:Y:S01]  /*5740*/  IMAD.X R5, RZ, RZ, UR5, P1 ;  /* 0x00000005ff057e24 */ /* 0x000fe200088e06ff */
[----:B---3--:R-:W-:-:S04]  /*5750*/  PRMT R0, R3, 0x9910, RZ ;  /* 0x0000991003007816 */ /* 0x008fc800000000ff */
        /* <DEDUP_REMOVED lines=13> */
.L_x_138:
[----:B------:R3:W5:Y:S01]  /*5830*/  LDG.E.U8 R30, desc[UR36][R4.64] ;  /* 0x00000024041e7981 */ /* 0x000762000c1e1100 */
[----:B------:R-:W-:Y:S01]  /*5840*/  IMAD.MOV.U32 R31, RZ, RZ, RZ ;  /* 0x000000ffff1f7224 */ /* 0x000fe200078e00ff */
[----:B------:R-:W-:Y:S06]  /*5850*/  BRA `(.L_x_140) ;  /* 0x0000000c00487947 */ /* 0x000fec0003800000 */
.L_x_137:
        /* <DEDUP_REMOVED lines=8> */
.L_x_142:
[----:B------:R-:W3:Y:S02]  /*58e0*/  LDG.E R30, desc[UR36][R4.64] ;  /* 0x00000024041e7981 */ /* 0x000ee4000c1e1900 */
[----:B---3--:R-:W-:Y:S01]  /*58f0*/  SHF.R.S32.HI R31, RZ, 0x1f, R30 ;  /* 0x0000001fff1f7819 */ /* 0x008fe2000001141e */
[----:B------:R-:W-:Y:S06]  /*5900*/  BRA `(.L_x_140) ;  /* 0x0000000c001c7947 */ /* 0x000fec0003800000 */
.L_x_141:
[----:B------:R-:W3:Y:S02]  /*5910*/  LDG.E.S16 R30, desc[UR36][R4.64] ;  /* 0x00000024041e7981 */ /* 0x000ee4000c1e1700 */
[----:B---3--:R-:W-:Y:S01]  /*5920*/  SHF.R.S32.HI R31, RZ, 0x1f, R30 ;  /* 0x0000001fff1f7819 */ /* 0x008fe2000001141e */
[----:B------:R-:W-:Y:S06]  /*5930*/  BRA `(.L_x_140) ;  /* 0x0000000c00107947 */ /* 0x000fec0003800000 */
.L_x_136:
[----:B------:R-:W-:-:S13]  /*5940*/  ISETP.GT.AND P0, PT, R0, 0x6, PT ;  /* 0x000000060000780c */ /* 0x000fda0003f04270 */
[----:B------:R-:W-:Y:S05]  /*5950*/  @P0 BRA `(.L_x_143) ;  /* 0x00000000002c0947 */ /* 0x000fea0003800000 */
[----:B------:R-:W-:-:S13]  /*5960*/  ISETP.NE.AND P0, PT, R0, 0x5, PT ;  /* 0x000000050000780c */ /* 0x000fda0003f05270 */
[----:B------:R-:W-:Y:S05]  /*5970*/  @!P0 BRA `(.L_x_144) ;  /* 0x0000000000148947 */ /* 0x000fea0003800000 */
[----:B------:R-:W-:-:S13]  /*5980*/  ISETP.NE.AND P0, PT, R0, 0x6, PT ;  /* 0x000000060000780c */ /* 0x000fda0003f05270 */
[----:B------:R-:W-:Y:S05]  /*5990*/  @P0 BRA `(.L_x_139) ;  /* 0x0000000800a00947 */ /* 0x000fea0003800000 */
[----:B------:R-:W3:Y:S02]  /*59a0*/  LDG.E R4, desc[UR36][R4.64] ;  /* 0x0000002404047981 */ /* 0x000ee4000c1e1900 */
[----:B---3--:R0:W3:Y:S01]  /*59b0*/  F2I.S64.TRUNC R30, R4 ;  /* 0x00000004001e7311 */ /* 0x0080e2000020d900 */
[----:B------:R-:W-:Y:S05]  /*59c0*/  BRA `(.L_x_140) ;  /* 0x0000000800ec7947 */ /* 0x000fea0003800000 */
.L_x_144:
[----:B------:R-:W3:Y:S02]  /*59d0*/  LDG.E.U16 R4, desc[UR36][R4.64] ;  /* 0x0000002404047981 */ /* 0x000ee4000c1e1500 */
[----:B---3--:R-:W-:-:S06]  /*59e0*/  HADD2.F32 R30, -RZ, R4.H0_H0 ;  /* 0x20000004ff1e7230 */ /* 0x008fcc0000004100 */
[----:B------:R-:W4:Y:S01]  /*59f0*/  F2I.S64.TRUNC R30, R30 ;  /* 0x0000001e001e7311 */ /* 0x000f22000020d900 */
[----:B------:R-:W-:Y:S05]  /*5a00*/  BRA `(.L_x_140) ;  /* 0x0000000800dc7947 */ /* 0x000fea0003800000 */
.L_x_143:
[----:B------:R-:W-:-:S13]  /*5a10*/  ISETP.NE.AND P0, PT, R0, 0x7, PT ;  /* 0x000000070000780c */ /* 0x000fda0003f05270 */
[----:B------:R-:W-:Y:S05]  /*5a20*/  @!P0 BRA `(.L_x_145) ;  /* 0x00000000002c8947 */ /* 0x000fea0003800000 */
[----:B------:R-:W-:-:S13]  /*5a30*/  ISETP.NE.AND P0, PT, R0, 0x8, PT ;  /* 0x000000080000780c */ /* 0x000fda0003f05270 */
[----:B------:R-:W-:Y:S05]  /*5a40*/  @!P0 BRA `(.L_x_146) ;  /* 0x0000000000148947 */ /* 0x000fea0003800000 */
[----:B------:R-:W-:-:S13]  /*5a50*/  ISETP.NE.AND P0, PT, R0, 0x9, PT ;  /* 0x000000090000780c */ /* 0x000fda0003f05270 */
[----:B------:R-:W-:Y:S05]  /*5a60*/  @P0 BRA `(.L_x_139) ;  /* 0x00000008006c0947 */ /* 0x000fea0003800000 */
[----:B------:R-:W3:Y:S02]  /*5a70*/  LDG.E R4, desc[UR36][R4.64] ;  /* 0x0000002404047981 */ /* 0x000ee4000c1e1900 */
[----:B---3--:R0:W3:Y:S01]  /*5a80*/  F2I.S64.TRUNC R30, R4 ;  /* 0x00000004001e7311 */ /* 0x0080e2000020d900 */
[----:B------:R-:W-:Y:S05]  /*5a90*/  BRA `(.L_x_140) ;  /* 0x0000000800b87947 */ /* 0x000fea0003800000 */
.L_x_146:
[----:B------:R-:W3:Y:S02]  /*5aa0*/  LDG.E.U16 R4, desc[UR36][R4.64] ;  /* 0x0000002404047981 */ /* 0x000ee4000c1e1500 */
[----:B---3--:R-:W-:-:S06]  /*5ab0*/  HADD2.F32 R30, -RZ, R4.H0_H0 ;  /* 0x20000004ff1e7230 */ /* 0x008fcc0000004100 */
[----:B------:R-:W0:Y:S01]  /*5ac0*/  F2I.S64.TRUNC R30, R30 ;  /* 0x0000001e001e7311 */ /* 0x000e22000020d900 */
[----:B------:R-:W-:Y:S05]  /*5ad0*/  BRA `(.L_x_140) ;  /* 0x0000000800a87947 */ /* 0x000fea0003800000 */
.L_x_145:
[----:B------:R-:W3:Y:S02]  /*5ae0*/  LDG.E.64 R4, desc[UR36][R4.64] ;  /* 0x0000002404047981 */ /* 0x000ee4000c1e1b00 */
[----:B---3--:R0:W3:Y:S01]  /*5af0*/  F2I.S64.F64.TRUNC R30, R4 ;  /* 0x00000004001e7311 */ /* 0x0080e2000030d900 */
[----:B------:R-:W-:Y:S05]  /*5b00*/  BRA `(.L_x_140) ;  /* 0x00000008009c7947 */ /* 0x000fea0003800000 */
.L_x_135:
        /* <DEDUP_REMOVED lines=13> */
.L_x_149:
[----:B------:R-:W3:Y:S02]  /*5be0*/  LDG.E.64 R4, desc[UR36][R4.64] ;  /* 0x0000002404047981 */ /* 0x000ee4000c1e1b00 */
[----:B---3--:R0:W3:Y:S01]  /*5bf0*/  F2I.S64.F64.TRUNC R30, R4 ;  /* 0x00000004001e7311 */ /* 0x0080e2000030d900 */
[----:B------:R-:W-:Y:S05]  /*5c00*/  BRA `(.L_x_140) ;  /* 0x00000008005c7947 */ /* 0x000fea0003800000 */
.L_x_148:
        /* <DEDUP_REMOVED lines=11> */
[C---:B------:R-:W-:Y:S01]  /*5cc0*/  IADD3 R7, R3.reuse, 0x1000000, RZ ;  /* 0x0100000003077810 */ /* 0x040fe20007ffe0ff */
        /* <DEDUP_REMOVED lines=13> */
[----:B------:R0:W3:Y:S01]  /*5da0*/  F2I.S64.TRUNC R30, R7 ;  /* 0x00000007001e7311 */ /* 0x0000e2000020d900 */
[----:B------:R-:W-:Y:S05]  /*5db0*/  BRA `(.L_x_140) ;  /* 0x0000000400f07947 */ /* 0x000fea0003800000 */
.L_x_151:
        /* <DEDUP_REMOVED lines=12> */
[----:B------:R0:W3:Y:S01]  /*5e80*/  F2I.S64.TRUNC R30, R0 ;  /* 0x00000000001e7311 */ /* 0x0000e2000020d900 */
[----:B------:R-:W-:Y:S05]  /*5e90*/  BRA `(.L_x_140) ;  /* 0x0000000400b87947 */ /* 0x000fea0003800000 */
.L_x_150:
[----:B------:R-:W3:Y:S02]  /*5ea0*/  LDG.E.U16 R30, desc[UR36][R4.64] ;  /* 0x00000024041e7981 */ /* 0x000ee4000c1e1500 */
[----:B---3--:R-:W-:-:S06]  /*5eb0*/  IMAD.U32 R30, R30, 0x10000, RZ ;  /* 0x000100001e1e7824 */ /* 0x008fcc00078e00ff */
[----:B------:R-:W0:Y:S01]  /*5ec0*/  F2I.S64.TRUNC R30, R30 ;  /* 0x0000001e001e7311 */ /* 0x000e22000020d900 */
[----:B------:R-:W-:Y:S05]  /*5ed0*/  BRA `(.L_x_140) ;  /* 0x0000000400a87947 */ /* 0x000fea0003800000 */
.L_x_147:
        /* <DEDUP_REMOVED lines=11> */
.L_x_154:
        /* <DEDUP_REMOVED lines=21> */
.L_x_158:
[----:B------:R-:W-:Y:S05]  /*60e0*/  BSYNC B1 ;  /* 0x0000000000017941 */ /* 0x000fea0003800000 */
.L_x_157:
[----:B------:R-:W-:Y:S01]  /*60f0*/  IMAD.SHL.U32 R3, R3, 0x100000, RZ ;  /* 0x0010000003037824 */ /* 0x000fe200078e00ff */
[----:B------:R-:W-:-:S04]  /*6100*/  LEA R5, R0, 0x3b800000, 0x17 ;  /* 0x3b80000000057811 */ /* 0x000fc800078eb8ff */
[----:B------:R-:W-:-:S07]  /*6110*/  LOP3.LUT R30, R5, R3, R30, 0xfe, !PT ;  /* 0x00000003051e7212 */ /* 0x000fce00078efe1e */
.L_x_156:
[----:B------:R-:W-:Y:S05]  /*6120*/  BSYNC B0 ;  /* 0x0000000000007941 */ /* 0x000fea0003800000 */
.L_x_155:
[----:B------:R-:W0:Y:S01]  /*6130*/  F2I.S64.TRUNC R30, R30 ;  /* 0x0000001e001e7311 */ /* 0x000e22000020d900 */
[----:B------:R-:W-:Y:S05]  /*6140*/  BRA `(.L_x_140) ;  /* 0x00000004000c7947 */ /* 0x000fea0003800000 */
.L_x_153:
        /* <DEDUP_REMOVED lines=21> */
.L_x_162:
[----:B------:R-:W-:Y:S05]  /*62a0*/  BSYNC B1 ;  /* 0x0000000000017941 */ /* 0x000fea0003800000 */
.L_x_161:
[----:B------:R-:W-:Y:S01]  /*62b0*/  IMAD.SHL.U32 R3, R3, 0x200000, RZ ;  /* 0x0020000003037824 */ /* 0x000fe200078e00ff */
[----:B------:R-:W-:-:S04]  /*62c0*/  LEA R5, R0, 0x37800000, 0x17 ;  /* 0x3780000000057811 */ /* 0x000fc800078eb8ff */
[----:B------:R-:W-:-:S07]  /*62d0*/  LOP3.LUT R30, R5, R3, R30, 0xfe, !PT ;  /* 0x00000003051e7212 */ /* 0x000fce00078efe1e */
.L_x_160:
[----:B------:R-:W-:Y:S05]  /*62e0*/  BSYNC B0 ;  /* 0x0000000000007941 */ /* 0x000fea0003800000 */
.L_x_159:
[----:B------:R-:W0:Y:S01]  /*62f0*/  F2I.S64.TRUNC R30, R30 ;  /* 0x0000001e001e7311 */ /* 0x000e22000020d900 */
[----:B------:R-:W-:Y:S05]  /*6300*/  BRA `(.L_x_140) ;  /* 0x00000000009c7947 */ /* 0x000fea0003800000 */
.L_x_152:
        /* <DEDUP_REMOVED lines=14> */
.L_x_166:
[----:B------:R-:W-:Y:S05]  /*63f0*/  BSYNC B0 ;  /* 0x0000000000007941 */ /* 0x000fea0003800000 */
.L_x_165:
[----:B------:R-:W0:Y:S01]  /*6400*/  F2I.S64.TRUNC R30, R30 ;  /* 0x0000001e001e7311 */ /* 0x000e22000020d900 */
[----:B------:R-:W-:Y:S05]  /*6410*/  BRA `(.L_x_140) ;  /* 0x0000000000587947 */ /* 0x000fea0003800000 */
.L_x_139:
[----:B------:R-:W-:Y:S01]  /*6420*/  MOV R0, 0x0 ;  /* 0x0000000000007802 */ /* 0x000fe20000000f00 */
[----:B------:R-:W-:Y:S01]  /*6430*/  ULDC.64 UR4, c[0x4][0x118] ;  /* 0x0100460000047ab9 */ /* 0x000fe20000000a00 */
[----:B------:R-:W-:Y:S01]  /*6440*/  ULDC.64 UR6, c[0x4][0x20] ;  /* 0x0100080000067ab9 */ /* 0x000fe20000000a00 */
[----:B------:R-:W-:Y:S01]  /*6450*/  IMAD.U32 R4, RZ, RZ, UR4 ;  /* 0x00000004ff047e24 */ /* 0x000fe2000f8e00ff */
[----:B------:R0:W3:Y:S01]  /*6460*/  LDC.64 R14, c[0x4][R0] ;  /* 0x01000000000e7b82 */ /* 0x0000e20000000a00 */
        /* <DEDUP_REMOVED lines=11> */
.L_x_167:
[----:B------:R-:W-:Y:S01]  /*6520*/  CS2R R30, SRZ ;  /* 0x00000000001e7805 */ /* 0x000fe2000001ff00 */
[----:B------:R-:W-:Y:S06]  /*6530*/  BRA `(.L_x_140) ;  /* 0x0000000000107947 */ /* 0x000fec0003800000 */
.L_x_164:
[----:B------:R0:W5:Y:S01]  /*6540*/  LDG.E.64 R30, desc[UR36][R4.64] ;  /* 0x00000024041e7981 */ /* 0x000162000c1e1b00 */
[----:B------:R-:W-:Y:S05]  /*6550*/  BRA `(.L_x_140) ;  /* 0x0000000000087947 */ /* 0x000fea0003800000 */
.L_x_163:
[----:B------:R0:W5:Y:S01]  /*6560*/  LDG.E R30, desc[UR36][R4.64] ;  /* 0x00000024041e7981 */ /* 0x000162000c1e1900 */
[----:B------:R-:W-:-:S07]  /*6570*/  IMAD.MOV.U32 R31, RZ, RZ, RZ ;  /* 0x000000ffff1f7224 */ /* 0x000fce00078e00ff */
.L_x_140:
[----:B------:R-:W-:Y:S01]  /*6580*/  ULDC.64 UR6, c[0x0][0x5d0] ;  /* 0x0001740000067ab9 */ /* 0x000fe20000000a00 */
[----:B------:R-:W-:Y:S01]  /*6590*/  ULDC.64 UR4, c[0x4][0x148] ;  /* 0x0100520000047ab9 */ /* 0x000fe20000000a00 */
[----:B-----5:R-:W-:Y:S01]  /*65a0*/  ISETP.EQ.U32.AND P1, PT, R26, UR6, PT ;  /* 0x000000061a007c0c */ /* 0x020fe2000bf22070 */
[----:B------:R-:W-:Y:S01]  /*65b0*/  BSSY B7, `(.L_x_168) ;  /* 0x0000015000077945 */ /* 0x000fe20003800000 */
[----:B------:R-:W-:Y:S02]  /*65c0*/  ISETP.NE.U32.AND P0, PT, RZ, UR4, PT ;  /* 0x00000004ff007c0c */ /* 0x000fe4000bf05070 */
[----:B------:R-:W-:Y:S02]  /*65d0*/  ISETP.EQ.AND.EX P1, PT, R27, UR7, PT, P1 ;  /* 0x000000071b007c0c */ /* 0x000fe4000bf22310 */
[----:B------:R-:W-:-:S13]  /*65e0*/  ISETP.NE.AND.EX P0, PT, RZ, UR5, PT, P0 ;  /* 0x00000005ff007c0c */ /* 0x000fda000bf05300 */
[----:B------:R-:W-:Y:S05]  /*65f0*/  @P0 BRA P1, `(.L_x_169) ;  /* 0x0000000000400947 */ /* 0x000fea0000800000 */
[----:B0-----:R-:W-:Y:S01]  /*6600*/  MOV R0, 0x0 ;  /* 0x0000000000007802 */ /* 0x001fe20000000f00 */
[----:B------:R-:W-:Y:S01]  /*6610*/  ULDC.64 UR4, c[0x4][0x128] ;  /* 0x01004a0000047ab9 */ /* 0x000fe20000000a00 */
[----:B------:R-:W-:Y:S01]  /*6620*/  ULDC.64 UR6, c[0x4][0x8] ;  /* 0x0100020000067ab9 */ /* 0x000fe20000000a00 */
[----:B---3--:R-:W-:Y:S01]  /*6630*/  IMAD.U32 R4, RZ, RZ, UR4 ;  /* 0x00000004ff047e24 */ /* 0x008fe2000f8e00ff */
[----:B------:R0:W3:Y:S01]  /*6640*/  LDC.64 R14, c[0x4][R0] ;  /* 0x01000000000e7b82 */ /* 0x0000e20000000a00 */
[----:B------:R-:W-:Y:S01]  /*6650*/  IMAD.U32 R5, RZ, RZ, UR5 ;  /* 0x00000005ff057e24 */ /* 0x000fe2000f8e00ff */
[----:B------:R-:W-:Y:S01]  /*6660*/  ULDC.64 UR4, c[0x4][0x110] ;  /* 0x0100440000047ab9 */ /* 0x000fe20000000a00 */
[----:B------:R-:W-:Y:S01]  /*6670*/  MOV R10, UR6 ;  /* 0x00000006000a7c02 */ /* 0x000fe20008000f00 */
[----:B------:R-:W-:Y:S02]  /*6680*/  IMAD.U32 R6, RZ, RZ, UR4 ;  /* 0x00000004ff067e24 */ /* 0x000fe4000f8e00ff */
[----:B------:R-:W-:-:S02]  /*6690*/  IMAD.U32 R7, RZ, RZ, UR5 ;  /* 0x00000005ff077e24 */ /* 0x000fc4000f8e00ff */
[----:B------:R-:W-:Y:S02]  /*66a0*/  IMAD.U32 R11, RZ, RZ, UR7 ;  /* 0x00000007ff0b7e24 */ /* 0x000fe4000f8e00ff */
[----:B------:R-:W-:Y:S02]  /*66b0*/  IMAD.MOV.U32 R8, RZ, RZ, 0x2c ;  /* 0x0000002cff087424 */ /* 0x000fe400078e00ff */
[----:B------:R-:W-:Y:S02]  /*66c0*/  IMAD.MOV.U32 R12, RZ, RZ, 0x1 ;  /* 0x00000001ff0c7424 */ /* 0x000fe400078e00ff */
[----:B0-----:R-:W-:-:S07]  /*66d0*/  IMAD.MOV.U32 R13, RZ, RZ, RZ ;  /* 0x000000ffff0d7224 */ /* 0x001fce00078e00ff */
[----:B------:R-:W-:-:S07]  /*66e0*/  LEPC R20, `(.L_x_169) ;  /* 0x000000001014794e */ /* 0x000fce0000000000 */
[----:B-1234-:R-:W-:Y:S05]  /*66f0*/  CALL.ABS.NOINC R14 ;  /* 0x000000000e007343 */ /* 0x01efea0003c00000 */
.L_x_169:
[----:B------:R-:W-:Y:S05]  /*6700*/  BSYNC B7 ;  /* 0x0000000000077941 */ /* 0x000fea0003800000 */
.L_x_168:
[----:B------:R-:W-:Y:S01]  /*6710*/  ULDC.64 UR6, c[0x0][0x5e0] ;  /* 0x0001780000067ab9 */ /* 0x000fe20000000a00 */
[----:B------:R-:W-:Y:S01]  /*6720*/  ULDC.64 UR4, c[0x4][0x158] ;  /* 0x0100560000047ab9 */ /* 0x000fe20000000a00 */
[----:B------:R-:W-:Y:S01]  /*6730*/  ISETP.EQ.U32.AND P1, PT, R28, UR6, PT ;  /* 0x000000061c007c0c */ /* 0x000fe2000bf22070 */
        /* <DEDUP_REMOVED lines=21> */
.L_x_171:
[----:B------:R-:W-:Y:S05]  /*6890*/  BSYNC B7 ;  /* 0x0000000000077941 */ /* 0x000fea0003800000 */
.L_x_170:
[----:B012---:R-:W-:Y:S01]  /*68a0*/  IADD3 R0, P1, -R22, R24, RZ ;  /* 0x0000001816007210 */ /* 0x007fe20007f3e1ff */
[----:B------:R-:W-:Y:S01]  /*68b0*/  ULDC.64 UR4, c[0x0][0x5d8] ;  /* 0x0001760000047ab9 */ /* 0x000fe20000000a00 */
[----:B------:R-:W-:Y:S01]  /*68c0*/  ULDC.64 UR8, c[0x0][0x5d0] ;  /* 0x0001740000087ab9 */ /* 0x000fe20000000a00 */
[----:B------:R-:W-:Y:S01]  /*68d0*/  ULDC.64 UR6, c[0x4][0x168] ;  /* 0x01005a0000067ab9 */ /* 0x000fe20000000a00 */
[C---:B------:R-:W-:Y:S01]  /*68e0*/  ISETP.GT.U32.AND P0, PT, R0.reuse, UR4, PT ;  /* 0x0000000400007c0c */ /* 0x040fe2000bf04070 */
[----:B------:R-:W-:Y:S01]  /*68f0*/  IMAD.X R3, R25, 0x1, ~R23, P1 ;  /* 0x0000000119037824 */ /* 0x000fe200008e0e17 */
[----:B------:R-:W-:Y:S01]  /*6900*/  ISETP.GE.U32.AND P1, PT, R0, UR8, PT ;  /* 0x0000000800007c0c */ /* 0x000fe2000bf26070 */
[----:B------:R-:W-:Y:S01]  /*6910*/  BSSY B7, `(.L_x_172) ;  /* 0x0000016000077945 */ /* 0x000fe20003800000 */
[----:B------:R-:W-:Y:S02]  /*6920*/  ISETP.NE.U32.AND P2, PT, RZ, UR6, PT ;  /* 0x00000006ff007c0c */ /* 0x000fe4000bf45070 */
[----:B------:R-:W-:-:S02]  /*6930*/  ISETP.GT.AND.EX P0, PT, R3, UR5, PT, P0 ;  /* 0x0000000503007c0c */ /* 0x000fc4000bf04300 */
[----:B------:R-:W-:Y:S02]  /*6940*/  ISETP.NE.AND.EX P2, PT, RZ, UR7, PT, P2 ;  /* 0x00000007ff007c0c */ /* 0x000fe4000bf45320 */
[----:B------:R-:W-:-:S13]  /*6950*/  ISETP.GE.AND.EX P0, PT, R3, UR9, !P0, P1 ;  /* 0x0000000903007c0c */ /* 0x000fda000c706310 */
[----:B------:R-:W-:Y:S05]  /*6960*/  @P0 BRA P2, `(.L_x_173) ;  /* 0x0000000000400947 */ /* 0x000fea0001000000 */
[----:B------:R-:W-:Y:S01]  /*6970*/  MOV R0, 0x0 ;  /* 0x0000000000007802 */ /* 0x000fe20000000f00 */
[----:B------:R-:W-:Y:S01]  /*6980*/  ULDC.64 UR4, c[0x4][0x128] ;  /* 0x01004a0000047ab9 */ /* 0x000fe20000000a00 */
[----:B------:R-:W-:Y:S01]  /*6990*/  ULDC.64 UR6, c[0x4][0x8] ;  /* 0x0100020000067ab9 */ /* 0x000fe20000000a00 */
[----:B---3--:R-:W-:Y:S01]  /*69a0*/  IMAD.U32 R4, RZ, RZ, UR4 ;  /* 0x00000004ff047e24 */ /* 0x008fe2000f8e00ff */
        /* <DEDUP_REMOVED lines=11> */
[----:B-1--4-:R-:W-:Y:S05]  /*6a60*/  CALL.ABS.NOINC R14 ;  /* 0x000000000e007343 */ /* 0x012fea0003c00000 */
.L_x_173:
[----:B------:R-:W-:Y:S05]  /*6a70*/  BSYNC B7 ;  /* 0x0000000000077941 */ /* 0x000fea0003800000 */
.L_x_172:
[----:B------:R-:W0:Y:S01]  /*6a80*/  LDC.64 R6, c[0x0][0x5e0] ;  /* 0x00017800ff067b82 */ /* 0x000e220000000a00 */
[----:B------:R-:W-:Y:S02]  /*6a90*/  IMAD.MOV.U32 R15, RZ, RZ, RZ ;  /* 0x000000ffff0f7224 */ /* 0x000fe400078e00ff */
[----:B------:R-:W-:-:S05]  /*6aa0*/  IMAD.MOV.U32 R29, RZ, RZ, RZ ;  /* 0x000000ffff1d7224 */ /* 0x000fca00078e00ff */
[----:B------:R-:W1:Y:S01]  /*6ab0*/  LDC R0, c[0x0][0x5e8] ;  /* 0x00017a00ff007b82 */ /* 0x000e620000000800 */
[----:B0-----:R-:W-:Y:S01]  /*6ac0*/  ISETP.GE.U32.AND P0, PT, R6, 0x1, PT ;  /* 0x000000010600780c */ /* 0x001fe20003f06070 */
[-C--:B---34-:R-:W-:Y:S02]  /*6ad0*/  IMAD R3, R31, R6.reuse, RZ ;  /* 0x000000061f037224 */ /* 0x098fe400078e02ff */
[----:B------:R-:W-:Y:S01]  /*6ae0*/  IMAD.WIDE.U32 R4, R30, R6, RZ ;  /* 0x000000061e047225 */ /* 0x000fe200078e00ff */
[----:B------:R-:W-:-:S03]  /*6af0*/  ISETP.GE.AND.EX P0, PT, R7, RZ, PT, P0 ;  /* 0x000000ff0700720c */ /* 0x000fc60003f06300 */
[----:B------:R-:W-:Y:S02]  /*6b00*/  IMAD R3, R30, R7, R3 ;  /* 0x000000071e037224 */ /* 0x000fe400078e0203 */
[----:B-1----:R-:W-:-:S05]  /*6b10*/  VIADD R0, R0, 0xffffffff ;  /* 0xffffffff00007836 */ /* 0x002fca0000000000 */
[----:B------:R-:W-:-:S13]  /*6b20*/  ISETP.LT.OR P0, PT, R0, RZ, !P0 ;  /* 0x000000ff0000720c */ /* 0x000fda0004701670 */
[----:B------:R-:W-:Y:S05]  /*6b30*/  @P0 BRA `(.L_x_174) ;  /* 0x0000000000fc0947 */ /* 0x000fea0003800000 */
[----:B------:R-:W0:Y:S01]  /*6b40*/  LDC.64 R20, c[0x0][0x5f0] ;  /* 0x00017c00ff147b82 */ /* 0x000e220000000a00 */
[----:B------:R-:W-:Y:S01]  /*6b50*/  BSSY B0, `(.L_x_174) ;  /* 0x000003d000007945 */ /* 0x000fe20003800000 */
[----:B------:R-:W-:Y:S02]  /*6b60*/  IMAD.IADD R6, R5, 0x1, R3 ;  /* 0x0000000105067824 */ /* 0x000fe400078e0203 */
[----:B------:R-:W-:Y:S02]  /*6b70*/  IMAD.MOV.U32 R28, RZ, RZ, R4 ;  /* 0x000000ffff1c7224 */ /* 0x000fe400078e0004 */
[----:B------:R-:W-:Y:S02]  /*6b80*/  IMAD.MOV.U32 R31, RZ, RZ, R0 ;  /* 0x000000ffff1f7224 */ /* 0x000fe400078e0000 */
[----:B------:R-:W-:Y:S02]  /*6b90*/  IMAD.MOV.U32 R15, RZ, RZ, RZ ;  /* 0x000000ffff0f7224 */ /* 0x000fe400078e00ff */
[----:B------:R-:W-:-:S07]  /*6ba0*/  IMAD.MOV.U32 R29, RZ, RZ, RZ ;  /* 0x000000ffff1d7224 */ /* 0x000fce00078e00ff */
.L_x_178:
[----:B0-----:R-:W-:-:S06]  /*6bb0*/  IMAD.WIDE R26, R31, 0x8, R20 ;  /* 0x000000081f1a7825 */ /* 0x001fcc00078e0214 */
[----:B------:R-:W2:Y:S01]  /*6bc0*/  LDG.E.64 R26, desc[UR36][R26.64] ;  /* 0x000000241a1a7981 */ /* 0x000ea2000c1e1b00 */
[----:B------:R-:W-:Y:S01]  /*6bd0*/  BSSY B1, `(.L_x_175) ;  /* 0x000001d000017945 */ /* 0x000fe20003800000 */
[----:B------:R-:W-:Y:S02]  /*6be0*/  SHF.R.S32.HI R16, RZ, 0x1f, R31 ;  /* 0x0000001fff107819 */ /* 0x000fe4000001141f */
[----:B--2---:R-:W-:-:S04]  /*6bf0*/  LOP3.LUT R0, R6, R27, RZ, 0xfc, !PT ;  /* 0x0000001b06007212 */ /* 0x004fc800078efcff */
[----:B------:R-:W-:-:S13]  /*6c00*/  ISETP.NE.U32.AND P0, PT, R0, RZ, PT ;  /* 0x000000ff0000720c */ /* 0x000fda0003f05070 */
[----:B------:R-:W-:Y:S05]  /*6c10*/  @!P0 BRA `(.L_x_176) ;  /* 0x0000000000148947 */ /* 0x000fea0003800000 */
[----:B------:R-:W-:Y:S01]  /*6c20*/  IMAD.MOV.U32 R4, RZ, RZ, R26 ;  /* 0x000000ffff047224 */ /* 0x000fe200078e001a */
[----:B------:R-:W-:Y:S01]  /*6c30*/  MOV R0, 0x6c60 ;  /* 0x00006c6000007802 */ /* 0x000fe20000000f00 */
[----:B------:R-:W-:-:S07]  /*6c40*/  IMAD.MOV.U32 R3, RZ, RZ, R27 ;  /* 0x000000ffff037224 */ /* 0x000fce00078e001b */
[----:B------:R-:W-:Y:S05]  /*6c50*/  CALL.REL.NOINC `($__internal_0_$__cuda_sm20_div_s64) ;  /* 0x0000017800287944 */ /* 0x000fea0003c00000 */
[----:B------:R-:W-:Y:S05]  /*6c60*/  BRA `(.L_x_177) ;  /* 0x00000000004c7947 */ /* 0x000fea0003800000 */
.L_x_176:
[----:B------:R-:W0:Y:S01]  /*6c70*/  I2F.U32.RP R0, R26 ;  /* 0x0000001a00007306 */ /* 0x000e220000209000 */
[----:B------:R-:W-:Y:S01]  /*6c80*/  IADD3 R3, RZ, -R26, RZ ;  /* 0x8000001aff037210 */ /* 0x000fe20007ffe0ff */
[----:B------:R-:W-:Y:S01]  /*6c90*/  IMAD.MOV.U32 R11, RZ, RZ, RZ ;  /* 0x000000ffff0b7224 */ /* 0x000fe200078e00ff */
[----:B------:R-:W-:-:S05]  /*6ca0*/  ISETP.NE.U32.AND P2, PT, R26, RZ, PT ;  /* 0x000000ff1a00720c */ /* 0x000fca0003f45070 */
[----:B0-----:R-:W0:Y:S02]  /*6cb0*/  MUFU.RCP R0, R0 ;  /* 0x0000000000007308 */ /* 0x001e240000001000 */
[----:B0-----:R-:W-:-:S06]  /*6cc0*/  VIADD R4, R0, 0xffffffe ;  /* 0x0ffffffe00047836 */ /* 0x001fcc0000000000 */
[----:B------:R0:W1:Y:S02]  /*6cd0*/  F2I.FTZ.U32.TRUNC.NTZ R5, R4 ;  /* 0x0000000400057305 */ /* 0x000064000021f000 */
[----:B0-----:R-:W-:Y:S02]  /*6ce0*/  IMAD.MOV.U32 R4, RZ, RZ, RZ ;  /* 0x000000ffff047224 */ /* 0x001fe400078e00ff */
[----:B-1----:R-:W-:-:S04]  /*6cf0*/  IMAD R3, R3, R5, RZ ;  /* 0x0000000503037224 */ /* 0x002fc800078e02ff */
[----:B------:R-:W-:-:S06]  /*6d00*/  IMAD.HI.U32 R5, R5, R3, R4 ;  /* 0x0000000305057227 */ /* 0x000fcc00078e0004 */
[----:B------:R-:W-:-:S04]  /*6d10*/  IMAD.HI.U32 R10, R5, R28, RZ ;  /* 0x0000001c050a7227 */ /* 0x000fc800078e00ff */
[----:B------:R-:W-:-:S04]  /*6d20*/  IMAD.MOV R3, RZ, RZ, -R10 ;  /* 0x000000ffff037224 */ /* 0x000fc800078e0a0a */
[----:B------:R-:W-:-:S05]  /*6d30*/  IMAD R3, R26, R3, R28 ;  /* 0x000000031a037224 */ /* 0x000fca00078e021c */
[----:B------:R-:W-:-:S13]  /*6d40*/  ISETP.GE.U32.AND P0, PT, R3, R26, PT ;  /* 0x0000001a0300720c */ /* 0x000fda0003f06070 */
[----:B------:R-:W-:Y:S02]  /*6d50*/  @P0 IMAD.IADD R3, R3, 0x1, -R26 ;  /* 0x0000000103030824 */ /* 0x000fe400078e0a1a */
[----:B------:R-:W-:-:S03]  /*6d60*/  @P0 VIADD R10, R10, 0x1 ;  /* 0x000000010a0a0836 */ /* 0x000fc60000000000 */
[----:B------:R-:W-:-:S13]  /*6d70*/  ISETP.GE.U32.AND P1, PT, R3, R26, PT ;  /* 0x0000001a0300720c */ /* 0x000fda0003f26070 */
[----:B------:R-:W-:Y:S01]  /*6d80*/  @P1 VIADD R10, R10, 0x1 ;  /* 0x000000010a0a1836 */ /* 0x000fe20000000000 */
[----:B------:R-:W-:-:S07]  /*6d90*/  @!P2 LOP3.LUT R10, RZ, R26, RZ, 0x33, !PT ;  /* 0x0000001aff0aa212 */ /* 0x000fce00078e33ff */
.L_x_177:
[----:B------:R-:W-:Y:S05]  /*6da0*/  BSYNC B1 ;  /* 0x0000000000017941 */ /* 0x000fea0003800000 */
.L_x_175:
[----:B------:R-:W-:Y:S02]  /*6db0*/  ULDC.64 UR4, c[0x0][0x5f8] ;  /* 0x00017e0000047ab9 */ /* 0x000fe40000000a00 */
[----:B------:R-:W-:-:S04]  /*6dc0*/  LEA R4, P0, R31, UR4, 0x3 ;  /* 0x000000041f047c11 */ /* 0x000fc8000f8018ff */
[----:B------:R-:W-:-:S06]  /*6dd0*/  LEA.HI.X R5, R31, UR5, R16, 0x3, P0 ;  /* 0x000000051f057c11 */ /* 0x000fcc00080f1c10 */
[----:B------:R-:W2:Y:S01]  /*6de0*/  LDG.E.64 R4, desc[UR36][R4.64] ;  /* 0x0000002404047981 */ /* 0x000ea2000c1e1b00 */
[----:B------:R-:W-:Y:S01]  /*6df0*/  IADD3 R9, P0, RZ, -R10, RZ ;  /* 0x8000000aff097210 */ /* 0x000fe20007f1e0ff */
[----:B------:R-:W-:Y:S02]  /*6e00*/  IMAD.MOV.U32 R7, RZ, RZ, R6 ;  /* 0x000000ffff077224 */ /* 0x000fe400078e0006 */
[----:B------:R-:W-:Y:S02]  /*6e10*/  IMAD.MOV.U32 R6, RZ, RZ, R28 ;  /* 0x000000ffff067224 */ /* 0x000fe400078e001c */
[----:B------:R-:W-:Y:S02]  /*6e20*/  IMAD.X R3, RZ, RZ, ~R11, P0 ;  /* 0x000000ffff037224 */ /* 0x000fe400000e0e0b */
[----:B------:R-:W-:Y:S02]  /*6e30*/  VIADD R31, R31, 0xffffffff ;  /* 0xffffffff1f1f7836 */ /* 0x000fe40000000000 */
[----:B------:R-:W-:-:S02]  /*6e40*/  IMAD R3, R3, R26, RZ ;  /* 0x0000001a03037224 */ /* 0x000fc400078e02ff */
[----:B------:R-:W-:Y:S01]  /*6e50*/  IMAD.WIDE.U32 R6, R26, R9, R6 ;  /* 0x000000091a067225 */ /* 0x000fe200078e0006 */
[----:B------:R-:W-:-:S03]  /*6e60*/  ISETP.GT.AND P0, PT, R31, -0x1, PT ;  /* 0xffffffff1f00780c */ /* 0x000fc60003f04270 */
[----:B------:R-:W-:Y:S02]  /*6e70*/  IMAD R3, R27, R9, R3 ;  /* 0x000000091b037224 */ /* 0x000fe400078e0203 */
[----:B------:R-:W-:Y:S02]  /*6e80*/  IMAD.MOV.U32 R28, RZ, RZ, R15 ;  /* 0x000000ffff1c7224 */ /* 0x000fe400078e000f */
[----:B------:R-:W-:-:S04]  /*6e90*/  IMAD.IADD R3, R7, 0x1, R3 ;  /* 0x0000000107037824 */ /* 0x000fc800078e0203 */
[----:B--2---:R-:W-:Y:S02]  /*6ea0*/  IMAD R3, R3, R4, RZ ;  /* 0x0000000403037224 */ /* 0x004fe400078e02ff */
[----:B------:R-:W-:-:S04]  /*6eb0*/  IMAD.WIDE.U32 R8, R4, R6, R28 ;  /* 0x0000000604087225 */ /* 0x000fc800078e001c */
[----:B------:R-:W-:Y:S02]  /*6ec0*/  IMAD R3, R5, R6, R3 ;  /* 0x0000000605037224 */ /* 0x000fe400078e0203 */
[----:B------:R-:W-:Y:S02]  /*6ed0*/  IMAD.MOV.U32 R28, RZ, RZ, R10 ;  /* 0x000000ffff1c7224 */ /* 0x000fe400078e000a */
[----:B------:R-:W-:Y:S02]  /*6ee0*/  IMAD.MOV.U32 R6, RZ, RZ, R11 ;  /* 0x000000ffff067224 */ /* 0x000fe400078e000b */
[----:B------:R-:W-:Y:S02]  /*6ef0*/  IMAD.MOV.U32 R15, RZ, RZ, R8 ;  /* 0x000000ffff0f7224 */ /* 0x000fe400078e0008 */
[----:B------:R-:W-:Y:S01]  /*6f00*/  IMAD.IADD R29, R9, 0x1, R3 ;  /* 0x00000001091d7824 */ /* 0x000fe200078e0203 */
[----:B------:R-:W-:Y:S06]  /*6f10*/  @P0 BRA `(.L_x_178) ;  /* 0xfffffffc00240947 */ /* 0x000fec000383ffff */
[----:B------:R-:W-:Y:S05]  /*6f20*/  BSYNC B0 ;  /* 0x0000000000007941 */ /* 0x000fea0003800000 */
.L_x_174:
[-C--:B------:R-:W-:Y:S01]  /*6f30*/  IADD3 R3, P0, R22, R15.reuse, RZ ;  /* 0x0000000f16037210 */ /* 0x080fe20007f1e0ff */
[----:B------:R-:W-:Y:S01]  /*6f40*/  BSSY B7, `(.L_x_179) ;  /* 0x0000031000077945 */ /* 0x000fe20003800000 */
[----:B------:R-:W-:Y:S02]  /*6f50*/  IADD3 R15, P1, R24, R15, RZ ;  /* 0x0000000f180f7210 */ /* 0x000fe40007f3e0ff */
[----:B------:R-:W-:Y:S01]  /*6f60*/  IADD3 R0, P2, R3, 0x1, RZ ;  /* 0x0000000103007810 */ /* 0x000fe20007f5e0ff */
[--C-:B------:R-:W-:Y:S02]  /*6f70*/  IMAD.X R4, R23, 0x1, R29.reuse, P0 ;  /* 0x0000000117047824 */ /* 0x100fe400000e061d */
[----:B------:R-:W-:Y:S01]  /*6f80*/  IMAD.X R29, R25, 0x1, R29, P1 ;  /* 0x00000001191d7824 */ /* 0x000fe200008e061d */
[----:B------:R-:W-:Y:S01]  /*6f90*/  ISETP.GE.U32.AND P0, PT, R0, R15, PT ;  /* 0x0000000f0000720c */ /* 0x000fe20003f06070 */
[----:B------:R-:W-:Y:S01]  /*6fa0*/  IMAD.X R0, RZ, RZ, R4, P2 ;  /* 0x000000ffff007224 */ /* 0x000fe200010e0604 */
[----:B------:R-:W-:-:S04]  /*6fb0*/  ISETP.LE.U32.AND P1, PT, R24, R22, PT ;  /* 0x000000161800720c */ /* 0x000fc80003f23070 */
[----:B------:R-:W-:-:S04]  /*6fc0*/  ISETP.GE.AND.EX P0, PT, R0, R29, PT, P0 ;  /* 0x0000001d0000720c */ /* 0x000fc80003f06300 */
[----:B------:R-:W-:-:S13]  /*6fd0*/  ISETP.LE.OR.EX P0, PT, R25, R23, P0, P1 ;  /* 0x000000171900720c */ /* 0x000fda0000703710 */
[----:B------:R-:W-:Y:S05]  /*6fe0*/  @P0 BRA `(.L_x_180) ;  /* 0x0000000000980947 */ /* 0x000fea0003800000 */
[----:B------:R-:W-:Y:S02]  /*6ff0*/  ULDC.64 UR4, c[0x0][0x600] ;  /* 0x0001800000047ab9 */ /* 0x000fe40000000a00 */
[----:B------:R-:W-:Y:S02]  /*7000*/  LEA R22, P0, R3, UR4, 0x3 ;  /* 0x0000000403167c11 */ /* 0x000fe4000f8018ff */
[----:B------:R-:W-:Y:S02]  /*7010*/  LEA R25, P2, R15, UR4, 0x3 ;  /* 0x000000040f197c11 */ /* 0x000fe4000f8418ff */
[----:B------:R-:W-:Y:S02]  /*7020*/  IADD3 R22, P1, R22, 0x8, RZ ;  /* 0x0000000816167810 */ /* 0x000fe40007f3e0ff */
[----:B------:R-:W-:Y:S02]  /*7030*/  LEA.HI.X R23, R3, UR5, R4, 0x3, P0 ;  /* 0x0000000503177c11 */ /* 0x000fe400080f1c04 */
[----:B------:R-:W-:-:S03]  /*7040*/  LEA.HI.X R16, R15, UR5, R29, 0x3, P2 ;  /* 0x000000050f107c11 */ /* 0x000fc600090f1c1d */
[----:B------:R-:W-:-:S07]  /*7050*/  IMAD.X R23, RZ, RZ, R23, P1 ;  /* 0x000000ffff177224 */ /* 0x000fce00008e0617 */
.L_x_183:
[----:B------:R-:W2:Y:S01]  /*7060*/  LDG.E.64 R4, desc[UR36][R22.64] ;  /* 0x0000002416047981 */ /* 0x000ea2000c1e1b00 */
[----:B------:R-:W-:-:S03]  /*7070*/  ULDC.64 UR4, c[0x4][0x178] ;  /* 0x01005e0000047ab9 */ /* 0x000fc60000000a00 */
[----:B------:R-:W2:Y:S01]  /*7080*/  LDG.E.64 R6, desc[UR36][R22.64+-0x8] ;  /* 0xfffff82416067981 */ /* 0x000ea2000c1e1b00 */
[----:B------:R-:W-:Y:S01]  /*7090*/  ISETP.NE.U32.AND P0, PT, RZ, UR4, PT ;  /* 0x00000004ff007c0c */ /* 0x000fe2000bf05070 */
[----:B------:R-:W-:Y:S03]  /*70a0*/  BSSY B8, `(.L_x_181) ;  /* 0x0000015000087945 */ /* 0x000fe60003800000 */
[----:B------:R-:W-:Y:S02]  /*70b0*/  ISETP.NE.AND.EX P0, PT, RZ, UR5, PT, P0 ;  /* 0x00000005ff007c0c */ /* 0x000fe4000bf05300 */
[----:B--2---:R-:W-:-:S04]  /*70c0*/  ISETP.LT.U32.AND P1, PT, R6, R4, PT ;  /* 0x000000040600720c */ /* 0x004fc80003f21070 */
[----:B------:R-:W-:-:S13]  /*70d0*/  ISETP.LT.AND.EX P1, PT, R7, R5, PT, P1 ;  /* 0x000000050700720c */ /* 0x000fda0003f21310 */
[----:B------:R-:W-:Y:S05]  /*70e0*/  @P0 BRA P1, `(.L_x_182) ;  /* 0x0000000000400947 */ /* 0x000fea0000800000 */
        /* <DEDUP_REMOVED lines=16> */
.L_x_182:
[----:B------:R-:W-:Y:S05]  /*71f0*/  BSYNC B8 ;  /* 0x0000000000087941 */ /* 0x000fea0003800000 */
.L_x_181:
[----:B------:R-:W-:-:S05]  /*7200*/  IADD3 R22, P0, R22, 0x8, RZ ;  /* 0x0000000816167810 */ /* 0x000fca0007f1e0ff */
[----:B------:R-:W-:Y:S01]  /*7210*/  IMAD.X R23, RZ, RZ, R23, P0 ;  /* 0x000000ffff177224 */ /* 0x000fe200000e0617 */
[----:B------:R-:W-:-:S04]  /*7220*/  ISETP.GE.U32.AND P0, PT, R22, R25, PT ;  /* 0x000000191600720c */ /* 0x000fc80003f06070 */
[----:B------:R-:W-:-:S13]  /*7230*/  ISETP.GE.U32.AND.EX P0, PT, R23, R16, PT, P0 ;  /* 0x000000101700720c */ /* 0x000fda0003f06100 */
[----:B------:R-:W-:Y:S05]  /*7240*/  @!P0 BRA `(.L_x_183) ;  /* 0xfffffffc00848947 */ /* 0x000fea000383ffff */
.L_x_180:
[----:B------:R-:W-:Y:S05]  /*7250*/  BSYNC B7 ;  /* 0x0000000000077941 */ /* 0x000fea0003800000 */
.L_x_179:
[----:B------:R-:W0:Y:S02]  /*7260*/  LDC.U8 R3, c[0x0][0x610] ;  /* 0x00018400ff037b82 */ /* 0x000e240000000000 */
        /* <DEDUP_REMOVED lines=11> */
[----:B------:R4:W-:Y:S01]  /*7320*/  STG.E.U8 desc[UR36][R18.64], RZ ;  /* 0x000000ff12007986 */ /* 0x0009e2000c101124 */
[----:B------:R-:W-:Y:S05]  /*7330*/  BRA `(.L_x_189) ;  /* 0x0000000400947947 */ /* 0x000fea0003800000 */
.L_x_187:
[----:B------:R3:W-:Y:S01]  /*7340*/  STG.E.U8 desc[UR36][R18.64], RZ ;  /* 0x000000ff12007986 */ /* 0x0007e2000c101124 */
[----:B------:R-:W-:Y:S05]  /*7350*/  BRA `(.L_x_189) ;  /* 0x00000004008c7947 */ /* 0x000fea0003800000 */
.L_x_186:
[----:B------:R-:W-:-:S13]  /*7360*/  ISETP.NE.AND P0, PT, R0, 0x2, PT ;  /* 0x000000020000780c */ /* 0x000fda0003f05270 */
[----:B------:R-:W-:Y:S05]  /*7370*/  @!P0 BRA `(.L_x_190) ;  /* 0x0000000000208947 */ /* 0x000fea0003800000 */
[----:B------:R-:W-:-:S13]  /*7380*/  ISETP.NE.AND P0, PT, R0, 0x3, PT ;  /* 0x000000030000780c */ /* 0x000fda0003f05270 */
[----:B------:R-:W-:Y:S05]  /*7390*/  @!P0 BRA `(.L_x_191) ;  /* 0x0000000000108947 */ /* 0x000fea0003800000 */
[----:B------:R-:W-:-:S13]  /*73a0*/  ISETP.NE.AND P0, PT, R0, 0x4, PT ;  /* 0x000000040000780c */ /* 0x000fda0003f05270 */
[----:B------:R-:W-:Y:S05]  /*73b0*/  @P0 BRA `(.L_x_188) ;  /* 0x0000000400240947 */ /* 0x000fea0003800000 */
[----:B------:R1:W-:Y:S01]  /*73c0*/  STG.E.64 desc[UR36][R18.64], RZ ;  /* 0x000000ff12007986 */ /* 0x0003e2000c101b24 */
[----:B------:R-:W-:Y:S05]  /*73d0*/  BRA `(.L_x_189) ;  /* 0x00000004006c7947 */ /* 0x000fea0003800000 */
.L_x_191:
[----:B------:R2:W-:Y:S01]  /*73e0*/  STG.E desc[UR36][R18.64], RZ ;  /* 0x000000ff12007986 */ /* 0x0005e2000c101924 */
[----:B------:R-:W-:Y:S05]  /*73f0*/  BRA `(.L_x_189) ;  /* 0x0000000400647947 */ /* 0x000fea0003800000 */
.L_x_190:
[----:B------:R0:W-:Y:S01]  /*7400*/  STG.E.U16 desc[UR36][R18.64], RZ ;  /* 0x000000ff12007986 */ /* 0x0001e2000c101524 */
[----:B------:R-:W-:Y:S05]  /*7410*/  BRA `(.L_x_189) ;  /* 0x00000004005c7947 */ /* 0x000fea0003800000 */
.L_x_185:
[----:B------:R-:W-:-:S13]  /*7420*/  ISETP.GT.AND P0, PT, R0, 0x6, PT ;  /* 0x000000060000780c */ /* 0x000fda0003f04270 */
[----:B------:R-:W-:Y:S05]  /*7430*/  @P0 BRA `(.L_x_192) ;  /* 0x0000000000200947 */ /* 0x000fea0003800000 */
[----:B------:R-:W-:-:S13]  /*7440*/  ISETP.NE.AND P0, PT, R0, 0x5, PT ;  /* 0x000000050000780c */ /* 0x000fda0003f05270 */
[----:B------:R-:W-:Y:S05]  /*7450*/  @!P0 BRA `(.L_x_193) ;  /* 0x0000000000108947 */ /* 0x000fea0003800000 */
[----:B------:R-:W-:-:S13]  /*7460*/  ISETP.NE.AND P0, PT, R0, 0x6, PT ;  /* 0x000000060000780c */ /* 0x000fda0003f05270 */
[----:B------:R-:W-:Y:S05]  /*7470*/  @P0 BRA `(.L_x_188) ;  /* 0x0000000000f40947 */ /* 0x000fea0003800000 */
[----:B------:R0:W-:Y:S01]  /*7480*/  STG.E desc[UR36][R18.64], RZ ;  /* 0x000000ff12007986 */ /* 0x0001e2000c101924 */
[----:B------:R-:W-:Y:S05]  /*7490*/  BRA `(.L_x_189) ;  /* 0x00000004003c7947 */ /* 0x000fea0003800000 */
.L_x_193:
[----:B------:R0:W-:Y:S01]  /*74a0*/  STG.E.U16 desc[UR36][R18.64], RZ ;  /* 0x000000ff12007986 */ /* 0x0001e2000c101524 */
[----:B------:R-:W-:Y:S05]  /*74b0*/  BRA `(.L_x_189) ;  /* 0x0000000400347947 */ /* 0x000fea0003800000 */
.L_x_192:
        /* <DEDUP_REMOVED lines=8> */
.L_x_195:
[----:B------:R0:W-:Y:S01]  /*7540*/  STG.E desc[UR36][R18.64], RZ ;  /* 0x000000ff12007986 */ /* 0x0001e2000c101924 */
[----:B------:R-:W-:Y:S05]  /*7550*/  BRA `(.L_x_189) ;  /* 0x00000004000c7947 */ /* 0x000fea0003800000 */
.L_x_194:
[----:B------:R0:W-:Y:S01]  /*7560*/  STG.E.64 desc[UR36][R18.64], RZ ;  /* 0x000000ff12007986 */ /* 0x0001e2000c101b24 */
[----:B------:R-:W-:Y:S05]  /*7570*/  BRA `(.L_x_189) ;  /* 0x0000000400047947 */ /* 0x000fea0003800000 */
.L_x_184:
        /* <DEDUP_REMOVED lines=8> */
[----:B------:R0:W-:Y:S01]  /*7600*/  STG.E.U8 desc[UR36][R18.64], RZ ;  /* 0x000000ff12007986 */ /* 0x0001e2000c101124 */
[----:B------:R-:W-:Y:S05]  /*7610*/  BRA `(.L_x_189) ;  /* 0x0000000000dc7947 */ /* 0x000fea0003800000 */
.L_x_198:
[----:B------:R0:W-:Y:S01]  /*7620*/  STG.E.128 desc[UR36][R18.64], RZ ;  /* 0x000000ff12007986 */ /* 0x0001e2000c101d24 */
[----:B------:R-:W-:Y:S05]  /*7630*/  BRA `(.L_x_189) ;  /* 0x0000000000d47947 */ /* 0x000fea0003800000 */
.L_x_197:
[----:B------:R-:W-:-:S13]  /*7640*/  ISETP.NE.AND P0, PT, R0, 0xf, PT ;  /* 0x0000000f0000780c */ /* 0x000fda0003f05270 */
[----:B------:R-:W-:Y:S05]  /*7650*/  @!P0 BRA `(.L_x_199) ;  /* 0x0000000000208947 */ /* 0x000fea0003800000 */
[----:B------:R-:W-:-:S13]  /*7660*/  ISETP.NE.AND P0, PT, R0, 0x17, PT ;  /* 0x000000170000780c */ /* 0x000fda0003f05270 */
[----:B------:R-:W-:Y:S05]  /*7670*/  @!P0 BRA `(.L_x_200) ;  /* 0x0000000000108947 */ /* 0x000fea0003800000 */
[----:B------:R-:W-:-:S13]  /*7680*/  ISETP.NE.AND P0, PT, R0, 0x18, PT ;  /* 0x000000180000780c */ /* 0x000fda0003f05270 */
[----:B------:R-:W-:Y:S05]  /*7690*/  @P0 BRA `(.L_x_188) ;  /* 0x00000000006c0947 */ /* 0x000fea0003800000 */
[----:B------:R0:W-:Y:S01]  /*76a0*/  STG.E.U8 desc[UR36][R18.64], RZ ;  /* 0x000000ff12007986 */ /* 0x0001e2000c101124 */
[----:B------:R-:W-:Y:S05]  /*76b0*/  BRA `(.L_x_189) ;  /* 0x0000000000b47947 */ /* 0x000fea0003800000 */
.L_x_200:
[----:B------:R0:W-:Y:S01]  /*76c0*/  STG.E.U8 desc[UR36][R18.64], RZ ;  /* 0x000000ff12007986 */ /* 0x0001e2000c101124 */
[----:B------:R-:W-:Y:S05]  /*76d0*/  BRA `(.L_x_189) ;  /* 0x0000000000ac7947 */ /* 0x000fea0003800000 */
.L_x_199:
[----:B------:R0:W-:Y:S01]  /*76e0*/  STG.E.U16 desc[UR36][R18.64], RZ ;  /* 0x000000ff12007986 */ /* 0x0001e2000c101524 */
[----:B------:R-:W-:Y:S05]  /*76f0*/  BRA `(.L_x_189) ;  /* 0x0000000000a47947 */ /* 0x000fea0003800000 */
.L_x_196:
        /* <DEDUP_REMOVED lines=8> */
[----:B------:R0:W-:Y:S01]  /*7780*/  STG.E.U16 desc[UR36][R18.64], RZ ;  /* 0x000000ff12007986 */ /* 0x0001e2000c101524 */
[----:B------:R-:W-:Y:S05]  /*7790*/  BRA `(.L_x_189) ;  /* 0x00000000007c7947 */ /* 0x000fea0003800000 */
.L_x_203:
[----:B------:R0:W-:Y:S01]  /*77a0*/  STG.E.U8 desc[UR36][R18.64], RZ ;  /* 0x000000ff12007986 */ /* 0x0001e2000c101124 */
[----:B------:R-:W-:Y:S05]  /*77b0*/  BRA `(.L_x_189) ;  /* 0x0000000000747947 */ /* 0x000fea0003800000 */
.L_x_202:
[----:B------:R0:W-:Y:S01]  /*77c0*/  STG.E.U8 desc[UR36][R18.64], RZ ;  /* 0x000000ff12007986 */ /* 0x0001e2000c101124 */
[----:B------:R-:W-:Y:S05]  /*77d0*/  BRA `(.L_x_189) ;  /* 0x00000000006c7947 */ /* 0x000fea0003800000 */
.L_x_201:
[----:B------:R-:W-:-:S13]  /*77e0*/  ISETP.NE.AND P0, PT, R0, 0x1c, PT ;  /* 0x0000001c0000780c */ /* 0x000fda0003f05270 */
[----:B------:R-:W-:Y:S05]  /*77f0*/  @!P0 BRA `(.L_x_204) ;  /* 0x0000000000608947 */ /* 0x000fea0003800000 */
[----:B------:R-:W-:-:S13]  /*7800*/  ISETP.NE.AND P0, PT, R0, 0x1d, PT ;  /* 0x0000001d0000780c */ /* 0x000fda0003f05270 */
[----:B------:R-:W-:Y:S05]  /*7810*/  @!P0 BRA `(.L_x_205) ;  /* 0x0000000000508947 */ /* 0x000fea0003800000 */
[----:B------:R-:W-:-:S13]  /*7820*/  ISETP.NE.AND P0, PT, R0, 0x2c, PT ;  /* 0x0000002c0000780c */ /* 0x000fda0003f05270 */
[----:B------:R0:W-:Y:S01]  /*7830*/  @!P0 STG.E.U8 desc[UR36][R18.64], RZ ;  /* 0x000000ff12008986 */ /* 0x0001e2000c101124 */
[----:B------:R-:W-:Y:S05]  /*7840*/  @!P0 BRA `(.L_x_189) ;  /* 0x0000000000508947 */ /* 0x000fea0003800000 */
.L_x_188:
[----:B------:R-:W-:Y:S01]  /*7850*/  MOV R0, 0x0 ;  /* 0x0000000000007802 */ /* 0x000fe20000000f00 */
[----:B------:R-:W-:Y:S01]  /*7860*/  ULDC.64 UR4, c[0x4][0x118] ;  /* 0x0100460000047ab9 */ /* 0x000fe20000000a00 */
[----:B------:R-:W-:Y:S01]  /*7870*/  ULDC.64 UR6, c[0x4][0x120] ;  /* 0x0100480000067ab9 */ /* 0x000fe20000000a00 */
[----:B------:R-:W-:Y:S01]  /*7880*/  IMAD.U32 R4, RZ, RZ, UR4 ;  /* 0x00000004ff047e24 */ /* 0x000fe2000f8e00ff */
[----:B------:R1:W2:Y:S01]  /*7890*/  LDC.64 R14, c[0x4][R0] ;  /* 0x01000000000e7b82 */ /* 0x0002a20000000a00 */
[----:B------:R-:W-:Y:S01]  /*78a0*/  IMAD.U32 R5, RZ, RZ, UR5 ;  /* 0x00000005ff057e24 */ /* 0x000fe2000f8e00ff */
[----:B------:R-:W-:Y:S01]  /*78b0*/  ULDC.64 UR4, c[0x4][0x28] ;  /* 0x01000a0000047ab9 */ /* 0x000fe20000000a00 */
[----:B------:R-:W-:Y:S01]  /*78c0*/  IMAD.U32 R6, RZ, RZ, UR6 ;  /* 0x00000006ff067e24 */ /* 0x000fe2000f8e00ff */
[----:B------:R-:W-:Y:S01]  /*78d0*/  MOV R10, UR4 ;  /* 0x00000004000a7c02 */ /* 0x000fe20008000f00 */
[----:B------:R-:W-:Y:S02]  /*78e0*/  IMAD.U32 R7, RZ, RZ, UR7 ;  /* 0x00000007ff077e24 */ /* 0x000fe4000f8e00ff */
[----:B------:R-:W-:-:S02]  /*78f0*/  IMAD.U32 R11, RZ, RZ, UR5 ;  /* 0x00000005ff0b7e24 */ /* 0x000fc4000f8e00ff */
[----:B------:R-:W-:Y:S02]  /*7900*/  IMAD.MOV.U32 R8, RZ, RZ, 0x65 ;  /* 0x00000065ff087424 */ /* 0x000fe400078e00ff */
[----:B------:R-:W-:Y:S02]  /*7910*/  IMAD.MOV.U32 R12, RZ, RZ, 0x1 ;  /* 0x00000001ff0c7424 */ /* 0x000fe400078e00ff */
[----:B-1----:R-:W-:-:S07]  /*7920*/  IMAD.MOV.U32 R13, RZ, RZ, RZ ;  /* 0x000000ffff0d7224 */ /* 0x002fce00078e00ff */
[----:B------:R-:W-:-:S07]  /*7930*/  LEPC R20, `(.L_x_206) ;  /* 0x000000001014794e */ /* 0x000fce0000000000 */
[----:B0-2---:R-:W-:Y:S05]  /*7940*/  CALL.ABS.NOINC R14 ;  /* 0x000000000e007343 */ /* 0x005fea0003c00000 */
.L_x_206:
[----:B------:R-:W-:Y:S05]  /*7950*/  BRA `(.L_x_189) ;  /* 0x00000000000c7947 */ /* 0x000fea0003800000 */
.L_x_205:
[----:B------:R0:W-:Y:S01]  /*7960*/  STG.E.64 desc[UR36][R18.64], RZ ;  /* 0x000000ff12007986 */ /* 0x0001e2000c101b24 */
[----:B------:R-:W-:Y:S05]  /*7970*/  BRA `(.L_x_189) ;  /* 0x0000000000047947 */ /* 0x000fea0003800000 */
.L_x_204:
[----:B------:R0:W-:Y:S02]  /*7980*/  STG.E desc[UR36][R18.64], RZ ;  /* 0x000000ff12007986 */ /* 0x0001e4000c101924 */
.L_x_189:
[----:B------:R-:W-:-:S04]  /*7990*/  IMAD R2, R2, 0x200, R17 ;  /* 0x0000020002027824 */ /* 0x000fc800078e0211 */
[----:B01234-:R-:W-:-:S07]  /*79a0*/  VIADD R19, R2, 0x80 ;  /* 0x0000008002137836 */ /* 0x01ffce0000000000 */
.L_x_1:
[----:B------:R-:W-:Y:S05]  /*79b0*/  BSYNC B6 ;  /* 0x0000000000067941 */ /* 0x000fea0003800000 */
.L_x_0:
[----:B------:R-:W-:Y:S01]  /*79c0*/  ULDC UR4, c[0x0][0x210] ;  /* 0x0000840000047ab9 */ /* 0x000fe20000000800 */
[----:B------:R-:W-:Y:S01]  /*79d0*/  BSSY B6, `(.L_x_207) ;  /* 0x000078f000067945 */ /* 0x000fe20003800000 */
[----:B------:R-:W-:-:S13]  /*79e0*/  ISETP.GE.AND P0, PT, R19, UR4, PT ;  /* 0x0000000413007c0c */ /* 0x000fda000bf06270 */
[----:B------:R-:W-:Y:S05]  /*79f0*/  @P0 BRA `(.L_x_208) ;  /* 0x0000007800300947 */ /* 0x000fea0003800000 */
        /* <DEDUP_REMOVED lines=226> */
[----:B------:R-:W-:Y:S01]  /*8820*/  ISETP.NE.AND P0, PT, R6, 0xd, PT ;  /* 0x0000000d0600780c */ /* 0x000fe20003f05270 */
[----:B------:R-:W-:-:S07]  /*8830*/  ULDC.64 UR6, c[0x0][0x478] ;  /* 0x00011e0000067ab9 */ /* 0x000fce0000000a00 */
        /* <DEDUP_REMOVED lines=228> */
.L_x_209:
        /* <DEDUP_REMOVED lines=21> */
.L_x_213:
[----:B------:R0:W5:Y:S01]  /*97d0*/  LDG.E.U8 R26, desc[UR36][R2.64] ;  /* 0x00000024021a7981 */ /* 0x000162000c1e1100 */
[----:B------:R-:W-:Y:S01]  /*97e0*/  IMAD.MOV.U32 R27, RZ, RZ, RZ ;  /* 0x000000ffff1b7224 */ /* 0x000fe200078e00ff */
[----:B------:R-:W-:Y:S06]  /*97f0*/  BRA `(.L_x_215) ;  /* 0x0000000c00487947 */ /* 0x000fec0003800000 */
.L_x_212:
        /* <DEDUP_REMOVED lines=8> */
.L_x_217:
[----:B------:R-:W2:Y:S02]  /*9880*/  LDG.E R26, desc[UR36][R2.64] ;  /* 0x00000024021a7981 */ /* 0x000ea4000c1e1900 */
[----:B--2---:R-:W-:Y:S01]  /*9890*/  SHF.R.S32.HI R27, RZ, 0x1f, R26 ;  /* 0x0000001fff1b7819 */ /* 0x004fe2000001141a */
[----:B------:R-:W-:Y:S06]  /*98a0*/  BRA `(.L_x_215) ;  /* 0x0000000c001c7947 */ /* 0x000fec0003800000 */
.L_x_216:
[----:B------:R-:W2:Y:S02]  /*98b0*/  LDG.E.S16 R26, desc[UR36][R2.64] ;  /* 0x00000024021a7981 */ /* 0x000ea4000c1e1700 */
[----:B--2---:R-:W-:Y:S01]  /*98c0*/  SHF.R.S32.HI R27, RZ, 0x1f, R26 ;  /* 0x0000001fff1b7819 */ /* 0x004fe2000001141a */
[----:B------:R-:W-:Y:S06]  /*98d0*/  BRA `(.L_x_215) ;  /* 0x0000000c00107947 */ /* 0x000fec0003800000 */
.L_x_211:
        /* <DEDUP_REMOVED lines=9> */
.L_x_219:
[----:B------:R-:W2:Y:S02]  /*9970*/  LDG.E.U16 R2, desc[UR36][R2.64] ;  /* 0x0000002402027981 */ /* 0x000ea4000c1e1500 */
[----:B--2---:R-:W-:-:S06]  /*9980*/  HADD2.F32 R26, -RZ, R2.H0_H0 ;  /* 0x20000002ff1a7230 */ /* 0x004fcc0000004100 */
[----:B------:R-:W0:Y:S01]  /*9990*/  F2I.S64.TRUNC R26, R26 ;  /* 0x0000001a001a7311 */ /* 0x000e22000020d900 */
[----:B------:R-:W-:Y:S05]  /*99a0*/  BRA `(.L_x_215) ;  /* 0x0000000800dc7947 */ /* 0x000fea0003800000 */
.L_x_218:
        /* <DEDUP_REMOVED lines=9> */
.L_x_221:
[----:B------:R-:W2:Y:S02]  /*9a40*/  LDG.E.U16 R2, desc[UR36][R2.64] ;  /* 0x0000002402027981 */ /* 0x000ea4000c1e1500 */
[----:B--2---:R-:W-:-:S06]  /*9a50*/  HADD2.F32 R26, -RZ, R2.H0_H0 ;  /* 0x20000002ff1a7230 */ /* 0x004fcc0000004100 */
[----:B------:R-:W0:Y:S01]  /*9a60*/  F2I.S64.TRUNC R26, R26 ;  /* 0x0000001a001a7311 */ /* 0x000e22000020d900 */
[----:B------:R-:W-:Y:S05]  /*9a70*/  BRA `(.L_x_215) ;  /* 0x0000000800a87947 */ /* 0x000fea0003800000 */
.L_x_220:
[----:B------:R-:W2:Y:S02]  /*9a80*/  LDG.E.64 R2, desc[UR36][R2.64] ;  /* 0x0000002402027981 */ /* 0x000ea4000c1e1b00 */
[----:B--2---:R0:W1:Y:S01]  /*9a90*/  F2I.S64.F64.TRUNC R26, R2 ;  /* 0x00000002001a7311 */ /* 0x004062000030d900 */
[----:B------:R-:W-:Y:S05]  /*9aa0*/  BRA `(.L_x_215) ;  /* 0x00000008009c7947 */ /* 0x000fea0003800000 */
.L_x_210:
        /* <DEDUP_REMOVED lines=13> */
.L_x_224:
[----:B------:R-:W2:Y:S02]  /*9b80*/  LDG.E.64 R2, desc[UR36][R2.64] ;  /* 0x0000002402027981 */ /* 0x000ea4000c1e1b00 */
[----:B--2---:R0:W1:Y:S01]  /*9b90*/  F2I.S64.F64.TRUNC R26, R2 ;  /* 0x00000002001a7311 */ /* 0x004062000030d900 */
[----:B------:R-:W-:Y:S05]  /*9ba0*/  BRA `(.L_x_215) ;  /* 0x00000008005c7947 */ /* 0x000fea0003800000 */
.L_x_223:
        /* <DEDUP_REMOVED lines=27> */
.L_x_226:
[----:B------:R-:W2:Y:S02]  /*9d60*/  LDG.E.U8 R2, desc[UR36][R2.64] ;  /* 0x0000002402027981 */ /* 0x000ea4000c1e1100 */
[C---:B--2---:R-:W-:Y:S01]  /*9d70*/  SHF.L.U32 R0, R2.reuse, 0x19, RZ ;  /* 0x0000001902007819 */ /* 0x044fe200000006ff */
[----:B------:R-:W-:-:S03]  /*9d80*/  IMAD.SHL.U32 R5, R2, 0x1000000, RZ ;  /* 0x0100000002057824 */ /* 0x000fc600078e00ff */
[----:B------:R-:W-:-:S13]  /*9d90*/  ISETP.GE.U32.AND P0, PT, R0, 0x8000000, PT ;  /* 0x080000000000780c */ /* 0x000fda0003f06070 */
[C---:B------:R-:W-:Y:S02]  /*9da0*/  @!P0 IMAD.SHL.U32 R0, R2.reuse, 0x100, RZ ;  /* 0x0000010002008824 */ /* 0x040fe400078e00ff */
[----:B------:R-:W-:-:S03]  /*9db0*/  @P0 IMAD.SHL.U32 R4, R2, 0x200000, RZ ;  /* 0x0020000002040824 */ /* 0x000fc600078e00ff */
[----:B------:R-:W-:Y:S02]  /*9dc0*/  @!P0 LOP3.LUT R0, R0, 0x7f00, RZ, 0xc0, !PT ;  /* 0x00007f0000008812 */ /* 0x000fe400078ec0ff */
[----:B------:R-:W-:Y:S02]  /*9dd0*/  @P0 LOP3.LUT R4, R4, 0x70000000, RZ, 0xfc, !PT ;  /* 0x7000000004040812 */ /* 0x000fe400078efcff */
[----:B------:R-:W-:-:S03]  /*9de0*/  @!P0 LOP3.LUT R0, R0, 0x3f000000, RZ, 0xfc, !PT ;  /* 0x3f00000000008812 */ /* 0x000fc600078efcff */
[----:B------:R-:W-:Y:S02]  /*9df0*/  @P0 FMUL.FTZ R4, R4, 1.9259299443872358531e-34 ;  /* 0x0780000004040820 */ /* 0x000fe40000410000 */
[----:B------:R-:W-:-:S05]  /*9e00*/  @!P0 FADD.FTZ R4, R0, -0.5 ;  /* 0xbf00000000048421 */ /* 0x000fca0000010000 */
[----:B------:R-:W-:-:S04]  /*9e10*/  LOP3.LUT R4, R4, 0x80000000, R5, 0xf8, !PT ;  /* 0x8000000004047812 */ /* 0x000fc800078ef805 */
[----:B------:R0:W1:Y:S01]  /*9e20*/  F2I.S64.TRUNC R26, R4 ;  /* 0x00000004001a7311 */ /* 0x000062000020d900 */
[----:B------:R-:W-:Y:S05]  /*9e30*/  BRA `(.L_x_215) ;  /* 0x0000000400b87947 */ /* 0x000fea0003800000 */
.L_x_225:
[----:B------:R-:W2:Y:S02]  /*9e40*/  LDG.E.U16 R26, desc[UR36][R2.64] ;  /* 0x00000024021a7981 */ /* 0x000ea4000c1e1500 */
[----:B--2---:R-:W-:-:S06]  /*9e50*/  IMAD.U32 R26, R26, 0x10000, RZ ;  /* 0x000100001a1a7824 */ /* 0x004fcc00078e00ff */
[----:B------:R-:W0:Y:S01]  /*9e60*/  F2I.S64.TRUNC R26, R26 ;  /* 0x0000001a001a7311 */ /* 0x000e22000020d900 */
[----:B------:R-:W-:Y:S05]  /*9e70*/  BRA `(.L_x_215) ;  /* 0x0000000400a87947 */ /* 0x000fea0003800000 */
.L_x_222:
        /* <DEDUP_REMOVED lines=11> */
.L_x_229:
        /* <DEDUP_REMOVED lines=21> */
.L_x_233:
[----:B------:R-:W-:Y:S05]  /*a080*/  BSYNC B1 ;  /* 0x0000000000017941 */ /* 0x000fea0003800000 */
.L_x_232:
[----:B------:R-:W-:Y:S01]  /*a090*/  IMAD.SHL.U32 R2, R2, 0x100000, RZ ;  /* 0x0010000002027824 */ /* 0x000fe200078e00ff */
[----:B------:R-:W-:-:S04]  /*a0a0*/  LEA R3, R0, 0x3b800000, 0x17 ;  /* 0x3b80000000037811 */ /* 0x000fc800078eb8ff */
[----:B------:R-:W-:-:S07]  /*a0b0*/  LOP3.LUT R26, R3, R2, R26, 0xfe, !PT ;  /* 0x00000002031a7212 */ /* 0x000fce00078efe1a */
.L_x_231:
[----:B------:R-:W-:Y:S05]  /*a0c0*/  BSYNC B0 ;  /* 0x0000000000007941 */ /* 0x000fea0003800000 */
.L_x_230:
[----:B------:R-:W4:Y:S01]  /*a0d0*/  F2I.S64.TRUNC R26, R26 ;  /* 0x0000001a001a7311 */ /* 0x000f22000020d900 */
[----:B------:R-:W-:Y:S05]  /*a0e0*/  BRA `(.L_x_215) ;  /* 0x00000004000c7947 */ /* 0x000fea0003800000 */
.L_x_228:
        /* <DEDUP_REMOVED lines=21> */
.L_x_237:
[----:B------:R-:W-:Y:S05]  /*a240*/  BSYNC B1 ;  /* 0x0000000000017941 */ /* 0x000fea0003800000 */
.L_x_236:
[----:B------:R-:W-:Y:S01]  /*a250*/  IMAD.SHL.U32 R2, R2, 0x200000, RZ ;  /* 0x0020000002027824 */ /* 0x000fe200078e00ff */
[----:B------:R-:W-:-:S04]  /*a260*/  LEA R3, R0, 0x37800000, 0x17 ;  /* 0x3780000000037811 */ /* 0x000fc800078eb8ff */
[----:B------:R-:W-:-:S07]  /*a270*/  LOP3.LUT R26, R3, R2, R26, 0xfe, !PT ;  /* 0x00000002031a7212 */ /* 0x000fce00078efe1a */
.L_x_235:
[----:B------:R-:W-:Y:S05]  /*a280*/  BSYNC B0 ;  /* 0x0000000000007941 */ /* 0x000fea0003800000 */
.L_x_234:
[----:B------:R-:W3:Y:S01]  /*a290*/  F2I.S64.TRUNC R26, R26 ;  /* 0x0000001a001a7311 */ /* 0x000ee2000020d900 */
[----:B------:R-:W-:Y:S05]  /*a2a0*/  BRA `(.L_x_215) ;  /* 0x00000000009c7947 */ /* 0x000fea0003800000 */
.L_x_227:
        /* <DEDUP_REMOVED lines=14> */
.L_x_241:
[----:B------:R-:W-:Y:S05]  /*a390*/  BSYNC B0 ;  /* 0x0000000000007941 */ /* 0x000fea0003800000 */
.L_x_240:
[----:B------:R-:W2:Y:S01]  /*a3a0*/  F2I.S64.TRUNC R26, R26 ;  /* 0x0000001a001a7311 */ /* 0x000ea2000020d900 */
[----:B------:R-:W-:Y:S05]  /*a3b0*/  BRA `(.L_x_215) ;  /* 0x0000000000587947 */ /* 0x000fea0003800000 */
.L_x_214:
        /* <DEDUP_REMOVED lines=16> */
.L_x_242:
[----:B------:R-:W-:Y:S01]  /*a4c0*/  CS2R R26, SRZ ;  /* 0x00000000001a7805 */ /* 0x000fe2000001ff00 */
[----:B------:R-:W-:Y:S06]  /*a4d0*/  BRA `(.L_x_215) ;  /* 0x0000000000107947 */ /* 0x000fec0003800000 */
.L_x_239:
[----:B------:R1:W5:Y:S01]  /*a4e0*/  LDG.E.64 R26, desc[UR36][R2.64] ;  /* 0x00000024021a7981 */ /* 0x000362000c1e1b00 */
[----:B------:R-:W-:Y:S05]  /*a4f0*/  BRA `(.L_x_215) ;  /* 0x0000000000087947 */ /* 0x000fea0003800000 */
.L_x_238:
[----:B------:R0:W5:Y:S01]  /*a500*/  LDG.E R26, desc[UR36][R2.64] ;  /* 0x00000024021a7981 */ /* 0x000162000c1e1900 */
[----:B------:R-:W-:-:S07]  /*a510*/  IMAD.MOV.U32 R27, RZ, RZ, RZ ;  /* 0x000000ffff1b7224 */ /* 0x000fce00078e00ff */
.L_x_215:
[----:B0-----:R-:W0:Y:S01]  /*a520*/  LDC.U8 R4, c[0x0][0x612] ;  /* 0x00018480ff047b82 */ /* 0x001e220000000000 */
[----:B------:R-:W-:Y:S02]  /*a530*/  ULDC.64 UR4, c[0x0][0x5b0] ;  /* 0x00016c0000047ab9 */ /* 0x000fe40000000a00 */
[----:B-1----:R-:W-:-:S05]  /*a540*/  IADD3 R2, P0, R23, UR4, RZ ;  /* 0x0000000417027c10 */ /* 0x002fca000ff1e0ff */
        /* <DEDUP_REMOVED lines=15> */
.L_x_246:
[----:B------:R0:W5:Y:S01]  /*a640*/  LDG.E.U8 R28, desc[UR36][R2.64] ;  /* 0x00000024021c7981 */ /* 0x000162000c1e1100 */
[----:B------:R-:W-:Y:S01]  /*a650*/  IMAD.MOV.U32 R29, RZ, RZ, RZ ;  /* 0x000000ffff1d7224 */ /* 0x000fe200078e00ff */
[----:B------:R-:W-:Y:S06]  /*a660*/  BRA `(.L_x_248) ;  /* 0x0000000c00487947 */ /* 0x000fec0003800000 */
.L_x_245:
        /* <DEDUP_REMOVED lines=8> */
.L_x_250:
[----:B------:R-:W2:Y:S02]  /*a6f0*/  LDG.E R28, desc[UR36][R2.64] ;  /* 0x00000024021c7981 */ /* 0x000ea4000c1e1900 */
[----:B--2---:R-:W-:Y:S01]  /*a700*/  SHF.R.S32.HI R29, RZ, 0x1f, R28 ;  /* 0x0000001fff1d7819 */ /* 0x004fe2000001141c */
[----:B------:R-:W-:Y:S06]  /*a710*/  BRA `(.L_x_248) ;  /* 0x0000000c001c7947 */ /* 0x000fec0003800000 */
.L_x_249:
[----:B------:R-:W2:Y:S02]  /*a720*/  LDG.E.S16 R28, desc[UR36][R2.64] ;  /* 0x00000024021c7981 */ /* 0x000ea4000c1e1700 */
[----:B--2---:R-:W-:Y:S01]  /*a730*/  SHF.R.S32.HI R29, RZ, 0x1f, R28 ;  /* 0x0000001fff1d7819 */ /* 0x004fe2000001141c */
[----:B------:R-:W-:Y:S06]  /*a740*/  BRA `(.L_x_248) ;  /* 0x0000000c00107947 */ /* 0x000fec0003800000 */
.L_x_244:
        /* <DEDUP_REMOVED lines=9> */
.L_x_252:
[----:B------:R-:W2:Y:S02]  /*a7e0*/  LDG.E.U16 R2, desc[UR36][R2.64] ;  /* 0x0000002402027981 */ /* 0x000ea4000c1e1500 */
[----:B--2---:R-:W-:-:S06]  /*a7f0*/  HADD2.F32 R28, -RZ, R2.H0_H0 ;  /* 0x20000002ff1c7230 */ /* 0x004fcc0000004100 */
[----:B------:R-:W0:Y:S01]  /*a800*/  F2I.S64.TRUNC R28, R28 ;  /* 0x0000001c001c7311 */ /* 0x000e22000020d900 */
[----:B------:R-:W-:Y:S05]  /*a810*/  BRA `(.L_x_248) ;  /* 0x0000000800dc7947 */ /* 0x000fea0003800000 */
.L_x_251:
        /* <DEDUP_REMOVED lines=9> */
.L_x_254:
[----:B------:R-:W2:Y:S02]  /*a8b0*/  LDG.E.U16 R2, desc[UR36][R2.64] ;  /* 0x0000002402027981 */ /* 0x000ea4000c1e1500 */
[----:B--2---:R-:W-:-:S06]  /*a8c0*/  HADD2.F32 R28, -RZ, R2.H0_H0 ;  /* 0x20000002ff1c7230 */ /* 0x004fcc0000004100 */
[----:B------:R-:W0:Y:S01]  /*a8d0*/  F2I.S64.TRUNC R28, R28 ;  /* 0x0000001c001c7311 */ /* 0x000e22000020d900 */
[----:B------:R-:W-:Y:S05]  /*a8e0*/  BRA `(.L_x_248) ;  /* 0x0000000800a87947 */ /* 0x000fea0003800000 */
.L_x_253:
[----:B------:R-:W2:Y:S02]  /*a8f0*/  LDG.E.64 R2, desc[UR36][R2.64] ;  /* 0x0000002402027981 */ /* 0x000ea4000c1e1b00 */
[----:B--2---:R0:W1:Y:S01]  /*a900*/  F2I.S64.F64.TRUNC R28, R2 ;  /* 0x00000002001c7311 */ /* 0x004062000030d900 */
[----:B------:R-:W-:Y:S05]  /*a910*/  BRA `(.L_x_248) ;  /* 0x00000008009c7947 */ /* 0x000fea0003800000 */
.L_x_243:
        /* <DEDUP_REMOVED lines=13> */
.L_x_257:
[----:B------:R-:W2:Y:S02]  /*a9f0*/  LDG.E.64 R2, desc[UR36][R2.64] ;  /* 0x0000002402027981 */ /* 0x000ea4000c1e1b00 */
[----:B--2---:R0:W1:Y:S01]  /*aa00*/  F2I.S64.F64.TRUNC R28, R2 ;  /* 0x00000002001c7311 */ /* 0x004062000030d900 */
[----:B------:R-:W-:Y:S05]  /*aa10*/  BRA `(.L_x_248) ;  /* 0x00000008005c7947 */ /* 0x000fea0003800000 */
.L_x_256:
        /* <DEDUP_REMOVED lines=27> */
.L_x_259:
[----:B------:R-:W2:Y:S02]  /*abd0*/  LDG.E.U8 R2, desc[UR36][R2.64] ;  /* 0x0000002402027981 */ /* 0x000ea4000c1e1100 */
[C---:B--2---:R-:W-:Y:S02]  /*abe0*/  IMAD.SHL.U32 R0, R2.reuse, 0x2000000, RZ ;  /* 0x0200000002007824 */ /* 0x044fe400078e00ff */
        /* <DEDUP_REMOVED lines=12> */
.L_x_258:
[----:B------:R-:W2:Y:S02]  /*acb0*/  LDG.E.U16 R28, desc[UR36][R2.64] ;  /* 0x00000024021c7981 */ /* 0x000ea4000c1e1500 */
[----:B--2---:R-:W-:-:S06]  /*acc0*/  IMAD.U32 R28, R28, 0x10000, RZ ;  /* 0x000100001c1c7824 */ /* 0x004fcc00078e00ff */
[----:B------:R-:W0:Y:S01]  /*acd0*/  F2I.S64.TRUNC R28, R28 ;  /* 0x0000001c001c7311 */ /* 0x000e22000020d900 */
[----:B------:R-:W-:Y:S05]  /*ace0*/  BRA `(.L_x_248) ;  /* 0x0000000400a87947 */ /* 0x000fea0003800000 */
.L_x_255:
        /* <DEDUP_REMOVED lines=11> */
.L_x_262:
        /* <DEDUP_REMOVED lines=21> */
.L_x_266:
[----:B------:R-:W-:Y:S05]  /*aef0*/  BSYNC B1 ;  /* 0x0000000000017941 */ /* 0x000fea0003800000 */
.L_x_265:
[----:B------:R-:W-:Y:S01]  /*af00*/  IMAD.SHL.U32 R2, R2, 0x100000, RZ ;  /* 0x0010000002027824 */ /* 0x000fe200078e00ff */
[----:B------:R-:W-:-:S04]  /*af10*/  LEA R3, R0, 0x3b800000, 0x17 ;  /* 0x3b80000000037811 */ /* 0x000fc800078eb8ff */
[----:B------:R-:W-:-:S07]  /*af20*/  LOP3.LUT R28, R3, R2, R28, 0xfe, !PT ;  /* 0x00000002031c7212 */ /* 0x000fce00078efe1c */
.L_x_264:
[----:B------:R-:W-:Y:S05]  /*af30*/  BSYNC B0 ;  /* 0x0000000000007941 */ /* 0x000fea0003800000 */
.L_x_263:
[----:B------:R-:W1:Y:S01]  /*af40*/  F2I.S64.TRUNC R28, R28 ;  /* 0x0000001c001c7311 */ /* 0x000e62000020d900 */
[----:B------:R-:W-:Y:S05]  /*af50*/  BRA `(.L_x_248) ;  /* 0x00000004000c7947 */ /* 0x000fea0003800000 */
.L_x_261:
        /* <DEDUP_REMOVED lines=21> */
.L_x_270:
[----:B------:R-:W-:Y:S05]  /*b0b0*/  BSYNC B1 ;  /* 0x0000000000017941 */ /* 0x000fea0003800000 */
.L_x_269:
[----:B------:R-:W-:Y:S01]  /*b0c0*/  IMAD.SHL.U32 R2, R2, 0x200000, RZ ;  /* 0x0020000002027824 */ /* 0x000fe200078e00ff */
[----:B------:R-:W-:-:S04]  /*b0d0*/  LEA R3, R0, 0x37800000, 0x17 ;  /* 0x3780000000037811 */ /* 0x000fc800078eb8ff */
[----:B------:R-:W-:-:S07]  /*b0e0*/  LOP3.LUT R28, R3, R2, R28, 0xfe, !PT ;  /* 0x00000002031c7212 */ /* 0x000fce00078efe1c */
.L_x_268:
[----:B------:R-:W-:Y:S05]  /*b0f0*/  BSYNC B0 ;  /* 0x0000000000007941 */ /* 0x000fea0003800000 */
.L_x_267:
[----:B------:R-:W0:Y:S01]  /*b100*/  F2I.S64.TRUNC R28, R28 ;  /* 0x0000001c001c7311 */ /* 0x000e22000020d900 */
[----:B------:R-:W-:Y:S05]  /*b110*/  BRA `(.L_x_248) ;  /* 0x00000000009c7947 */ /* 0x000fea0003800000 */
.L_x_260:
        /* <DEDUP_REMOVED lines=14> */
.L_x_274:
[----:B------:R-:W-:Y:S05]  /*b200*/  BSYNC B0 ;  /* 0x0000000000007941 */ /* 0x000fea0003800000 */
.L_x_273:
[----:B------:R-:W0:Y:S01]  /*b210*/  F2I.S64.TRUNC R28, R28 ;  /* 0x0000001c001c7311 */ /* 0x000e22000020d900 */
[----:B------:R-:W-:Y:S05]  /*b220*/  BRA `(.L_x_248) ;  /* 0x0000000000587947 */ /* 0x000fea0003800000 */
.L_x_247:
        /* <DEDUP_REMOVED lines=15> */
[----:B-12345:R-:W-:Y:S05]  /*b320*/  CALL.ABS.NOINC R2 ;  /* 0x0000000002007343 */ /* 0x03efea0003c00000 */
.L_x_275:
[----:B------:R-:W-:Y:S01]  /*b330*/  CS2R R28, SRZ ;  /* 0x00000000001c7805 */ /* 0x000fe2000001ff00 */
[----:B------:R-:W-:Y:S06]  /*b340*/  BRA `(.L_x_248) ;  /* 0x0000000000107947 */ /* 0x000fec0003800000 */
.L_x_272:
[----:B------:R0:W5:Y:S01]  /*b350*/  LDG.E.64 R28, desc[UR36][R2.64] ;  /* 0x00000024021c7981 */ /* 0x000162000c1e1b00 */
[----:B------:R-:W-:Y:S05]  /*b360*/  BRA `(.L_x_248) ;  /* 0x0000000000087947 */ /* 0x000fea0003800000 */
.L_x_271:
[----:B------:R0:W5:Y:S01]  /*b370*/  LDG.E R28, desc[UR36][R2.64] ;  /* 0x00000024021c7981 */ /* 0x000162000c1e1900 */
[----:B------:R-:W-:-:S07]  /*b380*/  IMAD.MOV.U32 R29, RZ, RZ, RZ ;  /* 0x000000ffff1d7224 */ /* 0x000fce00078e00ff */
.L_x_248:
[----:B0-----:R-:W0:Y:S01]  /*b390*/  LDC.U8 R4, c[0x0][0x613] ;  /* 0x000184c0ff047b82 */ /* 0x001e220000000000 */
[----:B------:R-:W-:Y:S02]  /*b3a0*/  ULDC.64 UR4, c[0x0][0x5b8] ;  /* 0x00016e0000047ab9 */ /* 0x000fe40000000a00 */
[----:B------:R-:W-:-:S05]  /*b3b0*/  IADD3 R2, P0, R22, UR4, RZ ;  /* 0x0000000416027c10 */ /* 0x000fca000ff1e0ff */
        /* <DEDUP_REMOVED lines=15> */
.L_x_279:
[----:B------:R0:W5:Y:S01]  /*b4b0*/  LDG.E.U8 R22, desc[UR36][R2.64] ;  /* 0x0000002402167981 */ /* 0x000162000c1e1100 */
[----:B------:R-:W-:Y:S01]  /*b4c0*/  IMAD.MOV.U32 R23, RZ, RZ, RZ ;  /* 0x000000ffff177224 */ /* 0x000fe200078e00ff */
[----:B------:R-:W-:Y:S06]  /*b4d0*/  BRA `(.L_x_281) ;  /* 0x0000000c00487947 */ /* 0x000fec0003800000 */
.L_x_278:
        /* <DEDUP_REMOVED lines=8> */
.L_x_283:
[----:B------:R-:W2:Y:S02]  /*b560*/  LDG.E R22, desc[UR36][R2.64] ;  /* 0x0000002402167981 */ /* 0x000ea4000c1e1900 */
[----:B--2---:R-:W-:Y:S01]  /*b570*/  SHF.R.S32.HI R23, RZ, 0x1f, R22 ;  /* 0x0000001fff177819 */ /* 0x004fe20000011416 */
[----:B------:R-:W-:Y:S06]  /*b580*/  BRA `(.L_x_281) ;  /* 0x0000000c001c7947 */ /* 0x000fec0003800000 */
.L_x_282:
[----:B------:R-:W2:Y:S02]  /*b590*/  LDG.E.S16 R22, desc[UR36][R2.64] ;  /* 0x0000002402167981 */ /* 0x000ea4000c1e1700 */
[----:B--2---:R-:W-:Y:S01]  /*b5a0*/  SHF.R.S32.HI R23, RZ, 0x1f, R22 ;  /* 0x0000001fff177819 */ /* 0x004fe20000011416 */
[----:B------:R-:W-:Y:S06]  /*b5b0*/  BRA `(.L_x_281) ;  /* 0x0000000c00107947 */ /* 0x000fec0003800000 */
.L_x_277:
[----:B------:R-:W-:-:S13]  /*b5c0*/  ISETP.GT.AND P0, PT, R0, 0x6, PT ;  /* 0x000000060000780c */ /* 0x000fda0003f04270 */
[----:B------:R-:W-:Y:S05]  /*b5d0*/  @P0 BRA `(.L_x_284) ;  /* 0x00000000002c0947 */ /* 0x000fea0003800000 */
[----:B------:R-:W-:-:S13]  /*b5e0*/  ISETP.NE.AND P0, PT, R0, 0x5, PT ;  /* 0x000000050000780c */ /* 0x000fda0003f05270 */
[----:B------:R-:W-:Y:S05]  /*b5f0*/  @!P0 BRA `(.L_x_285) ;  /* 0x0000000000148947 */ /* 0x000fea0003800000 */
[----:B------:R-:W-:-:S13]  /*b600*/  ISETP.NE.AND P0, PT, R0, 0x6, PT ;  /* 0x000000060000780c */ /* 0x000fda0003f05270 */
[----:B------:R-:W-:Y:S05]  /*b610*/  @P0 BRA `(.L_x_280) ;  /* 0x0000000800a00947 */ /* 0x000fea0003800000 */
[----:B------:R-:W2:Y:S02]  /*b620*/  LDG.E R2, desc[UR36][R2.64] ;  /* 0x0000002402027981 */ /* 0x000ea4000c1e1900 */
[----:B--2---:R0:W2:Y:S01]  /*b630*/  F2I.S64.TRUNC R22, R2 ;  /* 0x0000000200167311 */ /* 0x0040a2000020d900 */
[----:B------:R-:W-:Y:S05]  /*b640*/  BRA `(.L_x_281) ;  /* 0x0000000800ec7947 */ /* 0x000fea0003800000 */
.L_x_285:
[----:B------:R-:W2:Y:S02]  /*b650*/  LDG.E.U16 R2, desc[UR36][R2.64] ;  /* 0x0000002402027981 */ /* 0x000ea4000c1e1500 */
[----:B--2---:R-:W-:-:S06]  /*b660*/  HADD2.F32 R22, -RZ, R2.H0_H0 ;  /* 0x20000002ff167230 */ /* 0x004fcc0000004100 */
[----:B------:R-:W0:Y:S01]  /*b670*/  F2I.S64.TRUNC R22, R22 ;  /* 0x0000001600167311 */ /* 0x000e22000020d900 */
[----:B------:R-:W-:Y:S05]  /*b680*/  BRA `(.L_x_281) ;  /* 0x0000000800dc7947 */ /* 0x000fea0003800000 */
.L_x_284:
[----:B------:R-:W-:-:S13]  /*b690*/  ISETP.NE.AND P0, PT, R0, 0x7, PT ;  /* 0x000000070000780c */ /* 0x000fda0003f05270 */
[----:B------:R-:W-:Y:S05]  /*b6a0*/  @!P0 BRA `(.L_x_286) ;  /* 0x00000000002c8947 */ /* 0x000fea0003800000 */
[----:B------:R-:W-:-:S13]  /*b6b0*/  ISETP.NE.AND P0, PT, R0, 0x8, PT ;  /* 0x000000080000780c */ /* 0x000fda0003f05270 */
[----:B------:R-:W-:Y:S05]  /*b6c0*/  @!P0 BRA `(.L_x_287) ;  /* 0x0000000000148947 */ /* 0x000fea0003800000 */
[----:B------:R-:W-:-:S13]  /*b6d0*/  ISETP.NE.AND P0, PT, R0, 0x9, PT ;  /* 0x000000090000780c */ /* 0x000fda0003f05270 */
[----:B------:R-:W-:Y:S05]  /*b6e0*/  @P0 BRA `(.L_x_280) ;  /* 0x00000008006c0947 */ /* 0x000fea0003800000 */
[----:B------:R-:W2:Y:S02]  /*b6f0*/  LDG.E R2, desc[UR36][R2.64] ;  /* 0x0000002402027981 */ /* 0x000ea4000c1e1900 */
[----:B--2---:R0:W2:Y:S01]  /*b700*/  F2I.S64.TRUNC R22, R2 ;  /* 0x0000000200167311 */ /* 0x0040a2000020d900 */
[----:B------:R-:W-:Y:S05]  /*b710*/  BRA `(.L_x_281) ;  /* 0x0000000800b87947 */ /* 0x000fea0003800000 */
.L_x_287:
[----:B------:R-:W2:Y:S02]  /*b720*/  LDG.E.U16 R2, desc[UR36][R2.64] ;  /* 0x0000002402027981 */ /* 0x000ea4000c1e1500 */
[----:B--2---:R-:W-:-:S06]  /*b730*/  HADD2.F32 R22, -RZ, R2.H0_H0 ;  /* 0x20000002ff167230 */ /* 0x004fcc0000004100 */
[----:B------:R-:W0:Y:S01]  /*b740*/  F2I.S64.TRUNC R22, R22 ;  /* 0x0000001600167311 */ /* 0x000e22000020d900 */
[----:B------:R-:W-:Y:S05]  /*b750*/  BRA `(.L_x_281) ;  /* 0x0000000800a87947 */ /* 0x000fea0003800000 */
.L_x_286:
[----:B------:R-:W2:Y:S02]  /*b760*/  LDG.E.64 R2, desc[UR36][R2.64] ;  /* 0x0000002402027981 */ /* 0x000ea4000c1e1b00 */
[----:B--2---:R0:W2:Y:S01]  /*b770*/  F2I.S64.F64.TRUNC R22, R2 ;  /* 0x0000000200167311 */ /* 0x0040a2000030d900 */
[----:B------:R-:W-:Y:S05]  /*b780*/  BRA `(.L_x_281) ;  /* 0x00000008009c7947 */ /* 0x000fea0003800000 */
.L_x_276:
        /* <DEDUP_REMOVED lines=13> */
.L_x_290:
[----:B------:R-:W2:Y:S02]  /*b860*/  LDG.E.64 R2, desc[UR36][R2.64] ;  /* 0x0000002402027981 */ /* 0x000ea4000c1e1b00 */
[----:B--2---:R0:W2:Y:S01]  /*b870*/  F2I.S64.F64.TRUNC R22, R2 ;  /* 0x0000000200167311 */ /* 0x0040a2000030d900 */
[----:B------:R-:W-:Y:S05]  /*b880*/  BRA `(.L_x_281) ;  /* 0x00000008005c7947 */ /* 0x000fea0003800000 */
.L_x_289:
        /* <DEDUP_REMOVED lines=16> */
[C---:B------:R-:W-:Y:S02]  /*b990*/  ISETP.GT.U32.AND P0, PT, R5.reuse, 0x4, PT ;  /* 0x000000040500780c */ /* 0x040fe40003f04070 */
[----:B------:R-:W-:-:S04]  /*b9a0*/  IADD3 R5, R5, -0x4, RZ ;  /* 0xfffffffc05057810 */ /* 0x000fc80007ffe0ff */
[----:B------:R-:W-:-:S05]  /*b9b0*/  SEL R5, R5, RZ, P0 ;  /* 0x000000ff05057207 */ /* 0x000fca0000000000 */
[----:B------:R-:W-:Y:S01]  /*b9c0*/  IMAD R8, R5, R8, 0x3c000000 ;  /* 0x3c00000005087424 */ /* 0x000fe200078e0208 */
[----:B------:R-:W-:-:S04]  /*b9d0*/  SHF.L.U32 R5, R4, R5, RZ ;  /* 0x0000000504057219 */ /* 0x000fc800000006ff */
[----:B------:R-:W-:-:S04]  /*b9e0*/  LEA.HI R5, R5, R8, RZ, 0x1c ;  /* 0x0000000805057211 */ /* 0x000fc800078fe0ff */
[----:B------:R-:W-:-:S04]  /*b9f0*/  LOP3.LUT R5, R5, 0x7f800000, R6, 0xf8, !PT ;  /* 0x7f80000005057812 */ /* 0x000fc800078ef806 */
[----:B------:R-:W-:-:S04]  /*ba00*/  LOP3.LUT R5, R5, R2, RZ, 0x30, !PT ;  /* 0x0000000205057212 */ /* 0x000fc800078e30ff */
[----:B------:R-:W-:-:S04]  /*ba10*/  LOP3.LUT R5, R5, 0x80000000, R0, 0xf8, !PT ;  /* 0x8000000005057812 */ /* 0x000fc800078ef800 */
[----:B------:R0:W2:Y:S01]  /*ba20*/  F2I.S64.TRUNC R22, R5 ;  /* 0x0000000500167311 */ /* 0x0000a2000020d900 */
[----:B------:R-:W-:Y:S05]  /*ba30*/  BRA `(.L_x_281) ;  /* 0x0000000400f07947 */ /* 0x000fea0003800000 */
.L_x_292:
        /* <DEDUP_REMOVED lines=12> */
[----:B------:R0:W2:Y:S01]  /*bb00*/  F2I.S64.TRUNC R22, R4 ;  /* 0x0000000400167311 */ /* 0x0000a2000020d900 */
[----:B------:R-:W-:Y:S05]  /*bb10*/  BRA `(.L_x_281) ;  /* 0x0000000400b87947 */ /* 0x000fea0003800000 */
.L_x_291:
[----:B------:R-:W2:Y:S02]  /*bb20*/  LDG.E.U16 R22, desc[UR36][R2.64] ;  /* 0x0000002402167981 */ /* 0x000ea4000c1e1500 */
[----:B--2---:R-:W-:-:S06]  /*bb30*/  IMAD.U32 R22, R22, 0x10000, RZ ;  /* 0x0001000016167824 */ /* 0x004fcc00078e00ff */
[----:B------:R-:W0:Y:S01]  /*bb40*/  F2I.S64.TRUNC R22, R22 ;  /* 0x0000001600167311 */ /* 0x000e22000020d900 */
[----:B------:R-:W-:Y:S05]  /*bb50*/  BRA `(.L_x_281) ;  /* 0x0000000400a87947 */ /* 0x000fea0003800000 */
.L_x_288:
        /* <DEDUP_REMOVED lines=11> */
.L_x_295:
        /* <DEDUP_REMOVED lines=21> */
.L_x_299:
[----:B------:R-:W-:Y:S05]  /*bd60*/  BSYNC B1 ;  /* 0x0000000000017941 */ /* 0x000fea0003800000 */
.L_x_298:
[----:B------:R-:W-:Y:S01]  /*bd70*/  IMAD.SHL.U32 R2, R2, 0x100000, RZ ;  /* 0x0010000002027824 */ /* 0x000fe200078e00ff */
[----:B------:R-:W-:-:S04]  /*bd80*/  LEA R3, R0, 0x3b800000, 0x17 ;  /* 0x3b80000000037811 */ /* 0x000fc800078eb8ff */
[----:B------:R-:W-:-:S07]  /*bd90*/  LOP3.LUT R22, R3, R2, R22, 0xfe, !PT ;  /* 0x0000000203167212 */ /* 0x000fce00078efe16 */
.L_x_297:
[----:B------:R-:W-:Y:S05]  /*bda0*/  BSYNC B0 ;  /* 0x0000000000007941 */ /* 0x000fea0003800000 */
.L_x_296:
[----:B------:R-:W0:Y:S01]  /*bdb0*/  F2I.S64.TRUNC R22, R22 ;  /* 0x0000001600167311 */ /* 0x000e22000020d900 */
[----:B------:R-:W-:Y:S05]  /*bdc0*/  BRA `(.L_x_281) ;  /* 0x00000004000c7947 */ /* 0x000fea0003800000 */
.L_x_294:
        /* <DEDUP_REMOVED lines=21> */
.L_x_303:
[----:B------:R-:W-:Y:S05]  /*bf20*/  BSYNC B1 ;  /* 0x0000000000017941 */ /* 0x000fea0003800000 */
.L_x_302:
[----:B------:R-:W-:Y:S01]  /*bf30*/  IMAD.SHL.U32 R2, R2, 0x200000, RZ ;  /* 0x0020000002027824 */ /* 0x000fe200078e00ff */
[----:B------:R-:W-:-:S04]  /*bf40*/  LEA R3, R0, 0x37800000, 0x17 ;  /* 0x3780000000037811 */ /* 0x000fc800078eb8ff */
[----:B------:R-:W-:-:S07]  /*bf50*/  LOP3.LUT R22, R3, R2, R22, 0xfe, !PT ;  /* 0x0000000203167212 */ /* 0x000fce00078efe16 */
.L_x_301:
[----:B------:R-:W-:Y:S05]  /*bf60*/  BSYNC B0 ;  /* 0x0000000000007941 */ /* 0x000fea0003800000 */
.L_x_300:
[----:B------:R-:W0:Y:S01]  /*bf70*/  F2I.S64.TRUNC R22, R22 ;  /* 0x0000001600167311 */ /* 0x000e22000020d900 */
[----:B------:R-:W-:Y:S05]  /*bf80*/  BRA `(.L_x_281) ;  /* 0x00000000009c7947 */ /* 0x000fea0003800000 */
.L_x_293:
        /* <DEDUP_REMOVED lines=14> */
.L_x_307:
[----:B------:R-:W-:Y:S05]  /*c070*/  BSYNC B0 ;  /* 0x0000000000007941 */ /* 0x000fea0003800000 */
.L_x_306:
[----:B------:R-:W0:Y:S01]  /*c080*/  F2I.S64.TRUNC R22, R22 ;  /* 0x0000001600167311 */ /* 0x000e22000020d900 */
[----:B------:R-:W-:Y:S05]  /*c090*/  BRA `(.L_x_281) ;  /* 0x0000000000587947 */ /* 0x000fea0003800000 */
.L_x_280:
[----:B------:R-:W-:Y:S01]  /*c0a0*/  MOV R0, 0x0 ;  /* 0x0000000000007802 */ /* 0x000fe20000000f00 */
[----:B------:R-:W-:Y:S01]  /*c0b0*/  ULDC.64 UR4, c[0x4][0x118] ;  /* 0x0100460000047ab9 */ /* 0x000fe20000000a00 */
[----:B------:R-:W-:Y:S01]  /*c0c0*/  ULDC.64 UR6, c[0x4][0x20] ;  /* 0x0100080000067ab9 */ /* 0x000fe20000000a00 */
[----:B------:R-:W-:Y:S01]  /*c0d0*/  IMAD.U32 R4, RZ, RZ, UR4 ;  /* 0x00000004ff047e24 */ /* 0x000fe2000f8e00ff */
[----:B------:R0:W0:Y:S01]  /*c0e0*/  LDC.64 R2, c[0x4][R0] ;  /* 0x0100000000027b82 */ /* 0x0000220000000a00 */
        /* <DEDUP_REMOVED lines=8> */
[----:B------:R-:W-:-:S07]  /*c170*/  IMAD.MOV.U32 R13, RZ, RZ, RZ ;  /* 0x000000ffff0d7224 */ /* 0x000fce00078e00ff */
[----:B------:R-:W-:-:S07]  /*c180*/  LEPC R20, `(.L_x_308) ;  /* 0x000000001014794e */ /* 0x000fce0000000000 */
[----:B012345:R-:W-:Y:S05]  /*c190*/  CALL.ABS.NOINC R2 ;  /* 0x0000000002007343 */ /* 0x03ffea0003c00000 */
.L_x_308:
[----:B------:R-:W-:Y:S01]  /*c1a0*/  CS2R R22, SRZ ;  /* 0x0000000000167805 */ /* 0x000fe2000001ff00 */
[----:B------:R-:W-:Y:S06]  /*c1b0*/  BRA `(.L_x_281) ;  /* 0x0000000000107947 */ /* 0x000fec0003800000 */
.L_x_305:
[----:B------:R0:W5:Y:S01]  /*c1c0*/  LDG.E.64 R22, desc[UR36][R2.64] ;  /* 0x0000002402167981 */ /* 0x000162000c1e1b00 */
[----:B------:R-:W-:Y:S05]  /*c1d0*/  BRA `(.L_x_281) ;  /* 0x0000000000087947 */ /* 0x000fea0003800000 */
.L_x_304:
[----:B------:R0:W5:Y:S01]  /*c1e0*/  LDG.E R22, desc[UR36][R2.64] ;  /* 0x0000002402167981 */ /* 0x000162000c1e1900 */
[----:B------:R-:W-:-:S07]  /*c1f0*/  IMAD.MOV.U32 R23, RZ, RZ, RZ ;  /* 0x000000ffff177224 */ /* 0x000fce00078e00ff */
.L_x_281:
        /* <DEDUP_REMOVED lines=18> */
.L_x_312:
[----:B------:R0:W5:Y:S01]  /*c320*/  LDG.E.U8 R24, desc[UR36][R2.64] ;  /* 0x0000002402187981 */ /* 0x000162000c1e1100 */
[----:B------:R-:W-:Y:S01]  /*c330*/  IMAD.MOV.U32 R25, RZ, RZ, RZ ;  /* 0x000000ffff197224 */ /* 0x000fe200078e00ff */
[----:B------:R-:W-:Y:S06]  /*c340*/  BRA `(.L_x_314) ;  /* 0x0000000c00487947 */ /* 0x000fec0003800000 */
.L_x_311:
        /* <DEDUP_REMOVED lines=8> */
.L_x_316:
[----:B------:R-:W2:Y:S02]  /*c3d0*/  LDG.E R24, desc[UR36][R2.64] ;  /* 0x0000002402187981 */ /* 0x000ea4000c1e1900 */
[----:B--2---:R-:W-:Y:S01]  /*c3e0*/  SHF.R.S32.HI R25, RZ, 0x1f, R24 ;  /* 0x0000001fff197819 */ /* 0x004fe20000011418 */
[----:B------:R-:W-:Y:S06]  /*c3f0*/  BRA `(.L_x_314) ;  /* 0x0000000c001c7947 */ /* 0x000fec0003800000 */
.L_x_315:
[----:B------:R-:W2:Y:S02]  /*c400*/  LDG.E.S16 R24, desc[UR36][R2.64] ;  /* 0x0000002402187981 */ /* 0x000ea4000c1e1700 */
[----:B--2---:R-:W-:Y:S01]  /*c410*/  SHF.R.S32.HI R25, RZ, 0x1f, R24 ;  /* 0x0000001fff197819 */ /* 0x004fe20000011418 */
[----:B------:R-:W-:Y:S06]  /*c420*/  BRA `(.L_x_314) ;  /* 0x0000000c00107947 */ /* 0x000fec0003800000 */
.L_x_310:
        /* <DEDUP_REMOVED lines=9> */
.L_x_318:
[----:B------:R-:W2:Y:S02]  /*c4c0*/  LDG.E.U16 R2, desc[UR36][R2.64] ;  /* 0x0000002402027981 */ /* 0x000ea4000c1e1500 */
[----:B--2---:R-:W-:-:S06]  /*c4d0*/  HADD2.F32 R24, -RZ, R2.H0_H0 ;  /* 0x20000002ff187230 */ /* 0x004fcc0000004100 */
[----:B------:R-:W0:Y:S01]  /*c4e0*/  F2I.S64.TRUNC R24, R24 ;  /* 0x0000001800187311 */ /* 0x000e22000020d900 */
[----:B------:R-:W-:Y:S05]  /*c4f0*/  BRA `(.L_x_314) ;  /* 0x0000000800dc7947 */ /* 0x000fea0003800000 */
.L_x_317:
        /* <DEDUP_REMOVED lines=9> */
.L_x_320:
[----:B------:R-:W2:Y:S02]  /*c590*/  LDG.E.U16 R2, desc[UR36][R2.64] ;  /* 0x0000002402027981 */ /* 0x000ea4000c1e1500 */
[----:B--2---:R-:W-:-:S06]  /*c5a0*/  HADD2.F32 R24, -RZ, R2.H0_H0 ;  /* 0x20000002ff187230 */ /* 0x004fcc0000004100 */
[----:B------:R-:W0:Y:S01]  /*c5b0*/  F2I.S64.TRUNC R24, R24 ;  /* 0x0000001800187311 */ /* 0x000e22000020d900 */
[----:B------:R-:W-:Y:S05]  /*c5c0*/  BRA `(.L_x_314) ;  /* 0x0000000800a87947 */ /* 0x000fea0003800000 */
.L_x_319:
[----:B------:R-:W2:Y:S02]  /*c5d0*/  LDG.E.64 R2, desc[UR36][R2.64] ;  /* 0x0000002402027981 */ /* 0x000ea4000c1e1b00 */
[----:B--2---:R0:W2:Y:S01]  /*c5e0*/  F2I.S64.F64.TRUNC R24, R2 ;  /* 0x0000000200187311 */ /* 0x0040a2000030d900 */
[----:B------:R-:W-:Y:S05]  /*c5f0*/  BRA `(.L_x_314) ;  /* 0x00000008009c7947 */ /* 0x000fea0003800000 */
.L_x_309:
        /* <DEDUP_REMOVED lines=9> */
[----:B------:R-:W-:Y:S01]  /*c690*/  HFMA2.MMA R25, -RZ, RZ, 0, 0 ;  /* 0x00000000ff197435 */ /* 0x000fe200000001ff */
[----:B--2---:R-:W-:-:S04]  /*c6a0*/  ISETP.NE.AND P0, PT, R2, RZ, PT ;  /* 0x000000ff0200720c */ /* 0x004fc80003f05270 */
[----:B------:R-:W-:Y:S01]  /*c6b0*/  SEL R24, RZ, 0x1, !P0 ;  /* 0x00000001ff187807 */ /* 0x000fe20004000000 */
[----:B------:R-:W-:Y:S08]  /*c6c0*/  BRA `(.L_x_314) ;  /* 0x0000000800687947 */ /* 0x000ff00003800000 */
.L_x_323:
[----:B------:R-:W2:Y:S02]  /*c6d0*/  LDG.E.64 R2, desc[UR36][R2.64] ;  /* 0x0000002402027981 */ /* 0x000ea4000c1e1b00 */
[----:B--2---:R0:W2:Y:S01]  /*c6e0*/  F2I.S64.F64.TRUNC R24, R2 ;  /* 0x0000000200187311 */ /* 0x0040a2000030d900 */
[----:B------:R-:W-:Y:S05]  /*c6f0*/  BRA `(.L_x_314) ;  /* 0x00000008005c7947 */ /* 0x000fea0003800000 */
.L_x_322:
        /* <DEDUP_REMOVED lines=27> */
.L_x_325:
        /* <DEDUP_REMOVED lines=14> */
.L_x_324:
[----:B------:R-:W2:Y:S02]  /*c990*/  LDG.E.U16 R24, desc[UR36][R2.64] ;  /* 0x0000002402187981 */ /* 0x000ea4000c1e1500 */
[----:B--2---:R-:W-:-:S06]  /*c9a0*/  IMAD.U32 R24, R24, 0x10000, RZ ;  /* 0x0001000018187824 */ /* 0x004fcc00078e00ff */
[----:B------:R-:W0:Y:S01]  /*c9b0*/  F2I.S64.TRUNC R24, R24 ;  /* 0x0000001800187311 */ /* 0x000e22000020d900 */
[----:B------:R-:W-:Y:S05]  /*c9c0*/  BRA `(.L_x_314) ;  /* 0x0000000400a87947 */ /* 0x000fea0003800000 */
.L_x_321:
        /* <DEDUP_REMOVED lines=11> */
.L_x_328:
        /* <DEDUP_REMOVED lines=21> */
.L_x_332:
[----:B------:R-:W-:Y:S05]  /*cbd0*/  BSYNC B1 ;  /* 0x0000000000017941 */ /* 0x000fea0003800000 */
.L_x_331:
[----:B------:R-:W-:Y:S01]  /*cbe0*/  IMAD.SHL.U32 R2, R2, 0x100000, RZ ;  /* 0x0010000002027824 */ /* 0x000fe200078e00ff */
[----:B------:R-:W-:-:S04]  /*cbf0*/  LEA R3, R0, 0x3b800000, 0x17 ;  /* 0x3b80000000037811 */ /* 0x000fc800078eb8ff */
[----:B------:R-:W-:-:S07]  /*cc00*/  LOP3.LUT R24, R3, R2, R24, 0xfe, !PT ;  /* 0x0000000203187212 */ /* 0x000fce00078efe18 */
.L_x_330:
[----:B------:R-:W-:Y:S05]  /*cc10*/  BSYNC B0 ;  /* 0x0000000000007941 */ /* 0x000fea0003800000 */
.L_x_329:
[----:B------:R-:W0:Y:S01]  /*cc20*/  F2I.S64.TRUNC R24, R24 ;  /* 0x0000001800187311 */ /* 0x000e22000020d900 */
[----:B------:R-:W-:Y:S05]  /*cc30*/  BRA `(.L_x_314) ;  /* 0x00000004000c7947 */ /* 0x000fea0003800000 */
.L_x_327:
        /* <DEDUP_REMOVED lines=21> */
.L_x_336:
[----:B------:R-:W-:Y:S05]  /*cd90*/  BSYNC B1 ;  /* 0x0000000000017941 */ /* 0x000fea0003800000 */
.L_x_335:
[----:B------:R-:W-:Y:S01]  /*cda0*/  IMAD.SHL.U32 R2, R2, 0x200000, RZ ;  /* 0x0020000002027824 */ /* 0x000fe200078e00ff */
[----:B------:R-:W-:-:S04]  /*cdb0*/  LEA R3, R0, 0x37800000, 0x17 ;  /* 0x3780000000037811 */ /* 0x000fc800078eb8ff */
[----:B------:R-:W-:-:S07]  /*cdc0*/  LOP3.LUT R24, R3, R2, R24, 0xfe, !PT ;  /* 0x0000000203187212 */ /* 0x000fce00078efe18 */
.L_x_334:
[----:B------:R-:W-:Y:S05]  /*cdd0*/  BSYNC B0 ;  /* 0x0000000000007941 */ /* 0x000fea0003800000 */
.L_x_333:
[----:B------:R-:W0:Y:S01]  /*cde0*/  F2I.S64.TRUNC R24, R24 ;  /* 0x0000001800187311 */ /* 0x000e22000020d900 */
[----:B------:R-:W-:Y:S05]  /*cdf0*/  BRA `(.L_x_314) ;  /* 0x00000000009c7947 */ /* 0x000fea0003800000 */
.L_x_326:
        /* <DEDUP_REMOVED lines=14> */
.L_x_340:
[----:B------:R-:W-:Y:S05]  /*cee0*/  BSYNC B0 ;  /* 0x0000000000007941 */ /* 0x000fea0003800000 */
.L_x_339:
[----:B------:R-:W0:Y:S01]  /*cef0*/  F2I.S64.TRUNC R24, R24 ;  /* 0x0000001800187311 */ /* 0x000e22000020d900 */
[----:B------:R-:W-:Y:S05]  /*cf00*/  BRA `(.L_x_314) ;  /* 0x0000000000587947 */ /* 0x000fea0003800000 */
.L_x_313:
        /* <DEDUP_REMOVED lines=16> */
.L_x_341:
[----:B------:R-:W-:Y:S01]  /*d010*/  CS2R R24, SRZ ;  /* 0x0000000000187805 */ /* 0x000fe2000001ff00 */
[----:B------:R-:W-:Y:S06]  /*d020*/  BRA `(.L_x_314) ;  /* 0x0000000000107947 */ /* 0x000fec0003800000 */
.L_x_338:
[----:B------:R0:W5:Y:S01]  /*d030*/  LDG.E.64 R24, desc[UR36][R2.64] ;  /* 0x0000002402187981 */ /* 0x000162000c1e1b00 */
[----:B------:R-:W-:Y:S05]  /*d040*/  BRA `(.L_x_314) ;  /* 0x0000000000087947 */ /* 0x000fea0003800000 */
.L_x_337:
[----:B------:R0:W5:Y:S01]  /*d050*/  LDG.E R24, desc[UR36][R2.64] ;  /* 0x0000002402187981 */ /* 0x000162000c1e1900 */
[----:B------:R-:W-:-:S07]  /*d060*/  IMAD.MOV.U32 R25, RZ, RZ, RZ ;  /* 0x000000ffff197224 */ /* 0x000fce00078e00ff */
.L_x_314:
[----:B0-----:R-:W0:Y:S01]  /*d070*/  LDC.U8 R4, c[0x0][0x615] ;  /* 0x00018540ff047b82 */ /* 0x001e220000000000 */
[----:B------:R-:W-:Y:S02]  /*d080*/  ULDC.64 UR4, c[0x0][0x5c8] ;  /* 0x0001720000047ab9 */ /* 0x000fe40000000a00 */
[----:B------:R-:W-:-:S04]  /*d090*/  IADD3 R2, P0, R18, UR4, RZ ;  /* 0x0000000412027c10 */ /* 0x000fc8000ff1e0ff */
[----:B------:R-:W-:Y:S02]  /*d0a0*/  IADD3.X R3, RZ, UR5, RZ, P0, !PT ;  /* 0x00000005ff037c10 */ /* 0x000fe400087fe4ff */
        /* <DEDUP_REMOVED lines=14> */
.L_x_345:
[----:B------:R0:W5:Y:S01]  /*d190*/  LDG.E.U8 R30, desc[UR36][R2.64] ;  /* 0x00000024021e7981 */ /* 0x000162000c1e1100 */
[----:B------:R-:W-:Y:S01]  /*d1a0*/  IMAD.MOV.U32 R31, RZ, RZ, RZ ;  /* 0x000000ffff1f7224 */ /* 0x000fe200078e00ff */
[----:B------:R-:W-:Y:S06]  /*d1b0*/  BRA `(.L_x_347) ;  /* 0x0000000c00487947 */ /* 0x000fec0003800000 */
.L_x_344:
        /* <DEDUP_REMOVED lines=8> */
.L_x_349:
[----:B------:R-:W2:Y:S02]  /*d240*/  LDG.E R30, desc[UR36][R2.64] ;  /* 0x00000024021e7981 */ /* 0x000ea4000c1e1900 */
[----:B--2---:R-:W-:Y:S01]  /*d250*/  SHF.R.S32.HI R31, RZ, 0x1f, R30 ;  /* 0x0000001fff1f7819 */ /* 0x004fe2000001141e */
[----:B------:R-:W-:Y:S06]  /*d260*/  BRA `(.L_x_347) ;  /* 0x0000000c001c7947 */ /* 0x000fec0003800000 */
.L_x_348:
[----:B------:R-:W2:Y:S02]  /*d270*/  LDG.E.S16 R30, desc[UR36][R2.64] ;  /* 0x00000024021e7981 */ /* 0x000ea4000c1e1700 */
[----:B--2---:R-:W-:Y:S01]  /*d280*/  SHF.R.S32.HI R31, RZ, 0x1f, R30 ;  /* 0x0000001fff1f7819 */ /* 0x004fe2000001141e */
[----:B------:R-:W-:Y:S06]  /*d290*/  BRA `(.L_x_347) ;  /* 0x0000000c00107947 */ /* 0x000fec0003800000 */
.L_x_343:
        /* <DEDUP_REMOVED lines=9> */
.L_x_351:
[----:B------:R-:W2:Y:S02]  /*d330*/  LDG.E.U16 R2, desc[UR36][R2.64] ;  /* 0x0000002402027981 */ /* 0x000ea4000c1e1500 */
[----:B--2---:R-:W-:-:S06]  /*d340*/  HADD2.F32 R30, -RZ, R2.H0_H0 ;  /* 0x20000002ff1e7230 */ /* 0x004fcc0000004100 */
[----:B------:R-:W0:Y:S01]  /*d350*/  F2I.S64.TRUNC R30, R30 ;  /* 0x0000001e001e7311 */ /* 0x000e22000020d900 */
[----:B------:R-:W-:Y:S05]  /*d360*/  BRA `(.L_x_347) ;  /* 0x0000000800dc7947 */ /* 0x000fea0003800000 */
.L_x_350:
        /* <DEDUP_REMOVED lines=9> */
.L_x_353:
[----:B------:R-:W2:Y:S02]  /*d400*/  LDG.E.U16 R2, desc[UR36][R2.64] ;  /* 0x0000002402027981 */ /* 0x000ea4000c1e1500 */
[----:B--2---:R-:W-:-:S06]  /*d410*/  HADD2.F32 R30, -RZ, R2.H0_H0 ;  /* 0x20000002ff1e7230 */ /* 0x004fcc0000004100 */
[----:B------:R-:W0:Y:S01]  /*d420*/  F2I.S64.TRUNC R30, R30 ;  /* 0x0000001e001e7311 */ /* 0x000e22000020d900 */
[----:B------:R-:W-:Y:S05]  /*d430*/  BRA `(.L_x_347) ;  /* 0x0000000800a87947 */ /* 0x000fea0003800000 */
.L_x_352:
[----:B------:R-:W2:Y:S02]  /*d440*/  LDG.E.64 R2, desc[UR36][R2.64] ;  /* 0x0000002402027981 */ /* 0x000ea4000c1e1b00 */
[----:B--2---:R0:W2:Y:S01]  /*d450*/  F2I.S64.F64.TRUNC R30, R2 ;  /* 0x00000002001e7311 */ /* 0x0040a2000030d900 */
[----:B------:R-:W-:Y:S05]  /*d460*/  BRA `(.L_x_347) ;  /* 0x00000008009c7947 */ /* 0x000fea0003800000 */
.L_x_342:
        /* <DEDUP_REMOVED lines=13> */
.L_x_356:
[----:B------:R-:W2:Y:S02]  /*d540*/  LDG.E.64 R2, desc[UR36][R2.64] ;  /* 0x0000002402027981 */ /* 0x000ea4000c1e1b00 */
[----:B--2---:R0:W2:Y:S01]  /*d550*/  F2I.S64.F64.TRUNC R30, R2 ;  /* 0x00000002001e7311 */ /* 0x0040a2000030d900 */
[----:B------:R-:W-:Y:S05]  /*d560*/  BRA `(.L_x_347) ;  /* 0x00000008005c7947 */ /* 0x000fea0003800000 */
.L_x_355:
        /* <DEDUP_REMOVED lines=27> */
.L_x_358:
        /* <DEDUP_REMOVED lines=14> */
.L_x_357:
[----:B------:R-:W2:Y:S02]  /*d800*/  LDG.E.U16 R30, desc[UR36][R2.64] ;  /* 0x00000024021e7981 */ /* 0x000ea4000c1e1500 */
[----:B--2---:R-:W-:-:S06]  /*d810*/  IMAD.U32 R30, R30, 0x10000, RZ ;  /* 0x000100001e1e7824 */ /* 0x004fcc00078e00ff */
[----:B------:R-:W0:Y:S01]  /*d820*/  F2I.S64.TRUNC R30, R30 ;  /* 0x0000001e001e7311 */ /* 0x000e22000020d900 */
[----:B------:R-:W-:Y:S05]  /*d830*/  BRA `(.L_x_347) ;  /* 0x0000000400a87947 */ /* 0x000fea0003800000 */
.L_x_354:
        /* <DEDUP_REMOVED lines=11> */
.L_x_361:
        /* <DEDUP_REMOVED lines=21> */
.L_x_365:
[----:B------:R-:W-:Y:S05]  /*da40*/  BSYNC B1 ;  /* 0x0000000000017941 */ /* 0x000fea0003800000 */
.L_x_364:
[----:B------:R-:W-:Y:S01]  /*da50*/  IMAD.SHL.U32 R2, R2, 0x100000, RZ ;  /* 0x0010000002027824 */ /* 0x000fe200078e00ff */
[----:B------:R-:W-:-:S04]  /*da60*/  LEA R3, R0, 0x3b800000, 0x17 ;  /* 0x3b80000000037811 */ /* 0x000fc800078eb8ff */
[----:B------:R-:W-:-:S07]  /*da70*/  LOP3.LUT R30, R3, R2, R30, 0xfe, !PT ;  /* 0x00000002031e7212 */ /* 0x000fce00078efe1e */
.L_x_363:
[----:B------:R-:W-:Y:S05]  /*da80*/  BSYNC B0 ;  /* 0x0000000000007941 */ /* 0x000fea0003800000 */
.L_x_362:
[----:B------:R-:W0:Y:S01]  /*da90*/  F2I.S64.TRUNC R30, R30 ;  /* 0x0000001e001e7311 */ /* 0x000e22000020d900 */
[----:B------:R-:W-:Y:S05]  /*daa0*/  BRA `(.L_x_347) ;  /* 0x00000004000c7947 */ /* 0x000fea0003800000 */
.L_x_360:
        /* <DEDUP_REMOVED lines=21> */
.L_x_369:
[----:B------:R-:W-:Y:S05]  /*dc00*/  BSYNC B1 ;  /* 0x0000000000017941 */ /* 0x000fea0003800000 */
.L_x_368:
[----:B------:R-:W-:Y:S01]  /*dc10*/  IMAD.SHL.U32 R2, R2, 0x200000, RZ ;  /* 0x0020000002027824 */ /* 0x000fe200078e00ff */
[----:B------:R-:W-:-:S04]  /*dc20*/  LEA R3, R0, 0x37800000, 0x17 ;  /* 0x3780000000037811 */ /* 0x000fc800078eb8ff */
[----:B------:R-:W-:-:S07]  /*dc30*/  LOP3.LUT R30, R3, R2, R30, 0xfe, !PT ;  /* 0x00000002031e7212 */ /* 0x000fce00078efe1e */
.L_x_367:
[----:B------:R-:W-:Y:S05]  /*dc40*/  BSYNC B0 ;  /* 0x0000000000007941 */ /* 0x000fea0003800000 */
.L_x_366:
[----:B------:R-:W0:Y:S01]  /*dc50*/  F2I.S64.TRUNC R30, R30 ;  /* 0x0000001e001e7311 */ /* 0x000e22000020d900 */
[----:B------:R-:W-:Y:S05]  /*dc60*/  BRA `(.L_x_347) ;  /* 0x00000000009c7947 */ /* 0x000fea0003800000 */
.L_x_359:
        /* <DEDUP_REMOVED lines=14> */
.L_x_373:
[----:B------:R-:W-:Y:S05]  /*dd50*/  BSYNC B0 ;  /* 0x0000000000007941 */ /* 0x000fea0003800000 */
.L_x_372:
[----:B------:R-:W0:Y:S01]  /*dd60*/  F2I.S64.TRUNC R30, R30 ;  /* 0x0000001e001e7311 */ /* 0x000e22000020d900 */
[----:B------:R-:W-:Y:S05]  /*dd70*/  BRA `(.L_x_347) ;  /* 0x0000000000587947 */ /* 0x000fea0003800000 */
.L_x_346:
[----:B------:R-:W-:Y:S01]  /*dd80*/  MOV R0, 0x0 ;  /* 0x0000000000007802 */ /* 0x000fe20000000f00 */
[----:B------:R-:W-:Y:S01]  /*dd90*/  ULDC.64 UR4, c[0x4][0x118] ;  /* 0x0100460000047ab9 */ /* 0x000fe20000000a00 */
[----:B------:R-:W-:Y:S01]  /*dda0*/  ULDC.64 UR6, c[0x4][0x20] ;  /* 0x0100080000067ab9 */ /* 0x000fe20000000a00 */
[----:B------:R-:W-:Y:S01]  /*ddb0*/  IMAD.U32 R4, RZ, RZ, UR4 ;  /* 0x00000004ff047e24 */ /* 0x000fe2000f8e00ff */
[----:B------:R0:W0:Y:S01]  /*ddc0*/  LDC.64 R2, c[0x4][R0] ;  /* 0x0100000000027b82 */ /* 0x0000220000000a00 */
[----:B------:R-:W-:Y:S01]  /*ddd0*/  IMAD.U32 R5, RZ, RZ, UR5 ;  /* 0x00000005ff057e24 */ /* 0x000fe2000f8e00ff */
[----:B------:R-:W-:Y:S01]  /*dde0*/  ULDC.64 UR4, c[0x4][0x120] ;  /* 0x0100480000047ab9 */ /* 0x000fe20000000a00 */
[----:B------:R-:W-:Y:S01]  /*ddf0*/  HFMA2.MMA R13, -RZ, RZ, 0, 0 ;  /* 0x00000000ff0d7435 */ /* 0x000fe200000001ff */
[----:B------:R-:W-:Y:S02]  /*de00*/  IMAD.U32 R6, RZ, RZ, UR4 ;  /* 0x00000004ff067e24 */ /* 0x000fe4000f8e00ff */
[----:B------:R-:W-:-:S02]  /*de10*/  IMAD.U32 R7, RZ, RZ, UR5 ;  /* 0x00000005ff077e24 */ /* 0x000fc4000f8e00ff */
[----:B------:R-:W-:Y:S02]  /*de20*/  IMAD.U32 R10, RZ, RZ, UR6 ;  /* 0x00000006ff0a7e24 */ /* 0x000fe4000f8e00ff */
[----:B------:R-:W-:Y:S02]  /*de30*/  IMAD.U32 R11, RZ, RZ, UR7 ;  /* 0x00000007ff0b7e24 */ /* 0x000fe4000f8e00ff */
[----:B------:R-:W-:Y:S02]  /*de40*/  IMAD.MOV.U32 R8, RZ, RZ, 0x4e ;  /* 0x0000004eff087424 */ /* 0x000fe400078e00ff */
[----:B------:R-:W-:-:S07]  /*de50*/  IMAD.MOV.U32 R12, RZ, RZ, 0x1 ;  /* 0x00000001ff0c7424 */ /* 0x000fce00078e00ff */
[----:B------:R-:W-:-:S07]  /*de60*/  LEPC R20, `(.L_x_374) ;  /* 0x000000001014794e */ /* 0x000fce0000000000 */
[----:B012345:R-:W-:Y:S05]  /*de70*/  CALL.ABS.NOINC R2 ;  /* 0x0000000002007343 */ /* 0x03ffea0003c00000 */
.L_x_374:
[----:B------:R-:W-:Y:S01]  /*de80*/  CS2R R30, SRZ ;  /* 0x00000000001e7805 */ /* 0x000fe2000001ff00 */
[----:B------:R-:W-:Y:S06]  /*de90*/  BRA `(.L_x_347) ;  /* 0x0000000000107947 */ /* 0x000fec0003800000 */
.L_x_371:
[----:B------:R0:W5:Y:S01]  /*dea0*/  LDG.E.64 R30, desc[UR36][R2.64] ;  /* 0x00000024021e7981 */ /* 0x000162000c1e1b00 */
[----:B------:R-:W-:Y:S05]  /*deb0*/  BRA `(.L_x_347) ;  /* 0x0000000000087947 */ /* 0x000fea0003800000 */
.L_x_370:
[----:B------:R0:W5:Y:S01]  /*dec0*/  LDG.E R30, desc[UR36][R2.64] ;  /* 0x00000024021e7981 */ /* 0x000162000c1e1900 */
[----:B------:R-:W-:-:S07]  /*ded0*/  IMAD.MOV.U32 R31, RZ, RZ, RZ ;  /* 0x000000ffff1f7224 */ /* 0x000fce00078e00ff */
.L_x_347:
[----:B------:R-:W-:Y:S01]  /*dee0*/  ULDC.64 UR6, c[0x0][0x5d0] ;  /* 0x0001740000067ab9 */ /* 0x000fe20000000a00 */
[----:B------:R-:W-:Y:S01]  /*def0*/  ULDC.64 UR4, c[0x4][0x148] ;  /* 0x0100520000047ab9 */ /* 0x000fe20000000a00 */
[----:B--2345:R-:W-:Y:S01]  /*df00*/  ISETP.EQ.U32.AND P0, PT, R26, UR6, PT ;  /* 0x000000061a007c0c */ /* 0x03cfe2000bf02070 */
[----:B------:R-:W-:Y:S01]  /*df10*/  BSSY B7, `(.L_x_375) ;  /* 0x0000015000077945 */ /* 0x000fe20003800000 */
[----:B------:R-:W-:Y:S02]  /*df20*/  ISETP.NE.U32.AND P1, PT, RZ, UR4, PT ;  /* 0x00000004ff007c0c */ /* 0x000fe4000bf25070 */
[----:B------:R-:W-:Y:S02]  /*df30*/  ISETP.EQ.AND.EX P0, PT, R27, UR7, PT, P0 ;  /* 0x000000071b007c0c */ /* 0x000fe4000bf02300 */
[----:B------:R-:W-:-:S13]  /*df40*/  ISETP.NE.AND.EX P1, PT, RZ, UR5, PT, P1 ;  /* 0x00000005ff007c0c */ /* 0x000fda000bf25310 */
[----:B------:R-:W-:Y:S05]  /*df50*/  @P1 BRA P0, `(.L_x_376) ;  /* 0x0000000000401947 */ /* 0x000fea0000000000 */
[----:B------:R-:W-:Y:S01]  /*df60*/  MOV R0, 0x0 ;  /* 0x0000000000007802 */ /* 0x000fe20000000f00 */
[----:B------:R-:W-:Y:S01]  /*df70*/  ULDC.64 UR4, c[0x4][0x128] ;  /* 0x01004a0000047ab9 */ /* 0x000fe20000000a00 */
[----:B------:R-:W-:Y:S01]  /*df80*/  ULDC.64 UR6, c[0x4][0x8] ;  /* 0x0100020000067ab9 */ /* 0x000fe20000000a00 */
[----:B0-----:R-:W-:Y:S01]  /*df90*/  IMAD.U32 R4, RZ, RZ, UR4 ;  /* 0x00000004ff047e24 */ /* 0x001fe2000f8e00ff */
[----:B------:R0:W2:Y:S01]  /*dfa0*/  LDC.64 R2, c[0x4][R0] ;  /* 0x0100000000027b82 */ /* 0x0000a20000000a00 */
        /* <DEDUP_REMOVED lines=10> */
[----:B-12---:R-:W-:Y:S05]  /*e050*/  CALL.ABS.NOINC R2 ;  /* 0x0000000002007343 */ /* 0x006fea0003c00000 */
.L_x_376:
[----:B------:R-:W-:Y:S05]  /*e060*/  BSYNC B7 ;  /* 0x0000000000077941 */ /* 0x000fea0003800000 */
.L_x_375:
[----:B------:R-:W-:Y:S01]  /*e070*/  ULDC.64 UR6, c[0x0][0x5e0] ;  /* 0x0001780000067ab9 */ /* 0x000fe20000000a00 */
[----:B------:R-:W-:Y:S01]  /*e080*/  ULDC.64 UR4, c[0x4][0x158] ;  /* 0x0100560000047ab9 */ /* 0x000fe20000000a00 */
[----:B-1----:R-:W-:Y:S01]  /*e090*/  ISETP.EQ.U32.AND P0, PT, R28, UR6, PT ;  /* 0x000000061c007c0c */ /* 0x002fe2000bf02070 */
        /* <DEDUP_REMOVED lines=21> */
.L_x_378:
[----:B------:R-:W-:Y:S05]  /*e1f0*/  BSYNC B7 ;  /* 0x0000000000077941 */ /* 0x000fea0003800000 */
.L_x_377:
[----:B------:R-:W-:Y:S01]  /*e200*/  IADD3 R0, P1, -R22, R24, RZ ;  /* 0x0000001816007210 */ /* 0x000fe20007f3e1ff */
[----:B------:R-:W-:Y:S01]  /*e210*/  ULDC.64 UR4, c[0x0][0x5d8] ;  /* 0x0001760000047ab9 */ /* 0x000fe20000000a00 */
[----:B------:R-:W-:Y:S01]  /*e220*/  ULDC.64 UR6, c[0x0][0x5d0] ;  /* 0x0001740000067ab9 */ /* 0x000fe20000000a00 */
[----:B------:R-:W-:Y:S01]  /*e230*/  ULDC.64 UR8, c[0x4][0x168] ;  /* 0x01005a0000087ab9 */ /* 0x000fe20000000a00 */
[C---:B------:R-:W-:Y:S01]  /*e240*/  ISETP.GT.U32.AND P0, PT, R0.reuse, UR4, PT ;  /* 0x0000000400007c0c */ /* 0x040fe2000bf04070 */
[----:B0-----:R-:W-:Y:S01]  /*e250*/  IMAD.X R2, R25, 0x1, ~R23, P1 ;  /* 0x0000000119027824 */ /* 0x001fe200008e0e17 */
        /* <DEDUP_REMOVED lines=23> */
.L_x_380:
[----:B------:R-:W-:Y:S05]  /*e3d0*/  BSYNC B7 ;  /* 0x0000000000077941 */ /* 0x000fea0003800000 */
.L_x_379:
[----:B------:R-:W0:Y:S01]  /*e3e0*/  LDC.64 R2, c[0x0][0x5e0] ;  /* 0x00017800ff027b82 */ /* 0x000e220000000a00 */
[----:B------:R-:W-:-:S07]  /*e3f0*/  IMAD.MOV.U32 R15, RZ, RZ, RZ ;  /* 0x000000ffff0f7224 */ /* 0x000fce00078e00ff */
[----:B------:R-:W1:Y:S01]  /*e400*/  LDC R0, c[0x0][0x5e8] ;  /* 0x00017a00ff007b82 */ /* 0x000e620000000800 */
[----:B0-----:R-:W-:Y:S01]  /*e410*/  ISETP.GE.U32.AND P0, PT, R2, 0x1, PT ;  /* 0x000000010200780c */ /* 0x001fe20003f06070 */
[----:B------:R-:W-:-:S03]  /*e420*/  IMAD.WIDE.U32 R28, R30, R2, RZ ;  /* 0x000000021e1c7225 */ /* 0x000fc600078e00ff */
[----:B------:R-:W-:Y:S01]  /*e430*/  ISETP.GE.AND.EX P0, PT, R3, RZ, PT, P0 ;  /* 0x000000ff0300720c */ /* 0x000fe20003f06300 */
[----:B-1----:R-:W-:Y:S02]  /*e440*/  VIADD R18, R0, 0xffffffff ;  /* 0xffffffff00127836 */ /* 0x002fe40000000000 */
[----:B------:R-:W-:Y:S02]  /*e450*/  IMAD R0, R31, R2, RZ ;  /* 0x000000021f007224 */ /* 0x000fe400078e02ff */
[----:B------:R-:W-:Y:S01]  /*e460*/  IMAD.MOV.U32 R2, RZ, RZ, RZ ;  /* 0x000000ffff027224 */ /* 0x000fe200078e00ff */
[----:B------:R-:W-:Y:S01]  /*e470*/  ISETP.LT.OR P0, PT, R18, RZ, !P0 ;  /* 0x000000ff1200720c */ /* 0x000fe20004701670 */
[----:B------:R-:W-:-:S12]  /*e480*/  IMAD R31, R30, R3, R0 ;  /* 0x000000031e1f7224 */ /* 0x000fd800078e0200 */
[----:B------:R-:W-:Y:S05]  /*e490*/  @P0 BRA `(.L_x_381) ;  /* 0x0000000000ec0947 */ /* 0x000fea0003800000 */
[----:B------:R-:W0:Y:S01]  /*e4a0*/  LDC.64 R26, c[0x0][0x5f0] ;  /* 0x00017c00ff1a7b82 */ /* 0x000e220000000a00 */
[----:B------:R-:W-:Y:S01]  /*e4b0*/  HFMA2.MMA R15, -RZ, RZ, 0, 0 ;  /* 0x00000000ff0f7435 */ /* 0x000fe200000001ff */
[----:B------:R-:W-:Y:S01]  /*e4c0*/  BSSY B0, `(.L_x_381) ;  /* 0x0000038000007945 */ /* 0x000fe20003800000 */
[----:B------:R-:W-:Y:S02]  /*e4d0*/  IMAD.IADD R6, R29, 0x1, R31 ;  /* 0x000000011d067824 */ /* 0x000fe400078e021f */
[----:B------:R-:W-:-:S07]  /*e4e0*/  IMAD.MOV.U32 R2, RZ, RZ, RZ ;  /* 0x000000ffff027224 */ /* 0x000fce00078e00ff */
.L_x_385:
        /* <DEDUP_REMOVED lines=12> */
.L_x_383:
[----:B------:R-:W0:Y:S01]  /*e5b0*/  I2F.U32.RP R0, R30 ;  /* 0x0000001e00007306 */ /* 0x000e220000209000 */
[----:B------:R-:W-:Y:S01]  /*e5c0*/  IMAD.MOV R3, RZ, RZ, -R30 ;  /* 0x000000ffff037224 */ /* 0x000fe200078e0a1e */
[----:B------:R-:W-:Y:S01]  /*e5d0*/  ISETP.NE.U32.AND P2, PT, R30, RZ, PT ;  /* 0x000000ff1e00720c */ /* 0x000fe20003f45070 */
[----:B------:R-:W-:-:S05]  /*e5e0*/  IMAD.MOV.U32 R11, RZ, RZ, RZ ;  /* 0x000000ffff0b7224 */ /* 0x000fca00078e00ff */
        /* <DEDUP_REMOVED lines=15> */
.L_x_384:
[----:B------:R-:W-:Y:S05]  /*e6e0*/  BSYNC B1 ;  /* 0x0000000000017941 */ /* 0x000fea0003800000 */
.L_x_382:
[----:B------:R-:W-:Y:S02]  /*e6f0*/  ULDC.64 UR4, c[0x0][0x5f8] ;  /* 0x00017e0000047ab9 */ /* 0x000fe40000000a00 */
[----:B------:R-:W-:-:S04]  /*e700*/  LEA R4, P0, R18, UR4, 0x3 ;  /* 0x0000000412047c11 */ /* 0x000fc8000f8018ff */
[----:B------:R-:W-:-:S06]  /*e710*/  LEA.HI.X R5, R18, UR5, R21, 0x3, P0 ;  /* 0x0000000512057c11 */ /* 0x000fcc00080f1c15 */
[----:B------:R-:W2:Y:S01]  /*e720*/  LDG.E.64 R4, desc[UR36][R4.64] ;  /* 0x0000002404047981 */ /* 0x000ea2000c1e1b00 */
[----:B------:R-:W-:Y:S01]  /*e730*/  IADD3 R9, P0, RZ, -R10, RZ ;  /* 0x8000000aff097210 */ /* 0x000fe20007f1e0ff */
[----:B------:R-:W-:Y:S02]  /*e740*/  IMAD.MOV.U32 R29, RZ, RZ, R6 ;  /* 0x000000ffff1d7224 */ /* 0x000fe400078e0006 */
[----:B------:R-:W-:Y:S02]  /*e750*/  VIADD R18, R18, 0xffffffff ;  /* 0xffffffff12127836 */ /* 0x000fe40000000000 */
[----:B------:R-:W-:Y:S02]  /*e760*/  IMAD.X R3, RZ, RZ, ~R11, P0 ;  /* 0x000000ffff037224 */ /* 0x000fe400000e0e0b */
[----:B------:R-:W-:Y:S01]  /*e770*/  IMAD.WIDE.U32 R6, R30, R9, R28 ;  /* 0x000000091e067225 */ /* 0x000fe200078e001c */
[----:B------:R-:W-:-:S03]  /*e780*/  ISETP.GT.AND P0, PT, R18, -0x1, PT ;  /* 0xffffffff1200780c */ /* 0x000fc60003f04270 */
[----:B------:R-:W-:Y:S02]  /*e790*/  IMAD R3, R3, R30, RZ ;  /* 0x0000001e03037224 */ /* 0x000fe400078e02ff */
[----:B------:R-:W-:Y:S02]  /*e7a0*/  IMAD.MOV.U32 R28, RZ, RZ, R10 ;  /* 0x000000ffff1c7224 */ /* 0x000fe400078e000a */
[----:B------:R-:W-:-:S04]  /*e7b0*/  IMAD R3, R31, R9, R3 ;  /* 0x000000091f037224 */ /* 0x000fc800078e0203 */
[----:B------:R-:W-:-:S04]  /*e7c0*/  IMAD.IADD R3, R7, 0x1, R3 ;  /* 0x0000000107037824 */ /* 0x000fc800078e0203 */
[----:B--2---:R-:W-:Y:S02]  /*e7d0*/  IMAD R7, R3, R4, RZ ;  /* 0x0000000403077224 */ /* 0x004fe400078e02ff */
[----:B------:R-:W-:Y:S02]  /*e7e0*/  IMAD.MOV.U32 R3, RZ, RZ, R15 ;  /* 0x000000ffff037224 */ /* 0x000fe400078e000f */
[-C--:B------:R-:W-:Y:S02]  /*e7f0*/  IMAD R7, R5, R6.reuse, R7 ;  /* 0x0000000605077224 */ /* 0x080fe400078e0207 */
[----:B------:R-:W-:-:S04]  /*e800*/  IMAD.WIDE.U32 R2, R4, R6, R2 ;  /* 0x0000000604027225 */ /* 0x000fc800078e0002 */
[----:B------:R-:W-:Y:S02]  /*e810*/  IMAD.MOV.U32 R6, RZ, RZ, R11 ;  /* 0x000000ffff067224 */ /* 0x000fe400078e000b */
[----:B------:R-:W-:Y:S01]  /*e820*/  IMAD.IADD R15, R3, 0x1, R7 ;  /* 0x00000001030f7824 */ /* 0x000fe200078e0207 */
[----:B------:R-:W-:Y:S06]  /*e830*/  @P0 BRA `(.L_x_385) ;  /* 0xfffffffc002c0947 */ /* 0x000fec000383ffff */
[----:B------:R-:W-:Y:S05]  /*e840*/  BSYNC B0 ;  /* 0x0000000000007941 */ /* 0x000fea0003800000 */
.L_x_381:
        /* <DEDUP_REMOVED lines=19> */
.L_x_390:
        /* <DEDUP_REMOVED lines=25> */
.L_x_389:
[----:B------:R-:W-:Y:S05]  /*eb10*/  BSYNC B8 ;  /* 0x0000000000087941 */ /* 0x000fea0003800000 */
.L_x_388:
[----:B------:R-:W-:-:S05]  /*eb20*/  IADD3 R22, P0, R22, 0x8, RZ ;  /* 0x0000000816167810 */ /* 0x000fca0007f1e0ff */
[----:B------:R-:W-:Y:S01]  /*eb30*/  IMAD.X R23, RZ, RZ, R23, P0 ;  /* 0x000000ffff177224 */ /* 0x000fe200000e0617 */
[----:B------:R-:W-:-:S04]  /*eb40*/  ISETP.GE.U32.AND P0, PT, R22, R25, PT ;  /* 0x000000191600720c */ /* 0x000fc80003f06070 */
[----:B------:R-:W-:-:S13]  /*eb50*/  ISETP.GE.U32.AND.EX P0, PT, R23, R18, PT, P0 ;  /* 0x000000121700720c */ /* 0x000fda0003f06100 */
[----:B------:R-:W-:Y:S05]  /*eb60*/  @!P0 BRA `(.L_x_390) ;  /* 0xfffffffc00848947 */ /* 0x000fea000383ffff */
.L_x_387:
[----:B------:R-:W-:Y:S05]  /*eb70*/  BSYNC B7 ;  /* 0x0000000000077941 */ /* 0x000fea0003800000 */
.L_x_386:
        /* <DEDUP_REMOVED lines=14> */
.L_x_394:
[----:B------:R1:W-:Y:S01]  /*ec60*/  STG.E.U8 desc[UR36][R16.64], RZ ;  /* 0x000000ff10007986 */ /* 0x0003e2000c101124 */
[----:B------:R-:W-:Y:S05]  /*ec70*/  BRA `(.L_x_396) ;  /* 0x00000004008c7947 */ /* 0x000fea0003800000 */
.L_x_393:
        /* <DEDUP_REMOVED lines=8> */
.L_x_398:
[----:B------:R3:W-:Y:S01]  /*ed00*/  STG.E desc[UR36][R16.64], RZ ;  /* 0x000000ff10007986 */ /* 0x0007e2000c101924 */
[----:B------:R-:W-:Y:S05]  /*ed10*/  BRA `(.L_x_396) ;  /* 0x0000000400647947 */ /* 0x000fea0003800000 */
.L_x_397:
[----:B------:R2:W-:Y:S01]  /*ed20*/  STG.E.U16 desc[UR36][R16.64], RZ ;  /* 0x000000ff10007986 */ /* 0x0005e2000c101524 */
[----:B------:R-:W-:Y:S05]  /*ed30*/  BRA `(.L_x_396) ;  /* 0x00000004005c7947 */ /* 0x000fea0003800000 */
.L_x_392:
        /* <DEDUP_REMOVED lines=8> */
.L_x_400:
[----:B------:R0:W-:Y:S01]  /*edc0*/  STG.E.U16 desc[UR36][R16.64], RZ ;  /* 0x000000ff10007986 */ /* 0x0001e2000c101524 */
[----:B------:R-:W-:Y:S05]  /*edd0*/  BRA `(.L_x_396) ;  /* 0x0000000400347947 */ /* 0x000fea0003800000 */
.L_x_399:
        /* <DEDUP_REMOVED lines=8> */
.L_x_402:
[----:B------:R0:W-:Y:S01]  /*ee60*/  STG.E desc[UR36][R16.64], RZ ;  /* 0x000000ff10007986 */ /* 0x0001e2000c101924 */
[----:B------:R-:W-:Y:S05]  /*ee70*/  BRA `(.L_x_396) ;  /* 0x00000004000c7947 */ /* 0x000fea0003800000 */
.L_x_401:
[----:B------:R0:W-:Y:S01]  /*ee80*/  STG.E.64 desc[UR36][R16.64], RZ ;  /* 0x000000ff10007986 */ /* 0x0001e2000c101b24 */
[----:B------:R-:W-:Y:S05]  /*ee90*/  BRA `(.L_x_396) ;  /* 0x0000000400047947 */ /* 0x000fea0003800000 */
.L_x_391:
        /* <DEDUP_REMOVED lines=10> */
.L_x_405:
[----:B------:R0:W-:Y:S01]  /*ef40*/  STG.E.128 desc[UR36][R16.64], RZ ;  /* 0x000000ff10007986 */ /* 0x0001e2000c101d24 */
[----:B------:R-:W-:Y:S05]  /*ef50*/  BRA `(.L_x_396) ;  /* 0x0000000000d47947 */ /* 0x000fea0003800000 */
.L_x_404:
        /* <DEDUP_REMOVED lines=8> */
.L_x_407:
[----:B------:R0:W-:Y:S01]  /*efe0*/  STG.E.U8 desc[UR36][R16.64], RZ ;  /* 0x000000ff10007986 */ /* 0x0001e2000c101124 */
[----:B------:R-:W-:Y:S05]  /*eff0*/  BRA `(.L_x_396) ;  /* 0x0000000000ac7947 */ /* 0x000fea0003800000 */
.L_x_406:
[----:B------:R0:W-:Y:S01]  /*f000*/  STG.E.U16 desc[UR36][R16.64], RZ ;  /* 0x000000ff10007986 */ /* 0x0001e2000c101524 */
[----:B------:R-:W-:Y:S05]  /*f010*/  BRA `(.L_x_396) ;  /* 0x0000000000a47947 */ /* 0x000fea0003800000 */
.L_x_403:
        /* <DEDUP_REMOVED lines=10> */
.L_x_410:
[----:B------:R0:W-:Y:S01]  /*f0c0*/  STG.E.U8 desc[UR36][R16.64], RZ ;  /* 0x000000ff10007986 */ /* 0x0001e2000c101124 */
[----:B------:R-:W-:Y:S05]  /*f0d0*/  BRA `(.L_x_396) ;  /* 0x0000000000747947 */ /* 0x000fea0003800000 */
.L_x_409:
[----:B------:R0:W-:Y:S01]  /*f0e0*/  STG.E.U8 desc[UR36][R16.64], RZ ;  /* 0x000000ff10007986 */ /* 0x0001e2000c101124 */
[----:B------:R-:W-:Y:S05]  /*f0f0*/  BRA `(.L_x_396) ;  /* 0x00000000006c7947 */ /* 0x000fea0003800000 */
.L_x_408:
[----:B------:R-:W-:-:S13]  /*f100*/  ISETP.NE.AND P0, PT, R0, 0x1c, PT ;  /* 0x0000001c0000780c */ /* 0x000fda0003f05270 */
[----:B------:R-:W-:Y:S05]  /*f110*/  @!P0 BRA `(.L_x_411) ;  /* 0x0000000000608947 */ /* 0x000fea0003800000 */
[----:B------:R-:W-:-:S13]  /*f120*/  ISETP.NE.AND P0, PT, R0, 0x1d, PT ;  /* 0x0000001d0000780c */ /* 0x000fda0003f05270 */
[----:B------:R-:W-:Y:S05]  /*f130*/  @!P0 BRA `(.L_x_412) ;  /* 0x0000000000508947 */ /* 0x000fea0003800000 */
[----:B------:R-:W-:-:S13]  /*f140*/  ISETP.NE.AND P0, PT, R0, 0x2c, PT ;  /* 0x0000002c0000780c */ /* 0x000fda0003f05270 */
[----:B------:R0:W-:Y:S01]  /*f150*/  @!P0 STG.E.U8 desc[UR36][R16.64], RZ ;  /* 0x000000ff10008986 */ /* 0x0001e2000c101124 */
[----:B------:R-:W-:Y:S05]  /*f160*/  @!P0 BRA `(.L_x_396) ;  /* 0x0000000000508947 */ /* 0x000fea0003800000 */
.L_x_395:
        /* <DEDUP_REMOVED lines=16> */
.L_x_413:
[----:B------:R-:W-:Y:S05]  /*f270*/  BRA `(.L_x_396) ;  /* 0x00000000000c7947 */ /* 0x000fea0003800000 */
.L_x_412:
[----:B------:R0:W-:Y:S01]  /*f280*/  STG.E.64 desc[UR36][R16.64], RZ ;  /* 0x000000ff10007986 */ /* 0x0001e2000c101b24 */
[----:B------:R-:W-:Y:S05]  /*f290*/  BRA `(.L_x_396) ;  /* 0x0000000000047947 */ /* 0x000fea0003800000 */
.L_x_411:
[----:B------:R0:W-:Y:S02]  /*f2a0*/  STG.E desc[UR36][R16.64], RZ ;  /* 0x000000ff10007986 */ /* 0x0001e4000c101924 */
.L_x_396:
[----:B------:R-:W-:-:S07]  /*f2b0*/  VIADD R19, R19, 0x80 ;  /* 0x0000008013137836 */ /* 0x000fce0000000000 */
.L_x_208:
[----:B------:R-:W-:Y:S05]  /*f2c0*/  BSYNC B6 ;  /* 0x0000000000067941 */ /* 0x000fea0003800000 */
.L_x_207:
[----:B------:R-:W-:Y:S01]  /*f2d0*/  ULDC UR4, c[0x0][0x210] ;  /* 0x0000840000047ab9 */ /* 0x000fe20000000800 */
[----:B------:R-:W-:Y:S01]  /*f2e0*/  BSSY B6, `(.L_x_414) ;  /* 0x0000790000067945 */ /* 0x000fe20003800000 */
[----:B------:R-:W-:-:S13]  /*f2f0*/  ISETP.GE.AND P0, PT, R19, UR4, PT ;  /* 0x0000000413007c0c */ /* 0x000fda000bf06270 */
[----:B------:R-:W-:Y:S05]  /*f300*/  @P0 BRA `(.L_x_415) ;  /* 0x0000007800340947 */ /* 0x000fea0003800000 */
[----:B------:R-:W5:Y:S01]  /*f310*/  LDC R6, c[0x0][0x218] ;  /* 0x00008600ff067b82 */ /* 0x000f620000000800 */
[----:B------:R-:W-:Y:S01]  /*f320*/  IMAD.MOV.U32 R18, RZ, RZ, RZ ;  /* 0x000000ffff127224 */ /* 0x000fe200078e00ff */
[----:B------:R-:W-:Y:S01]  /*f330*/  CS2R R22, SRZ ;  /* 0x0000000000167805 */ /* 0x000fe2000001ff00 */
[----:B------:R-:W-:Y:S02]  /*f340*/  IMAD.MOV.U32 R24, RZ, RZ, RZ ;  /* 0x000000ffff187224 */ /* 0x000fe400078e00ff */
[----:B------:R-:W-:Y:S02]  /*f350*/  IMAD.MOV.U32 R0, RZ, RZ, RZ ;  /* 0x000000ffff007224 */ /* 0x000fe400078e00ff */
[----:B01234-:R-:W-:Y:S01]  /*f360*/  IMAD.MOV.U32 R16, RZ, RZ, RZ ;  /* 0x000000ffff107224 */ /* 0x01ffe200078e00ff */
[----:B-----5:R-:W-:-:S13]  /*f370*/  ISETP.NE.AND P0, PT, R6, RZ, PT ;  /* 0x000000ff0600720c */ /* 0x020fda0003f05270 */
        /* <DEDUP_REMOVED lines=205> */
[----:B------:R-:W-:-:S03]  /*10050*/  ULDC.64 UR4, c[0x0][0x450] ;  /* 0x0001140000047ab9 */ /* 0x000fc60000000a00 */
[----:B------:R-:W-:-:S05]  /*10060*/  IADD3 R2, -R5, RZ, RZ ;  /* 0x000000ff05027210 */ /* 0x000fca0007ffe1ff */
        /* <DEDUP_REMOVED lines=242> */
.L_x_416:
        /* <DEDUP_REMOVED lines=21> */
.L_x_420:
[----:B------:R0:W5:Y:S01]  /*110e0*/  LDG.E.U8 R26, desc[UR36][R2.64] ;  /* 0x00000024021a7981 */ /* 0x000162000c1e1100 */
[----:B------:R-:W-:Y:S01]  /*110f0*/  IMAD.MOV.U32 R27, RZ, RZ, RZ ;  /* 0x000000ffff1b7224 */ /* 0x000fe200078e00ff */
[----:B------:R-:W-:Y:S06]  /*11100*/  BRA `(.L_x_422) ;  /* 0x0000000c00487947 */ /* 0x000fec0003800000 */
.L_x_419:
        /* <DEDUP_REMOVED lines=8> */
.L_x_424:
[----:B------:R-:W2:Y:S02]  /*11190*/  LDG.E R26, desc[UR36][R2.64] ;  /* 0x00000024021a7981 */ /* 0x000ea4000c1e1900 */
[----:B--2---:R-:W-:Y:S01]  /*111a0*/  SHF.R.S32.HI R27, RZ, 0x1f, R26 ;  /* 0x0000001fff1b7819 */ /* 0x004fe2000001141a */
[----:B------:R-:W-:Y:S06]  /*111b0*/  BRA `(.L_x_422) ;  /* 0x0000000c001c7947 */ /* 0x000fec0003800000 */
.L_x_423:
[----:B------:R-:W2:Y:S02]  /*111c0*/  LDG.E.S16 R26, desc[UR36][R2.64] ;  /* 0x00000024021a7981 */ /* 0x000ea4000c1e1700 */
[----:B--2---:R-:W-:Y:S01]  /*111d0*/  SHF.R.S32.HI R27, RZ, 0x1f, R26 ;  /* 0x0000001fff1b7819 */ /* 0x004fe2000001141a */
[----:B------:R-:W-:Y:S06]  /*111e0*/  BRA `(.L_x_422) ;  /* 0x0000000c00107947 */ /* 0x000fec0003800000 */
.L_x_418:
        /* <DEDUP_REMOVED lines=9> */
.L_x_426:
[----:B------:R-:W2:Y:S02]  /*11280*/  LDG.E.U16 R2, desc[UR36][R2.64] ;  /* 0x0000002402027981 */ /* 0x000ea4000c1e1500 */
[----:B--2---:R-:W-:-:S06]  /*11290*/  HADD2.F32 R26, -RZ, R2.H0_H0 ;  /* 0x20000002ff1a7230 */ /* 0x004fcc0000004100 */
[----:B------:R-:W0:Y:S01]  /*112a0*/  F2I.S64.TRUNC R26, R26 ;  /* 0x0000001a001a7311 */ /* 0x000e22000020d900 */
[----:B------:R-:W-:Y:S05]  /*112b0*/  BRA `(.L_x_422) ;  /* 0x0000000800dc7947 */ /* 0x000fea0003800000 */
.L_x_425:
        /* <DEDUP_REMOVED lines=9> */
.L_x_428:
[----:B------:R-:W2:Y:S02]  /*11350*/  LDG.E.U16 R2, desc[UR36][R2.64] ;  /* 0x0000002402027981 */ /* 0x000ea4000c1e1500 */
[----:B--2---:R-:W-:-:S06]  /*11360*/  HADD2.F32 R26, -RZ, R2.H0_H0 ;  /* 0x20000002ff1a7230 */ /* 0x004fcc0000004100 */
[----:B------:R-:W4:Y:S01]  /*11370*/  F2I.S64.TRUNC R26, R26 ;  /* 0x0000001a001a7311 */ /* 0x000f22000020d900 */
[----:B------:R-:W-:Y:S05]  /*11380*/  BRA `(.L_x_422) ;  /* 0x0000000800a87947 */ /* 0x000fea0003800000 */
.L_x_427:
[----:B------:R-:W2:Y:S02]  /*11390*/  LDG.E.64 R2, desc[UR36][R2.64] ;  /* 0x0000002402027981 */ /* 0x000ea4000c1e1b00 */
[----:B--2---:R0:W1:Y:S01]  /*113a0*/  F2I.S64.F64.TRUNC R26, R2 ;  /* 0x00000002001a7311 */ /* 0x004062000030d900 */
[----:B------:R-:W-:Y:S05]  /*113b0*/  BRA `(.L_x_422) ;  /* 0x00000008009c7947 */ /* 0x000fea0003800000 */
.L_x_417:
        /* <DEDUP_REMOVED lines=13> */
.L_x_431:
[----:B------:R-:W2:Y:S02]  /*11490*/  LDG.E.64 R2, desc[UR36][R2.64] ;  /* 0x0000002402027981 */ /* 0x000ea4000c1e1b00 */
[----:B--2---:R0:W1:Y:S01]  /*114a0*/  F2I.S64.F64.TRUNC R26, R2 ;  /* 0x00000002001a7311 */ /* 0x004062000030d900 */
[----:B------:R-:W-:Y:S05]  /*114b0*/  BRA `(.L_x_422) ;  /* 0x00000008005c7947 */ /* 0x000fea0003800000 */
.L_x_430:
        /* <DEDUP_REMOVED lines=11> */
[C---:B------:R-:W-:Y:S01]  /*11570*/  VIADD R6, R4.reuse, 0x1000000 ;  /* 0x0100000004067836 */ /* 0x040fe20000000000 */
[----:B------:R-:W-:-:S04]  /*11580*/  IADD3 R2, R4, -0x1, RZ ;  /* 0xffffffff04027810 */ /* 0x000fc80007ffe0ff */
        /* <DEDUP_REMOVED lines=14> */
.L_x_433:
        /* <DEDUP_REMOVED lines=14> */
.L_x_432:
[----:B------:R-:W2:Y:S02]  /*11750*/  LDG.E.U16 R26, desc[UR36][R2.64] ;  /* 0x00000024021a7981 */ /* 0x000ea4000c1e1500 */
[----:B--2---:R-:W-:-:S06]  /*11760*/  IMAD.U32 R26, R26, 0x10000, RZ ;  /* 0x000100001a1a7824 */ /* 0x004fcc00078e00ff */
[----:B------:R-:W0:Y:S01]  /*11770*/  F2I.S64.TRUNC R26, R26 ;  /* 0x0000001a001a7311 */ /* 0x000e22000020d900 */
[----:B------:R-:W-:Y:S05]  /*11780*/  BRA `(.L_x_422) ;  /* 0x0000000400a87947 */ /* 0x000fea0003800000 */
.L_x_429:
        /* <DEDUP_REMOVED lines=11> */
.L_x_436:
        /* <DEDUP_REMOVED lines=21> */
.L_x_440:
[----:B------:R-:W-:Y:S05]  /*11990*/  BSYNC B1 ;  /* 0x0000000000017941 */ /* 0x000fea0003800000 */
.L_x_439:
[----:B------:R-:W-:Y:S01]  /*119a0*/  IMAD.SHL.U32 R2, R2, 0x100000, RZ ;  /* 0x0010000002027824 */ /* 0x000fe200078e00ff */
[----:B------:R-:W-:-:S04]  /*119b0*/  LEA R3, R0, 0x3b800000, 0x17 ;  /* 0x3b80000000037811 */ /* 0x000fc800078eb8ff */
[----:B------:R-:W-:-:S07]  /*119c0*/  LOP3.LUT R26, R3, R2, R26, 0xfe, !PT ;  /* 0x00000002031a7212 */ /* 0x000fce00078efe1a */
.L_x_438:
[----:B------:R-:W-:Y:S05]  /*119d0*/  BSYNC B0 ;  /* 0x0000000000007941 */ /* 0x000fea0003800000 */
.L_x_437:
[----:B------:R-:W0:Y:S01]  /*119e0*/  F2I.S64.TRUNC R26, R26 ;  /* 0x0000001a001a7311 */ /* 0x000e22000020d900 */
[----:B------:R-:W-:Y:S05]  /*119f0*/  BRA `(.L_x_422) ;  /* 0x00000004000c7947 */ /* 0x000fea0003800000 */
.L_x_435:
        /* <DEDUP_REMOVED lines=21> */
.L_x_444:
[----:B------:R-:W-:Y:S05]  /*11b50*/  BSYNC B1 ;  /* 0x0000000000017941 */ /* 0x000fea0003800000 */
.L_x_443:
[----:B------:R-:W-:Y:S01]  /*11b60*/  IMAD.SHL.U32 R2, R2, 0x200000, RZ ;  /* 0x0020000002027824 */ /* 0x000fe200078e00ff */
[----:B------:R-:W-:-:S04]  /*11b70*/  LEA R3, R0, 0x37800000, 0x17 ;  /* 0x3780000000037811 */ /* 0x000fc800078eb8ff */
[----:B------:R-:W-:-:S07]  /*11b80*/  LOP3.LUT R26, R3, R2, R26, 0xfe, !PT ;  /* 0x00000002031a7212 */ /* 0x000fce00078efe1a */
.L_x_442:
[----:B------:R-:W-:Y:S05]  /*11b90*/  BSYNC B0 ;  /* 0x0000000000007941 */ /* 0x000fea0003800000 */
.L_x_441:
[----:B------:R-:W0:Y:S01]  /*11ba0*/  F2I.S64.TRUNC R26, R26 ;  /* 0x0000001a001a7311 */ /* 0x000e22000020d900 */
[----:B------:R-:W-:Y:S05]  /*11bb0*/  BRA `(.L_x_422) ;  /* 0x00000000009c7947 */ /* 0x000fea0003800000 */
.L_x_434:
        /* <DEDUP_REMOVED lines=14> */
.L_x_448:
[----:B------:R-:W-:Y:S05]  /*11ca0*/  BSYNC B0 ;  /* 0x0000000000007941 */ /* 0x000fea0003800000 */
.L_x_447:
[----:B------:R-:W0:Y:S01]  /*11cb0*/  F2I.S64.TRUNC R26, R26 ;  /* 0x0000001a001a7311 */ /* 0x000e22000020d900 */
[----:B------:R-:W-:Y:S05]  /*11cc0*/  BRA `(.L_x_422) ;  /* 0x0000000000587947 */ /* 0x000fea0003800000 */
.L_x_421:
        /* <DEDUP_REMOVED lines=16> */
.L_x_449:
[----:B------:R-:W-:Y:S01]  /*11dd0*/  CS2R R26, SRZ ;  /* 0x00000000001a7805 */ /* 0x000fe2000001ff00 */
[----:B------:R-:W-:Y:S06]  /*11de0*/  BRA `(.L_x_422) ;  /* 0x0000000000107947 */ /* 0x000fec0003800000 */
.L_x_446:
[----:B------:R0:W5:Y:S01]  /*11df0*/  LDG.E.64 R26, desc[UR36][R2.64] ;  /* 0x00000024021a7981 */ /* 0x000162000c1e1b00 */
[----:B------:R-:W-:Y:S05]  /*11e00*/  BRA `(.L_x_422) ;  /* 0x0000000000087947 */ /* 0x000fea0003800000 */
.L_x_445:
[----:B------:R0:W5:Y:S01]  /*11e10*/  LDG.E R26, desc[UR36][R2.64] ;  /* 0x00000024021a7981 */ /* 0x000162000c1e1900 */
[----:B------:R-:W-:-:S07]  /*11e20*/  IMAD.MOV.U32 R27, RZ, RZ, RZ ;  /* 0x000000ffff1b7224 */ /* 0x000fce00078e00ff */
.L_x_422:
[----:B0-----:R-:W0:Y:S01]  /*11e30*/  LDC.U8 R4, c[0x0][0x612] ;  /* 0x00018480ff047b82 */ /* 0x001e220000000000 */
[----:B------:R-:W-:Y:S02]  /*11e40*/  ULDC.64 UR4, c[0x0][0x5b0] ;  /* 0x00016c0000047ab9 */ /* 0x000fe40000000a00 */
[----:B-12---:R-:W-:-:S05]  /*11e50*/  IADD3 R2, P0, R23, UR4, RZ ;  /* 0x0000000417027c10 */ /* 0x006fca000ff1e0ff */
        /* <DEDUP_REMOVED lines=15> */
.L_x_453:
[----:B------:R0:W5:Y:S01]  /*11f50*/  LDG.E.U8 R28, desc[UR36][R2.64] ;  /* 0x00000024021c7981 */ /* 0x000162000c1e1100 */
[----:B------:R-:W-:Y:S01]  /*11f60*/  IMAD.MOV.U32 R29, RZ, RZ, RZ ;  /* 0x000000ffff1d7224 */ /* 0x000fe200078e00ff */
[----:B------:R-:W-:Y:S06]  /*11f70*/  BRA `(.L_x_455) ;  /* 0x0000000c00487947 */ /* 0x000fec0003800000 */
.L_x_452:
        /* <DEDUP_REMOVED lines=8> */
.L_x_457:
[----:B------:R-:W2:Y:S02]  /*12000*/  LDG.E R28, desc[UR36][R2.64] ;  /* 0x00000024021c7981 */ /* 0x000ea4000c1e1900 */
[----:B--2---:R-:W-:Y:S01]  /*12010*/  SHF.R.S32.HI R29, RZ, 0x1f, R28 ;  /* 0x0000001fff1d7819 */ /* 0x004fe2000001141c */
[----:B------:R-:W-:Y:S06]  /*12020*/  BRA `(.L_x_455) ;  /* 0x0000000c001c7947 */ /* 0x000fec0003800000 */
.L_x_456:
[----:B------:R-:W2:Y:S02]  /*12030*/  LDG.E.S16 R28, desc[UR36][R2.64] ;  /* 0x00000024021c7981 */ /* 0x000ea4000c1e1700 */
[----:B--2---:R-:W-:Y:S01]  /*12040*/  SHF.R.S32.HI R29, RZ, 0x1f, R28 ;  /* 0x0000001fff1d7819 */ /* 0x004fe2000001141c */
[----:B------:R-:W-:Y:S06]  /*12050*/  BRA `(.L_x_455) ;  /* 0x0000000c00107947 */ /* 0x000fec0003800000 */
.L_x_451:
        /* <DEDUP_REMOVED lines=9> */
.L_x_459:
[----:B------:R-:W2:Y:S02]  /*120f0*/  LDG.E.U16 R2, desc[UR36][R2.64] ;  /* 0x0000002402027981 */ /* 0x000ea4000c1e1500 */
[----:B--2---:R-:W-:-:S06]  /*12100*/  HADD2.F32 R28, -RZ, R2.H0_H0 ;  /* 0x20000002ff1c7230 */ /* 0x004fcc0000004100 */
[----:B------:R-:W0:Y:S01]  /*12110*/  F2I.S64.TRUNC R28, R28 ;  /* 0x0000001c001c7311 */ /* 0x000e22000020d900 */
[----:B------:R-:W-:Y:S05]  /*12120*/  BRA `(.L_x_455) ;  /* 0x0000000800dc7947 */ /* 0x000fea0003800000 */
.L_x_458:
[----:B------:R-:W-:-:S13]  /*12130*/  ISETP.NE.AND P0, PT, R0, 0x7, PT ;  /* 0x000000070000780c */ /* 0x000fda0003f05270 */
[----:B------:R-:W-:Y:S05]  /*12140*/  @!P0 BRA `(.L_x_460) ;  /* 0x00000000002c8947 */ /* 0x000fea0003800000 */
[----:B------:R-:W-:-:S13]  /*12150*/  ISETP.NE.AND P0, PT, R0, 0x8, PT ;  /* 0x000000080000780c */ /* 0x000fda0003f05270 */
[----:B------:R-:W-:Y:S05]  /*12160*/  @!P0 BRA `(.L_x_461) ;  /* 0x0000000000148947 */ /* 0x000fea0003800000 */
[----:B------:R-:W-:-:S13]  /*12170*/  ISETP.NE.AND P0, PT, R0, 0x9, PT ;  /* 0x000000090000780c */ /* 0x000fda0003f05270 */
[----:B------:R-:W-:Y:S05]  /*12180*/  @P0 BRA `(.L_x_454) ;  /* 0x00000008006c0947 */ /* 0x000fea0003800000 */
[----:B------:R-:W2:Y:S02]  /*12190*/  LDG.E R2, desc[UR36][R2.64] ;  /* 0x0000002402027981 */ /* 0x000ea4000c1e1900 */
[----:B--2---:R2:W0:Y:S01]  /*121a0*/  F2I.S64.TRUNC R28, R2 ;  /* 0x00000002001c7311 */ /* 0x004422000020d900 */
[----:B------:R-:W-:Y:S05]  /*121b0*/  BRA `(.L_x_455) ;  /* 0x0000000800b87947 */ /* 0x000fea0003800000 */
.L_x_461:
[----:B------:R-:W2:Y:S02]  /*121c0*/  LDG.E.U16 R2, desc[UR36][R2.64] ;  /* 0x0000002402027981 */ /* 0x000ea4000c1e1500 */
[----:B--2---:R-:W-:-:S06]  /*121d0*/  HADD2.F32 R28, -RZ, R2.H0_H0 ;  /* 0x20000002ff1c7230 */ /* 0x004fcc0000004100 */
[----:B------:R-:W0:Y:S01]  /*121e0*/  F2I.S64.TRUNC R28, R28 ;  /* 0x0000001c001c7311 */ /* 0x000e22000020d900 */
[----:B------:R-:W-:Y:S05]  /*121f0*/  BRA `(.L_x_455) ;  /* 0x0000000800a87947 */ /* 0x000fea0003800000 */
.L_x_460:
[----:B------:R-:W2:Y:S02]  /*12200*/  LDG.E.64 R2, desc[UR36][R2.64] ;  /* 0x0000002402027981 */ /* 0x000ea4000c1e1b00 */
[----:B--2---:R0:W1:Y:S01]  /*12210*/  F2I.S64.F64.TRUNC R28, R2 ;  /* 0x00000002001c7311 */ /* 0x004062000030d900 */
[----:B------:R-:W-:Y:S05]  /*12220*/  BRA `(.L_x_455) ;  /* 0x00000008009c7947 */ /* 0x000fea0003800000 */
.L_x_450:
        /* <DEDUP_REMOVED lines=13> */
.L_x_464:
[----:B------:R-:W2:Y:S02]  /*12300*/  LDG.E.64 R2, desc[UR36][R2.64] ;  /* 0x0000002402027981 */ /* 0x000ea4000c1e1b00 */
[----:B--2---:R0:W1:Y:S01]  /*12310*/  F2I.S64.F64.TRUNC R28, R2 ;  /* 0x00000002001c7311 */ /* 0x004062000030d900 */
[----:B------:R-:W-:Y:S05]  /*12320*/  BRA `(.L_x_455) ;  /* 0x00000008005c7947 */ /* 0x000fea0003800000 */
.L_x_463:
[----:B------:R-:W-:-:S13]  /*12330*/  ISETP.NE.AND P0, PT, R0, 0xf, PT ;  /* 0x0000000f0000780c */ /* 0x000fda0003f05270 */
[----:B------:R-:W-:Y:S05]  /*12340*/  @!P0 BRA `(.L_x_465) ;  /* 0x00000000009c8947 */ /* 0x000fea0003800000 */
[----:B------:R-:W-:-:S13]  /*12350*/  ISETP.NE.AND P0, PT, R0, 0x17, PT ;  /* 0x000000170000780c */ /* 0x000fda0003f05270 */
[----:B------:R-:W-:Y:S05]  /*12360*/  @!P0 BRA `(.L_x_466) ;  /* 0x00000000005c8947 */ /* 0x000fea0003800000 */
[----:B------:R-:W-:-:S13]  /*12370*/  ISETP.NE.AND P0, PT, R0, 0x18, PT ;  /* 0x000000180000780c */ /* 0x000fda0003f05270 */
[----:B------:R-:W-:Y:S05]  /*12380*/  @P0 BRA `(.L_x_454) ;  /* 0x0000000400ec0947 */ /* 0x000fea0003800000 */
[----:B------:R-:W2:Y:S01]  /*12390*/  LDG.E.U8 R0, desc[UR36][R2.64] ;  /* 0x0000002402007981 */ /* 0x000ea2000c1e1100 */
[----:B------:R-:W-:Y:S01]  /*123a0*/  MOV R8, 0xff800000 ;  /* 0xff80000000087802 */ /* 0x000fe20000000f00 */
        /* <DEDUP_REMOVED lines=19> */
.L_x_466:
        /* <DEDUP_REMOVED lines=14> */
.L_x_465:
[----:B------:R-:W2:Y:S02]  /*125c0*/  LDG.E.U16 R28, desc[UR36][R2.64] ;  /* 0x00000024021c7981 */ /* 0x000ea4000c1e1500 */
[----:B--2---:R-:W-:-:S06]  /*125d0*/  IMAD.U32 R28, R28, 0x10000, RZ ;  /* 0x000100001c1c7824 */ /* 0x004fcc00078e00ff */
[----:B------:R-:W0:Y:S01]  /*125e0*/  F2I.S64.TRUNC R28, R28 ;  /* 0x0000001c001c7311 */ /* 0x000e22000020d900 */
[----:B------:R-:W-:Y:S05]  /*125f0*/  BRA `(.L_x_455) ;  /* 0x0000000400a87947 */ /* 0x000fea0003800000 */
.L_x_462:
        /* <DEDUP_REMOVED lines=11> */
.L_x_469:
        /* <DEDUP_REMOVED lines=21> */
.L_x_473:
[----:B------:R-:W-:Y:S05]  /*12800*/  BSYNC B1 ;  /* 0x0000000000017941 */ /* 0x000fea0003800000 */
.L_x_472:
[----:B------:R-:W-:Y:S01]  /*12810*/  IMAD.SHL.U32 R2, R2, 0x100000, RZ ;  /* 0x0010000002027824 */ /* 0x000fe200078e00ff */
[----:B------:R-:W-:-:S04]  /*12820*/  LEA R3, R0, 0x3b800000, 0x17 ;  /* 0x3b80000000037811 */ /* 0x000fc800078eb8ff */
[----:B------:R-:W-:-:S07]  /*12830*/  LOP3.LUT R28, R3, R2, R28, 0xfe, !PT ;  /* 0x00000002031c7212 */ /* 0x000fce00078efe1c */
.L_x_471:
[----:B------:R-:W-:Y:S05]  /*12840*/  BSYNC B0 ;  /* 0x0000000000007941 */ /* 0x000fea0003800000 */
.L_x_470:
[----:B------:R-:W0:Y:S01]  /*12850*/  F2I.S64.TRUNC R28, R28 ;  /* 0x0000001c001c7311 */ /* 0x000e22000020d900 */
[----:B------:R-:W-:Y:S05]  /*12860*/  BRA `(.L_x_455) ;  /* 0x00000004000c7947 */ /* 0x000fea0003800000 */
.L_x_468:
        /* <DEDUP_REMOVED lines=21> */
.L_x_477:
[----:B------:R-:W-:Y:S05]  /*129c0*/  BSYNC B1 ;  /* 0x0000000000017941 */ /* 0x000fea0003800000 */
.L_x_476:
[----:B------:R-:W-:Y:S01]  /*129d0*/  IMAD.SHL.U32 R2, R2, 0x200000, RZ ;  /* 0x0020000002027824 */ /* 0x000fe200078e00ff */
[----:B------:R-:W-:-:S04]  /*129e0*/  LEA R3, R0, 0x37800000, 0x17 ;  /* 0x3780000000037811 */ /* 0x000fc800078eb8ff */
[----:B------:R-:W-:-:S07]  /*129f0*/  LOP3.LUT R28, R3, R2, R28, 0xfe, !PT ;  /* 0x00000002031c7212 */ /* 0x000fce00078efe1c */
.L_x_475:
[----:B------:R-:W-:Y:S05]  /*12a00*/  BSYNC B0 ;  /* 0x0000000000007941 */ /* 0x000fea0003800000 */
.L_x_474:
[----:B------:R-:W0:Y:S01]  /*12a10*/  F2I.S64.TRUNC R28, R28 ;  /* 0x0000001c001c7311 */ /* 0x000e22000020d900 */
[----:B------:R-:W-:Y:S05]  /*12a20*/  BRA `(.L_x_455) ;  /* 0x00000000009c7947 */ /* 0x000fea0003800000 */
.L_x_467:
        /* <DEDUP_REMOVED lines=14> */
.L_x_481:
[----:B------:R-:W-:Y:S05]  /*12b10*/  BSYNC B0 ;  /* 0x0000000000007941 */ /* 0x000fea0003800000 */
.L_x_480:
[----:B------:R-:W0:Y:S01]  /*12b20*/  F2I.S64.TRUNC R28, R28 ;  /* 0x0000001c001c7311 */ /* 0x000e22000020d900 */
[----:B------:R-:W-:Y:S05]  /*12b30*/  BRA `(.L_x_455) ;  /* 0x0000000000587947 */ /* 0x000fea0003800000 */
.L_x_454:
        /* <DEDUP_REMOVED lines=16> */
.L_x_482:
[----:B------:R-:W-:Y:S01]  /*12c40*/  CS2R R28, SRZ ;  /* 0x00000000001c7805 */ /* 0x000fe2000001ff00 */
[----:B------:R-:W-:Y:S06]  /*12c50*/  BRA `(.L_x_455) ;  /* 0x0000000000107947 */ /* 0x000fec0003800000 */
.L_x_479:
[----:B------:R0:W5:Y:S01]  /*12c60*/  LDG.E.64 R28, desc[UR36][R2.64] ;  /* 0x00000024021c7981 */ /* 0x000162000c1e1b00 */
[----:B------:R-:W-:Y:S05]  /*12c70*/  BRA `(.L_x_455) ;  /* 0x0000000000087947 */ /* 0x000fea0003800000 */
.L_x_478:
[----:B------:R0:W5:Y:S01]  /*12c80*/  LDG.E R28, desc[UR36][R2.64] ;  /* 0x00000024021c7981 */ /* 0x000162000c1e1900 */
[----:B------:R-:W-:-:S07]  /*12c90*/  IMAD.MOV.U32 R29, RZ, RZ, RZ ;  /* 0x000000ffff1d7224 */ /* 0x000fce00078e00ff */
.L_x_455:
        /* <DEDUP_REMOVED lines=18> */
.L_x_486:
[----:B------:R0:W5:Y:S01]  /*12dc0*/  LDG.E.U8 R22, desc[UR36][R2.64] ;  /* 0x0000002402167981 */ /* 0x000162000c1e1100 */
[----:B------:R-:W-:Y:S01]  /*12dd0*/  IMAD.MOV.U32 R23, RZ, RZ, RZ ;  /* 0x000000ffff177224 */ /* 0x000fe200078e00ff */
[----:B------:R-:W-:Y:S06]  /*12de0*/  BRA `(.L_x_488) ;  /* 0x0000000c00487947 */ /* 0x000fec0003800000 */
.L_x_485:
        /* <DEDUP_REMOVED lines=8> */
.L_x_490:
[----:B------:R-:W2:Y:S02]  /*12e70*/  LDG.E R22, desc[UR36][R2.64] ;  /* 0x0000002402167981 */ /* 0x000ea4000c1e1900 */
[----:B--2---:R-:W-:Y:S01]  /*12e80*/  SHF.R.S32.HI R23, RZ, 0x1f, R22 ;  /* 0x0000001fff177819 */ /* 0x004fe20000011416 */
[----:B------:R-:W-:Y:S06]  /*12e90*/  BRA `(.L_x_488) ;  /* 0x0000000c001c7947 */ /* 0x000fec0003800000 */
.L_x_489:
[----:B------:R-:W2:Y:S02]  /*12ea0*/  LDG.E.S16 R22, desc[UR36][R2.64] ;  /* 0x0000002402167981 */ /* 0x000ea4000c1e1700 */
[----:B--2---:R-:W-:Y:S01]  /*12eb0*/  SHF.R.S32.HI R23, RZ, 0x1f, R22 ;  /* 0x0000001fff177819 */ /* 0x004fe20000011416 */
[----:B------:R-:W-:Y:S06]  /*12ec0*/  BRA `(.L_x_488) ;  /* 0x0000000c00107947 */ /* 0x000fec0003800000 */
.L_x_484:
        /* <DEDUP_REMOVED lines=9> */
.L_x_492:
[----:B------:R-:W2:Y:S02]  /*12f60*/  LDG.E.U16 R2, desc[UR36][R2.64] ;  /* 0x0000002402027981 */ /* 0x000ea4000c1e1500 */
[----:B--2---:R-:W-:-:S06]  /*12f70*/  HADD2.F32 R22, -RZ, R2.H0_H0 ;  /* 0x20000002ff167230 */ /* 0x004fcc0000004100 */
[----:B------:R-:W0:Y:S01]  /*12f80*/  F2I.S64.TRUNC R22, R22 ;  /* 0x0000001600167311 */ /* 0x000e22000020d900 */
[----:B------:R-:W-:Y:S05]  /*12f90*/  BRA `(.L_x_488) ;  /* 0x0000000800dc7947 */ /* 0x000fea0003800000 */
.L_x_491:
        /* <DEDUP_REMOVED lines=9> */
.L_x_494:
[----:B------:R-:W2:Y:S02]  /*13030*/  LDG.E.U16 R2, desc[UR36][R2.64] ;  /* 0x0000002402027981 */ /* 0x000ea4000c1e1500 */
[----:B--2---:R-:W-:-:S06]  /*13040*/  HADD2.F32 R22, -RZ, R2.H0_H0 ;  /* 0x20000002ff167230 */ /* 0x004fcc0000004100 */
[----:B------:R-:W0:Y:S01]  /*13050*/  F2I.S64.TRUNC R22, R22 ;  /* 0x0000001600167311 */ /* 0x000e22000020d900 */
[----:B------:R-:W-:Y:S05]  /*13060*/  BRA `(.L_x_488) ;  /* 0x0000000800a87947 */ /* 0x000fea0003800000 */
.L_x_493:
[----:B------:R-:W2:Y:S02]  /*13070*/  LDG.E.64 R2, desc[UR36][R2.64] ;  /* 0x0000002402027981 */ /* 0x000ea4000c1e1b00 */
[----:B--2---:R0:W1:Y:S01]  /*13080*/  F2I.S64.F64.TRUNC R22, R2 ;  /* 0x0000000200167311 */ /* 0x004062000030d900 */
[----:B------:R-:W-:Y:S05]  /*13090*/  BRA `(.L_x_488) ;  /* 0x00000008009c7947 */ /* 0x000fea0003800000 */
.L_x_483:
        /* <DEDUP_REMOVED lines=13> */
.L_x_497:
[----:B------:R-:W2:Y:S02]  /*13170*/  LDG.E.64 R2, desc[UR36][R2.64] ;  /* 0x0000002402027981 */ /* 0x000ea4000c1e1b00 */
[----:B--2---:R0:W1:Y:S01]  /*13180*/  F2I.S64.F64.TRUNC R22, R2 ;  /* 0x0000000200167311 */ /* 0x004062000030d900 */
[----:B------:R-:W-:Y:S05]  /*13190*/  BRA `(.L_x_488) ;  /* 0x00000008005c7947 */ /* 0x000fea0003800000 */
.L_x_496:
[----:B------:R-:W-:-:S13]  /*131a0*/  ISETP.NE.AND P0, PT, R0, 0xf, PT ;  /* 0x0000000f0000780c */ /* 0x000fda0003f05270 */
[----:B------:R-:W-:Y:S05]  /*131b0*/  @!P0 BRA `(.L_x_498) ;  /* 0x00000000009c8947 */ /* 0x000fea0003800000 */
[----:B------:R-:W-:-:S13]  /*131c0*/  ISETP.NE.AND P0, PT, R0, 0x17, PT ;  /* 0x000000170000780c */ /* 0x000fda0003f05270 */
[----:B------:R-:W-:Y:S05]  /*131d0*/  @!P0 BRA `(.L_x_499) ;  /* 0x00000000005c8947 */ /* 0x000fea0003800000 */
[----:B------:R-:W-:-:S13]  /*131e0*/  ISETP.NE.AND P0, PT, R0, 0x18, PT ;  /* 0x000000180000780c */ /* 0x000fda0003f05270 */
[----:B------:R-:W-:Y:S05]  /*131f0*/  @P0 BRA `(.L_x_487) ;  /* 0x0000000400ec0947 */ /* 0x000fea0003800000 */
[----:B------:R-:W2:Y:S01]  /*13200*/  LDG.E.U8 R0, desc[UR36][R2.64] ;  /* 0x0000002402007981 */ /* 0x000ea2000c1e1100 */
[----:B------:R-:W-:Y:S01]  /*13210*/  IMAD.MOV.U32 R8, RZ, RZ, -0x800000 ;  /* 0xff800000ff087424 */ /* 0x000fe200078e00ff */
[----:B--2---:R-:W-:-:S04]  /*13220*/  SHF.L.U32 R0, R0, 0x18, RZ ;  /* 0x0000001800007819 */ /* 0x004fc800000006ff */
        /* <DEDUP_REMOVED lines=18> */
.L_x_499:
        /* <DEDUP_REMOVED lines=14> */
.L_x_498:
[----:B------:R-:W2:Y:S02]  /*13430*/  LDG.E.U16 R22, desc[UR36][R2.64] ;  /* 0x0000002402167981 */ /* 0x000ea4000c1e1500 */
[----:B--2---:R-:W-:-:S06]  /*13440*/  IMAD.U32 R22, R22, 0x10000, RZ ;  /* 0x0001000016167824 */ /* 0x004fcc00078e00ff */
[----:B------:R-:W0:Y:S01]  /*13450*/  F2I.S64.TRUNC R22, R22 ;  /* 0x0000001600167311 */ /* 0x000e22000020d900 */
[----:B------:R-:W-:Y:S05]  /*13460*/  BRA `(.L_x_488) ;  /* 0x0000000400a87947 */ /* 0x000fea0003800000 */
.L_x_495:
        /* <DEDUP_REMOVED lines=11> */
.L_x_502:
        /* <DEDUP_REMOVED lines=21> */
.L_x_506:
[----:B------:R-:W-:Y:S05]  /*13670*/  BSYNC B1 ;  /* 0x0000000000017941 */ /* 0x000fea0003800000 */
.L_x_505:
[----:B------:R-:W-:Y:S01]  /*13680*/  IMAD.SHL.U32 R2, R2, 0x100000, RZ ;  /* 0x0010000002027824 */ /* 0x000fe200078e00ff */
[----:B------:R-:W-:-:S04]  /*13690*/  LEA R3, R0, 0x3b800000, 0x17 ;  /* 0x3b80000000037811 */ /* 0x000fc800078eb8ff */
[----:B------:R-:W-:-:S07]  /*136a0*/  LOP3.LUT R22, R3, R2, R22, 0xfe, !PT ;  /* 0x0000000203167212 */ /* 0x000fce00078efe16 */
.L_x_504:
[----:B------:R-:W-:Y:S05]  /*136b0*/  BSYNC B0 ;  /* 0x0000000000007941 */ /* 0x000fea0003800000 */
.L_x_503:
[----:B------:R-:W0:Y:S01]  /*136c0*/  F2I.S64.TRUNC R22, R22 ;  /* 0x0000001600167311 */ /* 0x000e22000020d900 */
[----:B------:R-:W-:Y:S05]  /*136d0*/  BRA `(.L_x_488) ;  /* 0x00000004000c7947 */ /* 0x000fea0003800000 */
.L_x_501:
        /* <DEDUP_REMOVED lines=21> */
.L_x_510:
[----:B------:R-:W-:Y:S05]  /*13830*/  BSYNC B1 ;  /* 0x0000000000017941 */ /* 0x000fea0003800000 */
.L_x_509:
[----:B------:R-:W-:Y:S01]  /*13840*/  IMAD.SHL.U32 R2, R2, 0x200000, RZ ;  /* 0x0020000002027824 */ /* 0x000fe200078e00ff */
[----:B------:R-:W-:-:S04]  /*13850*/  LEA R3, R0, 0x37800000, 0x17 ;  /* 0x3780000000037811 */ /* 0x000fc800078eb8ff */
[----:B------:R-:W-:-:S07]  /*13860*/  LOP3.LUT R22, R3, R2, R22, 0xfe, !PT ;  /* 0x0000000203167212 */ /* 0x000fce00078efe16 */
.L_x_508:
[----:B------:R-:W-:Y:S05]  /*13870*/  BSYNC B0 ;  /* 0x0000000000007941 */ /* 0x000fea0003800000 */
.L_x_507:
[----:B------:R-:W0:Y:S01]  /*13880*/  F2I.S64.TRUNC R22, R22 ;  /* 0x0000001600167311 */ /* 0x000e22000020d900 */
[----:B------:R-:W-:Y:S05]  /*13890*/  BRA `(.L_x_488) ;  /* 0x00000000009c7947 */ /* 0x000fea0003800000 */
.L_x_500:
        /* <DEDUP_REMOVED lines=14> */
.L_x_514:
[----:B------:R-:W-:Y:S05]  /*13980*/  BSYNC B0 ;  /* 0x0000000000007941 */ /* 0x000fea0003800000 */
.L_x_513:
[----:B------:R-:W0:Y:S01]  /*13990*/  F2I.S64.TRUNC R22, R22 ;  /* 0x0000001600167311 */ /* 0x000e22000020d900 */
[----:B------:R-:W-:Y:S05]  /*139a0*/  BRA `(.L_x_488) ;  /* 0x0000000000587947 */ /* 0x000fea0003800000 */
.L_x_487:
        /* <DEDUP_REMOVED lines=16> */
.L_x_515:
[----:B------:R-:W-:Y:S01]  /*13ab0*/  CS2R R22, SRZ ;  /* 0x0000000000167805 */ /* 0x000fe2000001ff00 */
[----:B------:R-:W-:Y:S06]  /*13ac0*/  BRA `(.L_x_488) ;  /* 0x0000000000107947 */ /* 0x000fec0003800000 */
.L_x_512:
[----:B------:R0:W5:Y:S01]  /*13ad0*/  LDG.E.64 R22, desc[UR36][R2.64] ;  /* 0x0000002402167981 */ /* 0x000162000c1e1b00 */
[----:B------:R-:W-:Y:S05]  /*13ae0*/  BRA `(.L_x_488) ;  /* 0x0000000000087947 */ /* 0x000fea0003800000 */
.L_x_511:
[----:B------:R0:W5:Y:S01]  /*13af0*/  LDG.E R22, desc[UR36][R2.64] ;  /* 0x0000002402167981 */ /* 0x000162000c1e1900 */
[----:B------:R-:W-:-:S07]  /*13b00*/  IMAD.MOV.U32 R23, RZ, RZ, RZ ;  /* 0x000000ffff177224 */ /* 0x000fce00078e00ff */
.L_x_488:
        /* <DEDUP_REMOVED lines=18> */
.L_x_519:
[----:B------:R0:W5:Y:S01]  /*13c30*/  LDG.E.U8 R24, desc[UR36][R2.64] ;  /* 0x0000002402187981 */ /* 0x000162000c1e1100 */
[----:B------:R-:W-:Y:S01]  /*13c40*/  HFMA2.MMA R25, -RZ, RZ, 0, 0 ;  /* 0x00000000ff197435 */ /* 0x000fe200000001ff */
[----:B------:R-:W-:Y:S10]  /*13c50*/  BRA `(.L_x_521) ;  /* 0x0000000c00487947 */ /* 0x000ff40003800000 */
.L_x_518:
        /* <DEDUP_REMOVED lines=8> */
.L_x_523:
[----:B------:R-:W2:Y:S02]  /*13ce0*/  LDG.E R24, desc[UR36][R2.64] ;  /* 0x0000002402187981 */ /* 0x000ea4000c1e1900 */
[----:B--2---:R-:W-:Y:S01]  /*13cf0*/  SHF.R.S32.HI R25, RZ, 0x1f, R24 ;  /* 0x0000001fff197819 */ /* 0x004fe20000011418 */
[----:B------:R-:W-:Y:S06]  /*13d00*/  BRA `(.L_x_521) ;  /* 0x0000000c001c7947 */ /* 0x000fec0003800000 */
.L_x_522:
[----:B------:R-:W2:Y:S02]  /*13d10*/  LDG.E.S16 R24, desc[UR36][R2.64] ;  /* 0x0000002402187981 */ /* 0x000ea4000c1e1700 */
[----:B--2---:R-:W-:Y:S01]  /*13d20*/  SHF.R.S32.HI R25, RZ, 0x1f, R24 ;  /* 0x0000001fff197819 */ /* 0x004fe20000011418 */
[----:B------:R-:W-:Y:S06]  /*13d30*/  BRA `(.L_x_521) ;  /* 0x0000000c00107947 */ /* 0x000fec0003800000 */
.L_x_517:
        /* <DEDUP_REMOVED lines=9> */
.L_x_525:
[----:B------:R-:W2:Y:S02]  /*13dd0*/  LDG.E.U16 R2, desc[UR36][R2.64] ;  /* 0x0000002402027981 */ /* 0x000ea4000c1e1500 */
[----:B--2---:R-:W-:-:S06]  /*13de0*/  HADD2.F32 R24, -RZ, R2.H0_H0 ;  /* 0x20000002ff187230 */ /* 0x004fcc0000004100 */
[----:B------:R-:W0:Y:S01]  /*13df0*/  F2I.S64.TRUNC R24, R24 ;  /* 0x0000001800187311 */ /* 0x000e22000020d900 */
[----:B------:R-:W-:Y:S05]  /*13e00*/  BRA `(.L_x_521) ;  /* 0x0000000800dc7947 */ /* 0x000fea0003800000 */
.L_x_524:
        /* <DEDUP_REMOVED lines=9> */
.L_x_527:
[----:B------:R-:W2:Y:S02]  /*13ea0*/  LDG.E.U16 R2, desc[UR36][R2.64] ;  /* 0x0000002402027981 */ /* 0x000ea4000c1e1500 */
[----:B--2---:R-:W-:-:S06]  /*13eb0*/  HADD2.F32 R24, -RZ, R2.H0_H0 ;  /* 0x20000002ff187230 */ /* 0x004fcc0000004100 */
[----:B------:R-:W0:Y:S01]  /*13ec0*/  F2I.S64.TRUNC R24, R24 ;  /* 0x0000001800187311 */ /* 0x000e22000020d900 */
[----:B------:R-:W-:Y:S05]  /*13ed0*/  BRA `(.L_x_521) ;  /* 0x0000000800a87947 */ /* 0x000fea0003800000 */
.L_x_526:
[----:B------:R-:W2:Y:S02]  /*13ee0*/  LDG.E.64 R2, desc[UR36][R2.64] ;  /* 0x0000002402027981 */ /* 0x000ea4000c1e1b00 */
[----:B--2---:R0:W1:Y:S01]  /*13ef0*/  F2I.S64.F64.TRUNC R24, R2 ;  /* 0x0000000200187311 */ /* 0x004062000030d900 */
[----:B------:R-:W-:Y:S05]  /*13f00*/  BRA `(.L_x_521) ;  /* 0x00000008009c7947 */ /* 0x000fea0003800000 */
.L_x_516:
        /* <DEDUP_REMOVED lines=13> */
.L_x_530:
[----:B------:R-:W2:Y:S02]  /*13fe0*/  LDG.E.64 R2, desc[UR36][R2.64] ;  /* 0x0000002402027981 */ /* 0x000ea4000c1e1b00 */
[----:B--2---:R0:W1:Y:S01]  /*13ff0*/  F2I.S64.F64.TRUNC R24, R2 ;  /* 0x0000000200187311 */ /* 0x004062000030d900 */
[----:B------:R-:W-:Y:S05]  /*14000*/  BRA `(.L_x_521) ;  /* 0x00000008005c7947 */ /* 0x000fea0003800000 */
.L_x_529:
        /* <DEDUP_REMOVED lines=27> */
.L_x_532:
        /* <DEDUP_REMOVED lines=14> */
.L_x_531:
[----:B------:R-:W2:Y:S02]  /*142a0*/  LDG.E.U16 R24, desc[UR36][R2.64] ;  /* 0x0000002402187981 */ /* 0x000ea4000c1e1500 */
[----:B--2---:R-:W-:-:S06]  /*142b0*/  IMAD.U32 R24, R24, 0x10000, RZ ;  /* 0x0001000018187824 */ /* 0x004fcc00078e00ff */
[----:B------:R-:W0:Y:S01]  /*142c0*/  F2I.S64.TRUNC R24, R24 ;  /* 0x0000001800187311 */ /* 0x000e22000020d900 */
[----:B------:R-:W-:Y:S05]  /*142d0*/  BRA `(.L_x_521) ;  /* 0x0000000400a87947 */ /* 0x000fea0003800000 */
.L_x_528:
        /* <DEDUP_REMOVED lines=11> */
.L_x_535:
        /* <DEDUP_REMOVED lines=21> */
.L_x_539:
[----:B------:R-:W-:Y:S05]  /*144e0*/  BSYNC B1 ;  /* 0x0000000000017941 */ /* 0x000fea0003800000 */
.L_x_538:
[----:B------:R-:W-:Y:S01]  /*144f0*/  IMAD.SHL.U32 R2, R2, 0x100000, RZ ;  /* 0x0010000002027824 */ /* 0x000fe200078e00ff */
[----:B------:R-:W-:-:S04]  /*14500*/  LEA R3, R0, 0x3b800000, 0x17 ;  /* 0x3b80000000037811 */ /* 0x000fc800078eb8ff */
[----:B------:R-:W-:-:S07]  /*14510*/  LOP3.LUT R24, R3, R2, R24, 0xfe, !PT ;  /* 0x0000000203187212 */ /* 0x000fce00078efe18 */
.L_x_537:
[----:B------:R-:W-:Y:S05]  /*14520*/  BSYNC B0 ;  /* 0x0000000000007941 */ /* 0x000fea0003800000 */
.L_x_536:
[----:B------:R-:W1:Y:S01]  /*14530*/  F2I.S64.TRUNC R24, R24 ;  /* 0x0000001800187311 */ /* 0x000e62000020d900 */
[----:B------:R-:W-:Y:S05]  /*14540*/  BRA `(.L_x_521) ;  /* 0x00000004000c7947 */ /* 0x000fea0003800000 */
.L_x_534:
        /* <DEDUP_REMOVED lines=21> */
.L_x_543:
[----:B------:R-:W-:Y:S05]  /*146a0*/  BSYNC B1 ;  /* 0x0000000000017941 */ /* 0x000fea0003800000 */
.L_x_542:
[----:B------:R-:W-:Y:S01]  /*146b0*/  IMAD.SHL.U32 R2, R2, 0x200000, RZ ;  /* 0x0020000002027824 */ /* 0x000fe200078e00ff */
[----:B------:R-:W-:-:S04]  /*146c0*/  LEA R3, R0, 0x37800000, 0x17 ;  /* 0x3780000000037811 */ /* 0x000fc800078eb8ff */
[----:B------:R-:W-:-:S07]  /*146d0*/  LOP3.LUT R24, R3, R2, R24, 0xfe, !PT ;  /* 0x0000000203187212 */ /* 0x000fce00078efe18 */
.L_x_541:
[----:B------:R-:W-:Y:S05]  /*146e0*/  BSYNC B0 ;  /* 0x0000000000007941 */ /* 0x000fea0003800000 */
.L_x_540:
[----:B------:R-:W0:Y:S01]  /*146f0*/  F2I.S64.TRUNC R24, R24 ;  /* 0x0000001800187311 */ /* 0x000e22000020d900 */
[----:B------:R-:W-:Y:S05]  /*14700*/  BRA `(.L_x_521) ;  /* 0x00000000009c7947 */ /* 0x000fea0003800000 */
.L_x_533:
        /* <DEDUP_REMOVED lines=14> */
.L_x_547:
[----:B------:R-:W-:Y:S05]  /*147f0*/  BSYNC B0 ;  /* 0x0000000000007941 */ /* 0x000fea0003800000 */
.L_x_546:
[----:B------:R-:W0:Y:S01]  /*14800*/  F2I.S64.TRUNC R24, R24 ;  /* 0x0000001800187311 */ /* 0x000e22000020d900 */
[----:B------:R-:W-:Y:S05]  /*14810*/  BRA `(.L_x_521) ;  /* 0x0000000000587947 */ /* 0x000fea0003800000 */
.L_x_520:
        /* <DEDUP_REMOVED lines=16> */
.L_x_548:
[----:B------:R-:W-:Y:S01]  /*14920*/  CS2R R24, SRZ ;  /* 0x0000000000187805 */ /* 0x000fe2000001ff00 */
[----:B------:R-:W-:Y:S06]  /*14930*/  BRA `(.L_x_521) ;  /* 0x0000000000107947 */ /* 0x000fec0003800000 */
.L_x_545:
[----:B------:R0:W5:Y:S01]  /*14940*/  LDG.E.64 R24, desc[UR36][R2.64] ;  /* 0x0000002402187981 */ /* 0x000162000c1e1b00 */
[----:B------:R-:W-:Y:S05]  /*14950*/  BRA `(.L_x_521) ;  /* 0x0000000000087947 */ /* 0x000fea0003800000 */
.L_x_544:
[----:B------:R0:W5:Y:S01]  /*14960*/  LDG.E R24, desc[UR36][R2.64] ;  /* 0x0000002402187981 */ /* 0x000162000c1e1900 */
[----:B------:R-:W-:-:S11]  /*14970*/  HFMA2.MMA R25, -RZ, RZ, 0, 0 ;  /* 0x00000000ff197435 */ /* 0x000fd600000001ff */
.L_x_521:
        /* <DEDUP_REMOVED lines=18> */
.L_x_552:
[----:B------:R0:W5:Y:S01]  /*14aa0*/  LDG.E.U8 R30, desc[UR36][R2.64] ;  /* 0x00000024021e7981 */ /* 0x000162000c1e1100 */
[----:B------:R-:W-:Y:S01]  /*14ab0*/  IMAD.MOV.U32 R31, RZ, RZ, RZ ;  /* 0x000000ffff1f7224 */ /* 0x000fe200078e00ff */
[----:B------:R-:W-:Y:S06]  /*14ac0*/  BRA `(.L_x_554) ;  /* 0x0000000c00487947 */ /* 0x000fec0003800000 */
.L_x_551:
        /* <DEDUP_REMOVED lines=8> */
.L_x_556:
[----:B------:R-:W2:Y:S02]  /*14b50*/  LDG.E R30, desc[UR36][R2.64] ;  /* 0x00000024021e7981 */ /* 0x000ea4000c1e1900 */
[----:B--2---:R-:W-:Y:S01]  /*14b60*/  SHF.R.S32.HI R31, RZ, 0x1f, R30 ;  /* 0x0000001fff1f7819 */ /* 0x004fe2000001141e */
[----:B------:R-:W-:Y:S06]  /*14b70*/  BRA `(.L_x_554) ;  /* 0x0000000c001c7947 */ /* 0x000fec0003800000 */
.L_x_555:
[----:B------:R-:W2:Y:S02]  /*14b80*/  LDG.E.S16 R30, desc[UR36][R2.64] ;  /* 0x00000024021e7981 */ /* 0x000ea4000c1e1700 */
[----:B--2---:R-:W-:Y:S01]  /*14b90*/  SHF.R.S32.HI R31, RZ, 0x1f, R30 ;  /* 0x0000001fff1f7819 */ /* 0x004fe2000001141e */
[----:B------:R-:W-:Y:S06]  /*14ba0*/  BRA `(.L_x_554) ;  /* 0x0000000c00107947 */ /* 0x000fec0003800000 */
.L_x_550:
        /* <DEDUP_REMOVED lines=9> */
.L_x_558:
[----:B------:R-:W2:Y:S02]  /*14c40*/  LDG.E.U16 R2, desc[UR36][R2.64] ;  /* 0x0000002402027981 */ /* 0x000ea4000c1e1500 */
[----:B--2---:R-:W-:-:S06]  /*14c50*/  HADD2.F32 R30, -RZ, R2.H0_H0 ;  /* 0x20000002ff1e7230 */ /* 0x004fcc0000004100 */
[----:B------:R-:W0:Y:S01]  /*14c60*/  F2I.S64.TRUNC R30, R30 ;  /* 0x0000001e001e7311 */ /* 0x000e22000020d900 */
[----:B------:R-:W-:Y:S05]  /*14c70*/  BRA `(.L_x_554) ;  /* 0x0000000800dc7947 */ /* 0x000fea0003800000 */
.L_x_557:
        /* <DEDUP_REMOVED lines=9> */
.L_x_560:
[----:B------:R-:W2:Y:S02]  /*14d10*/  LDG.E.U16 R2, desc[UR36][R2.64] ;  /* 0x0000002402027981 */ /* 0x000ea4000c1e1500 */
[----:B--2---:R-:W-:-:S06]  /*14d20*/  HADD2.F32 R30, -RZ, R2.H0_H0 ;  /* 0x20000002ff1e7230 */ /* 0x004fcc0000004100 */
[----:B------:R-:W0:Y:S01]  /*14d30*/  F2I.S64.TRUNC R30, R30 ;  /* 0x0000001e001e7311 */ /* 0x000e22000020d900 */
[----:B------:R-:W-:Y:S05]  /*14d40*/  BRA `(.L_x_554) ;  /* 0x0000000800a87947 */ /* 0x000fea0003800000 */
.L_x_559:
[----:B------:R-:W2:Y:S02]  /*14d50*/  LDG.E.64 R2, desc[UR36][R2.64] ;  /* 0x0000002402027981 */ /* 0x000ea4000c1e1b00 */
[----:B--2---:R0:W2:Y:S01]  /*14d60*/  F2I.S64.F64.TRUNC R30, R2 ;  /* 0x00000002001e7311 */ /* 0x0040a2000030d900 */
[----:B------:R-:W-:Y:S05]  /*14d70*/  BRA `(.L_x_554) ;  /* 0x00000008009c7947 */ /* 0x000fea0003800000 */
.L_x_549:
        /* <DEDUP_REMOVED lines=13> */
.L_x_563:
[----:B------:R-:W2:Y:S02]  /*14e50*/  LDG.E.64 R2, desc[UR36][R2.64] ;  /* 0x0000002402027981 */ /* 0x000ea4000c1e1b00 */
[----:B--2---:R0:W2:Y:S01]  /*14e60*/  F2I.S64.F64.TRUNC R30, R2 ;  /* 0x00000002001e7311 */ /* 0x0040a2000030d900 */
[----:B------:R-:W-:Y:S05]  /*14e70*/  BRA `(.L_x_554) ;  /* 0x00000008005c7947 */ /* 0x000fea0003800000 */
.L_x_562:
        /* <DEDUP_REMOVED lines=27> */
.L_x_565:
        /* <DEDUP_REMOVED lines=14> */
.L_x_564:
[----:B------:R-:W2:Y:S02]  /*15110*/  LDG.E.U16 R30, desc[UR36][R2.64] ;  /* 0x00000024021e7981 */ /* 0x000ea4000c1e1500 */
[----:B--2---:R-:W-:-:S06]  /*15120*/  IMAD.U32 R30, R30, 0x10000, RZ ;  /* 0x000100001e1e7824 */ /* 0x004fcc00078e00ff */
[----:B------:R-:W0:Y:S01]  /*15130*/  F2I.S64.TRUNC R30, R30 ;  /* 0x0000001e001e7311 */ /* 0x000e22000020d900 */
[----:B------:R-:W-:Y:S05]  /*15140*/  BRA `(.L_x_554) ;  /* 0x0000000400a87947 */ /* 0x000fea0003800000 */
.L_x_561:
        /* <DEDUP_REMOVED lines=11> */
.L_x_568:
        /* <DEDUP_REMOVED lines=21> */
.L_x_572:
[----:B------:R-:W-:Y:S05]  /*15350*/  BSYNC B1 ;  /* 0x0000000000017941 */ /* 0x000fea0003800000 */
.L_x_571:
[----:B------:R-:W-:Y:S01]  /*15360*/  IMAD.SHL.U32 R2, R2, 0x100000, RZ ;  /* 0x0010000002027824 */ /* 0x000fe200078e00ff */
[----:B------:R-:W-:-:S04]  /*15370*/  LEA R3, R0, 0x3b800000, 0x17 ;  /* 0x3b80000000037811 */ /* 0x000fc800078eb8ff */
[----:B------:R-:W-:-:S07]  /*15380*/  LOP3.LUT R30, R3, R2, R30, 0xfe, !PT ;  /* 0x00000002031e7212 */ /* 0x000fce00078efe1e */
.L_x_570:
[----:B------:R-:W-:Y:S05]  /*15390*/  BSYNC B0 ;  /* 0x0000000000007941 */ /* 0x000fea0003800000 */
.L_x_569:
[----:B------:R-:W0:Y:S01]  /*153a0*/  F2I.S64.TRUNC R30, R30 ;  /* 0x0000001e001e7311 */ /* 0x000e22000020d900 */
[----:B------:R-:W-:Y:S05]  /*153b0*/  BRA `(.L_x_554) ;  /* 0x00000004000c7947 */ /* 0x000fea0003800000 */
.L_x_567:
        /* <DEDUP_REMOVED lines=21> */
.L_x_576:
[----:B------:R-:W-:Y:S05]  /*15510*/  BSYNC B1 ;  /* 0x0000000000017941 */ /* 0x000fea0003800000 */
.L_x_575:
[----:B------:R-:W-:Y:S01]  /*15520*/  IMAD.SHL.U32 R2, R2, 0x200000, RZ ;  /* 0x0020000002027824 */ /* 0x000fe200078e00ff */
[----:B------:R-:W-:-:S04]  /*15530*/  LEA R3, R0, 0x37800000, 0x17 ;  /* 0x3780000000037811 */ /* 0x000fc800078eb8ff */
[----:B------:R-:W-:-:S07]  /*15540*/  LOP3.LUT R30, R3, R2, R30, 0xfe, !PT ;  /* 0x00000002031e7212 */ /* 0x000fce00078efe1e */
.L_x_574:
[----:B------:R-:W-:Y:S05]  /*15550*/  BSYNC B0 ;  /* 0x0000000000007941 */ /* 0x000fea0003800000 */
.L_x_573:
[----:B------:R-:W0:Y:S01]  /*15560*/  F2I.S64.TRUNC R30, R30 ;  /* 0x0000001e001e7311 */ /* 0x000e22000020d900 */
[----:B------:R-:W-:Y:S05]  /*15570*/  BRA `(.L_x_554) ;  /* 0x00000000009c7947 */ /* 0x000fea0003800000 */
.L_x_566:
        /* <DEDUP_REMOVED lines=14> */
.L_x_580:
[----:B------:R-:W-:Y:S05]  /*15660*/  BSYNC B0 ;  /* 0x0000000000007941 */ /* 0x000fea0003800000 */
.L_x_579:
[----:B------:R-:W0:Y:S01]  /*15670*/  F2I.S64.TRUNC R30, R30 ;  /* 0x0000001e001e7311 */ /* 0x000e22000020d900 */
[----:B------:R-:W-:Y:S05]  /*15680*/  BRA `(.L_x_554) ;  /* 0x0000000000587947 */ /* 0x000fea0003800000 */
.L_x_553:
[----:B------:R-:W-:Y:S01]  /*15690*/  MOV R0, 0x0 ;  /* 0x0000000000007802 */ /* 0x000fe20000000f00 */
[----:B------:R-:W-:Y:S01]  /*156a0*/  ULDC.64 UR4, c[0x4][0x118] ;  /* 0x0100460000047ab9 */ /* 0x000fe20000000a00 */
[----:B------:R-:W-:Y:S01]  /*156b0*/  ULDC.64 UR6, c[0x4][0x20] ;  /* 0x0100080000067ab9 */ /* 0x000fe20000000a00 */
[----:B------:R-:W-:Y:S01]  /*156c0*/  IMAD.U32 R4, RZ, RZ, UR4 ;  /* 0x00000004ff047e24 */ /* 0x000fe2000f8e00ff */
[----:B------:R0:W0:Y:S01]  /*156d0*/  LDC.64 R2, c[0x4][R0] ;  /* 0x0100000000027b82 */ /* 0x0000220000000a00 */
[----:B------:R-:W-:Y:S01]  /*156e0*/  IMAD.U32 R5, RZ, RZ, UR5 ;  /* 0x00000005ff057e24 */ /* 0x000fe2000f8e00ff */
[----:B------:R-:W-:Y:S01]  /*156f0*/  ULDC.64 UR4, c[0x4][0x120] ;  /* 0x0100480000047ab9 */ /* 0x000fe20000000a00 */
[----:B------:R-:W-:Y:S01]  /*15700*/  HFMA2.MMA R12, -RZ, RZ, 0, 5.9604644775390625e-08 ;  /* 0x00000001ff0c7435 */ /* 0x000fe200000001ff */
[----:B------:R-:W-:Y:S02]  /*15710*/  IMAD.U32 R6, RZ, RZ, UR4 ;  /* 0x00000004ff067e24 */ /* 0x000fe4000f8e00ff */
[----:B------:R-:W-:-:S02]  /*15720*/  IMAD.U32 R7, RZ, RZ, UR5 ;  /* 0x00000005ff077e24 */ /* 0x000fc4000f8e00ff */
[----:B------:R-:W-:Y:S02]  /*15730*/  IMAD.U32 R10, RZ, RZ, UR6 ;  /* 0x00000006ff0a7e24 */ /* 0x000fe4000f8e00ff */
[----:B------:R-:W-:Y:S02]  /*15740*/  IMAD.U32 R11, RZ, RZ, UR7 ;  /* 0x00000007ff0b7e24 */ /* 0x000fe4000f8e00ff */
[----:B------:R-:W-:Y:S02]  /*15750*/  IMAD.MOV.U32 R8, RZ, RZ, 0x4e ;  /* 0x0000004eff087424 */ /* 0x000fe400078e00ff */
[----:B------:R-:W-:-:S07]  /*15760*/  IMAD.MOV.U32 R13, RZ, RZ, RZ ;  /* 0x000000ffff0d7224 */ /* 0x000fce00078e00ff */
[----:B------:R-:W-:-:S07]  /*15770*/  LEPC R20, `(.L_x_581) ;  /* 0x000000001014794e */ /* 0x000fce0000000000 */
[----:B012345:R-:W-:Y:S05]  /*15780*/  CALL.ABS.NOINC R2 ;  /* 0x0000000002007343 */ /* 0x03ffea0003c00000 */
.L_x_581:
[----:B------:R-:W-:Y:S01]  /*15790*/  CS2R R30, SRZ ;  /* 0x00000000001e7805 */ /* 0x000fe2000001ff00 */
[----:B------:R-:W-:Y:S06]  /*157a0*/  BRA `(.L_x_554) ;  /* 0x0000000000107947 */ /* 0x000fec0003800000 */
.L_x_578:
[----:B------:R0:W5:Y:S01]  /*157b0*/  LDG.E.64 R30, desc[UR36][R2.64] ;  /* 0x00000024021e7981 */ /* 0x000162000c1e1b00 */
[----:B------:R-:W-:Y:S05]  /*157c0*/  BRA `(.L_x_554) ;  /* 0x0000000000087947 */ /* 0x000fea0003800000 */
.L_x_577:
[----:B------:R0:W5:Y:S01]  /*157d0*/  LDG.E R30, desc[UR36][R2.64] ;  /* 0x00000024021e7981 */ /* 0x000162000c1e1900 */
[----:B------:R-:W-:-:S07]  /*157e0*/  IMAD.MOV.U32 R31, RZ, RZ, RZ ;  /* 0x000000ffff1f7224 */ /* 0x000fce00078e00ff */
.L_x_554:
[----:B------:R-:W-:Y:S01]  /*157f0*/  ULDC.64 UR6, c[0x0][0x5d0] ;  /* 0x0001740000067ab9 */ /* 0x000fe20000000a00 */
[----:B------:R-:W-:Y:S01]  /*15800*/  ULDC.64 UR4, c[0x4][0x148] ;  /* 0x0100520000047ab9 */ /* 0x000fe20000000a00 */
[----:B---345:R-:W-:Y:S01]  /*15810*/  ISETP.EQ.U32.AND P0, PT, R26, UR6, PT ;  /* 0x000000061a007c0c */ /* 0x038fe2000bf02070 */
        /* <DEDUP_REMOVED lines=20> */
[----:B-123--:R-:W-:Y:S05]  /*15960*/  CALL.ABS.NOINC R2 ;  /* 0x0000000002007343 */ /* 0x00efea0003c00000 */
.L_x_583:
[----:B------:R-:W-:Y:S05]  /*15970*/  BSYNC B7 ;  /* 0x0000000000077941 */ /* 0x000fea0003800000 */
.L_x_582:
        /* <DEDUP_REMOVED lines=24> */
.L_x_585:
[----:B------:R-:W-:Y:S05]  /*15b00*/  BSYNC B7 ;  /* 0x0000000000077941 */ /* 0x000fea0003800000 */
.L_x_584:
[----:B-12---:R-:W-:Y:S01]  /*15b10*/  IADD3 R0, P1, -R22, R24, RZ ;  /* 0x0000001816007210 */ /* 0x006fe20007f3e1ff */
        /* <DEDUP_REMOVED lines=28> */
.L_x_587:
[----:B------:R-:W-:Y:S05]  /*15ce0*/  BSYNC B7 ;  /* 0x0000000000077941 */ /* 0x000fea0003800000 */
.L_x_586:
[----:B------:R-:W0:Y:S01]  /*15cf0*/  LDC.64 R2, c[0x0][0x5e0] ;  /* 0x00017800ff027b82 */ /* 0x000e220000000a00 */
[----:B------:R-:W-:Y:S02]  /*15d00*/  IMAD.MOV.U32 R18, RZ, RZ, RZ ;  /* 0x000000ffff127224 */ /* 0x000fe400078e00ff */
[----:B------:R-:W-:-:S05]  /*15d10*/  IMAD.MOV.U32 R15, RZ, RZ, RZ ;  /* 0x000000ffff0f7224 */ /* 0x000fca00078e00ff */
[----:B------:R-:W1:Y:S01]  /*15d20*/  LDC R0, c[0x0][0x5e8] ;  /* 0x00017a00ff007b82 */ /* 0x000e620000000800 */
[----:B0-----:R-:W-:Y:S01]  /*15d30*/  ISETP.GE.U32.AND P0, PT, R2, 0x1, PT ;  /* 0x000000010200780c */ /* 0x001fe20003f06070 */
[----:B------:R-:W-:-:S03]  /*15d40*/  IMAD.WIDE.U32 R28, R30, R2, RZ ;  /* 0x000000021e1c7225 */ /* 0x000fc600078e00ff */
[----:B------:R-:W-:Y:S01]  /*15d50*/  ISETP.GE.AND.EX P0, PT, R3, RZ, PT, P0 ;  /* 0x000000ff0300720c */ /* 0x000fe20003f06300 */
[----:B-1----:R-:W-:Y:S02]  /*15d60*/  VIADD R21, R0, 0xffffffff ;  /* 0xffffffff00157836 */ /* 0x002fe40000000000 */
[----:B------:R-:W-:-:S03]  /*15d70*/  IMAD R0, R31, R2, RZ ;  /* 0x000000021f007224 */ /* 0x000fc600078e02ff */
        /* <DEDUP_REMOVED lines=8> */
.L_x_592:
        /* <DEDUP_REMOVED lines=12> */
.L_x_590:
        /* <DEDUP_REMOVED lines=19> */
.L_x_591:
[----:B------:R-:W-:Y:S05]  /*15ff0*/  BSYNC B1 ;  /* 0x0000000000017941 */ /* 0x000fea0003800000 */
.L_x_589:
[----:B------:R-:W-:Y:S02]  /*16000*/  ULDC.64 UR4, c[0x0][0x5f8] ;  /* 0x00017e0000047ab9 */ /* 0x000fe40000000a00 */
[----:B------:R-:W-:-:S04]  /*16010*/  LEA R8, P0, R21, UR4, 0x3 ;  /* 0x0000000415087c11 */ /* 0x000fc8000f8018ff */
[----:B------:R-:W-:-:S05]  /*16020*/  LEA.HI.X R9, R21, UR5, R2, 0x3, P0 ;  /* 0x0000000515097c11 */ /* 0x000fca00080f1c02 */
        /* <DEDUP_REMOVED lines=9> */
[----:B------:R-:W-:Y:S02]  /*160c0*/  IMAD R7, R31, R13, R7 ;  /* 0x0000000d1f077224 */ /* 0x000fe400078e0207 */
[----:B------:R-:W-:Y:S02]  /*160d0*/  IMAD.MOV.U32 R28, RZ, RZ, R10 ;  /* 0x000000ffff1c7224 */ /* 0x000fe400078e000a */
[----:B------:R-:W-:Y:S02]  /*160e0*/  IMAD.IADD R5, R5, 0x1, R7 ;  /* 0x0000000105057824 */ /* 0x000fe400078e0207 */
[----:B------:R-:W-:-:S02]  /*160f0*/  IMAD.MOV.U32 R6, RZ, RZ, R11 ;  /* 0x000000ffff067224 */ /* 0x000fc400078e000b */
[----:B--2---:R-:W-:Y:S02]  /*16100*/  IMAD R5, R5, R2, RZ ;  /* 0x0000000205057224 */ /* 0x004fe400078e02ff */
[----:B------:R-:W-:-:S04]  /*16110*/  IMAD.WIDE.U32 R8, R2, R4, R14 ;  /* 0x0000000402087225 */ /* 0x000fc800078e000e */
[----:B------:R-:W-:Y:S02]  /*16120*/  IMAD R5, R3, R4, R5 ;  /* 0x0000000403057224 */ /* 0x000fe400078e0205 */
[----:B------:R-:W-:Y:S02]  /*16130*/  IMAD.MOV.U32 R18, RZ, RZ, R8 ;  /* 0x000000ffff127224 */ /* 0x000fe400078e0008 */
[----:B------:R-:W-:Y:S01]  /*16140*/  IMAD.IADD R15, R9, 0x1, R5 ;  /* 0x00000001090f7824 */ /* 0x000fe200078e0205 */
[----:B------:R-:W-:Y:S06]  /*16150*/  @P0 BRA `(.L_x_592) ;  /* 0xfffffffc00280947 */ /* 0x000fec000383ffff */
[----:B------:R-:W-:Y:S05]  /*16160*/  BSYNC B0 ;  /* 0x0000000000007941 */ /* 0x000fea0003800000 */
.L_x_588:
        /* <DEDUP_REMOVED lines=14> */
[C---:B------:R-:W-:Y:S02]  /*16250*/  LEA R25, P2, R5.reuse, UR4, 0x3 ;  /* 0x0000000405197c11 */ /* 0x040fe4000f8418ff */
[----:B------:R-:W-:Y:S02]  /*16260*/  IADD3 R22, P1, R22, 0x8, RZ ;  /* 0x0000000816167810 */ /* 0x000fe40007f3e0ff */
[----:B------:R-:W-:Y:S02]  /*16270*/  LEA.HI.X R23, R2, UR5, R3, 0x3, P0 ;  /* 0x0000000502177c11 */ /* 0x000fe400080f1c03 */
[----:B------:R-:W-:-:S03]  /*16280*/  LEA.HI.X R18, R5, UR5, R15, 0x3, P2 ;  /* 0x0000000505127c11 */ /* 0x000fc600090f1c0f */
[----:B------:R-:W-:-:S07]  /*16290*/  IMAD.X R23, RZ, RZ, R23, P1 ;  /* 0x000000ffff177224 */ /* 0x000fce00008e0617 */
.L_x_597:
        /* <DEDUP_REMOVED lines=25> */
.L_x_596:
[----:B------:R-:W-:Y:S05]  /*16430*/  BSYNC B8 ;  /* 0x0000000000087941 */ /* 0x000fea0003800000 */
.L_x_595:
[----:B------:R-:W-:-:S05]  /*16440*/  IADD3 R22, P0, R22, 0x8, RZ ;  /* 0x0000000816167810 */ /* 0x000fca0007f1e0ff */
[----:B------:R-:W-:Y:S01]  /*16450*/  IMAD.X R23, RZ, RZ, R23, P0 ;  /* 0x000000ffff177224 */ /* 0x000fe200000e0617 */
[----:B------:R-:W-:-:S04]  /*16460*/  ISETP.GE.U32.AND P0, PT, R22, R25, PT ;  /* 0x000000191600720c */ /* 0x000fc80003f06070 */
[----:B------:R-:W-:-:S13]  /*16470*/  ISETP.GE.U32.AND.EX P0, PT, R23, R18, PT, P0 ;  /* 0x000000121700720c */ /* 0x000fda0003f06100 */
[----:B------:R-:W-:Y:S05]  /*16480*/  @!P0 BRA `(.L_x_597) ;  /* 0xfffffffc00848947 */ /* 0x000fea000383ffff */
.L_x_594:
[----:B------:R-:W-:Y:S05]  /*16490*/  BSYNC B7 ;  /* 0x0000000000077941 */ /* 0x000fea0003800000 */
.L_x_593:
        /* <DEDUP_REMOVED lines=14> */
.L_x_601:
[----:B------:R0:W-:Y:S01]  /*16580*/  STG.E.U8 desc[UR36][R16.64], RZ ;  /* 0x000000ff10007986 */ /* 0x0001e2000c101124 */
[----:B------:R-:W-:Y:S05]  /*16590*/  BRA `(.L_x_603) ;  /* 0x00000004008c7947 */ /* 0x000fea0003800000 */
.L_x_600:
        /* <DEDUP_REMOVED lines=8> */
.L_x_605:
[----:B------:R0:W-:Y:S01]  /*16620*/  STG.E desc[UR36][R16.64], RZ ;  /* 0x000000ff10007986 */ /* 0x0001e2000c101924 */
[----:B------:R-:W-:Y:S05]  /*16630*/  BRA `(.L_x_603) ;  /* 0x0000000400647947 */ /* 0x000fea0003800000 */
.L_x_604:
[----:B------:R0:W-:Y:S01]  /*16640*/  STG.E.U16 desc[UR36][R16.64], RZ ;  /* 0x000000ff10007986 */ /* 0x0001e2000c101524 */
[----:B------:R-:W-:Y:S05]  /*16650*/  BRA `(.L_x_603) ;  /* 0x00000004005c7947 */ /* 0x000fea0003800000 */
.L_x_599:
        /* <DEDUP_REMOVED lines=8> */
.L_x_607:
[----:B------:R0:W-:Y:S01]  /*166e0*/  STG.E.U16 desc[UR36][R16.64], RZ ;  /* 0x000000ff10007986 */ /* 0x0001e2000c101524 */
[----:B------:R-:W-:Y:S05]  /*166f0*/  BRA `(.L_x_603) ;  /* 0x0000000400347947 */ /* 0x000fea0003800000 */
.L_x_606:
        /* <DEDUP_REMOVED lines=8> */
.L_x_609:
[----:B------:R0:W-:Y:S01]  /*16780*/  STG.E desc[UR36][R16.64], RZ ;  /* 0x000000ff10007986 */ /* 0x0001e2000c101924 */
[----:B------:R-:W-:Y:S05]  /*16790*/  BRA `(.L_x_603) ;  /* 0x00000004000c7947 */ /* 0x000fea0003800000 */
.L_x_608:
[----:B------:R0:W-:Y:S01]  /*167a0*/  STG.E.64 desc[UR36][R16.64], RZ ;  /* 0x000000ff10007986 */ /* 0x0001e2000c101b24 */
[----:B------:R-:W-:Y:S05]  /*167b0*/  BRA `(.L_x_603) ;  /* 0x0000000400047947 */ /* 0x000fea0003800000 */
.L_x_598:
        /* <DEDUP_REMOVED lines=10> */
.L_x_612:
[----:B------:R4:W-:Y:S01]  /*16860*/  STG.E.128 desc[UR36][R16.64], RZ ;  /* 0x000000ff10007986 */ /* 0x0009e2000c101d24 */
[----:B------:R-:W-:Y:S05]  /*16870*/  BRA `(.L_x_603) ;  /* 0x0000000000d47947 */ /* 0x000fea0003800000 */
.L_x_611:
        /* <DEDUP_REMOVED lines=8> */
.L_x_614:
[----:B------:R2:W-:Y:S01]  /*16900*/  STG.E.U8 desc[UR36][R16.64], RZ ;  /* 0x000000ff10007986 */ /* 0x0005e2000c101124 */
[----:B------:R-:W-:Y:S05]  /*16910*/  BRA `(.L_x_603) ;  /* 0x0000000000ac7947 */ /* 0x000fea0003800000 */
.L_x_613:
[----:B------:R0:W-:Y:S01]  /*16920*/  STG.E.U16 desc[UR36][R16.64], RZ ;  /* 0x000000ff10007986 */ /* 0x0001e2000c101524 */
[----:B------:R-:W-:Y:S05]  /*16930*/  BRA `(.L_x_603) ;  /* 0x0000000000a47947 */ /* 0x000fea0003800000 */
.L_x_610:
        /* <DEDUP_REMOVED lines=10> */
.L_x_617:
[----:B------:R0:W-:Y:S01]  /*169e0*/  STG.E.U8 desc[UR36][R16.64], RZ ;  /* 0x000000ff10007986 */ /* 0x0001e2000c101124 */
[----:B------:R-:W-:Y:S05]  /*169f0*/  BRA `(.L_x_603) ;  /* 0x0000000000747947 */ /* 0x000fea0003800000 */
.L_x_616:
[----:B------:R0:W-:Y:S01]  /*16a00*/  STG.E.U8 desc[UR36][R16.64], RZ ;  /* 0x000000ff10007986 */ /* 0x0001e2000c101124 */
[----:B------:R-:W-:Y:S05]  /*16a10*/  BRA `(.L_x_603) ;  /* 0x00000000006c7947 */ /* 0x000fea0003800000 */
.L_x_615:
[----:B------:R-:W-:-:S13]  /*16a20*/  ISETP.NE.AND P0, PT, R0, 0x1c, PT ;  /* 0x0000001c0000780c */ /* 0x000fda0003f05270 */
[----:B------:R-:W-:Y:S05]  /*16a30*/  @!P0 BRA `(.L_x_618) ;  /* 0x0000000000608947 */ /* 0x000fea0003800000 */
[----:B------:R-:W-:-:S13]  /*16a40*/  ISETP.NE.AND P0, PT, R0, 0x1d, PT ;  /* 0x0000001d0000780c */ /* 0x000fda0003f05270 */
[----:B------:R-:W-:Y:S05]  /*16a50*/  @!P0 BRA `(.L_x_619) ;  /* 0x0000000000508947 */ /* 0x000fea0003800000 */
[----:B------:R-:W-:-:S13]  /*16a60*/  ISETP.NE.AND P0, PT, R0, 0x2c, PT ;  /* 0x0000002c0000780c */ /* 0x000fda0003f05270 */
[----:B------:R0:W-:Y:S01]  /*16a70*/  @!P0 STG.E.U8 desc[UR36][R16.64], RZ ;  /* 0x000000ff10008986 */ /* 0x0001e2000c101124 */
[----:B------:R-:W-:Y:S05]  /*16a80*/  @!P0 BRA `(.L_x_603) ;  /* 0x0000000000508947 */ /* 0x000fea0003800000 */
.L_x_602:
[----:B------:R-:W-:Y:S01]  /*16a90*/  MOV R0, 0x0 ;  /* 0x0000000000007802 */ /* 0x000fe20000000f00 */
[----:B------:R-:W-:Y:S01]  /*16aa0*/  ULDC.64 UR4, c[0x4][0x118] ;  /* 0x0100460000047ab9 */ /* 0x000fe20000000a00 */
[----:B------:R-:W-:Y:S01]  /*16ab0*/  ULDC.64 UR6, c[0x4][0x28] ;  /* 0x01000a0000067ab9 */ /* 0x000fe20000000a00 */
[----:B------:R-:W-:Y:S01]  /*16ac0*/  MOV R4, UR4 ;  /* 0x0000000400047c02 */ /* 0x000fe20008000f00 */
        /* <DEDUP_REMOVED lines=9> */
[----:B-1----:R-:W-:-:S07]  /*16b60*/  IMAD.MOV.U32 R13, RZ, RZ, RZ ;  /* 0x000000ffff0d7224 */ /* 0x002fce00078e00ff */
[----:B------:R-:W-:-:S07]  /*16b70*/  LEPC R20, `(.L_x_620) ;  /* 0x000000001014794e */ /* 0x000fce0000000000 */
[----:B0-2---:R-:W-:Y:S05]  /*16b80*/  CALL.ABS.NOINC R2 ;  /* 0x0000000002007343 */ /* 0x005fea0003c00000 */
.L_x_620:
[----:B------:R-:W-:Y:S05]  /*16b90*/  BRA `(.L_x_603) ;  /* 0x00000000000c7947 */ /* 0x000fea0003800000 */
.L_x_619:
[----:B------:R0:W-:Y:S01]  /*16ba0*/  STG.E.64 desc[UR36][R16.64], RZ ;  /* 0x000000ff10007986 */ /* 0x0001e2000c101b24 */
[----:B------:R-:W-:Y:S05]  /*16bb0*/  BRA `(.L_x_603) ;  /* 0x0000000000047947 */ /* 0x000fea0003800000 */
.L_x_618:
[----:B------:R0:W-:Y:S02]  /*16bc0*/  STG.E desc[UR36][R16.64], RZ ;  /* 0x000000ff10007986 */ /* 0x0001e4000c101924 */
.L_x_603:
[----:B------:R-:W-:-:S07]  /*16bd0*/  VIADD R19, R19, 0x80 ;  /* 0x0000008013137836 */ /* 0x000fce0000000000 */
.L_x_415:
[----:B------:R-:W-:Y:S05]  /*16be0*/  BSYNC B6 ;  /* 0x0000000000067941 */ /* 0x000fea0003800000 */
.L_x_414:
[----:B------:R-:W-:Y:S02]  /*16bf0*/  ULDC UR4, c[0x0][0x210] ;  /* 0x0000840000047ab9 */ /* 0x000fe40000000800 */
[----:B------:R-:W-:-:S13]  /*16c00*/  ISETP.GE.AND P0, PT, R19, UR4, PT ;  /* 0x0000000413007c0c */ /* 0x000fda000bf06270 */
[----:B------:R-:W-:Y:S05]  /*16c10*/  @P0 EXIT ;  /* 0x000000000000094d */ /* 0x000fea0003800000 */
        /* <DEDUP_REMOVED lines=194> */
[----:B------:R-:W-:-:S04]  /*17840*/  SHF.R.U32.HI R3, RZ, UR5, R2 ;  /* 0x00000005ff037c19 */ /* 0x000fc80008011602 */
        /* <DEDUP_REMOVED lines=261> */
.L_x_621:
        /* <DEDUP_REMOVED lines=21> */
.L_x_625:
[----:B------:R0:W5:Y:S01]  /*189f0*/  LDG.E.U8 R24, desc[UR36][R2.64] ;  /* 0x0000002402187981 */ /* 0x000162000c1e1100 */
[----:B------:R-:W-:Y:S01]  /*18a00*/  IMAD.MOV.U32 R25, RZ, RZ, RZ ;  /* 0x000000ffff197224 */ /* 0x000fe200078e00ff */
[----:B------:R-:W-:Y:S06]  /*18a10*/  BRA `(.L_x_627) ;  /* 0x0000000c00487947 */ /* 0x000fec0003800000 */
.L_x_624:
        /* <DEDUP_REMOVED lines=8> */
.L_x_629:
[----:B------:R-:W2:Y:S02]  /*18aa0*/  LDG.E R24, desc[UR36][R2.64] ;  /* 0x0000002402187981 */ /* 0x000ea4000c1e1900 */
[----:B--2---:R-:W-:Y:S01]  /*18ab0*/  SHF.R.S32.HI R25, RZ, 0x1f, R24 ;  /* 0x0000001fff197819 */ /* 0x004fe20000011418 */
[----:B------:R-:W-:Y:S06]  /*18ac0*/  BRA `(.L_x_627) ;  /* 0x0000000c001c7947 */ /* 0x000fec0003800000 */
.L_x_628:
[----:B------:R-:W2:Y:S02]  /*18ad0*/  LDG.E.S16 R24, desc[UR36][R2.64] ;  /* 0x0000002402187981 */ /* 0x000ea4000c1e1700 */
[----:B--2---:R-:W-:Y:S01]  /*18ae0*/  SHF.R.S32.HI R25, RZ, 0x1f, R24 ;  /* 0x0000001fff197819 */ /* 0x004fe20000011418 */
[----:B------:R-:W-:Y:S06]  /*18af0*/  BRA `(.L_x_627) ;  /* 0x0000000c00107947 */ /* 0x000fec0003800000 */
.L_x_623:
        /* <DEDUP_REMOVED lines=9> */
.L_x_631:
[----:B------:R-:W2:Y:S02]  /*18b90*/  LDG.E.U16 R2, desc[UR36][R2.64] ;  /* 0x0000002402027981 */ /* 0x000ea4000c1e1500 */
[----:B--2---:R-:W-:-:S06]  /*18ba0*/  HADD2.F32 R24, -RZ, R2.H0_H0 ;  /* 0x20000002ff187230 */ /* 0x004fcc0000004100 */
[----:B------:R-:W0:Y:S01]  /*18bb0*/  F2I.S64.TRUNC R24, R24 ;  /* 0x0000001800187311 */ /* 0x000e22000020d900 */
[----:B------:R-:W-:Y:S05]  /*18bc0*/  BRA `(.L_x_627) ;  /* 0x0000000800dc7947 */ /* 0x000fea0003800000 */
.L_x_630:
        /* <DEDUP_REMOVED lines=9> */
.L_x_633:
[----:B------:R-:W2:Y:S02]  /*18c60*/  LDG.E.U16 R2, desc[UR36][R2.64] ;  /* 0x0000002402027981 */ /* 0x000ea4000c1e1500 */
[----:B--2---:R-:W-:-:S06]  /*18c70*/  HADD2.F32 R24, -RZ, R2.H0_H0 ;  /* 0x20000002ff187230 */ /* 0x004fcc0000004100 */
[----:B------:R-:W0:Y:S01]  /*18c80*/  F2I.S64.TRUNC R24, R24 ;  /* 0x0000001800187311 */ /* 0x000e22000020d900 */
[----:B------:R-:W-:Y:S05]  /*18c90*/  BRA `(.L_x_627) ;  /* 0x0000000800a87947 */ /* 0x000fea0003800000 */
.L_x_632:
[----:B------:R-:W2:Y:S02]  /*18ca0*/  LDG.E.64 R2, desc[UR36][R2.64] ;  /* 0x0000002402027981 */ /* 0x000ea4000c1e1b00 */
[----:B--2---:R0:W1:Y:S01]  /*18cb0*/  F2I.S64.F64.TRUNC R24, R2 ;  /* 0x0000000200187311 */ /* 0x004062000030d900 */
[----:B------:R-:W-:Y:S05]  /*18cc0*/  BRA `(.L_x_627) ;  /* 0x00000008009c7947 */ /* 0x000fea0003800000 */
.L_x_622:
        /* <DEDUP_REMOVED lines=13> */
.L_x_636:
[----:B------:R-:W2:Y:S02]  /*18da0*/  LDG.E.64 R2, desc[UR36][R2.64] ;  /* 0x0000002402027981 */ /* 0x000ea4000c1e1b00 */
[----:B--2---:R0:W1:Y:S01]  /*18db0*/  F2I.S64.F64.TRUNC R24, R2 ;  /* 0x0000000200187311 */ /* 0x004062000030d900 */
[----:B------:R-:W-:Y:S05]  /*18dc0*/  BRA `(.L_x_627) ;  /* 0x00000008005c7947 */ /* 0x000fea0003800000 */
.L_x_635:
        /* <DEDUP_REMOVED lines=25> */
[----:B------:R4:W0:Y:S01]  /*18f60*/  F2I.S64.TRUNC R24, R5 ;  /* 0x0000000500187311 */ /* 0x000822000020d900 */
[----:B------:R-:W-:Y:S05]  /*18f70*/  BRA `(.L_x_627) ;  /* 0x0000000400f07947 */ /* 0x000fea0003800000 */
.L_x_638:
        /* <DEDUP_REMOVED lines=12> */
[----:B------:R2:W3:Y:S01]  /*19040*/  F2I.S64.TRUNC R24, R4 ;  /* 0x0000000400187311 */ /* 0x0004e2000020d900 */
[----:B------:R-:W-:Y:S05]  /*19050*/  BRA `(.L_x_627) ;  /* 0x0000000400b87947 */ /* 0x000fea0003800000 */
.L_x_637:
[----:B------:R-:W2:Y:S02]  /*19060*/  LDG.E.U16 R24, desc[UR36][R2.64] ;  /* 0x0000002402187981 */ /* 0x000ea4000c1e1500 */
[----:B--2---:R-:W-:-:S06]  /*19070*/  IMAD.U32 R24, R24, 0x10000, RZ ;  /* 0x0001000018187824 */ /* 0x004fcc00078e00ff */
[----:B------:R-:W0:Y:S01]  /*19080*/  F2I.S64.TRUNC R24, R24 ;  /* 0x0000001800187311 */ /* 0x000e22000020d900 */
[----:B------:R-:W-:Y:S05]  /*19090*/  BRA `(.L_x_627) ;  /* 0x0000000400a87947 */ /* 0x000fea0003800000 */
.L_x_634:
        /* <DEDUP_REMOVED lines=11> */
.L_x_641:
        /* <DEDUP_REMOVED lines=21> */
.L_x_645:
[----:B------:R-:W-:Y:S05]  /*192a0*/  BSYNC B1 ;  /* 0x0000000000017941 */ /* 0x000fea0003800000 */
.L_x_644:
[----:B------:R-:W-:Y:S01]  /*192b0*/  IMAD.SHL.U32 R2, R2, 0x100000, RZ ;  /* 0x0010000002027824 */ /* 0x000fe200078e00ff */
[----:B------:R-:W-:-:S04]  /*192c0*/  LEA R3, R0, 0x3b800000, 0x17 ;  /* 0x3b80000000037811 */ /* 0x000fc800078eb8ff */
[----:B------:R-:W-:-:S07]  /*192d0*/  LOP3.LUT R24, R3, R2, R24, 0xfe, !PT ;  /* 0x0000000203187212 */ /* 0x000fce00078efe18 */
.L_x_643:
[----:B------:R-:W-:Y:S05]  /*192e0*/  BSYNC B0 ;  /* 0x0000000000007941 */ /* 0x000fea0003800000 */
.L_x_642:
[----:B------:R-:W0:Y:S01]  /*192f0*/  F2I.S64.TRUNC R24, R24 ;  /* 0x0000001800187311 */ /* 0x000e22000020d900 */
[----:B------:R-:W-:Y:S05]  /*19300*/  BRA `(.L_x_627) ;  /* 0x00000004000c7947 */ /* 0x000fea0003800000 */
.L_x_640:
        /* <DEDUP_REMOVED lines=21> */
.L_x_649:
[----:B------:R-:W-:Y:S05]  /*19460*/  BSYNC B1 ;  /* 0x0000000000017941 */ /* 0x000fea0003800000 */
.L_x_648:
[----:B------:R-:W-:Y:S01]  /*19470*/  IMAD.SHL.U32 R2, R2, 0x200000, RZ ;  /* 0x0020000002027824 */ /* 0x000fe200078e00ff */
[----:B------:R-:W-:-:S04]  /*19480*/  LEA R3, R0, 0x37800000, 0x17 ;  /* 0x3780000000037811 */ /* 0x000fc800078eb8ff */
[----:B------:R-:W-:-:S07]  /*19490*/  LOP3.LUT R24, R3, R2, R24, 0xfe, !PT ;  /* 0x0000000203187212 */ /* 0x000fce00078efe18 */
.L_x_647:
[----:B------:R-:W-:Y:S05]  /*194a0*/  BSYNC B0 ;  /* 0x0000000000007941 */ /* 0x000fea0003800000 */
.L_x_646:
[----:B------:R-:W0:Y:S01]  /*194b0*/  F2I.S64.TRUNC R24, R24 ;  /* 0x0000001800187311 */ /* 0x000e22000020d900 */
[----:B------:R-:W-:Y:S05]  /*194c0*/  BRA `(.L_x_627) ;  /* 0x00000000009c7947 */ /* 0x000fea0003800000 */
.L_x_639:
        /* <DEDUP_REMOVED lines=14> */
.L_x_653:
[----:B------:R-:W-:Y:S05]  /*195b0*/  BSYNC B0 ;  /* 0x0000000000007941 */ /* 0x000fea0003800000 */
.L_x_652:
[----:B------:R-:W0:Y:S01]  /*195c0*/  F2I.S64.TRUNC R24, R24 ;  /* 0x0000001800187311 */ /* 0x000e22000020d900 */
[----:B------:R-:W-:Y:S05]  /*195d0*/  BRA `(.L_x_627) ;  /* 0x0000000000587947 */ /* 0x000fea0003800000 */
.L_x_626:
        /* <DEDUP_REMOVED lines=16> */
.L_x_654:
[----:B------:R-:W-:Y:S01]  /*196e0*/  CS2R R24, SRZ ;  /* 0x0000000000187805 */ /* 0x000fe2000001ff00 */
[----:B------:R-:W-:Y:S06]  /*196f0*/  BRA `(.L_x_627) ;  /* 0x0000000000107947 */ /* 0x000fec0003800000 */
.L_x_651:
[----:B------:R0:W5:Y:S01]  /*19700*/  LDG.E.64 R24, desc[UR36][R2.64] ;  /* 0x0000002402187981 */ /* 0x000162000c1e1b00 */
[----:B------:R-:W-:Y:S05]  /*19710*/  BRA `(.L_x_627) ;  /* 0x0000000000087947 */ /* 0x000fea0003800000 */
.L_x_650:
[----:B------:R0:W5:Y:S01]  /*19720*/  LDG.E R24, desc[UR36][R2.64] ;  /* 0x0000002402187981 */ /* 0x000162000c1e1900 */
[----:B------:R-:W-:-:S07]  /*19730*/  IMAD.MOV.U32 R25, RZ, RZ, RZ ;  /* 0x000000ffff197224 */ /* 0x000fce00078e00ff */
.L_x_627:
[----:B--2---:R-:W2:Y:S01]  /*19740*/  LDC.U8 R4, c[0x0][0x612] ;  /* 0x00018480ff047b82 */ /* 0x004ea20000000000 */
[----:B------:R-:W-:Y:S02]  /*19750*/  ULDC.64 UR4, c[0x0][0x5b0] ;  /* 0x00016c0000047ab9 */ /* 0x000fe40000000a00 */
[----:B0-----:R-:W-:-:S05]  /*19760*/  IADD3 R2, P0, R23, UR4, RZ ;  /* 0x0000000417027c10 */ /* 0x001fca000ff1e0ff */
        /* <DEDUP_REMOVED lines=15> */
.L_x_658:
[----:B------:R2:W5:Y:S01]  /*19860*/  LDG.E.U8 R26, desc[UR36][R2.64] ;  /* 0x00000024021a7981 */ /* 0x000562000c1e1100 */
[----:B------:R-:W-:Y:S01]  /*19870*/  IMAD.MOV.U32 R27, RZ, RZ, RZ ;  /* 0x000000ffff1b7224 */ /* 0x000fe200078e00ff */
[----:B------:R-:W-:Y:S06]  /*19880*/  BRA `(.L_x_660) ;  /* 0x0000000c00487947 */ /* 0x000fec0003800000 */
.L_x_657:
        /* <DEDUP_REMOVED lines=8> */
.L_x_662:
[----:B------:R-:W2:Y:S02]  /*19910*/  LDG.E R26, desc[UR36][R2.64] ;  /* 0x00000024021a7981 */ /* 0x000ea4000c1e1900 */
[----:B--2---:R-:W-:Y:S01]  /*19920*/  SHF.R.S32.HI R27, RZ, 0x1f, R26 ;  /* 0x0000001fff1b7819 */ /* 0x004fe2000001141a */
[----:B------:R-:W-:Y:S06]  /*19930*/  BRA `(.L_x_660) ;  /* 0x0000000c001c7947 */ /* 0x000fec0003800000 */
.L_x_661:
[----:B------:R-:W2:Y:S02]  /*19940*/  LDG.E.S16 R26, desc[UR36][R2.64] ;  /* 0x00000024021a7981 */ /* 0x000ea4000c1e1700 */
[----:B--2---:R-:W-:Y:S01]  /*19950*/  SHF.R.S32.HI R27, RZ, 0x1f, R26 ;  /* 0x0000001fff1b7819 */ /* 0x004fe2000001141a */
[----:B------:R-:W-:Y:S06]  /*19960*/  BRA `(.L_x_660) ;  /* 0x0000000c00107947 */ /* 0x000fec0003800000 */
.L_x_656:
        /* <DEDUP_REMOVED lines=9> */
.L_x_664:
[----:B------:R-:W2:Y:S02]  /*19a00*/  LDG.E.U16 R2, desc[UR36][R2.64] ;  /* 0x0000002402027981 */ /* 0x000ea4000c1e1500 */
[----:B--2---:R-:W-:-:S06]  /*19a10*/  HADD2.F32 R26, -RZ, R2.H0_H0 ;  /* 0x20000002ff1a7230 */ /* 0x004fcc0000004100 */
[----:B------:R-:W0:Y:S01]  /*19a20*/  F2I.S64.TRUNC R26, R26 ;  /* 0x0000001a001a7311 */ /* 0x000e22000020d900 */
[----:B------:R-:W-:Y:S05]  /*19a30*/  BRA `(.L_x_660) ;  /* 0x0000000800dc7947 */ /* 0x000fea0003800000 */
.L_x_663:
        /* <DEDUP_REMOVED lines=9> */
.L_x_666:
[----:B------:R-:W2:Y:S02]  /*19ad0*/  LDG.E.U16 R2, desc[UR36][R2.64] ;  /* 0x0000002402027981 */ /* 0x000ea4000c1e1500 */
[----:B--2---:R-:W-:-:S06]  /*19ae0*/  HADD2.F32 R26, -RZ, R2.H0_H0 ;  /* 0x20000002ff1a7230 */ /* 0x004fcc0000004100 */
[----:B------:R-:W0:Y:S01]  /*19af0*/  F2I.S64.TRUNC R26, R26 ;  /* 0x0000001a001a7311 */ /* 0x000e22000020d900 */
[----:B------:R-:W-:Y:S05]  /*19b00*/  BRA `(.L_x_660) ;  /* 0x0000000800a87947 */ /* 0x000fea0003800000 */
.L_x_665:
[----:B------:R-:W2:Y:S02]  /*19b10*/  LDG.E.64 R2, desc[UR36][R2.64] ;  /* 0x0000002402027981 */ /* 0x000ea4000c1e1b00 */
[----:B--2---:R0:W2:Y:S01]  /*19b20*/  F2I.S64.F64.TRUNC R26, R2 ;  /* 0x00000002001a7311 */ /* 0x0040a2000030d900 */
[----:B------:R-:W-:Y:S05]  /*19b30*/  BRA `(.L_x_660) ;  /* 0x00000008009c7947 */ /* 0x000fea0003800000 */
.L_x_655:
        /* <DEDUP_REMOVED lines=13> */
.L_x_669:
[----:B------:R-:W2:Y:S02]  /*19c10*/  LDG.E.64 R2, desc[UR36][R2.64] ;  /* 0x0000002402027981 */ /* 0x000ea4000c1e1b00 */
[----:B--2---:R0:W2:Y:S01]  /*19c20*/  F2I.S64.F64.TRUNC R26, R2 ;  /* 0x00000002001a7311 */ /* 0x0040a2000030d900 */
[----:B------:R-:W-:Y:S05]  /*19c30*/  BRA `(.L_x_660) ;  /* 0x00000008005c7947 */ /* 0x000fea0003800000 */
.L_x_668:
        /* <DEDUP_REMOVED lines=10> */
[----:B----4-:R-:W0:Y:S01]  /*19ce0*/  FLO.U32 R5, R4 ;  /* 0x0000000400057300 */ /* 0x010e2200000e0000 */
        /* <DEDUP_REMOVED lines=16> */
.L_x_671:
[----:B------:R-:W2:Y:S02]  /*19df0*/  LDG.E.U8 R2, desc[UR36][R2.64] ;  /* 0x0000002402027981 */ /* 0x000ea4000c1e1100 */
[C---:B--2---:R-:W-:Y:S02]  /*19e00*/  IMAD.SHL.U32 R0, R2.reuse, 0x2000000, RZ ;  /* 0x0200000002007824 */ /* 0x044fe400078e00ff */
[----:B----4-:R-:W-:-:S03]  /*19e10*/  IMAD.SHL.U32 R5, R2, 0x1000000, RZ ;  /* 0x0100000002057824 */ /* 0x010fc600078e00ff */
        /* <DEDUP_REMOVED lines=11> */
.L_x_670:
[----:B------:R-:W2:Y:S02]  /*19ed0*/  LDG.E.U16 R26, desc[UR36][R2.64] ;  /* 0x00000024021a7981 */ /* 0x000ea4000c1e1500 */
[----:B--2---:R-:W-:-:S06]  /*19ee0*/  IMAD.U32 R26, R26, 0x10000, RZ ;  /* 0x000100001a1a7824 */ /* 0x004fcc00078e00ff */
[----:B------:R-:W0:Y:S01]  /*19ef0*/  F2I.S64.TRUNC R26, R26 ;  /* 0x0000001a001a7311 */ /* 0x000e22000020d900 */
[----:B------:R-:W-:Y:S05]  /*19f00*/  BRA `(.L_x_660) ;  /* 0x0000000400a87947 */ /* 0x000fea0003800000 */
.L_x_667:
        /* <DEDUP_REMOVED lines=11> */
.L_x_674:
        /* <DEDUP_REMOVED lines=18> */
[----:B----4-:R-:W-:-:S05]  /*1a0e0*/  VIADD R5, R3, 0xffffffe4 ;  /* 0xffffffe403057836 */ /* 0x010fca0000000000 */
[----:B------:R-:W-:-:S04]  /*1a0f0*/  SHF.L.U32 R5, R2, R5, RZ ;  /* 0x0000000502057219 */ /* 0x000fc800000006ff */
[----:B------:R-:W-:-:S07]  /*1a100*/  LOP3.LUT R2, R5, 0x7, RZ, 0xc0, !PT ;  /* 0x0000000705027812 */ /* 0x000fce00078ec0ff */
.L_x_678:
[----:B------:R-:W-:Y:S05]  /*1a110*/  BSYNC B1 ;  /* 0x0000000000017941 */ /* 0x000fea0003800000 */
.L_x_677:
[----:B------:R-:W-:Y:S01]  /*1a120*/  IMAD.SHL.U32 R2, R2, 0x100000, RZ ;  /* 0x0010000002027824 */ /* 0x000fe200078e00ff */
[----:B------:R-:W-:-:S04]  /*1a130*/  LEA R3, R0, 0x3b800000, 0x17 ;  /* 0x3b80000000037811 */ /* 0x000fc800078eb8ff */
[----:B------:R-:W-:-:S07]  /*1a140*/  LOP3.LUT R26, R3, R2, R26, 0xfe, !PT ;  /* 0x00000002031a7212 */ /* 0x000fce00078efe1a */
.L_x_676:
[----:B------:R-:W-:Y:S05]  /*1a150*/  BSYNC B0 ;  /* 0x0000000000007941 */ /* 0x000fea0003800000 */
.L_x_675:
[----:B------:R-:W0:Y:S01]  /*1a160*/  F2I.S64.TRUNC R26, R26 ;  /* 0x0000001a001a7311 */ /* 0x000e22000020d900 */
[----:B------:R-:W-:Y:S05]  /*1a170*/  BRA `(.L_x_660) ;  /* 0x00000004000c7947 */ /* 0x000fea0003800000 */
.L_x_673:
        /* <DEDUP_REMOVED lines=21> */
.L_x_682:
[----:B------:R-:W-:Y:S05]  /*1a2d0*/  BSYNC B1 ;  /* 0x0000000000017941 */ /* 0x000fea0003800000 */
.L_x_681:
[----:B------:R-:W-:Y:S01]  /*1a2e0*/  IMAD.SHL.U32 R2, R2, 0x200000, RZ ;  /* 0x0020000002027824 */ /* 0x000fe200078e00ff */
[----:B------:R-:W-:-:S04]  /*1a2f0*/  LEA R3, R0, 0x37800000, 0x17 ;  /* 0x3780000000037811 */ /* 0x000fc800078eb8ff */
[----:B------:R-:W-:-:S07]  /*1a300*/  LOP3.LUT R26, R3, R2, R26, 0xfe, !PT ;  /* 0x00000002031a7212 */ /* 0x000fce00078efe1a */
.L_x_680:
[----:B------:R-:W-:Y:S05]  /*1a310*/  BSYNC B0 ;  /* 0x0000000000007941 */ /* 0x000fea0003800000 */
.L_x_679:
[----:B------:R-:W0:Y:S01]  /*1a320*/  F2I.S64.TRUNC R26, R26 ;  /* 0x0000001a001a7311 */ /* 0x000e22000020d900 */
[----:B------:R-:W-:Y:S05]  /*1a330*/  BRA `(.L_x_660) ;  /* 0x00000000009c7947 */ /* 0x000fea0003800000 */
.L_x_672:
        /* <DEDUP_REMOVED lines=14> */
.L_x_686:
[----:B------:R-:W-:Y:S05]  /*1a420*/  BSYNC B0 ;  /* 0x0000000000007941 */ /* 0x000fea0003800000 */
.L_x_685:
[----:B------:R-:W0:Y:S01]  /*1a430*/  F2I.S64.TRUNC R26, R26 ;  /* 0x0000001a001a7311 */ /* 0x000e22000020d900 */
[----:B------:R-:W-:Y:S05]  /*1a440*/  BRA `(.L_x_660) ;  /* 0x0000000000587947 */ /* 0x000fea0003800000 */
.L_x_659:
[----:B------:R-:W-:Y:S01]  /*1a450*/  MOV R0, 0x0 ;  /* 0x0000000000007802 */ /* 0x000fe20000000f00 */
[----:B------:R-:W-:Y:S01]  /*1a460*/  ULDC.64 UR4, c[0x4][0x118] ;  /* 0x0100460000047ab9 */ /* 0x000fe20000000a00 */
[----:B------:R-:W-:Y:S01]  /*1a470*/  ULDC.64 UR6, c[0x4][0x20] ;  /* 0x0100080000067ab9 */ /* 0x000fe20000000a00 */
[----:B------:R-:W-:Y:S01]  /*1a480*/  IMAD.U32 R4, RZ, RZ, UR4 ;  /* 0x00000004ff047e24 */ /* 0x000fe2000f8e00ff */
[----:B------:R0:W2:Y:S01]  /*1a490*/  LDC.64 R2, c[0x4][R0] ;  /* 0x0100000000027b82 */ /* 0x0000a20000000a00 */
[----:B----4-:R-:W-:Y:S01]  /*1a4a0*/  IMAD.U32 R5, RZ, RZ, UR5 ;  /* 0x00000005ff057e24 */ /* 0x010fe2000f8e00ff */
        /* <DEDUP_REMOVED lines=10> */
.L_x_687:
[----:B------:R-:W-:Y:S01]  /*1a550*/  CS2R R26, SRZ ;  /* 0x00000000001a7805 */ /* 0x000fe2000001ff00 */
[----:B------:R-:W-:Y:S06]  /*1a560*/  BRA `(.L_x_660) ;  /* 0x0000000000107947 */ /* 0x000fec0003800000 */
.L_x_684:
[----:B------:R0:W5:Y:S01]  /*1a570*/  LDG.E.64 R26, desc[UR36][R2.64] ;  /* 0x00000024021a7981 */ /* 0x000162000c1e1b00 */
[----:B------:R-:W-:Y:S05]  /*1a580*/  BRA `(.L_x_660) ;  /* 0x0000000000087947 */ /* 0x000fea0003800000 */
.L_x_683:
[----:B------:R0:W5:Y:S01]  /*1a590*/  LDG.E R26, desc[UR36][R2.64] ;  /* 0x00000024021a7981 */ /* 0x000162000c1e1900 */
[----:B------:R-:W-:-:S07]  /*1a5a0*/  IMAD.MOV.U32 R27, RZ, RZ, RZ ;  /* 0x000000ffff1b7224 */ /* 0x000fce00078e00ff */
.L_x_660:
[----:B0-----:R-:W0:Y:S01]  /*1a5b0*/  LDC.U8 R4, c[0x0][0x613] ;  /* 0x000184c0ff047b82 */ /* 0x001e220000000000 */
[----:B------:R-:W-:Y:S02]  /*1a5c0*/  ULDC.64 UR4, c[0x0][0x5b8] ;  /* 0x00016e0000047ab9 */ /* 0x000fe40000000a00 */
[----:B--2---:R-:W-:-:S05]  /*1a5d0*/  IADD3 R2, P0, R18, UR4, RZ ;  /* 0x0000000412027c10 */ /* 0x004fca000ff1e0ff */
        /* <DEDUP_REMOVED lines=15> */
.L_x_691:
[----:B------:R2:W5:Y:S01]  /*1a6d0*/  LDG.E.U8 R18, desc[UR36][R2.64] ;  /* 0x0000002402127981 */ /* 0x000562000c1e1100 */
[----:B------:R-:W-:Y:S01]  /*1a6e0*/  HFMA2.MMA R19, -RZ, RZ, 0, 0 ;  /* 0x00000000ff137435 */ /* 0x000fe200000001ff */
[----:B------:R-:W-:Y:S10]  /*1a6f0*/  BRA `(.L_x_693) ;  /* 0x0000000c00487947 */ /* 0x000ff40003800000 */
.L_x_690:
        /* <DEDUP_REMOVED lines=8> */
.L_x_695:
[----:B------:R-:W2:Y:S02]  /*1a780*/  LDG.E R18, desc[UR36][R2.64] ;  /* 0x0000002402127981 */ /* 0x000ea4000c1e1900 */
[----:B--2---:R-:W-:Y:S01]  /*1a790*/  SHF.R.S32.HI R19, RZ, 0x1f, R18 ;  /* 0x0000001fff137819 */ /* 0x004fe20000011412 */
[----:B------:R-:W-:Y:S06]  /*1a7a0*/  BRA `(.L_x_693) ;  /* 0x0000000c001c7947 */ /* 0x000fec0003800000 */
.L_x_694:
[----:B------:R-:W2:Y:S02]  /*1a7b0*/  LDG.E.S16 R18, desc[UR36][R2.64] ;  /* 0x0000002402127981 */ /* 0x000ea4000c1e1700 */
[----:B--2---:R-:W-:Y:S01]  /*1a7c0*/  SHF.R.S32.HI R19, RZ, 0x1f, R18 ;  /* 0x0000001fff137819 */ /* 0x004fe20000011412 */
[----:B------:R-:W-:Y:S06]  /*1a7d0*/  BRA `(.L_x_693) ;  /* 0x0000000c00107947 */ /* 0x000fec0003800000 */
.L_x_689:
        /* <DEDUP_REMOVED lines=9> */
.L_x_697:
[----:B------:R-:W2:Y:S02]  /*1a870*/  LDG.E.U16 R2, desc[UR36][R2.64] ;  /* 0x0000002402027981 */ /* 0x000ea4000c1e1500 */
[----:B--2---:R-:W-:-:S06]  /*1a880*/  HADD2.F32 R18, -RZ, R2.H0_H0 ;  /* 0x20000002ff127230 */ /* 0x004fcc0000004100 */
[----:B------:R-:W0:Y:S01]  /*1a890*/  F2I.S64.TRUNC R18, R18 ;  /* 0x0000001200127311 */ /* 0x000e22000020d900 */
[----:B------:R-:W-:Y:S05]  /*1a8a0*/  BRA `(.L_x_693) ;  /* 0x0000000800dc7947 */ /* 0x000fea0003800000 */
.L_x_696:
        /* <DEDUP_REMOVED lines=9> */
.L_x_699:
[----:B------:R-:W2:Y:S02]  /*1a940*/  LDG.E.U16 R2, desc[UR36][R2.64] ;  /* 0x0000002402027981 */ /* 0x000ea4000c1e1500 */
[----:B--2---:R-:W-:-:S06]  /*1a950*/  HADD2.F32 R18, -RZ, R2.H0_H0 ;  /* 0x20000002ff127230 */ /* 0x004fcc0000004100 */
[----:B------:R-:W0:Y:S01]  /*1a960*/  F2I.S64.TRUNC R18, R18 ;  /* 0x0000001200127311 */ /* 0x000e22000020d900 */
[----:B------:R-:W-:Y:S05]  /*1a970*/  BRA `(.L_x_693) ;  /* 0x0000000800a87947 */ /* 0x000fea0003800000 */
.L_x_698:
[----:B------:R-:W2:Y:S02]  /*1a980*/  LDG.E.64 R2, desc[UR36][R2.64] ;  /* 0x0000002402027981 */ /* 0x000ea4000c1e1b00 */
[----:B--2---:R0:W2:Y:S01]  /*1a990*/  F2I.S64.F64.TRUNC R18, R2 ;  /* 0x0000000200127311 */ /* 0x0040a2000030d900 */
[----:B------:R-:W-:Y:S05]  /*1a9a0*/  BRA `(.L_x_693) ;  /* 0x00000008009c7947 */ /* 0x000fea0003800000 */
.L_x_688:
        /* <DEDUP_REMOVED lines=13> */
.L_x_702:
[----:B------:R-:W2:Y:S02]  /*1aa80*/  LDG.E.64 R2, desc[UR36][R2.64] ;  /* 0x0000002402027981 */ /* 0x000ea4000c1e1b00 */
[----:B--2---:R0:W2:Y:S01]  /*1aa90*/  F2I.S64.F64.TRUNC R18, R2 ;  /* 0x0000000200127311 */ /* 0x0040a2000030d900 */
[----:B------:R-:W-:Y:S05]  /*1aaa0*/  BRA `(.L_x_693) ;  /* 0x00000008005c7947 */ /* 0x000fea0003800000 */
.L_x_701:
        /* <DEDUP_REMOVED lines=27> */
.L_x_704:
        /* <DEDUP_REMOVED lines=14> */
.L_x_703:
[----:B------:R-:W2:Y:S02]  /*1ad40*/  LDG.E.U16 R18, desc[UR36][R2.64] ;  /* 0x0000002402127981 */ /* 0x000ea4000c1e1500 */
[----:B--2---:R-:W-:-:S06]  /*1ad50*/  IMAD.U32 R18, R18, 0x10000, RZ ;  /* 0x0001000012127824 */ /* 0x004fcc00078e00ff */
[----:B------:R-:W0:Y:S01]  /*1ad60*/  F2I.S64.TRUNC R18, R18 ;  /* 0x0000001200127311 */ /* 0x000e22000020d900 */
[----:B------:R-:W-:Y:S05]  /*1ad70*/  BRA `(.L_x_693) ;  /* 0x0000000400a87947 */ /* 0x000fea0003800000 */
.L_x_700:
        /* <DEDUP_REMOVED lines=11> */
.L_x_707:
        /* <DEDUP_REMOVED lines=21> */
.L_x_711:
[----:B------:R-:W-:Y:S05]  /*1af80*/  BSYNC B1 ;  /* 0x0000000000017941 */ /* 0x000fea0003800000 */
.L_x_710:
[----:B------:R-:W-:Y:S01]  /*1af90*/  IMAD.SHL.U32 R2, R2, 0x100000, RZ ;  /* 0x0010000002027824 */ /* 0x000fe200078e00ff */
[----:B------:R-:W-:-:S04]  /*1afa0*/  LEA R3, R0, 0x3b800000, 0x17 ;  /* 0x3b80000000037811 */ /* 0x000fc800078eb8ff */
[----:B------:R-:W-:-:S07]  /*1afb0*/  LOP3.LUT R18, R3, R2, R18, 0xfe, !PT ;  /* 0x0000000203127212 */ /* 0x000fce00078efe12 */
.L_x_709:
[----:B------:R-:W-:Y:S05]  /*1afc0*/  BSYNC B0 ;  /* 0x0000000000007941 */ /* 0x000fea0003800000 */
.L_x_708:
[----:B------:R-:W0:Y:S01]  /*1afd0*/  F2I.S64.TRUNC R18, R18 ;  /* 0x0000001200127311 */ /* 0x000e22000020d900 */
[----:B------:R-:W-:Y:S05]  /*1afe0*/  BRA `(.L_x_693) ;  /* 0x00000004000c7947 */ /* 0x000fea0003800000 */
.L_x_706:
        /* <DEDUP_REMOVED lines=21> */
.L_x_715:
[----:B------:R-:W-:Y:S05]  /*1b140*/  BSYNC B1 ;  /* 0x0000000000017941 */ /* 0x000fea0003800000 */
.L_x_714:
[----:B------:R-:W-:Y:S01]  /*1b150*/  IMAD.SHL.U32 R2, R2, 0x200000, RZ ;  /* 0x0020000002027824 */ /* 0x000fe200078e00ff */
[----:B------:R-:W-:-:S04]  /*1b160*/  LEA R3, R0, 0x37800000, 0x17 ;  /* 0x3780000000037811 */ /* 0x000fc800078eb8ff */
[----:B------:R-:W-:-:S07]  /*1b170*/  LOP3.LUT R18, R3, R2, R18, 0xfe, !PT ;  /* 0x0000000203127212 */ /* 0x000fce00078efe12 */
.L_x_713:
[----:B------:R-:W-:Y:S05]  /*1b180*/  BSYNC B0 ;  /* 0x0000000000007941 */ /* 0x000fea0003800000 */
.L_x_712:
[----:B------:R-:W0:Y:S01]  /*1b190*/  F2I.S64.TRUNC R18, R18 ;  /* 0x0000001200127311 */ /* 0x000e22000020d900 */
[----:B------:R-:W-:Y:S05]  /*1b1a0*/  BRA `(.L_x_693) ;  /* 0x00000000009c7947 */ /* 0x000fea0003800000 */
.L_x_705:
        /* <DEDUP_REMOVED lines=14> */
.L_x_719:
[----:B------:R-:W-:Y:S05]  /*1b290*/  BSYNC B0 ;  /* 0x0000000000007941 */ /* 0x000fea0003800000 */
.L_x_718:
[----:B------:R-:W0:Y:S01]  /*1b2a0*/  F2I.S64.TRUNC R18, R18 ;  /* 0x0000001200127311 */ /* 0x000e22000020d900 */
[----:B------:R-:W-:Y:S05]  /*1b2b0*/  BRA `(.L_x_693) ;  /* 0x0000000000587947 */ /* 0x000fea0003800000 */
.L_x_692:
        /* <DEDUP_REMOVED lines=16> */
.L_x_720:
[----:B------:R-:W-:Y:S01]  /*1b3c0*/  CS2R R18, SRZ ;  /* 0x0000000000127805 */ /* 0x000fe2000001ff00 */
[----:B------:R-:W-:Y:S06]  /*1b3d0*/  BRA `(.L_x_693) ;  /* 0x0000000000107947 */ /* 0x000fec0003800000 */
.L_x_717:
[----:B------:R0:W5:Y:S01]  /*1b3e0*/  LDG.E.64 R18, desc[UR36][R2.64] ;  /* 0x0000002402127981 */ /* 0x000162000c1e1b00 */
[----:B------:R-:W-:Y:S05]  /*1b3f0*/  BRA `(.L_x_693) ;  /* 0x0000000000087947 */ /* 0x000fea0003800000 */
.L_x_716:
[----:B------:R0:W5:Y:S01]  /*1b400*/  LDG.E R18, desc[UR36][R2.64] ;  /* 0x0000002402127981 */ /* 0x000162000c1e1900 */
[----:B------:R-:W-:-:S11]  /*1b410*/  HFMA2.MMA R19, -RZ, RZ, 0, 0 ;  /* 0x00000000ff137435 */ /* 0x000fd600000001ff */
.L_x_693:
        /* <DEDUP_REMOVED lines=18> */
.L_x_724:
[----:B------:R0:W5:Y:S01]  /*1b540*/  LDG.E.U8 R22, desc[UR36][R2.64] ;  /* 0x0000002402167981 */ /* 0x000162000c1e1100 */
[----:B------:R-:W-:Y:S01]  /*1b550*/  IMAD.MOV.U32 R23, RZ, RZ, RZ ;  /* 0x000000ffff177224 */ /* 0x000fe200078e00ff */
[----:B------:R-:W-:Y:S06]  /*1b560*/  BRA `(.L_x_726) ;  /* 0x0000000c00487947 */ /* 0x000fec0003800000 */
.L_x_723:
        /* <DEDUP_REMOVED lines=8> */
.L_x_728:
[----:B------:R-:W2:Y:S02]  /*1b5f0*/  LDG.E R22, desc[UR36][R2.64] ;  /* 0x0000002402167981 */ /* 0x000ea4000c1e1900 */
[----:B--2---:R-:W-:Y:S01]  /*1b600*/  SHF.R.S32.HI R23, RZ, 0x1f, R22 ;  /* 0x0000001fff177819 */ /* 0x004fe20000011416 */
[----:B------:R-:W-:Y:S06]  /*1b610*/  BRA `(.L_x_726) ;  /* 0x0000000c001c7947 */ /* 0x000fec0003800000 */
.L_x_727:
[----:B------:R-:W2:Y:S02]  /*1b620*/  LDG.E.S16 R22, desc[UR36][R2.64] ;  /* 0x0000002402167981 */ /* 0x000ea4000c1e1700 */
[----:B--2---:R-:W-:Y:S01]  /*1b630*/  SHF.R.S32.HI R23, RZ, 0x1f, R22 ;  /* 0x0000001fff177819 */ /* 0x004fe20000011416 */
[----:B------:R-:W-:Y:S06]  /*1b640*/  BRA `(.L_x_726) ;  /* 0x0000000c00107947 */ /* 0x000fec0003800000 */
.L_x_722:
[----:B------:R-:W-:-:S13]  /*1b650*/  ISETP.GT.AND P0, PT, R0, 0x6, PT ;  /* 0x000000060000780c */ /* 0x000fda0003f04270 */
[----:B------:R-:W-:Y:S05]  /*1b660*/  @P0 BRA `(.L_x_729) ;  /* 0x00000000002c0947 */ /* 0x000fea0003800000 */
[----:B------:R-:W-:-:S13]  /*1b670*/  ISETP.NE.AND P0, PT, R0, 0x5, PT ;  /* 0x000000050000780c */ /* 0x000fda0003f05270 */
[----:B------:R-:W-:Y:S05]  /*1b680*/  @!P0 BRA `(.L_x_730) ;  /* 0x0000000000148947 */ /* 0x000fea0003800000 */
[----:B------:R-:W-:-:S13]  /*1b690*/  ISETP.NE.AND P0, PT, R0, 0x6, PT ;  /* 0x000000060000780c */ /* 0x000fda0003f05270 */
[----:B------:R-:W-:Y:S05]  /*1b6a0*/  @P0 BRA `(.L_x_725) ;  /* 0x0000000800a00947 */ /* 0x000fea0003800000 */
[----:B------:R-:W2:Y:S02]  /*1b6b0*/  LDG.E R2, desc[UR36][R2.64] ;  /* 0x0000002402027981 */ /* 0x000ea4000c1e1900 */
[----:B--2---:R2:W0:Y:S01]  /*1b6c0*/  F2I.S64.TRUNC R22, R2 ;  /* 0x0000000200167311 */ /* 0x004422000020d900 */
[----:B------:R-:W-:Y:S05]  /*1b6d0*/  BRA `(.L_x_726) ;  /* 0x0000000800ec7947 */ /* 0x000fea0003800000 */
.L_x_730:
[----:B------:R-:W2:Y:S02]  /*1b6e0*/  LDG.E.U16 R2, desc[UR36][R2.64] ;  /* 0x0000002402027981 */ /* 0x000ea4000c1e1500 */
[----:B--2---:R-:W-:-:S06]  /*1b6f0*/  HADD2.F32 R22, -RZ, R2.H0_H0 ;  /* 0x20000002ff167230 */ /* 0x004fcc0000004100 */
[----:B------:R-:W0:Y:S01]  /*1b700*/  F2I.S64.TRUNC R22, R22 ;  /* 0x0000001600167311 */ /* 0x000e22000020d900 */
[----:B------:R-:W-:Y:S05]  /*1b710*/  BRA `(.L_x_726) ;  /* 0x0000000800dc7947 */ /* 0x000fea0003800000 */
.L_x_729:
        /* <DEDUP_REMOVED lines=9> */
.L_x_732:
[----:B------:R-:W2:Y:S02]  /*1b7b0*/  LDG.E.U16 R2, desc[UR36][R2.64] ;  /* 0x0000002402027981 */ /* 0x000ea4000c1e1500 */
[----:B--2---:R-:W-:-:S06]  /*1b7c0*/  HADD2.F32 R22, -RZ, R2.H0_H0 ;  /* 0x20000002ff167230 */ /* 0x004fcc0000004100 */
[----:B------:R-:W0:Y:S01]  /*1b7d0*/  F2I.S64.TRUNC R22, R22 ;  /* 0x0000001600167311 */ /* 0x000e22000020d900 */
[----:B------:R-:W-:Y:S05]  /*1b7e0*/  BRA `(.L_x_726) ;  /* 0x0000000800a87947 */ /* 0x000fea0003800000 */
.L_x_731:
[----:B------:R-:W2:Y:S02]  /*1b7f0*/  LDG.E.64 R2, desc[UR36][R2.64] ;  /* 0x0000002402027981 */ /* 0x000ea4000c1e1b00 */
[----:B--2---:R0:W2:Y:S01]  /*1b800*/  F2I.S64.F64.TRUNC R22, R2 ;  /* 0x0000000200167311 */ /* 0x0040a2000030d900 */
[----:B------:R-:W-:Y:S05]  /*1b810*/  BRA `(.L_x_726) ;  /* 0x00000008009c7947 */ /* 0x000fea0003800000 */
.L_x_721:
        /* <DEDUP_REMOVED lines=13> */
.L_x_735:
[----:B------:R-:W2:Y:S02]  /*1b8f0*/  LDG.E.64 R2, desc[UR36][R2.64] ;  /* 0x0000002402027981 */ /* 0x000ea4000c1e1b00 */
[----:B--2---:R0:W2:Y:S01]  /*1b900*/  F2I.S64.F64.TRUNC R22, R2 ;  /* 0x0000000200167311 */ /* 0x0040a2000030d900 */
[----:B------:R-:W-:Y:S05]  /*1b910*/  BRA `(.L_x_726) ;  /* 0x00000008005c7947 */ /* 0x000fea0003800000 */
.L_x_734:
        /* <DEDUP_REMOVED lines=27> */
.L_x_737:
        /* <DEDUP_REMOVED lines=14> */
.L_x_736:
[----:B------:R-:W2:Y:S02]  /*1bbb0*/  LDG.E.U16 R22, desc[UR36][R2.64] ;  /* 0x0000002402167981 */ /* 0x000ea4000c1e1500 */
[----:B--2---:R-:W-:-:S06]  /*1bbc0*/  IMAD.U32 R22, R22, 0x10000, RZ ;  /* 0x0001000016167824 */ /* 0x004fcc00078e00ff */
[----:B------:R-:W0:Y:S01]  /*1bbd0*/  F2I.S64.TRUNC R22, R22 ;  /* 0x0000001600167311 */ /* 0x000e22000020d900 */
[----:B------:R-:W-:Y:S05]  /*1bbe0*/  BRA `(.L_x_726) ;  /* 0x0000000400a87947 */ /* 0x000fea0003800000 */
.L_x_733:
        /* <DEDUP_REMOVED lines=11> */
.L_x_740:
        /* <DEDUP_REMOVED lines=21> */
.L_x_744:
[----:B------:R-:W-:Y:S05]  /*1bdf0*/  BSYNC B1 ;  /* 0x0000000000017941 */ /* 0x000fea0003800000 */
.L_x_743:
[----:B------:R-:W-:Y:S01]  /*1be00*/  IMAD.SHL.U32 R2, R2, 0x100000, RZ ;  /* 0x0010000002027824 */ /* 0x000fe200078e00ff */
[----:B------:R-:W-:-:S04]  /*1be10*/  LEA R3, R0, 0x3b800000, 0x17 ;  /* 0x3b80000000037811 */ /* 0x000fc800078eb8ff */
[----:B------:R-:W-:-:S07]  /*1be20*/  LOP3.LUT R22, R3, R2, R22, 0xfe, !PT ;  /* 0x0000000203167212 */ /* 0x000fce00078efe16 */
.L_x_742:
[----:B------:R-:W-:Y:S05]  /*1be30*/  BSYNC B0 ;  /* 0x0000000000007941 */ /* 0x000fea0003800000 */
.L_x_741:
[----:B------:R-:W0:Y:S01]  /*1be40*/  F2I.S64.TRUNC R22, R22 ;  /* 0x0000001600167311 */ /* 0x000e22000020d900 */
[----:B------:R-:W-:Y:S05]  /*1be50*/  BRA `(.L_x_726) ;  /* 0x00000004000c7947 */ /* 0x000fea0003800000 */
.L_x_739:
        /* <DEDUP_REMOVED lines=21> */
.L_x_748:
[----:B------:R-:W-:Y:S05]  /*1bfb0*/  BSYNC B1 ;  /* 0x0000000000017941 */ /* 0x000fea0003800000 */
.L_x_747:
[----:B------:R-:W-:Y:S01]  /*1bfc0*/  IMAD.SHL.U32 R2, R2, 0x200000, RZ ;  /* 0x0020000002027824 */ /* 0x000fe200078e00ff */
[----:B------:R-:W-:-:S04]  /*1bfd0*/  LEA R3, R0, 0x37800000, 0x17 ;  /* 0x3780000000037811 */ /* 0x000fc800078eb8ff */
[----:B------:R-:W-:-:S07]  /*1bfe0*/  LOP3.LUT R22, R3, R2, R22, 0xfe, !PT ;  /* 0x0000000203167212 */ /* 0x000fce00078efe16 */
.L_x_746:
[----:B------:R-:W-:Y:S05]  /*1bff0*/  BSYNC B0 ;  /* 0x0000000000007941 */ /* 0x000fea0003800000 */
.L_x_745:
[----:B------:R-:W0:Y:S01]  /*1c000*/  F2I.S64.TRUNC R22, R22 ;  /* 0x0000001600167311 */ /* 0x000e22000020d900 */
[----:B------:R-:W-:Y:S05]  /*1c010*/  BRA `(.L_x_726) ;  /* 0x00000000009c7947 */ /* 0x000fea0003800000 */
.L_x_738:
        /* <DEDUP_REMOVED lines=14> */
.L_x_752:
[----:B------:R-:W-:Y:S05]  /*1c100*/  BSYNC B0 ;  /* 0x0000000000007941 */ /* 0x000fea0003800000 */
.L_x_751:
[----:B------:R-:W0:Y:S01]  /*1c110*/  F2I.S64.TRUNC R22, R22 ;  /* 0x0000001600167311 */ /* 0x000e22000020d900 */
[----:B------:R-:W-:Y:S05]  /*1c120*/  BRA `(.L_x_726) ;  /* 0x0000000000587947 */ /* 0x000fea0003800000 */
.L_x_725:
[----:B------:R-:W-:Y:S01]  /*1c130*/  MOV R0, 0x0 ;  /* 0x0000000000007802 */ /* 0x000fe20000000f00 */
[----:B------:R-:W-:Y:S01]  /*1c140*/  ULDC.64 UR4, c[0x4][0x118] ;  /* 0x0100460000047ab9 */ /* 0x000fe20000000a00 */
[----:B------:R-:W-:Y:S01]  /*1c150*/  ULDC.64 UR6, c[0x4][0x20] ;  /* 0x0100080000067ab9 */ /* 0x000fe20000000a00 */
[----:B------:R-:W-:Y:S01]  /*1c160*/  IMAD.U32 R4, RZ, RZ, UR4 ;  /* 0x00000004ff047e24 */ /* 0x000fe2000f8e00ff */
[----:B------:R0:W2:Y:S01]  /*1c170*/  LDC.64 R2, c[0x4][R0] ;  /* 0x0100000000027b82 */ /* 0x0000a20000000a00 */
[----:B----4-:R-:W-:Y:S01]  /*1c180*/  IMAD.U32 R5, RZ, RZ, UR5 ;  /* 0x00000005ff057e24 */ /* 0x010fe2000f8e00ff */
[----:B------:R-:W-:Y:S01]  /*1c190*/  ULDC.64 UR4, c[0x4][0x120] ;  /* 0x0100480000047ab9 */ /* 0x000fe20000000a00 */
[----:B------:R-:W-:Y:S01]  /*1c1a0*/  HFMA2.MMA R12, -RZ, RZ, 0, 5.9604644775390625e-08 ;  /* 0x00000001ff0c7435 */ /* 0x000fe200000001ff */
[----:B------:R-:W-:Y:S02]  /*1c1b0*/  IMAD.U32 R6, RZ, RZ, UR4 ;  /* 0x00000004ff067e24 */ /* 0x000fe4000f8e00ff */
[----:B------:R-:W-:-:S02]  /*1c1c0*/  IMAD.U32 R7, RZ, RZ, UR5 ;  /* 0x00000005ff077e24 */ /* 0x000fc4000f8e00ff */
[----:B------:R-:W-:Y:S02]  /*1c1d0*/  IMAD.U32 R10, RZ, RZ, UR6 ;  /* 0x00000006ff0a7e24 */ /* 0x000fe4000f8e00ff */
[----:B------:R-:W-:Y:S02]  /*1c1e0*/  IMAD.U32 R11, RZ, RZ, UR7 ;  /* 0x00000007ff0b7e24 */ /* 0x000fe4000f8e00ff */
[----:B------:R-:W-:Y:S02]  /*1c1f0*/  IMAD.MOV.U32 R8, RZ, RZ, 0x4e ;  /* 0x0000004eff087424 */ /* 0x000fe400078e00ff */
[----:B0-----:R-:W-:-:S07]  /*1c200*/  IMAD.MOV.U32 R13, RZ, RZ, RZ ;  /* 0x000000ffff0d7224 */ /* 0x001fce00078e00ff */
[----:B------:R-:W-:-:S07]  /*1c210*/  LEPC R20, `(.L_x_753) ;  /* 0x000000001014794e */ /* 0x000fce0000000000 */
[----:B-123-5:R-:W-:Y:S05]  /*1c220*/  CALL.ABS.NOINC R2 ;  /* 0x0000000002007343 */ /* 0x02efea0003c00000 */
.L_x_753:
[----:B------:R-:W-:Y:S01]  /*1c230*/  CS2R R22, SRZ ;  /* 0x0000000000167805 */ /* 0x000fe2000001ff00 */
[----:B------:R-:W-:Y:S06]  /*1c240*/  BRA `(.L_x_726) ;  /* 0x0000000000107947 */ /* 0x000fec0003800000 */
.L_x_750:
[----:B------:R0:W5:Y:S01]  /*1c250*/  LDG.E.64 R22, desc[UR36][R2.64] ;  /* 0x0000002402167981 */ /* 0x000162000c1e1b00 */
[----:B------:R-:W-:Y:S05]  /*1c260*/  BRA `(.L_x_726) ;  /* 0x0000000000087947 */ /* 0x000fea0003800000 */
.L_x_749:
[----:B------:R0:W5:Y:S01]  /*1c270*/  LDG.E R22, desc[UR36][R2.64] ;  /* 0x0000002402167981 */ /* 0x000162000c1e1900 */
[----:B------:R-:W-:-:S07]  /*1c280*/  IMAD.MOV.U32 R23, RZ, RZ, RZ ;  /* 0x000000ffff177224 */ /* 0x000fce00078e00ff */
.L_x_726:
        /* <DEDUP_REMOVED lines=18> */
.L_x_757:
[----:B------:R0:W5:Y:S01]  /*1c3b0*/  LDG.E.U8 R28, desc[UR36][R2.64] ;  /* 0x00000024021c7981 */ /* 0x000162000c1e1100 */
[----:B------:R-:W-:Y:S01]  /*1c3c0*/  IMAD.MOV.U32 R29, RZ, RZ, RZ ;  /* 0x000000ffff1d7224 */ /* 0x000fe200078e00ff */
[----:B------:R-:W-:Y:S06]  /*1c3d0*/  BRA `(.L_x_759) ;  /* 0x0000000c00487947 */ /* 0x000fec0003800000 */
.L_x_756:
        /* <DEDUP_REMOVED lines=8> */
.L_x_761:
[----:B------:R-:W2:Y:S02]  /*1c460*/  LDG.E R28, desc[UR36][R2.64] ;  /* 0x00000024021c7981 */ /* 0x000ea4000c1e1900 */
[----:B--2---:R-:W-:Y:S01]  /*1c470*/  SHF.R.S32.HI R29, RZ, 0x1f, R28 ;  /* 0x0000001fff1d7819 */ /* 0x004fe2000001141c */
[----:B------:R-:W-:Y:S06]  /*1c480*/  BRA `(.L_x_759) ;  /* 0x0000000c001c7947 */ /* 0x000fec0003800000 */
.L_x_760:
[----:B------:R-:W2:Y:S02]  /*1c490*/  LDG.E.S16 R28, desc[UR36][R2.64] ;  /* 0x00000024021c7981 */ /* 0x000ea4000c1e1700 */
[----:B--2---:R-:W-:Y:S01]  /*1c4a0*/  SHF.R.S32.HI R29, RZ, 0x1f, R28 ;  /* 0x0000001fff1d7819 */ /* 0x004fe2000001141c */
[----:B------:R-:W-:Y:S06]  /*1c4b0*/  BRA `(.L_x_759) ;  /* 0x0000000c00107947 */ /* 0x000fec0003800000 */
.L_x_755:
        /* <DEDUP_REMOVED lines=9> */
.L_x_763:
[----:B------:R-:W2:Y:S02]  /*1c550*/  LDG.E.U16 R2, desc[UR36][R2.64] ;  /* 0x0000002402027981 */ /* 0x000ea4000c1e1500 */
[----:B--2---:R-:W-:-:S06]  /*1c560*/  HADD2.F32 R28, -RZ, R2.H0_H0 ;  /* 0x20000002ff1c7230 */ /* 0x004fcc0000004100 */
[----:B------:R-:W0:Y:S01]  /*1c570*/  F2I.S64.TRUNC R28, R28 ;  /* 0x0000001c001c7311 */ /* 0x000e22000020d900 */
[----:B------:R-:W-:Y:S05]  /*1c580*/  BRA `(.L_x_759) ;  /* 0x0000000800dc7947 */ /* 0x000fea0003800000 */
.L_x_762:
        /* <DEDUP_REMOVED lines=9> */
.L_x_765:
[----:B------:R-:W2:Y:S02]  /*1c620*/  LDG.E.U16 R2, desc[UR36][R2.64] ;  /* 0x0000002402027981 */ /* 0x000ea4000c1e1500 */
[----:B--2---:R-:W-:-:S06]  /*1c630*/  HADD2.F32 R28, -RZ, R2.H0_H0 ;  /* 0x20000002ff1c7230 */ /* 0x004fcc0000004100 */
[----:B------:R-:W0:Y:S01]  /*1c640*/  F2I.S64.TRUNC R28, R28 ;  /* 0x0000001c001c7311 */ /* 0x000e22000020d900 */
[----:B------:R-:W-:Y:S05]  /*1c650*/  BRA `(.L_x_759) ;  /* 0x0000000800a87947 */ /* 0x000fea0003800000 */
.L_x_764:
[----:B------:R-:W2:Y:S02]  /*1c660*/  LDG.E.64 R2, desc[UR36][R2.64] ;  /* 0x0000002402027981 */ /* 0x000ea4000c1e1b00 */
[----:B--2---:R0:W2:Y:S01]  /*1c670*/  F2I.S64.F64.TRUNC R28, R2 ;  /* 0x00000002001c7311 */ /* 0x0040a2000030d900 */
[----:B------:R-:W-:Y:S05]  /*1c680*/  BRA `(.L_x_759) ;  /* 0x00000008009c7947 */ /* 0x000fea0003800000 */
.L_x_754:
        /* <DEDUP_REMOVED lines=13> */
.L_x_768:
[----:B------:R-:W2:Y:S02]  /*1c760*/  LDG.E.64 R2, desc[UR36][R2.64] ;  /* 0x0000002402027981 */ /* 0x000ea4000c1e1b00 */
[----:B--2---:R0:W2:Y:S01]  /*1c770*/  F2I.S64.F64.TRUNC R28, R2 ;  /* 0x00000002001c7311 */ /* 0x0040a2000030d900 */
[----:B------:R-:W-:Y:S05]  /*1c780*/  BRA `(.L_x_759) ;  /* 0x00000008005c7947 */ /* 0x000fea0003800000 */
.L_x_767:
        /* <DEDUP_REMOVED lines=27> */
.L_x_770:
        /* <DEDUP_REMOVED lines=14> */
.L_x_769:
[----:B------:R-:W2:Y:S02]  /*1ca20*/  LDG.E.U16 R28, desc[UR36][R2.64] ;  /* 0x00000024021c7981 */ /* 0x000ea4000c1e1500 */
[----:B--2---:R-:W-:-:S06]  /*1ca30*/  IMAD.U32 R28, R28, 0x10000, RZ ;  /* 0x000100001c1c7824 */ /* 0x004fcc00078e00ff */
[----:B------:R-:W0:Y:S01]  /*1ca40*/  F2I.S64.TRUNC R28, R28 ;  /* 0x0000001c001c7311 */ /* 0x000e22000020d900 */
[----:B------:R-:W-:Y:S05]  /*1ca50*/  BRA `(.L_x_759) ;  /* 0x0000000400a87947 */ /* 0x000fea0003800000 */
.L_x_766:
        /* <DEDUP_REMOVED lines=11> */
.L_x_773:
        /* <DEDUP_REMOVED lines=21> */
.L_x_777:
[----:B------:R-:W-:Y:S05]  /*1cc60*/  BSYNC B1 ;  /* 0x0000000000017941 */ /* 0x000fea0003800000 */
.L_x_776:
[----:B------:R-:W-:Y:S01]  /*1cc70*/  IMAD.SHL.U32 R2, R2, 0x100000, RZ ;  /* 0x0010000002027824 */ /* 0x000fe200078e00ff */
[----:B------:R-:W-:-:S04]  /*1cc80*/  LEA R3, R0, 0x3b800000, 0x17 ;  /* 0x3b80000000037811 */ /* 0x000fc800078eb8ff */
[----:B------:R-:W-:-:S07]  /*1cc90*/  LOP3.LUT R28, R3, R2, R28, 0xfe, !PT ;  /* 0x00000002031c7212 */ /* 0x000fce00078efe1c */
.L_x_775:
[----:B------:R-:W-:Y:S05]  /*1cca0*/  BSYNC B0 ;  /* 0x0000000000007941 */ /* 0x000fea0003800000 */
.L_x_774:
[----:B------:R-:W2:Y:S01]  /*1ccb0*/  F2I.S64.TRUNC R28, R28 ;  /* 0x0000001c001c7311 */ /* 0x000ea2000020d900 */
[----:B------:R-:W-:Y:S05]  /*1ccc0*/  BRA `(.L_x_759) ;  /* 0x00000004000c7947 */ /* 0x000fea0003800000 */
.L_x_772:
        /* <DEDUP_REMOVED lines=21> */
.L_x_781:
[----:B------:R-:W-:Y:S05]  /*1ce20*/  BSYNC B1 ;  /* 0x0000000000017941 */ /* 0x000fea0003800000 */
.L_x_780:
[----:B------:R-:W-:Y:S01]  /*1ce30*/  IMAD.SHL.U32 R2, R2, 0x200000, RZ ;  /* 0x0020000002027824 */ /* 0x000fe200078e00ff */
[----:B------:R-:W-:-:S04]  /*1ce40*/  LEA R3, R0, 0x37800000, 0x17 ;  /* 0x3780000000037811 */ /* 0x000fc800078eb8ff */
[----:B------:R-:W-:-:S07]  /*1ce50*/  LOP3.LUT R28, R3, R2, R28, 0xfe, !PT ;  /* 0x00000002031c7212 */ /* 0x000fce00078efe1c */
.L_x_779:
[----:B------:R-:W-:Y:S05]  /*1ce60*/  BSYNC B0 ;  /* 0x0000000000007941 */ /* 0x000fea0003800000 */
.L_x_778:
[----:B------:R-:W0:Y:S01]  /*1ce70*/  F2I.S64.TRUNC R28, R28 ;  /* 0x0000001c001c7311 */ /* 0x000e22000020d900 */
[----:B------:R-:W-:Y:S05]  /*1ce80*/  BRA `(.L_x_759) ;  /* 0x00000000009c7947 */ /* 0x000fea0003800000 */
.L_x_771:
        /* <DEDUP_REMOVED lines=14> */
.L_x_785:
[----:B------:R-:W-:Y:S05]  /*1cf70*/  BSYNC B0 ;  /* 0x0000000000007941 */ /* 0x000fea0003800000 */
.L_x_784:
[----:B------:R-:W0:Y:S01]  /*1cf80*/  F2I.S64.TRUNC R28, R28 ;  /* 0x0000001c001c7311 */ /* 0x000e22000020d900 */
[----:B------:R-:W-:Y:S05]  /*1cf90*/  BRA `(.L_x_759) ;  /* 0x0000000000587947 */ /* 0x000fea0003800000 */
.L_x_758:
[----:B------:R-:W-:Y:S01]  /*1cfa0*/  MOV R0, 0x0 ;  /* 0x0000000000007802 */ /* 0x000fe20000000f00 */
[----:B------:R-:W-:Y:S01]  /*1cfb0*/  ULDC.64 UR4, c[0x4][0x118] ;  /* 0x0100460000047ab9 */ /* 0x000fe20000000a00 */
[----:B------:R-:W-:Y:S01]  /*1cfc0*/  ULDC.64 UR6, c[0x4][0x20] ;  /* 0x0100080000067ab9 */ /* 0x000fe20000000a00 */
[----:B------:R-:W-:Y:S01]  /*1cfd0*/  IMAD.U32 R4, RZ, RZ, UR4 ;  /* 0x00000004ff047e24 */ /* 0x000fe2000f8e00ff */
[----:B------:R0:W2:Y:S01]  /*1cfe0*/  LDC.64 R2, c[0x4][R0] ;  /* 0x0100000000027b82 */ /* 0x0000a20000000a00 */
[----:B----4-:R-:W-:Y:S01]  /*1cff0*/  IMAD.U32 R5, RZ, RZ, UR5 ;  /* 0x00000005ff057e24 */ /* 0x010fe2000f8e00ff */
        /* <DEDUP_REMOVED lines=10> */
.L_x_786:
[----:B------:R-:W-:Y:S01]  /*1d0a0*/  CS2R R28, SRZ ;  /* 0x00000000001c7805 */ /* 0x000fe2000001ff00 */
[----:B------:R-:W-:Y:S06]  /*1d0b0*/  BRA `(.L_x_759) ;  /* 0x0000000000107947 */ /* 0x000fec0003800000 */
.L_x_783:
[----:B------:R0:W5:Y:S01]  /*1d0c0*/  LDG.E.64 R28, desc[UR36][R2.64] ;  /* 0x00000024021c7981 */ /* 0x000162000c1e1b00 */
[----:B------:R-:W-:Y:S05]  /*1d0d0*/  BRA `(.L_x_759) ;  /* 0x0000000000087947 */ /* 0x000fea0003800000 */
.L_x_782:
[----:B------:R0:W5:Y:S01]  /*1d0e0*/  LDG.E R28, desc[UR36][R2.64] ;  /* 0x00000024021c7981 */ /* 0x000162000c1e1900 */
[----:B------:R-:W-:-:S07]  /*1d0f0*/  IMAD.MOV.U32 R29, RZ, RZ, RZ ;  /* 0x000000ffff1d7224 */ /* 0x000fce00078e00ff */
.L_x_759:
[----:B------:R-:W-:Y:S01]  /*1d100*/  ULDC.64 UR6, c[0x0][0x5d0] ;  /* 0x0001740000067ab9 */ /* 0x000fe20000000a00 */
[----:B------:R-:W-:Y:S01]  /*1d110*/  ULDC.64 UR4, c[0x4][0x148] ;  /* 0x0100520000047ab9 */ /* 0x000fe20000000a00 */
[----:B-1-3-5:R-:W-:Y:S01]  /*1d120*/  ISETP.EQ.U32.AND P0, PT, R24, UR6, PT ;  /* 0x0000000618007c0c */ /* 0x02afe2000bf02070 */
        /* <DEDUP_REMOVED lines=21> */
.L_x_788:
[----:B------:R-:W-:Y:S05]  /*1d280*/  BSYNC B6 ;  /* 0x0000000000067941 */ /* 0x000fea0003800000 */
.L_x_787:
        /* <DEDUP_REMOVED lines=24> */
.L_x_790:
[----:B------:R-:W-:Y:S05]  /*1d410*/  BSYNC B6 ;  /* 0x0000000000067941 */ /* 0x000fea0003800000 */
.L_x_789:
        /* <DEDUP_REMOVED lines=29> */
.L_x_792:
[----:B------:R-:W-:Y:S05]  /*1d5f0*/  BSYNC B6 ;  /* 0x0000000000067941 */ /* 0x000fea0003800000 */
.L_x_791:
[----:B----4-:R-:W0:Y:S01]  /*1d600*/  LDC.64 R4, c[0x0][0x5e0] ;  /* 0x00017800ff047b82 */ /* 0x010e220000000a00 */
[----:B------:R-:W-:Y:S02]  /*1d610*/  IMAD.MOV.U32 R20, RZ, RZ, RZ ;  /* 0x000000ffff147224 */ /* 0x000fe400078e00ff */
[----:B------:R-:W-:-:S05]  /*1d620*/  IMAD.MOV.U32 R15, RZ, RZ, RZ ;  /* 0x000000ffff0f7224 */ /* 0x000fca00078e00ff */
[----:B------:R-:W1:Y:S01]  /*1d630*/  LDC R0, c[0x0][0x5e8] ;  /* 0x00017a00ff007b82 */ /* 0x000e620000000800 */
[----:B0-----:R-:W-:Y:S01]  /*1d640*/  ISETP.GE.U32.AND P0, PT, R4, 0x1, PT ;  /* 0x000000010400780c */ /* 0x001fe20003f06070 */
[----:B--2---:R-:W-:-:S03]  /*1d650*/  IMAD.WIDE.U32 R2, R28, R4, RZ ;  /* 0x000000041c027225 */ /* 0x004fc600078e00ff */
[----:B------:R-:W-:Y:S02]  /*1d660*/  ISETP.GE.AND.EX P0, PT, R5, RZ, PT, P0 ;  /* 0x000000ff0500720c */ /* 0x000fe40003f06300 */
[----:B-1----:R-:W-:Y:S01]  /*1d670*/  IADD3 R21, R0, -0x1, RZ ;  /* 0xffffffff00157810 */ /* 0x002fe20007ffe0ff */
[----:B------:R-:W-:-:S03]  /*1d680*/  IMAD R0, R29, R4, RZ ;  /* 0x000000041d007224 */ /* 0x000fc600078e02ff */
[----:B------:R-:W-:Y:S01]  /*1d690*/  ISETP.LT.OR P0, PT, R21, RZ, !P0 ;  /* 0x000000ff1500720c */ /* 0x000fe20004701670 */
[----:B------:R-:W-:-:S12]  /*1d6a0*/  IMAD R29, R28, R5, R0 ;  /* 0x000000051c1d7224 */ /* 0x000fd800078e0200 */
[----:B------:R-:W-:Y:S05]  /*1d6b0*/  @P0 BRA `(.L_x_793) ;  /* 0x0000000000f40947 */ /* 0x000fea0003800000 */
[----:B------:R-:W0:Y:S01]  /*1d6c0*/  LDC.64 R24, c[0x0][0x5f0] ;  /* 0x00017c00ff187b82 */ /* 0x000e220000000a00 */
[----:B------:R-:W-:Y:S01]  /*1d6d0*/  BSSY B0, `(.L_x_793) ;  /* 0x000003b000007945 */ /* 0x000fe20003800000 */
[----:B------:R-:W-:Y:S02]  /*1d6e0*/  IMAD.IADD R6, R3, 0x1, R29 ;  /* 0x0000000103067824 */ /* 0x000fe400078e021d */
[----:B------:R-:W-:Y:S02]  /*1d6f0*/  IMAD.MOV.U32 R28, RZ, RZ, R2 ;  /* 0x000000ffff1c7224 */ /* 0x000fe400078e0002 */
[----:B------:R-:W-:Y:S02]  /*1d700*/  IMAD.MOV.U32 R20, RZ, RZ, RZ ;  /* 0x000000ffff147224 */ /* 0x000fe400078e00ff */
[----:B------:R-:W-:-:S07]  /*1d710*/  IMAD.MOV.U32 R15, RZ, RZ, RZ ;  /* 0x000000ffff0f7224 */ /* 0x000fce00078e00ff */
.L_x_797:
        /* <DEDUP_REMOVED lines=12> */
.L_x_795:
        /* <DEDUP_REMOVED lines=19> */
.L_x_796:
[----:B------:R-:W-:Y:S05]  /*1d910*/  BSYNC B1 ;  /* 0x0000000000017941 */ /* 0x000fea0003800000 */
.L_x_794:
        /* <DEDUP_REMOVED lines=23> */
.L_x_793:
        /* <DEDUP_REMOVED lines=19> */
.L_x_802:
        /* <DEDUP_REMOVED lines=25> */
.L_x_801:
[----:B------:R-:W-:Y:S05]  /*1dd50*/  BSYNC B7 ;  /* 0x0000000000077941 */ /* 0x000fea0003800000 */
.L_x_800:
[----:B------:R-:W-:-:S05]  /*1dd60*/  IADD3 R18, P0, R18, 0x8, RZ ;  /* 0x0000000812127810 */ /* 0x000fca0007f1e0ff */
[----:B------:R-:W-:Y:S01]  /*1dd70*/  IMAD.X R19, RZ, RZ, R19, P0 ;  /* 0x000000ffff137224 */ /* 0x000fe200000e0613 */
[----:B------:R-:W-:-:S04]  /*1dd80*/  ISETP.GE.U32.AND P0, PT, R18, R23, PT ;  /* 0x000000171200720c */ /* 0x000fc80003f06070 */
[----:B------:R-:W-:-:S13]  /*1dd90*/  ISETP.GE.U32.AND.EX P0, PT, R19, R22, PT, P0 ;  /* 0x000000161300720c */ /* 0x000fda0003f06100 */
[----:B------:R-:W-:Y:S05]  /*1dda0*/  @!P0 BRA `(.L_x_802) ;  /* 0xfffffffc00848947 */ /* 0x000fea000383ffff */
.L_x_799:
[----:B------:R-:W-:Y:S05]  /*1ddb0*/  BSYNC B6 ;  /* 0x0000000000067941 */ /* 0x000fea0003800000 */
.L_x_798:
        /* <DEDUP_REMOVED lines=12> */
[----:B------:R-:W-:Y:S01]  /*1de80*/  STG.E.U8 desc[UR36][R16.64], RZ ;  /* 0x000000ff10007986 */ /* 0x000fe2000c101124 */
[----:B------:R-:W-:Y:S05]  /*1de90*/  EXIT ;  /* 0x000000000000794d */ /* 0x000fea0003800000 */
.L_x_806:
[----:B------:R-:W-:Y:S01]  /*1dea0*/  STG.E.U8 desc[UR36][R16.64], RZ ;  /* 0x000000ff10007986 */ /* 0x000fe2000c101124 */
[----:B------:R-:W-:Y:S05]  /*1deb0*/  EXIT ;  /* 0x000000000000794d */ /* 0x000fea0003800000 */
.L_x_805:
[----:B------:R-:W-:-:S13]  /*1dec0*/  ISETP.NE.AND P0, PT, R0, 0x2, PT ;  /* 0x000000020000780c */ /* 0x000fda0003f05270 */
[----:B------:R-:W-:Y:S05]  /*1ded0*/  @!P0 BRA `(.L_x_808) ;  /* 0x0000000000208947 */ /* 0x000fea0003800000 */
[----:B------:R-:W-:-:S13]  /*1dee0*/  ISETP.NE.AND P0, PT, R0, 0x3, PT ;  /* 0x000000030000780c */ /* 0x000fda0003f05270 */
[----:B------:R-:W-:Y:S05]  /*1def0*/  @!P0 BRA `(.L_x_809) ;  /* 0x0000000000108947 */ /* 0x000fea0003800000 */
[----:B------:R-:W-:-:S13]  /*1df00*/  ISETP.NE.AND P0, PT, R0, 0x4, PT ;  /* 0x000000040000780c */ /* 0x000fda0003f05270 */
[----:B------:R-:W-:Y:S05]  /*1df10*/  @P0 BRA `(.L_x_807) ;  /* 0x0000000400240947 */ /* 0x000fea0003800000 */
[----:B------:R-:W-:Y:S01]  /*1df20*/  STG.E.64 desc[UR36][R16.64], RZ ;  /* 0x000000ff10007986 */ /* 0x000fe2000c101b24 */
[----:B------:R-:W-:Y:S05]  /*1df30*/  EXIT ;  /* 0x000000000000794d */ /* 0x000fea0003800000 */
.L_x_809:
[----:B------:R-:W-:Y:S01]  /*1df40*/  STG.E desc[UR36][R16.64], RZ ;  /* 0x000000ff10007986 */ /* 0x000fe2000c101924 */
[----:B------:R-:W-:Y:S05]  /*1df50*/  EXIT ;  /* 0x000000000000794d */ /* 0x000fea0003800000 */
.L_x_808:
[----:B------:R-:W-:Y:S01]  /*1df60*/  STG.E.U16 desc[UR36][R16.64], RZ ;  /* 0x000000ff10007986 */ /* 0x000fe2000c101524 */
[----:B------:R-:W-:Y:S05]  /*1df70*/  EXIT ;  /* 0x000000000000794d */ /* 0x000fea0003800000 */
.L_x_804:
[----:B------:R-:W-:-:S13]  /*1df80*/  ISETP.GT.AND P0, PT, R0, 0x6, PT ;  /* 0x000000060000780c */ /* 0x000fda0003f04270 */
[----:B------:R-:W-:Y:S05]  /*1df90*/  @P0 BRA `(.L_x_810) ;  /* 0x0000000000200947 */ /* 0x000fea0003800000 */
[----:B------:R-:W-:-:S13]  /*1dfa0*/  ISETP.NE.AND P0, PT, R0, 0x5, PT ;  /* 0x000000050000780c */ /* 0x000fda0003f05270 */
[----:B------:R-:W-:Y:S05]  /*1dfb0*/  @!P0 BRA `(.L_x_811) ;  /* 0x0000000000108947 */ /* 0x000fea0003800000 */
[----:B------:R-:W-:-:S13]  /*1dfc0*/  ISETP.NE.AND P0, PT, R0, 0x6, PT ;  /* 0x000000060000780c */ /* 0x000fda0003f05270 */
[----:B------:R-:W-:Y:S05]  /*1dfd0*/  @P0 BRA `(.L_x_807) ;  /* 0x0000000000f40947 */ /* 0x000fea0003800000 */
[----:B------:R-:W-:Y:S01]  /*1dfe0*/  STG.E desc[UR36][R16.64], RZ ;  /* 0x000000ff10007986 */ /* 0x000fe2000c101924 */
[----:B------:R-:W-:Y:S05]  /*1dff0*/  EXIT ;  /* 0x000000000000794d */ /* 0x000fea0003800000 */
.L_x_811:
[----:B------:R-:W-:Y:S01]  /*1e000*/  STG.E.U16 desc[UR36][R16.64], RZ ;  /* 0x000000ff10007986 */ /* 0x000fe2000c101524 */
[----:B------:R-:W-:Y:S05]  /*1e010*/  EXIT ;  /* 0x000000000000794d */ /* 0x000fea0003800000 */
.L_x_810:
        /* <DEDUP_REMOVED lines=8> */
.L_x_813:
[----:B------:R-:W-:Y:S01]  /*1e0a0*/  STG.E desc[UR36][R16.64], RZ ;  /* 0x000000ff10007986 */ /* 0x000fe2000c101924 */
[----:B------:R-:W-:Y:S05]  /*1e0b0*/  EXIT ;  /* 0x000000000000794d */ /* 0x000fea0003800000 */
.L_x_812:
[----:B------:R-:W-:Y:S01]  /*1e0c0*/  STG.E.64 desc[UR36][R16.64], RZ ;  /* 0x000000ff10007986 */ /* 0x000fe2000c101b24 */
[----:B------:R-:W-:Y:S05]  /*1e0d0*/  EXIT ;  /* 0x000000000000794d */ /* 0x000fea0003800000 */
.L_x_803:
        /* <DEDUP_REMOVED lines=8> */
[----:B------:R-:W-:Y:S01]  /*1e160*/  STG.E.U8 desc[UR36][R16.64], RZ ;  /* 0x000000ff10007986 */ /* 0x000fe2000c101124 */
[----:B------:R-:W-:Y:S05]  /*1e170*/  EXIT ;  /* 0x000000000000794d */ /* 0x000fea0003800000 */
.L_x_816:
[----:B------:R-:W-:Y:S01]  /*1e180*/  STG.E.128 desc[UR36][R16.64], RZ ;  /* 0x000000ff10007986 */ /* 0x000fe2000c101d24 */
[----:B------:R-:W-:Y:S05]  /*1e190*/  EXIT ;  /* 0x000000000000794d */ /* 0x000fea0003800000 */
.L_x_815:
[----:B------:R-:W-:-:S13]  /*1e1a0*/  ISETP.NE.AND P0, PT, R0, 0xf, PT ;  /* 0x0000000f0000780c */ /* 0x000fda0003f05270 */
[----:B------:R-:W-:Y:S05]  /*1e1b0*/  @!P0 BRA `(.L_x_817) ;  /* 0x0000000000208947 */ /* 0x000fea0003800000 */
[----:B------:R-:W-:-:S13]  /*1e1c0*/  ISETP.NE.AND P0, PT, R0, 0x17, PT ;  /* 0x000000170000780c */ /* 0x000fda0003f05270 */
[----:B------:R-:W-:Y:S05]  /*1e1d0*/  @!P0 BRA `(.L_x_818) ;  /* 0x0000000000108947 */ /* 0x000fea0003800000 */
[----:B------:R-:W-:-:S13]  /*1e1e0*/  ISETP.NE.AND P0, PT, R0, 0x18, PT ;  /* 0x000000180000780c */ /* 0x000fda0003f05270 */
[----:B------:R-:W-:Y:S05]  /*1e1f0*/  @P0 BRA `(.L_x_807) ;  /* 0x00000000006c0947 */ /* 0x000fea0003800000 */
[----:B------:R-:W-:Y:S01]  /*1e200*/  STG.E.U8 desc[UR36][R16.64], RZ ;  /* 0x000000ff10007986 */ /* 0x000fe2000c101124 */
[----:B------:R-:W-:Y:S05]  /*1e210*/  EXIT ;  /* 0x000000000000794d */ /* 0x000fea0003800000 */
.L_x_818:
[----:B------:R-:W-:Y:S01]  /*1e220*/  STG.E.U8 desc[UR36][R16.64], RZ ;  /* 0x000000ff10007986 */ /* 0x000fe2000c101124 */
[----:B------:R-:W-:Y:S05]  /*1e230*/  EXIT ;  /* 0x000000000000794d */ /* 0x000fea0003800000 */
.L_x_817:
[----:B------:R-:W-:Y:S01]  /*1e240*/  STG.E.U16 desc[UR36][R16.64], RZ ;  /* 0x000000ff10007986 */ /* 0x000fe2000c101524 */
[----:B------:R-:W-:Y:S05]  /*1e250*/  EXIT ;  /* 0x000000000000794d */ /* 0x000fea0003800000 */
.L_x_814:
        /* <DEDUP_REMOVED lines=8> */
[----:B------:R-:W-:Y:S01]  /*1e2e0*/  STG.E.U16 desc[UR36][R16.64], RZ ;  /* 0x000000ff10007986 */ /* 0x000fe2000c101524 */
[----:B------:R-:W-:Y:S05]  /*1e2f0*/  EXIT ;  /* 0x000000000000794d */ /* 0x000fea0003800000 */
.L_x_821:
[----:B------:R-:W-:Y:S01]  /*1e300*/  STG.E.U8 desc[UR36][R16.64], RZ ;  /* 0x000000ff10007986 */ /* 0x000fe2000c101124 */
[----:B------:R-:W-:Y:S05]  /*1e310*/  EXIT ;  /* 0x000000000000794d */ /* 0x000fea0003800000 */
.L_x_820:
[----:B------:R-:W-:Y:S01]  /*1e320*/  STG.E.U8 desc[UR36][R16.64], RZ ;  /* 0x000000ff10007986 */ /* 0x000fe2000c101124 */
[----:B------:R-:W-:Y:S05]  /*1e330*/  EXIT ;  /* 0x000000000000794d */ /* 0x000fea0003800000 */
.L_x_819:
[----:B------:R-:W-:-:S13]  /*1e340*/  ISETP.NE.AND P0, PT, R0, 0x1c, PT ;  /* 0x0000001c0000780c */ /* 0x000fda0003f05270 */
[----:B------:R-:W-:Y:S05]  /*1e350*/  @!P0 BRA `(.L_x_822) ;  /* 0x0000000000608947 */ /* 0x000fea0003800000 */
[----:B------:R-:W-:-:S13]  /*1e360*/  ISETP.NE.AND P0, PT, R0, 0x1d, PT ;  /* 0x0000001d0000780c */ /* 0x000fda0003f05270 */
[----:B------:R-:W-:Y:S05]  /*1e370*/  @!P0 BRA `(.L_x_823) ;  /* 0x0000000000508947 */ /* 0x000fea0003800000 */
[----:B------:R-:W-:-:S13]  /*1e380*/  ISETP.NE.AND P0, PT, R0, 0x2c, PT ;  /* 0x0000002c0000780c */ /* 0x000fda0003f05270 */
[----:B------:R0:W-:Y:S01]  /*1e390*/  @!P0 STG.E.U8 desc[UR36][R16.64], RZ ;  /* 0x000000ff10008986 */ /* 0x0001e2000c101124 */
[----:B------:R-:W-:Y:S05]  /*1e3a0*/  @!P0 EXIT ;  /* 0x000000000000894d */ /* 0x000fea0003800000 */
.L_x_807:
[----:B------:R-:W-:Y:S01]  /*1e3b0*/  MOV R0, 0x0 ;  /* 0x0000000000007802 */ /* 0x000fe20000000f00 */
[----:B------:R-:W-:Y:S01]  /*1e3c0*/  ULDC.64 UR4, c[0x4][0x118] ;  /* 0x0100460000047ab9 */ /* 0x000fe20000000a00 */
[----:B------:R-:W-:Y:S01]  /*1e3d0*/  ULDC.64 UR6, c[0x4][0x28] ;  /* 0x01000a0000067ab9 */ /* 0x000fe20000000a00 */
[----:B------:R-:W-:Y:S01]  /*1e3e0*/  IMAD.U32 R4, RZ, RZ, UR4 ;  /* 0x00000004ff047e24 */ /* 0x000fe2000f8e00ff */
        /* <DEDUP_REMOVED lines=12> */
.L_x_824:
[----:B------:R-:W-:Y:S05]  /*1e4b0*/  EXIT ;  /* 0x000000000000794d */ /* 0x000fea0003800000 */
.L_x_823:
[----:B------:R-:W-:Y:S01]  /*1e4c0*/  STG.E.64 desc[UR36][R16.64], RZ ;  /* 0x000000ff10007986 */ /* 0x000fe2000c101b24 */
[----:B------:R-:W-:Y:S05]  /*1e4d0*/  EXIT ;  /* 0x000000000000794d */ /* 0x000fea0003800000 */
.L_x_822:
[----:B------:R-:W-:Y:S01]  /*1e4e0*/  STG.E desc[UR36][R16.64], RZ ;  /* 0x000000ff10007986 */ /* 0x000fe2000c101924 */
[----:B------:R-:W-:Y:S05]  /*1e4f0*/  EXIT ;  /* 0x000000000000794d */ /* 0x000fea0003800000 */
        .weak           $__internal_0_$__cuda_sm20_div_s64
        .type           $__internal_0_$__cuda_sm20_div_s64,@function
        .size           $__internal_0_$__cuda_sm20_div_s64,(.L_x_32180 - $__internal_0_$__cuda_sm20_div_s64)
$__internal_0_$__cuda_sm20_div_s64:
[-C--:B------:R-:W-:Y:S02]  /*1e500*/  IADD3 R13, P1, RZ, -R4.reuse, RZ ;  /* 0x80000004ff0d7210 */ /* 0x080fe40007f3e0ff */
[----:B------:R-:W-:Y:S02]  /*1e510*/  ISETP.GE.AND P0, PT, R3, RZ, PT ;  /* 0x000000ff0300720c */ /* 0x000fe40003f06270 */
[----:B------:R-:W-:Y:S01]  /*1e520*/  ISETP.GE.AND P3, PT, R6, RZ, PT ;  /* 0x000000ff0600720c */ /* 0x000fe20003f66270 */
[----:B------:R-:W-:Y:S01]  /*1e530*/  IMAD.X R8, RZ, RZ, ~R3, P1 ;  /* 0x000000ffff087224 */ /* 0x000fe200008e0e03 */
[----:B------:R-:W-:-:S04]  /*1e540*/  SEL R12, R13, R4, !P0 ;  /* 0x000000040d0c7207 */ /* 0x000fc80004000000 */
[----:B------:R-:W-:-:S04]  /*1e550*/  SEL R13, R8, R3, !P0 ;  /* 0x00000003080d7207 */ /* 0x000fc80004000000 */
[----:B------:R-:W0:Y:S08]  /*1e560*/  I2F.U64.RP R7, R12 ;  /* 0x0000000c00077312 */ /* 0x000e300000309000 */
[----:B0-----:R-:W0:Y:S02]  /*1e570*/  MUFU.RCP R9, R7 ;  /* 0x0000000700097308 */ /* 0x001e240000001000 */
[----:B0-----:R-:W-:-:S06]  /*1e580*/  VIADD R9, R9, 0x1ffffffe ;  /* 0x1ffffffe09097836 */ /* 0x001fcc0000000000 */
[----:B------:R-:W0:Y:S02]  /*1e590*/  F2I.U64.TRUNC R10, R9 ;  /* 0x00000009000a7311 */ /* 0x000e24000020d800 */
[----:B0-----:R-:W-:-:S04]  /*1e5a0*/  IMAD.WIDE.U32 R32, R10, R12, RZ ;  /* 0x0000000c0a207225 */ /* 0x001fc800078e00ff */
[C---:B------:R-:W-:Y:S01]  /*1e5b0*/  IMAD R5, R10.reuse, R13, R33 ;  /* 0x0000000d0a057224 */ /* 0x040fe200078e0221 */
[----:B------:R-:W-:Y:S01]  /*1e5c0*/  IADD3 R8, P0, RZ, -R32, RZ ;  /* 0x80000020ff087210 */ /* 0x000fe20007f1e0ff */
[----:B------:R-:W-:Y:S02]  /*1e5d0*/  IMAD.MOV.U32 R33, RZ, RZ, R10 ;  /* 0x000000ffff217224 */ /* 0x000fe400078e000a */
[----:B------:R-:W-:Y:S02]  /*1e5e0*/  IMAD R5, R11, R12, R5 ;  /* 0x0000000c0b057224 */ /* 0x000fe400078e0205 */
[----:B------:R-:W-:-:S04]  /*1e5f0*/  IMAD.HI.U32 R32, R10, R8, RZ ;  /* 0x000000080a207227 */ /* 0x000fc800078e00ff */
[----:B------:R-:W-:-:S04]  /*1e600*/  IMAD.X R5, RZ, RZ, ~R5, P0 ;  /* 0x000000ffff057224 */ /* 0x000fc800000e0e05 */
[----:B------:R-:W-:-:S04]  /*1e610*/  IMAD.WIDE.U32 R32, P0, R10, R5, R32 ;  /* 0x000000050a207225 */ /* 0x000fc80007800020 */
[C---:B------:R-:W-:Y:S02]  /*1e620*/  IMAD R7, R11.reuse, R5, RZ ;  /* 0x000000050b077224 */ /* 0x040fe400078e02ff */
[----:B------:R-:W-:-:S04]  /*1e630*/  IMAD.HI.U32 R8, P1, R11, R8, R32 ;  /* 0x000000080b087227 */ /* 0x000fc80007820020 */
[----:B------:R-:W-:Y:S01]  /*1e640*/  IMAD.HI.U32 R5, R11, R5, RZ ;  /* 0x000000050b057227 */ /* 0x000fe200078e00ff */
[----:B------:R-:W-:-:S03]  /*1e650*/  IADD3 R33, P2, R7, R8, RZ ;  /* 0x0000000807217210 */ /* 0x000fc60007f5e0ff */
[----:B------:R-:W-:Y:S01]  /*1e660*/  IMAD.X R5, R5, 0x1, R11, P0 ;  /* 0x0000000105057824 */ /* 0x000fe200000e060b */
[----:B------:R-:W-:Y:S01]  /*1e670*/  IADD3 R11, P4, RZ, -R28, RZ ;  /* 0x8000001cff0b7210 */ /* 0x000fe20007f9e0ff */
[----:B------:R-:W-:-:S03]  /*1e680*/  IMAD.WIDE.U32 R8, R33, R12, RZ ;  /* 0x0000000c21087225 */ /* 0x000fc600078e00ff */
[----:B------:R-:W-:Y:S01]  /*1e690*/  IADD3.X R5, RZ, RZ, R5, P2, P1 ;  /* 0x000000ffff057210 */ /* 0x000fe200017e2405 */
[----:B------:R-:W-:Y:S01]  /*1e6a0*/  IMAD R10, R33, R13, R9 ;  /* 0x0000000d210a7224 */ /* 0x000fe200078e0209 */
[----:B------:R-:W-:Y:S01]  /*1e6b0*/  IADD3 R8, P0, RZ, -R8, RZ ;  /* 0x80000008ff087210 */ /* 0x000fe20007f1e0ff */
[----:B------:R-:W-:Y:S01]  /*1e6c0*/  IMAD.X R9, RZ, RZ, ~R6, P4 ;  /* 0x000000ffff097224 */ /* 0x000fe200020e0e06 */
[----:B------:R-:W-:Y:S01]  /*1e6d0*/  SEL R11, R11, R28, !P3 ;  /* 0x0000001c0b0b7207 */ /* 0x000fe20005800000 */
[----:B------:R-:W-:Y:S02]  /*1e6e0*/  IMAD R10, R5, R12, R10 ;  /* 0x0000000c050a7224 */ /* 0x000fe400078e020a */
[----:B------:R-:W-:Y:S01]  /*1e6f0*/  IMAD.HI.U32 R32, R33, R8, RZ ;  /* 0x0000000821207227 */ /* 0x000fe200078e00ff */
[----:B------:R-:W-:-:S03]  /*1e700*/  SEL R9, R9, R6, !P3 ;  /* 0x0000000609097207 */ /* 0x000fc60005800000 */
[----:B------:R-:W-:-:S04]  /*1e710*/  IMAD.X R10, RZ, RZ, ~R10, P0 ;  /* 0x000000ffff0a7224 */ /* 0x000fc800000e0e0a */
[----:B------:R-:W-:-:S04]  /*1e720*/  IMAD.WIDE.U32 R32, P0, R33, R10, R32 ;  /* 0x0000000a21207225 */ /* 0x000fc80007800020 */
[C---:B------:R-:W-:Y:S02]  /*1e730*/  IMAD R7, R5.reuse, R10, RZ ;  /* 0x0000000a05077224 */ /* 0x040fe400078e02ff */
[----:B------:R-:W-:-:S04]  /*1e740*/  IMAD.HI.U32 R8, P1, R5, R8, R32 ;  /* 0x0000000805087227 */ /* 0x000fc80007820020 */
[----:B------:R-:W-:Y:S01]  /*1e750*/  IMAD.HI.U32 R10, R5, R10, RZ ;  /* 0x0000000a050a7227 */ /* 0x000fe200078e00ff */
[----:B------:R-:W-:-:S03]  /*1e760*/  IADD3 R8, P2, R7, R8, RZ ;  /* 0x0000000807087210 */ /* 0x000fc60007f5e0ff */
[----:B------:R-:W-:Y:S02]  /*1e770*/  IMAD.X R10, R10, 0x1, R5, P0 ;  /* 0x000000010a0a7824 */ /* 0x000fe400000e0605 */
[----:B------:R-:W-:-:S03]  /*1e780*/  IMAD.HI.U32 R32, R8, R11, RZ ;  /* 0x0000000b08207227 */ /* 0x000fc600078e00ff */
[----:B------:R-:W-:Y:S01]  /*1e790*/  IADD3.X R10, RZ, RZ, R10, P2, P1 ;  /* 0x000000ffff0a7210 */ /* 0x000fe200017e240a */
[----:B------:R-:W-:Y:S02]  /*1e7a0*/  IMAD.MOV.U32 R33, RZ, RZ, RZ ;  /* 0x000000ffff217224 */ /* 0x000fe400078e00ff */
[----:B------:R-:W-:-:S04]  /*1e7b0*/  IMAD.WIDE.U32 R32, R8, R9, R32 ;  /* 0x0000000908207225 */ /* 0x000fc800078e0020 */
[C---:B------:R-:W-:Y:S02]  /*1e7c0*/  IMAD R5, R10.reuse, R9, RZ ;  /* 0x000000090a057224 */ /* 0x040fe400078e02ff */
[----:B------:R-:W-:-:S04]  /*1e7d0*/  IMAD.HI.U32 R8, P0, R10, R11, R32 ;  /* 0x0000000b0a087227 */ /* 0x000fc80007800020 */
[----:B------:R-:W-:Y:S01]  /*1e7e0*/  IMAD.HI.U32 R7, R10, R9, RZ ;  /* 0x000000090a077227 */ /* 0x000fe200078e00ff */
[----:B------:R-:W-:-:S03]  /*1e7f0*/  IADD3 R5, P1, R5, R8, RZ ;  /* 0x0000000805057210 */ /* 0x000fc60007f3e0ff */
[----:B------:R-:W-:Y:S02]  /*1e800*/  IMAD.X R7, RZ, RZ, R7, P0 ;  /* 0x000000ffff077224 */ /* 0x000fe400000e0607 */
[----:B------:R-:W-:-:S04]  /*1e810*/  IMAD.WIDE.U32 R32, R5, R12, RZ ;  /* 0x0000000c05207225 */ /* 0x000fc800078e00ff */
[----:B------:R-:W-:Y:S01]  /*1e820*/  IMAD.X R7, RZ, RZ, R7, P1 ;  /* 0x000000ffff077224 */ /* 0x000fe200008e0607 */
[----:B------:R-:W-:Y:S01]  /*1e830*/  IADD3 R11, P1, -R32, R11, RZ ;  /* 0x0000000b200b7210 */ /* 0x000fe20007f3e1ff */
[----:B------:R-:W-:-:S03]  /*1e840*/  IMAD R8, R5, R13, R33 ;  /* 0x0000000d05087224 */ /* 0x000fc600078e0221 */
[-C--:B------:R-:W-:Y:S01]  /*1e850*/  ISETP.GE.U32.AND P0, PT, R11, R12.reuse, PT ;  /* 0x0000000c0b00720c */ /* 0x080fe20003f06070 */
[----:B------:R-:W-:-:S04]  /*1e860*/  IMAD R8, R7, R12, R8 ;  /* 0x0000000c07087224 */ /* 0x000fc800078e0208 */
[----:B------:R-:W-:Y:S01]  /*1e870*/  IMAD.X R9, R9, 0x1, ~R8, P1 ;  /* 0x0000000109097824 */ /* 0x000fe200008e0e08 */
[----:B------:R-:W-:Y:S02]  /*1e880*/  IADD3 R14, P1, R11, -R12, RZ ;  /* 0x8000000c0b0e7210 */ /* 0x000fe40007f3e0ff */
[----:B------:R-:W-:Y:S02]  /*1e890*/  IADD3 R8, P2, R5, 0x1, RZ ;  /* 0x0000000105087810 */ /* 0x000fe40007f5e0ff */
[C---:B------:R-:W-:Y:S01]  /*1e8a0*/  ISETP.GE.U32.AND.EX P0, PT, R9.reuse, R13, PT, P0 ;  /* 0x0000000d0900720c */ /* 0x040fe20003f06100 */
[----:B------:R-:W-:-:S03]  /*1e8b0*/  IMAD.X R10, R9, 0x1, ~R13, P1 ;  /* 0x00000001090a7824 */ /* 0x000fc600008e0e0d */
[----:B------:R-:W-:Y:S01]  /*1e8c0*/  SEL R11, R14, R11, P0 ;  /* 0x0000000b0e0b7207 */ /* 0x000fe20000000000 */
[----:B------:R-:W-:Y:S01]  /*1e8d0*/  IMAD.X R14, RZ, RZ, R7, P2 ;  /* 0x000000ffff0e7224 */ /* 0x000fe200010e0607 */
[----:B------:R-:W-:Y:S02]  /*1e8e0*/  SEL R8, R8, R5, P0 ;  /* 0x0000000508087207 */ /* 0x000fe40000000000 */
[----:B------:R-:W-:Y:S02]  /*1e8f0*/  SEL R9, R10, R9, P0 ;  /* 0x000000090a097207 */ /* 0x000fe40000000000 */
[----:B------:R-:W-:Y:S02]  /*1e900*/  ISETP.GE.U32.AND P1, PT, R11, R12, PT ;  /* 0x0000000c0b00720c */ /* 0x000fe40003f26070 */
[----:B------:R-:W-:Y:S02]  /*1e910*/  SEL R14, R14, R7, P0 ;  /* 0x000000070e0e7207 */ /* 0x000fe40000000000 */
[----:B------:R-:W-:-:S02]  /*1e920*/  IADD3 R5, P2, R8, 0x1, RZ ;  /* 0x0000000108057810 */ /* 0x000fc40007f5e0ff */
[----:B------:R-:W-:-:S03]  /*1e930*/  ISETP.GE.U32.AND.EX P0, PT, R9, R13, PT, P1 ;  /* 0x0000000d0900720c */ /* 0x000fc60003f06110 */
[----:B------:R-:W-:Y:S01]  /*1e940*/  IMAD.X R7, RZ, RZ, R14, P2 ;  /* 0x000000ffff077224 */ /* 0x000fe200010e060e */
[----:B------:R-:W-:Y:S02]  /*1e950*/  SEL R5, R5, R8, P0 ;  /* 0x0000000805057207 */ /* 0x000fe40000000000 */
[----:B------:R-:W-:Y:S02]  /*1e960*/  LOP3.LUT R8, R3, R6, RZ, 0x3c, !PT ;  /* 0x0000000603087212 */ /* 0x000fe400078e3cff */
[----:B------:R-:W-:Y:S02]  /*1e970*/  SEL R7, R7, R14, P0 ;  /* 0x0000000e07077207 */ /* 0x000fe40000000000 */
[----:B------:R-:W-:Y:S02]  /*1e980*/  IADD3 R10, P2, RZ, -R5, RZ ;  /* 0x80000005ff0a7210 */ /* 0x000fe40007f5e0ff */
[----:B------:R-:W-:Y:S02]  /*1e990*/  ISETP.NE.U32.AND P0, PT, R4, RZ, PT ;  /* 0x000000ff0400720c */ /* 0x000fe40003f05070 */
[----:B------:R-:W-:Y:S01]  /*1e9a0*/  ISETP.GE.AND P1, PT, R8, RZ, PT ;  /* 0x000000ff0800720c */ /* 0x000fe20003f26270 */
[----:B------:R-:W-:Y:S01]  /*1e9b0*/  IMAD.X R4, RZ, RZ, ~R7, P2 ;  /* 0x000000ffff047224 */ /* 0x000fe200010e0e07 */
[----:B------:R-:W-:-:S02]  /*1e9c0*/  ISETP.NE.AND.EX P0, PT, R3, RZ, PT, P0 ;  /* 0x000000ff0300720c */ /* 0x000fc40003f05300 */
[----:B------:R-:W-:Y:S01]  /*1e9d0*/  SEL R10, R10, R5, !P1 ;  /* 0x000000050a0a7207 */ /* 0x000fe20004800000 */
[----:B------:R-:W-:Y:S01]  /*1e9e0*/  IMAD.MOV.U32 R5, RZ, RZ, 0x0 ;  /* 0x00000000ff057424 */ /* 0x000fe200078e00ff */
[----:B------:R-:W-:Y:S02]  /*1e9f0*/  SEL R4, R4, R7, !P1 ;  /* 0x0000000704047207 */ /* 0x000fe40004800000 */
[----:B------:R-:W-:Y:S02]  /*1ea00*/  SEL R10, R10, 0xffffffff, P0 ;  /* 0xffffffff0a0a7807 */ /* 0x000fe40000000000 */
[----:B------:R-:W-:Y:S01]  /*1ea10*/  SEL R11, R4, 0xffffffff, P0 ;  /* 0xffffffff040b7807 */ /* 0x000fe20000000000 */
[----:B------:R-:W-:-:S04]  /*1ea20*/  IMAD.MOV.U32 R4, RZ, RZ, R0 ;  /* 0x000000ffff047224 */ /* 0x000fc800078e0000 */
[----:B------:R-:W-:Y:S05]  /*1ea30*/  RET.REL.NODEC R4 `(_ZN2at6native18elementwise_kernelILi128ELi4EZNS0_15gpu_kernel_implIZZZNS0_67_GLOBAL__N__bb565c37_34_ValidateCompressedIndicesKernel_cu_33a4b88b42_validate_compressed_sparse_indices_kernelILNS3_8CDimNameE1ENS3_18CUDAKernelLauncherENS3_14EmptyVecKernelENS3_8DummyVecELm0EEEvRKNS_6TensorESB_lllENKUlvE1_clEvENKUlvE0_clEvEUllllllE_EEvRNS_18TensorIteratorBaseERKT_EUliE_EEviT1_) ;  /* 0xfffffe1404707950 */ /* 0x000fea0003c3ffff */
.L_x_825:
[----:B------:R-:W-:-:S00]  /*1ea40*/  BRA `(.L_x_825) ;  /* 0xfffffffc00fc7947 */ /* 0x000fc0000383ffff */
[----:B------:R-:W-:-:S00]  /*1ea50*/  NOP ;  /* 0x0000000000007918 */ /* 0x000fc00000000000 */
        /* <DEDUP_REMOVED lines=10> */
.L_x_32180:


//--------------------- .text._ZN2at6native27unrolled_elementwise_kernelIZZZNS0_67_GLOBAL__N__bb565c37_34_ValidateCompressedIndicesKernel_cu_33a4b88b42_validate_compressed_sparse_indices_kernelILNS2_8CDimNameE1ENS2_18CUDAKernelLauncherENS2_14EmptyVecKernelENS2_8DummyVecELm0EEEvRKNS_6TensorESA_lllENKUlvE1_clEvENKUlvE0_clEvEUllllllE_St5arrayIPcLm6EELi4E23TrivialOffsetCalculatorILi5EjESH_ILi1EjENS0_6memory12LoadWithCastILi5EEENSK_13StoreWithCastILi1EEEEEviT_T0_T2_T3_T4_T5_ --------------------------
	.section	.text._ZN2at6native27unrolled_elementwise_kernelIZZZNS0_67_GLOBAL__N__bb565c37_34_ValidateCompressedIndicesKernel_cu_33a4b88b42_validate_compressed_sparse_indices_kernelILNS2_8CDimNameE1ENS2_18CUDAKernelLauncherENS2_14EmptyVecKernelENS2_8DummyVecELm0EEEvRKNS_6TensorESA_lllENKUlvE1_clEvENKUlvE0_clEvEUllllllE_St5arrayIPcLm6EELi4E23TrivialOffsetCalculatorILi5EjESH_ILi1EjENS0_6memory12LoadWithCastILi5EEENSK_13StoreWithCastILi1EEEEEviT_T0_T2_T3_T4_T5_,"ax",@progbits
	.align	128
        .global         _ZN2at6native27unrolled_elementwise_kernelIZZZNS0_67_GLOBAL__N__bb565c37_34_ValidateCompressedIndicesKernel_cu_33a4b88b42_validate_compressed_sparse_indices_kernelILNS2_8CDimNameE1ENS2_18CUDAKernelLauncherENS2_14EmptyVecKernelENS2_8DummyVecELm0EEEvRKNS_6TensorESA_lllENKUlvE1_clEvENKUlvE0_clEvEUllllllE_St5arrayIPcLm6EELi4E23TrivialOffsetCalculatorILi5EjESH_ILi1EjENS0_6memory12LoadWithCastILi5EEENSK_13StoreWithCastILi1EEEEEviT_T0_T2_T3_T4_T5_
        .type           _ZN2at6native27unrolled_elementwise_kernelIZZZNS0_67_GLOBAL__N__bb565c37_34_ValidateCompressedIndicesKernel_cu_33a4b88b42_validate_compressed_sparse_indices_kernelILNS2_8CDimNameE1ENS2_18CUDAKernelLauncherENS2_14EmptyVecKernelENS2_8DummyVecELm0EEEvRKNS_6TensorESA_lllENKUlvE1_clEvENKUlvE0_clEvEUllllllE_St5arrayIPcLm6EELi4E23TrivialOffsetCalculatorILi5EjESH_ILi1EjENS0_6memory12LoadWithCastILi5EEENSK_13StoreWithCastILi1EEEEEviT_T0_T2_T3_T4_T5_,@function
        .size           _ZN2at6native27unrolled_elementwise_kernelIZZZNS0_67_GLOBAL__N__bb565c37_34_ValidateCompressedIndicesKernel_cu_33a4b88b42_validate_compressed_sparse_indices_kernelILNS2_8CDimNameE1ENS2_18CUDAKernelLauncherENS2_14EmptyVecKernelENS2_8DummyVecELm0EEEvRKNS_6TensorESA_lllENKUlvE1_clEvENKUlvE0_clEvEUllllllE_St5arrayIPcLm6EELi4E23TrivialOffsetCalculatorILi5EjESH_ILi1EjENS0_6memory12LoadWithCastILi5EEENSK_13StoreWithCastILi1EEEEEviT_T0_T2_T3_T4_T5_,(.L_x_32182 - _ZN2at6native27unrolled_elementwise_kernelIZZZNS0_67_GLOBAL__N__bb565c37_34_ValidateCompressedIndicesKernel_cu_33a4b88b42_validate_compressed_sparse_indices_kernelILNS2_8CDimNameE1ENS2_18CUDAKernelLauncherENS2_14EmptyVecKernelENS2_8DummyVecELm0EEEvRKNS_6TensorESA_lllENKUlvE1_clEvENKUlvE0_clEvEUllllllE_St5arrayIPcLm6EELi4E23TrivialOffsetCalculatorILi5EjESH_ILi1EjENS0_6memory12LoadWithCastILi5EEENSK_13StoreWithCastILi1EEEEEviT_T0_T2_T3_T4_T5_)
        .other          _ZN2at6native27unrolled_elementwise_kernelIZZZNS0_67_GLOBAL__N__bb565c37_34_ValidateCompressedIndicesKernel_cu_33a4b88b42_validate_compressed_sparse_indices_kernelILNS2_8CDimNameE1ENS2_18CUDAKernelLauncherENS2_14EmptyVecKernelENS2_8DummyVecELm0EEEvRKNS_6TensorESA_lllENKUlvE1_clEvENKUlvE0_clEvEUllllllE_St5arrayIPcLm6EELi4E23TrivialOffsetCalculatorILi5EjESH_ILi1EjENS0_6memory12LoadWithCastILi5EEENSK_13StoreWithCastILi1EEEEEviT_T0_T2_T3_T4_T5_,@"STO_CUDA_ENTRY STV_DEFAULT"
_ZN2at6native27unrolled_elementwise_kernelIZZZNS0_67_GLOBAL__N__bb565c37_34_ValidateCompressedIndicesKernel_cu_33a4b88b42_validate_compressed_sparse_indices_kernelILNS2_8CDimNameE1ENS2_18CUDAKernelLauncherENS2_14EmptyVecKernelENS2_8DummyVecELm0EEEvRKNS_6TensorESA_lllENKUlvE1_clEvENKUlvE0_clEvEUllllllE_St5arrayIPcLm6EELi4E23TrivialOffsetCalculatorILi5EjESH_ILi1EjENS0_6memory12LoadWithCastILi5EEENSK_13StoreWithCastILi1EEEEEviT_T0_T2_T3_T4_T5_:
.text._ZN2at6native27unrolled_elementwise_kernelIZZZNS0_67_GLOBAL__N__bb565c37_34_ValidateCompressedIndicesKernel_cu_33a4b88b42_validate_compressed_sparse_indices_kernelILNS2_8CDimNameE1ENS2_18CUDAKernelLauncherENS2_14EmptyVecKernelENS2_8DummyVecELm0EEEvRKNS_6TensorESA_lllENKUlvE1_clEvENKUlvE0_clEvEUllllllE_St5arrayIPcLm6EELi4E23TrivialOffsetCalculatorILi5EjESH_ILi1EjENS0_6memory12LoadWithCastILi5EEENSK_13StoreWithCastILi1EEEEEviT_T0_T2_T3_T4_T5_:
[----:B------:R-:W0:Y:S08]  /*0000*/  LDC R1, c[0x0][0x28] ;  /* 0x00000a00ff017b82 */ /* 0x000e300000000800 */
[----:B------:R-:W1:Y:S01]  /*0010*/  S2UR UR4, SR_CTAID.X ;  /* 0x00000000000479c3 */ /* 0x000e620000002500 */
[----:B------:R-:W2:Y:S01]  /*0020*/  S2R R63, SR_TID.X ;  /* 0x00000000003f7919 */ /* 0x000ea20000002100 */
[----:B------:R-:W-:Y:S01]  /*0030*/  ULDC.64 UR36, c[0x0][0x208] ;  /* 0x0000820000247ab9 */ /* 0x000fe20000000a00 */
[----:B------:R-:W-:Y:S01]  /*0040*/  BSSY B6, `(.L_x_826) ;  /* 0x000049b000067945 */ /* 0x000fe20003800000 */
[----:B------:R-:W-:-:S02]  /*0050*/  CS2R R40, SRZ ;  /* 0x0000000000287805 */ /* 0x000fc4000001ff00 */
[----:B------:R-:W-:Y:S02]  /*0060*/  CS2R R38, SRZ ;  /* 0x0000000000267805 */ /* 0x000fe4000001ff00 */
[----:B------:R-:W-:Y:S02]  /*0070*/  CS2R R36, SRZ ;  /* 0x0000000000247805 */ /* 0x000fe4000001ff00 */
[----:B------:R-:W-:Y:S01]  /*0080*/  CS2R R34, SRZ ;  /* 0x0000000000227805 */ /* 0x000fe2000001ff00 */
[----:B------:R-:W3:Y:S01]  /*0090*/  LDC R67, c[0x0][0x210] ;  /* 0x00008400ff437b82 */ /* 0x000ee20000000800 */
[----:B------:R-:W-:-:S07]  /*00a0*/  CS2R R56, SRZ ;  /* 0x0000000000387805 */ /* 0x000fce000001ff00 */
[----:B------:R-:W4:Y:S01]  /*00b0*/  LDC.U8 R62, c[0x0][0x28c] ;  /* 0x0000a300ff3e7b82 */ /* 0x000f220000000000 */
[----:B-1----:R-:W-:-:S07]  /*00c0*/  IMAD.U32 R42, RZ, RZ, UR4 ;  /* 0x00000004ff2a7e24 */ /* 0x002fce000f8e00ff */
[----:B------:R-:W1:Y:S01]  /*00d0*/  LDC.U8 R58, c[0x0][0x28d] ;  /* 0x0000a340ff3a7b82 */ /* 0x000e620000000000 */
[----:B---3--:R-:W-:-:S07]  /*00e0*/  IMAD R67, R42, -0x200, R67 ;  /* 0xfffffe002a437824 */ /* 0x008fce00078e0243 */
[----:B------:R-:W3:Y:S01]  /*00f0*/  LDC.U8 R59, c[0x0][0x28e] ;  /* 0x0000a380ff3b7b82 */ /* 0x000ee20000000000 */
[----:B--2---:R-:W-:-:S07]  /*0100*/  ISETP.GE.AND P0, PT, R63, R67, PT ;  /* 0x000000433f00720c */ /* 0x004fce0003f06270 */
[----:B------:R-:W2:Y:S08]  /*0110*/  LDC.U8 R60, c[0x0][0x28f] ;  /* 0x0000a3c0ff3c7b82 */ /* 0x000eb00000000000 */
[----:B------:R-:W0:Y:S01]  /*0120*/  LDC.U8 R61, c[0x0][0x290] ;  /* 0x0000a400ff3d7b82 */ /* 0x000e220000000000 */
[----:B-1--4-:R-:W-:Y:S05]  /*0130*/  @P0 BRA `(.L_x_827) ;  /* 0x00000048002c0947 */ /* 0x012fea0003800000 */
[----:B------:R-:W1:Y:S01]  /*0140*/  LDC.64 R2, c[0x0][0x260] ;  /* 0x00009800ff027b82 */ /* 0x000e620000000a00 */
[----:B------:R-:W-:Y:S01]  /*0150*/  PRMT R0, R62, 0x9910, RZ ;  /* 0x000099103e007816 */ /* 0x000fe200000000ff */
[----:B------:R-:W-:Y:S01]  /*0160*/  IMAD R63, R42, 0x200, R63 ;  /* 0x000002002a3f7824 */ /* 0x000fe200078e023f */
[----:B------:R-:W-:Y:S02]  /*0170*/  ULDC UR4, c[0x0][0x294] ;  /* 0x0000a50000047ab9 */ /* 0x000fe40000000800 */
[----:B------:R-:W-:Y:S01]  /*0180*/  ISETP.GT.AND P0, PT, R0, 0x9, PT ;  /* 0x000000090000780c */ /* 0x000fe20003f04270 */
[----:B------:R-:W-:-:S05]  /*0190*/  IMAD R5, R63, UR4, RZ ;  /* 0x000000043f057c24 */ /* 0x000fca000f8e02ff */
[----:B-1----:R-:W-:-:S05]  /*01a0*/  IADD3 R2, P1, R5, R2, RZ ;  /* 0x0000000205027210 */ /* 0x002fca0007f3e0ff */
[----:B------:R-:W-:Y:S02]  /*01b0*/  IMAD.X R3, RZ, RZ, R3, P1 ;  /* 0x000000ffff037224 */ /* 0x000fe400008e0603 */
[----:B------:R-:W-:Y:S06]  /*01c0*/  @P0 BRA `(.L_x_828) ;  /* 0x0000000000e40947 */ /* 0x000fec0003800000 */
        /* <DEDUP_REMOVED lines=8> */
[----:B------:R-:W4:Y:S02]  /*0250*/  LDG.E.S8 R40, desc[UR36][R2.64] ;  /* 0x0000002402287981 */ /* 0x000f24000c1e1300 */
[----:B----4-:R-:W-:Y:S01]  /*0260*/  SHF.R.S32.HI R41, RZ, 0x1f, R40 ;  /* 0x0000001fff297819 */ /* 0x010fe20000011428 */
[----:B------:R-:W-:Y:S06]  /*0270*/  BRA `(.L_x_833) ;  /* 0x0000000c00547947 */ /* 0x000fec0003800000 */
.L_x_831:
[----:B------:R4:W5:Y:S01]  /*0280*/  LDG.E.U8 R40, desc[UR36][R2.64] ;  /* 0x0000002402287981 */ /* 0x000962000c1e1100 */
[----:B------:R-:W-:Y:S01]  /*0290*/  IMAD.MOV.U32 R41, RZ, RZ, RZ ;  /* 0x000000ffff297224 */ /* 0x000fe200078e00ff */
[----:B------:R-:W-:Y:S06]  /*02a0*/  BRA `(.L_x_833) ;  /* 0x0000000c00487947 */ /* 0x000fec0003800000 */
.L_x_830:
        /* <DEDUP_REMOVED lines=8> */
.L_x_835:
[----:B------:R-:W4:Y:S02]  /*0330*/  LDG.E R40, desc[UR36][R2.64] ;  /* 0x0000002402287981 */ /* 0x000f24000c1e1900 */
[----:B----4-:R-:W-:Y:S01]  /*0340*/  SHF.R.S32.HI R41, RZ, 0x1f, R40 ;  /* 0x0000001fff297819 */ /* 0x010fe20000011428 */
[----:B------:R-:W-:Y:S06]  /*0350*/  BRA `(.L_x_833) ;  /* 0x0000000c001c7947 */ /* 0x000fec0003800000 */
.L_x_834:
[----:B------:R-:W4:Y:S02]  /*0360*/  LDG.E.S16 R40, desc[UR36][R2.64] ;  /* 0x0000002402287981 */ /* 0x000f24000c1e1700 */
[----:B----4-:R-:W-:Y:S01]  /*0370*/  SHF.R.S32.HI R41, RZ, 0x1f, R40 ;  /* 0x0000001fff297819 */ /* 0x010fe20000011428 */
[----:B------:R-:W-:Y:S06]  /*0380*/  BRA `(.L_x_833) ;  /* 0x0000000c00107947 */ /* 0x000fec0003800000 */
.L_x_829:
[----:B------:R-:W-:-:S13]  /*0390*/  ISETP.GT.AND P0, PT, R0, 0x6, PT ;  /* 0x000000060000780c */ /* 0x000fda0003f04270 */
[----:B------:R-:W-:Y:S05]  /*03a0*/  @P0 BRA `(.L_x_836) ;  /* 0x00000000002c0947 */ /* 0x000fea0003800000 */
[----:B------:R-:W-:-:S13]  /*03b0*/  ISETP.NE.AND P0, PT, R0, 0x5, PT ;  /* 0x000000050000780c */ /* 0x000fda0003f05270 */
[----:B------:R-:W-:Y:S05]  /*03c0*/  @!P0 BRA `(.L_x_837) ;  /* 0x0000000000148947 */ /* 0x000fea0003800000 */
[----:B------:R-:W-:-:S13]  /*03d0*/  ISETP.NE.AND P0, PT, R0, 0x6, PT ;  /* 0x000000060000780c */ /* 0x000fda0003f05270 */
[----:B------:R-:W-:Y:S05]  /*03e0*/  @P0 BRA `(.L_x_832) ;  /* 0x0000000800a00947 */ /* 0x000fea0003800000 */
[----:B------:R-:W4:Y:S02]  /*03f0*/  LDG.E R2, desc[UR36][R2.64] ;  /* 0x0000002402027981 */ /* 0x000f24000c1e1900 */
[----:B----4-:R1:W4:Y:S01]  /*0400*/  F2I.S64.TRUNC R40, R2 ;  /* 0x0000000200287311 */ /* 0x010322000020d900 */
[----:B------:R-:W-:Y:S05]  /*0410*/  BRA `(.L_x_833) ;  /* 0x0000000800ec7947 */ /* 0x000fea0003800000 */
.L_x_837:
[----:B------:R-:W4:Y:S02]  /*0420*/  LDG.E.U16 R2, desc[UR36][R2.64] ;  /* 0x0000002402027981 */ /* 0x000f24000c1e1500 */
[----:B----4-:R-:W-:-:S06]  /*0430*/  HADD2.F32 R40, -RZ, R2.H0_H0 ;  /* 0x20000002ff287230 */ /* 0x010fcc0000004100 */
[----:B------:R-:W1:Y:S01]  /*0440*/  F2I.S64.TRUNC R40, R40 ;  /* 0x0000002800287311 */ /* 0x000e62000020d900 */
[----:B------:R-:W-:Y:S05]  /*0450*/  BRA `(.L_x_833) ;  /* 0x0000000800dc7947 */ /* 0x000fea0003800000 */
.L_x_836:
[----:B------:R-:W-:-:S13]  /*0460*/  ISETP.NE.AND P0, PT, R0, 0x7, PT ;  /* 0x000000070000780c */ /* 0x000fda0003f05270 */
[----:B------:R-:W-:Y:S05]  /*0470*/  @!P0 BRA `(.L_x_838) ;  /* 0x00000000002c8947 */ /* 0x000fea0003800000 */
[----:B------:R-:W-:-:S13]  /*0480*/  ISETP.NE.AND P0, PT, R0, 0x8, PT ;  /* 0x000000080000780c */ /* 0x000fda0003f05270 */
[----:B------:R-:W-:Y:S05]  /*0490*/  @!P0 BRA `(.L_x_839) ;  /* 0x0000000000148947 */ /* 0x000fea0003800000 */
[----:B------:R-:W-:-:S13]  /*04a0*/  ISETP.NE.AND P0, PT, R0, 0x9, PT ;  /* 0x000000090000780c */ /* 0x000fda0003f05270 */
[----:B------:R-:W-:Y:S05]  /*04b0*/  @P0 BRA `(.L_x_832) ;  /* 0x00000008006c0947 */ /* 0x000fea0003800000 */
[----:B------:R-:W4:Y:S02]  /*04c0*/  LDG.E R2, desc[UR36][R2.64] ;  /* 0x0000002402027981 */ /* 0x000f24000c1e1900 */
[----:B----4-:R1:W4:Y:S01]  /*04d0*/  F2I.S64.TRUNC R40, R2 ;  /* 0x0000000200287311 */ /* 0x010322000020d900 */
[----:B------:R-:W-:Y:S05]  /*04e0*/  BRA `(.L_x_833) ;  /* 0x0000000800b87947 */ /* 0x000fea0003800000 */
.L_x_839:
[----:B------:R-:W4:Y:S02]  /*04f0*/  LDG.E.U16 R2, desc[UR36][R2.64] ;  /* 0x0000002402027981 */ /* 0x000f24000c1e1500 */
[----:B----4-:R-:W-:-:S06]  /*0500*/  HADD2.F32 R40, -RZ, R2.H0_H0 ;  /* 0x20000002ff287230 */ /* 0x010fcc0000004100 */
[----:B------:R-:W1:Y:S01]  /*0510*/  F2I.S64.TRUNC R40, R40 ;  /* 0x0000002800287311 */ /* 0x000e62000020d900 */
[----:B------:R-:W-:Y:S05]  /*0520*/  BRA `(.L_x_833) ;  /* 0x0000000800a87947 */ /* 0x000fea0003800000 */
.L_x_838:
[----:B------:R-:W4:Y:S02]  /*0530*/  LDG.E.64 R2, desc[UR36][R2.64] ;  /* 0x0000002402027981 */ /* 0x000f24000c1e1b00 */
[----:B----4-:R1:W4:Y:S01]  /*0540*/  F2I.S64.F64.TRUNC R40, R2 ;  /* 0x0000000200287311 */ /* 0x010322000030d900 */
[----:B------:R-:W-:Y:S05]  /*0550*/  BRA `(.L_x_833) ;  /* 0x00000008009c7947 */ /* 0x000fea0003800000 */
.L_x_828:
        /* <DEDUP_REMOVED lines=8> */
[----:B------:R-:W4:Y:S01]  /*05e0*/  LDG.E.U8 R2, desc[UR36][R2.64] ;  /* 0x0000002402027981 */ /* 0x000f22000c1e1100 */
[----:B------:R-:W-:Y:S01]  /*05f0*/  IMAD.MOV.U32 R41, RZ, RZ, RZ ;  /* 0x000000ffff297224 */ /* 0x000fe200078e00ff */
[----:B----4-:R-:W-:-:S04]  /*0600*/  ISETP.NE.AND P0, PT, R2, RZ, PT ;  /* 0x000000ff0200720c */ /* 0x010fc80003f05270 */
[----:B------:R-:W-:Y:S01]  /*0610*/  SEL R40, RZ, 0x1, !P0 ;  /* 0x00000001ff287807 */ /* 0x000fe20004000000 */
[----:B------:R-:W-:Y:S08]  /*0620*/  BRA `(.L_x_833) ;  /* 0x0000000800687947 */ /* 0x000ff00003800000 */
.L_x_842:
[----:B------:R-:W4:Y:S02]  /*0630*/  LDG.E.64 R2, desc[UR36][R2.64] ;  /* 0x0000002402027981 */ /* 0x000f24000c1e1b00 */
[----:B----4-:R1:W4:Y:S01]  /*0640*/  F2I.S64.F64.TRUNC R40, R2 ;  /* 0x0000000200287311 */ /* 0x010322000030d900 */
[----:B------:R-:W-:Y:S05]  /*0650*/  BRA `(.L_x_833) ;  /* 0x00000008005c7947 */ /* 0x000fea0003800000 */
.L_x_841:
[----:B------:R-:W-:-:S13]  /*0660*/  ISETP.NE.AND P0, PT, R0, 0xf, PT ;  /* 0x0000000f0000780c */ /* 0x000fda0003f05270 */
[----:B------:R-:W-:Y:S05]  /*0670*/  @!P0 BRA `(.L_x_843) ;  /* 0x00000000009c8947 */ /* 0x000fea0003800000 */
[----:B------:R-:W-:-:S13]  /*0680*/  ISETP.NE.AND P0, PT, R0, 0x17, PT ;  /* 0x000000170000780c */ /* 0x000fda0003f05270 */
[----:B------:R-:W-:Y:S05]  /*0690*/  @!P0 BRA `(.L_x_844) ;  /* 0x00000000005c8947 */ /* 0x000fea0003800000 */
[----:B------:R-:W-:-:S13]  /*06a0*/  ISETP.NE.AND P0, PT, R0, 0x18, PT ;  /* 0x000000180000780c */ /* 0x000fda0003f05270 */
[----:B------:R-:W-:Y:S05]  /*06b0*/  @P0 BRA `(.L_x_832) ;  /* 0x0000000400ec0947 */ /* 0x000fea0003800000 */
[----:B------:R-:W4:Y:S01]  /*06c0*/  LDG.E.U8 R0, desc[UR36][R2.64] ;  /* 0x0000002402007981 */ /* 0x000f22000c1e1100 */
[----:B------:R-:W-:Y:S02]  /*06d0*/  IMAD.MOV.U32 R8, RZ, RZ, -0x800000 ;  /* 0xff800000ff087424 */ /* 0x000fe400078e00ff */
[----:B----4-:R-:W-:-:S05]  /*06e0*/  IMAD.SHL.U32 R0, R0, 0x1000000, RZ ;  /* 0x0100000000007824 */ /* 0x010fca00078e00ff */
[----:B------:R-:W-:-:S04]  /*06f0*/  LOP3.LUT R4, R0, 0x7f000000, RZ, 0xc0, !PT ;  /* 0x7f00000000047812 */ /* 0x000fc800078ec0ff */
[----:B------:R-:W1:Y:S01]  /*0700*/  FLO.U32 R5, R4 ;  /* 0x0000000400057300 */ /* 0x000e6200000e0000 */
[C---:B------:R-:W-:Y:S02]  /*0710*/  VIADD R6, R4.reuse, 0x1000000 ;  /* 0x0100000004067836 */ /* 0x040fe40000000000 */
[----:B------:R-:W-:-:S03]  /*0720*/  VIADD R2, R4, 0xffffffff ;  /* 0xffffffff04027836 */ /* 0x000fc60000000000 */
[----:B------:R-:W-:Y:S02]  /*0730*/  SHF.R.S32.HI R6, RZ, 0x8, R6 ;  /* 0x00000008ff067819 */ /* 0x000fe40000011406 */
[----:B------:R-:W-:Y:S02]  /*0740*/  SHF.R.S32.HI R2, RZ, 0x1f, R2 ;  /* 0x0000001fff027819 */ /* 0x000fe40000011402 */
[----:B-1----:R-:W-:-:S04]  /*0750*/  IADD3 R5, -R5, 0x1f, RZ ;  /* 0x0000001f05057810 */ /* 0x002fc80007ffe1ff */
        /* <DEDUP_REMOVED lines=9> */
[----:B------:R1:W4:Y:S01]  /*07f0*/  F2I.S64.TRUNC R40, R5 ;  /* 0x0000000500287311 */ /* 0x000322000020d900 */
[----:B------:R-:W-:Y:S05]  /*0800*/  BRA `(.L_x_833) ;  /* 0x0000000400f07947 */ /* 0x000fea0003800000 */
.L_x_844:
[----:B------:R-:W4:Y:S02]  /*0810*/  LDG.E.U8 R2, desc[UR36][R2.64] ;  /* 0x0000002402027981 */ /* 0x000f24000c1e1100 */
[C---:B----4-:R-:W-:Y:S02]  /*0820*/  IMAD.SHL.U32 R0, R2.reuse, 0x2000000, RZ ;  /* 0x0200000002007824 */ /* 0x050fe400078e00ff */
        /* <DEDUP_REMOVED lines=10> */
[----:B------:R1:W4:Y:S01]  /*08d0*/  F2I.S64.TRUNC R40, R4 ;  /* 0x0000000400287311 */ /* 0x000322000020d900 */
[----:B------:R-:W-:Y:S05]  /*08e0*/  BRA `(.L_x_833) ;  /* 0x0000000400b87947 */ /* 0x000fea0003800000 */
.L_x_843:
[----:B------:R-:W4:Y:S02]  /*08f0*/  LDG.E.U16 R40, desc[UR36][R2.64] ;  /* 0x0000002402287981 */ /* 0x000f24000c1e1500 */
[----:B----4-:R-:W-:-:S06]  /*0900*/  IMAD.U32 R40, R40, 0x10000, RZ ;  /* 0x0001000028287824 */ /* 0x010fcc00078e00ff */
[----:B------:R-:W1:Y:S01]  /*0910*/  F2I.S64.TRUNC R40, R40 ;  /* 0x0000002800287311 */ /* 0x000e62000020d900 */
[----:B------:R-:W-:Y:S05]  /*0920*/  BRA `(.L_x_833) ;  /* 0x0000000400a87947 */ /* 0x000fea0003800000 */
.L_x_840:
        /* <DEDUP_REMOVED lines=11> */
.L_x_847:
[----:B------:R-:W4:Y:S01]  /*09e0*/  LDG.E.U8 R2, desc[UR36][R2.64] ;  /* 0x0000002402027981 */ /* 0x000f22000c1e1100 */
[----:B------:R-:W-:Y:S01]  /*09f0*/  BSSY B0, `(.L_x_848) ;  /* 0x0000018000007945 */ /* 0x000fe20003800000 */
[----:B------:R-:W-:Y:S01]  /*0a00*/  IMAD.MOV.U32 R40, RZ, RZ, RZ ;  /* 0x000000ffff287224 */ /* 0x000fe200078e00ff */
[----:B----4-:R-:W-:-:S13]  /*0a10*/  ISETP.NE.AND P0, PT, R2, RZ, PT ;  /* 0x000000ff0200720c */ /* 0x010fda0003f05270 */
        /* <DEDUP_REMOVED lines=11> */
[----:B------:R-:W1:Y:S02]  /*0ad0*/  FLO.U32 R3, R2 ;  /* 0x0000000200037300 */ /* 0x000e6400000e0000 */
[----:B-1----:R-:W-:-:S04]  /*0ae0*/  IADD3 R3, -R3, 0x1f, RZ ;  /* 0x0000001f03037810 */ /* 0x002fc80007ffe1ff */
[----:B------:R-:W-:Y:S01]  /*0af0*/  IADD3 R0, R0, 0x1d, -R3 ;  /* 0x0000001d00007810 */ /* 0x000fe20007ffe803 */
[----:B------:R-:W-:-:S05]  /*0b00*/  VIADD R5, R3, 0xffffffe4 ;  /* 0xffffffe403057836 */ /* 0x000fca0000000000 */
[----:B------:R-:W-:-:S04]  /*0b10*/  SHF.L.U32 R5, R2, R5, RZ ;  /* 0x0000000502057219 */ /* 0x000fc800000006ff */
[----:B------:R-:W-:-:S07]  /*0b20*/  LOP3.LUT R2, R5, 0x7, RZ, 0xc0, !PT ;  /* 0x0000000705027812 */ /* 0x000fce00078ec0ff */
.L_x_851:
[----:B------:R-:W-:Y:S05]  /*0b30*/  BSYNC B1 ;  /* 0x0000000000017941 */ /* 0x000fea0003800000 */
.L_x_850:
[----:B------:R-:W-:Y:S01]  /*0b40*/  IMAD.SHL.U32 R2, R2, 0x100000, RZ ;  /* 0x0010000002027824 */ /* 0x000fe200078e00ff */
[----:B------:R-:W-:-:S04]  /*0b50*/  LEA R3, R0, 0x3b800000, 0x17 ;  /* 0x3b80000000037811 */ /* 0x000fc800078eb8ff */
[----:B------:R-:W-:-:S07]  /*0b60*/  LOP3.LUT R40, R3, R2, R40, 0xfe, !PT ;  /* 0x0000000203287212 */ /* 0x000fce00078efe28 */
.L_x_849:
[----:B------:R-:W-:Y:S05]  /*0b70*/  BSYNC B0 ;  /* 0x0000000000007941 */ /* 0x000fea0003800000 */
.L_x_848:
[----:B------:R-:W1:Y:S01]  /*0b80*/  F2I.S64.TRUNC R40, R40 ;  /* 0x0000002800287311 */ /* 0x000e62000020d900 */
[----:B------:R-:W-:Y:S05]  /*0b90*/  BRA `(.L_x_833) ;  /* 0x00000004000c7947 */ /* 0x000fea0003800000 */
.L_x_846:
        /* <DEDUP_REMOVED lines=21> */
.L_x_855:
[----:B------:R-:W-:Y:S05]  /*0cf0*/  BSYNC B1 ;  /* 0x0000000000017941 */ /* 0x000fea0003800000 */
.L_x_854:
[----:B------:R-:W-:Y:S01]  /*0d00*/  IMAD.SHL.U32 R2, R2, 0x200000, RZ ;  /* 0x0020000002027824 */ /* 0x000fe200078e00ff */
[----:B------:R-:W-:-:S04]  /*0d10*/  LEA R3, R0, 0x37800000, 0x17 ;  /* 0x3780000000037811 */ /* 0x000fc800078eb8ff */
[----:B------:R-:W-:-:S07]  /*0d20*/  LOP3.LUT R40, R3, R2, R40, 0xfe, !PT ;  /* 0x0000000203287212 */ /* 0x000fce00078efe28 */
.L_x_853:
[----:B------:R-:W-:Y:S05]  /*0d30*/  BSYNC B0 ;  /* 0x0000000000007941 */ /* 0x000fea0003800000 */
.L_x_852:
[----:B------:R-:W1:Y:S01]  /*0d40*/  F2I.S64.TRUNC R40, R40 ;  /* 0x0000002800287311 */ /* 0x000e62000020d900 */
[----:B------:R-:W-:Y:S05]  /*0d50*/  BRA `(.L_x_833) ;  /* 0x00000000009c7947 */ /* 0x000fea0003800000 */
.L_x_845:
[----:B------:R-:W-:-:S13]  /*0d60*/  ISETP.NE.AND P0, PT, R0, 0x1c, PT ;  /* 0x0000001c0000780c */ /* 0x000fda0003f05270 */
[----:B------:R-:W-:Y:S05]  /*0d70*/  @!P0 BRA `(.L_x_856) ;  /* 0x00000000008c8947 */ /* 0x000fea0003800000 */
[----:B------:R-:W-:-:S13]  /*0d80*/  ISETP.NE.AND P0, PT, R0, 0x1d, PT ;  /* 0x0000001d0000780c */ /* 0x000fda0003f05270 */
[----:B------:R-:W-:Y:S05]  /*0d90*/  @!P0 BRA `(.L_x_857) ;  /* 0x00000000007c8947 */ /* 0x000fea0003800000 */
[----:B------:R-:W-:-:S13]  /*0da0*/  ISETP.NE.AND P0, PT, R0, 0x2c, PT ;  /* 0x0000002c0000780c */ /* 0x000fda0003f05270 */
[----:B------:R-:W-:Y:S05]  /*0db0*/  @P0 BRA `(.L_x_832) ;  /* 0x00000000002c0947 */ /* 0x000fea0003800000 */
[----:B------:R-:W4:Y:S01]  /*0dc0*/  LDG.E.U8 R2, desc[UR36][R2.64] ;  /* 0x0000002402027981 */ /* 0x000f22000c1e1100 */
[----:B------:R-:W-:Y:S01]  /*0dd0*/  BSSY B0, `(.L_x_858) ;  /* 0x0000007000007945 */ /* 0x000fe20003800000 */
[----:B------:R-:W-:Y:S01]  /*0de0*/  IMAD.MOV.U32 R40, RZ, RZ, 0x400000 ;  /* 0x00400000ff287424 */ /* 0x000fe200078e00ff */
[----:B----4-:R-:W-:-:S13]  /*0df0*/  ISETP.NE.AND P0, PT, R2, RZ, PT ;  /* 0x000000ff0200720c */ /* 0x010fda0003f05270 */
[----:B------:R-:W-:Y:S05]  /*0e00*/  @!P0 BRA `(.L_x_859) ;  /* 0x00000000000c8947 */ /* 0x000fea0003800000 */
[----:B------:R-:W-:-:S13]  /*0e10*/  ISETP.NE.AND P0, PT, R2, 0xff, PT ;  /* 0x000000ff0200780c */ /* 0x000fda0003f05270 */
[----:B------:R-:W-:Y:S02]  /*0e20*/  @!P0 IMAD.MOV.U32 R40, RZ, RZ, 0x7f800001 ;  /* 0x7f800001ff288424 */ /* 0x000fe400078e00ff */
[----:B------:R-:W-:-:S07]  /*0e30*/  @P0 IMAD.SHL.U32 R40, R2, 0x800000, RZ ;  /* 0x0080000002280824 */ /* 0x000fce00078e00ff */
.L_x_859:
[----:B------:R-:W-:Y:S05]  /*0e40*/  BSYNC B0 ;  /* 0x0000000000007941 */ /* 0x000fea0003800000 */
.L_x_858:
[----:B------:R-:W1:Y:S01]  /*0e50*/  F2I.S64.TRUNC R40, R40 ;  /* 0x0000002800287311 */ /* 0x000e62000020d900 */
[----:B------:R-:W-:Y:S05]  /*0e60*/  BRA `(.L_x_833) ;  /* 0x0000000000587947 */ /* 0x000fea0003800000 */
.L_x_832:
[----:B------:R-:W-:Y:S01]  /*0e70*/  MOV R0, 0x0 ;  /* 0x0000000000007802 */ /* 0x000fe20000000f00 */
[----:B------:R-:W-:Y:S01]  /*0e80*/  ULDC.64 UR4, c[0x4][0x118] ;  /* 0x0100460000047ab9 */ /* 0x000fe20000000a00 */
[----:B------:R-:W-:Y:S01]  /*0e90*/  ULDC.64 UR6, c[0x4][0x20] ;  /* 0x0100080000067ab9 */ /* 0x000fe20000000a00 */
[----:B------:R-:W-:Y:S01]  /*0ea0*/  IMAD.U32 R4, RZ, RZ, UR4 ;  /* 0x00000004ff047e24 */ /* 0x000fe2000f8e00ff */
[----:B------:R1:W4:Y:S01]  /*0eb0*/  LDC.64 R2, c[0x4][R0] ;  /* 0x0100000000027b82 */ /* 0x0003220000000a00 */
        /* <DEDUP_REMOVED lines=10> */
[----:B0-234-:R-:W-:Y:S05]  /*0f60*/  CALL.ABS.NOINC R2 ;  /* 0x0000000002007343 */ /* 0x01dfea0003c00000 */
.L_x_860:
[----:B------:R-:W-:Y:S01]  /*0f70*/  CS2R R40, SRZ ;  /* 0x0000000000287805 */ /* 0x000fe2000001ff00 */
[----:B------:R-:W-:Y:S06]  /*0f80*/  BRA `(.L_x_833) ;  /* 0x0000000000107947 */ /* 0x000fec0003800000 */
.L_x_857:
[----:B------:R1:W5:Y:S01]  /*0f90*/  LDG.E.64 R40, desc[UR36][R2.64] ;  /* 0x0000002402287981 */ /* 0x000362000c1e1b00 */
[----:B------:R-:W-:Y:S05]  /*0fa0*/  BRA `(.L_x_833) ;  /* 0x0000000000087947 */ /* 0x000fea0003800000 */
.L_x_856:
[----:B------:R1:W5:Y:S01]  /*0fb0*/  LDG.E R40, desc[UR36][R2.64] ;  /* 0x0000002402287981 */ /* 0x000362000c1e1900 */
[----:B------:R-:W-:-:S07]  /*0fc0*/  IMAD.MOV.U32 R41, RZ, RZ, RZ ;  /* 0x000000ffff297224 */ /* 0x000fce00078e00ff */
.L_x_833:
[----:B-1--4-:R-:W1:Y:S01]  /*0fd0*/  LDC.64 R2, c[0x0][0x268] ;  /* 0x00009a00ff027b82 */ /* 0x012e620000000a00 */
[----:B------:R-:W-:Y:S01]  /*0fe0*/  PRMT R0, R58, 0x9910, RZ ;  /* 0x000099103a007816 */ /* 0x000fe200000000ff */
[----:B------:R-:W-:Y:S02]  /*0ff0*/  ULDC UR4, c[0x0][0x298] ;  /* 0x0000a60000047ab9 */ /* 0x000fe40000000800 */
[----:B------:R-:W-:Y:S01]  /*1000*/  IMAD R5, R63, UR4, RZ ;  /* 0x000000043f057c24 */ /* 0x000fe2000f8e02ff */
[----:B------:R-:W-:-:S04]  /*1010*/  ISETP.GT.AND P0, PT, R0, 0x9, PT ;  /* 0x000000090000780c */ /* 0x000fc80003f04270 */
[----:B-1----:R-:W-:-:S05]  /*1020*/  IADD3 R2, P1, R5, R2, RZ ;  /* 0x0000000205027210 */ /* 0x002fca0007f3e0ff */
[----:B------:R-:W-:-:S04]  /*1030*/  IMAD.X R3, RZ, RZ, R3, P1 ;  /* 0x000000ffff037224 */ /* 0x000fc800008e0603 */
        /* <DEDUP_REMOVED lines=12> */
.L_x_864:
[----:B------:R1:W5:Y:S01]  /*1100*/  LDG.E.U8 R38, desc[UR36][R2.64] ;  /* 0x0000002402267981 */ /* 0x000362000c1e1100 */
[----:B------:R-:W-:Y:S01]  /*1110*/  IMAD.MOV.U32 R39, RZ, RZ, RZ ;  /* 0x000000ffff277224 */ /* 0x000fe200078e00ff */
[----:B------:R-:W-:Y:S06]  /*1120*/  BRA `(.L_x_866) ;  /* 0x0000000c00487947 */ /* 0x000fec0003800000 */
.L_x_863:
        /* <DEDUP_REMOVED lines=8> */
.L_x_868:
[----:B------:R-:W4:Y:S02]  /*11b0*/  LDG.E R38, desc[UR36][R2.64] ;  /* 0x0000002402267981 */ /* 0x000f24000c1e1900 */
[----:B----4-:R-:W-:Y:S01]  /*11c0*/  SHF.R.S32.HI R39, RZ, 0x1f, R38 ;  /* 0x0000001fff277819 */ /* 0x010fe20000011426 */
[----:B------:R-:W-:Y:S06]  /*11d0*/  BRA `(.L_x_866) ;  /* 0x0000000c001c7947 */ /* 0x000fec0003800000 */
.L_x_867:
[----:B------:R-:W4:Y:S02]  /*11e0*/  LDG.E.S16 R38, desc[UR36][R2.64] ;  /* 0x0000002402267981 */ /* 0x000f24000c1e1700 */
[----:B----4-:R-:W-:Y:S01]  /*11f0*/  SHF.R.S32.HI R39, RZ, 0x1f, R38 ;  /* 0x0000001fff277819 */ /* 0x010fe20000011426 */
[----:B------:R-:W-:Y:S06]  /*1200*/  BRA `(.L_x_866) ;  /* 0x0000000c00107947 */ /* 0x000fec0003800000 */
.L_x_862:
        /* <DEDUP_REMOVED lines=9> */
.L_x_870:
[----:B------:R-:W4:Y:S02]  /*12a0*/  LDG.E.U16 R2, desc[UR36][R2.64] ;  /* 0x0000002402027981 */ /* 0x000f24000c1e1500 */
[----:B----4-:R-:W-:-:S06]  /*12b0*/  HADD2.F32 R38, -RZ, R2.H0_H0 ;  /* 0x20000002ff267230 */ /* 0x010fcc0000004100 */
[----:B------:R-:W1:Y:S01]  /*12c0*/  F2I.S64.TRUNC R38, R38 ;  /* 0x0000002600267311 */ /* 0x000e62000020d900 */
[----:B------:R-:W-:Y:S05]  /*12d0*/  BRA `(.L_x_866) ;  /* 0x0000000800dc7947 */ /* 0x000fea0003800000 */
.L_x_869:
        /* <DEDUP_REMOVED lines=9> */
.L_x_872:
[----:B------:R-:W4:Y:S02]  /*1370*/  LDG.E.U16 R2, desc[UR36][R2.64] ;  /* 0x0000002402027981 */ /* 0x000f24000c1e1500 */
[----:B----4-:R-:W-:-:S06]  /*1380*/  HADD2.F32 R38, -RZ, R2.H0_H0 ;  /* 0x20000002ff267230 */ /* 0x010fcc0000004100 */
[----:B------:R-:W1:Y:S01]  /*1390*/  F2I.S64.TRUNC R38, R38 ;  /* 0x0000002600267311 */ /* 0x000e62000020d900 */
[----:B------:R-:W-:Y:S05]  /*13a0*/  BRA `(.L_x_866) ;  /* 0x0000000800a87947 */ /* 0x000fea0003800000 */
.L_x_871:
[----:B------:R-:W4:Y:S02]  /*13b0*/  LDG.E.64 R2, desc[UR36][R2.64] ;  /* 0x0000002402027981 */ /* 0x000f24000c1e1b00 */
[----:B----4-:R1:W4:Y:S01]  /*13c0*/  F2I.S64.F64.TRUNC R38, R2 ;  /* 0x0000000200267311 */ /* 0x010322000030d900 */
[----:B------:R-:W-:Y:S05]  /*13d0*/  BRA `(.L_x_866) ;  /* 0x00000008009c7947 */ /* 0x000fea0003800000 */
.L_x_861:
        /* <DEDUP_REMOVED lines=13> */
.L_x_875:
[----:B------:R-:W4:Y:S02]  /*14b0*/  LDG.E.64 R2, desc[UR36][R2.64] ;  /* 0x0000002402027981 */ /* 0x000f24000c1e1b00 */
[----:B----4-:R1:W4:Y:S01]  /*14c0*/  F2I.S64.F64.TRUNC R38, R2 ;  /* 0x0000000200267311 */ /* 0x010322000030d900 */
[----:B------:R-:W-:Y:S05]  /*14d0*/  BRA `(.L_x_866) ;  /* 0x00000008005c7947 */ /* 0x000fea0003800000 */
.L_x_874:
        /* <DEDUP_REMOVED lines=27> */
.L_x_877:
        /* <DEDUP_REMOVED lines=14> */
.L_x_876:
[----:B------:R-:W4:Y:S02]  /*1770*/  LDG.E.U16 R38, desc[UR36][R2.64] ;  /* 0x0000002402267981 */ /* 0x000f24000c1e1500 */
[----:B----4-:R-:W-:-:S06]  /*1780*/  IMAD.U32 R38, R38, 0x10000, RZ ;  /* 0x0001000026267824 */ /* 0x010fcc00078e00ff */
[----:B------:R-:W1:Y:S01]  /*1790*/  F2I.S64.TRUNC R38, R38 ;  /* 0x0000002600267311 */ /* 0x000e62000020d900 */
[----:B------:R-:W-:Y:S05]  /*17a0*/  BRA `(.L_x_866) ;  /* 0x0000000400a87947 */ /* 0x000fea0003800000 */
.L_x_873:
        /* <DEDUP_REMOVED lines=11> */
.L_x_880:
        /* <DEDUP_REMOVED lines=21> */
.L_x_884:
[----:B------:R-:W-:Y:S05]  /*19b0*/  BSYNC B1 ;  /* 0x0000000000017941 */ /* 0x000fea0003800000 */
.L_x_883:
[----:B------:R-:W-:Y:S01]  /*19c0*/  IMAD.SHL.U32 R2, R2, 0x100000, RZ ;  /* 0x0010000002027824 */ /* 0x000fe200078e00ff */
[----:B------:R-:W-:-:S04]  /*19d0*/  LEA R3, R0, 0x3b800000, 0x17 ;  /* 0x3b80000000037811 */ /* 0x000fc800078eb8ff */
[----:B------:R-:W-:-:S07]  /*19e0*/  LOP3.LUT R38, R3, R2, R38, 0xfe, !PT ;  /* 0x0000000203267212 */ /* 0x000fce00078efe26 */
.L_x_882:
[----:B------:R-:W-:Y:S05]  /*19f0*/  BSYNC B0 ;  /* 0x0000000000007941 */ /* 0x000fea0003800000 */
.L_x_881:
[----:B------:R-:W1:Y:S01]  /*1a00*/  F2I.S64.TRUNC R38, R38 ;  /* 0x0000002600267311 */ /* 0x000e62000020d900 */
[----:B------:R-:W-:Y:S05]  /*1a10*/  BRA `(.L_x_866) ;  /* 0x00000004000c7947 */ /* 0x000fea0003800000 */
.L_x_879:
        /* <DEDUP_REMOVED lines=21> */
.L_x_888:
[----:B------:R-:W-:Y:S05]  /*1b70*/  BSYNC B1 ;  /* 0x0000000000017941 */ /* 0x000fea0003800000 */
.L_x_887:
[----:B------:R-:W-:Y:S01]  /*1b80*/  IMAD.SHL.U32 R2, R2, 0x200000, RZ ;  /* 0x0020000002027824 */ /* 0x000fe200078e00ff */
[----:B------:R-:W-:-:S04]  /*1b90*/  LEA R3, R0, 0x37800000, 0x17 ;  /* 0x3780000000037811 */ /* 0x000fc800078eb8ff */
[----:B------:R-:W-:-:S07]  /*1ba0*/  LOP3.LUT R38, R3, R2, R38, 0xfe, !PT ;  /* 0x0000000203267212 */ /* 0x000fce00078efe26 */
.L_x_886:
[----:B------:R-:W-:Y:S05]  /*1bb0*/  BSYNC B0 ;  /* 0x0000000000007941 */ /* 0x000fea0003800000 */
.L_x_885:
[----:B------:R-:W1:Y:S01]  /*1bc0*/  F2I.S64.TRUNC R38, R38 ;  /* 0x0000002600267311 */ /* 0x000e62000020d900 */
[----:B------:R-:W-:Y:S05]  /*1bd0*/  BRA `(.L_x_866) ;  /* 0x00000000009c7947 */ /* 0x000fea0003800000 */
.L_x_878:
        /* <DEDUP_REMOVED lines=14> */
.L_x_892:
[----:B------:R-:W-:Y:S05]  /*1cc0*/  BSYNC B0 ;  /* 0x0000000000007941 */ /* 0x000fea0003800000 */
.L_x_891:
[----:B------:R-:W1:Y:S01]  /*1cd0*/  F2I.S64.TRUNC R38, R38 ;  /* 0x0000002600267311 */ /* 0x000e62000020d900 */
[----:B------:R-:W-:Y:S05]  /*1ce0*/  BRA `(.L_x_866) ;  /* 0x0000000000587947 */ /* 0x000fea0003800000 */
.L_x_865:
        /* <DEDUP_REMOVED lines=15> */
[----:B0-2345:R-:W-:Y:S05]  /*1de0*/  CALL.ABS.NOINC R2 ;  /* 0x0000000002007343 */ /* 0x03dfea0003c00000 */
.L_x_893:
[----:B------:R-:W-:Y:S01]  /*1df0*/  CS2R R38, SRZ ;  /* 0x0000000000267805 */ /* 0x000fe2000001ff00 */
[----:B------:R-:W-:Y:S06]  /*1e00*/  BRA `(.L_x_866) ;  /* 0x0000000000107947 */ /* 0x000fec0003800000 */
.L_x_890:
[----:B------:R1:W5:Y:S01]  /*1e10*/  LDG.E.64 R38, desc[UR36][R2.64] ;  /* 0x0000002402267981 */ /* 0x000362000c1e1b00 */
[----:B------:R-:W-:Y:S05]  /*1e20*/  BRA `(.L_x_866) ;  /* 0x0000000000087947 */ /* 0x000fea0003800000 */
.L_x_889:
[----:B------:R1:W5:Y:S01]  /*1e30*/  LDG.E R38, desc[UR36][R2.64] ;  /* 0x0000002402267981 */ /* 0x000362000c1e1900 */
[----:B------:R-:W-:-:S07]  /*1e40*/  IMAD.MOV.U32 R39, RZ, RZ, RZ ;  /* 0x000000ffff277224 */ /* 0x000fce00078e00ff */
.L_x_866:
[----:B-1--4-:R-:W1:Y:S01]  /*1e50*/  LDC.64 R2, c[0x0][0x270] ;  /* 0x00009c00ff027b82 */ /* 0x012e620000000a00 */
[----:B---3--:R-:W-:Y:S01]  /*1e60*/  PRMT R0, R59, 0x9910, RZ ;  /* 0x000099103b007816 */ /* 0x008fe200000000ff */
        /* <DEDUP_REMOVED lines=17> */
.L_x_897:
[----:B------:R1:W5:Y:S01]  /*1f80*/  LDG.E.U8 R36, desc[UR36][R2.64] ;  /* 0x0000002402247981 */ /* 0x000362000c1e1100 */
[----:B------:R-:W-:Y:S01]  /*1f90*/  IMAD.MOV.U32 R37, RZ, RZ, RZ ;  /* 0x000000ffff257224 */ /* 0x000fe200078e00ff */
[----:B------:R-:W-:Y:S06]  /*1fa0*/  BRA `(.L_x_899) ;  /* 0x0000000c00487947 */ /* 0x000fec0003800000 */
.L_x_896:
        /* <DEDUP_REMOVED lines=8> */
.L_x_901:
[----:B------:R-:W3:Y:S02]  /*2030*/  LDG.E R36, desc[UR36][R2.64] ;  /* 0x0000002402247981 */ /* 0x000ee4000c1e1900 */
[----:B---3--:R-:W-:Y:S01]  /*2040*/  SHF.R.S32.HI R37, RZ, 0x1f, R36 ;  /* 0x0000001fff257819 */ /* 0x008fe20000011424 */
[----:B------:R-:W-:Y:S06]  /*2050*/  BRA `(.L_x_899) ;  /* 0x0000000c001c7947 */ /* 0x000fec0003800000 */
.L_x_900:
[----:B------:R-:W3:Y:S02]  /*2060*/  LDG.E.S16 R36, desc[UR36][R2.64] ;  /* 0x0000002402247981 */ /* 0x000ee4000c1e1700 */
[----:B---3--:R-:W-:Y:S01]  /*2070*/  SHF.R.S32.HI R37, RZ, 0x1f, R36 ;  /* 0x0000001fff257819 */ /* 0x008fe20000011424 */
[----:B------:R-:W-:Y:S06]  /*2080*/  BRA `(.L_x_899) ;  /* 0x0000000c00107947 */ /* 0x000fec0003800000 */
.L_x_895:
[----:B------:R-:W-:-:S13]  /*2090*/  ISETP.GT.AND P0, PT, R0, 0x6, PT ;  /* 0x000000060000780c */ /* 0x000fda0003f04270 */
[----:B------:R-:W-:Y:S05]  /*20a0*/  @P0 BRA `(.L_x_902) ;  /* 0x00000000002c0947 */ /* 0x000fea0003800000 */
[----:B------:R-:W-:-:S13]  /*20b0*/  ISETP.NE.AND P0, PT, R0, 0x5, PT ;  /* 0x000000050000780c */ /* 0x000fda0003f05270 */
[----:B------:R-:W-:Y:S05]  /*20c0*/  @!P0 BRA `(.L_x_903) ;  /* 0x0000000000148947 */ /* 0x000fea0003800000 */
[----:B------:R-:W-:-:S13]  /*20d0*/  ISETP.NE.AND P0, PT, R0, 0x6, PT ;  /* 0x000000060000780c */ /* 0x000fda0003f05270 */
[----:B------:R-:W-:Y:S05]  /*20e0*/  @P0 BRA `(.L_x_898) ;  /* 0x0000000800a00947 */ /* 0x000fea0003800000 */
[----:B------:R-:W3:Y:S02]  /*20f0*/  LDG.E R2, desc[UR36][R2.64] ;  /* 0x0000002402027981 */ /* 0x000ee4000c1e1900 */
[----:B---3--:R3:W4:Y:S01]  /*2100*/  F2I.S64.TRUNC R36, R2 ;  /* 0x0000000200247311 */ /* 0x008722000020d900 */
[----:B------:R-:W-:Y:S05]  /*2110*/  BRA `(.L_x_899) ;  /* 0x0000000800ec7947 */ /* 0x000fea0003800000 */
.L_x_903:
[----:B------:R-:W3:Y:S02]  /*2120*/  LDG.E.U16 R2, desc[UR36][R2.64] ;  /* 0x0000002402027981 */ /* 0x000ee4000c1e1500 */
[----:B---3--:R-:W-:-:S06]  /*2130*/  HADD2.F32 R36, -RZ, R2.H0_H0 ;  /* 0x20000002ff247230 */ /* 0x008fcc0000004100 */
[----:B------:R-:W1:Y:S01]  /*2140*/  F2I.S64.TRUNC R36, R36 ;  /* 0x0000002400247311 */ /* 0x000e62000020d900 */
[----:B------:R-:W-:Y:S05]  /*2150*/  BRA `(.L_x_899) ;  /* 0x0000000800dc7947 */ /* 0x000fea0003800000 */
.L_x_902:
        /* <DEDUP_REMOVED lines=9> */
.L_x_905:
[----:B------:R-:W3:Y:S02]  /*21f0*/  LDG.E.U16 R2, desc[UR36][R2.64] ;  /* 0x0000002402027981 */ /* 0x000ee4000c1e1500 */
[----:B---3--:R-:W-:-:S06]  /*2200*/  HADD2.F32 R36, -RZ, R2.H0_H0 ;  /* 0x20000002ff247230 */ /* 0x008fcc0000004100 */
[----:B------:R-:W1:Y:S01]  /*2210*/  F2I.S64.TRUNC R36, R36 ;  /* 0x0000002400247311 */ /* 0x000e62000020d900 */
[----:B------:R-:W-:Y:S05]  /*2220*/  BRA `(.L_x_899) ;  /* 0x0000000800a87947 */ /* 0x000fea0003800000 */
.L_x_904:
[----:B------:R-:W3:Y:S02]  /*2230*/  LDG.E.64 R2, desc[UR36][R2.64] ;  /* 0x0000002402027981 */ /* 0x000ee4000c1e1b00 */
[----:B---3--:R1:W3:Y:S01]  /*2240*/  F2I.S64.F64.TRUNC R36, R2 ;  /* 0x0000000200247311 */ /* 0x0082e2000030d900 */
[----:B------:R-:W-:Y:S05]  /*2250*/  BRA `(.L_x_899) ;  /* 0x00000008009c7947 */ /* 0x000fea0003800000 */
.L_x_894:
        /* <DEDUP_REMOVED lines=13> */
.L_x_908:
[----:B------:R-:W3:Y:S02]  /*2330*/  LDG.E.64 R2, desc[UR36][R2.64] ;  /* 0x0000002402027981 */ /* 0x000ee4000c1e1b00 */
[----:B---3--:R1:W3:Y:S01]  /*2340*/  F2I.S64.F64.TRUNC R36, R2 ;  /* 0x0000000200247311 */ /* 0x0082e2000030d900 */
[----:B------:R-:W-:Y:S05]  /*2350*/  BRA `(.L_x_899) ;  /* 0x00000008005c7947 */ /* 0x000fea0003800000 */
.L_x_907:
        /* <DEDUP_REMOVED lines=27> */
.L_x_910:
[----:B------:R-:W3:Y:S02]  /*2510*/  LDG.E.U8 R2, desc[UR36][R2.64] ;  /* 0x0000002402027981 */ /* 0x000ee4000c1e1100 */
[C---:B---3--:R-:W-:Y:S02]  /*2520*/  IMAD.SHL.U32 R0, R2.reuse, 0x2000000, RZ ;  /* 0x0200000002007824 */ /* 0x048fe400078e00ff */
        /* <DEDUP_REMOVED lines=12> */
.L_x_909:
[----:B------:R-:W3:Y:S02]  /*25f0*/  LDG.E.U16 R36, desc[UR36][R2.64] ;  /* 0x0000002402247981 */ /* 0x000ee4000c1e1500 */
[----:B---3--:R-:W-:-:S06]  /*2600*/  IMAD.U32 R36, R36, 0x10000, RZ ;  /* 0x0001000024247824 */ /* 0x008fcc00078e00ff */
[----:B------:R-:W1:Y:S01]  /*2610*/  F2I.S64.TRUNC R36, R36 ;  /* 0x0000002400247311 */ /* 0x000e62000020d900 */
[----:B------:R-:W-:Y:S05]  /*2620*/  BRA `(.L_x_899) ;  /* 0x0000000400a87947 */ /* 0x000fea0003800000 */
.L_x_906:
        /* <DEDUP_REMOVED lines=11> */
.L_x_913:
        /* <DEDUP_REMOVED lines=21> */
.L_x_917:
[----:B------:R-:W-:Y:S05]  /*2830*/  BSYNC B1 ;  /* 0x0000000000017941 */ /* 0x000fea0003800000 */
.L_x_916:
[----:B------:R-:W-:Y:S01]  /*2840*/  IMAD.SHL.U32 R2, R2, 0x100000, RZ ;  /* 0x0010000002027824 */ /* 0x000fe200078e00ff */
[----:B------:R-:W-:-:S04]  /*2850*/  LEA R3, R0, 0x3b800000, 0x17 ;  /* 0x3b80000000037811 */ /* 0x000fc800078eb8ff */
[----:B------:R-:W-:-:S07]  /*2860*/  LOP3.LUT R36, R3, R2, R36, 0xfe, !PT ;  /* 0x0000000203247212 */ /* 0x000fce00078efe24 */
.L_x_915:
[----:B------:R-:W-:Y:S05]  /*2870*/  BSYNC B0 ;  /* 0x0000000000007941 */ /* 0x000fea0003800000 */
.L_x_914:
[----:B------:R-:W1:Y:S01]  /*2880*/  F2I.S64.TRUNC R36, R36 ;  /* 0x0000002400247311 */ /* 0x000e62000020d900 */
[----:B------:R-:W-:Y:S05]  /*2890*/  BRA `(.L_x_899) ;  /* 0x00000004000c7947 */ /* 0x000fea0003800000 */
.L_x_912:
        /* <DEDUP_REMOVED lines=21> */
.L_x_921:
[----:B------:R-:W-:Y:S05]  /*29f0*/  BSYNC B1 ;  /* 0x0000000000017941 */ /* 0x000fea0003800000 */
.L_x_920:
[----:B------:R-:W-:Y:S01]  /*2a00*/  IMAD.SHL.U32 R2, R2, 0x200000, RZ ;  /* 0x0020000002027824 */ /* 0x000fe200078e00ff */
[----:B------:R-:W-:-:S04]  /*2a10*/  LEA R3, R0, 0x37800000, 0x17 ;  /* 0x3780000000037811 */ /* 0x000fc800078eb8ff */
[----:B------:R-:W-:-:S07]  /*2a20*/  LOP3.LUT R36, R3, R2, R36, 0xfe, !PT ;  /* 0x0000000203247212 */ /* 0x000fce00078efe24 */
.L_x_919:
[----:B------:R-:W-:Y:S05]  /*2a30*/  BSYNC B0 ;  /* 0x0000000000007941 */ /* 0x000fea0003800000 */
.L_x_918:
[----:B------:R-:W1:Y:S01]  /*2a40*/  F2I.S64.TRUNC R36, R36 ;  /* 0x0000002400247311 */ /* 0x000e62000020d900 */
[----:B------:R-:W-:Y:S05]  /*2a50*/  BRA `(.L_x_899) ;  /* 0x00000000009c7947 */ /* 0x000fea0003800000 */
.L_x_911:
        /* <DEDUP_REMOVED lines=14> */
.L_x_925:
[----:B------:R-:W-:Y:S05]  /*2b40*/  BSYNC B0 ;  /* 0x0000000000007941 */ /* 0x000fea0003800000 */
.L_x_924:
[----:B------:R-:W1:Y:S01]  /*2b50*/  F2I.S64.TRUNC R36, R36 ;  /* 0x0000002400247311 */ /* 0x000e62000020d900 */
[----:B------:R-:W-:Y:S05]  /*2b60*/  BRA `(.L_x_899) ;  /* 0x0000000000587947 */ /* 0x000fea0003800000 */
.L_x_898:
        /* <DEDUP_REMOVED lines=15> */
[----:B0-23-5:R-:W-:Y:S05]  /*2c60*/  CALL.ABS.NOINC R2 ;  /* 0x0000000002007343 */ /* 0x02dfea0003c00000 */
.L_x_926:
[----:B------:R-:W-:Y:S01]  /*2c70*/  CS2R R36, SRZ ;  /* 0x0000000000247805 */ /* 0x000fe2000001ff00 */
[----:B------:R-:W-:Y:S06]  /*2c80*/  BRA `(.L_x_899) ;  /* 0x0000000000107947 */ /* 0x000fec0003800000 */
.L_x_923:
[----:B------:R1:W5:Y:S01]  /*2c90*/  LDG.E.64 R36, desc[UR36][R2.64] ;  /* 0x0000002402247981 */ /* 0x000362000c1e1b00 */
[----:B------:R-:W-:Y:S05]  /*2ca0*/  BRA `(.L_x_899) ;  /* 0x0000000000087947 */ /* 0x000fea0003800000 */
.L_x_922:
[----:B------:R1:W5:Y:S01]  /*2cb0*/  LDG.E R36, desc[UR36][R2.64] ;  /* 0x0000002402247981 */ /* 0x000362000c1e1900 */
[----:B------:R-:W-:-:S07]  /*2cc0*/  IMAD.MOV.U32 R37, RZ, RZ, RZ ;  /* 0x000000ffff257224 */ /* 0x000fce00078e00ff */
.L_x_899:
[----:B-1-3--:R-:W1:Y:S01]  /*2cd0*/  LDC.64 R2, c[0x0][0x278] ;  /* 0x00009e00ff027b82 */ /* 0x00ae620000000a00 */
[----:B--2---:R-:W-:Y:S01]  /*2ce0*/  PRMT R0, R60, 0x9910, RZ ;  /* 0x000099103c007816 */ /* 0x004fe200000000ff */
        /* <DEDUP_REMOVED lines=17> */
.L_x_930:
[----:B------:R1:W5:Y:S01]  /*2e00*/  LDG.E.U8 R34, desc[UR36][R2.64] ;  /* 0x0000002402227981 */ /* 0x000362000c1e1100 */
[----:B------:R-:W-:Y:S01]  /*2e10*/  IMAD.MOV.U32 R35, RZ, RZ, RZ ;  /* 0x000000ffff237224 */ /* 0x000fe200078e00ff */
[----:B------:R-:W-:Y:S06]  /*2e20*/  BRA `(.L_x_932) ;  /* 0x0000000c00487947 */ /* 0x000fec0003800000 */
.L_x_929:
        /* <DEDUP_REMOVED lines=8> */
.L_x_934:
[----:B------:R-:W2:Y:S02]  /*2eb0*/  LDG.E R34, desc[UR36][R2.64] ;  /* 0x0000002402227981 */ /* 0x000ea4000c1e1900 */
[----:B--2---:R-:W-:Y:S01]  /*2ec0*/  SHF.R.S32.HI R35, RZ, 0x1f, R34 ;  /* 0x0000001fff237819 */ /* 0x004fe20000011422 */
[----:B------:R-:W-:Y:S06]  /*2ed0*/  BRA `(.L_x_932) ;  /* 0x0000000c001c7947 */ /* 0x000fec0003800000 */
.L_x_933:
[----:B------:R-:W2:Y:S02]  /*2ee0*/  LDG.E.S16 R34, desc[UR36][R2.64] ;  /* 0x0000002402227981 */ /* 0x000ea4000c1e1700 */
[----:B--2---:R-:W-:Y:S01]  /*2ef0*/  SHF.R.S32.HI R35, RZ, 0x1f, R34 ;  /* 0x0000001fff237819 */ /* 0x004fe20000011422 */
[----:B------:R-:W-:Y:S06]  /*2f00*/  BRA `(.L_x_932) ;  /* 0x0000000c00107947 */ /* 0x000fec0003800000 */
.L_x_928:
        /* <DEDUP_REMOVED lines=9> */
.L_x_936:
[----:B------:R-:W2:Y:S02]  /*2fa0*/  LDG.E.U16 R2, desc[UR36][R2.64] ;  /* 0x0000002402027981 */ /* 0x000ea4000c1e1500 */
[----:B--2---:R-:W-:-:S06]  /*2fb0*/  HADD2.F32 R34, -RZ, R2.H0_H0 ;  /* 0x20000002ff227230 */ /* 0x004fcc0000004100 */
[----:B------:R-:W1:Y:S01]  /*2fc0*/  F2I.S64.TRUNC R34, R34 ;  /* 0x0000002200227311 */ /* 0x000e62000020d900 */
[----:B------:R-:W-:Y:S05]  /*2fd0*/  BRA `(.L_x_932) ;  /* 0x0000000800dc7947 */ /* 0x000fea0003800000 */
.L_x_935:
        /* <DEDUP_REMOVED lines=9> */
.L_x_938:
[----:B------:R-:W2:Y:S02]  /*3070*/  LDG.E.U16 R2, desc[UR36][R2.64] ;  /* 0x0000002402027981 */ /* 0x000ea4000c1e1500 */
[----:B--2---:R-:W-:-:S06]  /*3080*/  HADD2.F32 R34, -RZ, R2.H0_H0 ;  /* 0x20000002ff227230 */ /* 0x004fcc0000004100 */
[----:B------:R-:W1:Y:S01]  /*3090*/  F2I.S64.TRUNC R34, R34 ;  /* 0x0000002200227311 */ /* 0x000e62000020d900 */
[----:B------:R-:W-:Y:S05]  /*30a0*/  BRA `(.L_x_932) ;  /* 0x0000000800a87947 */ /* 0x000fea0003800000 */
.L_x_937:
[----:B------:R-:W2:Y:S02]  /*30b0*/  LDG.E.64 R2, desc[UR36][R2.64] ;  /* 0x0000002402027981 */ /* 0x000ea4000c1e1b00 */
[----:B--2---:R1:W2:Y:S01]  /*30c0*/  F2I.S64.F64.TRUNC R34, R2 ;  /* 0x0000000200227311 */ /* 0x0042a2000030d900 */
[----:B------:R-:W-:Y:S05]  /*30d0*/  BRA `(.L_x_932) ;  /* 0x00000008009c7947 */ /* 0x000fea0003800000 */
.L_x_927:
        /* <DEDUP_REMOVED lines=13> */
.L_x_941:
[----:B------:R-:W2:Y:S02]  /*31b0*/  LDG.E.64 R2, desc[UR36][R2.64] ;  /* 0x0000002402027981 */ /* 0x000ea4000c1e1b00 */
[----:B--2---:R1:W2:Y:S01]  /*31c0*/  F2I.S64.F64.TRUNC R34, R2 ;  /* 0x0000000200227311 */ /* 0x0042a2000030d900 */
[----:B------:R-:W-:Y:S05]  /*31d0*/  BRA `(.L_x_932) ;  /* 0x00000008005c7947 */ /* 0x000fea0003800000 */
.L_x_940:
        /* <DEDUP_REMOVED lines=27> */
.L_x_943:
        /* <DEDUP_REMOVED lines=14> */
.L_x_942:
[----:B------:R-:W2:Y:S02]  /*3470*/  LDG.E.U16 R34, desc[UR36][R2.64] ;  /* 0x0000002402227981 */ /* 0x000ea4000c1e1500 */
[----:B--2---:R-:W-:-:S06]  /*3480*/  IMAD.U32 R34, R34, 0x10000, RZ ;  /* 0x0001000022227824 */ /* 0x004fcc00078e00ff */
[----:B------:R-:W1:Y:S01]  /*3490*/  F2I.S64.TRUNC R34, R34 ;  /* 0x0000002200227311 */ /* 0x000e62000020d900 */
[----:B------:R-:W-:Y:S05]  /*34a0*/  BRA `(.L_x_932) ;  /* 0x0000000400a87947 */ /* 0x000fea0003800000 */
.L_x_939:
        /* <DEDUP_REMOVED lines=11> */
.L_x_946:
        /* <DEDUP_REMOVED lines=21> */
.L_x_950:
[----:B------:R-:W-:Y:S05]  /*36b0*/  BSYNC B1 ;  /* 0x0000000000017941 */ /* 0x000fea0003800000 */
.L_x_949:
[----:B------:R-:W-:Y:S01]  /*36c0*/  IMAD.SHL.U32 R2, R2, 0x100000, RZ ;  /* 0x0010000002027824 */ /* 0x000fe200078e00ff */
[----:B------:R-:W-:-:S04]  /*36d0*/  LEA R3, R0, 0x3b800000, 0x17 ;  /* 0x3b80000000037811 */ /* 0x000fc800078eb8ff */
[----:B------:R-:W-:-:S07]  /*36e0*/  LOP3.LUT R34, R3, R2, R34, 0xfe, !PT ;  /* 0x0000000203227212 */ /* 0x000fce00078efe22 */
.L_x_948:
[----:B------:R-:W-:Y:S05]  /*36f0*/  BSYNC B0 ;  /* 0x0000000000007941 */ /* 0x000fea0003800000 */
.L_x_947:
[----:B------:R-:W1:Y:S01]  /*3700*/  F2I.S64.TRUNC R34, R34 ;  /* 0x0000002200227311 */ /* 0x000e62000020d900 */
[----:B------:R-:W-:Y:S05]  /*3710*/  BRA `(.L_x_932) ;  /* 0x00000004000c7947 */ /* 0x000fea0003800000 */
.L_x_945:
        /* <DEDUP_REMOVED lines=21> */
.L_x_954:
[----:B------:R-:W-:Y:S05]  /*3870*/  BSYNC B1 ;  /* 0x0000000000017941 */ /* 0x000fea0003800000 */
.L_x_953:
[----:B------:R-:W-:Y:S01]  /*3880*/  IMAD.SHL.U32 R2, R2, 0x200000, RZ ;  /* 0x0020000002027824 */ /* 0x000fe200078e00ff */
[----:B------:R-:W-:-:S04]  /*3890*/  LEA R3, R0, 0x37800000, 0x17 ;  /* 0x3780000000037811 */ /* 0x000fc800078eb8ff */
[----:B------:R-:W-:-:S07]  /*38a0*/  LOP3.LUT R34, R3, R2, R34, 0xfe, !PT ;  /* 0x0000000203227212 */ /* 0x000fce00078efe22 */
.L_x_952:
[----:B------:R-:W-:Y:S05]  /*38b0*/  BSYNC B0 ;  /* 0x0000000000007941 */ /* 0x000fea0003800000 */
.L_x_951:
[----:B------:R-:W1:Y:S01]  /*38c0*/  F2I.S64.TRUNC R34, R34 ;  /* 0x0000002200227311 */ /* 0x000e62000020d900 */
[----:B------:R-:W-:Y:S05]  /*38d0*/  BRA `(.L_x_932) ;  /* 0x00000000009c7947 */ /* 0x000fea0003800000 */
.L_x_944:
        /* <DEDUP_REMOVED lines=14> */
.L_x_958:
[----:B------:R-:W-:Y:S05]  /*39c0*/  BSYNC B0 ;  /* 0x0000000000007941 */ /* 0x000fea0003800000 */
.L_x_957:
[----:B------:R-:W2:Y:S01]  /*39d0*/  F2I.S64.TRUNC R34, R34 ;  /* 0x0000002200227311 */ /* 0x000ea2000020d900 */
[----:B------:R-:W-:Y:S05]  /*39e0*/  BRA `(.L_x_932) ;  /* 0x0000000000587947 */ /* 0x000fea0003800000 */
.L_x_931:
        /* <DEDUP_REMOVED lines=16> */
.L_x_959:
[----:B------:R-:W-:Y:S01]  /*3af0*/  CS2R R34, SRZ ;  /* 0x0000000000227805 */ /* 0x000fe2000001ff00 */
[----:B------:R-:W-:Y:S06]  /*3b00*/  BRA `(.L_x_932) ;  /* 0x0000000000107947 */ /* 0x000fec0003800000 */
.L_x_956:
[----:B------:R1:W5:Y:S01]  /*3b10*/  LDG.E.64 R34, desc[UR36][R2.64] ;  /* 0x0000002402227981 */ /* 0x000362000c1e1b00 */
[----:B------:R-:W-:Y:S05]  /*3b20*/  BRA `(.L_x_932) ;  /* 0x0000000000087947 */ /* 0x000fea0003800000 */
.L_x_955:
[----:B------:R3:W5:Y:S01]  /*3b30*/  LDG.E R34, desc[UR36][R2.64] ;  /* 0x0000002402227981 */ /* 0x000762000c1e1900 */
[----:B------:R-:W-:-:S07]  /*3b40*/  IMAD.MOV.U32 R35, RZ, RZ, RZ ;  /* 0x000000ffff237224 */ /* 0x000fce00078e00ff */
.L_x_932:
[----:B-1-3--:R-:W1:Y:S01]  /*3b50*/  LDC.64 R2, c[0x0][0x280] ;  /* 0x0000a000ff027b82 */ /* 0x00ae620000000a00 */
[----:B0-----:R-:W-:Y:S01]  /*3b60*/  PRMT R0, R61, 0x9910, RZ ;  /* 0x000099103d007816 */ /* 0x001fe200000000ff */
        /* <DEDUP_REMOVED lines=17> */
.L_x_963:
[----:B------:R0:W5:Y:S01]  /*3c80*/  LDG.E.U8 R56, desc[UR36][R2.64] ;  /* 0x0000002402387981 */ /* 0x000162000c1e1100 */
[----:B------:R-:W-:Y:S01]  /*3c90*/  IMAD.MOV.U32 R57, RZ, RZ, RZ ;  /* 0x000000ffff397224 */ /* 0x000fe200078e00ff */
[----:B------:R-:W-:Y:S06]  /*3ca0*/  BRA `(.L_x_965) ;  /* 0x0000000c00487947 */ /* 0x000fec0003800000 */
.L_x_962:
        /* <DEDUP_REMOVED lines=8> */
.L_x_967:
[----:B------:R-:W3:Y:S02]  /*3d30*/  LDG.E R56, desc[UR36][R2.64] ;  /* 0x0000002402387981 */ /* 0x000ee4000c1e1900 */
[----:B---3--:R-:W-:Y:S01]  /*3d40*/  SHF.R.S32.HI R57, RZ, 0x1f, R56 ;  /* 0x0000001fff397819 */ /* 0x008fe20000011438 */
[----:B------:R-:W-:Y:S06]  /*3d50*/  BRA `(.L_x_965) ;  /* 0x0000000c001c7947 */ /* 0x000fec0003800000 */
.L_x_966:
[----:B------:R-:W3:Y:S02]  /*3d60*/  LDG.E.S16 R56, desc[UR36][R2.64] ;  /* 0x0000002402387981 */ /* 0x000ee4000c1e1700 */
[----:B---3--:R-:W-:Y:S01]  /*3d70*/  SHF.R.S32.HI R57, RZ, 0x1f, R56 ;  /* 0x0000001fff397819 */ /* 0x008fe20000011438 */
[----:B------:R-:W-:Y:S06]  /*3d80*/  BRA `(.L_x_965) ;  /* 0x0000000c00107947 */ /* 0x000fec0003800000 */
.L_x_961:
        /* <DEDUP_REMOVED lines=9> */
.L_x_969:
[----:B------:R-:W3:Y:S02]  /*3e20*/  LDG.E.U16 R2, desc[UR36][R2.64] ;  /* 0x0000002402027981 */ /* 0x000ee4000c1e1500 */
[----:B---3--:R-:W-:-:S06]  /*3e30*/  HADD2.F32 R56, -RZ, R2.H0_H0 ;  /* 0x20000002ff387230 */ /* 0x008fcc0000004100 */
[----:B------:R-:W0:Y:S01]  /*3e40*/  F2I.S64.TRUNC R56, R56 ;  /* 0x0000003800387311 */ /* 0x000e22000020d900 */
[----:B------:R-:W-:Y:S05]  /*3e50*/  BRA `(.L_x_965) ;  /* 0x0000000800dc7947 */ /* 0x000fea0003800000 */
.L_x_968:
        /* <DEDUP_REMOVED lines=9> */
.L_x_971:
[----:B------:R-:W3:Y:S02]  /*3ef0*/  LDG.E.U16 R2, desc[UR36][R2.64] ;  /* 0x0000002402027981 */ /* 0x000ee4000c1e1500 */
[----:B---3--:R-:W-:-:S06]  /*3f00*/  HADD2.F32 R56, -RZ, R2.H0_H0 ;  /* 0x20000002ff387230 */ /* 0x008fcc0000004100 */
[----:B------:R-:W0:Y:S01]  /*3f10*/  F2I.S64.TRUNC R56, R56 ;  /* 0x0000003800387311 */ /* 0x000e22000020d900 */
[----:B------:R-:W-:Y:S05]  /*3f20*/  BRA `(.L_x_965) ;  /* 0x0000000800a87947 */ /* 0x000fea0003800000 */
.L_x_970:
[----:B------:R-:W3:Y:S02]  /*3f30*/  LDG.E.64 R2, desc[UR36][R2.64] ;  /* 0x0000002402027981 */ /* 0x000ee4000c1e1b00 */
[----:B---3--:R0:W1:Y:S01]  /*3f40*/  F2I.S64.F64.TRUNC R56, R2 ;  /* 0x0000000200387311 */ /* 0x008062000030d900 */
[----:B------:R-:W-:Y:S05]  /*3f50*/  BRA `(.L_x_965) ;  /* 0x00000008009c7947 */ /* 0x000fea0003800000 */
.L_x_960:
        /* <DEDUP_REMOVED lines=13> */
.L_x_974:
[----:B------:R-:W3:Y:S02]  /*4030*/  LDG.E.64 R2, desc[UR36][R2.64] ;  /* 0x0000002402027981 */ /* 0x000ee4000c1e1b00 */
[----:B---3--:R0:W1:Y:S01]  /*4040*/  F2I.S64.F64.TRUNC R56, R2 ;  /* 0x0000000200387311 */ /* 0x008062000030d900 */
[----:B------:R-:W-:Y:S05]  /*4050*/  BRA `(.L_x_965) ;  /* 0x00000008005c7947 */ /* 0x000fea0003800000 */
.L_x_973:
        /* <DEDUP_REMOVED lines=27> */
.L_x_976:
        /* <DEDUP_REMOVED lines=14> */
.L_x_975:
[----:B------:R-:W3:Y:S02]  /*42f0*/  LDG.E.U16 R56, desc[UR36][R2.64] ;  /* 0x0000002402387981 */ /* 0x000ee4000c1e1500 */
[----:B---3--:R-:W-:-:S06]  /*4300*/  IMAD.U32 R56, R56, 0x10000, RZ ;  /* 0x0001000038387824 */ /* 0x008fcc00078e00ff */
[----:B------:R-:W0:Y:S01]  /*4310*/  F2I.S64.TRUNC R56, R56 ;  /* 0x0000003800387311 */ /* 0x000e22000020d900 */
[----:B------:R-:W-:Y:S05]  /*4320*/  BRA `(.L_x_965) ;  /* 0x0000000400a87947 */ /* 0x000fea0003800000 */
.L_x_972:
        /* <DEDUP_REMOVED lines=11> */
.L_x_979:
        /* <DEDUP_REMOVED lines=21> */
.L_x_983:
[----:B------:R-:W-:Y:S05]  /*4530*/  BSYNC B1 ;  /* 0x0000000000017941 */ /* 0x000fea0003800000 */
.L_x_982:
[----:B------:R-:W-:Y:S01]  /*4540*/  IMAD.SHL.U32 R2, R2, 0x100000, RZ ;  /* 0x0010000002027824 */ /* 0x000fe200078e00ff */
[----:B------:R-:W-:-:S04]  /*4550*/  LEA R3, R0, 0x3b800000, 0x17 ;  /* 0x3b80000000037811 */ /* 0x000fc800078eb8ff */
[----:B------:R-:W-:-:S07]  /*4560*/  LOP3.LUT R56, R3, R2, R56, 0xfe, !PT ;  /* 0x0000000203387212 */ /* 0x000fce00078efe38 */
.L_x_981:
[----:B------:R-:W-:Y:S05]  /*4570*/  BSYNC B0 ;  /* 0x0000000000007941 */ /* 0x000fea0003800000 */
.L_x_980:
[----:B------:R-:W0:Y:S01]  /*4580*/  F2I.S64.TRUNC R56, R56 ;  /* 0x0000003800387311 */ /* 0x000e22000020d900 */
[----:B------:R-:W-:Y:S05]  /*4590*/  BRA `(.L_x_965) ;  /* 0x00000004000c7947 */ /* 0x000fea0003800000 */
.L_x_978:
        /* <DEDUP_REMOVED lines=21> */
.L_x_987:
[----:B------:R-:W-:Y:S05]  /*46f0*/  BSYNC B1 ;  /* 0x0000000000017941 */ /* 0x000fea0003800000 */
.L_x_986:
[----:B------:R-:W-:Y:S01]  /*4700*/  IMAD.SHL.U32 R2, R2, 0x200000, RZ ;  /* 0x0020000002027824 */ /* 0x000fe200078e00ff */
[----:B------:R-:W-:-:S04]  /*4710*/  LEA R3, R0, 0x37800000, 0x17 ;  /* 0x3780000000037811 */ /* 0x000fc800078eb8ff */
[----:B------:R-:W-:-:S07]  /*4720*/  LOP3.LUT R56, R3, R2, R56, 0xfe, !PT ;  /* 0x0000000203387212 */ /* 0x000fce00078efe38 */
.L_x_985:
[----:B------:R-:W-:Y:S05]  /*4730*/  BSYNC B0 ;  /* 0x0000000000007941 */ /* 0x000fea0003800000 */
.L_x_984:
[----:B------:R-:W0:Y:S01]  /*4740*/  F2I.S64.TRUNC R56, R56 ;  /* 0x0000003800387311 */ /* 0x000e22000020d900 */
[----:B------:R-:W-:Y:S05]  /*4750*/  BRA `(.L_x_965) ;  /* 0x00000000009c7947 */ /* 0x000fea0003800000 */
.L_x_977:
        /* <DEDUP_REMOVED lines=14> */
.L_x_991:
[----:B------:R-:W-:Y:S05]  /*4840*/  BSYNC B0 ;  /* 0x0000000000007941 */ /* 0x000fea0003800000 */
.L_x_990:
[----:B------:R-:W0:Y:S01]  /*4850*/  F2I.S64.TRUNC R56, R56 ;  /* 0x0000003800387311 */ /* 0x000e22000020d900 */
[----:B------:R-:W-:Y:S05]  /*4860*/  BRA `(.L_x_965) ;  /* 0x0000000000587947 */ /* 0x000fea0003800000 */
.L_x_964:
        /* <DEDUP_REMOVED lines=16> */
.L_x_992:
[----:B------:R-:W-:Y:S01]  /*4970*/  CS2R R56, SRZ ;  /* 0x0000000000387805 */ /* 0x000fe2000001ff00 */
[----:B------:R-:W-:Y:S06]  /*4980*/  BRA `(.L_x_965) ;  /* 0x0000000000107947 */ /* 0x000fec0003800000 */
.L_x_989:
[----:B------:R0:W5:Y:S01]  /*4990*/  LDG.E.64 R56, desc[UR36][R2.64] ;  /* 0x0000002402387981 */ /* 0x000162000c1e1b00 */
[----:B------:R-:W-:Y:S05]  /*49a0*/  BRA `(.L_x_965) ;  /* 0x0000000000087947 */ /* 0x000fea0003800000 */
.L_x_988:
[----:B------:R0:W5:Y:S01]  /*49b0*/  LDG.E R56, desc[UR36][R2.64] ;  /* 0x0000002402387981 */ /* 0x000162000c1e1900 */
[----:B------:R-:W-:-:S07]  /*49c0*/  IMAD.MOV.U32 R57, RZ, RZ, RZ ;  /* 0x000000ffff397224 */ /* 0x000fce00078e00ff */
.L_x_965:
[----:B------:R-:W2:Y:S02]  /*49d0*/  S2R R63, SR_TID.X ;  /* 0x00000000003f7919 */ /* 0x000ea40000002100 */
[----:B--2---:R-:W-:-:S07]  /*49e0*/  VIADD R63, R63, 0x80 ;  /* 0x000000803f3f7836 */ /* 0x004fce0000000000 */
.L_x_827:
[----:B------:R-:W-:Y:S05]  /*49f0*/  BSYNC B6 ;  /* 0x0000000000067941 */ /* 0x000fea0003800000 */
.L_x_826:
[----:B------:R-:W-:Y:S01]  /*4a00*/  ISETP.GE.AND P0, PT, R63, R67, PT ;  /* 0x000000433f00720c */ /* 0x000fe20003f06270 */
[----:B------:R-:W-:Y:S01]  /*4a10*/  BSSY B6, `(.L_x_993) ;  /* 0x0000498000067945 */ /* 0x000fe20003800000 */
[----:B------:R-:W-:Y:S02]  /*4a20*/  CS2R R32, SRZ ;  /* 0x0000000000207805 */ /* 0x000fe4000001ff00 */
[----:B------:R-:W-:Y:S02]  /*4a30*/  CS2R R30, SRZ ;  /* 0x00000000001e7805 */ /* 0x000fe4000001ff00 */
[----:B------:R-:W-:Y:S02]  /*4a40*/  CS2R R28, SRZ ;  /* 0x00000000001c7805 */ /* 0x000fe4000001ff00 */
[----:B------:R-:W-:Y:S02]  /*4a50*/  CS2R R26, SRZ ;  /* 0x00000000001a7805 */ /* 0x000fe4000001ff00 */
[----:B------:R-:W-:-:S03]  /*4a60*/  CS2R R54, SRZ ;  /* 0x0000000000367805 */ /* 0x000fc6000001ff00 */
[----:B------:R-:W-:Y:S05]  /*4a70*/  @P0 BRA `(.L_x_994) ;  /* 0x0000004800440947 */ /* 0x000fea0003800000 */
[----:B0-----:R-:W0:Y:S01]  /*4a80*/  LDC.64 R2, c[0x0][0x260] ;  /* 0x00009800ff027b82 */ /* 0x001e220000000a00 */
[----:B------:R-:W-:Y:S01]  /*4a90*/  PRMT R0, R62, 0x9910, RZ ;  /* 0x000099103e007816 */ /* 0x000fe200000000ff */
[----:B------:R-:W-:Y:S01]  /*4aa0*/  IMAD R42, R42, 0x200, R63 ;  /* 0x000002002a2a7824 */ /* 0x000fe200078e023f */
[----:B------:R-:W-:Y:S02]  /*4ab0*/  ULDC UR4, c[0x0][0x294] ;  /* 0x0000a50000047ab9 */ /* 0x000fe40000000800 */
[----:B------:R-:W-:Y:S01]  /*4ac0*/  ISETP.GT.AND P1, PT, R0, 0x9, PT ;  /* 0x000000090000780c */ /* 0x000fe20003f24270 */
[----:B-1----:R-:W-:-:S05]  /*4ad0*/  IMAD R5, R42, UR4, RZ ;  /* 0x000000042a057c24 */ /* 0x002fca000f8e02ff */
[----:B0-----:R-:W-:-:S05]  /*4ae0*/  IADD3 R2, P0, R5, R2, RZ ;  /* 0x0000000205027210 */ /* 0x001fca0007f1e0ff */
        /* <DEDUP_REMOVED lines=13> */
.L_x_998:
[----:B------:R0:W5:Y:S01]  /*4bc0*/  LDG.E.U8 R32, desc[UR36][R2.64] ;  /* 0x0000002402207981 */ /* 0x000162000c1e1100 */
[----:B------:R-:W-:Y:S01]  /*4bd0*/  IMAD.MOV.U32 R33, RZ, RZ, RZ ;  /* 0x000000ffff217224 */ /* 0x000fe200078e00ff */
[----:B------:R-:W-:Y:S06]  /*4be0*/  BRA `(.L_x_1000) ;  /* 0x0000000c00487947 */ /* 0x000fec0003800000 */
.L_x_997:
        /* <DEDUP_REMOVED lines=8> */
.L_x_1002:
[----:B------:R-:W2:Y:S02]  /*4c70*/  LDG.E R32, desc[UR36][R2.64] ;  /* 0x0000002402207981 */ /* 0x000ea4000c1e1900 */
[----:B--2---:R-:W-:Y:S01]  /*4c80*/  SHF.R.S32.HI R33, RZ, 0x1f, R32 ;  /* 0x0000001fff217819 */ /* 0x004fe20000011420 */
[----:B------:R-:W-:Y:S06]  /*4c90*/  BRA `(.L_x_1000) ;  /* 0x0000000c001c7947 */ /* 0x000fec0003800000 */
.L_x_1001:
[----:B------:R-:W2:Y:S02]  /*4ca0*/  LDG.E.S16 R32, desc[UR36][R2.64] ;  /* 0x0000002402207981 */ /* 0x000ea4000c1e1700 */
[----:B--2---:R-:W-:Y:S01]  /*4cb0*/  SHF.R.S32.HI R33, RZ, 0x1f, R32 ;  /* 0x0000001fff217819 */ /* 0x004fe20000011420 */
[----:B------:R-:W-:Y:S06]  /*4cc0*/  BRA `(.L_x_1000) ;  /* 0x0000000c00107947 */ /* 0x000fec0003800000 */
.L_x_996:
        /* <DEDUP_REMOVED lines=9> */
.L_x_1004:
[----:B------:R-:W2:Y:S02]  /*4d60*/  LDG.E.U16 R2, desc[UR36][R2.64] ;  /* 0x0000002402027981 */ /* 0x000ea4000c1e1500 */
[----:B--2---:R-:W-:-:S06]  /*4d70*/  HADD2.F32 R32, -RZ, R2.H0_H0 ;  /* 0x20000002ff207230 */ /* 0x004fcc0000004100 */
[----:B------:R-:W0:Y:S01]  /*4d80*/  F2I.S64.TRUNC R32, R32 ;  /* 0x0000002000207311 */ /* 0x000e22000020d900 */
[----:B------:R-:W-:Y:S05]  /*4d90*/  BRA `(.L_x_1000) ;  /* 0x0000000800dc7947 */ /* 0x000fea0003800000 */
.L_x_1003:
        /* <DEDUP_REMOVED lines=9> */
.L_x_1006:
[----:B------:R-:W2:Y:S02]  /*4e30*/  LDG.E.U16 R2, desc[UR36][R2.64] ;  /* 0x0000002402027981 */ /* 0x000ea4000c1e1500 */
[----:B--2---:R-:W-:-:S06]  /*4e40*/  HADD2.F32 R32, -RZ, R2.H0_H0 ;  /* 0x20000002ff207230 */ /* 0x004fcc0000004100 */
[----:B------:R-:W0:Y:S01]  /*4e50*/  F2I.S64.TRUNC R32, R32 ;  /* 0x0000002000207311 */ /* 0x000e22000020d900 */
[----:B------:R-:W-:Y:S05]  /*4e60*/  BRA `(.L_x_1000) ;  /* 0x0000000800a87947 */ /* 0x000fea0003800000 */
.L_x_1005:
[----:B------:R-:W2:Y:S02]  /*4e70*/  LDG.E.64 R2, desc[UR36][R2.64] ;  /* 0x0000002402027981 */ /* 0x000ea4000c1e1b00 */
[----:B--2---:R0:W1:Y:S01]  /*4e80*/  F2I.S64.F64.TRUNC R32, R2 ;  /* 0x0000000200207311 */ /* 0x004062000030d900 */
[----:B------:R-:W-:Y:S05]  /*4e90*/  BRA `(.L_x_1000) ;  /* 0x00000008009c7947 */ /* 0x000fea0003800000 */
.L_x_995:
        /* <DEDUP_REMOVED lines=13> */
.L_x_1009:
[----:B------:R-:W2:Y:S02]  /*4f70*/  LDG.E.64 R2, desc[UR36][R2.64] ;  /* 0x0000002402027981 */ /* 0x000ea4000c1e1b00 */
[----:B--2---:R0:W1:Y:S01]  /*4f80*/  F2I.S64.F64.TRUNC R32, R2 ;  /* 0x0000000200207311 */ /* 0x004062000030d900 */
[----:B------:R-:W-:Y:S05]  /*4f90*/  BRA `(.L_x_1000) ;  /* 0x00000008005c7947 */ /* 0x000fea0003800000 */
.L_x_1008:
        /* <DEDUP_REMOVED lines=27> */
.L_x_1011:
        /* <DEDUP_REMOVED lines=12> */
[----:B------:R2:W0:Y:S01]  /*5210*/  F2I.S64.TRUNC R32, R4 ;  /* 0x0000000400207311 */ /* 0x000422000020d900 */
[----:B------:R-:W-:Y:S05]  /*5220*/  BRA `(.L_x_1000) ;  /* 0x0000000400b87947 */ /* 0x000fea0003800000 */
.L_x_1010:
[----:B------:R-:W2:Y:S02]  /*5230*/  LDG.E.U16 R32, desc[UR36][R2.64] ;  /* 0x0000002402207981 */ /* 0x000ea4000c1e1500 */
[----:B--2---:R-:W-:-:S06]  /*5240*/  IMAD.U32 R32, R32, 0x10000, RZ ;  /* 0x0001000020207824 */ /* 0x004fcc00078e00ff */
[----:B------:R-:W0:Y:S01]  /*5250*/  F2I.S64.TRUNC R32, R32 ;  /* 0x0000002000207311 */ /* 0x000e22000020d900 */
[----:B------:R-:W-:Y:S05]  /*5260*/  BRA `(.L_x_1000) ;  /* 0x0000000400a87947 */ /* 0x000fea0003800000 */
.L_x_1007:
        /* <DEDUP_REMOVED lines=11> */
.L_x_1014:
        /* <DEDUP_REMOVED lines=21> */
.L_x_1018:
[----:B------:R-:W-:Y:S05]  /*5470*/  BSYNC B1 ;  /* 0x0000000000017941 */ /* 0x000fea0003800000 */
.L_x_1017:
[----:B------:R-:W-:Y:S01]  /*5480*/  IMAD.SHL.U32 R2, R2, 0x100000, RZ ;  /* 0x0010000002027824 */ /* 0x000fe200078e00ff */
[----:B------:R-:W-:-:S04]  /*5490*/  LEA R3, R0, 0x3b800000, 0x17 ;  /* 0x3b80000000037811 */ /* 0x000fc800078eb8ff */
[----:B------:R-:W-:-:S07]  /*54a0*/  LOP3.LUT R32, R3, R2, R32, 0xfe, !PT ;  /* 0x0000000203207212 */ /* 0x000fce00078efe20 */
.L_x_1016:
[----:B------:R-:W-:Y:S05]  /*54b0*/  BSYNC B0 ;  /* 0x0000000000007941 */ /* 0x000fea0003800000 */
.L_x_1015:
[----:B------:R-:W0:Y:S01]  /*54c0*/  F2I.S64.TRUNC R32, R32 ;  /* 0x0000002000207311 */ /* 0x000e22000020d900 */
[----:B------:R-:W-:Y:S05]  /*54d0*/  BRA `(.L_x_1000) ;  /* 0x00000004000c7947 */ /* 0x000fea0003800000 */
.L_x_1013:
        /* <DEDUP_REMOVED lines=21> */
.L_x_1022:
[----:B------:R-:W-:Y:S05]  /*5630*/  BSYNC B1 ;  /* 0x0000000000017941 */ /* 0x000fea0003800000 */
.L_x_1021:
[----:B------:R-:W-:Y:S01]  /*5640*/  IMAD.SHL.U32 R2, R2, 0x200000, RZ ;  /* 0x0020000002027824 */ /* 0x000fe200078e00ff */
[----:B------:R-:W-:-:S04]  /*5650*/  LEA R3, R0, 0x37800000, 0x17 ;  /* 0x3780000000037811 */ /* 0x000fc800078eb8ff */
[----:B------:R-:W-:-:S07]  /*5660*/  LOP3.LUT R32, R3, R2, R32, 0xfe, !PT ;  /* 0x0000000203207212 */ /* 0x000fce00078efe20 */
.L_x_1020:
[----:B------:R-:W-:Y:S05]  /*5670*/  BSYNC B0 ;  /* 0x0000000000007941 */ /* 0x000fea0003800000 */
.L_x_1019:
[----:B------:R-:W0:Y:S01]  /*5680*/  F2I.S64.TRUNC R32, R32 ;  /* 0x0000002000207311 */ /* 0x000e22000020d900 */
[----:B------:R-:W-:Y:S05]  /*5690*/  BRA `(.L_x_1000) ;  /* 0x00000000009c7947 */ /* 0x000fea0003800000 */
.L_x_1012:
        /* <DEDUP_REMOVED lines=14> */
.L_x_1026:
[----:B------:R-:W-:Y:S05]  /*5780*/  BSYNC B0 ;  /* 0x0000000000007941 */ /* 0x000fea0003800000 */
.L_x_1025:
[----:B------:R-:W0:Y:S01]  /*5790*/  F2I.S64.TRUNC R32, R32 ;  /* 0x0000002000207311 */ /* 0x000e22000020d900 */
[----:B------:R-:W-:Y:S05]  /*57a0*/  BRA `(.L_x_1000) ;  /* 0x0000000000587947 */ /* 0x000fea0003800000 */
.L_x_999:
        /* <DEDUP_REMOVED lines=16> */
.L_x_1027:
[----:B------:R-:W-:Y:S01]  /*58b0*/  CS2R R32, SRZ ;  /* 0x0000000000207805 */ /* 0x000fe2000001ff00 */
[----:B------:R-:W-:Y:S06]  /*58c0*/  BRA `(.L_x_1000) ;  /* 0x0000000000107947 */ /* 0x000fec0003800000 */
.L_x_1024:
[----:B------:R0:W5:Y:S01]  /*58d0*/  LDG.E.64 R32, desc[UR36][R2.64] ;  /* 0x0000002402207981 */ /* 0x000162000c1e1b00 */
[----:B------:R-:W-:Y:S05]  /*58e0*/  BRA `(.L_x_1000) ;  /* 0x0000000000087947 */ /* 0x000fea0003800000 */
.L_x_1023:
[----:B------:R0:W5:Y:S01]  /*58f0*/  LDG.E R32, desc[UR36][R2.64] ;  /* 0x0000002402207981 */ /* 0x000162000c1e1900 */
[----:B------:R-:W-:-:S07]  /*5900*/  IMAD.MOV.U32 R33, RZ, RZ, RZ ;  /* 0x000000ffff217224 */ /* 0x000fce00078e00ff */
.L_x_1000:
[----:B0-----:R-:W0:Y:S01]  /*5910*/  LDC.64 R2, c[0x0][0x268] ;  /* 0x00009a00ff027b82 */ /* 0x001e220000000a00 */
[----:B------:R-:W-:Y:S01]  /*5920*/  PRMT R0, R58, 0x9910, RZ ;  /* 0x000099103a007816 */ /* 0x000fe200000000ff */
[----:B------:R-:W-:Y:S02]  /*5930*/  ULDC UR4, c[0x0][0x298] ;  /* 0x0000a60000047ab9 */ /* 0x000fe40000000800 */
[----:B------:R-:W-:Y:S01]  /*5940*/  IMAD R5, R42, UR4, RZ ;  /* 0x000000042a057c24 */ /* 0x000fe2000f8e02ff */
[----:B------:R-:W-:-:S04]  /*5950*/  ISETP.GT.AND P1, PT, R0, 0x9, PT ;  /* 0x000000090000780c */ /* 0x000fc80003f24270 */
[----:B0-----:R-:W-:-:S05]  /*5960*/  IADD3 R2, P0, R5, R2, RZ ;  /* 0x0000000205027210 */ /* 0x001fca0007f1e0ff */
        /* <DEDUP_REMOVED lines=13> */
.L_x_1031:
[----:B------:R0:W5:Y:S01]  /*5a40*/  LDG.E.U8 R30, desc[UR36][R2.64] ;  /* 0x00000024021e7981 */ /* 0x000162000c1e1100 */
[----:B------:R-:W-:Y:S01]  /*5a50*/  IMAD.MOV.U32 R31, RZ, RZ, RZ ;  /* 0x000000ffff1f7224 */ /* 0x000fe200078e00ff */
[----:B------:R-:W-:Y:S06]  /*5a60*/  BRA `(.L_x_1033) ;  /* 0x0000000c00487947 */ /* 0x000fec0003800000 */
.L_x_1030:
        /* <DEDUP_REMOVED lines=8> */
.L_x_1035:
[----:B------:R-:W2:Y:S02]  /*5af0*/  LDG.E R30, desc[UR36][R2.64] ;  /* 0x00000024021e7981 */ /* 0x000ea4000c1e1900 */
[----:B--2---:R-:W-:Y:S01]  /*5b00*/  SHF.R.S32.HI R31, RZ, 0x1f, R30 ;  /* 0x0000001fff1f7819 */ /* 0x004fe2000001141e */
[----:B------:R-:W-:Y:S06]  /*5b10*/  BRA `(.L_x_1033) ;  /* 0x0000000c001c7947 */ /* 0x000fec0003800000 */
.L_x_1034:
[----:B------:R-:W2:Y:S02]  /*5b20*/  LDG.E.S16 R30, desc[UR36][R2.64] ;  /* 0x00000024021e7981 */ /* 0x000ea4000c1e1700 */
[----:B--2---:R-:W-:Y:S01]  /*5b30*/  SHF.R.S32.HI R31, RZ, 0x1f, R30 ;  /* 0x0000001fff1f7819 */ /* 0x004fe2000001141e */
[----:B------:R-:W-:Y:S06]  /*5b40*/  BRA `(.L_x_1033) ;  /* 0x0000000c00107947 */ /* 0x000fec0003800000 */
.L_x_1029:
        /* <DEDUP_REMOVED lines=9> */
.L_x_1037:
[----:B------:R-:W2:Y:S02]  /*5be0*/  LDG.E.U16 R2, desc[UR36][R2.64] ;  /* 0x0000002402027981 */ /* 0x000ea4000c1e1500 */
[----:B--2---:R-:W-:-:S06]  /*5bf0*/  HADD2.F32 R30, -RZ, R2.H0_H0 ;  /* 0x20000002ff1e7230 */ /* 0x004fcc0000004100 */
[----:B------:R-:W0:Y:S01]  /*5c00*/  F2I.S64.TRUNC R30, R30 ;  /* 0x0000001e001e7311 */ /* 0x000e22000020d900 */
[----:B------:R-:W-:Y:S05]  /*5c10*/  BRA `(.L_x_1033) ;  /* 0x0000000800dc7947 */ /* 0x000fea0003800000 */
.L_x_1036:
        /* <DEDUP_REMOVED lines=9> */
.L_x_1039:
[----:B------:R-:W2:Y:S02]  /*5cb0*/  LDG.E.U16 R2, desc[UR36][R2.64] ;  /* 0x0000002402027981 */ /* 0x000ea4000c1e1500 */
[----:B--2---:R-:W-:-:S06]  /*5cc0*/  HADD2.F32 R30, -RZ, R2.H0_H0 ;  /* 0x20000002ff1e7230 */ /* 0x004fcc0000004100 */
[----:B------:R-:W0:Y:S01]  /*5cd0*/  F2I.S64.TRUNC R30, R30 ;  /* 0x0000001e001e7311 */ /* 0x000e22000020d900 */
[----:B------:R-:W-:Y:S05]  /*5ce0*/  BRA `(.L_x_1033) ;  /* 0x0000000800a87947 */ /* 0x000fea0003800000 */
.L_x_1038:
[----:B------:R-:W2:Y:S02]  /*5cf0*/  LDG.E.64 R2, desc[UR36][R2.64] ;  /* 0x0000002402027981 */ /* 0x000ea4000c1e1b00 */
[----:B--2---:R0:W2:Y:S01]  /*5d00*/  F2I.S64.F64.TRUNC R30, R2 ;  /* 0x00000002001e7311 */ /* 0x0040a2000030d900 */
[----:B------:R-:W-:Y:S05]  /*5d10*/  BRA `(.L_x_1033) ;  /* 0x00000008009c7947 */ /* 0x000fea0003800000 */
.L_x_1028:
        /* <DEDUP_REMOVED lines=13> */
.L_x_1042:
[----:B------:R-:W2:Y:S02]  /*5df0*/  LDG.E.64 R2, desc[UR36][R2.64] ;  /* 0x0000002402027981 */ /* 0x000ea4000c1e1b00 */
[----:B--2---:R0:W2:Y:S01]  /*5e00*/  F2I.S64.F64.TRUNC R30, R2 ;  /* 0x00000002001e7311 */ /* 0x0040a2000030d900 */
[----:B------:R-:W-:Y:S05]  /*5e10*/  BRA `(.L_x_1033) ;  /* 0x00000008005c7947 */ /* 0x000fea0003800000 */
.L_x_1041:
        /* <DEDUP_REMOVED lines=27> */
.L_x_1044:
        /* <DEDUP_REMOVED lines=14> */
.L_x_1043:
[----:B------:R-:W2:Y:S02]  /*60b0*/  LDG.E.U16 R30, desc[UR36][R2.64] ;  /* 0x00000024021e7981 */ /* 0x000ea4000c1e1500 */
[----:B--2---:R-:W-:-:S06]  /*60c0*/  IMAD.U32 R30, R30, 0x10000, RZ ;  /* 0x000100001e1e7824 */ /* 0x004fcc00078e00ff */
[----:B------:R-:W0:Y:S01]  /*60d0*/  F2I.S64.TRUNC R30, R30 ;  /* 0x0000001e001e7311 */ /* 0x000e22000020d900 */
[----:B------:R-:W-:Y:S05]  /*60e0*/  BRA `(.L_x_1033) ;  /* 0x0000000400a87947 */ /* 0x000fea0003800000 */
.L_x_1040:
        /* <DEDUP_REMOVED lines=11> */
.L_x_1047:
        /* <DEDUP_REMOVED lines=21> */
.L_x_1051:
[----:B------:R-:W-:Y:S05]  /*62f0*/  BSYNC B1 ;  /* 0x0000000000017941 */ /* 0x000fea0003800000 */
.L_x_1050:
[----:B------:R-:W-:Y:S01]  /*6300*/  IMAD.SHL.U32 R2, R2, 0x100000, RZ ;  /* 0x0010000002027824 */ /* 0x000fe200078e00ff */
[----:B------:R-:W-:-:S04]  /*6310*/  LEA R3, R0, 0x3b800000, 0x17 ;  /* 0x3b80000000037811 */ /* 0x000fc800078eb8ff */
[----:B------:R-:W-:-:S07]  /*6320*/  LOP3.LUT R30, R3, R2, R30, 0xfe, !PT ;  /* 0x00000002031e7212 */ /* 0x000fce00078efe1e */
.L_x_1049:
[----:B------:R-:W-:Y:S05]  /*6330*/  BSYNC B0 ;  /* 0x0000000000007941 */ /* 0x000fea0003800000 */
.L_x_1048:
[----:B------:R-:W0:Y:S01]  /*6340*/  F2I.S64.TRUNC R30, R30 ;  /* 0x0000001e001e7311 */ /* 0x000e22000020d900 */
[----:B------:R-:W-:Y:S05]  /*6350*/  BRA `(.L_x_1033) ;  /* 0x00000004000c7947 */ /* 0x000fea0003800000 */
.L_x_1046:
        /* <DEDUP_REMOVED lines=21> */
.L_x_1055:
[----:B------:R-:W-:Y:S05]  /*64b0*/  BSYNC B1 ;  /* 0x0000000000017941 */ /* 0x000fea0003800000 */
.L_x_1054:
[----:B------:R-:W-:Y:S01]  /*64c0*/  IMAD.SHL.U32 R2, R2, 0x200000, RZ ;  /* 0x0020000002027824 */ /* 0x000fe200078e00ff */
[----:B------:R-:W-:-:S04]  /*64d0*/  LEA R3, R0, 0x37800000, 0x17 ;  /* 0x3780000000037811 */ /* 0x000fc800078eb8ff */
[----:B------:R-:W-:-:S07]  /*64e0*/  LOP3.LUT R30, R3, R2, R30, 0xfe, !PT ;  /* 0x00000002031e7212 */ /* 0x000fce00078efe1e */
.L_x_1053:
[----:B------:R-:W-:Y:S05]  /*64f0*/  BSYNC B0 ;  /* 0x0000000000007941 */ /* 0x000fea0003800000 */
.L_x_1052:
[----:B------:R-:W0:Y:S01]  /*6500*/  F2I.S64.TRUNC R30, R30 ;  /* 0x0000001e001e7311 */ /* 0x000e22000020d900 */
[----:B------:R-:W-:Y:S05]  /*6510*/  BRA `(.L_x_1033) ;  /* 0x00000000009c7947 */ /* 0x000fea0003800000 */
.L_x_1045:
        /* <DEDUP_REMOVED lines=14> */
.L_x_1059:
[----:B------:R-:W-:Y:S05]  /*6600*/  BSYNC B0 ;  /* 0x0000000000007941 */ /* 0x000fea0003800000 */
.L_x_1058:
[----:B------:R-:W0:Y:S01]  /*6610*/  F2I.S64.TRUNC R30, R30 ;  /* 0x0000001e001e7311 */ /* 0x000e22000020d900 */
[----:B------:R-:W-:Y:S05]  /*6620*/  BRA `(.L_x_1033) ;  /* 0x0000000000587947 */ /* 0x000fea0003800000 */
.L_x_1032:
[----:B------:R-:W-:Y:S01]  /*6630*/  MOV R0, 0x0 ;  /* 0x0000000000007802 */ /* 0x000fe20000000f00 */
[----:B------:R-:W-:Y:S01]  /*6640*/  ULDC.64 UR4, c[0x4][0x118] ;  /* 0x0100460000047ab9 */ /* 0x000fe20000000a00 */
[----:B------:R-:W-:Y:S01]  /*6650*/  ULDC.64 UR6, c[0x4][0x20] ;  /* 0x0100080000067ab9 */ /* 0x000fe20000000a00 */
[----:B--2---:R-:W-:Y:S01]  /*6660*/  IMAD.U32 R4, RZ, RZ, UR4 ;  /* 0x00000004ff047e24 */ /* 0x004fe2000f8e00ff */
        /* <DEDUP_REMOVED lines=12> */
.L_x_1060:
[----:B------:R-:W-:Y:S01]  /*6730*/  CS2R R30, SRZ ;  /* 0x00000000001e7805 */ /* 0x000fe2000001ff00 */
[----:B------:R-:W-:Y:S06]  /*6740*/  BRA `(.L_x_1033) ;  /* 0x0000000000107947 */ /* 0x000fec0003800000 */
.L_x_1057:
[----:B------:R0:W5:Y:S01]  /*6750*/  LDG.E.64 R30, desc[UR36][R2.64] ;  /* 0x00000024021e7981 */ /* 0x000162000c1e1b00 */
[----:B------:R-:W-:Y:S05]  /*6760*/  BRA `(.L_x_1033) ;  /* 0x0000000000087947 */ /* 0x000fea0003800000 */
.L_x_1056:
[----:B------:R0:W5:Y:S01]  /*6770*/  LDG.E R30, desc[UR36][R2.64] ;  /* 0x00000024021e7981 */ /* 0x000162000c1e1900 */
[----:B------:R-:W-:-:S07]  /*6780*/  IMAD.MOV.U32 R31, RZ, RZ, RZ ;  /* 0x000000ffff1f7224 */ /* 0x000fce00078e00ff */
.L_x_1033:
[----:B0-----:R-:W0:Y:S01]  /*6790*/  LDC.64 R2, c[0x0][0x270] ;  /* 0x00009c00ff027b82 */ /* 0x001e220000000a00 */
[----:B---3--:R-:W-:Y:S01]  /*67a0*/  PRMT R0, R59, 0x9910, RZ ;  /* 0x000099103b007816 */ /* 0x008fe200000000ff */
        /* <DEDUP_REMOVED lines=17> */
.L_x_1064:
[----:B------:R0:W5:Y:S01]  /*68c0*/  LDG.E.U8 R28, desc[UR36][R2.64] ;  /* 0x00000024021c7981 */ /* 0x000162000c1e1100 */
[----:B------:R-:W-:Y:S01]  /*68d0*/  IMAD.MOV.U32 R29, RZ, RZ, RZ ;  /* 0x000000ffff1d7224 */ /* 0x000fe200078e00ff */
[----:B------:R-:W-:Y:S06]  /*68e0*/  BRA `(.L_x_1066) ;  /* 0x0000000c00487947 */ /* 0x000fec0003800000 */
.L_x_1063:
        /* <DEDUP_REMOVED lines=8> */
.L_x_1068:
[----:B------:R-:W3:Y:S02]  /*6970*/  LDG.E R28, desc[UR36][R2.64] ;  /* 0x00000024021c7981 */ /* 0x000ee4000c1e1900 */
[----:B---3--:R-:W-:Y:S01]  /*6980*/  SHF.R.S32.HI R29, RZ, 0x1f, R28 ;  /* 0x0000001fff1d7819 */ /* 0x008fe2000001141c */
[----:B------:R-:W-:Y:S06]  /*6990*/  BRA `(.L_x_1066) ;  /* 0x0000000c001c7947 */ /* 0x000fec0003800000 */
.L_x_1067:
[----:B------:R-:W3:Y:S02]  /*69a0*/  LDG.E.S16 R28, desc[UR36][R2.64] ;  /* 0x00000024021c7981 */ /* 0x000ee4000c1e1700 */
[----:B---3--:R-:W-:Y:S01]  /*69b0*/  SHF.R.S32.HI R29, RZ, 0x1f, R28 ;  /* 0x0000001fff1d7819 */ /* 0x008fe2000001141c */
[----:B------:R-:W-:Y:S06]  /*69c0*/  BRA `(.L_x_1066) ;  /* 0x0000000c00107947 */ /* 0x000fec0003800000 */
.L_x_1062:
        /* <DEDUP_REMOVED lines=9> */
.L_x_1070:
[----:B------:R-:W3:Y:S02]  /*6a60*/  LDG.E.U16 R2, desc[UR36][R2.64] ;  /* 0x0000002402027981 */ /* 0x000ee4000c1e1500 */
[----:B---3--:R-:W-:-:S06]  /*6a70*/  HADD2.F32 R28, -RZ, R2.H0_H0 ;  /* 0x20000002ff1c7230 */ /* 0x008fcc0000004100 */
[----:B------:R-:W0:Y:S01]  /*6a80*/  F2I.S64.TRUNC R28, R28 ;  /* 0x0000001c001c7311 */ /* 0x000e22000020d900 */
[----:B------:R-:W-:Y:S05]  /*6a90*/  BRA `(.L_x_1066) ;  /* 0x0000000800dc7947 */ /* 0x000fea0003800000 */
.L_x_1069:
        /* <DEDUP_REMOVED lines=9> */
.L_x_1072:
[----:B------:R-:W3:Y:S02]  /*6b30*/  LDG.E.U16 R2, desc[UR36][R2.64] ;  /* 0x0000002402027981 */ /* 0x000ee4000c1e1500 */
[----:B---3--:R-:W-:-:S06]  /*6b40*/  HADD2.F32 R28, -RZ, R2.H0_H0 ;  /* 0x20000002ff1c7230 */ /* 0x008fcc0000004100 */
[----:B------:R-:W0:Y:S01]  /*6b50*/  F2I.S64.TRUNC R28, R28 ;  /* 0x0000001c001c7311 */ /* 0x000e22000020d900 */
[----:B------:R-:W-:Y:S05]  /*6b60*/  BRA `(.L_x_1066) ;  /* 0x0000000800a87947 */ /* 0x000fea0003800000 */
.L_x_1071:
[----:B------:R-:W3:Y:S02]  /*6b70*/  LDG.E.64 R2, desc[UR36][R2.64] ;  /* 0x0000002402027981 */ /* 0x000ee4000c1e1b00 */
[----:B---3--:R0:W3:Y:S01]  /*6b80*/  F2I.S64.F64.TRUNC R28, R2 ;  /* 0x00000002001c7311 */ /* 0x0080e2000030d900 */
[----:B------:R-:W-:Y:S05]  /*6b90*/  BRA `(.L_x_1066) ;  /* 0x00000008009c7947 */ /* 0x000fea0003800000 */
.L_x_1061:
        /* <DEDUP_REMOVED lines=13> */
.L_x_1075:
[----:B------:R-:W3:Y:S02]  /*6c70*/  LDG.E.64 R2, desc[UR36][R2.64] ;  /* 0x0000002402027981 */ /* 0x000ee4000c1e1b00 */
[----:B---3--:R0:W3:Y:S01]  /*6c80*/  F2I.S64.F64.TRUNC R28, R2 ;  /* 0x00000002001c7311 */ /* 0x0080e2000030d900 */
[----:B------:R-:W-:Y:S05]  /*6c90*/  BRA `(.L_x_1066) ;  /* 0x00000008005c7947 */ /* 0x000fea0003800000 */
.L_x_1074:
        /* <DEDUP_REMOVED lines=9> */
[----:B--2---:R-:W-:-:S04]  /*6d30*/  LOP3.LUT R4, R0, 0x7f000000, RZ, 0xc0, !PT ;  /* 0x7f00000000047812 */ /* 0x004fc800078ec0ff */
        /* <DEDUP_REMOVED lines=17> */
.L_x_1077:
[----:B------:R-:W3:Y:S02]  /*6e50*/  LDG.E.U8 R2, desc[UR36][R2.64] ;  /* 0x0000002402027981 */ /* 0x000ee4000c1e1100 */
[C---:B---3--:R-:W-:Y:S02]  /*6e60*/  IMAD.SHL.U32 R0, R2.reuse, 0x2000000, RZ ;  /* 0x0200000002007824 */ /* 0x048fe400078e00ff */
[----:B------:R-:W-:-:S03]  /*6e70*/  IMAD.SHL.U32 R5, R2, 0x1000000, RZ ;  /* 0x0100000002057824 */ /* 0x000fc600078e00ff */
[----:B------:R-:W-:-:S13]  /*6e80*/  ISETP.GE.U32.AND P0, PT, R0, 0x8000000, PT ;  /* 0x080000000000780c */ /* 0x000fda0003f06070 */
[C---:B------:R-:W-:Y:S02]  /*6e90*/  @!P0 IMAD.SHL.U32 R0, R2.reuse, 0x100, RZ ;  /* 0x0000010002008824 */ /* 0x040fe400078e00ff */
[----:B--2---:R-:W-:-:S03]  /*6ea0*/  @P0 IMAD.SHL.U32 R4, R2, 0x200000, RZ ;  /* 0x0020000002040824 */ /* 0x004fc600078e00ff */
        /* <DEDUP_REMOVED lines=8> */
.L_x_1076:
[----:B------:R-:W3:Y:S02]  /*6f30*/  LDG.E.U16 R28, desc[UR36][R2.64] ;  /* 0x00000024021c7981 */ /* 0x000ee4000c1e1500 */
[----:B---3--:R-:W-:-:S06]  /*6f40*/  IMAD.U32 R28, R28, 0x10000, RZ ;  /* 0x000100001c1c7824 */ /* 0x008fcc00078e00ff */
[----:B------:R-:W0:Y:S01]  /*6f50*/  F2I.S64.TRUNC R28, R28 ;  /* 0x0000001c001c7311 */ /* 0x000e22000020d900 */
[----:B------:R-:W-:Y:S05]  /*6f60*/  BRA `(.L_x_1066) ;  /* 0x0000000400a87947 */ /* 0x000fea0003800000 */
.L_x_1073:
        /* <DEDUP_REMOVED lines=11> */
.L_x_1080:
        /* <DEDUP_REMOVED lines=21> */
.L_x_1084:
[----:B------:R-:W-:Y:S05]  /*7170*/  BSYNC B1 ;  /* 0x0000000000017941 */ /* 0x000fea0003800000 */
.L_x_1083:
[----:B------:R-:W-:Y:S01]  /*7180*/  IMAD.SHL.U32 R2, R2, 0x100000, RZ ;  /* 0x0010000002027824 */ /* 0x000fe200078e00ff */
[----:B------:R-:W-:-:S04]  /*7190*/  LEA R3, R0, 0x3b800000, 0x17 ;  /* 0x3b80000000037811 */ /* 0x000fc800078eb8ff */
[----:B------:R-:W-:-:S07]  /*71a0*/  LOP3.LUT R28, R3, R2, R28, 0xfe, !PT ;  /* 0x00000002031c7212 */ /* 0x000fce00078efe1c */
.L_x_1082:
[----:B------:R-:W-:Y:S05]  /*71b0*/  BSYNC B0 ;  /* 0x0000000000007941 */ /* 0x000fea0003800000 */
.L_x_1081:
[----:B------:R-:W0:Y:S01]  /*71c0*/  F2I.S64.TRUNC R28, R28 ;  /* 0x0000001c001c7311 */ /* 0x000e22000020d900 */
[----:B------:R-:W-:Y:S05]  /*71d0*/  BRA `(.L_x_1066) ;  /* 0x00000004000c7947 */ /* 0x000fea0003800000 */
.L_x_1079:
        /* <DEDUP_REMOVED lines=21> */
.L_x_1088:
[----:B------:R-:W-:Y:S05]  /*7330*/  BSYNC B1 ;  /* 0x0000000000017941 */ /* 0x000fea0003800000 */
.L_x_1087:
[----:B------:R-:W-:Y:S01]  /*7340*/  IMAD.SHL.U32 R2, R2, 0x200000, RZ ;  /* 0x0020000002027824 */ /* 0x000fe200078e00ff */
[----:B------:R-:W-:-:S04]  /*7350*/  LEA R3, R0, 0x37800000, 0x17 ;  /* 0x3780000000037811 */ /* 0x000fc800078eb8ff */
[----:B------:R-:W-:-:S07]  /*7360*/  LOP3.LUT R28, R3, R2, R28, 0xfe, !PT ;  /* 0x00000002031c7212 */ /* 0x000fce00078efe1c */
.L_x_1086:
[----:B------:R-:W-:Y:S05]  /*7370*/  BSYNC B0 ;  /* 0x0000000000007941 */ /* 0x000fea0003800000 */
.L_x_1085:
[----:B------:R-:W0:Y:S01]  /*7380*/  F2I.S64.TRUNC R28, R28 ;  /* 0x0000001c001c7311 */ /* 0x000e22000020d900 */
[----:B------:R-:W-:Y:S05]  /*7390*/  BRA `(.L_x_1066) ;  /* 0x00000000009c7947 */ /* 0x000fea0003800000 */
.L_x_1078:
        /* <DEDUP_REMOVED lines=14> */
.L_x_1092:
[----:B------:R-:W-:Y:S05]  /*7480*/  BSYNC B0 ;  /* 0x0000000000007941 */ /* 0x000fea0003800000 */
.L_x_1091:
[----:B------:R-:W0:Y:S01]  /*7490*/  F2I.S64.TRUNC R28, R28 ;  /* 0x0000001c001c7311 */ /* 0x000e22000020d900 */
[----:B------:R-:W-:Y:S05]  /*74a0*/  BRA `(.L_x_1066) ;  /* 0x0000000000587947 */ /* 0x000fea0003800000 */
.L_x_1065:
        /* <DEDUP_REMOVED lines=16> */
.L_x_1093:
[----:B------:R-:W-:Y:S01]  /*75b0*/  CS2R R28, SRZ ;  /* 0x00000000001c7805 */ /* 0x000fe2000001ff00 */
[----:B------:R-:W-:Y:S06]  /*75c0*/  BRA `(.L_x_1066) ;  /* 0x0000000000107947 */ /* 0x000fec0003800000 */
.L_x_1090:
[----:B------:R0:W5:Y:S01]  /*75d0*/  LDG.E.64 R28, desc[UR36][R2.64] ;  /* 0x00000024021c7981 */ /* 0x000162000c1e1b00 */
[----:B------:R-:W-:Y:S05]  /*75e0*/  BRA `(.L_x_1066) ;  /* 0x0000000000087947 */ /* 0x000fea0003800000 */
.L_x_1089:
[----:B------:R0:W5:Y:S01]  /*75f0*/  LDG.E R28, desc[UR36][R2.64] ;  /* 0x00000024021c7981 */ /* 0x000162000c1e1900 */
[----:B------:R-:W-:-:S07]  /*7600*/  IMAD.MOV.U32 R29, RZ, RZ, RZ ;  /* 0x000000ffff1d7224 */ /* 0x000fce00078e00ff */
.L_x_1066:
[----:B------:R-:W1:Y:S01]  /*7610*/  S2R R0, SR_CTAID.X ;  /* 0x0000000000007919 */ /* 0x000e620000002500 */
[----:B0--3--:R-:W0:Y:S01]  /*7620*/  LDC.64 R2, c[0x0][0x278] ;  /* 0x00009e00ff027b82 */ /* 0x009e220000000a00 */
[----:B--2---:R-:W-:Y:S01]  /*7630*/  PRMT R4, R60, 0x9910, RZ ;  /* 0x000099103c047816 */ /* 0x004fe200000000ff */
[----:B------:R-:W-:Y:S01]  /*7640*/  ULDC UR4, c[0x0][0x2a0] ;  /* 0x0000a80000047ab9 */ /* 0x000fe20000000800 */
[----:B-1----:R-:W-:-:S04]  /*7650*/  IMAD R0, R0, 0x200, R63 ;  /* 0x0000020000007824 */ /* 0x002fc800078e023f */
[----:B------:R-:W-:Y:S02]  /*7660*/  IMAD R5, R0, UR4, RZ ;  /* 0x0000000400057c24 */ /* 0x000fe4000f8e02ff */
[----:B------:R-:W-:-:S03]  /*7670*/  IMAD.MOV.U32 R0, RZ, RZ, R4 ;  /* 0x000000ffff007224 */ /* 0x000fc600078e0004 */
[----:B0-----:R-:W-:Y:S02]  /*7680*/  IADD3 R2, P0, R5, R2, RZ ;  /* 0x0000000205027210 */ /* 0x001fe40007f1e0ff */
[----:B------:R-:W-:-:S03]  /*7690*/  ISETP.GT.AND P1, PT, R0, 0x9, PT ;  /* 0x000000090000780c */ /* 0x000fc60003f24270 */
[----:B------:R-:W-:-:S10]  /*76a0*/  IMAD.X R3, RZ, RZ, R3, P0 ;  /* 0x000000ffff037224 */ /* 0x000fd400000e0603 */
        /* <DEDUP_REMOVED lines=12> */
.L_x_1097:
[----:B------:R0:W5:Y:S01]  /*7770*/  LDG.E.U8 R26, desc[UR36][R2.64] ;  /* 0x00000024021a7981 */ /* 0x000162000c1e1100 */
[----:B------:R-:W-:Y:S01]  /*7780*/  IMAD.MOV.U32 R27, RZ, RZ, RZ ;  /* 0x000000ffff1b7224 */ /* 0x000fe200078e00ff */
[----:B------:R-:W-:Y:S06]  /*7790*/  BRA `(.L_x_1099) ;  /* 0x0000000c00487947 */ /* 0x000fec0003800000 */
.L_x_1096:
        /* <DEDUP_REMOVED lines=8> */
.L_x_1101:
[----:B------:R-:W2:Y:S02]  /*7820*/  LDG.E R26, desc[UR36][R2.64] ;  /* 0x00000024021a7981 */ /* 0x000ea4000c1e1900 */
[----:B--2---:R-:W-:Y:S01]  /*7830*/  SHF.R.S32.HI R27, RZ, 0x1f, R26 ;  /* 0x0000001fff1b7819 */ /* 0x004fe2000001141a */
[----:B------:R-:W-:Y:S06]  /*7840*/  BRA `(.L_x_1099) ;  /* 0x0000000c001c7947 */ /* 0x000fec0003800000 */
.L_x_1100:
[----:B------:R-:W2:Y:S02]  /*7850*/  LDG.E.S16 R26, desc[UR36][R2.64] ;  /* 0x00000024021a7981 */ /* 0x000ea4000c1e1700 */
[----:B--2---:R-:W-:Y:S01]  /*7860*/  SHF.R.S32.HI R27, RZ, 0x1f, R26 ;  /* 0x0000001fff1b7819 */ /* 0x004fe2000001141a */
[----:B------:R-:W-:Y:S06]  /*7870*/  BRA `(.L_x_1099) ;  /* 0x0000000c00107947 */ /* 0x000fec0003800000 */
.L_x_1095:
        /* <DEDUP_REMOVED lines=9> */
.L_x_1103:
[----:B------:R-:W2:Y:S02]  /*7910*/  LDG.E.U16 R2, desc[UR36][R2.64] ;  /* 0x0000002402027981 */ /* 0x000ea4000c1e1500 */
[----:B--2---:R-:W-:-:S06]  /*7920*/  HADD2.F32 R26, -RZ, R2.H0_H0 ;  /* 0x20000002ff1a7230 */ /* 0x004fcc0000004100 */
[----:B------:R-:W0:Y:S01]  /*7930*/  F2I.S64.TRUNC R26, R26 ;  /* 0x0000001a001a7311 */ /* 0x000e22000020d900 */
[----:B------:R-:W-:Y:S05]  /*7940*/  BRA `(.L_x_1099) ;  /* 0x0000000800dc7947 */ /* 0x000fea0003800000 */
.L_x_1102:
        /* <DEDUP_REMOVED lines=9> */
.L_x_1105:
[----:B------:R-:W2:Y:S02]  /*79e0*/  LDG.E.U16 R2, desc[UR36][R2.64] ;  /* 0x0000002402027981 */ /* 0x000ea4000c1e1500 */
[----:B--2---:R-:W-:-:S06]  /*79f0*/  HADD2.F32 R26, -RZ, R2.H0_H0 ;  /* 0x20000002ff1a7230 */ /* 0x004fcc0000004100 */
[----:B------:R-:W0:Y:S01]  /*7a00*/  F2I.S64.TRUNC R26, R26 ;  /* 0x0000001a001a7311 */ /* 0x000e22000020d900 */
[----:B------:R-:W-:Y:S05]  /*7a10*/  BRA `(.L_x_1099) ;  /* 0x0000000800a87947 */ /* 0x000fea0003800000 */
.L_x_1104:
[----:B------:R-:W2:Y:S02]  /*7a20*/  LDG.E.64 R2, desc[UR36][R2.64] ;  /* 0x0000002402027981 */ /* 0x000ea4000c1e1b00 */
[----:B--2---:R0:W1:Y:S01]  /*7a30*/  F2I.S64.F64.TRUNC R26, R2 ;  /* 0x00000002001a7311 */ /* 0x004062000030d900 */
[----:B------:R-:W-:Y:S05]  /*7a40*/  BRA `(.L_x_1099) ;  /* 0x00000008009c7947 */ /* 0x000fea0003800000 */
.L_x_1094:
        /* <DEDUP_REMOVED lines=13> */
.L_x_1108:
[----:B------:R-:W2:Y:S02]  /*7b20*/  LDG.E.64 R2, desc[UR36][R2.64] ;  /* 0x0000002402027981 */ /* 0x000ea4000c1e1b00 */
[----:B--2---:R0:W1:Y:S01]  /*7b30*/  F2I.S64.F64.TRUNC R26, R2 ;  /* 0x00000002001a7311 */ /* 0x004062000030d900 */
[----:B------:R-:W-:Y:S05]  /*7b40*/  BRA `(.L_x_1099) ;  /* 0x00000008005c7947 */ /* 0x000fea0003800000 */
.L_x_1107:
        /* <DEDUP_REMOVED lines=27> */
.L_x_1110:
        /* <DEDUP_REMOVED lines=14> */
.L_x_1109:
[----:B------:R-:W2:Y:S02]  /*7de0*/  LDG.E.U16 R26, desc[UR36][R2.64] ;  /* 0x00000024021a7981 */ /* 0x000ea4000c1e1500 */
[----:B--2---:R-:W-:-:S06]  /*7df0*/  IMAD.U32 R26, R26, 0x10000, RZ ;  /* 0x000100001a1a7824 */ /* 0x004fcc00078e00ff */
[----:B------:R-:W0:Y:S01]  /*7e00*/  F2I.S64.TRUNC R26, R26 ;  /* 0x0000001a001a7311 */ /* 0x000e22000020d900 */
[----:B------:R-:W-:Y:S05]  /*7e10*/  BRA `(.L_x_1099) ;  /* 0x0000000400a87947 */ /* 0x000fea0003800000 */
.L_x_1106:
        /* <DEDUP_REMOVED lines=11> */
.L_x_1113:
        /* <DEDUP_REMOVED lines=21> */
.L_x_1117:
[----:B------:R-:W-:Y:S05]  /*8020*/  BSYNC B1 ;  /* 0x0000000000017941 */ /* 0x000fea0003800000 */
.L_x_1116:
[----:B------:R-:W-:Y:S01]  /*8030*/  IMAD.SHL.U32 R2, R2, 0x100000, RZ ;  /* 0x0010000002027824 */ /* 0x000fe200078e00ff */
[----:B------:R-:W-:-:S04]  /*8040*/  LEA R3, R0, 0x3b800000, 0x17 ;  /* 0x3b80000000037811 */ /* 0x000fc800078eb8ff */
[----:B------:R-:W-:-:S07]  /*8050*/  LOP3.LUT R26, R3, R2, R26, 0xfe, !PT ;  /* 0x00000002031a7212 */ /* 0x000fce00078efe1a */
.L_x_1115:
[----:B------:R-:W-:Y:S05]  /*8060*/  BSYNC B0 ;  /* 0x0000000000007941 */ /* 0x000fea0003800000 */
.L_x_1114:
[----:B------:R-:W0:Y:S01]  /*8070*/  F2I.S64.TRUNC R26, R26 ;  /* 0x0000001a001a7311 */ /* 0x000e22000020d900 */
[----:B------:R-:W-:Y:S05]  /*8080*/  BRA `(.L_x_1099) ;  /* 0x00000004000c7947 */ /* 0x000fea0003800000 */
.L_x_1112:
        /* <DEDUP_REMOVED lines=21> */
.L_x_1121:
[----:B------:R-:W-:Y:S05]  /*81e0*/  BSYNC B1 ;  /* 0x0000000000017941 */ /* 0x000fea0003800000 */
.L_x_1120:
[----:B------:R-:W-:Y:S01]  /*81f0*/  IMAD.SHL.U32 R2, R2, 0x200000, RZ ;  /* 0x0020000002027824 */ /* 0x000fe200078e00ff */
[----:B------:R-:W-:-:S04]  /*8200*/  LEA R3, R0, 0x37800000, 0x17 ;  /* 0x3780000000037811 */ /* 0x000fc800078eb8ff */
[----:B------:R-:W-:-:S07]  /*8210*/  LOP3.LUT R26, R3, R2, R26, 0xfe, !PT ;  /* 0x00000002031a7212 */ /* 0x000fce00078efe1a */
.L_x_1119:
[----:B------:R-:W-:Y:S05]  /*8220*/  BSYNC B0 ;  /* 0x0000000000007941 */ /* 0x000fea0003800000 */
.L_x_1118:
[----:B------:R-:W0:Y:S01]  /*8230*/  F2I.S64.TRUNC R26, R26 ;  /* 0x0000001a001a7311 */ /* 0x000e22000020d900 */
[----:B------:R-:W-:Y:S05]  /*8240*/  BRA `(.L_x_1099) ;  /* 0x00000000009c7947 */ /* 0x000fea0003800000 */
.L_x_1111:
        /* <DEDUP_REMOVED lines=14> */
.L_x_1125:
[----:B------:R-:W-:Y:S05]  /*8330*/  BSYNC B0 ;  /* 0x0000000000007941 */ /* 0x000fea0003800000 */
.L_x_1124:
[----:B------:R-:W0:Y:S01]  /*8340*/  F2I.S64.TRUNC R26, R26 ;  /* 0x0000001a001a7311 */ /* 0x000e22000020d900 */
[----:B------:R-:W-:Y:S05]  /*8350*/  BRA `(.L_x_1099) ;  /* 0x0000000000587947 */ /* 0x000fea0003800000 */
.L_x_1098:
        /* <DEDUP_REMOVED lines=16> */
.L_x_1126:
[----:B------:R-:W-:Y:S01]  /*8460*/  CS2R R26, SRZ ;  /* 0x00000000001a7805 */ /* 0x000fe2000001ff00 */
[----:B------:R-:W-:Y:S06]  /*8470*/  BRA `(.L_x_1099) ;  /* 0x0000000000107947 */ /* 0x000fec0003800000 */
.L_x_1123:
[----:B------:R0:W5:Y:S01]  /*8480*/  LDG.E.64 R26, desc[UR36][R2.64] ;  /* 0x00000024021a7981 */ /* 0x000162000c1e1b00 */
[----:B------:R-:W-:Y:S05]  /*8490*/  BRA `(.L_x_1099) ;  /* 0x0000000000087947 */ /* 0x000fea0003800000 */
.L_x_1122:
[----:B------:R0:W5:Y:S01]  /*84a0*/  LDG.E R26, desc[UR36][R2.64] ;  /* 0x00000024021a7981 */ /* 0x000162000c1e1900 */
[----:B------:R-:W-:-:S07]  /*84b0*/  IMAD.MOV.U32 R27, RZ, RZ, RZ ;  /* 0x000000ffff1b7224 */ /* 0x000fce00078e00ff */
.L_x_1099:
[----:B------:R-:W4:Y:S01]  /*84c0*/  S2UR UR4, SR_CTAID.X ;  /* 0x00000000000479c3 */ /* 0x000f220000002500 */
[----:B0-----:R-:W-:-:S07]  /*84d0*/  PRMT R4, R61, 0x9910, RZ ;  /* 0x000099103d047816 */ /* 0x001fce00000000ff */
[----:B-1-3--:R-:W0:Y:S01]  /*84e0*/  LDC.64 R2, c[0x0][0x280] ;  /* 0x0000a000ff027b82 */ /* 0x00ae220000000a00 */
[----:B----4-:R-:W-:Y:S01]  /*84f0*/  IMAD.U32 R42, RZ, RZ, UR4 ;  /* 0x00000004ff2a7e24 */ /* 0x010fe2000f8e00ff */
[----:B------:R-:W-:-:S03]  /*8500*/  ULDC UR4, c[0x0][0x2a4] ;  /* 0x0000a90000047ab9 */ /* 0x000fc60000000800 */
[----:B------:R-:W-:-:S04]  /*8510*/  IMAD R0, R42, 0x200, R63 ;  /* 0x000002002a007824 */ /* 0x000fc800078e023f */
        /* <DEDUP_REMOVED lines=17> */
.L_x_1130:
[----:B------:R0:W5:Y:S01]  /*8630*/  LDG.E.U8 R54, desc[UR36][R2.64] ;  /* 0x0000002402367981 */ /* 0x000162000c1e1100 */
[----:B------:R-:W-:Y:S01]  /*8640*/  IMAD.MOV.U32 R55, RZ, RZ, RZ ;  /* 0x000000ffff377224 */ /* 0x000fe200078e00ff */
[----:B------:R-:W-:Y:S06]  /*8650*/  BRA `(.L_x_1132) ;  /* 0x0000000c00487947 */ /* 0x000fec0003800000 */
.L_x_1129:
        /* <DEDUP_REMOVED lines=8> */
.L_x_1134:
[----:B------:R-:W3:Y:S02]  /*86e0*/  LDG.E R54, desc[UR36][R2.64] ;  /* 0x0000002402367981 */ /* 0x000ee4000c1e1900 */
[----:B---3--:R-:W-:Y:S01]  /*86f0*/  SHF.R.S32.HI R55, RZ, 0x1f, R54 ;  /* 0x0000001fff377819 */ /* 0x008fe20000011436 */
[----:B------:R-:W-:Y:S06]  /*8700*/  BRA `(.L_x_1132) ;  /* 0x0000000c001c7947 */ /* 0x000fec0003800000 */
.L_x_1133:
[----:B------:R-:W3:Y:S02]  /*8710*/  LDG.E.S16 R54, desc[UR36][R2.64] ;  /* 0x0000002402367981 */ /* 0x000ee4000c1e1700 */
[----:B---3--:R-:W-:Y:S01]  /*8720*/  SHF.R.S32.HI R55, RZ, 0x1f, R54 ;  /* 0x0000001fff377819 */ /* 0x008fe20000011436 */
[----:B------:R-:W-:Y:S06]  /*8730*/  BRA `(.L_x_1132) ;  /* 0x0000000c00107947 */ /* 0x000fec0003800000 */
.L_x_1128:
        /* <DEDUP_REMOVED lines=9> */
.L_x_1136:
[----:B------:R-:W3:Y:S02]  /*87d0*/  LDG.E.U16 R2, desc[UR36][R2.64] ;  /* 0x0000002402027981 */ /* 0x000ee4000c1e1500 */
[----:B---3--:R-:W-:-:S06]  /*87e0*/  HADD2.F32 R54, -RZ, R2.H0_H0 ;  /* 0x20000002ff367230 */ /* 0x008fcc0000004100 */
[----:B------:R-:W0:Y:S01]  /*87f0*/  F2I.S64.TRUNC R54, R54 ;  /* 0x0000003600367311 */ /* 0x000e22000020d900 */
[----:B------:R-:W-:Y:S05]  /*8800*/  BRA `(.L_x_1132) ;  /* 0x0000000800dc7947 */ /* 0x000fea0003800000 */
.L_x_1135:
        /* <DEDUP_REMOVED lines=9> */
.L_x_1138:
[----:B------:R-:W3:Y:S02]  /*88a0*/  LDG.E.U16 R2, desc[UR36][R2.64] ;  /* 0x0000002402027981 */ /* 0x000ee4000c1e1500 */
[----:B---3--:R-:W-:-:S06]  /*88b0*/  HADD2.F32 R54, -RZ, R2.H0_H0 ;  /* 0x20000002ff367230 */ /* 0x008fcc0000004100 */
[----:B------:R-:W0:Y:S01]  /*88c0*/  F2I.S64.TRUNC R54, R54 ;  /* 0x0000003600367311 */ /* 0x000e22000020d900 */
[----:B------:R-:W-:Y:S05]  /*88d0*/  BRA `(.L_x_1132) ;  /* 0x0000000800a87947 */ /* 0x000fea0003800000 */
.L_x_1137:
[----:B------:R-:W3:Y:S02]  /*88e0*/  LDG.E.64 R2, desc[UR36][R2.64] ;  /* 0x0000002402027981 */ /* 0x000ee4000c1e1b00 */
[----:B---3--:R0:W1:Y:S01]  /*88f0*/  F2I.S64.F64.TRUNC R54, R2 ;  /* 0x0000000200367311 */ /* 0x008062000030d900 */
[----:B------:R-:W-:Y:S05]  /*8900*/  BRA `(.L_x_1132) ;  /* 0x00000008009c7947 */ /* 0x000fea0003800000 */
.L_x_1127:
        /* <DEDUP_REMOVED lines=13> */
.L_x_1141:
[----:B------:R-:W3:Y:S02]  /*89e0*/  LDG.E.64 R2, desc[UR36][R2.64] ;  /* 0x0000002402027981 */ /* 0x000ee4000c1e1b00 */
[----:B---3--:R0:W1:Y:S01]  /*89f0*/  F2I.S64.F64.TRUNC R54, R2 ;  /* 0x0000000200367311 */ /* 0x008062000030d900 */
[----:B------:R-:W-:Y:S05]  /*8a00*/  BRA `(.L_x_1132) ;  /* 0x00000008005c7947 */ /* 0x000fea0003800000 */
.L_x_1140:
        /* <DEDUP_REMOVED lines=27> */
.L_x_1143:
        /* <DEDUP_REMOVED lines=14> */
.L_x_1142:
[----:B------:R-:W3:Y:S02]  /*8ca0*/  LDG.E.U16 R54, desc[UR36][R2.64] ;  /* 0x0000002402367981 */ /* 0x000ee4000c1e1500 */
[----:B---3--:R-:W-:-:S06]  /*8cb0*/  IMAD.U32 R54, R54, 0x10000, RZ ;  /* 0x0001000036367824 */ /* 0x008fcc00078e00ff */
[----:B------:R-:W0:Y:S01]  /*8cc0*/  F2I.S64.TRUNC R54, R54 ;  /* 0x0000003600367311 */ /* 0x000e22000020d900 */
[----:B------:R-:W-:Y:S05]  /*8cd0*/  BRA `(.L_x_1132) ;  /* 0x0000000400a87947 */ /* 0x000fea0003800000 */
.L_x_1139:
        /* <DEDUP_REMOVED lines=11> */
.L_x_1146:
        /* <DEDUP_REMOVED lines=21> */
.L_x_1150:
[----:B------:R-:W-:Y:S05]  /*8ee0*/  BSYNC B1 ;  /* 0x0000000000017941 */ /* 0x000fea0003800000 */
.L_x_1149:
[----:B------:R-:W-:Y:S01]  /*8ef0*/  IMAD.SHL.U32 R2, R2, 0x100000, RZ ;  /* 0x0010000002027824 */ /* 0x000fe200078e00ff */
[----:B------:R-:W-:-:S04]  /*8f00*/  LEA R3, R0, 0x3b800000, 0x17 ;  /* 0x3b80000000037811 */ /* 0x000fc800078eb8ff */
[----:B------:R-:W-:-:S07]  /*8f10*/  LOP3.LUT R54, R3, R2, R54, 0xfe, !PT ;  /* 0x0000000203367212 */ /* 0x000fce00078efe36 */
.L_x_1148:
[----:B------:R-:W-:Y:S05]  /*8f20*/  BSYNC B0 ;  /* 0x0000000000007941 */ /* 0x000fea0003800000 */
.L_x_1147:
[----:B------:R-:W1:Y:S01]  /*8f30*/  F2I.S64.TRUNC R54, R54 ;  /* 0x0000003600367311 */ /* 0x000e62000020d900 */
[----:B------:R-:W-:Y:S05]  /*8f40*/  BRA `(.L_x_1132) ;  /* 0x00000004000c7947 */ /* 0x000fea0003800000 */
.L_x_1145:
        /* <DEDUP_REMOVED lines=21> */
.L_x_1154:
[----:B------:R-:W-:Y:S05]  /*90a0*/  BSYNC B1 ;  /* 0x0000000000017941 */ /* 0x000fea0003800000 */
.L_x_1153:
[----:B------:R-:W-:Y:S01]  /*90b0*/  IMAD.SHL.U32 R2, R2, 0x200000, RZ ;  /* 0x0020000002027824 */ /* 0x000fe200078e00ff */
[----:B------:R-:W-:-:S04]  /*90c0*/  LEA R3, R0, 0x37800000, 0x17 ;  /* 0x3780000000037811 */ /* 0x000fc800078eb8ff */
[----:B------:R-:W-:-:S07]  /*90d0*/  LOP3.LUT R54, R3, R2, R54, 0xfe, !PT ;  /* 0x0000000203367212 */ /* 0x000fce00078efe36 */
.L_x_1152:
[----:B------:R-:W-:Y:S05]  /*90e0*/  BSYNC B0 ;  /* 0x0000000000007941 */ /* 0x000fea0003800000 */
.L_x_1151:
[----:B------:R-:W3:Y:S01]  /*90f0*/  F2I.S64.TRUNC R54, R54 ;  /* 0x0000003600367311 */ /* 0x000ee2000020d900 */
[----:B------:R-:W-:Y:S05]  /*9100*/  BRA `(.L_x_1132) ;  /* 0x00000000009c7947 */ /* 0x000fea0003800000 */
.L_x_1144:
        /* <DEDUP_REMOVED lines=14> */
.L_x_1158:
[----:B------:R-:W-:Y:S05]  /*91f0*/  BSYNC B0 ;  /* 0x0000000000007941 */ /* 0x000fea0003800000 */
.L_x_1157:
[----:B------:R-:W0:Y:S01]  /*9200*/  F2I.S64.TRUNC R54, R54 ;  /* 0x0000003600367311 */ /* 0x000e22000020d900 */
[----:B------:R-:W-:Y:S05]  /*9210*/  BRA `(.L_x_1132) ;  /* 0x0000000000587947 */ /* 0x000fea0003800000 */
.L_x_1131:
        /* <DEDUP_REMOVED lines=16> */
.L_x_1159:
[----:B------:R-:W-:Y:S01]  /*9320*/  CS2R R54, SRZ ;  /* 0x0000000000367805 */ /* 0x000fe2000001ff00 */
[----:B------:R-:W-:Y:S06]  /*9330*/  BRA `(.L_x_1132) ;  /* 0x0000000000107947 */ /* 0x000fec0003800000 */
.L_x_1156:
[----:B------:R0:W5:Y:S01]  /*9340*/  LDG.E.64 R54, desc[UR36][R2.64] ;  /* 0x0000002402367981 */ /* 0x000162000c1e1b00 */
[----:B------:R-:W-:Y:S05]  /*9350*/  BRA `(.L_x_1132) ;  /* 0x0000000000087947 */ /* 0x000fea0003800000 */
.L_x_1155:
[----:B------:R4:W5:Y:S01]  /*9360*/  LDG.E R54, desc[UR36][R2.64] ;  /* 0x0000002402367981 */ /* 0x000962000c1e1900 */
[----:B------:R-:W-:-:S07]  /*9370*/  IMAD.MOV.U32 R55, RZ, RZ, RZ ;  /* 0x000000ffff377224 */ /* 0x000fce00078e00ff */
.L_x_1132:
[----:B------:R-:W-:-:S07]  /*9380*/  VIADD R63, R63, 0x80 ;  /* 0x000000803f3f7836 */ /* 0x000fce0000000000 */
.L_x_994:
[----:B------:R-:W-:Y:S05]  /*9390*/  BSYNC B6 ;  /* 0x0000000000067941 */ /* 0x000fea0003800000 */
.L_x_993:
        /* <DEDUP_REMOVED lines=8> */
[----:B0---4-:R-:W0:Y:S01]  /*9420*/  LDC.64 R2, c[0x0][0x260] ;  /* 0x00009800ff027b82 */ /* 0x011e220000000a00 */
        /* <DEDUP_REMOVED lines=19> */
.L_x_1165:
[----:B------:R0:W5:Y:S01]  /*9560*/  LDG.E.U8 R24, desc[UR36][R2.64] ;  /* 0x0000002402187981 */ /* 0x000162000c1e1100 */
[----:B------:R-:W-:Y:S01]  /*9570*/  IMAD.MOV.U32 R25, RZ, RZ, RZ ;  /* 0x000000ffff197224 */ /* 0x000fe200078e00ff */
[----:B------:R-:W-:Y:S06]  /*9580*/  BRA `(.L_x_1167) ;  /* 0x0000000c00487947 */ /* 0x000fec0003800000 */
.L_x_1164:
        /* <DEDUP_REMOVED lines=8> */
.L_x_1169:
[----:B------:R-:W4:Y:S02]  /*9610*/  LDG.E R24, desc[UR36][R2.64] ;  /* 0x0000002402187981 */ /* 0x000f24000c1e1900 */
[----:B----4-:R-:W-:Y:S01]  /*9620*/  SHF.R.S32.HI R25, RZ, 0x1f, R24 ;  /* 0x0000001fff197819 */ /* 0x010fe20000011418 */
[----:B------:R-:W-:Y:S06]  /*9630*/  BRA `(.L_x_1167) ;  /* 0x0000000c001c7947 */ /* 0x000fec0003800000 */
.L_x_1168:
[----:B------:R-:W4:Y:S02]  /*9640*/  LDG.E.S16 R24, desc[UR36][R2.64] ;  /* 0x0000002402187981 */ /* 0x000f24000c1e1700 */
[----:B----4-:R-:W-:Y:S01]  /*9650*/  SHF.R.S32.HI R25, RZ, 0x1f, R24 ;  /* 0x0000001fff197819 */ /* 0x010fe20000011418 */
[----:B------:R-:W-:Y:S06]  /*9660*/  BRA `(.L_x_1167) ;  /* 0x0000000c00107947 */ /* 0x000fec0003800000 */
.L_x_1163:
[----:B------:R-:W-:-:S13]  /*9670*/  ISETP.GT.AND P0, PT, R0, 0x6, PT ;  /* 0x000000060000780c */ /* 0x000fda0003f04270 */
[----:B------:R-:W-:Y:S05]  /*9680*/  @P0 BRA `(.L_x_1170) ;  /* 0x00000000002c0947 */ /* 0x000fea0003800000 */
[----:B------:R-:W-:-:S13]  /*9690*/  ISETP.NE.AND P0, PT, R0, 0x5, PT ;  /* 0x000000050000780c */ /* 0x000fda0003f05270 */
[----:B------:R-:W-:Y:S05]  /*96a0*/  @!P0 BRA `(.L_x_1171) ;  /* 0x0000000000148947 */ /* 0x000fea0003800000 */
[----:B------:R-:W-:-:S13]  /*96b0*/  ISETP.NE.AND P0, PT, R0, 0x6, PT ;  /* 0x000000060000780c */ /* 0x000fda0003f05270 */
[----:B------:R-:W-:Y:S05]  /*96c0*/  @P0 BRA `(.L_x_1166) ;  /* 0x0000000800a00947 */ /* 0x000fea0003800000 */
[----:B------:R-:W4:Y:S02]  /*96d0*/  LDG.E R2, desc[UR36][R2.64] ;  /* 0x0000002402027981 */ /* 0x000f24000c1e1900 */
[----:B----4-:R0:W1:Y:S01]  /*96e0*/  F2I.S64.TRUNC R24, R2 ;  /* 0x0000000200187311 */ /* 0x010062000020d900 */
[----:B------:R-:W-:Y:S05]  /*96f0*/  BRA `(.L_x_1167) ;  /* 0x0000000800ec7947 */ /* 0x000fea0003800000 */
.L_x_1171:
[----:B------:R-:W4:Y:S02]  /*9700*/  LDG.E.U16 R2, desc[UR36][R2.64] ;  /* 0x0000002402027981 */ /* 0x000f24000c1e1500 */
[----:B----4-:R-:W-:-:S06]  /*9710*/  HADD2.F32 R24, -RZ, R2.H0_H0 ;  /* 0x20000002ff187230 */ /* 0x010fcc0000004100 */
[----:B------:R-:W0:Y:S01]  /*9720*/  F2I.S64.TRUNC R24, R24 ;  /* 0x0000001800187311 */ /* 0x000e22000020d900 */
[----:B------:R-:W-:Y:S05]  /*9730*/  BRA `(.L_x_1167) ;  /* 0x0000000800dc7947 */ /* 0x000fea0003800000 */
.L_x_1170:
[----:B------:R-:W-:-:S13]  /*9740*/  ISETP.NE.AND P0, PT, R0, 0x7, PT ;  /* 0x000000070000780c */ /* 0x000fda0003f05270 */
[----:B------:R-:W-:Y:S05]  /*9750*/  @!P0 BRA `(.L_x_1172) ;  /* 0x00000000002c8947 */ /* 0x000fea0003800000 */
[----:B------:R-:W-:-:S13]  /*9760*/  ISETP.NE.AND P0, PT, R0, 0x8, PT ;  /* 0x000000080000780c */ /* 0x000fda0003f05270 */
[----:B------:R-:W-:Y:S05]  /*9770*/  @!P0 BRA `(.L_x_1173) ;  /* 0x0000000000148947 */ /* 0x000fea0003800000 */
[----:B------:R-:W-:-:S13]  /*9780*/  ISETP.NE.AND P0, PT, R0, 0x9, PT ;  /* 0x000000090000780c */ /* 0x000fda0003f05270 */
[----:B------:R-:W-:Y:S05]  /*9790*/  @P0 BRA `(.L_x_1166) ;  /* 0x00000008006c0947 */ /* 0x000fea0003800000 */
[----:B------:R-:W4:Y:S02]  /*97a0*/  LDG.E R2, desc[UR36][R2.64] ;  /* 0x0000002402027981 */ /* 0x000f24000c1e1900 */
[----:B----4-:R4:W0:Y:S01]  /*97b0*/  F2I.S64.TRUNC R24, R2 ;  /* 0x0000000200187311 */ /* 0x010822000020d900 */
[----:B------:R-:W-:Y:S05]  /*97c0*/  BRA `(.L_x_1167) ;  /* 0x0000000800b87947 */ /* 0x000fea0003800000 */
.L_x_1173:
[----:B------:R-:W4:Y:S02]  /*97d0*/  LDG.E.U16 R2, desc[UR36][R2.64] ;  /* 0x0000002402027981 */ /* 0x000f24000c1e1500 */
[----:B----4-:R-:W-:-:S06]  /*97e0*/  HADD2.F32 R24, -RZ, R2.H0_H0 ;  /* 0x20000002ff187230 */ /* 0x010fcc0000004100 */
[----:B------:R-:W0:Y:S01]  /*97f0*/  F2I.S64.TRUNC R24, R24 ;  /* 0x0000001800187311 */ /* 0x000e22000020d900 */
[----:B------:R-:W-:Y:S05]  /*9800*/  BRA `(.L_x_1167) ;  /* 0x0000000800a87947 */ /* 0x000fea0003800000 */
.L_x_1172:
[----:B------:R-:W4:Y:S02]  /*9810*/  LDG.E.64 R2, desc[UR36][R2.64] ;  /* 0x0000002402027981 */ /* 0x000f24000c1e1b00 */
[----:B----4-:R0:W1:Y:S01]  /*9820*/  F2I.S64.F64.TRUNC R24, R2 ;  /* 0x0000000200187311 */ /* 0x010062000030d900 */
[----:B------:R-:W-:Y:S05]  /*9830*/  BRA `(.L_x_1167) ;  /* 0x00000008009c7947 */ /* 0x000fea0003800000 */
.L_x_1162:
        /* <DEDUP_REMOVED lines=13> */
.L_x_1176:
[----:B------:R-:W4:Y:S02]  /*9910*/  LDG.E.64 R2, desc[UR36][R2.64] ;  /* 0x0000002402027981 */ /* 0x000f24000c1e1b00 */
[----:B----4-:R0:W1:Y:S01]  /*9920*/  F2I.S64.F64.TRUNC R24, R2 ;  /* 0x0000000200187311 */ /* 0x010062000030d900 */
[----:B------:R-:W-:Y:S05]  /*9930*/  BRA `(.L_x_1167) ;  /* 0x00000008005c7947 */ /* 0x000fea0003800000 */
.L_x_1175:
        /* <DEDUP_REMOVED lines=27> */
.L_x_1178:
        /* <DEDUP_REMOVED lines=14> */
.L_x_1177:
[----:B------:R-:W4:Y:S02]  /*9bd0*/  LDG.E.U16 R24, desc[UR36][R2.64] ;  /* 0x0000002402187981 */ /* 0x000f24000c1e1500 */
[----:B----4-:R-:W-:-:S06]  /*9be0*/  IMAD.U32 R24, R24, 0x10000, RZ ;  /* 0x0001000018187824 */ /* 0x010fcc00078e00ff */
[----:B------:R-:W0:Y:S01]  /*9bf0*/  F2I.S64.TRUNC R24, R24 ;  /* 0x0000001800187311 */ /* 0x000e22000020d900 */
[----:B------:R-:W-:Y:S05]  /*9c00*/  BRA `(.L_x_1167) ;  /* 0x0000000400a87947 */ /* 0x000fea0003800000 */
.L_x_1174:
        /* <DEDUP_REMOVED lines=11> */
.L_x_1181:
        /* <DEDUP_REMOVED lines=21> */
.L_x_1185:
[----:B------:R-:W-:Y:S05]  /*9e10*/  BSYNC B1 ;  /* 0x0000000000017941 */ /* 0x000fea0003800000 */
.L_x_1184:
[----:B------:R-:W-:Y:S01]  /*9e20*/  IMAD.SHL.U32 R2, R2, 0x100000, RZ ;  /* 0x0010000002027824 */ /* 0x000fe200078e00ff */
[----:B------:R-:W-:-:S04]  /*9e30*/  LEA R3, R0, 0x3b800000, 0x17 ;  /* 0x3b80000000037811 */ /* 0x000fc800078eb8ff */
[----:B------:R-:W-:-:S07]  /*9e40*/  LOP3.LUT R24, R3, R2, R24, 0xfe, !PT ;  /* 0x0000000203187212 */ /* 0x000fce00078efe18 */
.L_x_1183:
[----:B------:R-:W-:Y:S05]  /*9e50*/  BSYNC B0 ;  /* 0x0000000000007941 */ /* 0x000fea0003800000 */
.L_x_1182:
[----:B------:R-:W0:Y:S01]  /*9e60*/  F2I.S64.TRUNC R24, R24 ;  /* 0x0000001800187311 */ /* 0x000e22000020d900 */
[----:B------:R-:W-:Y:S05]  /*9e70*/  BRA `(.L_x_1167) ;  /* 0x00000004000c7947 */ /* 0x000fea0003800000 */
.L_x_1180:
        /* <DEDUP_REMOVED lines=21> */
.L_x_1189:
[----:B------:R-:W-:Y:S05]  /*9fd0*/  BSYNC B1 ;  /* 0x0000000000017941 */ /* 0x000fea0003800000 */
.L_x_1188:
[----:B------:R-:W-:Y:S01]  /*9fe0*/  IMAD.SHL.U32 R2, R2, 0x200000, RZ ;  /* 0x0020000002027824 */ /* 0x000fe200078e00ff */
[----:B------:R-:W-:-:S04]  /*9ff0*/  LEA R3, R0, 0x37800000, 0x17 ;  /* 0x3780000000037811 */ /* 0x000fc800078eb8ff */
[----:B------:R-:W-:-:S07]  /*a000*/  LOP3.LUT R24, R3, R2, R24, 0xfe, !PT ;  /* 0x0000000203187212 */ /* 0x000fce00078efe18 */
.L_x_1187:
[----:B------:R-:W-:Y:S05]  /*a010*/  BSYNC B0 ;  /* 0x0000000000007941 */ /* 0x000fea0003800000 */
.L_x_1186:
[----:B------:R-:W0:Y:S01]  /*a020*/  F2I.S64.TRUNC R24, R24 ;  /* 0x0000001800187311 */ /* 0x000e22000020d900 */
[----:B------:R-:W-:Y:S05]  /*a030*/  BRA `(.L_x_1167) ;  /* 0x00000000009c7947 */ /* 0x000fea0003800000 */
.L_x_1179:
        /* <DEDUP_REMOVED lines=14> */
.L_x_1193:
[----:B------:R-:W-:Y:S05]  /*a120*/  BSYNC B0 ;  /* 0x0000000000007941 */ /* 0x000fea0003800000 */
.L_x_1192:
[----:B------:R-:W0:Y:S01]  /*a130*/  F2I.S64.TRUNC R24, R24 ;  /* 0x0000001800187311 */ /* 0x000e22000020d900 */
[----:B------:R-:W-:Y:S05]  /*a140*/  BRA `(.L_x_1167) ;  /* 0x0000000000587947 */ /* 0x000fea0003800000 */
.L_x_1166:
        /* <DEDUP_REMOVED lines=16> */
.L_x_1194:
[----:B------:R-:W-:Y:S01]  /*a250*/  CS2R R24, SRZ ;  /* 0x0000000000187805 */ /* 0x000fe2000001ff00 */
[----:B------:R-:W-:Y:S06]  /*a260*/  BRA `(.L_x_1167) ;  /* 0x0000000000107947 */ /* 0x000fec0003800000 */
.L_x_1191:
[----:B------:R0:W5:Y:S01]  /*a270*/  LDG.E.64 R24, desc[UR36][R2.64] ;  /* 0x0000002402187981 */ /* 0x000162000c1e1b00 */
[----:B------:R-:W-:Y:S05]  /*a280*/  BRA `(.L_x_1167) ;  /* 0x0000000000087947 */ /* 0x000fea0003800000 */
.L_x_1190:
[----:B------:R0:W5:Y:S01]  /*a290*/  LDG.E R24, desc[UR36][R2.64] ;  /* 0x0000002402187981 */ /* 0x000162000c1e1900 */
[----:B------:R-:W-:-:S07]  /*a2a0*/  IMAD.MOV.U32 R25, RZ, RZ, RZ ;  /* 0x000000ffff197224 */ /* 0x000fce00078e00ff */
.L_x_1167:
[----:B0---4-:R-:W0:Y:S01]  /*a2b0*/  LDC.64 R2, c[0x0][0x268] ;  /* 0x00009a00ff027b82 */ /* 0x011e220000000a00 */
        /* <DEDUP_REMOVED lines=18> */
.L_x_1198:
[----:B------:R0:W5:Y:S01]  /*a3e0*/  LDG.E.U8 R22, desc[UR36][R2.64] ;  /* 0x0000002402167981 */ /* 0x000162000c1e1100 */
[----:B------:R-:W-:Y:S01]  /*a3f0*/  IMAD.MOV.U32 R23, RZ, RZ, RZ ;  /* 0x000000ffff177224 */ /* 0x000fe200078e00ff */
[----:B------:R-:W-:Y:S06]  /*a400*/  BRA `(.L_x_1200) ;  /* 0x0000000c00487947 */ /* 0x000fec0003800000 */
.L_x_1197:
        /* <DEDUP_REMOVED lines=8> */
.L_x_1202:
[----:B------:R-:W4:Y:S02]  /*a490*/  LDG.E R22, desc[UR36][R2.64] ;  /* 0x0000002402167981 */ /* 0x000f24000c1e1900 */
[----:B----4-:R-:W-:Y:S01]  /*a4a0*/  SHF.R.S32.HI R23, RZ, 0x1f, R22 ;  /* 0x0000001fff177819 */ /* 0x010fe20000011416 */
[----:B------:R-:W-:Y:S06]  /*a4b0*/  BRA `(.L_x_1200) ;  /* 0x0000000c001c7947 */ /* 0x000fec0003800000 */
.L_x_1201:
[----:B------:R-:W4:Y:S02]  /*a4c0*/  LDG.E.S16 R22, desc[UR36][R2.64] ;  /* 0x0000002402167981 */ /* 0x000f24000c1e1700 */
[----:B----4-:R-:W-:Y:S01]  /*a4d0*/  SHF.R.S32.HI R23, RZ, 0x1f, R22 ;  /* 0x0000001fff177819 */ /* 0x010fe20000011416 */
[----:B------:R-:W-:Y:S06]  /*a4e0*/  BRA `(.L_x_1200) ;  /* 0x0000000c00107947 */ /* 0x000fec0003800000 */
.L_x_1196:
        /* <DEDUP_REMOVED lines=9> */
.L_x_1204:
[----:B------:R-:W4:Y:S02]  /*a580*/  LDG.E.U16 R2, desc[UR36][R2.64] ;  /* 0x0000002402027981 */ /* 0x000f24000c1e1500 */
[----:B----4-:R-:W-:-:S06]  /*a590*/  HADD2.F32 R22, -RZ, R2.H0_H0 ;  /* 0x20000002ff167230 */ /* 0x010fcc0000004100 */
[----:B------:R-:W0:Y:S01]  /*a5a0*/  F2I.S64.TRUNC R22, R22 ;  /* 0x0000001600167311 */ /* 0x000e22000020d900 */
[----:B------:R-:W-:Y:S05]  /*a5b0*/  BRA `(.L_x_1200) ;  /* 0x0000000800dc7947 */ /* 0x000fea0003800000 */
.L_x_1203:
        /* <DEDUP_REMOVED lines=9> */
.L_x_1206:
[----:B------:R-:W4:Y:S02]  /*a650*/  LDG.E.U16 R2, desc[UR36][R2.64] ;  /* 0x0000002402027981 */ /* 0x000f24000c1e1500 */
[----:B----4-:R-:W-:-:S06]  /*a660*/  HADD2.F32 R22, -RZ, R2.H0_H0 ;  /* 0x20000002ff167230 */ /* 0x010fcc0000004100 */
[----:B------:R-:W0:Y:S01]  /*a670*/  F2I.S64.TRUNC R22, R22 ;  /* 0x0000001600167311 */ /* 0x000e22000020d900 */
[----:B------:R-:W-:Y:S05]  /*a680*/  BRA `(.L_x_1200) ;  /* 0x0000000800a87947 */ /* 0x000fea0003800000 */
.L_x_1205:
[----:B------:R-:W4:Y:S02]  /*a690*/  LDG.E.64 R2, desc[UR36][R2.64] ;  /* 0x0000002402027981 */ /* 0x000f24000c1e1b00 */
[----:B----4-:R0:W4:Y:S01]  /*a6a0*/  F2I.S64.F64.TRUNC R22, R2 ;  /* 0x0000000200167311 */ /* 0x010122000030d900 */
[----:B------:R-:W-:Y:S05]  /*a6b0*/  BRA `(.L_x_1200) ;  /* 0x00000008009c7947 */ /* 0x000fea0003800000 */
.L_x_1195:
        /* <DEDUP_REMOVED lines=13> */
.L_x_1209:
[----:B------:R-:W4:Y:S02]  /*a790*/  LDG.E.64 R2, desc[UR36][R2.64] ;  /* 0x0000002402027981 */ /* 0x000f24000c1e1b00 */
[----:B----4-:R0:W4:Y:S01]  /*a7a0*/  F2I.S64.F64.TRUNC R22, R2 ;  /* 0x0000000200167311 */ /* 0x010122000030d900 */
[----:B------:R-:W-:Y:S05]  /*a7b0*/  BRA `(.L_x_1200) ;  /* 0x00000008005c7947 */ /* 0x000fea0003800000 */
.L_x_1208:
        /* <DEDUP_REMOVED lines=27> */
.L_x_1211:
        /* <DEDUP_REMOVED lines=14> */
.L_x_1210:
[----:B------:R-:W4:Y:S02]  /*aa50*/  LDG.E.U16 R22, desc[UR36][R2.64] ;  /* 0x0000002402167981 */ /* 0x000f24000c1e1500 */
[----:B----4-:R-:W-:-:S06]  /*aa60*/  IMAD.U32 R22, R22, 0x10000, RZ ;  /* 0x0001000016167824 */ /* 0x010fcc00078e00ff */
[----:B------:R-:W0:Y:S01]  /*aa70*/  F2I.S64.TRUNC R22, R22 ;  /* 0x0000001600167311 */ /* 0x000e22000020d900 */
[----:B------:R-:W-:Y:S05]  /*aa80*/  BRA `(.L_x_1200) ;  /* 0x0000000400a87947 */ /* 0x000fea0003800000 */
.L_x_1207:
        /* <DEDUP_REMOVED lines=11> */
.L_x_1214:
        /* <DEDUP_REMOVED lines=21> */
.L_x_1218:
[----:B------:R-:W-:Y:S05]  /*ac90*/  BSYNC B1 ;  /* 0x0000000000017941 */ /* 0x000fea0003800000 */
.L_x_1217:
[----:B------:R-:W-:Y:S01]  /*aca0*/  IMAD.SHL.U32 R2, R2, 0x100000, RZ ;  /* 0x0010000002027824 */ /* 0x000fe200078e00ff */
[----:B------:R-:W-:-:S04]  /*acb0*/  LEA R3, R0, 0x3b800000, 0x17 ;  /* 0x3b80000000037811 */ /* 0x000fc800078eb8ff */
[----:B------:R-:W-:-:S07]  /*acc0*/  LOP3.LUT R22, R3, R2, R22, 0xfe, !PT ;  /* 0x0000000203167212 */ /* 0x000fce00078efe16 */
.L_x_1216:
[----:B------:R-:W-:Y:S05]  /*acd0*/  BSYNC B0 ;  /* 0x0000000000007941 */ /* 0x000fea0003800000 */
.L_x_1215:
[----:B------:R-:W0:Y:S01]  /*ace0*/  F2I.S64.TRUNC R22, R22 ;  /* 0x0000001600167311 */ /* 0x000e22000020d900 */
[----:B------:R-:W-:Y:S05]  /*acf0*/  BRA `(.L_x_1200) ;  /* 0x00000004000c7947 */ /* 0x000fea0003800000 */
.L_x_1213:
        /* <DEDUP_REMOVED lines=21> */
.L_x_1222:
[----:B------:R-:W-:Y:S05]  /*ae50*/  BSYNC B1 ;  /* 0x0000000000017941 */ /* 0x000fea0003800000 */
.L_x_1221:
[----:B------:R-:W-:Y:S01]  /*ae60*/  IMAD.SHL.U32 R2, R2, 0x200000, RZ ;  /* 0x0020000002027824 */ /* 0x000fe200078e00ff */
[----:B------:R-:W-:-:S04]  /*ae70*/  LEA R3, R0, 0x37800000, 0x17 ;  /* 0x3780000000037811 */ /* 0x000fc800078eb8ff */
[----:B------:R-:W-:-:S07]  /*ae80*/  LOP3.LUT R22, R3, R2, R22, 0xfe, !PT ;  /* 0x0000000203167212 */ /* 0x000fce00078efe16 */
.L_x_1220:
[----:B------:R-:W-:Y:S05]  /*ae90*/  BSYNC B0 ;  /* 0x0000000000007941 */ /* 0x000fea0003800000 */
.L_x_1219:
[----:B------:R-:W0:Y:S01]  /*aea0*/  F2I.S64.TRUNC R22, R22 ;  /* 0x0000001600167311 */ /* 0x000e22000020d900 */
[----:B------:R-:W-:Y:S05]  /*aeb0*/  BRA `(.L_x_1200) ;  /* 0x00000000009c7947 */ /* 0x000fea0003800000 */
.L_x_1212:
        /* <DEDUP_REMOVED lines=14> */
.L_x_1226:
[----:B------:R-:W-:Y:S05]  /*afa0*/  BSYNC B0 ;  /* 0x0000000000007941 */ /* 0x000fea0003800000 */
.L_x_1225:
[----:B------:R-:W0:Y:S01]  /*afb0*/  F2I.S64.TRUNC R22, R22 ;  /* 0x0000001600167311 */ /* 0x000e22000020d900 */
[----:B------:R-:W-:Y:S05]  /*afc0*/  BRA `(.L_x_1200) ;  /* 0x0000000000587947 */ /* 0x000fea0003800000 */
.L_x_1199:
        /* <DEDUP_REMOVED lines=16> */
.L_x_1227:
[----:B------:R-:W-:Y:S01]  /*b0d0*/  CS2R R22, SRZ ;  /* 0x0000000000167805 */ /* 0x000fe2000001ff00 */
[----:B------:R-:W-:Y:S06]  /*b0e0*/  BRA `(.L_x_1200) ;  /* 0x0000000000107947 */ /* 0x000fec0003800000 */
.L_x_1224:
[----:B------:R0:W5:Y:S01]  /*b0f0*/  LDG.E.64 R22, desc[UR36][R2.64] ;  /* 0x0000002402167981 */ /* 0x000162000c1e1b00 */
[----:B------:R-:W-:Y:S05]  /*b100*/  BRA `(.L_x_1200) ;  /* 0x0000000000087947 */ /* 0x000fea0003800000 */
.L_x_1223:
[----:B------:R0:W5:Y:S01]  /*b110*/  LDG.E R22, desc[UR36][R2.64] ;  /* 0x0000002402167981 */ /* 0x000162000c1e1900 */
[----:B------:R-:W-:-:S07]  /*b120*/  IMAD.MOV.U32 R23, RZ, RZ, RZ ;  /* 0x000000ffff177224 */ /* 0x000fce00078e00ff */
.L_x_1200:
[----:B------:R-:W1:Y:S01]  /*b130*/  S2R R0, SR_CTAID.X ;  /* 0x0000000000007919 */ /* 0x000e620000002500 */
[----:B0-----:R-:W0:Y:S01]  /*b140*/  LDC.64 R2, c[0x0][0x270] ;  /* 0x00009c00ff027b82 */ /* 0x001e220000000a00 */
[----:B---3--:R-:W-:Y:S01]  /*b150*/  PRMT R4, R59, 0x9910, RZ ;  /* 0x000099103b047816 */ /* 0x008fe200000000ff */
        /* <DEDUP_REMOVED lines=19> */
.L_x_1231:
[----:B------:R0:W5:Y:S01]  /*b290*/  LDG.E.U8 R18, desc[UR36][R2.64] ;  /* 0x0000002402127981 */ /* 0x000162000c1e1100 */
[----:B------:R-:W-:Y:S01]  /*b2a0*/  IMAD.MOV.U32 R19, RZ, RZ, RZ ;  /* 0x000000ffff137224 */ /* 0x000fe200078e00ff */
[----:B------:R-:W-:Y:S06]  /*b2b0*/  BRA `(.L_x_1233) ;  /* 0x0000000c00487947 */ /* 0x000fec0003800000 */
.L_x_1230:
        /* <DEDUP_REMOVED lines=8> */
.L_x_1235:
[----:B------:R-:W3:Y:S02]  /*b340*/  LDG.E R18, desc[UR36][R2.64] ;  /* 0x0000002402127981 */ /* 0x000ee4000c1e1900 */
[----:B---3--:R-:W-:Y:S01]  /*b350*/  SHF.R.S32.HI R19, RZ, 0x1f, R18 ;  /* 0x0000001fff137819 */ /* 0x008fe20000011412 */
[----:B------:R-:W-:Y:S06]  /*b360*/  BRA `(.L_x_1233) ;  /* 0x0000000c001c7947 */ /* 0x000fec0003800000 */
.L_x_1234:
[----:B------:R-:W3:Y:S02]  /*b370*/  LDG.E.S16 R18, desc[UR36][R2.64] ;  /* 0x0000002402127981 */ /* 0x000ee4000c1e1700 */
[----:B---3--:R-:W-:Y:S01]  /*b380*/  SHF.R.S32.HI R19, RZ, 0x1f, R18 ;  /* 0x0000001fff137819 */ /* 0x008fe20000011412 */
[----:B------:R-:W-:Y:S06]  /*b390*/  BRA `(.L_x_1233) ;  /* 0x0000000c00107947 */ /* 0x000fec0003800000 */
.L_x_1229:
        /* <DEDUP_REMOVED lines=9> */
.L_x_1237:
[----:B------:R-:W3:Y:S02]  /*b430*/  LDG.E.U16 R2, desc[UR36][R2.64] ;  /* 0x0000002402027981 */ /* 0x000ee4000c1e1500 */
[----:B---3--:R-:W-:-:S06]  /*b440*/  HADD2.F32 R18, -RZ, R2.H0_H0 ;  /* 0x20000002ff127230 */ /* 0x008fcc0000004100 */
[----:B------:R-:W0:Y:S01]  /*b450*/  F2I.S64.TRUNC R18, R18 ;  /* 0x0000001200127311 */ /* 0x000e22000020d900 */
[----:B------:R-:W-:Y:S05]  /*b460*/  BRA `(.L_x_1233) ;  /* 0x0000000800dc7947 */ /* 0x000fea0003800000 */
.L_x_1236:
        /* <DEDUP_REMOVED lines=9> */
.L_x_1239:
[----:B------:R-:W3:Y:S02]  /*b500*/  LDG.E.U16 R2, desc[UR36][R2.64] ;  /* 0x0000002402027981 */ /* 0x000ee4000c1e1500 */
[----:B---3--:R-:W-:-:S06]  /*b510*/  HADD2.F32 R18, -RZ, R2.H0_H0 ;  /* 0x20000002ff127230 */ /* 0x008fcc0000004100 */
[----:B------:R-:W0:Y:S01]  /*b520*/  F2I.S64.TRUNC R18, R18 ;  /* 0x0000001200127311 */ /* 0x000e22000020d900 */
[----:B------:R-:W-:Y:S05]  /*b530*/  BRA `(.L_x_1233) ;  /* 0x0000000800a87947 */ /* 0x000fea0003800000 */
.L_x_1238:
[----:B------:R-:W3:Y:S02]  /*b540*/  LDG.E.64 R2, desc[UR36][R2.64] ;  /* 0x0000002402027981 */ /* 0x000ee4000c1e1b00 */
[----:B---3--:R0:W1:Y:S01]  /*b550*/  F2I.S64.F64.TRUNC R18, R2 ;  /* 0x0000000200127311 */ /* 0x008062000030d900 */
[----:B------:R-:W-:Y:S05]  /*b560*/  BRA `(.L_x_1233) ;  /* 0x00000008009c7947 */ /* 0x000fea0003800000 */
.L_x_1228:
        /* <DEDUP_REMOVED lines=13> */
.L_x_1242:
[----:B------:R-:W3:Y:S02]  /*b640*/  LDG.E.64 R2, desc[UR36][R2.64] ;  /* 0x0000002402027981 */ /* 0x000ee4000c1e1b00 */
[----:B---3--:R0:W1:Y:S01]  /*b650*/  F2I.S64.F64.TRUNC R18, R2 ;  /* 0x0000000200127311 */ /* 0x008062000030d900 */
[----:B------:R-:W-:Y:S05]  /*b660*/  BRA `(.L_x_1233) ;  /* 0x00000008005c7947 */ /* 0x000fea0003800000 */
.L_x_1241:
        /* <DEDUP_REMOVED lines=27> */
.L_x_1244:
        /* <DEDUP_REMOVED lines=14> */
.L_x_1243:
[----:B------:R-:W3:Y:S02]  /*b900*/  LDG.E.U16 R18, desc[UR36][R2.64] ;  /* 0x0000002402127981 */ /* 0x000ee4000c1e1500 */
[----:B---3--:R-:W-:-:S06]  /*b910*/  IMAD.U32 R18, R18, 0x10000, RZ ;  /* 0x0001000012127824 */ /* 0x008fcc00078e00ff */
[----:B------:R-:W0:Y:S01]  /*b920*/  F2I.S64.TRUNC R18, R18 ;  /* 0x0000001200127311 */ /* 0x000e22000020d900 */
[----:B------:R-:W-:Y:S05]  /*b930*/  BRA `(.L_x_1233) ;  /* 0x0000000400a87947 */ /* 0x000fea0003800000 */
.L_x_1240:
        /* <DEDUP_REMOVED lines=11> */
.L_x_1247:
        /* <DEDUP_REMOVED lines=21> */
.L_x_1251:
[----:B------:R-:W-:Y:S05]  /*bb40*/  BSYNC B1 ;  /* 0x0000000000017941 */ /* 0x000fea0003800000 */
.L_x_1250:
[----:B------:R-:W-:Y:S01]  /*bb50*/  IMAD.SHL.U32 R2, R2, 0x100000, RZ ;  /* 0x0010000002027824 */ /* 0x000fe200078e00ff */
[----:B------:R-:W-:-:S04]  /*bb60*/  LEA R3, R0, 0x3b800000, 0x17 ;  /* 0x3b80000000037811 */ /* 0x000fc800078eb8ff */
[----:B------:R-:W-:-:S07]  /*bb70*/  LOP3.LUT R18, R3, R2, R18, 0xfe, !PT ;  /* 0x0000000203127212 */ /* 0x000fce00078efe12 */
.L_x_1249:
[----:B------:R-:W-:Y:S05]  /*bb80*/  BSYNC B0 ;  /* 0x0000000000007941 */ /* 0x000fea0003800000 */
.L_x_1248:
[----:B------:R-:W0:Y:S01]  /*bb90*/  F2I.S64.TRUNC R18, R18 ;  /* 0x0000001200127311 */ /* 0x000e22000020d900 */
[----:B------:R-:W-:Y:S05]  /*bba0*/  BRA `(.L_x_1233) ;  /* 0x00000004000c7947 */ /* 0x000fea0003800000 */
.L_x_1246:
        /* <DEDUP_REMOVED lines=21> */
.L_x_1255:
[----:B------:R-:W-:Y:S05]  /*bd00*/  BSYNC B1 ;  /* 0x0000000000017941 */ /* 0x000fea0003800000 */
.L_x_1254:
[----:B------:R-:W-:Y:S01]  /*bd10*/  IMAD.SHL.U32 R2, R2, 0x200000, RZ ;  /* 0x0020000002027824 */ /* 0x000fe200078e00ff */
[----:B------:R-:W-:-:S04]  /*bd20*/  LEA R3, R0, 0x37800000, 0x17 ;  /* 0x3780000000037811 */ /* 0x000fc800078eb8ff */
[----:B------:R-:W-:-:S07]  /*bd30*/  LOP3.LUT R18, R3, R2, R18, 0xfe, !PT ;  /* 0x0000000203127212 */ /* 0x000fce00078efe12 */
.L_x_1253:
[----:B------:R-:W-:Y:S05]  /*bd40*/  BSYNC B0 ;  /* 0x0000000000007941 */ /* 0x000fea0003800000 */
.L_x_1252:
[----:B------:R-:W0:Y:S01]  /*bd50*/  F2I.S64.TRUNC R18, R18 ;  /* 0x0000001200127311 */ /* 0x000e22000020d900 */
[----:B------:R-:W-:Y:S05]  /*bd60*/  BRA `(.L_x_1233) ;  /* 0x00000000009c7947 */ /* 0x000fea0003800000 */
.L_x_1245:
        /* <DEDUP_REMOVED lines=14> */
.L_x_1259:
[----:B------:R-:W-:Y:S05]  /*be50*/  BSYNC B0 ;  /* 0x0000000000007941 */ /* 0x000fea0003800000 */
.L_x_1258:
[----:B------:R-:W0:Y:S01]  /*be60*/  F2I.S64.TRUNC R18, R18 ;  /* 0x0000001200127311 */ /* 0x000e22000020d900 */
[----:B------:R-:W-:Y:S05]  /*be70*/  BRA `(.L_x_1233) ;  /* 0x0000000000587947 */ /* 0x000fea0003800000 */
.L_x_1232:
        /* <DEDUP_REMOVED lines=16> */
.L_x_1260:
[----:B------:R-:W-:Y:S01]  /*bf80*/  CS2R R18, SRZ ;  /* 0x0000000000127805 */ /* 0x000fe2000001ff00 */
[----:B------:R-:W-:Y:S06]  /*bf90*/  BRA `(.L_x_1233) ;  /* 0x0000000000107947 */ /* 0x000fec0003800000 */
.L_x_1257:
[----:B------:R0:W5:Y:S01]  /*bfa0*/  LDG.E.64 R18, desc[UR36][R2.64] ;  /* 0x0000002402127981 */ /* 0x000162000c1e1b00 */
[----:B------:R-:W-:Y:S05]  /*bfb0*/  BRA `(.L_x_1233) ;  /* 0x0000000000087947 */ /* 0x000fea0003800000 */
.L_x_1256:
[----:B------:R0:W5:Y:S01]  /*bfc0*/  LDG.E R18, desc[UR36][R2.64] ;  /* 0x0000002402127981 */ /* 0x000162000c1e1900 */
[----:B------:R-:W-:-:S07]  /*bfd0*/  IMAD.MOV.U32 R19, RZ, RZ, RZ ;  /* 0x000000ffff137224 */ /* 0x000fce00078e00ff */
.L_x_1233:
[----:B------:R-:W4:Y:S01]  /*bfe0*/  S2R R0, SR_CTAID.X ;  /* 0x0000000000007919 */ /* 0x000f220000002500 */
[----:B0-----:R-:W0:Y:S01]  /*bff0*/  LDC.64 R2, c[0x0][0x278] ;  /* 0x00009e00ff027b82 */ /* 0x001e220000000a00 */
[----:B--2---:R-:W-:Y:S01]  /*c000*/  PRMT R4, R60, 0x9910, RZ ;  /* 0x000099103c047816 */ /* 0x004fe200000000ff */
[----:B------:R-:W-:Y:S01]  /*c010*/  ULDC UR4, c[0x0][0x2a0] ;  /* 0x0000a80000047ab9 */ /* 0x000fe20000000800 */
[----:B----4-:R-:W-:-:S04]  /*c020*/  IMAD R0, R0, 0x200, R63 ;  /* 0x0000020000007824 */ /* 0x010fc800078e023f */
[----:B---3--:R-:W-:Y:S02]  /*c030*/  IMAD R5, R0, UR4, RZ ;  /* 0x0000000400057c24 */ /* 0x008fe4000f8e02ff */
        /* <DEDUP_REMOVED lines=16> */
.L_x_1264:
[----:B------:R0:W5:Y:S01]  /*c140*/  LDG.E.U8 R16, desc[UR36][R2.64] ;  /* 0x0000002402107981 */ /* 0x000162000c1e1100 */
[----:B------:R-:W-:Y:S01]  /*c150*/  IMAD.MOV.U32 R17, RZ, RZ, RZ ;  /* 0x000000ffff117224 */ /* 0x000fe200078e00ff */
[----:B------:R-:W-:Y:S06]  /*c160*/  BRA `(.L_x_1266) ;  /* 0x0000000c00487947 */ /* 0x000fec0003800000 */
.L_x_1263:
        /* <DEDUP_REMOVED lines=8> */
.L_x_1268:
[----:B------:R-:W2:Y:S02]  /*c1f0*/  LDG.E R16, desc[UR36][R2.64] ;  /* 0x0000002402107981 */ /* 0x000ea4000c1e1900 */
[----:B--2---:R-:W-:Y:S01]  /*c200*/  SHF.R.S32.HI R17, RZ, 0x1f, R16 ;  /* 0x0000001fff117819 */ /* 0x004fe20000011410 */
[----:B------:R-:W-:Y:S06]  /*c210*/  BRA `(.L_x_1266) ;  /* 0x0000000c001c7947 */ /* 0x000fec0003800000 */
.L_x_1267:
[----:B------:R-:W2:Y:S02]  /*c220*/  LDG.E.S16 R16, desc[UR36][R2.64] ;  /* 0x0000002402107981 */ /* 0x000ea4000c1e1700 */
[----:B--2---:R-:W-:Y:S01]  /*c230*/  SHF.R.S32.HI R17, RZ, 0x1f, R16 ;  /* 0x0000001fff117819 */ /* 0x004fe20000011410 */
[----:B------:R-:W-:Y:S06]  /*c240*/  BRA `(.L_x_1266) ;  /* 0x0000000c00107947 */ /* 0x000fec0003800000 */
.L_x_1262:
        /* <DEDUP_REMOVED lines=9> */
.L_x_1270:
[----:B------:R-:W2:Y:S02]  /*c2e0*/  LDG.E.U16 R2, desc[UR36][R2.64] ;  /* 0x0000002402027981 */ /* 0x000ea4000c1e1500 */
[----:B--2---:R-:W-:-:S06]  /*c2f0*/  HADD2.F32 R16, -RZ, R2.H0_H0 ;  /* 0x20000002ff107230 */ /* 0x004fcc0000004100 */
[----:B------:R-:W0:Y:S01]  /*c300*/  F2I.S64.TRUNC R16, R16 ;  /* 0x0000001000107311 */ /* 0x000e22000020d900 */
[----:B------:R-:W-:Y:S05]  /*c310*/  BRA `(.L_x_1266) ;  /* 0x0000000800dc7947 */ /* 0x000fea0003800000 */
.L_x_1269:
[----:B------:R-:W-:-:S13]  /*c320*/  ISETP.NE.AND P0, PT, R0, 0x7, PT ;  /* 0x000000070000780c */ /* 0x000fda0003f05270 */
[----:B------:R-:W-:Y:S05]  /*c330*/  @!P0 BRA `(.L_x_1271) ;  /* 0x00000000002c8947 */ /* 0x000fea0003800000 */
[----:B------:R-:W-:-:S13]  /*c340*/  ISETP.NE.AND P0, PT, R0, 0x8, PT ;  /* 0x000000080000780c */ /* 0x000fda0003f05270 */
[----:B------:R-:W-:Y:S05]  /*c350*/  @!P0 BRA `(.L_x_1272) ;  /* 0x0000000000148947 */ /* 0x000fea0003800000 */
[----:B------:R-:W-:-:S13]  /*c360*/  ISETP.NE.AND P0, PT, R0, 0x9, PT ;  /* 0x000000090000780c */ /* 0x000fda0003f05270 */
[----:B------:R-:W-:Y:S05]  /*c370*/  @P0 BRA `(.L_x_1265) ;  /* 0x00000008006c0947 */ /* 0x000fea0003800000 */
[----:B------:R-:W2:Y:S02]  /*c380*/  LDG.E R2, desc[UR36][R2.64] ;  /* 0x0000002402027981 */ /* 0x000ea4000c1e1900 */
[----:B--2---:R3:W4:Y:S01]  /*c390*/  F2I.S64.TRUNC R16, R2 ;  /* 0x0000000200107311 */ /* 0x004722000020d900 */
[----:B------:R-:W-:Y:S05]  /*c3a0*/  BRA `(.L_x_1266) ;  /* 0x0000000800b87947 */ /* 0x000fea0003800000 */
.L_x_1272:
[----:B------:R-:W2:Y:S02]  /*c3b0*/  LDG.E.U16 R2, desc[UR36][R2.64] ;  /* 0x0000002402027981 */ /* 0x000ea4000c1e1500 */
[----:B--2---:R-:W-:-:S06]  /*c3c0*/  HADD2.F32 R16, -RZ, R2.H0_H0 ;  /* 0x20000002ff107230 */ /* 0x004fcc0000004100 */
[----:B------:R-:W0:Y:S01]  /*c3d0*/  F2I.S64.TRUNC R16, R16 ;  /* 0x0000001000107311 */ /* 0x000e22000020d900 */
[----:B------:R-:W-:Y:S05]  /*c3e0*/  BRA `(.L_x_1266) ;  /* 0x0000000800a87947 */ /* 0x000fea0003800000 */
.L_x_1271:
[----:B------:R-:W2:Y:S02]  /*c3f0*/  LDG.E.64 R2, desc[UR36][R2.64] ;  /* 0x0000002402027981 */ /* 0x000ea4000c1e1b00 */
[----:B--2---:R0:W2:Y:S01]  /*c400*/  F2I.S64.F64.TRUNC R16, R2 ;  /* 0x0000000200107311 */ /* 0x0040a2000030d900 */
[----:B------:R-:W-:Y:S05]  /*c410*/  BRA `(.L_x_1266) ;  /* 0x00000008009c7947 */ /* 0x000fea0003800000 */
.L_x_1261:
        /* <DEDUP_REMOVED lines=13> */
.L_x_1275:
[----:B------:R-:W2:Y:S02]  /*c4f0*/  LDG.E.64 R2, desc[UR36][R2.64] ;  /* 0x0000002402027981 */ /* 0x000ea4000c1e1b00 */
[----:B--2---:R0:W2:Y:S01]  /*c500*/  F2I.S64.F64.TRUNC R16, R2 ;  /* 0x0000000200107311 */ /* 0x0040a2000030d900 */
[----:B------:R-:W-:Y:S05]  /*c510*/  BRA `(.L_x_1266) ;  /* 0x00000008005c7947 */ /* 0x000fea0003800000 */
.L_x_1274:
        /* <DEDUP_REMOVED lines=27> */
.L_x_1277:
        /* <DEDUP_REMOVED lines=14> */
.L_x_1276:
[----:B------:R-:W2:Y:S02]  /*c7b0*/  LDG.E.U16 R16, desc[UR36][R2.64] ;  /* 0x0000002402107981 */ /* 0x000ea4000c1e1500 */
[----:B--2---:R-:W-:-:S06]  /*c7c0*/  IMAD.U32 R16, R16, 0x10000, RZ ;  /* 0x0001000010107824 */ /* 0x004fcc00078e00ff */
[----:B------:R-:W0:Y:S01]  /*c7d0*/  F2I.S64.TRUNC R16, R16 ;  /* 0x0000001000107311 */ /* 0x000e22000020d900 */
[----:B------:R-:W-:Y:S05]  /*c7e0*/  BRA `(.L_x_1266) ;  /* 0x0000000400a87947 */ /* 0x000fea0003800000 */
.L_x_1273:
        /* <DEDUP_REMOVED lines=11> */
.L_x_1280:
        /* <DEDUP_REMOVED lines=21> */
.L_x_1284:
[----:B------:R-:W-:Y:S05]  /*c9f0*/  BSYNC B1 ;  /* 0x0000000000017941 */ /* 0x000fea0003800000 */
.L_x_1283:
[----:B------:R-:W-:Y:S01]  /*ca00*/  IMAD.SHL.U32 R2, R2, 0x100000, RZ ;  /* 0x0010000002027824 */ /* 0x000fe200078e00ff */
[----:B------:R-:W-:-:S04]  /*ca10*/  LEA R3, R0, 0x3b800000, 0x17 ;  /* 0x3b80000000037811 */ /* 0x000fc800078eb8ff */
[----:B------:R-:W-:-:S07]  /*ca20*/  LOP3.LUT R16, R3, R2, R16, 0xfe, !PT ;  /* 0x0000000203107212 */ /* 0x000fce00078efe10 */
.L_x_1282:
[----:B------:R-:W-:Y:S05]  /*ca30*/  BSYNC B0 ;  /* 0x0000000000007941 */ /* 0x000fea0003800000 */
.L_x_1281:
[----:B------:R-:W0:Y:S01]  /*ca40*/  F2I.S64.TRUNC R16, R16 ;  /* 0x0000001000107311 */ /* 0x000e22000020d900 */
[----:B------:R-:W-:Y:S05]  /*ca50*/  BRA `(.L_x_1266) ;  /* 0x00000004000c7947 */ /* 0x000fea0003800000 */
.L_x_1279:
        /* <DEDUP_REMOVED lines=21> */
.L_x_1288:
[----:B------:R-:W-:Y:S05]  /*cbb0*/  BSYNC B1 ;  /* 0x0000000000017941 */ /* 0x000fea0003800000 */
.L_x_1287:
[----:B------:R-:W-:Y:S01]  /*cbc0*/  IMAD.SHL.U32 R2, R2, 0x200000, RZ ;  /* 0x0020000002027824 */ /* 0x000fe200078e00ff */
[----:B------:R-:W-:-:S04]  /*cbd0*/  LEA R3, R0, 0x37800000, 0x17 ;  /* 0x3780000000037811 */ /* 0x000fc800078eb8ff */
[----:B------:R-:W-:-:S07]  /*cbe0*/  LOP3.LUT R16, R3, R2, R16, 0xfe, !PT ;  /* 0x0000000203107212 */ /* 0x000fce00078efe10 */
.L_x_1286:
[----:B------:R-:W-:Y:S05]  /*cbf0*/  BSYNC B0 ;  /* 0x0000000000007941 */ /* 0x000fea0003800000 */
.L_x_1285:
[----:B------:R-:W0:Y:S01]  /*cc00*/  F2I.S64.TRUNC R16, R16 ;  /* 0x0000001000107311 */ /* 0x000e22000020d900 */
[----:B------:R-:W-:Y:S05]  /*cc10*/  BRA `(.L_x_1266) ;  /* 0x00000000009c7947 */ /* 0x000fea0003800000 */
.L_x_1278:
        /* <DEDUP_REMOVED lines=14> */
.L_x_1292:
[----:B------:R-:W-:Y:S05]  /*cd00*/  BSYNC B0 ;  /* 0x0000000000007941 */ /* 0x000fea0003800000 */
.L_x_1291:
[----:B------:R-:W0:Y:S01]  /*cd10*/  F2I.S64.TRUNC R16, R16 ;  /* 0x0000001000107311 */ /* 0x000e22000020d900 */
[----:B------:R-:W-:Y:S05]  /*cd20*/  BRA `(.L_x_1266) ;  /* 0x0000000000587947 */ /* 0x000fea0003800000 */
.L_x_1265:
        /* <DEDUP_REMOVED lines=16> */
.L_x_1293:
[----:B------:R-:W-:Y:S01]  /*ce30*/  CS2R R16, SRZ ;  /* 0x0000000000107805 */ /* 0x000fe2000001ff00 */
[----:B------:R-:W-:Y:S06]  /*ce40*/  BRA `(.L_x_1266) ;  /* 0x0000000000107947 */ /* 0x000fec0003800000 */
.L_x_1290:
[----:B------:R0:W5:Y:S01]  /*ce50*/  LDG.E.64 R16, desc[UR36][R2.64] ;  /* 0x0000002402107981 */ /* 0x000162000c1e1b00 */
[----:B------:R-:W-:Y:S05]  /*ce60*/  BRA `(.L_x_1266) ;  /* 0x0000000000087947 */ /* 0x000fea0003800000 */
.L_x_1289:
[----:B------:R0:W5:Y:S01]  /*ce70*/  LDG.E R16, desc[UR36][R2.64] ;  /* 0x0000002402107981 */ /* 0x000162000c1e1900 */
[----:B------:R-:W-:-:S07]  /*ce80*/  IMAD.MOV.U32 R17, RZ, RZ, RZ ;  /* 0x000000ffff117224 */ /* 0x000fce00078e00ff */
.L_x_1266:
[----:B------:R-:W1:Y:S01]  /*ce90*/  S2R R0, SR_CTAID.X ;  /* 0x0000000000007919 */ /* 0x000e620000002500 */
[----:B0-23--:R-:W0:Y:S01]  /*cea0*/  LDC.64 R2, c[0x0][0x280] ;  /* 0x0000a000ff027b82 */ /* 0x00de220000000a00 */
[----:B------:R-:W-:Y:S01]  /*ceb0*/  PRMT R4, R61, 0x9910, RZ ;  /* 0x000099103d047816 */ /* 0x000fe200000000ff */
        /* <DEDUP_REMOVED lines=19> */
.L_x_1297:
[----:B------:R0:W5:Y:S01]  /*cff0*/  LDG.E.U8 R52, desc[UR36][R2.64] ;  /* 0x0000002402347981 */ /* 0x000162000c1e1100 */
[----:B------:R-:W-:Y:S01]  /*d000*/  IMAD.MOV.U32 R53, RZ, RZ, RZ ;  /* 0x000000ffff357224 */ /* 0x000fe200078e00ff */
[----:B------:R-:W-:Y:S06]  /*d010*/  BRA `(.L_x_1299) ;  /* 0x0000000c00487947 */ /* 0x000fec0003800000 */
.L_x_1296:
        /* <DEDUP_REMOVED lines=8> */
.L_x_1301:
[----:B------:R-:W2:Y:S02]  /*d0a0*/  LDG.E R52, desc[UR36][R2.64] ;  /* 0x0000002402347981 */ /* 0x000ea4000c1e1900 */
[----:B--2---:R-:W-:Y:S01]  /*d0b0*/  SHF.R.S32.HI R53, RZ, 0x1f, R52 ;  /* 0x0000001fff357819 */ /* 0x004fe20000011434 */
[----:B------:R-:W-:Y:S06]  /*d0c0*/  BRA `(.L_x_1299) ;  /* 0x0000000c001c7947 */ /* 0x000fec0003800000 */
.L_x_1300:
[----:B------:R-:W2:Y:S02]  /*d0d0*/  LDG.E.S16 R52, desc[UR36][R2.64] ;  /* 0x0000002402347981 */ /* 0x000ea4000c1e1700 */
[----:B--2---:R-:W-:Y:S01]  /*d0e0*/  SHF.R.S32.HI R53, RZ, 0x1f, R52 ;  /* 0x0000001fff357819 */ /* 0x004fe20000011434 */
[----:B------:R-:W-:Y:S06]  /*d0f0*/  BRA `(.L_x_1299) ;  /* 0x0000000c00107947 */ /* 0x000fec0003800000 */
.L_x_1295:
        /* <DEDUP_REMOVED lines=9> */
.L_x_1303:
[----:B------:R-:W2:Y:S02]  /*d190*/  LDG.E.U16 R2, desc[UR36][R2.64] ;  /* 0x0000002402027981 */ /* 0x000ea4000c1e1500 */
[----:B--2---:R-:W-:-:S06]  /*d1a0*/  HADD2.F32 R52, -RZ, R2.H0_H0 ;  /* 0x20000002ff347230 */ /* 0x004fcc0000004100 */
[----:B------:R-:W0:Y:S01]  /*d1b0*/  F2I.S64.TRUNC R52, R52 ;  /* 0x0000003400347311 */ /* 0x000e22000020d900 */
[----:B------:R-:W-:Y:S05]  /*d1c0*/  BRA `(.L_x_1299) ;  /* 0x0000000800dc7947 */ /* 0x000fea0003800000 */
.L_x_1302:
        /* <DEDUP_REMOVED lines=9> */
.L_x_1305:
[----:B------:R-:W2:Y:S02]  /*d260*/  LDG.E.U16 R2, desc[UR36][R2.64] ;  /* 0x0000002402027981 */ /* 0x000ea4000c1e1500 */
[----:B--2---:R-:W-:-:S06]  /*d270*/  HADD2.F32 R52, -RZ, R2.H0_H0 ;  /* 0x20000002ff347230 */ /* 0x004fcc0000004100 */
[----:B------:R-:W0:Y:S01]  /*d280*/  F2I.S64.TRUNC R52, R52 ;  /* 0x0000003400347311 */ /* 0x000e22000020d900 */
[----:B------:R-:W-:Y:S05]  /*d290*/  BRA `(.L_x_1299) ;  /* 0x0000000800a87947 */ /* 0x000fea0003800000 */
.L_x_1304:
[----:B------:R-:W2:Y:S02]  /*d2a0*/  LDG.E.64 R2, desc[UR36][R2.64] ;  /* 0x0000002402027981 */ /* 0x000ea4000c1e1b00 */
[----:B--2---:R0:W1:Y:S01]  /*d2b0*/  F2I.S64.F64.TRUNC R52, R2 ;  /* 0x0000000200347311 */ /* 0x004062000030d900 */
[----:B------:R-:W-:Y:S05]  /*d2c0*/  BRA `(.L_x_1299) ;  /* 0x00000008009c7947 */ /* 0x000fea0003800000 */
.L_x_1294:
        /* <DEDUP_REMOVED lines=13> */
.L_x_1308:
[----:B------:R-:W2:Y:S02]  /*d3a0*/  LDG.E.64 R2, desc[UR36][R2.64] ;  /* 0x0000002402027981 */ /* 0x000ea4000c1e1b00 */
[----:B--2---:R0:W1:Y:S01]  /*d3b0*/  F2I.S64.F64.TRUNC R52, R2 ;  /* 0x0000000200347311 */ /* 0x004062000030d900 */
[----:B------:R-:W-:Y:S05]  /*d3c0*/  BRA `(.L_x_1299) ;  /* 0x00000008005c7947 */ /* 0x000fea0003800000 */
.L_x_1307:
        /* <DEDUP_REMOVED lines=27> */
.L_x_1310:
        /* <DEDUP_REMOVED lines=14> */
.L_x_1309:
[----:B------:R-:W2:Y:S02]  /*d660*/  LDG.E.U16 R52, desc[UR36][R2.64] ;  /* 0x0000002402347981 */ /* 0x000ea4000c1e1500 */
[----:B--2---:R-:W-:-:S06]  /*d670*/  IMAD.U32 R52, R52, 0x10000, RZ ;  /* 0x0001000034347824 */ /* 0x004fcc00078e00ff */
[----:B------:R-:W0:Y:S01]  /*d680*/  F2I.S64.TRUNC R52, R52 ;  /* 0x0000003400347311 */ /* 0x000e22000020d900 */
[----:B------:R-:W-:Y:S05]  /*d690*/  BRA `(.L_x_1299) ;  /* 0x0000000400a87947 */ /* 0x000fea0003800000 */
.L_x_1306:
        /* <DEDUP_REMOVED lines=11> */
.L_x_1313:
        /* <DEDUP_REMOVED lines=21> */
.L_x_1317:
[----:B------:R-:W-:Y:S05]  /*d8a0*/  BSYNC B1 ;  /* 0x0000000000017941 */ /* 0x000fea0003800000 */
.L_x_1316:
[----:B------:R-:W-:Y:S01]  /*d8b0*/  IMAD.SHL.U32 R2, R2, 0x100000, RZ ;  /* 0x0010000002027824 */ /* 0x000fe200078e00ff */
[----:B------:R-:W-:-:S04]  /*d8c0*/  LEA R3, R0, 0x3b800000, 0x17 ;  /* 0x3b80000000037811 */ /* 0x000fc800078eb8ff */
[----:B------:R-:W-:-:S07]  /*d8d0*/  LOP3.LUT R52, R3, R2, R52, 0xfe, !PT ;  /* 0x0000000203347212 */ /* 0x000fce00078efe34 */
.L_x_1315:
[----:B------:R-:W-:Y:S05]  /*d8e0*/  BSYNC B0 ;  /* 0x0000000000007941 */ /* 0x000fea0003800000 */
.L_x_1314:
[----:B------:R-:W0:Y:S01]  /*d8f0*/  F2I.S64.TRUNC R52, R52 ;  /* 0x0000003400347311 */ /* 0x000e22000020d900 */
[----:B------:R-:W-:Y:S05]  /*d900*/  BRA `(.L_x_1299) ;  /* 0x00000004000c7947 */ /* 0x000fea0003800000 */
.L_x_1312:
        /* <DEDUP_REMOVED lines=21> */
.L_x_1321:
[----:B------:R-:W-:Y:S05]  /*da60*/  BSYNC B1 ;  /* 0x0000000000017941 */ /* 0x000fea0003800000 */
.L_x_1320:
[----:B------:R-:W-:Y:S01]  /*da70*/  IMAD.SHL.U32 R2, R2, 0x200000, RZ ;  /* 0x0020000002027824 */ /* 0x000fe200078e00ff */
[----:B------:R-:W-:-:S04]  /*da80*/  LEA R3, R0, 0x37800000, 0x17 ;  /* 0x3780000000037811 */ /* 0x000fc800078eb8ff */
[----:B------:R-:W-:-:S07]  /*da90*/  LOP3.LUT R52, R3, R2, R52, 0xfe, !PT ;  /* 0x0000000203347212 */ /* 0x000fce00078efe34 */
.L_x_1319:
[----:B------:R-:W-:Y:S05]  /*daa0*/  BSYNC B0 ;  /* 0x0000000000007941 */ /* 0x000fea0003800000 */
.L_x_1318:
[----:B------:R-:W3:Y:S01]  /*dab0*/  F2I.S64.TRUNC R52, R52 ;  /* 0x0000003400347311 */ /* 0x000ee2000020d900 */
[----:B------:R-:W-:Y:S05]  /*dac0*/  BRA `(.L_x_1299) ;  /* 0x00000000009c7947 */ /* 0x000fea0003800000 */
.L_x_1311:
        /* <DEDUP_REMOVED lines=14> */
.L_x_1325:
[----:B------:R-:W-:Y:S05]  /*dbb0*/  BSYNC B0 ;  /* 0x0000000000007941 */ /* 0x000fea0003800000 */
.L_x_1324:
[----:B------:R-:W0:Y:S01]  /*dbc0*/  F2I.S64.TRUNC R52, R52 ;  /* 0x0000003400347311 */ /* 0x000e22000020d900 */
[----:B------:R-:W-:Y:S05]  /*dbd0*/  BRA `(.L_x_1299) ;  /* 0x0000000000587947 */ /* 0x000fea0003800000 */
.L_x_1298:
        /* <DEDUP_REMOVED lines=16> */
.L_x_1326:
[----:B------:R-:W-:Y:S01]  /*dce0*/  CS2R R52, SRZ ;  /* 0x0000000000347805 */ /* 0x000fe2000001ff00 */
[----:B------:R-:W-:Y:S06]  /*dcf0*/  BRA `(.L_x_1299) ;  /* 0x0000000000107947 */ /* 0x000fec0003800000 */
.L_x_1323:
[----:B------:R1:W5:Y:S01]  /*dd00*/  LDG.E.64 R52, desc[UR36][R2.64] ;  /* 0x0000002402347981 */ /* 0x000362000c1e1b00 */
[----:B------:R-:W-:Y:S05]  /*dd10*/  BRA `(.L_x_1299) ;  /* 0x0000000000087947 */ /* 0x000fea0003800000 */
.L_x_1322:
[----:B------:R2:W5:Y:S01]  /*dd20*/  LDG.E R52, desc[UR36][R2.64] ;  /* 0x0000002402347981 */ /* 0x000562000c1e1900 */
[----:B------:R-:W-:-:S07]  /*dd30*/  IMAD.MOV.U32 R53, RZ, RZ, RZ ;  /* 0x000000ffff357224 */ /* 0x000fce00078e00ff */
.L_x_1299:
[----:B------:R-:W-:-:S07]  /*dd40*/  VIADD R63, R63, 0x80 ;  /* 0x000000803f3f7836 */ /* 0x000fce0000000000 */
.L_x_1161:
[----:B------:R-:W-:Y:S05]  /*dd50*/  BSYNC B6 ;  /* 0x0000000000067941 */ /* 0x000fea0003800000 */
.L_x_1160:
        /* <DEDUP_REMOVED lines=8> */
[----:B------:R-:W3:Y:S01]  /*dde0*/  S2R R44, SR_CTAID.X ;  /* 0x00000000002c7919 */ /* 0x000ee20000002500 */
[----:B012-4-:R-:W0:Y:S01]  /*ddf0*/  LDC.64 R2, c[0x0][0x260] ;  /* 0x00009800ff027b82 */ /* 0x017e220000000a00 */
[----:B------:R-:W-:Y:S01]  /*de00*/  PRMT R0, R62, 0x9910, RZ ;  /* 0x000099103e007816 */ /* 0x000fe200000000ff */
[----:B------:R-:W-:-:S03]  /*de10*/  ULDC UR4, c[0x0][0x294] ;  /* 0x0000a50000047ab9 */ /* 0x000fc60000000800 */
[----:B------:R-:W-:Y:S01]  /*de20*/  ISETP.GT.AND P1, PT, R0, 0x9, PT ;  /* 0x000000090000780c */ /* 0x000fe20003f24270 */
[----:B---3--:R-:W-:-:S04]  /*de30*/  IMAD R44, R44, 0x200, R63 ;  /* 0x000002002c2c7824 */ /* 0x008fc800078e023f */
[----:B------:R-:W-:-:S05]  /*de40*/  IMAD R5, R44, UR4, RZ ;  /* 0x000000042c057c24 */ /* 0x000fca000f8e02ff */
[----:B0-----:R-:W-:-:S05]  /*de50*/  IADD3 R2, P0, R5, R2, RZ ;  /* 0x0000000205027210 */ /* 0x001fca0007f1e0ff */
[----:B------:R-:W-:Y:S01]  /*de60*/  IMAD.X R3, RZ, RZ, R3, P0 ;  /* 0x000000ffff037224 */ /* 0x000fe200000e0603 */
[----:B------:R-:W-:Y:S07]  /*de70*/  @P1 BRA `(.L_x_1329) ;  /* 0x0000000000e41947 */ /* 0x000fee0003800000 */
        /* <DEDUP_REMOVED lines=11> */
.L_x_1332:
[----:B------:R0:W5:Y:S01]  /*df30*/  LDG.E.U8 R42, desc[UR36][R2.64] ;  /* 0x00000024022a7981 */ /* 0x000162000c1e1100 */
[----:B------:R-:W-:Y:S01]  /*df40*/  IMAD.MOV.U32 R43, RZ, RZ, RZ ;  /* 0x000000ffff2b7224 */ /* 0x000fe200078e00ff */
[----:B------:R-:W-:Y:S06]  /*df50*/  BRA `(.L_x_1334) ;  /* 0x0000000c00487947 */ /* 0x000fec0003800000 */
.L_x_1331:
        /* <DEDUP_REMOVED lines=8> */
.L_x_1336:
[----:B------:R-:W2:Y:S02]  /*dfe0*/  LDG.E R42, desc[UR36][R2.64] ;  /* 0x00000024022a7981 */ /* 0x000ea4000c1e1900 */
[----:B--2---:R-:W-:Y:S01]  /*dff0*/  SHF.R.S32.HI R43, RZ, 0x1f, R42 ;  /* 0x0000001fff2b7819 */ /* 0x004fe2000001142a */
[----:B------:R-:W-:Y:S06]  /*e000*/  BRA `(.L_x_1334) ;  /* 0x0000000c001c7947 */ /* 0x000fec0003800000 */
.L_x_1335:
[----:B------:R-:W2:Y:S02]  /*e010*/  LDG.E.S16 R42, desc[UR36][R2.64] ;  /* 0x00000024022a7981 */ /* 0x000ea4000c1e1700 */
[----:B--2---:R-:W-:Y:S01]  /*e020*/  SHF.R.S32.HI R43, RZ, 0x1f, R42 ;  /* 0x0000001fff2b7819 */ /* 0x004fe2000001142a */
[----:B------:R-:W-:Y:S06]  /*e030*/  BRA `(.L_x_1334) ;  /* 0x0000000c00107947 */ /* 0x000fec0003800000 */
.L_x_1330:
        /* <DEDUP_REMOVED lines=9> */
.L_x_1338:
[----:B------:R-:W2:Y:S02]  /*e0d0*/  LDG.E.U16 R2, desc[UR36][R2.64] ;  /* 0x0000002402027981 */ /* 0x000ea4000c1e1500 */
[----:B--2---:R-:W-:-:S06]  /*e0e0*/  HADD2.F32 R42, -RZ, R2.H0_H0 ;  /* 0x20000002ff2a7230 */ /* 0x004fcc0000004100 */
[----:B------:R-:W0:Y:S01]  /*e0f0*/  F2I.S64.TRUNC R42, R42 ;  /* 0x0000002a002a7311 */ /* 0x000e22000020d900 */
[----:B------:R-:W-:Y:S05]  /*e100*/  BRA `(.L_x_1334) ;  /* 0x0000000800dc7947 */ /* 0x000fea0003800000 */
.L_x_1337:
        /* <DEDUP_REMOVED lines=9> */
.L_x_1340:
[----:B------:R-:W2:Y:S02]  /*e1a0*/  LDG.E.U16 R2, desc[UR36][R2.64] ;  /* 0x0000002402027981 */ /* 0x000ea4000c1e1500 */
[----:B--2---:R-:W-:-:S06]  /*e1b0*/  HADD2.F32 R42, -RZ, R2.H0_H0 ;  /* 0x20000002ff2a7230 */ /* 0x004fcc0000004100 */
[----:B------:R-:W0:Y:S01]  /*e1c0*/  F2I.S64.TRUNC R42, R42 ;  /* 0x0000002a002a7311 */ /* 0x000e22000020d900 */
[----:B------:R-:W-:Y:S05]  /*e1d0*/  BRA `(.L_x_1334) ;  /* 0x0000000800a87947 */ /* 0x000fea0003800000 */
.L_x_1339:
[----:B------:R-:W2:Y:S02]  /*e1e0*/  LDG.E.64 R2, desc[UR36][R2.64] ;  /* 0x0000002402027981 */ /* 0x000ea4000c1e1b00 */
[----:B--2---:R0:W1:Y:S01]  /*e1f0*/  F2I.S64.F64.TRUNC R42, R2 ;  /* 0x00000002002a7311 */ /* 0x004062000030d900 */
[----:B------:R-:W-:Y:S05]  /*e200*/  BRA `(.L_x_1334) ;  /* 0x00000008009c7947 */ /* 0x000fea0003800000 */
.L_x_1329:
        /* <DEDUP_REMOVED lines=13> */
.L_x_1343:
[----:B------:R-:W2:Y:S02]  /*e2e0*/  LDG.E.64 R2, desc[UR36][R2.64] ;  /* 0x0000002402027981 */ /* 0x000ea4000c1e1b00 */
[----:B--2---:R0:W1:Y:S01]  /*e2f0*/  F2I.S64.F64.TRUNC R42, R2 ;  /* 0x00000002002a7311 */ /* 0x004062000030d900 */
[----:B------:R-:W-:Y:S05]  /*e300*/  BRA `(.L_x_1334) ;  /* 0x00000008005c7947 */ /* 0x000fea0003800000 */
.L_x_1342:
        /* <DEDUP_REMOVED lines=27> */
.L_x_1345:
        /* <DEDUP_REMOVED lines=14> */
.L_x_1344:
[----:B------:R-:W2:Y:S02]  /*e5a0*/  LDG.E.U16 R42, desc[UR36][R2.64] ;  /* 0x00000024022a7981 */ /* 0x000ea4000c1e1500 */
[----:B--2---:R-:W-:-:S06]  /*e5b0*/  IMAD.U32 R42, R42, 0x10000, RZ ;  /* 0x000100002a2a7824 */ /* 0x004fcc00078e00ff */
[----:B------:R-:W2:Y:S01]  /*e5c0*/  F2I.S64.TRUNC R42, R42 ;  /* 0x0000002a002a7311 */ /* 0x000ea2000020d900 */
[----:B------:R-:W-:Y:S05]  /*e5d0*/  BRA `(.L_x_1334) ;  /* 0x0000000400a87947 */ /* 0x000fea0003800000 */
.L_x_1341:
        /* <DEDUP_REMOVED lines=11> */
.L_x_1348:
        /* <DEDUP_REMOVED lines=21> */
.L_x_1352:
[----:B------:R-:W-:Y:S05]  /*e7e0*/  BSYNC B1 ;  /* 0x0000000000017941 */ /* 0x000fea0003800000 */
.L_x_1351:
[----:B------:R-:W-:Y:S01]  /*e7f0*/  IMAD.SHL.U32 R2, R2, 0x100000, RZ ;  /* 0x0010000002027824 */ /* 0x000fe200078e00ff */
[----:B------:R-:W-:-:S04]  /*e800*/  LEA R3, R0, 0x3b800000, 0x17 ;  /* 0x3b80000000037811 */ /* 0x000fc800078eb8ff */
[----:B------:R-:W-:-:S07]  /*e810*/  LOP3.LUT R42, R3, R2, R42, 0xfe, !PT ;  /* 0x00000002032a7212 */ /* 0x000fce00078efe2a */
.L_x_1350:
[----:B------:R-:W-:Y:S05]  /*e820*/  BSYNC B0 ;  /* 0x0000000000007941 */ /* 0x000fea0003800000 */
.L_x_1349:
[----:B------:R-:W0:Y:S01]  /*e830*/  F2I.S64.TRUNC R42, R42 ;  /* 0x0000002a002a7311 */ /* 0x000e22000020d900 */
[----:B------:R-:W-:Y:S05]  /*e840*/  BRA `(.L_x_1334) ;  /* 0x00000004000c7947 */ /* 0x000fea0003800000 */
.L_x_1347:
        /* <DEDUP_REMOVED lines=21> */
.L_x_1356:
[----:B------:R-:W-:Y:S05]  /*e9a0*/  BSYNC B1 ;  /* 0x0000000000017941 */ /* 0x000fea0003800000 */
.L_x_1355:
[----:B------:R-:W-:Y:S01]  /*e9b0*/  IMAD.SHL.U32 R2, R2, 0x200000, RZ ;  /* 0x0020000002027824 */ /* 0x000fe200078e00ff */
[----:B------:R-:W-:-:S04]  /*e9c0*/  LEA R3, R0, 0x37800000, 0x17 ;  /* 0x3780000000037811 */ /* 0x000fc800078eb8ff */
[----:B------:R-:W-:-:S07]  /*e9d0*/  LOP3.LUT R42, R3, R2, R42, 0xfe, !PT ;  /* 0x00000002032a7212 */ /* 0x000fce00078efe2a */
.L_x_1354:
[----:B------:R-:W-:Y:S05]  /*e9e0*/  BSYNC B0 ;  /* 0x0000000000007941 */ /* 0x000fea0003800000 */
.L_x_1353:
[----:B------:R-:W0:Y:S01]  /*e9f0*/  F2I.S64.TRUNC R42, R42 ;  /* 0x0000002a002a7311 */ /* 0x000e22000020d900 */
[----:B------:R-:W-:Y:S05]  /*ea00*/  BRA `(.L_x_1334) ;  /* 0x00000000009c7947 */ /* 0x000fea0003800000 */
.L_x_1346:
        /* <DEDUP_REMOVED lines=14> */
.L_x_1360:
[----:B------:R-:W-:Y:S05]  /*eaf0*/  BSYNC B0 ;  /* 0x0000000000007941 */ /* 0x000fea0003800000 */
.L_x_1359:
[----:B------:R-:W0:Y:S01]  /*eb00*/  F2I.S64.TRUNC R42, R42 ;  /* 0x0000002a002a7311 */ /* 0x000e22000020d900 */
[----:B------:R-:W-:Y:S05]  /*eb10*/  BRA `(.L_x_1334) ;  /* 0x0000000000587947 */ /* 0x000fea0003800000 */
.L_x_1333:
[----:B------:R-:W-:Y:S01]  /*eb20*/  MOV R2, 0x0 ;  /* 0x0000000000027802 */ /* 0x000fe20000000f00 */
[----:B------:R-:W-:Y:S01]  /*eb30*/  ULDC.64 UR4, c[0x4][0x118] ;  /* 0x0100460000047ab9 */ /* 0x000fe20000000a00 */
[----:B------:R-:W-:Y:S01]  /*eb40*/  ULDC.64 UR6, c[0x4][0x20] ;  /* 0x0100080000067ab9 */ /* 0x000fe20000000a00 */
[----:B------:R-:W-:Y:S02]  /*eb50*/  IMAD.U32 R4, RZ, RZ, UR4 ;  /* 0x00000004ff047e24 */ /* 0x000fe4000f8e00ff */
[----:B------:R-:W-:Y:S01]  /*eb60*/  IMAD.U32 R5, RZ, RZ, UR5 ;  /* 0x00000005ff057e24 */ /* 0x000fe2000f8e00ff */
[----:B------:R-:W0:Y:S01]  /*eb70*/  LDC.64 R2, c[0x4][R2] ;  /* 0x0100000002027b82 */ /* 0x000e220000000a00 */
[----:B------:R-:W-:Y:S01]  /*eb80*/  ULDC.64 UR4, c[0x4][0x120] ;  /* 0x0100480000047ab9 */ /* 0x000fe20000000a00 */
[----:B------:R-:W-:Y:S02]  /*eb90*/  IMAD.U32 R10, RZ, RZ, UR6 ;  /* 0x00000006ff0a7e24 */ /* 0x000fe4000f8e00ff */
[----:B------:R-:W-:-:S02]  /*eba0*/  IMAD.U32 R6, RZ, RZ, UR4 ;  /* 0x00000004ff067e24 */ /* 0x000fc4000f8e00ff */
[----:B------:R-:W-:Y:S02]  /*ebb0*/  IMAD.U32 R7, RZ, RZ, UR5 ;  /* 0x00000005ff077e24 */ /* 0x000fe4000f8e00ff */
[----:B------:R-:W-:Y:S02]  /*ebc0*/  IMAD.U32 R11, RZ, RZ, UR7 ;  /* 0x00000007ff0b7e24 */ /* 0x000fe4000f8e00ff */
[----:B------:R-:W-:Y:S02]  /*ebd0*/  IMAD.MOV.U32 R8, RZ, RZ, 0x4e ;  /* 0x0000004eff087424 */ /* 0x000fe400078e00ff */
[----:B------:R-:W-:Y:S02]  /*ebe0*/  IMAD.MOV.U32 R12, RZ, RZ, 0x1 ;  /* 0x00000001ff0c7424 */ /* 0x000fe400078e00ff */
[----:B------:R-:W-:-:S07]  /*ebf0*/  IMAD.MOV.U32 R13, RZ, RZ, RZ ;  /* 0x000000ffff0d7224 */ /* 0x000fce00078e00ff */
[----:B------:R-:W-:-:S07]  /*ec00*/  LEPC R20, `(.L_x_1361) ;  /* 0x000000001014794e */ /* 0x000fce0000000000 */
[----:B0----5:R-:W-:Y:S05]  /*ec10*/  CALL.ABS.NOINC R2 ;  /* 0x0000000002007343 */ /* 0x021fea0003c00000 */
.L_x_1361:
[----:B------:R-:W-:Y:S01]  /*ec20*/  CS2R R42, SRZ ;  /* 0x00000000002a7805 */ /* 0x000fe2000001ff00 */
[----:B------:R-:W-:Y:S06]  /*ec30*/  BRA `(.L_x_1334) ;  /* 0x0000000000107947 */ /* 0x000fec0003800000 */
.L_x_1358:
[----:B------:R0:W5:Y:S01]  /*ec40*/  LDG.E.64 R42, desc[UR36][R2.64] ;  /* 0x00000024022a7981 */ /* 0x000162000c1e1b00 */
[----:B------:R-:W-:Y:S05]  /*ec50*/  BRA `(.L_x_1334) ;  /* 0x0000000000087947 */ /* 0x000fea0003800000 */
.L_x_1357:
[----:B------:R0:W5:Y:S01]  /*ec60*/  LDG.E R42, desc[UR36][R2.64] ;  /* 0x00000024022a7981 */ /* 0x000162000c1e1900 */
[----:B------:R-:W-:-:S07]  /*ec70*/  IMAD.MOV.U32 R43, RZ, RZ, RZ ;  /* 0x000000ffff2b7224 */ /* 0x000fce00078e00ff */
.L_x_1334:
        /* <DEDUP_REMOVED lines=19> */
.L_x_1365:
[----:B------:R0:W5:Y:S01]  /*edb0*/  LDG.E.U8 R44, desc[UR36][R2.64] ;  /* 0x00000024022c7981 */ /* 0x000162000c1e1100 */
[----:B------:R-:W-:Y:S01]  /*edc0*/  IMAD.MOV.U32 R45, RZ, RZ, RZ ;  /* 0x000000ffff2d7224 */ /* 0x000fe200078e00ff */
[----:B------:R-:W-:Y:S06]  /*edd0*/  BRA `(.L_x_1367) ;  /* 0x0000000c00487947 */ /* 0x000fec0003800000 */
.L_x_1364:
        /* <DEDUP_REMOVED lines=8> */
.L_x_1369:
[----:B------:R-:W2:Y:S02]  /*ee60*/  LDG.E R44, desc[UR36][R2.64] ;  /* 0x00000024022c7981 */ /* 0x000ea4000c1e1900 */
[----:B--2---:R-:W-:Y:S01]  /*ee70*/  SHF.R.S32.HI R45, RZ, 0x1f, R44 ;  /* 0x0000001fff2d7819 */ /* 0x004fe2000001142c */
[----:B------:R-:W-:Y:S06]  /*ee80*/  BRA `(.L_x_1367) ;  /* 0x0000000c001c7947 */ /* 0x000fec0003800000 */
.L_x_1368:
[----:B------:R-:W2:Y:S02]  /*ee90*/  LDG.E.S16 R44, desc[UR36][R2.64] ;  /* 0x00000024022c7981 */ /* 0x000ea4000c1e1700 */
[----:B--2---:R-:W-:Y:S01]  /*eea0*/  SHF.R.S32.HI R45, RZ, 0x1f, R44 ;  /* 0x0000001fff2d7819 */ /* 0x004fe2000001142c */
[----:B------:R-:W-:Y:S06]  /*eeb0*/  BRA `(.L_x_1367) ;  /* 0x0000000c00107947 */ /* 0x000fec0003800000 */
.L_x_1363:
        /* <DEDUP_REMOVED lines=9> */
.L_x_1371:
[----:B------:R-:W2:Y:S02]  /*ef50*/  LDG.E.U16 R2, desc[UR36][R2.64] ;  /* 0x0000002402027981 */ /* 0x000ea4000c1e1500 */
[----:B--2---:R-:W-:-:S06]  /*ef60*/  HADD2.F32 R44, -RZ, R2.H0_H0 ;  /* 0x20000002ff2c7230 */ /* 0x004fcc0000004100 */
[----:B------:R-:W0:Y:S01]  /*ef70*/  F2I.S64.TRUNC R44, R44 ;  /* 0x0000002c002c7311 */ /* 0x000e22000020d900 */
[----:B------:R-:W-:Y:S05]  /*ef80*/  BRA `(.L_x_1367) ;  /* 0x0000000800dc7947 */ /* 0x000fea0003800000 */
.L_x_1370:
        /* <DEDUP_REMOVED lines=9> */
.L_x_1373:
[----:B------:R-:W2:Y:S02]  /*f020*/  LDG.E.U16 R2, desc[UR36][R2.64] ;  /* 0x0000002402027981 */ /* 0x000ea4000c1e1500 */
[----:B--2---:R-:W-:-:S06]  /*f030*/  HADD2.F32 R44, -RZ, R2.H0_H0 ;  /* 0x20000002ff2c7230 */ /* 0x004fcc0000004100 */
[----:B------:R-:W0:Y:S01]  /*f040*/  F2I.S64.TRUNC R44, R44 ;  /* 0x0000002c002c7311 */ /* 0x000e22000020d900 */
[----:B------:R-:W-:Y:S05]  /*f050*/  BRA `(.L_x_1367) ;  /* 0x0000000800a87947 */ /* 0x000fea0003800000 */
.L_x_1372:
[----:B------:R-:W2:Y:S02]  /*f060*/  LDG.E.64 R2, desc[UR36][R2.64] ;  /* 0x0000002402027981 */ /* 0x000ea4000c1e1b00 */
[----:B--2---:R0:W2:Y:S01]  /*f070*/  F2I.S64.F64.TRUNC R44, R2 ;  /* 0x00000002002c7311 */ /* 0x0040a2000030d900 */
[----:B------:R-:W-:Y:S05]  /*f080*/  BRA `(.L_x_1367) ;  /* 0x00000008009c7947 */ /* 0x000fea0003800000 */
.L_x_1362:
        /* <DEDUP_REMOVED lines=13> */
.L_x_1376:
[----:B------:R-:W2:Y:S02]  /*f160*/  LDG.E.64 R2, desc[UR36][R2.64] ;  /* 0x0000002402027981 */ /* 0x000ea4000c1e1b00 */
[----:B--2---:R0:W2:Y:S01]  /*f170*/  F2I.S64.F64.TRUNC R44, R2 ;  /* 0x00000002002c7311 */ /* 0x0040a2000030d900 */
[----:B------:R-:W-:Y:S05]  /*f180*/  BRA `(.L_x_1367) ;  /* 0x00000008005c7947 */ /* 0x000fea0003800000 */
.L_x_1375:
        /* <DEDUP_REMOVED lines=9> */
[----:B---3--:R-:W-:-:S04]  /*f220*/  LOP3.LUT R4, R0, 0x7f000000, RZ, 0xc0, !PT ;  /* 0x7f00000000047812 */ /* 0x008fc800078ec0ff */
        /* <DEDUP_REMOVED lines=17> */
.L_x_1378:
[----:B------:R-:W2:Y:S02]  /*f340*/  LDG.E.U8 R2, desc[UR36][R2.64] ;  /* 0x0000002402027981 */ /* 0x000ea4000c1e1100 */
[C---:B--2---:R-:W-:Y:S02]  /*f350*/  IMAD.SHL.U32 R0, R2.reuse, 0x2000000, RZ ;  /* 0x0200000002007824 */ /* 0x044fe400078e00ff */
[----:B------:R-:W-:-:S03]  /*f360*/  IMAD.SHL.U32 R5, R2, 0x1000000, RZ ;  /* 0x0100000002057824 */ /* 0x000fc600078e00ff */
[----:B------:R-:W-:-:S13]  /*f370*/  ISETP.GE.U32.AND P0, PT, R0, 0x8000000, PT ;  /* 0x080000000000780c */ /* 0x000fda0003f06070 */
[C---:B------:R-:W-:Y:S02]  /*f380*/  @!P0 IMAD.SHL.U32 R0, R2.reuse, 0x100, RZ ;  /* 0x0000010002008824 */ /* 0x040fe400078e00ff */
[----:B---3--:R-:W-:-:S03]  /*f390*/  @P0 IMAD.SHL.U32 R4, R2, 0x200000, RZ ;  /* 0x0020000002040824 */ /* 0x008fc600078e00ff */
        /* <DEDUP_REMOVED lines=8> */
.L_x_1377:
[----:B------:R-:W2:Y:S02]  /*f420*/  LDG.E.U16 R44, desc[UR36][R2.64] ;  /* 0x00000024022c7981 */ /* 0x000ea4000c1e1500 */
[----:B--2---:R-:W-:-:S06]  /*f430*/  IMAD.U32 R44, R44, 0x10000, RZ ;  /* 0x000100002c2c7824 */ /* 0x004fcc00078e00ff */
[----:B------:R-:W0:Y:S01]  /*f440*/  F2I.S64.TRUNC R44, R44 ;  /* 0x0000002c002c7311 */ /* 0x000e22000020d900 */
[----:B------:R-:W-:Y:S05]  /*f450*/  BRA `(.L_x_1367) ;  /* 0x0000000400a87947 */ /* 0x000fea0003800000 */
.L_x_1374:
        /* <DEDUP_REMOVED lines=11> */
.L_x_1381:
        /* <DEDUP_REMOVED lines=21> */
.L_x_1385:
[----:B------:R-:W-:Y:S05]  /*f660*/  BSYNC B1 ;  /* 0x0000000000017941 */ /* 0x000fea0003800000 */
.L_x_1384:
[----:B------:R-:W-:Y:S01]  /*f670*/  IMAD.SHL.U32 R2, R2, 0x100000, RZ ;  /* 0x0010000002027824 */ /* 0x000fe200078e00ff */
[----:B------:R-:W-:-:S04]  /*f680*/  LEA R3, R0, 0x3b800000, 0x17 ;  /* 0x3b80000000037811 */ /* 0x000fc800078eb8ff */
[----:B------:R-:W-:-:S07]  /*f690*/  LOP3.LUT R44, R3, R2, R44, 0xfe, !PT ;  /* 0x00000002032c7212 */ /* 0x000fce00078efe2c */
.L_x_1383:
[----:B------:R-:W-:Y:S05]  /*f6a0*/  BSYNC B0 ;  /* 0x0000000000007941 */ /* 0x000fea0003800000 */
.L_x_1382:
[----:B------:R-:W2:Y:S01]  /*f6b0*/  F2I.S64.TRUNC R44, R44 ;  /* 0x0000002c002c7311 */ /* 0x000ea2000020d900 */
[----:B------:R-:W-:Y:S05]  /*f6c0*/  BRA `(.L_x_1367) ;  /* 0x00000004000c7947 */ /* 0x000fea0003800000 */
.L_x_1380:
        /* <DEDUP_REMOVED lines=21> */
.L_x_1389:
[----:B------:R-:W-:Y:S05]  /*f820*/  BSYNC B1 ;  /* 0x0000000000017941 */ /* 0x000fea0003800000 */
.L_x_1388:
[----:B------:R-:W-:Y:S01]  /*f830*/  IMAD.SHL.U32 R2, R2, 0x200000, RZ ;  /* 0x0020000002027824 */ /* 0x000fe200078e00ff */
[----:B------:R-:W-:-:S04]  /*f840*/  LEA R3, R0, 0x37800000, 0x17 ;  /* 0x3780000000037811 */ /* 0x000fc800078eb8ff */
[----:B------:R-:W-:-:S07]  /*f850*/  LOP3.LUT R44, R3, R2, R44, 0xfe, !PT ;  /* 0x00000002032c7212 */ /* 0x000fce00078efe2c */
.L_x_1387:
[----:B------:R-:W-:Y:S05]  /*f860*/  BSYNC B0 ;  /* 0x0000000000007941 */ /* 0x000fea0003800000 */
.L_x_1386:
[----:B------:R-:W0:Y:S01]  /*f870*/  F2I.S64.TRUNC R44, R44 ;  /* 0x0000002c002c7311 */ /* 0x000e22000020d900 */
[----:B------:R-:W-:Y:S05]  /*f880*/  BRA `(.L_x_1367) ;  /* 0x00000000009c7947 */ /* 0x000fea0003800000 */
.L_x_1379:
        /* <DEDUP_REMOVED lines=14> */
.L_x_1393:
[----:B------:R-:W-:Y:S05]  /*f970*/  BSYNC B0 ;  /* 0x0000000000007941 */ /* 0x000fea0003800000 */
.L_x_1392:
[----:B------:R-:W0:Y:S01]  /*f980*/  F2I.S64.TRUNC R44, R44 ;  /* 0x0000002c002c7311 */ /* 0x000e22000020d900 */
[----:B------:R-:W-:Y:S05]  /*f990*/  BRA `(.L_x_1367) ;  /* 0x0000000000587947 */ /* 0x000fea0003800000 */
.L_x_1366:
[----:B------:R-:W-:Y:S01]  /*f9a0*/  MOV R0, 0x0 ;  /* 0x0000000000007802 */ /* 0x000fe20000000f00 */
        /* <DEDUP_REMOVED lines=15> */
.L_x_1394:
[----:B------:R-:W-:Y:S01]  /*faa0*/  CS2R R44, SRZ ;  /* 0x00000000002c7805 */ /* 0x000fe2000001ff00 */
[----:B------:R-:W-:Y:S06]  /*fab0*/  BRA `(.L_x_1367) ;  /* 0x0000000000107947 */ /* 0x000fec0003800000 */
.L_x_1391:
[----:B------:R0:W5:Y:S01]  /*fac0*/  LDG.E.64 R44, desc[UR36][R2.64] ;  /* 0x00000024022c7981 */ /* 0x000162000c1e1b00 */
[----:B------:R-:W-:Y:S05]  /*fad0*/  BRA `(.L_x_1367) ;  /* 0x0000000000087947 */ /* 0x000fea0003800000 */
.L_x_1390:
[----:B------:R0:W5:Y:S01]  /*fae0*/  LDG.E R44, desc[UR36][R2.64] ;  /* 0x00000024022c7981 */ /* 0x000162000c1e1900 */
[----:B------:R-:W-:-:S07]  /*faf0*/  IMAD.MOV.U32 R45, RZ, RZ, RZ ;  /* 0x000000ffff2d7224 */ /* 0x000fce00078e00ff */
.L_x_1367:
        /* <DEDUP_REMOVED lines=22> */
.L_x_1398:
[----:B------:R0:W5:Y:S01]  /*fc60*/  LDG.E.U8 R46, desc[UR36][R2.64] ;  /* 0x00000024022e7981 */ /* 0x000162000c1e1100 */
[----:B------:R-:W-:Y:S01]  /*fc70*/  IMAD.MOV.U32 R47, RZ, RZ, RZ ;  /* 0x000000ffff2f7224 */ /* 0x000fe200078e00ff */
[----:B------:R-:W-:Y:S06]  /*fc80*/  BRA `(.L_x_1400) ;  /* 0x0000000c00487947 */ /* 0x000fec0003800000 */
.L_x_1397:
        /* <DEDUP_REMOVED lines=8> */
.L_x_1402:
[----:B------:R-:W3:Y:S02]  /*fd10*/  LDG.E R46, desc[UR36][R2.64] ;  /* 0x00000024022e7981 */ /* 0x000ee4000c1e1900 */
[----:B---3--:R-:W-:Y:S01]  /*fd20*/  SHF.R.S32.HI R47, RZ, 0x1f, R46 ;  /* 0x0000001fff2f7819 */ /* 0x008fe2000001142e */
[----:B------:R-:W-:Y:S06]  /*fd30*/  BRA `(.L_x_1400) ;  /* 0x0000000c001c7947 */ /* 0x000fec0003800000 */
.L_x_1401:
[----:B------:R-:W3:Y:S02]  /*fd40*/  LDG.E.S16 R46, desc[UR36][R2.64] ;  /* 0x00000024022e7981 */ /* 0x000ee4000c1e1700 */
[----:B---3--:R-:W-:Y:S01]  /*fd50*/  SHF.R.S32.HI R47, RZ, 0x1f, R46 ;  /* 0x0000001fff2f7819 */ /* 0x008fe2000001142e */
[----:B------:R-:W-:Y:S06]  /*fd60*/  BRA `(.L_x_1400) ;  /* 0x0000000c00107947 */ /* 0x000fec0003800000 */
.L_x_1396:
        /* <DEDUP_REMOVED lines=9> */
.L_x_1404:
[----:B------:R-:W3:Y:S02]  /*fe00*/  LDG.E.U16 R2, desc[UR36][R2.64] ;  /* 0x0000002402027981 */ /* 0x000ee4000c1e1500 */
[----:B---3--:R-:W-:-:S06]  /*fe10*/  HADD2.F32 R46, -RZ, R2.H0_H0 ;  /* 0x20000002ff2e7230 */ /* 0x008fcc0000004100 */
[----:B------:R-:W0:Y:S01]  /*fe20*/  F2I.S64.TRUNC R46, R46 ;  /* 0x0000002e002e7311 */ /* 0x000e22000020d900 */
[----:B------:R-:W-:Y:S05]  /*fe30*/  BRA `(.L_x_1400) ;  /* 0x0000000800dc7947 */ /* 0x000fea0003800000 */
.L_x_1403:
        /* <DEDUP_REMOVED lines=9> */
.L_x_1406:
[----:B------:R-:W3:Y:S02]  /*fed0*/  LDG.E.U16 R2, desc[UR36][R2.64] ;  /* 0x0000002402027981 */ /* 0x000ee4000c1e1500 */
[----:B---3--:R-:W-:-:S06]  /*fee0*/  HADD2.F32 R46, -RZ, R2.H0_H0 ;  /* 0x20000002ff2e7230 */ /* 0x008fcc0000004100 */
[----:B------:R-:W0:Y:S01]  /*fef0*/  F2I.S64.TRUNC R46, R46 ;  /* 0x0000002e002e7311 */ /* 0x000e22000020d900 */
[----:B------:R-:W-:Y:S05]  /*ff00*/  BRA `(.L_x_1400) ;  /* 0x0000000800a87947 */ /* 0x000fea0003800000 */
.L_x_1405:
[----:B------:R-:W3:Y:S02]  /*ff10*/  LDG.E.64 R2, desc[UR36][R2.64] ;  /* 0x0000002402027981 */ /* 0x000ee4000c1e1b00 */
[----:B---3--:R0:W1:Y:S01]  /*ff20*/  F2I.S64.F64.TRUNC R46, R2 ;  /* 0x00000002002e7311 */ /* 0x008062000030d900 */
[----:B------:R-:W-:Y:S05]  /*ff30*/  BRA `(.L_x_1400) ;  /* 0x00000008009c7947 */ /* 0x000fea0003800000 */
.L_x_1395:
        /* <DEDUP_REMOVED lines=13> */
.L_x_1409:
[----:B------:R-:W3:Y:S02]  /*10010*/  LDG.E.64 R2, desc[UR36][R2.64] ;  /* 0x0000002402027981 */ /* 0x000ee4000c1e1b00 */
[----:B---3--:R0:W1:Y:S01]  /*10020*/  F2I.S64.F64.TRUNC R46, R2 ;  /* 0x00000002002e7311 */ /* 0x008062000030d900 */
[----:B------:R-:W-:Y:S05]  /*10030*/  BRA `(.L_x_1400) ;  /* 0x00000008005c7947 */ /* 0x000fea0003800000 */
.L_x_1408:
        /* <DEDUP_REMOVED lines=27> */
.L_x_1411:
        /* <DEDUP_REMOVED lines=14> */
.L_x_1410:
[----:B------:R-:W3:Y:S02]  /*102d0*/  LDG.E.U16 R46, desc[UR36][R2.64] ;  /* 0x00000024022e7981 */ /* 0x000ee4000c1e1500 */
[----:B---3--:R-:W-:-:S06]  /*102e0*/  IMAD.U32 R46, R46, 0x10000, RZ ;  /* 0x000100002e2e7824 */ /* 0x008fcc00078e00ff */
[----:B------:R-:W0:Y:S01]  /*102f0*/  F2I.S64.TRUNC R46, R46 ;  /* 0x0000002e002e7311 */ /* 0x000e22000020d900 */
[----:B------:R-:W-:Y:S05]  /*10300*/  BRA `(.L_x_1400) ;  /* 0x0000000400a87947 */ /* 0x000fea0003800000 */
.L_x_1407:
        /* <DEDUP_REMOVED lines=11> */
.L_x_1414:
        /* <DEDUP_REMOVED lines=21> */
.L_x_1418:
[----:B------:R-:W-:Y:S05]  /*10510*/  BSYNC B1 ;  /* 0x0000000000017941 */ /* 0x000fea0003800000 */
.L_x_1417:
[----:B------:R-:W-:Y:S01]  /*10520*/  IMAD.SHL.U32 R2, R2, 0x100000, RZ ;  /* 0x0010000002027824 */ /* 0x000fe200078e00ff */
[----:B------:R-:W-:-:S04]  /*10530*/  LEA R3, R0, 0x3b800000, 0x17 ;  /* 0x3b80000000037811 */ /* 0x000fc800078eb8ff */
[----:B------:R-:W-:-:S07]  /*10540*/  LOP3.LUT R46, R3, R2, R46, 0xfe, !PT ;  /* 0x00000002032e7212 */ /* 0x000fce00078efe2e */
.L_x_1416:
[----:B------:R-:W-:Y:S05]  /*10550*/  BSYNC B0 ;  /* 0x0000000000007941 */ /* 0x000fea0003800000 */
.L_x_1415:
[----:B------:R-:W1:Y:S01]  /*10560*/  F2I.S64.TRUNC R46, R46 ;  /* 0x0000002e002e7311 */ /* 0x000e62000020d900 */
[----:B------:R-:W-:Y:S05]  /*10570*/  BRA `(.L_x_1400) ;  /* 0x00000004000c7947 */ /* 0x000fea0003800000 */
.L_x_1413:
        /* <DEDUP_REMOVED lines=21> */
.L_x_1422:
[----:B------:R-:W-:Y:S05]  /*106d0*/  BSYNC B1 ;  /* 0x0000000000017941 */ /* 0x000fea0003800000 */
.L_x_1421:
[----:B------:R-:W-:Y:S01]  /*106e0*/  IMAD.SHL.U32 R2, R2, 0x200000, RZ ;  /* 0x0020000002027824 */ /* 0x000fe200078e00ff */
[----:B------:R-:W-:-:S04]  /*106f0*/  LEA R3, R0, 0x37800000, 0x17 ;  /* 0x3780000000037811 */ /* 0x000fc800078eb8ff */
[----:B------:R-:W-:-:S07]  /*10700*/  LOP3.LUT R46, R3, R2, R46, 0xfe, !PT ;  /* 0x00000002032e7212 */ /* 0x000fce00078efe2e */
.L_x_1420:
[----:B------:R-:W-:Y:S05]  /*10710*/  BSYNC B0 ;  /* 0x0000000000007941 */ /* 0x000fea0003800000 */
.L_x_1419:
[----:B------:R-:W3:Y:S01]  /*10720*/  F2I.S64.TRUNC R46, R46 ;  /* 0x0000002e002e7311 */ /* 0x000ee2000020d900 */
[----:B------:R-:W-:Y:S05]  /*10730*/  BRA `(.L_x_1400) ;  /* 0x00000000009c7947 */ /* 0x000fea0003800000 */
.L_x_1412:
        /* <DEDUP_REMOVED lines=14> */
.L_x_1426:
[----:B------:R-:W-:Y:S05]  /*10820*/  BSYNC B0 ;  /* 0x0000000000007941 */ /* 0x000fea0003800000 */
.L_x_1425:
[----:B------:R-:W0:Y:S01]  /*10830*/  F2I.S64.TRUNC R46, R46 ;  /* 0x0000002e002e7311 */ /* 0x000e22000020d900 */
[----:B------:R-:W-:Y:S05]  /*10840*/  BRA `(.L_x_1400) ;  /* 0x0000000000587947 */ /* 0x000fea0003800000 */
.L_x_1399:
        /* <DEDUP_REMOVED lines=16> */
.L_x_1427:
[----:B------:R-:W-:Y:S01]  /*10950*/  CS2R R46, SRZ ;  /* 0x00000000002e7805 */ /* 0x000fe2000001ff00 */
[----:B------:R-:W-:Y:S06]  /*10960*/  BRA `(.L_x_1400) ;  /* 0x0000000000107947 */ /* 0x000fec0003800000 */
.L_x_1424:
[----:B------:R0:W5:Y:S01]  /*10970*/  LDG.E.64 R46, desc[UR36][R2.64] ;  /* 0x00000024022e7981 */ /* 0x000162000c1e1b00 */
[----:B------:R-:W-:Y:S05]  /*10980*/  BRA `(.L_x_1400) ;  /* 0x0000000000087947 */ /* 0x000fea0003800000 */
.L_x_1423:
[----:B------:R0:W5:Y:S01]  /*10990*/  LDG.E R46, desc[UR36][R2.64] ;  /* 0x00000024022e7981 */ /* 0x000162000c1e1900 */
[----:B------:R-:W-:-:S07]  /*109a0*/  IMAD.MOV.U32 R47, RZ, RZ, RZ ;  /* 0x000000ffff2f7224 */ /* 0x000fce00078e00ff */
.L_x_1400:
[----:B------:R-:W2:Y:S01]  /*109b0*/  S2R R0, SR_CTAID.X ;  /* 0x0000000000007919 */ /* 0x000ea20000002500 */
[----:B0-----:R-:W0:Y:S01]  /*109c0*/  LDC.64 R2, c[0x0][0x278] ;  /* 0x00009e00ff027b82 */ /* 0x001e220000000a00 */
[----:B------:R-:W-:Y:S01]  /*109d0*/  PRMT R4, R60, 0x9910, RZ ;  /* 0x000099103c047816 */ /* 0x000fe200000000ff */
[----:B------:R-:W-:Y:S01]  /*109e0*/  ULDC UR4, c[0x0][0x2a0] ;  /* 0x0000a80000047ab9 */ /* 0x000fe20000000800 */
[----:B--2---:R-:W-:-:S04]  /*109f0*/  IMAD R0, R0, 0x200, R63 ;  /* 0x0000020000007824 */ /* 0x004fc800078e023f */
        /* <DEDUP_REMOVED lines=17> */
.L_x_1431:
[----:B------:R0:W5:Y:S01]  /*10b10*/  LDG.E.U8 R48, desc[UR36][R2.64] ;  /* 0x0000002402307981 */ /* 0x000162000c1e1100 */
[----:B------:R-:W-:Y:S01]  /*10b20*/  IMAD.MOV.U32 R49, RZ, RZ, RZ ;  /* 0x000000ffff317224 */ /* 0x000fe200078e00ff */
[----:B------:R-:W-:Y:S06]  /*10b30*/  BRA `(.L_x_1433) ;  /* 0x0000000c00487947 */ /* 0x000fec0003800000 */
.L_x_1430:
        /* <DEDUP_REMOVED lines=8> */
.L_x_1435:
[----:B------:R-:W2:Y:S02]  /*10bc0*/  LDG.E R48, desc[UR36][R2.64] ;  /* 0x0000002402307981 */ /* 0x000ea4000c1e1900 */
[----:B--2---:R-:W-:Y:S01]  /*10bd0*/  SHF.R.S32.HI R49, RZ, 0x1f, R48 ;  /* 0x0000001fff317819 */ /* 0x004fe20000011430 */
[----:B------:R-:W-:Y:S06]  /*10be0*/  BRA `(.L_x_1433) ;  /* 0x0000000c001c7947 */ /* 0x000fec0003800000 */
.L_x_1434:
[----:B------:R-:W2:Y:S02]  /*10bf0*/  LDG.E.S16 R48, desc[UR36][R2.64] ;  /* 0x0000002402307981 */ /* 0x000ea4000c1e1700 */
[----:B--2---:R-:W-:Y:S01]  /*10c00*/  SHF.R.S32.HI R49, RZ, 0x1f, R48 ;  /* 0x0000001fff317819 */ /* 0x004fe20000011430 */
[----:B------:R-:W-:Y:S06]  /*10c10*/  BRA `(.L_x_1433) ;  /* 0x0000000c00107947 */ /* 0x000fec0003800000 */
.L_x_1429:
        /* <DEDUP_REMOVED lines=9> */
.L_x_1437:
[----:B------:R-:W2:Y:S02]  /*10cb0*/  LDG.E.U16 R2, desc[UR36][R2.64] ;  /* 0x0000002402027981 */ /* 0x000ea4000c1e1500 */
[----:B--2---:R-:W-:-:S06]  /*10cc0*/  HADD2.F32 R48, -RZ, R2.H0_H0 ;  /* 0x20000002ff307230 */ /* 0x004fcc0000004100 */
[----:B------:R-:W0:Y:S01]  /*10cd0*/  F2I.S64.TRUNC R48, R48 ;  /* 0x0000003000307311 */ /* 0x000e22000020d900 */
[----:B------:R-:W-:Y:S05]  /*10ce0*/  BRA `(.L_x_1433) ;  /* 0x0000000800dc7947 */ /* 0x000fea0003800000 */
.L_x_1436:
        /* <DEDUP_REMOVED lines=9> */
.L_x_1439:
[----:B------:R-:W2:Y:S02]  /*10d80*/  LDG.E.U16 R2, desc[UR36][R2.64] ;  /* 0x0000002402027981 */ /* 0x000ea4000c1e1500 */
[----:B--2---:R-:W-:-:S06]  /*10d90*/  HADD2.F32 R48, -RZ, R2.H0_H0 ;  /* 0x20000002ff307230 */ /* 0x004fcc0000004100 */
[----:B------:R-:W0:Y:S01]  /*10da0*/  F2I.S64.TRUNC R48, R48 ;  /* 0x0000003000307311 */ /* 0x000e22000020d900 */
[----:B------:R-:W-:Y:S05]  /*10db0*/  BRA `(.L_x_1433) ;  /* 0x0000000800a87947 */ /* 0x000fea0003800000 */
.L_x_1438:
[----:B------:R-:W2:Y:S02]  /*10dc0*/  LDG.E.64 R2, desc[UR36][R2.64] ;  /* 0x0000002402027981 */ /* 0x000ea4000c1e1b00 */
[----:B--2---:R0:W2:Y:S01]  /*10dd0*/  F2I.S64.F64.TRUNC R48, R2 ;  /* 0x0000000200307311 */ /* 0x0040a2000030d900 */
[----:B------:R-:W-:Y:S05]  /*10de0*/  BRA `(.L_x_1433) ;  /* 0x00000008009c7947 */ /* 0x000fea0003800000 */
.L_x_1428:
        /* <DEDUP_REMOVED lines=13> */
.L_x_1442:
[----:B------:R-:W2:Y:S02]  /*10ec0*/  LDG.E.64 R2, desc[UR36][R2.64] ;  /* 0x0000002402027981 */ /* 0x000ea4000c1e1b00 */
[----:B--2---:R0:W2:Y:S01]  /*10ed0*/  F2I.S64.F64.TRUNC R48, R2 ;  /* 0x0000000200307311 */ /* 0x0040a2000030d900 */
[----:B------:R-:W-:Y:S05]  /*10ee0*/  BRA `(.L_x_1433) ;  /* 0x00000008005c7947 */ /* 0x000fea0003800000 */
.L_x_1441:
        /* <DEDUP_REMOVED lines=27> */
.L_x_1444:
        /* <DEDUP_REMOVED lines=14> */
.L_x_1443:
[----:B------:R-:W2:Y:S02]  /*11180*/  LDG.E.U16 R48, desc[UR36][R2.64] ;  /* 0x0000002402307981 */ /* 0x000ea4000c1e1500 */
[----:B--2---:R-:W-:-:S06]  /*11190*/  IMAD.U32 R48, R48, 0x10000, RZ ;  /* 0x0001000030307824 */ /* 0x004fcc00078e00ff */
[----:B------:R-:W0:Y:S01]  /*111a0*/  F2I.S64.TRUNC R48, R48 ;  /* 0x0000003000307311 */ /* 0x000e22000020d900 */
[----:B------:R-:W-:Y:S05]  /*111b0*/  BRA `(.L_x_1433) ;  /* 0x0000000400a87947 */ /* 0x000fea0003800000 */
.L_x_1440:
        /* <DEDUP_REMOVED lines=11> */
.L_x_1447:
        /* <DEDUP_REMOVED lines=21> */
.L_x_1451:
[----:B------:R-:W-:Y:S05]  /*113c0*/  BSYNC B1 ;  /* 0x0000000000017941 */ /* 0x000fea0003800000 */
.L_x_1450:
[----:B------:R-:W-:Y:S01]  /*113d0*/  IMAD.SHL.U32 R2, R2, 0x100000, RZ ;  /* 0x0010000002027824 */ /* 0x000fe200078e00ff */
[----:B------:R-:W-:-:S04]  /*113e0*/  LEA R3, R0, 0x3b800000, 0x17 ;  /* 0x3b80000000037811 */ /* 0x000fc800078eb8ff */
[----:B------:R-:W-:-:S07]  /*113f0*/  LOP3.LUT R48, R3, R2, R48, 0xfe, !PT ;  /* 0x0000000203307212 */ /* 0x000fce00078efe30 */
.L_x_1449:
[----:B------:R-:W-:Y:S05]  /*11400*/  BSYNC B0 ;  /* 0x0000000000007941 */ /* 0x000fea0003800000 */
.L_x_1448:
[----:B------:R-:W0:Y:S01]  /*11410*/  F2I.S64.TRUNC R48, R48 ;  /* 0x0000003000307311 */ /* 0x000e22000020d900 */
[----:B------:R-:W-:Y:S05]  /*11420*/  BRA `(.L_x_1433) ;  /* 0x00000004000c7947 */ /* 0x000fea0003800000 */
.L_x_1446:
        /* <DEDUP_REMOVED lines=21> */
.L_x_1455:
[----:B------:R-:W-:Y:S05]  /*11580*/  BSYNC B1 ;  /* 0x0000000000017941 */ /* 0x000fea0003800000 */
.L_x_1454:
[----:B------:R-:W-:Y:S01]  /*11590*/  IMAD.SHL.U32 R2, R2, 0x200000, RZ ;  /* 0x0020000002027824 */ /* 0x000fe200078e00ff */
[----:B------:R-:W-:-:S04]  /*115a0*/  LEA R3, R0, 0x37800000, 0x17 ;  /* 0x3780000000037811 */ /* 0x000fc800078eb8ff */
[----:B------:R-:W-:-:S07]  /*115b0*/  LOP3.LUT R48, R3, R2, R48, 0xfe, !PT ;  /* 0x0000000203307212 */ /* 0x000fce00078efe30 */
.L_x_1453:
[----:B------:R-:W-:Y:S05]  /*115c0*/  BSYNC B0 ;  /* 0x0000000000007941 */ /* 0x000fea0003800000 */
.L_x_1452:
[----:B------:R-:W0:Y:S01]  /*115d0*/  F2I.S64.TRUNC R48, R48 ;  /* 0x0000003000307311 */ /* 0x000e22000020d900 */
[----:B------:R-:W-:Y:S05]  /*115e0*/  BRA `(.L_x_1433) ;  /* 0x00000000009c7947 */ /* 0x000fea0003800000 */
.L_x_1445:
        /* <DEDUP_REMOVED lines=14> */
.L_x_1459:
[----:B------:R-:W-:Y:S05]  /*116d0*/  BSYNC B0 ;  /* 0x0000000000007941 */ /* 0x000fea0003800000 */
.L_x_1458:
[----:B------:R-:W0:Y:S01]  /*116e0*/  F2I.S64.TRUNC R48, R48 ;  /* 0x0000003000307311 */ /* 0x000e22000020d900 */
[----:B------:R-:W-:Y:S05]  /*116f0*/  BRA `(.L_x_1433) ;  /* 0x0000000000587947 */ /* 0x000fea0003800000 */
.L_x_1432:
        /* <DEDUP_REMOVED lines=16> */
.L_x_1460:
[----:B------:R-:W-:Y:S01]  /*11800*/  CS2R R48, SRZ ;  /* 0x0000000000307805 */ /* 0x000fe2000001ff00 */
[----:B------:R-:W-:Y:S06]  /*11810*/  BRA `(.L_x_1433) ;  /* 0x0000000000107947 */ /* 0x000fec0003800000 */
.L_x_1457:
[----:B------:R0:W5:Y:S01]  /*11820*/  LDG.E.64 R48, desc[UR36][R2.64] ;  /* 0x0000002402307981 */ /* 0x000162000c1e1b00 */
[----:B------:R-:W-:Y:S05]  /*11830*/  BRA `(.L_x_1433) ;  /* 0x0000000000087947 */ /* 0x000fea0003800000 */
.L_x_1456:
[----:B------:R0:W5:Y:S01]  /*11840*/  LDG.E R48, desc[UR36][R2.64] ;  /* 0x0000002402307981 */ /* 0x000162000c1e1900 */
[----:B------:R-:W-:-:S07]  /*11850*/  IMAD.MOV.U32 R49, RZ, RZ, RZ ;  /* 0x000000ffff317224 */ /* 0x000fce00078e00ff */
.L_x_1433:
[----:B------:R-:W1:Y:S01]  /*11860*/  S2R R0, SR_CTAID.X ;  /* 0x0000000000007919 */ /* 0x000e620000002500 */
[----:B0-----:R-:W0:Y:S01]  /*11870*/  LDC.64 R2, c[0x0][0x280] ;  /* 0x0000a000ff027b82 */ /* 0x001e220000000a00 */
        /* <DEDUP_REMOVED lines=20> */
.L_x_1464:
[----:B------:R0:W5:Y:S01]  /*119c0*/  LDG.E.U8 R50, desc[UR36][R2.64] ;  /* 0x0000002402327981 */ /* 0x000162000c1e1100 */
[----:B------:R-:W-:Y:S01]  /*119d0*/  IMAD.MOV.U32 R51, RZ, RZ, RZ ;  /* 0x000000ffff337224 */ /* 0x000fe200078e00ff */
[----:B------:R-:W-:Y:S06]  /*119e0*/  BRA `(.L_x_1328) ;  /* 0x0000000c00487947 */ /* 0x000fec0003800000 */
.L_x_1463:
        /* <DEDUP_REMOVED lines=8> */
.L_x_1467:
[----:B------:R-:W2:Y:S02]  /*11a70*/  LDG.E R50, desc[UR36][R2.64] ;  /* 0x0000002402327981 */ /* 0x000ea4000c1e1900 */
[----:B--2---:R-:W-:Y:S01]  /*11a80*/  SHF.R.S32.HI R51, RZ, 0x1f, R50 ;  /* 0x0000001fff337819 */ /* 0x004fe20000011432 */
[----:B------:R-:W-:Y:S06]  /*11a90*/  BRA `(.L_x_1328) ;  /* 0x0000000c001c7947 */ /* 0x000fec0003800000 */
.L_x_1466:
[----:B------:R-:W2:Y:S02]  /*11aa0*/  LDG.E.S16 R50, desc[UR36][R2.64] ;  /* 0x0000002402327981 */ /* 0x000ea4000c1e1700 */
[----:B--2---:R-:W-:Y:S01]  /*11ab0*/  SHF.R.S32.HI R51, RZ, 0x1f, R50 ;  /* 0x0000001fff337819 */ /* 0x004fe20000011432 */
[----:B------:R-:W-:Y:S06]  /*11ac0*/  BRA `(.L_x_1328) ;  /* 0x0000000c00107947 */ /* 0x000fec0003800000 */
.L_x_1462:
        /* <DEDUP_REMOVED lines=9> */
.L_x_1469:
[----:B------:R-:W2:Y:S02]  /*11b60*/  LDG.E.U16 R2, desc[UR36][R2.64] ;  /* 0x0000002402027981 */ /* 0x000ea4000c1e1500 */
[----:B--2---:R-:W-:-:S06]  /*11b70*/  HADD2.F32 R50, -RZ, R2.H0_H0 ;  /* 0x20000002ff327230 */ /* 0x004fcc0000004100 */
[----:B------:R-:W0:Y:S01]  /*11b80*/  F2I.S64.TRUNC R50, R50 ;  /* 0x0000003200327311 */ /* 0x000e22000020d900 */
[----:B------:R-:W-:Y:S05]  /*11b90*/  BRA `(.L_x_1328) ;  /* 0x0000000800dc7947 */ /* 0x000fea0003800000 */
.L_x_1468:
        /* <DEDUP_REMOVED lines=9> */
.L_x_1471:
[----:B------:R-:W2:Y:S02]  /*11c30*/  LDG.E.U16 R2, desc[UR36][R2.64] ;  /* 0x0000002402027981 */ /* 0x000ea4000c1e1500 */
[----:B--2---:R-:W-:-:S06]  /*11c40*/  HADD2.F32 R50, -RZ, R2.H0_H0 ;  /* 0x20000002ff327230 */ /* 0x004fcc0000004100 */
[----:B------:R-:W0:Y:S01]  /*11c50*/  F2I.S64.TRUNC R50, R50 ;  /* 0x0000003200327311 */ /* 0x000e22000020d900 */
[----:B------:R-:W-:Y:S05]  /*11c60*/  BRA `(.L_x_1328) ;  /* 0x0000000800a87947 */ /* 0x000fea0003800000 */
.L_x_1470:
[----:B------:R-:W2:Y:S02]  /*11c70*/  LDG.E.64 R2, desc[UR36][R2.64] ;  /* 0x0000002402027981 */ /* 0x000ea4000c1e1b00 */
[----:B--2---:R0:W1:Y:S01]  /*11c80*/  F2I.S64.F64.TRUNC R50, R2 ;  /* 0x0000000200327311 */ /* 0x004062000030d900 */
[----:B------:R-:W-:Y:S05]  /*11c90*/  BRA `(.L_x_1328) ;  /* 0x00000008009c7947 */ /* 0x000fea0003800000 */
.L_x_1461:
        /* <DEDUP_REMOVED lines=13> */
.L_x_1474:
[----:B------:R-:W2:Y:S02]  /*11d70*/  LDG.E.64 R2, desc[UR36][R2.64] ;  /* 0x0000002402027981 */ /* 0x000ea4000c1e1b00 */
[----:B--2---:R0:W1:Y:S01]  /*11d80*/  F2I.S64.F64.TRUNC R50, R2 ;  /* 0x0000000200327311 */ /* 0x004062000030d900 */
[----:B------:R-:W-:Y:S05]  /*11d90*/  BRA `(.L_x_1328) ;  /* 0x00000008005c7947 */ /* 0x000fea0003800000 */
.L_x_1473:
        /* <DEDUP_REMOVED lines=27> */
.L_x_1476:
        /* <DEDUP_REMOVED lines=14> */
.L_x_1475:
[----:B------:R-:W2:Y:S02]  /*12030*/  LDG.E.U16 R50, desc[UR36][R2.64] ;  /* 0x0000002402327981 */ /* 0x000ea4000c1e1500 */
[----:B--2---:R-:W-:-:S06]  /*12040*/  IMAD.U32 R50, R50, 0x10000, RZ ;  /* 0x0001000032327824 */ /* 0x004fcc00078e00ff */
[----:B------:R-:W0:Y:S01]  /*12050*/  F2I.S64.TRUNC R50, R50 ;  /* 0x0000003200327311 */ /* 0x000e22000020d900 */
[----:B------:R-:W-:Y:S05]  /*12060*/  BRA `(.L_x_1328) ;  /* 0x0000000400a87947 */ /* 0x000fea0003800000 */
.L_x_1472:
        /* <DEDUP_REMOVED lines=11> */
.L_x_1479:
        /* <DEDUP_REMOVED lines=21> */
.L_x_1483:
[----:B------:R-:W-:Y:S05]  /*12270*/  BSYNC B1 ;  /* 0x0000000000017941 */ /* 0x000fea0003800000 */
.L_x_1482:
[----:B------:R-:W-:Y:S01]  /*12280*/  IMAD.SHL.U32 R2, R2, 0x100000, RZ ;  /* 0x0010000002027824 */ /* 0x000fe200078e00ff */
[----:B------:R-:W-:-:S04]  /*12290*/  LEA R3, R0, 0x3b800000, 0x17 ;  /* 0x3b80000000037811 */ /* 0x000fc800078eb8ff */
[----:B------:R-:W-:-:S07]  /*122a0*/  LOP3.LUT R50, R3, R2, R50, 0xfe, !PT ;  /* 0x0000000203327212 */ /* 0x000fce00078efe32 */
.L_x_1481:
[----:B------:R-:W-:Y:S05]  /*122b0*/  BSYNC B0 ;  /* 0x0000000000007941 */ /* 0x000fea0003800000 */
.L_x_1480:
[----:B------:R-:W0:Y:S01]  /*122c0*/  F2I.S64.TRUNC R50, R50 ;  /* 0x0000003200327311 */ /* 0x000e22000020d900 */
[----:B------:R-:W-:Y:S05]  /*122d0*/  BRA `(.L_x_1328) ;  /* 0x00000004000c7947 */ /* 0x000fea0003800000 */
.L_x_1478:
        /* <DEDUP_REMOVED lines=21> */
.L_x_1487:
[----:B------:R-:W-:Y:S05]  /*12430*/  BSYNC B1 ;  /* 0x0000000000017941 */ /* 0x000fea0003800000 */
.L_x_1486:
[----:B------:R-:W-:Y:S01]  /*12440*/  IMAD.SHL.U32 R2, R2, 0x200000, RZ ;  /* 0x0020000002027824 */ /* 0x000fe200078e00ff */
[----:B------:R-:W-:-:S04]  /*12450*/  LEA R3, R0, 0x37800000, 0x17 ;  /* 0x3780000000037811 */ /* 0x000fc800078eb8ff */
[----:B------:R-:W-:-:S07]  /*12460*/  LOP3.LUT R50, R3, R2, R50, 0xfe, !PT ;  /* 0x0000000203327212 */ /* 0x000fce00078efe32 */
.L_x_1485:
[----:B------:R-:W-:Y:S05]  /*12470*/  BSYNC B0 ;  /* 0x0000000000007941 */ /* 0x000fea0003800000 */
.L_x_1484:
[----:B------:R-:W0:Y:S01]  /*12480*/  F2I.S64.TRUNC R50, R50 ;  /* 0x0000003200327311 */ /* 0x000e22000020d900 */
[----:B------:R-:W-:Y:S05]  /*12490*/  BRA `(.L_x_1328) ;  /* 0x00000000009c7947 */ /* 0x000fea0003800000 */
.L_x_1477:
        /* <DEDUP_REMOVED lines=14> */
.L_x_1491:
[----:B------:R-:W-:Y:S05]  /*12580*/  BSYNC B0 ;  /* 0x0000000000007941 */ /* 0x000fea0003800000 */
.L_x_1490:
[----:B------:R-:W0:Y:S01]  /*12590*/  F2I.S64.TRUNC R50, R50 ;  /* 0x0000003200327311 */ /* 0x000e22000020d900 */
[----:B------:R-:W-:Y:S05]  /*125a0*/  BRA `(.L_x_1328) ;  /* 0x0000000000587947 */ /* 0x000fea0003800000 */
.L_x_1465:
[----:B------:R-:W-:Y:S01]  /*125b0*/  MOV R0, 0x0 ;  /* 0x0000000000007802 */ /* 0x000fe20000000f00 */
[----:B------:R-:W-:Y:S01]  /*125c0*/  ULDC.64 UR4, c[0x4][0x118] ;  /* 0x0100460000047ab9 */ /* 0x000fe20000000a00 */
[----:B------:R-:W-:Y:S01]  /*125d0*/  ULDC.64 UR6, c[0x4][0x20] ;  /* 0x0100080000067ab9 */ /* 0x000fe20000000a00 */
[----:B------:R-:W-:Y:S01]  /*125e0*/  IMAD.U32 R4, RZ, RZ, UR4 ;  /* 0x00000004ff047e24 */ /* 0x000fe2000f8e00ff */
[----:B------:R0:W1:Y:S01]  /*125f0*/  LDC.64 R2, c[0x4][R0] ;  /* 0x0100000000027b82 */ /* 0x0000620000000a00 */
[----:B------:R-:W-:Y:S01]  /*12600*/  IMAD.U32 R5, RZ, RZ, UR5 ;  /* 0x00000005ff057e24 */ /* 0x000fe2000f8e00ff */
[----:B------:R-:W-:Y:S01]  /*12610*/  ULDC.64 UR4, c[0x4][0x120] ;  /* 0x0100480000047ab9 */ /* 0x000fe20000000a00 */
[----:B------:R-:W-:Y:S01]  /*12620*/  IMAD.U32 R10, RZ, RZ, UR6 ;  /* 0x00000006ff0a7e24 */ /* 0x000fe2000f8e00ff */
[----:B------:R-:W-:Y:S01]  /*12630*/  CS2R R50, SRZ ;  /* 0x0000000000327805 */ /* 0x000fe2000001ff00 */
        /* <DEDUP_REMOVED lines=8> */
.L_x_1492:
[----:B------:R-:W-:Y:S05]  /*126c0*/  BRA `(.L_x_1328) ;  /* 0x0000000000107947 */ /* 0x000fea0003800000 */
.L_x_1489:
[----:B------:R0:W5:Y:S01]  /*126d0*/  LDG.E.64 R50, desc[UR36][R2.64] ;  /* 0x0000002402327981 */ /* 0x000162000c1e1b00 */
[----:B------:R-:W-:Y:S05]  /*126e0*/  BRA `(.L_x_1328) ;  /* 0x0000000000087947 */ /* 0x000fea0003800000 */
.L_x_1488:
[----:B------:R0:W5:Y:S01]  /*126f0*/  LDG.E R50, desc[UR36][R2.64] ;  /* 0x0000002402327981 */ /* 0x000162000c1e1900 */
[----:B------:R-:W-:-:S07]  /*12700*/  IMAD.MOV.U32 R51, RZ, RZ, RZ ;  /* 0x000000ffff337224 */ /* 0x000fce00078e00ff */
.L_x_1328:
[----:B------:R-:W-:Y:S05]  /*12710*/  BSYNC B6 ;  /* 0x0000000000067941 */ /* 0x000fea0003800000 */
.L_x_1327:
[----:B012-4-:R-:W0:Y:S01]  /*12720*/  LDC R2, c[0x0][0x230] ;  /* 0x00008c00ff027b82 */ /* 0x017e220000000800 */
[----:B------:R-:W-:Y:S01]  /*12730*/  ULDC.64 UR4, c[0x0][0x228] ;  /* 0x00008a0000047ab9 */ /* 0x000fe20000000a00 */
[----:B------:R-:W-:Y:S01]  /*12740*/  BSSY B6, `(.L_x_1493) ;  /* 0x00009e6000067945 */ /* 0x000fe20003800000 */
[----:B------:R-:W-:Y:S01]  /*12750*/  IMAD.U32 R0, RZ, RZ, UR5 ;  /* 0x00000005ff007e24 */ /* 0x000fe2000f8e00ff */
[----:B------:R-:W-:-:S04]  /*12760*/  ISETP.LT.U32.AND P0, PT, RZ, UR4, PT ;  /* 0x00000004ff007c0c */ /* 0x000fc8000bf01070 */
[----:B------:R-:W-:Y:S01]  /*12770*/  ISETP.GT.AND.EX P0, PT, R0, RZ, PT, P0 ;  /* 0x000000ff0000720c */ /* 0x000fe20003f04300 */
[----:B0-----:R-:W-:-:S05]  /*12780*/  VIADD R2, R2, 0xffffffff ;  /* 0xffffffff02027836 */ /* 0x001fca0000000000 */
[----:B------:R-:W-:-:S13]  /*12790*/  ISETP.GT.AND P1, PT, R2, -0x1, PT ;  /* 0xffffffff0200780c */ /* 0x000fda0003f24270 */
[----:B------:R-:W-:Y:S05]  /*127a0*/  @P1 BRA P0, `(.L_x_1494) ;  /* 0x0000002000301947 */ /* 0x000fea0000000000 */
[----:B-----5:R-:W0:Y:S01]  /*127b0*/  S2R R50, SR_TID.X ;  /* 0x0000000000327919 */ /* 0x020e220000002100 */
[----:B------:R-:W-:Y:S01]  /*127c0*/  BSSY B7, `(.L_x_1495) ;  /* 0x0000081000077945 */ /* 0x000fe20003800000 */
[----:B0-----:R-:W-:-:S13]  /*127d0*/  ISETP.GE.AND P0, PT, R50, R67, PT ;  /* 0x000000433200720c */ /* 0x001fda0003f06270 */
[----:B------:R-:W-:Y:S05]  /*127e0*/  @P0 BRA `(.L_x_1496) ;  /* 0x0000000400f80947 */ /* 0x000fea0003800000 */
        /* <DEDUP_REMOVED lines=23> */
[----:B-1-3--:R-:W-:Y:S05]  /*12960*/  CALL.ABS.NOINC R2 ;  /* 0x0000000002007343 */ /* 0x00afea0003c00000 */
.L_x_1498:
[----:B------:R-:W-:Y:S05]  /*12970*/  BSYNC B8 ;  /* 0x0000000000087941 */ /* 0x000fea0003800000 */
.L_x_1497:
        /* <DEDUP_REMOVED lines=24> */
.L_x_1500:
[----:B------:R-:W-:Y:S05]  /*12b00*/  BSYNC B8 ;  /* 0x0000000000087941 */ /* 0x000fea0003800000 */
.L_x_1499:
[----:B------:R-:W-:Y:S01]  /*12b10*/  IADD3 R0, P1, -R36, R34, RZ ;  /* 0x0000002224007210 */ /* 0x000fe20007f3e1ff */
        /* <DEDUP_REMOVED lines=28> */
.L_x_1502:
[----:B------:R-:W-:Y:S05]  /*12ce0*/  BSYNC B8 ;  /* 0x0000000000087941 */ /* 0x000fea0003800000 */
.L_x_1501:
[----:B------:R-:W-:-:S04]  /*12cf0*/  IADD3 R3, P1, R36, 0x1, RZ ;  /* 0x0000000124037810 */ /* 0x000fc80007f3e0ff */
        /* <DEDUP_REMOVED lines=13> */
.L_x_1505:
[----:B------:R-:W-:Y:S01]  /*12dd0*/  IMAD.MOV.U32 R34, RZ, RZ, R0 ;  /* 0x000000ffff227224 */ /* 0x000fe200078e0000 */
[----:B------:R-:W-:-:S04]  /*12de0*/  ULDC.64 UR4, c[0x4][0x178] ;  /* 0x01005e0000047ab9 */ /* 0x000fc80000000a00 */
[----:B------:R-:W2:Y:S04]  /*12df0*/  LDG.E.64 R2, desc[UR36][R34.64] ;  /* 0x0000002422027981 */ /* 0x000ea8000c1e1b00 */
        /* <DEDUP_REMOVED lines=23> */
.L_x_1504:
[----:B------:R-:W-:Y:S05]  /*12f70*/  BSYNC B8 ;  /* 0x0000000000087941 */ /* 0x000fea0003800000 */
.L_x_1503:
[----:B------:R-:W-:-:S05]  /*12f80*/  IADD3 R0, P0, R34, 0x8, RZ ;  /* 0x0000000822007810 */ /* 0x000fca0007f1e0ff */
[----:B------:R-:W-:Y:S01]  /*12f90*/  IMAD.X R35, RZ, RZ, R35, P0 ;  /* 0x000000ffff237224 */ /* 0x000fe200000e0623 */
[----:B------:R-:W-:-:S04]  /*12fa0*/  ISETP.GE.U32.AND P0, PT, R0, R39, PT ;  /* 0x000000270000720c */ /* 0x000fc80003f06070 */
[----:B------:R-:W-:-:S13]  /*12fb0*/  ISETP.GE.U32.AND.EX P0, PT, R35, R38, PT, P0 ;  /* 0x000000262300720c */ /* 0x000fda0003f06100 */
[----:B------:R-:W-:Y:S05]  /*12fc0*/  @!P0 BRA `(.L_x_1505) ;  /* 0xfffffffc00808947 */ /* 0x000fea000383ffff */
.L_x_1496:
[----:B------:R-:W-:Y:S05]  /*12fd0*/  BSYNC B7 ;  /* 0x0000000000077941 */ /* 0x000fea0003800000 */
.L_x_1495:
[----:B------:R-:W-:Y:S01]  /*12fe0*/  VIADD R0, R50, 0x80 ;  /* 0x0000008032007836 */ /* 0x000fe20000000000 */
[----:B------:R-:W-:Y:S04]  /*12ff0*/  BSSY B7, `(.L_x_1506) ;  /* 0x0000081000077945 */ /* 0x000fe80003800000 */
[----:B------:R-:W-:-:S13]  /*13000*/  ISETP.GE.AND P0, PT, R0, R67, PT ;  /* 0x000000430000720c */ /* 0x000fda0003f06270 */
        /* <DEDUP_REMOVED lines=25> */
.L_x_1509:
[----:B------:R-:W-:Y:S05]  /*131a0*/  BSYNC B8 ;  /* 0x0000000000087941 */ /* 0x000fea0003800000 */
.L_x_1508:
        /* <DEDUP_REMOVED lines=24> */
.L_x_1511:
[----:B------:R-:W-:Y:S05]  /*13330*/  BSYNC B8 ;  /* 0x0000000000087941 */ /* 0x000fea0003800000 */
.L_x_1510:
        /* <DEDUP_REMOVED lines=29> */
.L_x_1513:
[----:B------:R-:W-:Y:S05]  /*13510*/  BSYNC B8 ;  /* 0x0000000000087941 */ /* 0x000fea0003800000 */
.L_x_1512:
        /* <DEDUP_REMOVED lines=14> */
.L_x_1516:
        /* <DEDUP_REMOVED lines=26> */
.L_x_1515:
[----:B------:R-:W-:Y:S05]  /*137a0*/  BSYNC B8 ;  /* 0x0000000000087941 */ /* 0x000fea0003800000 */
.L_x_1514:
[----:B------:R-:W-:-:S05]  /*137b0*/  IADD3 R0, P0, R26, 0x8, RZ ;  /* 0x000000081a007810 */ /* 0x000fca0007f1e0ff */
[----:B------:R-:W-:Y:S01]  /*137c0*/  IMAD.X R27, RZ, RZ, R27, P0 ;  /* 0x000000ffff1b7224 */ /* 0x000fe200000e061b */
[----:B------:R-:W-:-:S04]  /*137d0*/  ISETP.GE.U32.AND P0, PT, R0, R31, PT ;  /* 0x0000001f0000720c */ /* 0x000fc80003f06070 */
[----:B------:R-:W-:-:S13]  /*137e0*/  ISETP.GE.U32.AND.EX P0, PT, R27, R30, PT, P0 ;  /* 0x0000001e1b00720c */ /* 0x000fda0003f06100 */
[----:B------:R-:W-:Y:S05]  /*137f0*/  @!P0 BRA `(.L_x_1516) ;  /* 0xfffffffc00808947 */ /* 0x000fea000383ffff */
.L_x_1507:
[----:B------:R-:W-:Y:S05]  /*13800*/  BSYNC B7 ;  /* 0x0000000000077941 */ /* 0x000fea0003800000 */
.L_x_1506:
        /* <DEDUP_REMOVED lines=28> */
.L_x_1520:
[----:B------:R-:W-:Y:S05]  /*139d0*/  BSYNC B8 ;  /* 0x0000000000087941 */ /* 0x000fea0003800000 */
.L_x_1519:
        /* <DEDUP_REMOVED lines=24> */
.L_x_1522:
[----:B------:R-:W-:Y:S05]  /*13b60*/  BSYNC B8 ;  /* 0x0000000000087941 */ /* 0x000fea0003800000 */
.L_x_1521:
        /* <DEDUP_REMOVED lines=29> */
.L_x_1524:
[----:B------:R-:W-:Y:S05]  /*13d40*/  BSYNC B8 ;  /* 0x0000000000087941 */ /* 0x000fea0003800000 */
.L_x_1523:
        /* <DEDUP_REMOVED lines=14> */
.L_x_1527:
        /* <DEDUP_REMOVED lines=26> */
.L_x_1526:
[----:B------:R-:W-:Y:S05]  /*13fd0*/  BSYNC B8 ;  /* 0x0000000000087941 */ /* 0x000fea0003800000 */
.L_x_1525:
[----:B------:R-:W-:-:S05]  /*13fe0*/  IADD3 R0, P0, R16, 0x8, RZ ;  /* 0x0000000810007810 */ /* 0x000fca0007f1e0ff */
[----:B------:R-:W-:Y:S01]  /*13ff0*/  IMAD.X R17, RZ, RZ, R17, P0 ;  /* 0x000000ffff117224 */ /* 0x000fe200000e0611 */
[----:B------:R-:W-:-:S04]  /*14000*/  ISETP.GE.U32.AND P0, PT, R0, R23, PT ;  /* 0x000000170000720c */ /* 0x000fc80003f06070 */
[----:B------:R-:W-:-:S13]  /*14010*/  ISETP.GE.U32.AND.EX P0, PT, R17, R22, PT, P0 ;  /* 0x000000161100720c */ /* 0x000fda0003f06100 */
[----:B------:R-:W-:Y:S05]  /*14020*/  @!P0 BRA `(.L_x_1527) ;  /* 0xfffffffc00808947 */ /* 0x000fea000383ffff */
.L_x_1518:
[----:B------:R-:W-:Y:S05]  /*14030*/  BSYNC B7 ;  /* 0x0000000000077941 */ /* 0x000fea0003800000 */
.L_x_1517:
        /* <DEDUP_REMOVED lines=28> */
.L_x_1531:
[----:B------:R-:W-:Y:S05]  /*14200*/  BSYNC B8 ;  /* 0x0000000000087941 */ /* 0x000fea0003800000 */
.L_x_1530:
        /* <DEDUP_REMOVED lines=24> */
.L_x_1533:
[----:B------:R-:W-:Y:S05]  /*14390*/  BSYNC B8 ;  /* 0x0000000000087941 */ /* 0x000fea0003800000 */
.L_x_1532:
[----:B---3--:R-:W-:Y:S01]  /*143a0*/  IADD3 R0, P1, -R46, R48, RZ ;  /* 0x000000302e007210 */ /* 0x008fe20007f3e1ff */
        /* <DEDUP_REMOVED lines=28> */
.L_x_1535:
[----:B------:R-:W-:Y:S05]  /*14570*/  BSYNC B8 ;  /* 0x0000000000087941 */ /* 0x000fea0003800000 */
.L_x_1534:
[C---:B------:R-:W-:Y:S01]  /*14580*/  IADD3 R3, P1, R46.reuse, 0x1, RZ ;  /* 0x000000012e037810 */ /* 0x040fe20007f3e0ff */
[----:B------:R-:W-:Y:S02]  /*14590*/  ULDC.64 UR4, c[0x0][0x248] ;  /* 0x0000920000047ab9 */ /* 0x000fe40000000a00 */
[----:B------:R-:W-:Y:S02]  /*145a0*/  LEA R16, P2, R46, UR4, 0x3 ;  /* 0x000000042e107c11 */ /* 0x000fe4000f8418ff */
[----:B------:R-:W-:Y:S01]  /*145b0*/  ISETP.GE.U32.AND P0, PT, R3, R48, PT ;  /* 0x000000300300720c */ /* 0x000fe20003f06070 */
[----:B------:R-:W-:Y:S01]  /*145c0*/  IMAD.X R3, RZ, RZ, R47, P1 ;  /* 0x000000ffff037224 */ /* 0x000fe200008e062f */
[C---:B------:R-:W-:Y:S02]  /*145d0*/  ISETP.LE.U32.AND P1, PT, R48.reuse, R46, PT ;  /* 0x0000002e3000720c */ /* 0x040fe40003f23070 */
[----:B------:R-:W-:Y:S02]  /*145e0*/  LEA R19, P3, R48, UR4, 0x3 ;  /* 0x0000000430137c11 */ /* 0x000fe4000f8618ff */
[----:B------:R-:W-:-:S02]  /*145f0*/  ISETP.GE.AND.EX P0, PT, R3, R49, PT, P0 ;  /* 0x000000310300720c */ /* 0x000fc40003f06300 */
[----:B------:R-:W-:Y:S02]  /*14600*/  LEA.HI.X R17, R46, UR5, R47, 0x3, P2 ;  /* 0x000000052e117c11 */ /* 0x000fe400090f1c2f */
[----:B------:R-:W-:Y:S02]  /*14610*/  ISETP.LE.OR.EX P0, PT, R49, R47, P0, P1 ;  /* 0x0000002f3100720c */ /* 0x000fe40000703710 */
[----:B------:R-:W-:-:S11]  /*14620*/  LEA.HI.X R48, R48, UR5, R49, 0x3, P3 ;  /* 0x0000000530307c11 */ /* 0x000fd600098f1c31 */
[----:B------:R-:W-:Y:S05]  /*14630*/  @P0 BRA `(.L_x_1529) ;  /* 0x0000000000840947 */ /* 0x000fea0003800000 */
[----:B------:R-:W-:-:S05]  /*14640*/  IADD3 R16, P0, R16, 0x8, RZ ;  /* 0x0000000810107810 */ /* 0x000fca0007f1e0ff */
[----:B------:R-:W-:-:S08]  /*14650*/  IMAD.X R17, RZ, RZ, R17, P0 ;  /* 0x000000ffff117224 */ /* 0x000fd000000e0611 */
.L_x_1538:
        /* <DEDUP_REMOVED lines=25> */
.L_x_1537:
[----:B------:R-:W-:Y:S05]  /*147f0*/  BSYNC B8 ;  /* 0x0000000000087941 */ /* 0x000fea0003800000 */
.L_x_1536:
[----:B------:R-:W-:-:S05]  /*14800*/  IADD3 R16, P0, R16, 0x8, RZ ;  /* 0x0000000810107810 */ /* 0x000fca0007f1e0ff */
[----:B------:R-:W-:Y:S01]  /*14810*/  IMAD.X R17, RZ, RZ, R17, P0 ;  /* 0x000000ffff117224 */ /* 0x000fe200000e0611 */
[----:B------:R-:W-:-:S04]  /*14820*/  ISETP.GE.U32.AND P0, PT, R16, R19, PT ;  /* 0x000000131000720c */ /* 0x000fc80003f06070 */
[----:B------:R-:W-:-:S13]  /*14830*/  ISETP.GE.U32.AND.EX P0, PT, R17, R48, PT, P0 ;  /* 0x000000301100720c */ /* 0x000fda0003f06100 */
[----:B------:R-:W-:Y:S05]  /*14840*/  @!P0 BRA `(.L_x_1538) ;  /* 0xfffffffc00848947 */ /* 0x000fea000383ffff */
.L_x_1529:
[----:B------:R-:W-:Y:S05]  /*14850*/  BSYNC B7 ;  /* 0x0000000000077941 */ /* 0x000fea0003800000 */
.L_x_1528:
[----:B------:R-:W-:Y:S05]  /*14860*/  BRA `(.L_x_1539) ;  /* 0x0000007c004c7947 */ /* 0x000fea0003800000 */
.L_x_1494:
[----:B------:R-:W0:Y:S01]  /*14870*/  S2R R0, SR_TID.X ;  /* 0x0000000000007919 */ /* 0x000e220000002100 */
[----:B------:R-:W-:Y:S01]  /*14880*/  BSSY B7, `(.L_x_1540) ;  /* 0x0000207000077945 */ /* 0x000fe20003800000 */
[----:B0-----:R-:W-:-:S13]  /*14890*/  ISETP.GE.AND P0, PT, R0, R67, PT ;  /* 0x000000430000720c */ /* 0x001fda0003f06270 */
[----:B------:R-:W-:Y:S05]  /*148a0*/  @P0 BRA `(.L_x_1541) ;  /* 0x0000002000100947 */ /* 0x000fea0003800000 */
        /* <DEDUP_REMOVED lines=24> */
.L_x_1543:
[----:B------:R-:W-:Y:S05]  /*14a30*/  BSYNC B8 ;  /* 0x0000000000087941 */ /* 0x000fea0003800000 */
.L_x_1542:
        /* <DEDUP_REMOVED lines=24> */
.L_x_1545:
[----:B------:R-:W-:Y:S05]  /*14bc0*/  BSYNC B8 ;  /* 0x0000000000087941 */ /* 0x000fea0003800000 */
.L_x_1544:
        /* <DEDUP_REMOVED lines=29> */
.L_x_1547:
[----:B------:R-:W-:Y:S05]  /*14da0*/  BSYNC B8 ;  /* 0x0000000000087941 */ /* 0x000fea0003800000 */
.L_x_1546:
[----:B------:R-:W-:Y:S01]  /*14db0*/  ISETP.GE.U32.AND P0, PT, R2, 0x3, PT ;  /* 0x000000030200780c */ /* 0x000fe20003f06070 */
[----:B------:R-:W-:Y:S01]  /*14dc0*/  ULDC.64 UR4, c[0x0][0x228] ;  /* 0x00008a0000047ab9 */ /* 0x000fe20000000a00 */
[----:B------:R-:W-:Y:S01]  /*14dd0*/  CS2R R10, SRZ ;  /* 0x00000000000a7805 */ /* 0x000fe2000001ff00 */
[----:B---3--:R-:W-:Y:S02]  /*14de0*/  IMAD R3, R57, UR4, RZ ;  /* 0x0000000439037c24 */ /* 0x008fe4000f8e02ff */
[----:B------:R-:W-:-:S04]  /*14df0*/  IMAD.WIDE.U32 R4, R56, UR4, RZ ;  /* 0x0000000438047c25 */ /* 0x000fc8000f8e00ff */
[----:B------:R-:W-:Y:S02]  /*14e00*/  IMAD R3, R56, UR5, R3 ;  /* 0x0000000538037c24 */ /* 0x000fe4000f8e0203 */
[----:B------:R-:W-:Y:S02]  /*14e10*/  IMAD.MOV.U32 R7, RZ, RZ, R4 ;  /* 0x000000ffff077224 */ /* 0x000fe400078e0004 */
[----:B------:R-:W-:Y:S02]  /*14e20*/  IMAD.IADD R4, R5, 0x1, R3 ;  /* 0x0000000105047824 */ /* 0x000fe400078e0203 */
[----:B------:R-:W-:Y:S01]  /*14e30*/  IMAD.MOV.U32 R5, RZ, RZ, R2 ;  /* 0x000000ffff057224 */ /* 0x000fe200078e0002 */
[----:B------:R-:W-:Y:S06]  /*14e40*/  @!P0 BRA `(.L_x_1548) ;  /* 0x0000000c00488947 */ /* 0x000fec0003800000 */
[----:B------:R-:W-:Y:S01]  /*14e50*/  ULDC UR5, c[0x0][0x230] ;  /* 0x00008c0000057ab9 */ /* 0x000fe20000000800 */
[----:B------:R-:W-:Y:S01]  /*14e60*/  BSSY B0, `(.L_x_1548) ;  /* 0x00000d0000007945 */ /* 0x000fe20003800000 */
[----:B------:R-:W-:Y:S01]  /*14e70*/  ULOP3.LUT UR4, UR5, 0x3, URZ, 0xc0, !UPT ;  /* 0x0000000305047892 */ /* 0x000fe2000f8ec03f */
[----:B------:R-:W-:Y:S01]  /*14e80*/  CS2R R10, SRZ ;  /* 0x00000000000a7805 */ /* 0x000fe2000001ff00 */
[----:B------:R-:W-:Y:S02]  /*14e90*/  IMAD.MOV.U32 R5, RZ, RZ, R2 ;  /* 0x000000ffff057224 */ /* 0x000fe400078e0002 */
[----:B------:R-:W-:-:S06]  /*14ea0*/  UIADD3 UR4, -UR4, UR5, URZ ;  /* 0x0000000504047290 */ /* 0x000fcc000fffe13f */
[----:B------:R-:W-:-:S07]  /*14eb0*/  IMAD.U32 R64, RZ, RZ, UR4 ;  /* 0x00000004ff407e24 */ /* 0x000fce000f8e00ff */
.L_x_1561:
[----:B------:R-:W0:Y:S02]  /*14ec0*/  LDC.64 R14, c[0x0][0x238] ;  /* 0x00008e00ff0e7b82 */ /* 0x000e240000000a00 */
[----:B0-----:R-:W-:-:S05]  /*14ed0*/  IMAD.WIDE R14, R5, 0x8, R14 ;  /* 0x00000008050e7825 */ /* 0x001fca00078e020e */
[----:B------:R-:W2:Y:S01]  /*14ee0*/  LDG.E.64 R8, desc[UR36][R14.64] ;  /* 0x000000240e087981 */ /* 0x000ea2000c1e1b00 */
[----:B------:R-:W-:Y:S01]  /*14ef0*/  BSSY B1, `(.L_x_1549) ;  /* 0x000001e000017945 */ /* 0x000fe20003800000 */
[----:B--2---:R-:W-:-:S04]  /*14f00*/  LOP3.LUT R0, R4, R9, RZ, 0xfc, !PT ;  /* 0x0000000904007212 */ /* 0x004fc800078efcff */
[----:B------:R-:W-:-:S13]  /*14f10*/  ISETP.NE.U32.AND P0, PT, R0, RZ, PT ;  /* 0x000000ff0000720c */ /* 0x000fda0003f05070 */
[----:B------:R-:W-:Y:S05]  /*14f20*/  @!P0 BRA `(.L_x_1550) ;  /* 0x00000000001c8947 */ /* 0x000fea0003800000 */
[----:B------:R-:W-:Y:S01]  /*14f30*/  IMAD.MOV.U32 R3, RZ, RZ, R8 ;  /* 0x000000ffff037224 */ /* 0x000fe200078e0008 */
[----:B------:R-:W-:Y:S01]  /*14f40*/  MOV R6, 0x14f70 ;  /* 0x00014f7000067802 */ /* 0x000fe20000000f00 */
[----:B------:R-:W-:-:S07]  /*14f50*/  IMAD.MOV.U32 R0, RZ, RZ, R9 ;  /* 0x000000ffff007224 */ /* 0x000fce00078e0009 */
[----:B------:R-:W-:Y:S05]  /*14f60*/  CALL.REL.NOINC `($__internal_1_$__cuda_sm20_div_s64) ;  /* 0x0000009400707944 */ /* 0x000fea0003c00000 */
[----:B------:R-:W-:Y:S02]  /*14f70*/  IMAD.MOV.U32 R56, RZ, RZ, R3 ;  /* 0x000000ffff387224 */ /* 0x000fe400078e0003 */
[----:B------:R-:W-:Y:S01]  /*14f80*/  IMAD.MOV.U32 R57, RZ, RZ, R0 ;  /* 0x000000ffff397224 */ /* 0x000fe200078e0000 */
[----:B------:R-:W-:Y:S06]  /*14f90*/  BRA `(.L_x_1551) ;  /* 0x00000000004c7947 */ /* 0x000fec0003800000 */
.L_x_1550:
        /* <DEDUP_REMOVED lines=19> */
.L_x_1551:
[----:B------:R-:W-:Y:S05]  /*150d0*/  BSYNC B1 ;  /* 0x0000000000017941 */ /* 0x000fea0003800000 */
.L_x_1549:
[----:B------:R-:W-:Y:S01]  /*150e0*/  ULDC.64 UR4, c[0x0][0x240] ;  /* 0x0000900000047ab9 */ /* 0x000fe20000000a00 */
[----:B------:R-:W2:Y:S01]  /*150f0*/  LDG.E.64 R58, desc[UR36][R14.64+-0x8] ;  /* 0xfffff8240e3a7981 */ /* 0x000ea2000c1e1b00 */
[----:B------:R-:W-:Y:S02]  /*15100*/  SHF.R.S32.HI R0, RZ, 0x1f, R5 ;  /* 0x0000001fff007819 */ /* 0x000fe40000011405 */
[----:B------:R-:W-:-:S04]  /*15110*/  LEA R12, P0, R5, UR4, 0x3 ;  /* 0x00000004050c7c11 */ /* 0x000fc8000f8018ff */
[----:B------:R-:W-:-:S05]  /*15120*/  LEA.HI.X R13, R5, UR5, R0, 0x3, P0 ;  /* 0x00000005050d7c11 */ /* 0x000fca00080f1c00 */
[----:B------:R-:W3:Y:S01]  /*15130*/  LDG.E.64 R20, desc[UR36][R12.64] ;  /* 0x000000240c147981 */ /* 0x000ee2000c1e1b00 */
[----:B------:R-:W-:Y:S01]  /*15140*/  IADD3 R39, P0, RZ, -R56, RZ ;  /* 0x80000038ff277210 */ /* 0x000fe20007f1e0ff */
[----:B------:R-:W-:-:S04]  /*15150*/  IMAD.MOV.U32 R6, RZ, RZ, R7 ;  /* 0x000000ffff067224 */ /* 0x000fc800078e0007 */
[----:B------:R-:W-:Y:S02]  /*15160*/  IMAD.X R3, RZ, RZ, ~R57, P0 ;  /* 0x000000ffff037224 */ /* 0x000fe400000e0e39 */
[----:B------:R-:W-:Y:S02]  /*15170*/  IMAD.MOV.U32 R7, RZ, RZ, R4 ;  /* 0x000000ffff077224 */ /* 0x000fe400078e0004 */
[----:B------:R-:W-:Y:S02]  /*15180*/  IMAD R3, R3, R8, RZ ;  /* 0x0000000803037224 */ /* 0x000fe400078e02ff */
[----:B------:R-:W-:-:S04]  /*15190*/  IMAD.WIDE.U32 R6, R8, R39, R6 ;  /* 0x0000002708067225 */ /* 0x000fc800078e0006 */
[----:B------:R-:W-:-:S04]  /*151a0*/  IMAD R3, R9, R39, R3 ;  /* 0x0000002709037224 */ /* 0x000fc800078e0203 */
[----:B------:R-:W-:Y:S02]  /*151b0*/  IMAD.IADD R3, R7, 0x1, R3 ;  /* 0x0000000107037824 */ /* 0x000fe400078e0203 */
[----:B------:R-:W-:Y:S02]  /*151c0*/  IMAD.MOV.U32 R60, RZ, RZ, R11 ;  /* 0x000000ffff3c7224 */ /* 0x000fe400078e000b */
[----:B------:R-:W-:Y:S01]  /*151d0*/  IMAD.MOV.U32 R61, RZ, RZ, R10 ;  /* 0x000000ffff3d7224 */ /* 0x000fe200078e000a */
[----:B------:R-:W-:Y:S01]  /*151e0*/  BSSY B1, `(.L_x_1552) ;  /* 0x0000024000017945 */ /* 0x000fe20003800000 */
[----:B--2---:R-:W-:-:S04]  /*151f0*/  LOP3.LUT R0, R57, R59, RZ, 0xfc, !PT ;  /* 0x0000003b39007212 */ /* 0x004fc800078efcff */
[----:B------:R-:W-:Y:S01]  /*15200*/  ISETP.NE.U32.AND P0, PT, R0, RZ, PT ;  /* 0x000000ff0000720c */ /* 0x000fe20003f05070 */
[----:B---3--:R-:W-:Y:S02]  /*15210*/  IMAD R3, R3, R20, RZ ;  /* 0x0000001403037224 */ /* 0x008fe400078e02ff */
[----:B------:R-:W-:-:S04]  /*15220*/  IMAD.WIDE.U32 R60, R20, R6, R60 ;  /* 0x00000006143c7225 */ /* 0x000fc800078e003c */
[----:B------:R-:W-:-:S04]  /*15230*/  IMAD R3, R21, R6, R3 ;  /* 0x0000000615037224 */ /* 0x000fc800078e0203 */
[----:B------:R-:W-:Y:S02]  /*15240*/  IMAD.IADD R65, R61, 0x1, R3 ;  /* 0x000000013d417824 */ /* 0x000fe400078e0203 */
[----:B------:R-:W-:Y:S05]  /*15250*/  @!P0 BRA `(.L_x_1553) ;  /* 0x0000000000248947 */ /* 0x000fea0003800000 */
[----:B------:R-:W-:Y:S01]  /*15260*/  IMAD.MOV.U32 R7, RZ, RZ, R56 ;  /* 0x000000ffff077224 */ /* 0x000fe200078e0038 */
[----:B------:R-:W-:Y:S01]  /*15270*/  MOV R6, 0x152c0 ;  /* 0x000152c000067802 */ /* 0x000fe20000000f00 */
[----:B------:R-:W-:Y:S02]  /*15280*/  IMAD.MOV.U32 R4, RZ, RZ, R57 ;  /* 0x000000ffff047224 */ /* 0x000fe400078e0039 */
[----:B------:R-:W-:Y:S02]  /*15290*/  IMAD.MOV.U32 R3, RZ, RZ, R58 ;  /* 0x000000ffff037224 */ /* 0x000fe400078e003a */
[----:B------:R-:W-:-:S07]  /*152a0*/  IMAD.MOV.U32 R0, RZ, RZ, R59 ;  /* 0x000000ffff007224 */ /* 0x000fce00078e003b */
[----:B------:R-:W-:Y:S05]  /*152b0*/  CALL.REL.NOINC `($__internal_1_$__cuda_sm20_div_s64) ;  /* 0x00000090009c7944 */ /* 0x000fea0003c00000 */
[----:B------:R-:W-:Y:S02]  /*152c0*/  IMAD.MOV.U32 R10, RZ, RZ, R3 ;  /* 0x000000ffff0a7224 */ /* 0x000fe400078e0003 */
[----:B------:R-:W-:Y:S01]  /*152d0*/  IMAD.MOV.U32 R11, RZ, RZ, R0 ;  /* 0x000000ffff0b7224 */ /* 0x000fe200078e0000 */
[----:B------:R-:W-:Y:S06]  /*152e0*/  BRA `(.L_x_1554) ;  /* 0x00000000004c7947 */ /* 0x000fec0003800000 */
.L_x_1553:
        /* <DEDUP_REMOVED lines=19> */
.L_x_1554:
[----:B------:R-:W-:Y:S05]  /*15420*/  BSYNC B1 ;  /* 0x0000000000017941 */ /* 0x000fea0003800000 */
.L_x_1552:
[----:B------:R-:W2:Y:S04]  /*15430*/  LDG.E.64 R8, desc[UR36][R14.64+-0x10] ;  /* 0xfffff0240e087981 */ /* 0x000ea8000c1e1b00 */
[----:B------:R-:W3:Y:S01]  /*15440*/  LDG.E.64 R6, desc[UR36][R12.64+-0x8] ;  /* 0xfffff8240c067981 */ /* 0x000ee2000c1e1b00 */
[----:B------:R-:W-:Y:S01]  /*15450*/  IADD3 R39, P0, RZ, -R10, RZ ;  /* 0x8000000aff277210 */ /* 0x000fe20007f1e0ff */
[----:B------:R-:W-:Y:S01]  /*15460*/  IMAD.MOV.U32 R20, RZ, RZ, R56 ;  /* 0x000000ffff147224 */ /* 0x000fe200078e0038 */
[----:B------:R-:W-:Y:S01]  /*15470*/  BSSY B1, `(.L_x_1555) ;  /* 0x000002c000017945 */ /* 0x000fe20003800000 */
[----:B------:R-:W-:Y:S02]  /*15480*/  IMAD.MOV.U32 R21, RZ, RZ, R57 ;  /* 0x000000ffff157224 */ /* 0x000fe400078e0039 */
[----:B------:R-:W-:-:S02]  /*15490*/  IMAD.X R3, RZ, RZ, ~R11, P0 ;  /* 0x000000ffff037224 */ /* 0x000fc400000e0e0b */
[----:B------:R-:W-:-:S04]  /*154a0*/  IMAD.WIDE.U32 R20, R58, R39, R20 ;  /* 0x000000273a147225 */ /* 0x000fc800078e0014 */
[----:B------:R-:W-:Y:S02]  /*154b0*/  IMAD R3, R3, R58, RZ ;  /* 0x0000003a03037224 */ /* 0x000fe400078e02ff */
[----:B------:R-:W-:Y:S02]  /*154c0*/  IMAD.MOV.U32 R56, RZ, RZ, R60 ;  /* 0x000000ffff387224 */ /* 0x000fe400078e003c */
[----:B------:R-:W-:Y:S02]  /*154d0*/  IMAD R3, R59, R39, R3 ;  /* 0x000000273b037224 */ /* 0x000fe400078e0203 */
[----:B------:R-:W-:Y:S02]  /*154e0*/  IMAD.MOV.U32 R57, RZ, RZ, R65 ;  /* 0x000000ffff397224 */ /* 0x000fe400078e0041 */
[----:B------:R-:W-:Y:S01]  /*154f0*/  IMAD.IADD R3, R21, 0x1, R3 ;  /* 0x0000000115037824 */ /* 0x000fe200078e0203 */
        /* <DEDUP_REMOVED lines=16> */
.L_x_1556:
        /* <DEDUP_REMOVED lines=19> */
.L_x_1557:
[----:B------:R-:W-:Y:S05]  /*15730*/  BSYNC B1 ;  /* 0x0000000000017941 */ /* 0x000fea0003800000 */
.L_x_1555:
[----:B------:R-:W2:Y:S04]  /*15740*/  LDG.E.64 R14, desc[UR36][R14.64+-0x18] ;  /* 0xffffe8240e0e7981 */ /* 0x000ea8000c1e1b00 */
[----:B------:R-:W3:Y:S01]  /*15750*/  LDG.E.64 R6, desc[UR36][R12.64+-0x10] ;  /* 0xfffff0240c067981 */ /* 0x000ee2000c1e1b00 */
[----:B------:R-:W-:Y:S01]  /*15760*/  IADD3 R21, P0, RZ, -R58, RZ ;  /* 0x8000003aff157210 */ /* 0x000fe20007f1e0ff */
[----:B------:R-:W-:Y:S04]  /*15770*/  BSSY B1, `(.L_x_1558) ;  /* 0x000002b000017945 */ /* 0x000fe80003800000 */
        /* <DEDUP_REMOVED lines=23> */
.L_x_1559:
        /* <DEDUP_REMOVED lines=19> */
.L_x_1560:
[----:B------:R-:W-:Y:S05]  /*15a20*/  BSYNC B1 ;  /* 0x0000000000017941 */ /* 0x000fea0003800000 */
.L_x_1558:
        /* <DEDUP_REMOVED lines=8> */
[----:B------:R-:W-:-:S03]  /*15ab0*/  ISETP.NE.AND P0, PT, R64, RZ, PT ;  /* 0x000000ff4000720c */ /* 0x000fc60003f05270 */
[----:B------:R-:W-:Y:S02]  /*15ac0*/  IMAD R3, R15, R9, R3 ;  /* 0x000000090f037224 */ /* 0x000fe400078e0203 */
[----:B------:R-:W-:Y:S02]  /*15ad0*/  IMAD.MOV.U32 R9, RZ, RZ, R10 ;  /* 0x000000ffff097224 */ /* 0x000fe400078e000a */
[----:B------:R-:W-:Y:S02]  /*15ae0*/  IMAD.IADD R3, R21, 0x1, R3 ;  /* 0x0000000115037824 */ /* 0x000fe400078e0203 */
[----:B------:R-:W-:Y:S02]  /*15af0*/  VIADD R5, R5, 0xfffffffc ;  /* 0xfffffffc05057836 */ /* 0x000fe40000000000 */
[----:B--2---:R-:W-:Y:S02]  /*15b00*/  IMAD R3, R3, R12, RZ ;  /* 0x0000000c03037224 */ /* 0x004fe400078e02ff */
[----:B------:R-:W-:-:S04]  /*15b10*/  IMAD.WIDE.U32 R8, R12, R20, R8 ;  /* 0x000000140c087225 */ /* 0x000fc800078e0008 */
[----:B------:R-:W-:Y:S02]  /*15b20*/  IMAD R3, R13, R20, R3 ;  /* 0x000000140d037224 */ /* 0x000fe400078e0203 */
[----:B------:R-:W-:Y:S02]  /*15b30*/  IMAD.MOV.U32 R11, RZ, RZ, R8 ;  /* 0x000000ffff0b7224 */ /* 0x000fe400078e0008 */
[----:B------:R-:W-:Y:S01]  /*15b40*/  IMAD.IADD R10, R9, 0x1, R3 ;  /* 0x00000001090a7824 */ /* 0x000fe200078e0203 */
[----:B------:R-:W-:Y:S06]  /*15b50*/  @P0 BRA `(.L_x_1561) ;  /* 0xfffffff000d80947 */ /* 0x000fec000383ffff */
[----:B------:R-:W-:Y:S05]  /*15b60*/  BSYNC B0 ;  /* 0x0000000000007941 */ /* 0x000fea0003800000 */
.L_x_1548:
[----:B------:R-:W0:Y:S02]  /*15b70*/  LDC R0, c[0x0][0x230] ;  /* 0x00008c00ff007b82 */ /* 0x000e240000000800 */
[----:B0-----:R-:W-:-:S13]  /*15b80*/  LOP3.LUT P0, RZ, R0, 0x3, RZ, 0xc0, !PT ;  /* 0x0000000300ff7812 */ /* 0x001fda000780c0ff */
[----:B------:R-:W-:Y:S05]  /*15b90*/  @!P0 BRA `(.L_x_1562) ;  /* 0x0000000800908947 */ /* 0x000fea0003800000 */
[----:B------:R-:W0:Y:S02]  /*15ba0*/  LDC.64 R8, c[0x0][0x238] ;  /* 0x00008e00ff087b82 */ /* 0x000e240000000a00 */
[----:B0-----:R-:W-:-:S06]  /*15bb0*/  IMAD.WIDE R8, R5, 0x8, R8 ;  /* 0x0000000805087825 */ /* 0x001fcc00078e0208 */
        /* <DEDUP_REMOVED lines=12> */
.L_x_1564:
[----:B------:R-:W0:Y:S01]  /*15c80*/  I2F.U32.RP R0, R8 ;  /* 0x0000000800007306 */ /* 0x000e220000209000 */
[----:B------:R-:W-:Y:S01]  /*15c90*/  IMAD.MOV R3, RZ, RZ, -R8 ;  /* 0x000000ffff037224 */ /* 0x000fe200078e0a08 */
[----:B------:R-:W-:-:S06]  /*15ca0*/  ISETP.NE.U32.AND P2, PT, R8, RZ, PT ;  /* 0x000000ff0800720c */ /* 0x000fcc0003f45070 */
[----:B0-----:R-:W0:Y:S02]  /*15cb0*/  MUFU.RCP R0, R0 ;  /* 0x0000000000007308 */ /* 0x001e240000001000 */
[----:B0-----:R-:W-:-:S06]  /*15cc0*/  VIADD R12, R0, 0xffffffe ;  /* 0x0ffffffe000c7836 */ /* 0x001fcc0000000000 */
[----:B------:R0:W1:Y:S02]  /*15cd0*/  F2I.FTZ.U32.TRUNC.NTZ R13, R12 ;  /* 0x0000000c000d7305 */ /* 0x000064000021f000 */
[----:B0-----:R-:W-:Y:S02]  /*15ce0*/  IMAD.MOV.U32 R12, RZ, RZ, RZ ;  /* 0x000000ffff0c7224 */ /* 0x001fe400078e00ff */
[----:B-1----:R-:W-:-:S04]  /*15cf0*/  IMAD R3, R3, R13, RZ ;  /* 0x0000000d03037224 */ /* 0x002fc800078e02ff */
[----:B------:R-:W-:-:S04]  /*15d00*/  IMAD.HI.U32 R6, R13, R3, R12 ;  /* 0x000000030d067227 */ /* 0x000fc800078e000c */
[----:B------:R-:W-:Y:S02]  /*15d10*/  IMAD.MOV.U32 R13, RZ, RZ, RZ ;  /* 0x000000ffff0d7224 */ /* 0x000fe400078e00ff */
        /* <DEDUP_REMOVED lines=8> */
[----:B------:R-:W-:-:S05]  /*15da0*/  @!P2 LOP3.LUT R6, RZ, R8, RZ, 0x33, !PT ;  /* 0x00000008ff06a212 */ /* 0x000fca00078e33ff */
[----:B------:R-:W-:-:S07]  /*15db0*/  IMAD.MOV.U32 R12, RZ, RZ, R6 ;  /* 0x000000ffff0c7224 */ /* 0x000fce00078e0006 */
.L_x_1565:
[----:B------:R-:W-:Y:S05]  /*15dc0*/  BSYNC B0 ;  /* 0x0000000000007941 */ /* 0x000fea0003800000 */
.L_x_1563:
[----:B------:R-:W-:Y:S01]  /*15dd0*/  ULDC.64 UR4, c[0x0][0x240] ;  /* 0x0000900000047ab9 */ /* 0x000fe20000000a00 */
[----:B------:R-:W-:Y:S02]  /*15de0*/  SHF.R.S32.HI R0, RZ, 0x1f, R5 ;  /* 0x0000001fff007819 */ /* 0x000fe40000011405 */
[----:B------:R-:W-:-:S04]  /*15df0*/  LEA R14, P0, R5, UR4, 0x3 ;  /* 0x00000004050e7c11 */ /* 0x000fc8000f8018ff */
[----:B------:R-:W-:Y:S02]  /*15e00*/  LEA.HI.X R15, R5, UR5, R0, 0x3, P0 ;  /* 0x00000005050f7c11 */ /* 0x000fe400080f1c00 */
[----:B------:R-:W0:Y:S04]  /*15e10*/  LDC R0, c[0x0][0x230] ;  /* 0x00008c00ff007b82 */ /* 0x000e280000000800 */
[----:B------:R-:W2:Y:S01]  /*15e20*/  LDG.E.64 R14, desc[UR36][R14.64] ;  /* 0x000000240e0e7981 */ /* 0x000ea2000c1e1b00 */
[----:B------:R-:W-:Y:S01]  /*15e30*/  IADD3 R21, P0, RZ, -R12, RZ ;  /* 0x8000000cff157210 */ /* 0x000fe20007f1e0ff */
[----:B------:R-:W-:Y:S02]  /*15e40*/  IMAD.MOV.U32 R6, RZ, RZ, R7 ;  /* 0x000000ffff067224 */ /* 0x000fe400078e0007 */
[----:B------:R-:W-:-:S02]  /*15e50*/  IMAD.MOV.U32 R7, RZ, RZ, R4 ;  /* 0x000000ffff077224 */ /* 0x000fc400078e0004 */
[----:B------:R-:W-:Y:S02]  /*15e60*/  IMAD.X R3, RZ, RZ, ~R13, P0 ;  /* 0x000000ffff037224 */ /* 0x000fe400000e0e0d */
[----:B------:R-:W-:-:S04]  /*15e70*/  IMAD.WIDE.U32 R6, R8, R21, R6 ;  /* 0x0000001508067225 */ /* 0x000fc800078e0006 */
[----:B------:R-:W-:Y:S02]  /*15e80*/  IMAD R3, R3, R8, RZ ;  /* 0x0000000803037224 */ /* 0x000fe400078e02ff */
[----:B------:R-:W-:Y:S02]  /*15e90*/  IMAD.MOV.U32 R8, RZ, RZ, R11 ;  /* 0x000000ffff087224 */ /* 0x000fe400078e000b */
[----:B------:R-:W-:Y:S02]  /*15ea0*/  IMAD R3, R9, R21, R3 ;  /* 0x0000001509037224 */ /* 0x000fe400078e0203 */
[----:B------:R-:W-:Y:S01]  /*15eb0*/  IMAD.MOV.U32 R9, RZ, RZ, R10 ;  /* 0x000000ffff097224 */ /* 0x000fe200078e000a */
[----:B0-----:R-:W-:Y:S01]  /*15ec0*/  LOP3.LUT R0, R0, 0x3, RZ, 0xc0, !PT ;  /* 0x0000000300007812 */ /* 0x001fe200078ec0ff */
[----:B------:R-:W-:-:S03]  /*15ed0*/  IMAD.IADD R3, R7, 0x1, R3 ;  /* 0x0000000107037824 */ /* 0x000fc600078e0203 */
[----:B------:R-:W-:Y:S01]  /*15ee0*/  ISETP.NE.AND P0, PT, R0, 0x1, PT ;  /* 0x000000010000780c */ /* 0x000fe20003f05270 */
[----:B--2---:R-:W-:Y:S02]  /*15ef0*/  IMAD R3, R3, R14, RZ ;  /* 0x0000000e03037224 */ /* 0x004fe400078e02ff */
[----:B------:R-:W-:-:S04]  /*15f00*/  IMAD.WIDE.U32 R8, R14, R6, R8 ;  /* 0x000000060e087225 */ /* 0x000fc800078e0008 */
[----:B------:R-:W-:Y:S02]  /*15f10*/  IMAD R3, R15, R6, R3 ;  /* 0x000000060f037224 */ /* 0x000fe400078e0203 */
[----:B------:R-:W-:Y:S02]  /*15f20*/  IMAD.MOV.U32 R11, RZ, RZ, R8 ;  /* 0x000000ffff0b7224 */ /* 0x000fe400078e0008 */
[----:B------:R-:W-:Y:S02]  /*15f30*/  IMAD.IADD R10, R9, 0x1, R3 ;  /* 0x00000001090a7824 */ /* 0x000fe400078e0203 */
[----:B------:R-:W-:Y:S05]  /*15f40*/  @!P0 BRA `(.L_x_1562) ;  /* 0x0000000400a48947 */ /* 0x000fea0003800000 */
        /* <DEDUP_REMOVED lines=16> */
.L_x_1567:
        /* <DEDUP_REMOVED lines=8> */
[----:B------:R-:W-:-:S06]  /*160d0*/  IMAD.HI.U32 R7, R7, R3, R6 ;  /* 0x0000000307077227 */ /* 0x000fcc00078e0006 */
[----:B------:R-:W-:-:S04]  /*160e0*/  IMAD.HI.U32 R6, R7, R12, RZ ;  /* 0x0000000c07067227 */ /* 0x000fc800078e00ff */
[----:B------:R-:W-:Y:S02]  /*160f0*/  IMAD.MOV R3, RZ, RZ, -R6 ;  /* 0x000000ffff037224 */ /* 0x000fe400078e0a06 */
[----:B------:R-:W-:Y:S02]  /*16100*/  IMAD.MOV.U32 R7, RZ, RZ, RZ ;  /* 0x000000ffff077224 */ /* 0x000fe400078e00ff */
[----:B------:R-:W-:-:S05]  /*16110*/  IMAD R3, R8, R3, R12 ;  /* 0x0000000308037224 */ /* 0x000fca00078e020c */
[----:B------:R-:W-:-:S13]  /*16120*/  ISETP.GE.U32.AND P0, PT, R3, R8, PT ;  /* 0x000000080300720c */ /* 0x000fda0003f06070 */
[----:B------:R-:W-:Y:S02]  /*16130*/  @P0 IMAD.IADD R3, R3, 0x1, -R8 ;  /* 0x0000000103030824 */ /* 0x000fe400078e0a08 */
[----:B------:R-:W-:-:S03]  /*16140*/  @P0 VIADD R6, R6, 0x1 ;  /* 0x0000000106060836 */ /* 0x000fc60000000000 */
[----:B------:R-:W-:-:S13]  /*16150*/  ISETP.GE.U32.AND P1, PT, R3, R8, PT ;  /* 0x000000080300720c */ /* 0x000fda0003f26070 */
[----:B------:R-:W-:Y:S01]  /*16160*/  @P1 VIADD R6, R6, 0x1 ;  /* 0x0000000106061836 */ /* 0x000fe20000000000 */
[----:B------:R-:W-:-:S07]  /*16170*/  @!P2 LOP3.LUT R6, RZ, R8, RZ, 0x33, !PT ;  /* 0x00000008ff06a212 */ /* 0x000fce00078e33ff */
.L_x_1568:
[----:B------:R-:W-:Y:S05]  /*16180*/  BSYNC B0 ;  /* 0x0000000000007941 */ /* 0x000fea0003800000 */
.L_x_1566:
[----:B------:R-:W-:Y:S01]  /*16190*/  ULDC.64 UR4, c[0x0][0x240] ;  /* 0x0000900000047ab9 */ /* 0x000fe20000000a00 */
[----:B------:R-:W-:Y:S02]  /*161a0*/  SHF.R.S32.HI R0, RZ, 0x1f, R5 ;  /* 0x0000001fff007819 */ /* 0x000fe40000011405 */
[----:B------:R-:W-:-:S04]  /*161b0*/  LEA R14, P0, R5, UR4, 0x3 ;  /* 0x00000004050e7c11 */ /* 0x000fc8000f8018ff */
[----:B------:R-:W-:Y:S02]  /*161c0*/  LEA.HI.X R15, R5, UR5, R0, 0x3, P0 ;  /* 0x00000005050f7c11 */ /* 0x000fe400080f1c00 */
[----:B------:R-:W0:Y:S04]  /*161d0*/  LDC R0, c[0x0][0x230] ;  /* 0x00008c00ff007b82 */ /* 0x000e280000000800 */
[----:B------:R-:W2:Y:S01]  /*161e0*/  LDG.E.64 R14, desc[UR36][R14.64+-0x8] ;  /* 0xfffff8240e0e7981 */ /* 0x000ea2000c1e1b00 */
[----:B------:R-:W-:-:S05]  /*161f0*/  IADD3 R21, P0, RZ, -R6, RZ ;  /* 0x80000006ff157210 */ /* 0x000fca0007f1e0ff */
        /* <DEDUP_REMOVED lines=27> */
[----:B------:R-:W-:Y:S05]  /*163b0*/  CALL.REL.NOINC `($__internal_2_$__cuda_sm20_rem_s64) ;  /* 0x0000008400ac7944 */ /* 0x000fea0003c00000 */
[----:B------:R-:W-:Y:S02]  /*163c0*/  IMAD.MOV.U32 R6, RZ, RZ, R4 ;  /* 0x000000ffff067224 */ /* 0x000fe400078e0004 */
[----:B------:R-:W-:Y:S01]  /*163d0*/  IMAD.MOV.U32 R7, RZ, RZ, R3 ;  /* 0x000000ffff077224 */ /* 0x000fe200078e0003 */
[----:B------:R-:W-:Y:S06]  /*163e0*/  BRA `(.L_x_1571) ;  /* 0x0000000000487947 */ /* 0x000fec0003800000 */
.L_x_1570:
        /* <DEDUP_REMOVED lines=14> */
[----:B------:R-:W-:-:S05]  /*164d0*/  @P0 IMAD.IADD R6, R6, 0x1, -R8 ;  /* 0x0000000106060824 */ /* 0x000fca00078e0a08 */
[----:B------:R-:W-:-:S13]  /*164e0*/  ISETP.GE.U32.AND P0, PT, R6, R8, PT ;  /* 0x000000080600720c */ /* 0x000fda0003f06070 */
[----:B------:R-:W-:Y:S01]  /*164f0*/  @P0 IMAD.IADD R6, R6, 0x1, -R8 ;  /* 0x0000000106060824 */ /* 0x000fe200078e0a08 */
[----:B------:R-:W-:-:S07]  /*16500*/  @!P1 LOP3.LUT R6, RZ, R8, RZ, 0x33, !PT ;  /* 0x00000008ff069212 */ /* 0x000fce00078e33ff */
.L_x_1571:
[----:B------:R-:W-:Y:S05]  /*16510*/  BSYNC B0 ;  /* 0x0000000000007941 */ /* 0x000fea0003800000 */
.L_x_1569:
[----:B------:R-:W-:Y:S01]  /*16520*/  ULDC.64 UR4, c[0x0][0x240] ;  /* 0x0000900000047ab9 */ /* 0x000fe20000000a00 */
[----:B------:R-:W-:Y:S02]  /*16530*/  SHF.R.S32.HI R0, RZ, 0x1f, R5 ;  /* 0x0000001fff007819 */ /* 0x000fe40000011405 */
[----:B------:R-:W-:-:S04]  /*16540*/  LEA R4, P0, R5, UR4, 0x3 ;  /* 0x0000000405047c11 */ /* 0x000fc8000f8018ff */
[----:B------:R-:W-:-:S06]  /*16550*/  LEA.HI.X R5, R5, UR5, R0, 0x3, P0 ;  /* 0x0000000505057c11 */ /* 0x000fcc00080f1c00 */
[----:B------:R-:W2:Y:S01]  /*16560*/  LDG.E.64 R4, desc[UR36][R4.64+-0x10] ;  /* 0xfffff02404047981 */ /* 0x000ea2000c1e1b00 */
[----:B------:R-:W-:Y:S02]  /*16570*/  IMAD.MOV.U32 R8, RZ, RZ, R11 ;  /* 0x000000ffff087224 */ /* 0x000fe400078e000b */
[----:B------:R-:W-:Y:S02]  /*16580*/  IMAD.MOV.U32 R9, RZ, RZ, R10 ;  /* 0x000000ffff097224 */ /* 0x000fe400078e000a */
[----:B--2---:R-:W-:Y:S02]  /*16590*/  IMAD R3, R7, R4, RZ ;  /* 0x0000000407037224 */ /* 0x004fe400078e02ff */
[----:B------:R-:W-:-:S04]  /*165a0*/  IMAD.WIDE.U32 R8, R4, R6, R8 ;  /* 0x0000000604087225 */ /* 0x000fc800078e0008 */
[----:B------:R-:W-:Y:S02]  /*165b0*/  IMAD R3, R5, R6, R3 ;  /* 0x0000000605037224 */ /* 0x000fe400078e0203 */
[----:B------:R-:W-:Y:S02]  /*165c0*/  IMAD.MOV.U32 R11, RZ, RZ, R8 ;  /* 0x000000ffff0b7224 */ /* 0x000fe400078e0008 */
[----:B------:R-:W-:-:S07]  /*165d0*/  IMAD.IADD R10, R9, 0x1, R3 ;  /* 0x00000001090a7824 */ /* 0x000fce00078e0203 */
.L_x_1562:
[-C--:B------:R-:W-:Y:S02]  /*165e0*/  IADD3 R3, P0, R36, R11.reuse, RZ ;  /* 0x0000000b24037210 */ /* 0x080fe40007f1e0ff */
        /* <DEDUP_REMOVED lines=17> */
.L_x_1574:
        /* <DEDUP_REMOVED lines=25> */
.L_x_1573:
[----:B------:R-:W-:Y:S05]  /*16890*/  BSYNC B8 ;  /* 0x0000000000087941 */ /* 0x000fea0003800000 */
.L_x_1572:
[----:B------:R-:W-:-:S05]  /*168a0*/  IADD3 R34, P0, R34, 0x8, RZ ;  /* 0x0000000822227810 */ /* 0x000fca0007f1e0ff */
[----:B------:R-:W-:Y:S01]  /*168b0*/  IMAD.X R35, RZ, RZ, R35, P0 ;  /* 0x000000ffff237224 */ /* 0x000fe200000e0623 */
[----:B------:R-:W-:-:S04]  /*168c0*/  ISETP.GE.U32.AND P0, PT, R34, R36, PT ;  /* 0x000000242200720c */ /* 0x000fc80003f06070 */
[----:B------:R-:W-:-:S13]  /*168d0*/  ISETP.GE.U32.AND.EX P0, PT, R35, R38, PT, P0 ;  /* 0x000000262300720c */ /* 0x000fda0003f06100 */
[----:B------:R-:W-:Y:S05]  /*168e0*/  @!P0 BRA `(.L_x_1574) ;  /* 0xfffffffc00848947 */ /* 0x000fea000383ffff */
.L_x_1541:
[----:B------:R-:W-:Y:S05]  /*168f0*/  BSYNC B7 ;  /* 0x0000000000077941 */ /* 0x000fea0003800000 */
.L_x_1540:
[----:B------:R-:W0:Y:S01]  /*16900*/  S2R R0, SR_TID.X ;  /* 0x0000000000007919 */ /* 0x000e220000002100 */
[----:B------:R-:W-:Y:S01]  /*16910*/  BSSY B7, `(.L_x_1575) ;  /* 0x00001f6000077945 */ /* 0x000fe20003800000 */
[----:B0-----:R-:W-:-:S05]  /*16920*/  VIADD R0, R0, 0x80 ;  /* 0x0000008000007836 */ /* 0x001fca0000000000 */
[----:B------:R-:W-:-:S13]  /*16930*/  ISETP.GE.AND P0, PT, R0, R67, PT ;  /* 0x000000430000720c */ /* 0x000fda0003f06270 */
        /* <DEDUP_REMOVED lines=25> */
.L_x_1578:
[----:B------:R-:W-:Y:S05]  /*16ad0*/  BSYNC B8 ;  /* 0x0000000000087941 */ /* 0x000fea0003800000 */
.L_x_1577:
        /* <DEDUP_REMOVED lines=24> */
.L_x_1580:
[----:B------:R-:W-:Y:S05]  /*16c60*/  BSYNC B8 ;  /* 0x0000000000087941 */ /* 0x000fea0003800000 */
.L_x_1579:
        /* <DEDUP_REMOVED lines=29> */
.L_x_1582:
[----:B------:R-:W-:Y:S05]  /*16e40*/  BSYNC B8 ;  /* 0x0000000000087941 */ /* 0x000fea0003800000 */
.L_x_1581:
[----:B------:R-:W0:Y:S01]  /*16e50*/  LDC R9, c[0x0][0x230] ;  /* 0x00008c00ff097b82 */ /* 0x000e220000000800 */
        /* <DEDUP_REMOVED lines=9> */
[----:B0-----:R-:W-:Y:S01]  /*16ef0*/  LOP3.LUT R54, R9, 0x3, RZ, 0xc0, !PT ;  /* 0x0000000309367812 */ /* 0x001fe200078ec0ff */
[----:B------:R-:W-:Y:S06]  /*16f00*/  @!P0 BRA `(.L_x_1583) ;  /* 0x0000000c00408947 */ /* 0x000fec0003800000 */
[----:B------:R-:W-:Y:S01]  /*16f10*/  BSSY B0, `(.L_x_1583) ;  /* 0x00000cf000007945 */ /* 0x000fe20003800000 */
[----:B------:R-:W-:Y:S01]  /*16f20*/  IMAD.IADD R36, R9, 0x1, -R54 ;  /* 0x0000000109247824 */ /* 0x000fe200078e0a36 */
[----:B------:R-:W-:Y:S01]  /*16f30*/  CS2R R32, SRZ ;  /* 0x0000000000207805 */ /* 0x000fe2000001ff00 */
[----:B------:R-:W-:-:S07]  /*16f40*/  IMAD.MOV.U32 R5, RZ, RZ, R2 ;  /* 0x000000ffff057224 */ /* 0x000fce00078e0002 */
.L_x_1596:
[----:B------:R-:W0:Y:S02]  /*16f50*/  LDC.64 R8, c[0x0][0x238] ;  /* 0x00008e00ff087b82 */ /* 0x000e240000000a00 */
[----:B0-----:R-:W-:-:S05]  /*16f60*/  IMAD.WIDE R8, R5, 0x8, R8 ;  /* 0x0000000805087825 */ /* 0x001fca00078e0208 */
        /* <DEDUP_REMOVED lines=13> */
.L_x_1585:
        /* <DEDUP_REMOVED lines=20> */
.L_x_1586:
[----:B------:R-:W-:Y:S05]  /*17180*/  BSYNC B1 ;  /* 0x0000000000017941 */ /* 0x000fea0003800000 */
.L_x_1584:
[----:B------:R-:W-:Y:S01]  /*17190*/  ULDC.64 UR4, c[0x0][0x240] ;  /* 0x0000900000047ab9 */ /* 0x000fe20000000a00 */
[----:B------:R-:W2:Y:S01]  /*171a0*/  LDG.E.64 R14, desc[UR36][R8.64+-0x8] ;  /* 0xfffff824080e7981 */ /* 0x000ea2000c1e1b00 */
        /* <DEDUP_REMOVED lines=30> */
.L_x_1588:
        /* <DEDUP_REMOVED lines=19> */
.L_x_1589:
[----:B------:R-:W-:Y:S05]  /*174c0*/  BSYNC B1 ;  /* 0x0000000000017941 */ /* 0x000fea0003800000 */
.L_x_1587:
        /* <DEDUP_REMOVED lines=29> */
.L_x_1591:
        /* <DEDUP_REMOVED lines=19> */
.L_x_1592:
[----:B------:R-:W-:Y:S05]  /*177d0*/  BSYNC B1 ;  /* 0x0000000000017941 */ /* 0x000fea0003800000 */
.L_x_1590:
        /* <DEDUP_REMOVED lines=8> */
[----:B------:R-:W-:-:S04]  /*17860*/  IMAD R3, R3, R34, RZ ;  /* 0x0000002203037224 */ /* 0x000fc800078e02ff */
        /* <DEDUP_REMOVED lines=19> */
.L_x_1594:
        /* <DEDUP_REMOVED lines=19> */
.L_x_1595:
[----:B------:R-:W-:Y:S05]  /*17ad0*/  BSYNC B1 ;  /* 0x0000000000017941 */ /* 0x000fea0003800000 */
.L_x_1593:
[----:B------:R-:W2:Y:S01]  /*17ae0*/  LDG.E.64 R12, desc[UR36][R12.64+-0x18] ;  /* 0xffffe8240c0c7981 */ /* 0x000ea2000c1e1b00 */
[----:B------:R-:W-:Y:S01]  /*17af0*/  IADD3 R11, P0, RZ, -R7, RZ ;  /* 0x80000007ff0b7210 */ /* 0x000fe20007f1e0ff */
[----:B------:R-:W-:Y:S02]  /*17b00*/  VIADD R36, R36, 0xfffffffc ;  /* 0xfffffffc24247836 */ /* 0x000fe40000000000 */
[----:B------:R-:W-:Y:S02]  /*17b10*/  VIADD R5, R5, 0xfffffffc ;  /* 0xfffffffc05057836 */ /* 0x000fe40000000000 */
[----:B------:R-:W-:Y:S01]  /*17b20*/  IMAD.X R3, RZ, RZ, ~R4, P0 ;  /* 0x000000ffff037224 */ /* 0x000fe200000e0e04 */
[----:B------:R-:W-:Y:S01]  /*17b30*/  ISETP.NE.AND P0, PT, R36, RZ, PT ;  /* 0x000000ff2400720c */ /* 0x000fe20003f05270 */
[----:B------:R-:W-:-:S04]  /*17b40*/  IMAD.WIDE.U32 R14, R8, R11, R14 ;  /* 0x0000000b080e7225 */ /* 0x000fc800078e000e */
[----:B------:R-:W-:Y:S02]  /*17b50*/  IMAD R3, R3, R8, RZ ;  /* 0x0000000803037224 */ /* 0x000fe400078e02ff */
[----:B------:R-:W-:Y:S02]  /*17b60*/  IMAD.MOV.U32 R8, RZ, RZ, R10 ;  /* 0x000000ffff087224 */ /* 0x000fe400078e000a */
[----:B------:R-:W-:Y:S02]  /*17b70*/  IMAD R3, R9, R11, R3 ;  /* 0x0000000b09037224 */ /* 0x000fe400078e0203 */
[----:B------:R-:W-:Y:S02]  /*17b80*/  IMAD.MOV.U32 R9, RZ, RZ, R30 ;  /* 0x000000ffff097224 */ /* 0x000fe400078e001e */
[----:B------:R-:W-:-:S04]  /*17b90*/  IMAD.IADD R3, R15, 0x1, R3 ;  /* 0x000000010f037824 */ /* 0x000fc800078e0203 */
[----:B--2---:R-:W-:Y:S02]  /*17ba0*/  IMAD R3, R3, R12, RZ ;  /* 0x0000000c03037224 */ /* 0x004fe400078e02ff */
[----:B------:R-:W-:-:S04]  /*17bb0*/  IMAD.WIDE.U32 R8, R12, R14, R8 ;  /* 0x0000000e0c087225 */ /* 0x000fc800078e0008 */
[----:B------:R-:W-:Y:S02]  /*17bc0*/  IMAD R3, R13, R14, R3 ;  /* 0x0000000e0d037224 */ /* 0x000fe400078e0203 */
[----:B------:R-:W-:Y:S02]  /*17bd0*/  IMAD.MOV.U32 R33, RZ, RZ, R8 ;  /* 0x000000ffff217224 */ /* 0x000fe400078e0008 */
[----:B------:R-:W-:Y:S01]  /*17be0*/  IMAD.IADD R32, R9, 0x1, R3 ;  /* 0x0000000109207824 */ /* 0x000fe200078e0203 */
[----:B------:R-:W-:Y:S06]  /*17bf0*/  @P0 BRA `(.L_x_1596) ;  /* 0xfffffff000d40947 */ /* 0x000fec000383ffff */
[----:B------:R-:W-:Y:S05]  /*17c00*/  BSYNC B0 ;  /* 0x0000000000007941 */ /* 0x000fea0003800000 */
.L_x_1583:
[----:B------:R-:W-:-:S13]  /*17c10*/  ISETP.NE.AND P0, PT, R54, RZ, PT ;  /* 0x000000ff3600720c */ /* 0x000fda0003f05270 */
[----:B------:R-:W-:Y:S05]  /*17c20*/  @!P0 BRA `(.L_x_1597) ;  /* 0x00000008004c8947 */ /* 0x000fea0003800000 */
        /* <DEDUP_REMOVED lines=15> */
.L_x_1599:
        /* <DEDUP_REMOVED lines=20> */
.L_x_1600:
[----:B------:R-:W-:Y:S05]  /*17e60*/  BSYNC B0 ;  /* 0x0000000000007941 */ /* 0x000fea0003800000 */
.L_x_1598:
[----:B------:R-:W-:Y:S02]  /*17e70*/  ULDC.64 UR4, c[0x0][0x240] ;  /* 0x0000900000047ab9 */ /* 0x000fe40000000a00 */
[----:B------:R-:W-:-:S04]  /*17e80*/  LEA R12, P0, R5, UR4, 0x3 ;  /* 0x00000004050c7c11 */ /* 0x000fc8000f8018ff */
[----:B------:R-:W-:-:S05]  /*17e90*/  LEA.HI.X R13, R5, UR5, R13, 0x3, P0 ;  /* 0x00000005050d7c11 */ /* 0x000fca00080f1c0d */
[----:B------:R-:W2:Y:S01]  /*17ea0*/  LDG.E.64 R20, desc[UR36][R12.64] ;  /* 0x000000240c147981 */ /* 0x000ea2000c1e1b00 */
[----:B------:R-:W-:Y:S01]  /*17eb0*/  IADD3 R31, P0, RZ, -R10, RZ ;  /* 0x8000000aff1f7210 */ /* 0x000fe20007f1e0ff */
[----:B------:R-:W-:Y:S02]  /*17ec0*/  IMAD.MOV.U32 R5, RZ, RZ, R4 ;  /* 0x000000ffff057224 */ /* 0x000fe400078e0004 */
[----:B------:R-:W-:Y:S02]  /*17ed0*/  IMAD.MOV.U32 R4, RZ, RZ, R7 ;  /* 0x000000ffff047224 */ /* 0x000fe400078e0007 */
[----:B------:R-:W-:Y:S01]  /*17ee0*/  IMAD.X R3, RZ, RZ, ~R11, P0 ;  /* 0x000000ffff037224 */ /* 0x000fe200000e0e0b */
[----:B------:R-:W-:Y:S01]  /*17ef0*/  ISETP.NE.AND P0, PT, R54, 0x1, PT ;  /* 0x000000013600780c */ /* 0x000fe20003f05270 */
        /* <DEDUP_REMOVED lines=11> */
[----:B------:R-:W-:Y:S06]  /*17fb0*/  @!P0 BRA `(.L_x_1597) ;  /* 0x0000000400688947 */ /* 0x000fec0003800000 */
        /* <DEDUP_REMOVED lines=14> */
.L_x_1602:
        /* <DEDUP_REMOVED lines=19> */
.L_x_1603:
[----:B------:R-:W-:Y:S05]  /*181d0*/  BSYNC B0 ;  /* 0x0000000000007941 */ /* 0x000fea0003800000 */
.L_x_1601:
[----:B------:R-:W2:Y:S01]  /*181e0*/  LDG.E.64 R6, desc[UR36][R12.64+-0x8] ;  /* 0xfffff8240c067981 */ /* 0x000ea2000c1e1b00 */
[----:B------:R-:W-:-:S05]  /*181f0*/  IADD3 R21, P0, RZ, -R4, RZ ;  /* 0x80000004ff157210 */ /* 0x000fca0007f1e0ff */
        /* <DEDUP_REMOVED lines=25> */
[----:B------:R-:W-:Y:S01]  /*18390*/  IMAD.MOV.U32 R5, RZ, RZ, R3 ;  /* 0x000000ffff057224 */ /* 0x000fe200078e0003 */
[----:B------:R-:W-:Y:S06]  /*183a0*/  BRA `(.L_x_1606) ;  /* 0x0000000000487947 */ /* 0x000fec0003800000 */
.L_x_1605:
        /* <DEDUP_REMOVED lines=18> */
.L_x_1606:
[----:B------:R-:W-:Y:S05]  /*184d0*/  BSYNC B0 ;  /* 0x0000000000007941 */ /* 0x000fea0003800000 */
.L_x_1604:
        /* <DEDUP_REMOVED lines=8> */
.L_x_1597:
        /* <DEDUP_REMOVED lines=18> */
.L_x_1609:
        /* <DEDUP_REMOVED lines=25> */
.L_x_1608:
[----:B------:R-:W-:Y:S05]  /*18810*/  BSYNC B8 ;  /* 0x0000000000087941 */ /* 0x000fea0003800000 */
.L_x_1607:
[----:B------:R-:W-:-:S05]  /*18820*/  IADD3 R26, P0, R26, 0x8, RZ ;  /* 0x000000081a1a7810 */ /* 0x000fca0007f1e0ff */
[----:B------:R-:W-:Y:S01]  /*18830*/  IMAD.X R27, RZ, RZ, R27, P0 ;  /* 0x000000ffff1b7224 */ /* 0x000fe200000e061b */
[----:B------:R-:W-:-:S04]  /*18840*/  ISETP.GE.U32.AND P0, PT, R26, R29, PT ;  /* 0x0000001d1a00720c */ /* 0x000fc80003f06070 */
[----:B------:R-:W-:-:S13]  /*18850*/  ISETP.GE.U32.AND.EX P0, PT, R27, R32, PT, P0 ;  /* 0x000000201b00720c */ /* 0x000fda0003f06100 */
[----:B------:R-:W-:Y:S05]  /*18860*/  @!P0 BRA `(.L_x_1609) ;  /* 0xfffffffc00848947 */ /* 0x000fea000383ffff */
.L_x_1576:
[----:B------:R-:W-:Y:S05]  /*18870*/  BSYNC B7 ;  /* 0x0000000000077941 */ /* 0x000fea0003800000 */
.L_x_1575:
        /* <DEDUP_REMOVED lines=29> */
.L_x_1613:
[----:B------:R-:W-:Y:S05]  /*18a50*/  BSYNC B8 ;  /* 0x0000000000087941 */ /* 0x000fea0003800000 */
.L_x_1612:
        /* <DEDUP_REMOVED lines=24> */
.L_x_1615:
[----:B------:R-:W-:Y:S05]  /*18be0*/  BSYNC B8 ;  /* 0x0000000000087941 */ /* 0x000fea0003800000 */
.L_x_1614:
        /* <DEDUP_REMOVED lines=29> */
.L_x_1617:
[----:B------:R-:W-:Y:S05]  /*18dc0*/  BSYNC B8 ;  /* 0x0000000000087941 */ /* 0x000fea0003800000 */
.L_x_1616:
        /* <DEDUP_REMOVED lines=16> */
.L_x_1631:
        /* <DEDUP_REMOVED lines=15> */
.L_x_1620:
        /* <DEDUP_REMOVED lines=20> */
.L_x_1621:
[----:B------:R-:W-:Y:S05]  /*19100*/  BSYNC B1 ;  /* 0x0000000000017941 */ /* 0x000fea0003800000 */
.L_x_1619:
        /* <DEDUP_REMOVED lines=12> */
[----:B------:R-:W-:Y:S01]  /*191d0*/  IMAD.IADD R3, R7, 0x1, R3 ;  /* 0x0000000107037824 */ /* 0x000fe200078e0203 */
        /* <DEDUP_REMOVED lines=17> */
.L_x_1623:
        /* <DEDUP_REMOVED lines=19> */
.L_x_1624:
[----:B------:R-:W-:Y:S05]  /*19420*/  BSYNC B1 ;  /* 0x0000000000017941 */ /* 0x000fea0003800000 */
.L_x_1622:
        /* <DEDUP_REMOVED lines=29> */
.L_x_1626:
        /* <DEDUP_REMOVED lines=19> */
.L_x_1627:
[----:B------:R-:W-:Y:S05]  /*19730*/  BSYNC B1 ;  /* 0x0000000000017941 */ /* 0x000fea0003800000 */
.L_x_1625:
        /* <DEDUP_REMOVED lines=28> */
.L_x_1629:
        /* <DEDUP_REMOVED lines=19> */
.L_x_1630:
[----:B------:R-:W-:Y:S05]  /*19a30*/  BSYNC B1 ;  /* 0x0000000000017941 */ /* 0x000fea0003800000 */
.L_x_1628:
[----:B------:R-:W2:Y:S01]  /*19a40*/  LDG.E.64 R12, desc[UR36][R12.64+-0x18] ;  /* 0xffffe8240c0c7981 */ /* 0x000ea2000c1e1b00 */
[----:B------:R-:W-:Y:S01]  /*19a50*/  IADD3 R11, P0, RZ, -R7, RZ ;  /* 0x80000007ff0b7210 */ /* 0x000fe20007f1e0ff */
[----:B------:R-:W-:Y:S02]  /*19a60*/  VIADD R5, R5, 0xfffffffc ;  /* 0xfffffffc05057836 */ /* 0x000fe40000000000 */
[----:B------:R-:W-:Y:S02]  /*19a70*/  IMAD.MOV.U32 R23, RZ, RZ, R22 ;  /* 0x000000ffff177224 */ /* 0x000fe400078e0016 */
[----:B------:R-:W-:Y:S01]  /*19a80*/  IMAD.X R3, RZ, RZ, ~R4, P0 ;  /* 0x000000ffff037224 */ /* 0x000fe200000e0e04 */
[----:B------:R-:W-:Y:S01]  /*19a90*/  ISETP.NE.AND P0, PT, R5, RZ, PT ;  /* 0x000000ff0500720c */ /* 0x000fe20003f05270 */
[----:B------:R-:W-:-:S04]  /*19aa0*/  IMAD.WIDE.U32 R14, R8, R11, R14 ;  /* 0x0000000b080e7225 */ /* 0x000fc800078e000e */
[----:B------:R-:W-:Y:S02]  /*19ab0*/  IMAD R3, R3, R8, RZ ;  /* 0x0000000803037224 */ /* 0x000fe400078e02ff */
[----:B------:R-:W-:Y:S02]  /*19ac0*/  IMAD.MOV.U32 R22, RZ, RZ, R10 ;  /* 0x000000ffff167224 */ /* 0x000fe400078e000a */
[----:B------:R-:W-:Y:S02]  /*19ad0*/  IMAD R3, R9, R11, R3 ;  /* 0x0000000b09037224 */ /* 0x000fe400078e0203 */
[----:B------:R-:W-:Y:S02]  /*19ae0*/  VIADD R28, R28, 0xfffffffc ;  /* 0xfffffffc1c1c7836 */ /* 0x000fe40000000000 */
[----:B------:R-:W-:-:S04]  /*19af0*/  IMAD.IADD R3, R15, 0x1, R3 ;  /* 0x000000010f037824 */ /* 0x000fc800078e0203 */
[----:B--2---:R-:W-:Y:S02]  /*19b00*/  IMAD R3, R3, R12, RZ ;  /* 0x0000000c03037224 */ /* 0x004fe400078e02ff */
[----:B------:R-:W-:-:S04]  /*19b10*/  IMAD.WIDE.U32 R24, R12, R14, R22 ;  /* 0x0000000e0c187225 */ /* 0x000fc800078e0016 */
[----:B------:R-:W-:-:S04]  /*19b20*/  IMAD R3, R13, R14, R3 ;  /* 0x0000000e0d037224 */ /* 0x000fc800078e0203 */
[----:B------:R-:W-:Y:S01]  /*19b30*/  IMAD.IADD R25, R25, 0x1, R3 ;  /* 0x0000000119197824 */ /* 0x000fe200078e0203 */
[----:B------:R-:W-:Y:S06]  /*19b40*/  @P0 BRA `(.L_x_1631) ;  /* 0xfffffff000e00947 */ /* 0x000fec000383ffff */
[----:B------:R-:W-:Y:S05]  /*19b50*/  BSYNC B0 ;  /* 0x0000000000007941 */ /* 0x000fea0003800000 */
.L_x_1618:
        /* <DEDUP_REMOVED lines=17> */
.L_x_1634:
        /* <DEDUP_REMOVED lines=20> */
.L_x_1635:
[----:B------:R-:W-:Y:S05]  /*19db0*/  BSYNC B0 ;  /* 0x0000000000007941 */ /* 0x000fea0003800000 */
.L_x_1633:
        /* <DEDUP_REMOVED lines=10> */
[----:B------:R-:W-:-:S04]  /*19e60*/  IMAD R3, R3, R8, RZ ;  /* 0x0000000803037224 */ /* 0x000fc800078e02ff */
[----:B------:R-:W-:-:S04]  /*19e70*/  IMAD R3, R9, R23, R3 ;  /* 0x0000001709037224 */ /* 0x000fc800078e0203 */
[----:B------:R-:W-:-:S04]  /*19e80*/  IMAD.IADD R3, R5, 0x1, R3 ;  /* 0x0000000105037824 */ /* 0x000fc800078e0203 */
[----:B--2---:R-:W-:Y:S02]  /*19e90*/  IMAD R3, R3, R20, RZ ;  /* 0x0000001403037224 */ /* 0x004fe400078e02ff */
[----:B------:R-:W-:-:S04]  /*19ea0*/  IMAD.WIDE.U32 R24, R20, R4, R24 ;  /* 0x0000000414187225 */ /* 0x000fc800078e0018 */
[----:B------:R-:W-:-:S04]  /*19eb0*/  IMAD R3, R21, R4, R3 ;  /* 0x0000000415037224 */ /* 0x000fc800078e0203 */
        /* <DEDUP_REMOVED lines=16> */
.L_x_1637:
        /* <DEDUP_REMOVED lines=19> */
.L_x_1638:
[----:B------:R-:W-:Y:S05]  /*1a0f0*/  BSYNC B0 ;  /* 0x0000000000007941 */ /* 0x000fea0003800000 */
.L_x_1636:
[----:B------:R-:W2:Y:S01]  /*1a100*/  LDG.E.64 R6, desc[UR36][R12.64+-0x8] ;  /* 0xfffff8240c067981 */ /* 0x000ea2000c1e1b00 */
[----:B------:R-:W-:-:S05]  /*1a110*/  IADD3 R21, P0, RZ, -R4, RZ ;  /* 0x80000004ff157210 */ /* 0x000fca0007f1e0ff */
        /* <DEDUP_REMOVED lines=24> */
.L_x_1640:
        /* <DEDUP_REMOVED lines=18> */
.L_x_1641:
[----:B------:R-:W-:Y:S05]  /*1a3c0*/  BSYNC B0 ;  /* 0x0000000000007941 */ /* 0x000fea0003800000 */
.L_x_1639:
[----:B------:R-:W2:Y:S02]  /*1a3d0*/  LDG.E.64 R12, desc[UR36][R12.64+-0x10] ;  /* 0xfffff0240c0c7981 */ /* 0x000ea4000c1e1b00 */
[----:B--2---:R-:W-:Y:S02]  /*1a3e0*/  IMAD R3, R5, R12, RZ ;  /* 0x0000000c05037224 */ /* 0x004fe400078e02ff */
[----:B------:R-:W-:-:S04]  /*1a3f0*/  IMAD.WIDE.U32 R24, R12, R4, R24 ;  /* 0x000000040c187225 */ /* 0x000fc800078e0018 */
[----:B------:R-:W-:-:S04]  /*1a400*/  IMAD R3, R13, R4, R3 ;  /* 0x000000040d037224 */ /* 0x000fc800078e0203 */
[----:B------:R-:W-:-:S07]  /*1a410*/  IMAD.IADD R25, R25, 0x1, R3 ;  /* 0x0000000119197824 */ /* 0x000fce00078e0203 */
.L_x_1632:
        /* <DEDUP_REMOVED lines=18> */
.L_x_1644:
        /* <DEDUP_REMOVED lines=25> */
.L_x_1643:
[----:B------:R-:W-:Y:S05]  /*1a6d0*/  BSYNC B8 ;  /* 0x0000000000087941 */ /* 0x000fea0003800000 */
.L_x_1642:
[----:B------:R-:W-:-:S05]  /*1a6e0*/  IADD3 R16, P0, R16, 0x8, RZ ;  /* 0x0000000810107810 */ /* 0x000fca0007f1e0ff */
[----:B------:R-:W-:Y:S01]  /*1a6f0*/  IMAD.X R17, RZ, RZ, R17, P0 ;  /* 0x000000ffff117224 */ /* 0x000fe200000e0611 */
[----:B------:R-:W-:-:S04]  /*1a700*/  ISETP.GE.U32.AND P0, PT, R16, R19, PT ;  /* 0x000000131000720c */ /* 0x000fc80003f06070 */
[----:B------:R-:W-:-:S13]  /*1a710*/  ISETP.GE.U32.AND.EX P0, PT, R17, R18, PT, P0 ;  /* 0x000000121100720c */ /* 0x000fda0003f06100 */
[----:B------:R-:W-:Y:S05]  /*1a720*/  @!P0 BRA `(.L_x_1644) ;  /* 0xfffffffc00848947 */ /* 0x000fea000383ffff */
.L_x_1611:
[----:B------:R-:W-:Y:S05]  /*1a730*/  BSYNC B7 ;  /* 0x0000000000077941 */ /* 0x000fea0003800000 */
.L_x_1610:
[----:B------:R-:W0:Y:S02]  /*1a740*/  S2R R0, SR_TID.X ;  /* 0x0000000000007919 */ /* 0x000e240000002100 */
        /* <DEDUP_REMOVED lines=27> */
.L_x_1646:
[----:B------:R-:W-:Y:S05]  /*1a900*/  BSYNC B7 ;  /* 0x0000000000077941 */ /* 0x000fea0003800000 */
.L_x_1645:
        /* <DEDUP_REMOVED lines=24> */
.L_x_1648:
[----:B------:R-:W-:Y:S05]  /*1aa90*/  BSYNC B7 ;  /* 0x0000000000077941 */ /* 0x000fea0003800000 */
.L_x_1647:
        /* <DEDUP_REMOVED lines=29> */
.L_x_1650:
[----:B------:R-:W-:Y:S05]  /*1ac70*/  BSYNC B7 ;  /* 0x0000000000077941 */ /* 0x000fea0003800000 */
.L_x_1649:
[----:B------:R-:W0:Y:S01]  /*1ac80*/  LDC R0, c[0x0][0x230] ;  /* 0x00008c00ff007b82 */ /* 0x000e220000000800 */
[----:B------:R-:W-:Y:S01]  /*1ac90*/  ISETP.GE.U32.AND P0, PT, R2, 0x3, PT ;  /* 0x000000030200780c */ /* 0x000fe20003f06070 */
[----:B------:R-:W-:Y:S01]  /*1aca0*/  ULDC.64 UR4, c[0x0][0x228] ;  /* 0x00008a0000047ab9 */ /* 0x000fe20000000a00 */
[----:B------:R-:W-:Y:S01]  /*1acb0*/  CS2R R18, SRZ ;  /* 0x0000000000127805 */ /* 0x000fe2000001ff00 */
[----:B------:R-:W-:Y:S02]  /*1acc0*/  IMAD R3, R51, UR4, RZ ;  /* 0x0000000433037c24 */ /* 0x000fe4000f8e02ff */
[----:B------:R-:W-:-:S04]  /*1acd0*/  IMAD.WIDE.U32 R4, R50, UR4, RZ ;  /* 0x0000000432047c25 */ /* 0x000fc8000f8e00ff */
[----:B------:R-:W-:Y:S02]  /*1ace0*/  IMAD R3, R50, UR5, R3 ;  /* 0x0000000532037c24 */ /* 0x000fe4000f8e0203 */
[----:B------:R-:W-:Y:S02]  /*1acf0*/  IMAD.MOV.U32 R7, RZ, RZ, R4 ;  /* 0x000000ffff077224 */ /* 0x000fe400078e0004 */
[----:B------:R-:W-:Y:S01]  /*1ad00*/  IMAD.IADD R4, R5, 0x1, R3 ;  /* 0x0000000105047824 */ /* 0x000fe200078e0203 */
[----:B0-----:R-:W-:Y:S01]  /*1ad10*/  LOP3.LUT R25, R0, 0x3, RZ, 0xc0, !PT ;  /* 0x0000000300197812 */ /* 0x001fe200078ec0ff */
[----:B------:R-:W-:Y:S06]  /*1ad20*/  @!P0 BRA `(.L_x_1651) ;  /* 0x0000000c00288947 */ /* 0x000fec0003800000 */
[----:B------:R-:W0:Y:S01]  /*1ad30*/  LDC.64 R26, c[0x0][0x238] ;  /* 0x00008e00ff1a7b82 */ /* 0x000e220000000a00 */
[----:B------:R-:W-:Y:S01]  /*1ad40*/  BSSY B0, `(.L_x_1651) ;  /* 0x00000c8000007945 */ /* 0x000fe20003800000 */
[----:B------:R-:W-:Y:S01]  /*1ad50*/  IMAD.IADD R5, R0, 0x1, -R25 ;  /* 0x0000000100057824 */ /* 0x000fe200078e0a19 */
[----:B------:R-:W-:-:S07]  /*1ad60*/  CS2R R18, SRZ ;  /* 0x0000000000127805 */ /* 0x000fce000001ff00 */
.L_x_1664:
        /* <DEDUP_REMOVED lines=14> */
.L_x_1653:
        /* <DEDUP_REMOVED lines=20> */
.L_x_1654:
[----:B------:R-:W-:Y:S05]  /*1af90*/  BSYNC B1 ;  /* 0x0000000000017941 */ /* 0x000fea0003800000 */
.L_x_1652:
        /* <DEDUP_REMOVED lines=30> */
.L_x_1656:
        /* <DEDUP_REMOVED lines=19> */
.L_x_1657:
[----:B------:R-:W-:Y:S05]  /*1b2b0*/  BSYNC B1 ;  /* 0x0000000000017941 */ /* 0x000fea0003800000 */
.L_x_1655:
        /* <DEDUP_REMOVED lines=29> */
.L_x_1659:
        /* <DEDUP_REMOVED lines=19> */
.L_x_1660:
[----:B------:R-:W-:Y:S05]  /*1b5c0*/  BSYNC B1 ;  /* 0x0000000000017941 */ /* 0x000fea0003800000 */
.L_x_1658:
[----:B------:R-:W2:Y:S04]  /*1b5d0*/  LDG.E.64 R8, desc[UR36][R8.64+-0x18] ;  /* 0xffffe82408087981 */ /* 0x000ea8000c1e1b00 */
[----:B------:R-:W3:Y:S01]  /*1b5e0*/  LDG.E.64 R6, desc[UR36][R12.64+-0x10] ;  /* 0xfffff0240c067981 */ /* 0x000ee2000c1e1b00 */
[----:B------:R-:W-:Y:S01]  /*1b5f0*/  IADD3 R11, P0, RZ, -R14, RZ ;  /* 0x8000000eff0b7210 */ /* 0x000fe20007f1e0ff */
[----:B------:R-:W-:Y:S04]  /*1b600*/  BSSY B1, `(.L_x_1661) ;  /* 0x000002a000017945 */ /* 0x000fe80003800000 */
        /* <DEDUP_REMOVED lines=22> */
.L_x_1662:
        /* <DEDUP_REMOVED lines=19> */
.L_x_1663:
[----:B------:R-:W-:Y:S05]  /*1b8a0*/  BSYNC B1 ;  /* 0x0000000000017941 */ /* 0x000fea0003800000 */
.L_x_1661:
        /* <DEDUP_REMOVED lines=18> */
.L_x_1651:
        /* <DEDUP_REMOVED lines=17> */
.L_x_1667:
        /* <DEDUP_REMOVED lines=20> */
.L_x_1668:
[----:B------:R-:W-:Y:S05]  /*1bc20*/  BSYNC B0 ;  /* 0x0000000000007941 */ /* 0x000fea0003800000 */
.L_x_1666:
        /* <DEDUP_REMOVED lines=32> */
.L_x_1670:
        /* <DEDUP_REMOVED lines=15> */
[----:B------:R-:W-:Y:S01]  /*1bf20*/  ISETP.GE.U32.AND P1, PT, R3, R8, PT ;  /* 0x000000080300720c */ /* 0x000fe20003f26070 */
[----:B------:R-:W-:-:S12]  /*1bf30*/  IMAD.MOV.U32 R3, RZ, RZ, RZ ;  /* 0x000000ffff037224 */ /* 0x000fd800078e00ff */
[----:B------:R-:W-:Y:S01]  /*1bf40*/  @P1 VIADD R2, R2, 0x1 ;  /* 0x0000000102021836 */ /* 0x000fe20000000000 */
[----:B------:R-:W-:-:S07]  /*1bf50*/  @!P2 LOP3.LUT R2, RZ, R8, RZ, 0x33, !PT ;  /* 0x00000008ff02a212 */ /* 0x000fce00078e33ff */
.L_x_1671:
[----:B------:R-:W-:Y:S05]  /*1bf60*/  BSYNC B0 ;  /* 0x0000000000007941 */ /* 0x000fea0003800000 */
.L_x_1669:
        /* <DEDUP_REMOVED lines=23> */
[----:B------:R-:W-:Y:S05]  /*1c0e0*/  CALL.REL.NOINC `($__internal_2_$__cuda_sm20_rem_s64) ;  /* 0x0000002800607944 */ /* 0x000fea0003c00000 */
[----:B------:R-:W-:Y:S01]  /*1c0f0*/  IMAD.MOV.U32 R2, RZ, RZ, R4 ;  /* 0x000000ffff027224 */ /* 0x000fe200078e0004 */
[----:B------:R-:W-:Y:S06]  /*1c100*/  BRA `(.L_x_1674) ;  /* 0x0000000000487947 */ /* 0x000fec0003800000 */
.L_x_1673:
        /* <DEDUP_REMOVED lines=18> */
.L_x_1674:
[----:B------:R-:W-:Y:S05]  /*1c230*/  BSYNC B0 ;  /* 0x0000000000007941 */ /* 0x000fea0003800000 */
.L_x_1672:
[----:B------:R-:W2:Y:S02]  /*1c240*/  LDG.E.64 R12, desc[UR36][R12.64+-0x10] ;  /* 0xfffff0240c0c7981 */ /* 0x000ea4000c1e1b00 */
[----:B--2---:R-:W-:Y:S02]  /*1c250*/  IMAD R3, R3, R12, RZ ;  /* 0x0000000c03037224 */ /* 0x004fe400078e02ff */
[----:B------:R-:W-:-:S04]  /*1c260*/  IMAD.WIDE.U32 R18, R12, R2, R18 ;  /* 0x000000020c127225 */ /* 0x000fc800078e0012 */
[----:B------:R-:W-:-:S04]  /*1c270*/  IMAD R3, R13, R2, R3 ;  /* 0x000000020d037224 */ /* 0x000fc800078e0203 */
[----:B------:R-:W-:-:S07]  /*1c280*/  IMAD.IADD R19, R19, 0x1, R3 ;  /* 0x0000000113137824 */ /* 0x000fce00078e0203 */
.L_x_1665:
[-C--:B------:R-:W-:Y:S01]  /*1c290*/  IADD3 R2, P0, R46, R18.reuse, RZ ;  /* 0x000000122e027210 */ /* 0x080fe20007f1e0ff */
[----:B------:R-:W-:Y:S01]  /*1c2a0*/  ULDC.64 UR4, c[0x0][0x248] ;  /* 0x0000920000047ab9 */ /* 0x000fe20000000a00 */
[----:B------:R-:W-:Y:S02]  /*1c2b0*/  IADD3 R3, P1, R48, R18, RZ ;  /* 0x0000001230037210 */ /* 0x000fe40007f3e0ff */
[----:B------:R-:W-:Y:S01]  /*1c2c0*/  IADD3 R0, P2, R2, 0x1, RZ ;  /* 0x0000000102007810 */ /* 0x000fe20007f5e0ff */
[--C-:B------:R-:W-:Y:S01]  /*1c2d0*/  IMAD.X R5, R47, 0x1, R19.reuse, P0 ;  /* 0x000000012f057824 */ /* 0x100fe200000e0613 */
[----:B------:R-:W-:Y:S01]  /*1c2e0*/  LEA R23, P3, R3, UR4, 0x3 ;  /* 0x0000000403177c11 */ /* 0x000fe2000f8618ff */
[----:B------:R-:W-:Y:S01]  /*1c2f0*/  IMAD.X R19, R49, 0x1, R19, P1 ;  /* 0x0000000131137824 */ /* 0x000fe200008e0613 */
[----:B------:R-:W-:Y:S01]  /*1c300*/  ISETP.GE.U32.AND P0, PT, R0, R3, PT ;  /* 0x000000030000720c */ /* 0x000fe20003f06070 */
[----:B------:R-:W-:Y:S01]  /*1c310*/  IMAD.X R0, RZ, RZ, R5, P2 ;  /* 0x000000ffff007224 */ /* 0x000fe200010e0605 */
[----:B------:R-:W-:-:S02]  /*1c320*/  ISETP.LE.U32.AND P1, PT, R48, R46, PT ;  /* 0x0000002e3000720c */ /* 0x000fc40003f23070 */
[----:B------:R-:W-:Y:S02]  /*1c330*/  LEA R16, P2, R2, UR4, 0x3 ;  /* 0x0000000402107c11 */ /* 0x000fe4000f8418ff */
[----:B------:R-:W-:Y:S02]  /*1c340*/  ISETP.GE.AND.EX P0, PT, R0, R19, PT, P0 ;  /* 0x000000130000720c */ /* 0x000fe40003f06300 */
[----:B------:R-:W-:Y:S02]  /*1c350*/  LEA.HI.X R2, R2, UR5, R5, 0x3, P2 ;  /* 0x0000000502027c11 */ /* 0x000fe400090f1c05 */
[----:B------:R-:W-:Y:S02]  /*1c360*/  ISETP.LE.OR.EX P0, PT, R49, R47, P0, P1 ;  /* 0x0000002f3100720c */ /* 0x000fe40000703710 */
[----:B------:R-:W-:-:S11]  /*1c370*/  LEA.HI.X R18, R3, UR5, R19, 0x3, P3 ;  /* 0x0000000503127c11 */ /* 0x000fd600098f1c13 */
[----:B------:R-:W-:Y:S05]  /*1c380*/  @P0 BRA `(.L_x_1539) ;  /* 0x0000000000840947 */ /* 0x000fea0003800000 */
[----:B------:R-:W-:-:S05]  /*1c390*/  IADD3 R16, P0, R16, 0x8, RZ ;  /* 0x0000000810107810 */ /* 0x000fca0007f1e0ff */
[----:B------:R-:W-:-:S08]  /*1c3a0*/  IMAD.X R17, RZ, RZ, R2, P0 ;  /* 0x000000ffff117224 */ /* 0x000fd000000e0602 */
.L_x_1677:
        /* <DEDUP_REMOVED lines=25> */
.L_x_1676:
[----:B------:R-:W-:Y:S05]  /*1c540*/  BSYNC B7 ;  /* 0x0000000000077941 */ /* 0x000fea0003800000 */
.L_x_1675:
[----:B------:R-:W-:-:S05]  /*1c550*/  IADD3 R16, P0, R16, 0x8, RZ ;  /* 0x0000000810107810 */ /* 0x000fca0007f1e0ff */
[----:B------:R-:W-:Y:S01]  /*1c560*/  IMAD.X R17, RZ, RZ, R17, P0 ;  /* 0x000000ffff117224 */ /* 0x000fe200000e0611 */
[----:B------:R-:W-:-:S04]  /*1c570*/  ISETP.GE.U32.AND P0, PT, R16, R23, PT ;  /* 0x000000171000720c */ /* 0x000fc80003f06070 */
[----:B------:R-:W-:-:S13]  /*1c580*/  ISETP.GE.U32.AND.EX P0, PT, R17, R18, PT, P0 ;  /* 0x000000121100720c */ /* 0x000fda0003f06100 */
[----:B------:R-:W-:Y:S05]  /*1c590*/  @!P0 BRA `(.L_x_1677) ;  /* 0xfffffffc00848947 */ /* 0x000fea000383ffff */
.L_x_1539:
[----:B------:R-:W-:Y:S05]  /*1c5a0*/  BSYNC B6 ;  /* 0x0000000000067941 */ /* 0x000fea0003800000 */
.L_x_1493:
[----:B-----5:R-:W0:Y:S01]  /*1c5b0*/  S2R R16, SR_TID.X ;  /* 0x0000000000107919 */ /* 0x020e220000002100 */
[----:B------:R-:W1:Y:S01]  /*1c5c0*/  LDC.U8 R17, c[0x0][0x2a8] ;  /* 0x0000aa00ff117b82 */ /* 0x000e620000000000 */
[----:B------:R-:W-:Y:S01]  /*1c5d0*/  BSSY B6, `(.L_x_1678) ;  /* 0x000007e000067945 */ /* 0x000fe20003800000 */
[----:B0-----:R-:W-:-:S13]  /*1c5e0*/  ISETP.GE.AND P0, PT, R16, R67, PT ;  /* 0x000000431000720c */ /* 0x001fda0003f06270 */
[----:B------:R-:W-:Y:S05]  /*1c5f0*/  @P0 BRA `(.L_x_1679) ;  /* 0x0000000400ec0947 */ /* 0x000fea0003800000 */
[----:B------:R-:W0:Y:S01]  /*1c600*/  S2R R5, SR_CTAID.X ;  /* 0x0000000000057919 */ /* 0x000e220000002500 */
[----:B------:R-:W2:Y:S01]  /*1c610*/  LDC.64 R2, c[0x0][0x258] ;  /* 0x00009600ff027b82 */ /* 0x000ea20000000a00 */
[----:B-1----:R-:W-:Y:S01]  /*1c620*/  PRMT R4, R17, 0x9910, RZ ;  /* 0x0000991011047816 */ /* 0x002fe200000000ff */
[----:B------:R-:W-:Y:S01]  /*1c630*/  ULDC UR4, c[0x0][0x2ac] ;  /* 0x0000ab0000047ab9 */ /* 0x000fe20000000800 */
[----:B0-----:R-:W-:-:S04]  /*1c640*/  IMAD R0, R5, 0x200, R16 ;  /* 0x0000020005007824 */ /* 0x001fc800078e0210 */
[----:B------:R-:W-:Y:S02]  /*1c650*/  IMAD R5, R0, UR4, RZ ;  /* 0x0000000400057c24 */ /* 0x000fe4000f8e02ff */
[----:B------:R-:W-:-:S03]  /*1c660*/  IMAD.MOV.U32 R0, RZ, RZ, R4 ;  /* 0x000000ffff007224 */ /* 0x000fc600078e0004 */
[----:B--2---:R-:W-:Y:S02]  /*1c670*/  IADD3 R2, P1, R5, R2, RZ ;  /* 0x0000000205027210 */ /* 0x004fe40007f3e0ff */
        /* <DEDUP_REMOVED lines=13> */
.L_x_1683:
[----:B------:R0:W-:Y:S01]  /*1c750*/  STG.E.U8 desc[UR36][R2.64], RZ ;  /* 0x000000ff02007986 */ /* 0x0001e2000c101124 */
[----:B------:R-:W-:Y:S05]  /*1c760*/  BRA `(.L_x_1685) ;  /* 0x00000004008c7947 */ /* 0x000fea0003800000 */
.L_x_1682:
        /* <DEDUP_REMOVED lines=8> */
.L_x_1687:
[----:B------:R0:W-:Y:S01]  /*1c7f0*/  STG.E desc[UR36][R2.64], RZ ;  /* 0x000000ff02007986 */ /* 0x0001e2000c101924 */
[----:B------:R-:W-:Y:S05]  /*1c800*/  BRA `(.L_x_1685) ;  /* 0x0000000400647947 */ /* 0x000fea0003800000 */
.L_x_1686:
[----:B------:R0:W-:Y:S01]  /*1c810*/  STG.E.U16 desc[UR36][R2.64], RZ ;  /* 0x000000ff02007986 */ /* 0x0001e2000c101524 */
[----:B------:R-:W-:Y:S05]  /*1c820*/  BRA `(.L_x_1685) ;  /* 0x00000004005c7947 */ /* 0x000fea0003800000 */
.L_x_1681:
        /* <DEDUP_REMOVED lines=8> */
.L_x_1689:
[----:B------:R1:W-:Y:S01]  /*1c8b0*/  STG.E.U16 desc[UR36][R2.64], RZ ;  /* 0x000000ff02007986 */ /* 0x0003e2000c101524 */
[----:B------:R-:W-:Y:S05]  /*1c8c0*/  BRA `(.L_x_1685) ;  /* 0x0000000400347947 */ /* 0x000fea0003800000 */
.L_x_1688:
        /* <DEDUP_REMOVED lines=8> */
.L_x_1691:
[----:B------:R0:W-:Y:S01]  /*1c950*/  STG.E desc[UR36][R2.64], RZ ;  /* 0x000000ff02007986 */ /* 0x0001e2000c101924 */
[----:B------:R-:W-:Y:S05]  /*1c960*/  BRA `(.L_x_1685) ;  /* 0x00000004000c7947 */ /* 0x000fea0003800000 */
.L_x_1690:
[----:B------:R2:W-:Y:S01]  /*1c970*/  STG.E.64 desc[UR36][R2.64], RZ ;  /* 0x000000ff02007986 */ /* 0x0005e2000c101b24 */
[----:B------:R-:W-:Y:S05]  /*1c980*/  BRA `(.L_x_1685) ;  /* 0x0000000400047947 */ /* 0x000fea0003800000 */
.L_x_1680:
        /* <DEDUP_REMOVED lines=10> */
.L_x_1694:
[----:B------:R0:W-:Y:S01]  /*1ca30*/  STG.E.128 desc[UR36][R2.64], RZ ;  /* 0x000000ff02007986 */ /* 0x0001e2000c101d24 */
[----:B------:R-:W-:Y:S05]  /*1ca40*/  BRA `(.L_x_1685) ;  /* 0x0000000000d47947 */ /* 0x000fea0003800000 */
.L_x_1693:
        /* <DEDUP_REMOVED lines=8> */
.L_x_1696:
[----:B------:R0:W-:Y:S01]  /*1cad0*/  STG.E.U8 desc[UR36][R2.64], RZ ;  /* 0x000000ff02007986 */ /* 0x0001e2000c101124 */
[----:B------:R-:W-:Y:S05]  /*1cae0*/  BRA `(.L_x_1685) ;  /* 0x0000000000ac7947 */ /* 0x000fea0003800000 */
.L_x_1695:
[----:B------:R0:W-:Y:S01]  /*1caf0*/  STG.E.U16 desc[UR36][R2.64], RZ ;  /* 0x000000ff02007986 */ /* 0x0001e2000c101524 */
[----:B------:R-:W-:Y:S05]  /*1cb00*/  BRA `(.L_x_1685) ;  /* 0x0000000000a47947 */ /* 0x000fea0003800000 */
.L_x_1692:
        /* <DEDUP_REMOVED lines=10> */
.L_x_1699:
[----:B------:R0:W-:Y:S01]  /*1cbb0*/  STG.E.U8 desc[UR36][R2.64], RZ ;  /* 0x000000ff02007986 */ /* 0x0001e2000c101124 */
[----:B------:R-:W-:Y:S05]  /*1cbc0*/  BRA `(.L_x_1685) ;  /* 0x0000000000747947 */ /* 0x000fea0003800000 */
.L_x_1698:
[----:B------:R0:W-:Y:S01]  /*1cbd0*/  STG.E.U8 desc[UR36][R2.64], RZ ;  /* 0x000000ff02007986 */ /* 0x0001e2000c101124 */
[----:B------:R-:W-:Y:S05]  /*1cbe0*/  BRA `(.L_x_1685) ;  /* 0x00000000006c7947 */ /* 0x000fea0003800000 */
.L_x_1697:
[----:B------:R-:W-:-:S13]  /*1cbf0*/  ISETP.NE.AND P0, PT, R0, 0x1c, PT ;  /* 0x0000001c0000780c */ /* 0x000fda0003f05270 */
[----:B------:R-:W-:Y:S05]  /*1cc00*/  @!P0 BRA `(.L_x_1700) ;  /* 0x0000000000608947 */ /* 0x000fea0003800000 */
[----:B------:R-:W-:-:S13]  /*1cc10*/  ISETP.NE.AND P0, PT, R0, 0x1d, PT ;  /* 0x0000001d0000780c */ /* 0x000fda0003f05270 */
[----:B------:R-:W-:Y:S05]  /*1cc20*/  @!P0 BRA `(.L_x_1701) ;  /* 0x0000000000508947 */ /* 0x000fea0003800000 */
[----:B------:R-:W-:-:S13]  /*1cc30*/  ISETP.NE.AND P0, PT, R0, 0x2c, PT ;  /* 0x0000002c0000780c */ /* 0x000fda0003f05270 */
[----:B------:R0:W-:Y:S01]  /*1cc40*/  @!P0 STG.E.U8 desc[UR36][R2.64], RZ ;  /* 0x000000ff02008986 */ /* 0x0001e2000c101124 */
[----:B------:R-:W-:Y:S05]  /*1cc50*/  @!P0 BRA `(.L_x_1685) ;  /* 0x0000000000508947 */ /* 0x000fea0003800000 */
.L_x_1684:
[----:B------:R-:W-:Y:S01]  /*1cc60*/  MOV R0, 0x0 ;  /* 0x0000000000007802 */ /* 0x000fe20000000f00 */
[----:B------:R-:W-:Y:S01]  /*1cc70*/  ULDC.64 UR4, c[0x4][0x118] ;  /* 0x0100460000047ab9 */ /* 0x000fe20000000a00 */
[----:B------:R-:W-:Y:S01]  /*1cc80*/  ULDC.64 UR6, c[0x4][0x120] ;  /* 0x0100480000067ab9 */ /* 0x000fe20000000a00 */
[----:B------:R-:W-:Y:S01]  /*1cc90*/  IMAD.U32 R4, RZ, RZ, UR4 ;  /* 0x00000004ff047e24 */ /* 0x000fe2000f8e00ff */
[----:B0-----:R0:W1:Y:S01]  /*1cca0*/  LDC.64 R2, c[0x4][R0] ;  /* 0x0100000000027b82 */ /* 0x0010620000000a00 */
        /* <DEDUP_REMOVED lines=11> */
.L_x_1702:
[----:B------:R-:W-:Y:S05]  /*1cd60*/  BRA `(.L_x_1685) ;  /* 0x00000000000c7947 */ /* 0x000fea0003800000 */
.L_x_1701:
[----:B------:R0:W-:Y:S01]  /*1cd70*/  STG.E.64 desc[UR36][R2.64], RZ ;  /* 0x000000ff02007986 */ /* 0x0001e2000c101b24 */
[----:B------:R-:W-:Y:S05]  /*1cd80*/  BRA `(.L_x_1685) ;  /* 0x0000000000047947 */ /* 0x000fea0003800000 */
.L_x_1700:
[----:B------:R0:W-:Y:S02]  /*1cd90*/  STG.E desc[UR36][R2.64], RZ ;  /* 0x000000ff02007986 */ /* 0x0001e4000c101924 */
.L_x_1685:
[----:B------:R-:W-:-:S07]  /*1cda0*/  VIADD R16, R16, 0x80 ;  /* 0x0000008010107836 */ /* 0x000fce0000000000 */
.L_x_1679:
[----:B------:R-:W-:Y:S05]  /*1cdb0*/  BSYNC B6 ;  /* 0x0000000000067941 */ /* 0x000fea0003800000 */
.L_x_1678:
[----:B------:R-:W-:Y:S01]  /*1cdc0*/  ISETP.GE.AND P0, PT, R16, R67, PT ;  /* 0x000000431000720c */ /* 0x000fe20003f06270 */
[----:B------:R-:W-:-:S12]  /*1cdd0*/  BSSY B6, `(.L_x_1703) ;  /* 0x00000f9000067945 */ /* 0x000fd80003800000 */
[----:B------:R-:W-:Y:S05]  /*1cde0*/  @P0 BRA `(.L_x_1704) ;  /* 0x0000000c00dc0947 */ /* 0x000fea0003800000 */
[----:B012-4-:R-:W0:Y:S01]  /*1cdf0*/  S2R R3, SR_CTAID.X ;  /* 0x0000000000037919 */ /* 0x017e220000002500 */
[----:B------:R-:W1:Y:S01]  /*1ce00*/  LDC.64 R4, c[0x0][0x258] ;  /* 0x00009600ff047b82 */ /* 0x000e620000000a00 */
[----:B------:R-:W-:Y:S01]  /*1ce10*/  PRMT R2, R17, 0x9910, RZ ;  /* 0x0000991011027816 */ /* 0x000fe200000000ff */
[----:B------:R-:W-:Y:S01]  /*1ce20*/  ULDC UR4, c[0x0][0x2ac] ;  /* 0x0000ab0000047ab9 */ /* 0x000fe20000000800 */
[----:B0-----:R-:W-:-:S04]  /*1ce30*/  IMAD R0, R3, 0x200, R16 ;  /* 0x0000020003007824 */ /* 0x001fc800078e0210 */
[----:B------:R-:W-:Y:S02]  /*1ce40*/  IMAD R3, R0, UR4, RZ ;  /* 0x0000000400037c24 */ /* 0x000fe4000f8e02ff */
[----:B------:R-:W-:-:S03]  /*1ce50*/  IMAD.MOV.U32 R0, RZ, RZ, R2 ;  /* 0x000000ffff007224 */ /* 0x000fc600078e0002 */
[----:B-1----:R-:W-:Y:S02]  /*1ce60*/  IADD3 R2, P0, R3, R4, RZ ;  /* 0x0000000403027210 */ /* 0x002fe40007f1e0ff */
        /* <DEDUP_REMOVED lines=13> */
.L_x_1708:
[----:B------:R0:W-:Y:S01]  /*1cf40*/  STG.E.U8 desc[UR36][R2.64], RZ ;  /* 0x000000ff02007986 */ /* 0x0001e2000c101124 */
[----:B------:R-:W-:Y:S05]  /*1cf50*/  BRA `(.L_x_1710) ;  /* 0x00000004008c7947 */ /* 0x000fea0003800000 */
.L_x_1707:
        /* <DEDUP_REMOVED lines=8> */
.L_x_1712:
[----:B------:R0:W-:Y:S01]  /*1cfe0*/  STG.E desc[UR36][R2.64], RZ ;  /* 0x000000ff02007986 */ /* 0x0001e2000c101924 */
[----:B------:R-:W-:Y:S05]  /*1cff0*/  BRA `(.L_x_1710) ;  /* 0x0000000400647947 */ /* 0x000fea0003800000 */
.L_x_1711:
[----:B------:R0:W-:Y:S01]  /*1d000*/  STG.E.U16 desc[UR36][R2.64], RZ ;  /* 0x000000ff02007986 */ /* 0x0001e2000c101524 */
[----:B------:R-:W-:Y:S05]  /*1d010*/  BRA `(.L_x_1710) ;  /* 0x00000004005c7947 */ /* 0x000fea0003800000 */
.L_x_1706:
        /* <DEDUP_REMOVED lines=8> */
.L_x_1714:
[----:B------:R0:W-:Y:S01]  /*1d0a0*/  STG.E.U16 desc[UR36][R2.64], RZ ;  /* 0x000000ff02007986 */ /* 0x0001e2000c101524 */
[----:B------:R-:W-:Y:S05]  /*1d0b0*/  BRA `(.L_x_1710) ;  /* 0x0000000400347947 */ /* 0x000fea0003800000 */
.L_x_1713:
        /* <DEDUP_REMOVED lines=8> */
.L_x_1716:
[----:B------:R0:W-:Y:S01]  /*1d140*/  STG.E desc[UR36][R2.64], RZ ;  /* 0x000000ff02007986 */ /* 0x0001e2000c101924 */
[----:B------:R-:W-:Y:S05]  /*1d150*/  BRA `(.L_x_1710) ;  /* 0x00000004000c7947 */ /* 0x000fea0003800000 */
.L_x_1715:
[----:B------:R0:W-:Y:S01]  /*1d160*/  STG.E.64 desc[UR36][R2.64], RZ ;  /* 0x000000ff02007986 */ /* 0x0001e2000c101b24 */
[----:B------:R-:W-:Y:S05]  /*1d170*/  BRA `(.L_x_1710) ;  /* 0x0000000400047947 */ /* 0x000fea0003800000 */
.L_x_1705:
        /* <DEDUP_REMOVED lines=10> */
.L_x_1719:
[----:B------:R4:W-:Y:S01]  /*1d220*/  STG.E.128 desc[UR36][R2.64], RZ ;  /* 0x000000ff02007986 */ /* 0x0009e2000c101d24 */
[----:B------:R-:W-:Y:S05]  /*1d230*/  BRA `(.L_x_1710) ;  /* 0x0000000000d47947 */ /* 0x000fea0003800000 */
.L_x_1718:
        /* <DEDUP_REMOVED lines=8> */
.L_x_1721:
[----:B------:R1:W-:Y:S01]  /*1d2c0*/  STG.E.U8 desc[UR36][R2.64], RZ ;  /* 0x000000ff02007986 */ /* 0x0003e2000c101124 */
[----:B------:R-:W-:Y:S05]  /*1d2d0*/  BRA `(.L_x_1710) ;  /* 0x0000000000ac7947 */ /* 0x000fea0003800000 */
.L_x_1720:
[----:B------:R2:W-:Y:S01]  /*1d2e0*/  STG.E.U16 desc[UR36][R2.64], RZ ;  /* 0x000000ff02007986 */ /* 0x0005e2000c101524 */
[----:B------:R-:W-:Y:S05]  /*1d2f0*/  BRA `(.L_x_1710) ;  /* 0x0000000000a47947 */ /* 0x000fea0003800000 */
.L_x_1717:
        /* <DEDUP_REMOVED lines=10> */
.L_x_1724:
[----:B------:R0:W-:Y:S01]  /*1d3a0*/  STG.E.U8 desc[UR36][R2.64], RZ ;  /* 0x000000ff02007986 */ /* 0x0001e2000c101124 */
[----:B------:R-:W-:Y:S05]  /*1d3b0*/  BRA `(.L_x_1710) ;  /* 0x0000000000747947 */ /* 0x000fea0003800000 */
.L_x_1723:
[----:B------:R0:W-:Y:S01]  /*1d3c0*/  STG.E.U8 desc[UR36][R2.64], RZ ;  /* 0x000000ff02007986 */ /* 0x0001e2000c101124 */
[----:B------:R-:W-:Y:S05]  /*1d3d0*/  BRA `(.L_x_1710) ;  /* 0x00000000006c7947 */ /* 0x000fea0003800000 */
.L_x_1722:
[----:B------:R-:W-:-:S13]  /*1d3e0*/  ISETP.NE.AND P0, PT, R0, 0x1c, PT ;  /* 0x0000001c0000780c */ /* 0x000fda0003f05270 */
[----:B------:R-:W-:Y:S05]  /*1d3f0*/  @!P0 BRA `(.L_x_1725) ;  /* 0x0000000000608947 */ /* 0x000fea0003800000 */
[----:B------:R-:W-:-:S13]  /*1d400*/  ISETP.NE.AND P0, PT, R0, 0x1d, PT ;  /* 0x0000001d0000780c */ /* 0x000fda0003f05270 */
[----:B------:R-:W-:Y:S05]  /*1d410*/  @!P0 BRA `(.L_x_1726) ;  /* 0x0000000000508947 */ /* 0x000fea0003800000 */
[----:B------:R-:W-:-:S13]  /*1d420*/  ISETP.NE.AND P0, PT, R0, 0x2c, PT ;  /* 0x0000002c0000780c */ /* 0x000fda0003f05270 */
[----:B------:R0:W-:Y:S01]  /*1d430*/  @!P0 STG.E.U8 desc[UR36][R2.64], RZ ;  /* 0x000000ff02008986 */ /* 0x0001e2000c101124 */
[----:B------:R-:W-:Y:S05]  /*1d440*/  @!P0 BRA `(.L_x_1710) ;  /* 0x0000000000508947 */ /* 0x000fea0003800000 */
.L_x_1709:
        /* <DEDUP_REMOVED lines=16> */
.L_x_1727:
[----:B------:R-:W-:Y:S05]  /*1d550*/  BRA `(.L_x_1710) ;  /* 0x00000000000c7947 */ /* 0x000fea0003800000 */
.L_x_1726:
[----:B------:R0:W-:Y:S01]  /*1d560*/  STG.E.64 desc[UR36][R2.64], RZ ;  /* 0x000000ff02007986 */ /* 0x0001e2000c101b24 */
[----:B------:R-:W-:Y:S05]  /*1d570*/  BRA `(.L_x_1710) ;  /* 0x0000000000047947 */ /* 0x000fea0003800000 */
.L_x_1725:
[----:B------:R0:W-:Y:S02]  /*1d580*/  STG.E desc[UR36][R2.64], RZ ;  /* 0x000000ff02007986 */ /* 0x0001e4000c101924 */
.L_x_1710:
[----:B------:R-:W-:-:S05]  /*1d590*/  VIADD R16, R16, 0x80 ;  /* 0x0000008010107836 */ /* 0x000fca0000000000 */
[----:B------:R-:W-:-:S13]  /*1d5a0*/  ISETP.GE.AND P0, PT, R16, R67, PT ;  /* 0x000000431000720c */ /* 0x000fda0003f06270 */
[----:B------:R-:W-:Y:S05]  /*1d5b0*/  @P0 BRA `(.L_x_1704) ;  /* 0x0000000400e80947 */ /* 0x000fea0003800000 */
[----:B012-4-:R-:W0:Y:S01]  /*1d5c0*/  S2R R3, SR_CTAID.X ;  /* 0x0000000000037919 */ /* 0x017e220000002500 */
[----:B------:R-:W1:Y:S01]  /*1d5d0*/  LDC.64 R4, c[0x0][0x258] ;  /* 0x00009600ff047b82 */ /* 0x000e620000000a00 */
[----:B------:R-:W-:Y:S01]  /*1d5e0*/  PRMT R0, R17, 0x9910, RZ ;  /* 0x0000991011007816 */ /* 0x000fe200000000ff */
[----:B------:R-:W-:-:S03]  /*1d5f0*/  ULDC UR4, c[0x0][0x2ac] ;  /* 0x0000ab0000047ab9 */ /* 0x000fc60000000800 */
[----:B------:R-:W-:Y:S01]  /*1d600*/  ISETP.GT.AND P1, PT, R0, 0x9, PT ;  /* 0x000000090000780c */ /* 0x000fe20003f24270 */
[----:B0-----:R-:W-:-:S04]  /*1d610*/  IMAD R3, R3, 0x200, R16 ;  /* 0x0000020003037824 */ /* 0x001fc800078e0210 */
[----:B------:R-:W-:-:S05]  /*1d620*/  IMAD R3, R3, UR4, RZ ;  /* 0x0000000403037c24 */ /* 0x000fca000f8e02ff */
[----:B-1----:R-:W-:-:S05]  /*1d630*/  IADD3 R2, P0, R3, R4, RZ ;  /* 0x0000000403027210 */ /* 0x002fca0007f1e0ff */
        /* <DEDUP_REMOVED lines=12> */
.L_x_1731:
[----:B------:R1:W-:Y:S01]  /*1d700*/  STG.E.U8 desc[UR36][R2.64], RZ ;  /* 0x000000ff02007986 */ /* 0x0003e2000c101124 */
[----:B------:R-:W-:Y:S05]  /*1d710*/  BRA `(.L_x_1733) ;  /* 0x00000004008c7947 */ /* 0x000fea0003800000 */
.L_x_1730:
        /* <DEDUP_REMOVED lines=8> */
.L_x_1735:
[----:B------:R4:W-:Y:S01]  /*1d7a0*/  STG.E desc[UR36][R2.64], RZ ;  /* 0x000000ff02007986 */ /* 0x0009e2000c101924 */
[----:B------:R-:W-:Y:S05]  /*1d7b0*/  BRA `(.L_x_1733) ;  /* 0x0000000400647947 */ /* 0x000fea0003800000 */
.L_x_1734:
[----:B------:R0:W-:Y:S01]  /*1d7c0*/  STG.E.U16 desc[UR36][R2.64], RZ ;  /* 0x000000ff02007986 */ /* 0x0001e2000c101524 */
[----:B------:R-:W-:Y:S05]  /*1d7d0*/  BRA `(.L_x_1733) ;  /* 0x00000004005c7947 */ /* 0x000fea0003800000 */
.L_x_1729:
        /* <DEDUP_REMOVED lines=8> */
.L_x_1737:
[----:B------:R0:W-:Y:S01]  /*1d860*/  STG.E.U16 desc[UR36][R2.64], RZ ;  /* 0x000000ff02007986 */ /* 0x0001e2000c101524 */
[----:B------:R-:W-:Y:S05]  /*1d870*/  BRA `(.L_x_1733) ;  /* 0x0000000400347947 */ /* 0x000fea0003800000 */
.L_x_1736:
        /* <DEDUP_REMOVED lines=8> */
.L_x_1739:
[----:B------:R0:W-:Y:S01]  /*1d900*/  STG.E desc[UR36][R2.64], RZ ;  /* 0x000000ff02007986 */ /* 0x0001e2000c101924 */
[----:B------:R-:W-:Y:S05]  /*1d910*/  BRA `(.L_x_1733) ;  /* 0x00000004000c7947 */ /* 0x000fea0003800000 */
.L_x_1738:
[----:B------:R0:W-:Y:S01]  /*1d920*/  STG.E.64 desc[UR36][R2.64], RZ ;  /* 0x000000ff02007986 */ /* 0x0001e2000c101b24 */
[----:B------:R-:W-:Y:S05]  /*1d930*/  BRA `(.L_x_1733) ;  /* 0x0000000400047947 */ /* 0x000fea0003800000 */
.L_x_1728:
        /* <DEDUP_REMOVED lines=10> */
.L_x_1742:
[----:B------:R0:W-:Y:S01]  /*1d9e0*/  STG.E.128 desc[UR36][R2.64], RZ ;  /* 0x000000ff02007986 */ /* 0x0001e2000c101d24 */
[----:B------:R-:W-:Y:S05]  /*1d9f0*/  BRA `(.L_x_1733) ;  /* 0x0000000000d47947 */ /* 0x000fea0003800000 */
.L_x_1741:
        /* <DEDUP_REMOVED lines=8> */
.L_x_1744:
[----:B------:R0:W-:Y:S01]  /*1da80*/  STG.E.U8 desc[UR36][R2.64], RZ ;  /* 0x000000ff02007986 */ /* 0x0001e2000c101124 */
[----:B------:R-:W-:Y:S05]  /*1da90*/  BRA `(.L_x_1733) ;  /* 0x0000000000ac7947 */ /* 0x000fea0003800000 */
.L_x_1743:
[----:B------:R0:W-:Y:S01]  /*1daa0*/  STG.E.U16 desc[UR36][R2.64], RZ ;  /* 0x000000ff02007986 */ /* 0x0001e2000c101524 */
[----:B------:R-:W-:Y:S05]  /*1dab0*/  BRA `(.L_x_1733) ;  /* 0x0000000000a47947 */ /* 0x000fea0003800000 */
.L_x_1740:
        /* <DEDUP_REMOVED lines=10> */
.L_x_1747:
[----:B------:R0:W-:Y:S01]  /*1db60*/  STG.E.U8 desc[UR36][R2.64], RZ ;  /* 0x000000ff02007986 */ /* 0x0001e2000c101124 */
[----:B------:R-:W-:Y:S05]  /*1db70*/  BRA `(.L_x_1733) ;  /* 0x0000000000747947 */ /* 0x000fea0003800000 */
.L_x_1746:
[----:B------:R0:W-:Y:S01]  /*1db80*/  STG.E.U8 desc[UR36][R2.64], RZ ;  /* 0x000000ff02007986 */ /* 0x0001e2000c101124 */
[----:B------:R-:W-:Y:S05]  /*1db90*/  BRA `(.L_x_1733) ;  /* 0x00000000006c7947 */ /* 0x000fea0003800000 */
.L_x_1745:
[----:B------:R-:W-:-:S13]  /*1dba0*/  ISETP.NE.AND P0, PT, R0, 0x1c, PT ;  /* 0x0000001c0000780c */ /* 0x000fda0003f05270 */
[----:B------:R-:W-:Y:S05]  /*1dbb0*/  @!P0 BRA `(.L_x_1748) ;  /* 0x0000000000608947 */ /* 0x000fea0003800000 */
[----:B------:R-:W-:-:S13]  /*1dbc0*/  ISETP.NE.AND P0, PT, R0, 0x1d, PT ;  /* 0x0000001d0000780c */ /* 0x000fda0003f05270 */
[----:B------:R-:W-:Y:S05]  /*1dbd0*/  @!P0 BRA `(.L_x_1749) ;  /* 0x0000000000508947 */ /* 0x000fea0003800000 */
[----:B------:R-:W-:-:S13]  /*1dbe0*/  ISETP.NE.AND P0, PT, R0, 0x2c, PT ;  /* 0x0000002c0000780c */ /* 0x000fda0003f05270 */
[----:B------:R0:W-:Y:S01]  /*1dbf0*/  @!P0 STG.E.U8 desc[UR36][R2.64], RZ ;  /* 0x000000ff02008986 */ /* 0x0001e2000c101124 */
[----:B------:R-:W-:Y:S05]  /*1dc00*/  @!P0 BRA `(.L_x_1733) ;  /* 0x0000000000508947 */ /* 0x000fea0003800000 */
.L_x_1732:
        /* <DEDUP_REMOVED lines=16> */
.L_x_1750:
[----:B------:R-:W-:Y:S05]  /*1dd10*/  BRA `(.L_x_1733) ;  /* 0x00000000000c7947 */ /* 0x000fea0003800000 */
.L_x_1749:
[----:B------:R0:W-:Y:S01]  /*1dd20*/  STG.E.64 desc[UR36][R2.64], RZ ;  /* 0x000000ff02007986 */ /* 0x0001e2000c101b24 */
[----:B------:R-:W-:Y:S05]  /*1dd30*/  BRA `(.L_x_1733) ;  /* 0x0000000000047947 */ /* 0x000fea0003800000 */
.L_x_1748:
[----:B------:R0:W-:Y:S02]  /*1dd40*/  STG.E desc[UR36][R2.64], RZ ;  /* 0x000000ff02007986 */ /* 0x0001e4000c101924 */
.L_x_1733:
[----:B------:R-:W-:-:S07]  /*1dd50*/  VIADD R16, R16, 0x80 ;  /* 0x0000008010107836 */ /* 0x000fce0000000000 */
.L_x_1704:
[----:B------:R-:W-:Y:S05]  /*1dd60*/  BSYNC B6 ;  /* 0x0000000000067941 */ /* 0x000fea0003800000 */
.L_x_1703:
[----:B------:R-:W-:-:S13]  /*1dd70*/  ISETP.GE.AND P0, PT, R16, R67, PT ;  /* 0x000000431000720c */ /* 0x000fda0003f06270 */
[----:B------:R-:W-:Y:S05]  /*1dd80*/  @P0 EXIT ;  /* 0x000000000000094d */ /* 0x000fea0003800000 */
        /* <DEDUP_REMOVED lines=20> */
.L_x_1754:
[----:B------:R-:W-:Y:S01]  /*1ded0*/  STG.E.U8 desc[UR36][R2.64], RZ ;  /* 0x000000ff02007986 */ /* 0x000fe2000c101124 */
[----:B------:R-:W-:Y:S05]  /*1dee0*/  EXIT ;  /* 0x000000000000794d */ /* 0x000fea0003800000 */
.L_x_1753:
        /* <DEDUP_REMOVED lines=8> */
.L_x_1757:
[----:B------:R-:W-:Y:S01]  /*1df70*/  STG.E desc[UR36][R2.64], RZ ;  /* 0x000000ff02007986 */ /* 0x000fe2000c101924 */
[----:B------:R-:W-:Y:S05]  /*1df80*/  EXIT ;  /* 0x000000000000794d */ /* 0x000fea0003800000 */
.L_x_1756:
[----:B------:R-:W-:Y:S01]  /*1df90*/  STG.E.U16 desc[UR36][R2.64], RZ ;  /* 0x000000ff02007986 */ /* 0x000fe2000c101524 */
[----:B------:R-:W-:Y:S05]  /*1dfa0*/  EXIT ;  /* 0x000000000000794d */ /* 0x000fea0003800000 */
.L_x_1752:
        /* <DEDUP_REMOVED lines=8> */
.L_x_1759:
[----:B------:R-:W-:Y:S01]  /*1e030*/  STG.E.U16 desc[UR36][R2.64], RZ ;  /* 0x000000ff02007986 */ /* 0x000fe2000c101524 */
[----:B------:R-:W-:Y:S05]  /*1e040*/  EXIT ;  /* 0x000000000000794d */ /* 0x000fea0003800000 */
.L_x_1758:
        /* <DEDUP_REMOVED lines=8> */
.L_x_1761:
[----:B------:R-:W-:Y:S01]  /*1e0d0*/  STG.E desc[UR36][R2.64], RZ ;  /* 0x000000ff02007986 */ /* 0x000fe2000c101924 */
[----:B------:R-:W-:Y:S05]  /*1e0e0*/  EXIT ;  /* 0x000000000000794d */ /* 0x000fea0003800000 */
.L_x_1760:
[----:B------:R-:W-:Y:S01]  /*1e0f0*/  STG.E.64 desc[UR36][R2.64], RZ ;  /* 0x000000ff02007986 */ /* 0x000fe2000c101b24 */
[----:B------:R-:W-:Y:S05]  /*1e100*/  EXIT ;  /* 0x000000000000794d */ /* 0x000fea0003800000 */
.L_x_1751:
        /* <DEDUP_REMOVED lines=10> */
.L_x_1764:
[----:B------:R-:W-:Y:S01]  /*1e1b0*/  STG.E.128 desc[UR36][R2.64], RZ ;  /* 0x000000ff02007986 */ /* 0x000fe2000c101d24 */
[----:B------:R-:W-:Y:S05]  /*1e1c0*/  EXIT ;  /* 0x000000000000794d */ /* 0x000fea0003800000 */
.L_x_1763:
        /* <DEDUP_REMOVED lines=8> */
.L_x_1766:
[----:B------:R-:W-:Y:S01]  /*1e250*/  STG.E.U8 desc[UR36][R2.64], RZ ;  /* 0x000000ff02007986 */ /* 0x000fe2000c101124 */
[----:B------:R-:W-:Y:S05]  /*1e260*/  EXIT ;  /* 0x000000000000794d */ /* 0x000fea0003800000 */
.L_x_1765:
[----:B------:R-:W-:Y:S01]  /*1e270*/  STG.E.U16 desc[UR36][R2.64], RZ ;  /* 0x000000ff02007986 */ /* 0x000fe2000c101524 */
[----:B------:R-:W-:Y:S05]  /*1e280*/  EXIT ;  /* 0x000000000000794d */ /* 0x000fea0003800000 */
.L_x_1762:
        /* <DEDUP_REMOVED lines=10> */
.L_x_1769:
[----:B------:R-:W-:Y:S01]  /*1e330*/  STG.E.U8 desc[UR36][R2.64], RZ ;  /* 0x000000ff02007986 */ /* 0x000fe2000c101124 */
[----:B------:R-:W-:Y:S05]  /*1e340*/  EXIT ;  /* 0x000000000000794d */ /* 0x000fea0003800000 */
.L_x_1768:
[----:B------:R-:W-:Y:S01]  /*1e350*/  STG.E.U8 desc[UR36][R2.64], RZ ;  /* 0x000000ff02007986 */ /* 0x000fe2000c101124 */
[----:B------:R-:W-:Y:S05]  /*1e360*/  EXIT ;  /* 0x000000000000794d */ /* 0x000fea0003800000 */
.L_x_1767:
[----:B------:R-:W-:-:S13]  /*1e370*/  ISETP.NE.AND P0, PT, R0, 0x1c, PT ;  /* 0x0000001c0000780c */ /* 0x000fda0003f05270 */
[----:B------:R-:W-:Y:S05]  /*1e380*/  @!P0 BRA `(.L_x_1770) ;  /* 0x0000000000608947 */ /* 0x000fea0003800000 */
[----:B------:R-:W-:-:S13]  /*1e390*/  ISETP.NE.AND P0, PT, R0, 0x1d, PT ;  /* 0x0000001d0000780c */ /* 0x000fda0003f05270 */
[----:B------:R-:W-:Y:S05]  /*1e3a0*/  @!P0 BRA `(.L_x_1771) ;  /* 0x0000000000508947 */ /* 0x000fea0003800000 */
[----:B------:R-:W-:-:S13]  /*1e3b0*/  ISETP.NE.AND P0, PT, R0, 0x2c, PT ;  /* 0x0000002c0000780c */ /* 0x000fda0003f05270 */
[----:B------:R0:W-:Y:S01]  /*1e3c0*/  @!P0 STG.E.U8 desc[UR36][R2.64], RZ ;  /* 0x000000ff02008986 */ /* 0x0001e2000c101124 */
[----:B------:R-:W-:Y:S05]  /*1e3d0*/  @!P0 EXIT ;  /* 0x000000000000894d */ /* 0x000fea0003800000 */
.L_x_1755:
        /* <DEDUP_REMOVED lines=16> */
.L_x_1772:
[----:B------:R-:W-:Y:S05]  /*1e4e0*/  EXIT ;  /* 0x000000000000794d */ /* 0x000fea0003800000 */
.L_x_1771:
[----:B------:R-:W-:Y:S01]  /*1e4f0*/  STG.E.64 desc[UR36][R2.64], RZ ;  /* 0x000000ff02007986 */ /* 0x000fe2000c101b24 */
[----:B------:R-:W-:Y:S05]  /*1e500*/  EXIT ;  /* 0x000000000000794d */ /* 0x000fea0003800000 */
.L_x_1770:
[----:B------:R-:W-:Y:S01]  /*1e510*/  STG.E desc[UR36][R2.64], RZ ;  /* 0x000000ff02007986 */ /* 0x000fe2000c101924 */
[----:B------:R-:W-:Y:S05]  /*1e520*/  EXIT ;  /* 0x000000000000794d */ /* 0x000fea0003800000 */
        .weak           $__internal_1_$__cuda_sm20_div_s64
        .type           $__internal_1_$__cuda_sm20_div_s64,@function
        .size           $__internal_1_$__cuda_sm20_div_s64,($__internal_2_$__cuda_sm20_rem_s64 - $__internal_1_$__cuda_sm20_div_s64)
$__internal_1_$__cuda_sm20_div_s64:
        /* <DEDUP_REMOVED lines=18> */
[----:B------:R-:W-:-:S04]  /*1e650*/  IMAD.HI.U32 R38, R39, R62, RZ ;  /* 0x0000003e27267227 */ /* 0x000fc800078e00ff */
[----:B------:R-:W-:-:S04]  /*1e660*/  IMAD.HI.U32 R40, P1, R39, R63, R40 ;  /* 0x0000003f27287227 */ /* 0x000fc80007820028 */
[----:B------:R-:W-:Y:S02]  /*1e670*/  IMAD.X R41, R38, 0x1, R39, P0 ;  /* 0x0000000126297824 */ /* 0x000fe400000e0627 */
[----:B------:R-:W-:-:S05]  /*1e680*/  IMAD R38, R39, R62, RZ ;  /* 0x0000003e27267224 */ /* 0x000fca00078e02ff */
[----:B------:R-:W-:-:S04]  /*1e690*/  IADD3 R39, P0, R38, R40, RZ ;  /* 0x0000002826277210 */ /* 0x000fc80007f1e0ff */
[----:B------:R-:W-:Y:S01]  /*1e6a0*/  IADD3.X R40, RZ, RZ, R41, P0, P1 ;  /* 0x000000ffff287210 */ /* 0x000fe200007e2429 */
[----:B------:R-:W-:-:S04]  /*1e6b0*/  IMAD.WIDE.U32 R62, R39, R20, RZ ;  /* 0x00000014273e7225 */ /* 0x000fc800078e00ff */
[C---:B------:R-:W-:Y:S01]  /*1e6c0*/  IMAD R41, R39.reuse, R21, R63 ;  /* 0x0000001527297224 */ /* 0x040fe200078e023f */
[----:B------:R-:W-:Y:S02]  /*1e6d0*/  IADD3 R62, P0, RZ, -R62, RZ ;  /* 0x8000003eff3e7210 */ /* 0x000fe40007f1e0ff */
[-C--:B------:R-:W-:Y:S01]  /*1e6e0*/  IADD3 R63, P3, RZ, -R7.reuse, RZ ;  /* 0x80000007ff3f7210 */ /* 0x080fe20007f7e0ff */
[----:B------:R-:W-:Y:S02]  /*1e6f0*/  IMAD R41, R40, R20, R41 ;  /* 0x0000001428297224 */ /* 0x000fe400078e0229 */
[----:B------:R-:W-:Y:S01]  /*1e700*/  IMAD.HI.U32 R38, R39, R62, RZ ;  /* 0x0000003e27267227 */ /* 0x000fe200078e00ff */
[----:B------:R-:W-:-:S03]  /*1e710*/  SEL R63, R63, R7, !P2 ;  /* 0x000000073f3f7207 */ /* 0x000fc60005000000 */
[----:B------:R-:W-:-:S04]  /*1e720*/  IMAD.X R41, RZ, RZ, ~R41, P0 ;  /* 0x000000ffff297224 */ /* 0x000fc800000e0e29 */
[----:B------:R-:W-:-:S04]  /*1e730*/  IMAD.WIDE.U32 R38, P0, R39, R41, R38 ;  /* 0x0000002927267225 */ /* 0x000fc80007800026 */
[----:B------:R-:W-:-:S04]  /*1e740*/  IMAD.HI.U32 R39, P1, R40, R62, R38 ;  /* 0x0000003e28277227 */ /* 0x000fc80007820026 */
[----:B------:R-:W-:-:S04]  /*1e750*/  IMAD.HI.U32 R38, R40, R41, RZ ;  /* 0x0000002928267227 */ /* 0x000fc800078e00ff */
[----:B------:R-:W-:Y:S02]  /*1e760*/  IMAD.X R62, R38, 0x1, R40, P0 ;  /* 0x00000001263e7824 */ /* 0x000fe400000e0628 */
[----:B------:R-:W-:Y:S02]  /*1e770*/  IMAD R40, R40, R41, RZ ;  /* 0x0000002928287224 */ /* 0x000fe400078e02ff */
[----:B------:R-:W-:-:S03]  /*1e780*/  IMAD.X R41, RZ, RZ, ~R4, P3 ;  /* 0x000000ffff297224 */ /* 0x000fc600018e0e04 */
[----:B------:R-:W-:Y:S01]  /*1e790*/  IADD3 R40, P0, R40, R39, RZ ;  /* 0x0000002728287210 */ /* 0x000fe20007f1e0ff */
[----:B------:R-:W-:Y:S01]  /*1e7a0*/  IMAD.MOV.U32 R39, RZ, RZ, RZ ;  /* 0x000000ffff277224 */ /* 0x000fe200078e00ff */
[----:B------:R-:W-:Y:S02]  /*1e7b0*/  SEL R41, R41, R4, !P2 ;  /* 0x0000000429297207 */ /* 0x000fe40005000000 */
[----:B------:R-:W-:Y:S01]  /*1e7c0*/  IADD3.X R62, RZ, RZ, R62, P0, P1 ;  /* 0x000000ffff3e7210 */ /* 0x000fe200007e243e */
[----:B------:R-:W-:-:S04]  /*1e7d0*/  IMAD.HI.U32 R38, R40, R63, RZ ;  /* 0x0000003f28267227 */ /* 0x000fc800078e00ff */
[----:B------:R-:W-:-:S04]  /*1e7e0*/  IMAD.WIDE.U32 R38, R40, R41, R38 ;  /* 0x0000002928267225 */ /* 0x000fc800078e0026 */
[C---:B------:R-:W-:Y:S02]  /*1e7f0*/  IMAD R40, R62.reuse, R41, RZ ;  /* 0x000000293e287224 */ /* 0x040fe400078e02ff */
[----:B------:R-:W-:-:S04]  /*1e800*/  IMAD.HI.U32 R38, P0, R62, R63, R38 ;  /* 0x0000003f3e267227 */ /* 0x000fc80007800026 */
[----:B------:R-:W-:Y:S01]  /*1e810*/  IMAD.HI.U32 R62, R62, R41, RZ ;  /* 0x000000293e3e7227 */ /* 0x000fe200078e00ff */
[----:B------:R-:W-:-:S05]  /*1e820*/  IADD3 R40, P1, R40, R38, RZ ;  /* 0x0000002628287210 */ /* 0x000fca0007f3e0ff */
[----:B------:R-:W-:-:S04]  /*1e830*/  IMAD.WIDE.U32 R38, R40, R20, RZ ;  /* 0x0000001428267225 */ /* 0x000fc800078e00ff */
[----:B------:R-:W-:Y:S01]  /*1e840*/  IMAD R66, R40, R21, R39 ;  /* 0x0000001528427224 */ /* 0x000fe200078e0227 */
[----:B------:R-:W-:Y:S01]  /*1e850*/  IADD3 R38, P2, -R38, R63, RZ ;  /* 0x0000003f26267210 */ /* 0x000fe20007f5e1ff */
[----:B------:R-:W-:-:S03]  /*1e860*/  IMAD.X R39, RZ, RZ, R62, P0 ;  /* 0x000000ffff277224 */ /* 0x000fc600000e063e */
[----:B------:R-:W-:Y:S01]  /*1e870*/  ISETP.GE.U32.AND P0, PT, R38, R20, PT ;  /* 0x000000142600720c */ /* 0x000fe20003f06070 */
[----:B------:R-:W-:-:S04]  /*1e880*/  IMAD.X R39, RZ, RZ, R39, P1 ;  /* 0x000000ffff277224 */ /* 0x000fc800008e0627 */
[----:B------:R-:W-:-:S04]  /*1e890*/  IMAD R62, R39, R20, R66 ;  /* 0x00000014273e7224 */ /* 0x000fc800078e0242 */
[----:B------:R-:W-:Y:S01]  /*1e8a0*/  IMAD.X R41, R41, 0x1, ~R62, P2 ;  /* 0x0000000129297824 */ /* 0x000fe200010e0e3e */
[----:B------:R-:W-:-:S04]  /*1e8b0*/  IADD3 R62, P2, R38, -R20, RZ ;  /* 0x80000014263e7210 */ /* 0x000fc80007f5e0ff */
[----:B------:R-:W-:-:S04]  /*1e8c0*/  ISETP.GE.U32.AND.EX P0, PT, R41, R21, PT, P0 ;  /* 0x000000152900720c */ /* 0x000fc80003f06100 */
[----:B------:R-:W-:-:S04]  /*1e8d0*/  SEL R38, R62, R38, P0 ;  /* 0x000000263e267207 */ /* 0x000fc80000000000 */
[----:B------:R-:W-:Y:S01]  /*1e8e0*/  ISETP.GE.U32.AND P1, PT, R38, R20, PT ;  /* 0x000000142600720c */ /* 0x000fe20003f26070 */
[----:B------:R-:W-:-:S05]  /*1e8f0*/  IMAD.X R20, R41, 0x1, ~R21, P2 ;  /* 0x0000000129147824 */ /* 0x000fca00010e0e15 */
[----:B------:R-:W-:Y:S02]  /*1e900*/  SEL R41, R20, R41, P0 ;  /* 0x0000002914297207 */ /* 0x000fe40000000000 */
[----:B------:R-:W-:Y:S02]  /*1e910*/  IADD3 R20, P2, R40, 0x1, RZ ;  /* 0x0000000128147810 */ /* 0x000fe40007f5e0ff */
[----:B------:R-:W-:Y:S02]  /*1e920*/  ISETP.GE.U32.AND.EX P1, PT, R41, R21, PT, P1 ;  /* 0x000000152900720c */ /* 0x000fe40003f26110 */
[----:B------:R-:W-:Y:S01]  /*1e930*/  SEL R40, R20, R40, P0 ;  /* 0x0000002814287207 */ /* 0x000fe20000000000 */
[----:B------:R-:W-:-:S05]  /*1e940*/  IMAD.X R20, RZ, RZ, R39, P2 ;  /* 0x000000ffff147224 */ /* 0x000fca00010e0627 */
[----:B------:R-:W-:Y:S02]  /*1e950*/  SEL R39, R20, R39, P0 ;  /* 0x0000002714277207 */ /* 0x000fe40000000000 */
[----:B------:R-:W-:-:S04]  /*1e960*/  IADD3 R20, P0, R40, 0x1, RZ ;  /* 0x0000000128147810 */ /* 0x000fc80007f1e0ff */
[----:B------:R-:W-:Y:S01]  /*1e970*/  SEL R40, R20, R40, P1 ;  /* 0x0000002814287207 */ /* 0x000fe20000800000 */
[----:B------:R-:W-:Y:S01]  /*1e980*/  IMAD.X R20, RZ, RZ, R39, P0 ;  /* 0x000000ffff147224 */ /* 0x000fe200000e0627 */
[----:B------:R-:W-:Y:S02]  /*1e990*/  ISETP.NE.U32.AND P0, PT, R3, RZ, PT ;  /* 0x000000ff0300720c */ /* 0x000fe40003f05070 */
[----:B------:R-:W-:Y:S02]  /*1e9a0*/  IADD3 R21, P2, RZ, -R40, RZ ;  /* 0x80000028ff157210 */ /* 0x000fe40007f5e0ff */
[----:B------:R-:W-:Y:S02]  /*1e9b0*/  SEL R39, R20, R39, P1 ;  /* 0x0000002714277207 */ /* 0x000fe40000800000 */
[C---:B------:R-:W-:Y:S02]  /*1e9c0*/  LOP3.LUT R20, R0.reuse, R4, RZ, 0x3c, !PT ;  /* 0x0000000400147212 */ /* 0x040fe400078e3cff */
[----:B------:R-:W-:-:S02]  /*1e9d0*/  ISETP.NE.AND.EX P0, PT, R0, RZ, PT, P0 ;  /* 0x000000ff0000720c */ /* 0x000fc40003f05300 */
[----:B------:R-:W-:Y:S01]  /*1e9e0*/  ISETP.GE.AND P1, PT, R20, RZ, PT ;  /* 0x000000ff1400720c */ /* 0x000fe20003f26270 */
[----:B------:R-:W-:-:S03]  /*1e9f0*/  IMAD.X R20, RZ, RZ, ~R39, P2 ;  /* 0x000000ffff147224 */ /* 0x000fc600010e0e27 */
[----:B------:R-:W-:Y:S01]  /*1ea00*/  SEL R3, R21, R40, !P1 ;  /* 0x0000002815037207 */ /* 0x000fe20004800000 */
[----:B------:R-:W-:Y:S01]  /*1ea10*/  IMAD.MOV.U32 R21, RZ, RZ, 0x0 ;  /* 0x00000000ff157424 */ /* 0x000fe200078e00ff */
[----:B------:R-:W-:Y:S01]  /*1ea20*/  SEL R0, R20, R39, !P1 ;  /* 0x0000002714007207 */ /* 0x000fe20004800000 */
[----:B------:R-:W-:Y:S01]  /*1ea30*/  IMAD.MOV.U32 R20, RZ, RZ, R6 ;  /* 0x000000ffff147224 */ /* 0x000fe200078e0006 */
[----:B------:R-:W-:Y:S02]  /*1ea40*/  SEL R3, R3, 0xffffffff, P0 ;  /* 0xffffffff03037807 */ /* 0x000fe40000000000 */
[----:B------:R-:W-:Y:S01]  /*1ea50*/  SEL R0, R0, 0xffffffff, P0 ;  /* 0xffffffff00007807 */ /* 0x000fe20000000000 */
[----:B------:R-:W-:Y:S06]  /*1ea60*/  RET.REL.NODEC R20 `(_ZN2at6native27unrolled_elementwise_kernelIZZZNS0_67_GLOBAL__N__bb565c37_34_ValidateCompressedIndicesKernel_cu_33a4b88b42_validate_compressed_sparse_indices_kernelILNS2_8CDimNameE1ENS2_18CUDAKernelLauncherENS2_14EmptyVecKernelENS2_8DummyVecELm0EEEvRKNS_6TensorESA_lllENKUlvE1_clEvENKUlvE0_clEvEUllllllE_St5arrayIPcLm6EELi4E23TrivialOffsetCalculatorILi5EjESH_ILi1EjENS0_6memory12LoadWithCastILi5EEENSK_13StoreWithCastILi1EEEEEviT_T0_T2_T3_T4_T5_) ;  /* 0xfffffe1414647950 */ /* 0x000fec0003c3ffff */
        .weak           $__internal_2_$__cuda_sm20_rem_s64
        .type           $__internal_2_$__cuda_sm20_rem_s64,@function
        .size           $__internal_2_$__cuda_sm20_rem_s64,(.L_x_32182 - $__internal_2_$__cuda_sm20_rem_s64)
$__internal_2_$__cuda_sm20_rem_s64:
[----:B------:R-:W-:Y:S02]  /*1ea70*/  IADD3 R7, P1, RZ, -R4, RZ ;  /* 0x80000004ff077210 */ /* 0x000fe40007f3e0ff */
[----:B------:R-:W-:-:S03]  /*1ea80*/  ISETP.GE.AND P0, PT, R20, RZ, PT ;  /* 0x000000ff1400720c */ /* 0x000fc60003f06270 */
        /* <DEDUP_REMOVED lines=8> */
[----:B------:R-:W-:Y:S01]  /*1eb10*/  IMAD R15, R8, R7, R15 ;  /* 0x00000007080f7224 */ /* 0x000fe200078e020f */
[----:B------:R-:W-:-:S03]  /*1eb20*/  IADD3 R39, P0, RZ, -R14, RZ ;  /* 0x8000000eff277210 */ /* 0x000fc60007f1e0ff */
[----:B------:R-:W-:Y:S02]  /*1eb30*/  IMAD R15, R9, R6, R15 ;  /* 0x00000006090f7224 */ /* 0x000fe400078e020f */
[----:B------:R-:W-:-:S04]  /*1eb40*/  IMAD.HI.U32 R14, R8, R39, RZ ;  /* 0x00000027080e7227 */ /* 0x000fc800078e00ff */
[----:B------:R-:W-:Y:S02]  /*1eb50*/  IMAD.X R41, RZ, RZ, ~R15, P0 ;  /* 0x000000ffff297224 */ /* 0x000fe400000e0e0f */
[----:B------:R-:W-:Y:S02]  /*1eb60*/  IMAD.MOV.U32 R15, RZ, RZ, R8 ;  /* 0x000000ffff0f7224 */ /* 0x000fe400078e0008 */
[-C--:B------:R-:W-:Y:S02]  /*1eb70*/  IMAD R57, R9, R41.reuse, RZ ;  /* 0x0000002909397224 */ /* 0x080fe400078e02ff */
[----:B------:R-:W-:-:S04]  /*1eb80*/  IMAD.WIDE.U32 R14, P0, R8, R41, R14 ;  /* 0x00000029080e7225 */ /* 0x000fc8000780000e */
[----:B------:R-:W-:-:S04]  /*1eb90*/  IMAD.HI.U32 R14, P1, R9, R39, R14 ;  /* 0x00000027090e7227 */ /* 0x000fc8000782000e */
[----:B------:R-:W-:Y:S01]  /*1eba0*/  IMAD.HI.U32 R39, R9, R41, RZ ;  /* 0x0000002909277227 */ /* 0x000fe200078e00ff */
[----:B------:R-:W-:-:S03]  /*1ebb0*/  IADD3 R15, P2, R57, R14, RZ ;  /* 0x0000000e390f7210 */ /* 0x000fc60007f5e0ff */
[----:B------:R-:W-:Y:S02]  /*1ebc0*/  IMAD.X R39, R39, 0x1, R9, P0 ;  /* 0x0000000127277824 */ /* 0x000fe400000e0609 */
[----:B------:R-:W-:-:S03]  /*1ebd0*/  IMAD.WIDE.U32 R8, R15, R6, RZ ;  /* 0x000000060f087225 */ /* 0x000fc600078e00ff */
[----:B------:R-:W-:Y:S01]  /*1ebe0*/  IADD3.X R39, RZ, RZ, R39, P2, P1 ;  /* 0x000000ffff277210 */ /* 0x000fe200017e2427 */
[----:B------:R-:W-:Y:S01]  /*1ebf0*/  IMAD R9, R15, R7, R9 ;  /* 0x000000070f097224 */ /* 0x000fe200078e0209 */
[----:B------:R-:W-:Y:S02]  /*1ec00*/  IADD3 R41, P0, RZ, -R8, RZ ;  /* 0x80000008ff297210 */ /* 0x000fe40007f1e0ff */
[----:B------:R-:W-:Y:S01]  /*1ec10*/  ISETP.GE.AND P1, PT, R3, RZ, PT ;  /* 0x000000ff0300720c */ /* 0x000fe20003f26270 */
[----:B------:R-:W-:Y:S01]  /*1ec20*/  IMAD R9, R39, R6, R9 ;  /* 0x0000000627097224 */ /* 0x000fe200078e0209 */
[----:B------:R-:W-:Y:S01]  /*1ec30*/  IADD3 R8, P4, RZ, -R21, RZ ;  /* 0x80000015ff087210 */ /* 0x000fe20007f9e0ff */
[----:B------:R-:W-:-:S03]  /*1ec40*/  IMAD.HI.U32 R14, R15, R41, RZ ;  /* 0x000000290f0e7227 */ /* 0x000fc600078e00ff */
[----:B------:R-:W-:Y:S01]  /*1ec50*/  SEL R21, R8, R21, !P1 ;  /* 0x0000001508157207 */ /* 0x000fe20004800000 */
[----:B------:R-:W-:-:S04]  /*1ec60*/  IMAD.X R38, RZ, RZ, ~R9, P0 ;  /* 0x000000ffff267224 */ /* 0x000fc800000e0e09 */
[----:B------:R-:W-:-:S04]  /*1ec70*/  IMAD.WIDE.U32 R14, P0, R15, R38, R14 ;  /* 0x000000260f0e7225 */ /* 0x000fc8000780000e */
[C---:B------:R-:W-:Y:S02]  /*1ec80*/  IMAD R9, R39.reuse, R38, RZ ;  /* 0x0000002627097224 */ /* 0x040fe400078e02ff */
[----:B------:R-:W-:-:S04]  /*1ec90*/  IMAD.HI.U32 R14, P2, R39, R41, R14 ;  /* 0x00000029270e7227 */ /* 0x000fc8000784000e */
[----:B------:R-:W-:Y:S01]  /*1eca0*/  IMAD.HI.U32 R8, R39, R38, RZ ;  /* 0x0000002627087227 */ /* 0x000fe200078e00ff */
[----:B------:R-:W-:-:S03]  /*1ecb0*/  IADD3 R14, P3, R9, R14, RZ ;  /* 0x0000000e090e7210 */ /* 0x000fc60007f7e0ff */
[----:B------:R-:W-:Y:S02]  /*1ecc0*/  IMAD.X R38, RZ, RZ, ~R3, P4 ;  /* 0x000000ffff267224 */ /* 0x000fe400020e0e03 */
[----:B------:R-:W-:Y:S02]  /*1ecd0*/  IMAD.X R39, R8, 0x1, R39, P0 ;  /* 0x0000000108277824 */ /* 0x000fe400000e0627 */
[----:B------:R-:W-:Y:S01]  /*1ece0*/  IMAD.HI.U32 R8, R14, R21, RZ ;  /* 0x000000150e087227 */ /* 0x000fe200078e00ff */
[----:B------:R-:W-:Y:S02]  /*1ecf0*/  SEL R3, R38, R3, !P1 ;  /* 0x0000000326037207 */ /* 0x000fe40004800000 */
        /* <DEDUP_REMOVED lines=15> */
[----:B------:R-:W-:-:S04]  /*1edf0*/  IADD3 R9, P2, R21, -R6, RZ ;  /* 0x8000000615097210 */ /* 0x000fc80007f5e0ff */
[C---:B------:R-:W-:Y:S01]  /*1ee00*/  ISETP.GE.U32.AND.EX P0, PT, R3.reuse, R7, PT, P0 ;  /* 0x000000070300720c */ /* 0x040fe20003f06100 */
[----:B------:R-:W-:-:S03]  /*1ee10*/  IMAD.X R15, R3, 0x1, ~R7, P2 ;  /* 0x00000001030f7824 */ /* 0x000fc600010e0e07 */
[----:B------:R-:W-:Y:S02]  /*1ee20*/  SEL R9, R9, R21, P0 ;  /* 0x0000001509097207 */ /* 0x000fe40000000000 */
[----:B------:R-:W-:Y:S02]  /*1ee30*/  SEL R15, R15, R3, P0 ;  /* 0x000000030f0f7207 */ /* 0x000fe40000000000 */
[CC--:B------:R-:W-:Y:S02]  /*1ee40*/  ISETP.GE.U32.AND P0, PT, R9.reuse, R6.reuse, PT ;  /* 0x000000060900720c */ /* 0x0c0fe40003f06070 */
[----:B------:R-:W-:Y:S02]  /*1ee50*/  IADD3 R3, P2, R9, -R6, RZ ;  /* 0x8000000609037210 */ /* 0x000fe40007f5e0ff */
[----:B------:R-:W-:-:S03]  /*1ee60*/  ISETP.GE.U32.AND.EX P0, PT, R15, R7, PT, P0 ;  /* 0x000000070f00720c */ /* 0x000fc60003f06100 */
[----:B------:R-:W-:Y:S01]  /*1ee70*/  IMAD.X R6, R15, 0x1, ~R7, P2 ;  /* 0x000000010f067824 */ /* 0x000fe200010e0e07 */
[----:B------:R-:W-:-:S04]  /*1ee80*/  SEL R3, R3, R9, P0 ;  /* 0x0000000903037207 */ /* 0x000fc80000000000 */
[----:B------:R-:W-:Y:S02]  /*1ee90*/  SEL R6, R6, R15, P0 ;  /* 0x0000000f06067207 */ /* 0x000fe40000000000 */
[-C--:B------:R-:W-:Y:S02]  /*1eea0*/  IADD3 R8, P2, RZ, -R3.reuse, RZ ;  /* 0x80000003ff087210 */ /* 0x080fe40007f5e0ff */
[----:B------:R-:W-:Y:S02]  /*1eeb0*/  ISETP.NE.U32.AND P0, PT, R4, RZ, PT ;  /* 0x000000ff0400720c */ /* 0x000fe40003f05070 */
[----:B------:R-:W-:Y:S01]  /*1eec0*/  SEL R4, R8, R3, !P1 ;  /* 0x0000000308047207 */ /* 0x000fe20004800000 */
[----:B------:R-:W-:Y:S01]  /*1eed0*/  IMAD.X R7, RZ, RZ, ~R6, P2 ;  /* 0x000000ffff077224 */ /* 0x000fe200010e0e06 */
[----:B------:R-:W-:-:S04]  /*1eee0*/  ISETP.NE.AND.EX P0, PT, R20, RZ, PT, P0 ;  /* 0x000000ff1400720c */ /* 0x000fc80003f05300 */
[----:B------:R-:W-:Y:S01]  /*1eef0*/  SEL R3, R7, R6, !P1 ;  /* 0x0000000607037207 */ /* 0x000fe20004800000 */
[----:B------:R-:W-:Y:S01]  /*1ef00*/  IMAD.MOV.U32 R6, RZ, RZ, R0 ;  /* 0x000000ffff067224 */ /* 0x000fe200078e0000 */
[----:B------:R-:W-:Y:S01]  /*1ef10*/  SEL R4, R4, 0xffffffff, P0 ;  /* 0xffffffff04047807 */ /* 0x000fe20000000000 */
[----:B------:R-:W-:Y:S01]  /*1ef20*/  IMAD.MOV.U32 R7, RZ, RZ, 0x0 ;  /* 0x00000000ff077424 */ /* 0x000fe200078e00ff */
[----:B------:R-:W-:-:S03]  /*1ef30*/  SEL R3, R3, 0xffffffff, P0 ;  /* 0xffffffff03037807 */ /* 0x000fc60000000000 */
[----:B------:R-:W-:Y:S05]  /*1ef40*/  RET.REL.NODEC R6 `(_ZN2at6native27unrolled_elementwise_kernelIZZZNS0_67_GLOBAL__N__bb565c37_34_ValidateCompressedIndicesKernel_cu_33a4b88b42_validate_compressed_sparse_indices_kernelILNS2_8CDimNameE1ENS2_18CUDAKernelLauncherENS2_14EmptyVecKernelENS2_8DummyVecELm0EEEvRKNS_6TensorESA_lllENKUlvE1_clEvENKUlvE0_clEvEUllllllE_St5arrayIPcLm6EELi4E23TrivialOffsetCalculatorILi5EjESH_ILi1EjENS0_6memory12LoadWithCastILi5EEENSK_13StoreWithCastILi1EEEEEviT_T0_T2_T3_T4_T5_) ;  /* 0xfffffe10062c7950 */ /* 0x000fea0003c3ffff */
.L_x_1773:
        /* <DEDUP_REMOVED lines=11> */
.L_x_32182:


//--------------------- .text._ZN2at6native18elementwise_kernelILi128ELi2EZNS0_22gpu_kernel_impl_nocastIZZZNS0_67_GLOBAL__N__bb565c37_34_ValidateCompressedIndicesKernel_cu_33a4b88b42_validate_compressed_sparse_indices_kernelILNS3_8CDimNameE1ENS3_18CUDAKernelLauncherENS3_14EmptyVecKernelENS3_8DummyVecELm0EEEvRKNS_6TensorESB_lllENKUlvE1_clEvENKUlvE0_clEvEUllllllE_EEvRNS_18TensorIteratorBaseERKT_EUliE_EEviT1_ --------------------------
	.section	.text._ZN2at6native18elementwise_kernelILi128ELi2EZNS0_22gpu_kernel_impl_nocastIZZZNS0_67_GLOBAL__N__bb565c37_34_ValidateCompressedIndicesKernel_cu_33a4b88b42_validate_compressed_sparse_indices_kernelILNS3_8CDimNameE1ENS3_18CUDAKernelLauncherENS3_14EmptyVecKernelENS3_8DummyVecELm0EEEvRKNS_6TensorESB_lllENKUlvE1_clEvENKUlvE0_clEvEUllllllE_EEvRNS_18TensorIteratorBaseERKT_EUliE_EEviT1_,"ax",@progbits
	.align	128
        .global         _ZN2at6native18elementwise_kernelILi128ELi2EZNS0_22gpu_kernel_impl_nocastIZZZNS0_67_GLOBAL__N__bb565c37_34_ValidateCompressedIndicesKernel_cu_33a4b88b42_validate_compressed_sparse_indices_kernelILNS3_8CDimNameE1ENS3_18CUDAKernelLauncherENS3_14EmptyVecKernelENS3_8DummyVecELm0EEEvRKNS_6TensorESB_lllENKUlvE1_clEvENKUlvE0_clEvEUllllllE_EEvRNS_18TensorIteratorBaseERKT_EUliE_EEviT1_
        .type           _ZN2at6native18elementwise_kernelILi128ELi2EZNS0_22gpu_kernel_impl_nocastIZZZNS0_67_GLOBAL__N__bb565c37_34_ValidateCompressedIndicesKernel_cu_33a4b88b42_validate_compressed_sparse_indices_kernelILNS3_8CDimNameE1ENS3_18CUDAKernelLauncherENS3_14EmptyVecKernelENS3_8DummyVecELm0EEEvRKNS_6TensorESB_lllENKUlvE1_clEvENKUlvE0_clEvEUllllllE_EEvRNS_18TensorIteratorBaseERKT_EUliE_EEviT1_,@function
        .size           _ZN2at6native18elementwise_kernelILi128ELi2EZNS0_22gpu_kernel_impl_nocastIZZZNS0_67_GLOBAL__N__bb565c37_34_ValidateCompressedIndicesKernel_cu_33a4b88b42_validate_compressed_sparse_indices_kernelILNS3_8CDimNameE1ENS3_18CUDAKernelLauncherENS3_14EmptyVecKernelENS3_8DummyVecELm0EEEvRKNS_6TensorESB_lllENKUlvE1_clEvENKUlvE0_clEvEUllllllE_EEvRNS_18TensorIteratorBaseERKT_EUliE_EEviT1_,(.L_x_32183 - _ZN2at6native18elementwise_kernelILi128ELi2EZNS0_22gpu_kernel_impl_nocastIZZZNS0_67_GLOBAL__N__bb565c37_34_ValidateCompressedIndicesKernel_cu_33a4b88b42_validate_compressed_sparse_indices_kernelILNS3_8CDimNameE1ENS3_18CUDAKernelLauncherENS3_14EmptyVecKernelENS3_8DummyVecELm0EEEvRKNS_6TensorESB_lllENKUlvE1_clEvENKUlvE0_clEvEUllllllE_EEvRNS_18TensorIteratorBaseERKT_EUliE_EEviT1_)
        .other          _ZN2at6native18elementwise_kernelILi128ELi2EZNS0_22gpu_kernel_impl_nocastIZZZNS0_67_GLOBAL__N__bb565c37_34_ValidateCompressedIndicesKernel_cu_33a4b88b42_validate_compressed_sparse_indices_kernelILNS3_8CDimNameE1ENS3_18CUDAKernelLauncherENS3_14EmptyVecKernelENS3_8DummyVecELm0EEEvRKNS_6TensorESB_lllENKUlvE1_clEvENKUlvE0_clEvEUllllllE_EEvRNS_18TensorIteratorBaseERKT_EUliE_EEviT1_,@"STO_CUDA_ENTRY STV_DEFAULT"
_ZN2at6native18elementwise_kernelILi128ELi2EZNS0_22gpu_kernel_impl_nocastIZZZNS0_67_GLOBAL__N__bb565c37_34_ValidateCompressedIndicesKernel_cu_33a4b88b42_validate_compressed_sparse_indices_kernelILNS3_8CDimNameE1ENS3_18CUDAKernelLauncherENS3_14EmptyVecKernelENS3_8DummyVecELm0EEEvRKNS_6TensorESB_lllENKUlvE1_clEvENKUlvE0_clEvEUllllllE_EEvRNS_18TensorIteratorBaseERKT_EUliE_EEviT1_:
.text._ZN2at6native18elementwise_kernelILi128ELi2EZNS0_22gpu_kernel_impl_nocastIZZZNS0_67_GLOBAL__N__bb565c37_34_ValidateCompressedIndicesKernel_cu_33a4b88b42_validate_compressed_sparse_indices_kernelILNS3_8CDimNameE1ENS3_18CUDAKernelLauncherENS3_14EmptyVecKernelENS3_8DummyVecELm0EEEvRKNS_6TensorESB_lllENKUlvE1_clEvENKUlvE0_clEvEUllllllE_EEvRNS_18TensorIteratorBaseERKT_EUliE_EEviT1_:
[----:B------:R-:W0:Y:S01]  /*0000*/  LDC R1, c[0x0][0x28] ;  /* 0x00000a00ff017b82 */ /* 0x000e220000000800 */
[----:B------:R-:W1:Y:S01]  /*0010*/  S2R R2, SR_CTAID.X ;  /* 0x0000000000027919 */ /* 0x000e620000002500 */
[----:B------:R-:W-:Y:S01]  /*0020*/  ULDC UR4, c[0x0][0x210] ;  /* 0x0000840000047ab9 */ /* 0x000fe20000000800 */
[----:B------:R-:W-:Y:S01]  /*0030*/  ULDC.64 UR36, c[0x0][0x208] ;  /* 0x0000820000247ab9 */ /* 0x000fe20000000a00 */
[----:B------:R-:W-:Y:S01]  /*0040*/  BSSY B8, `(.L_x_1774) ;  /* 0x00002b3000087945 */ /* 0x000fe20003800000 */
[----:B------:R-:W1:Y:S02]  /*0050*/  S2R R25, SR_TID.X ;  /* 0x0000000000197919 */ /* 0x000e640000002100 */
[----:B-1----:R-:W-:-:S04]  /*0060*/  LEA R11, R2, R25, 0x8 ;  /* 0x00000019020b7211 */ /* 0x002fc800078e40ff */
[----:B------:R-:W-:-:S13]  /*0070*/  ISETP.GE.AND P0, PT, R11, UR4, PT ;  /* 0x000000040b007c0c */ /* 0x000fda000bf06270 */
[----:B0-----:R-:W-:Y:S05]  /*0080*/  @P0 BRA `(.L_x_1775) ;  /* 0x0000002800b80947 */ /* 0x001fea0003800000 */
[----:B------:R-:W0:Y:S01]  /*0090*/  LDC R7, c[0x0][0x218] ;  /* 0x00008600ff077b82 */ /* 0x000e220000000800 */
[----:B------:R-:W-:Y:S01]  /*00a0*/  HFMA2.MMA R0, -RZ, RZ, 0, 0 ;  /* 0x00000000ff007435 */ /* 0x000fe200000001ff */
[----:B------:R-:W-:Y:S01]  /*00b0*/  MOV R3, RZ ;  /* 0x000000ff00037202 */ /* 0x000fe20000000f00 */
[----:B------:R-:W-:Y:S01]  /*00c0*/  HFMA2.MMA R6, -RZ, RZ, 0, 0 ;  /* 0x00000000ff067435 */ /* 0x000fe200000001ff */
[----:B------:R-:W-:Y:S02]  /*00d0*/  CS2R R4, SRZ ;  /* 0x0000000000047805 */ /* 0x000fe4000001ff00 */
[----:B------:R-:W-:Y:S02]  /*00e0*/  MOV R23, RZ ;  /* 0x000000ff00177202 */ /* 0x000fe40000000f00 */
[----:B0-----:R-:W-:-:S13]  /*00f0*/  ISETP.NE.AND P0, PT, R7, RZ, PT ;  /* 0x000000ff0700720c */ /* 0x001fda0003f05270 */
[----:B------:R-:W-:Y:S05]  /*0100*/  @!P0 BRA `(.L_x_1776) ;  /* 0x0000001c00008947 */ /* 0x000fea0003800000 */
[----:B------:R-:W-:Y:S01]  /*0110*/  MOV R5, R11 ;  /* 0x0000000b00057202 */ /* 0x000fe20000000f00 */
        /* <DEDUP_REMOVED lines=18> */
[----:B------:R-:W-:Y:S01]  /*0240*/  HFMA2.MMA R8, -RZ, RZ, 0, 0 ;  /* 0x00000000ff087435 */ /* 0x000fe200000001ff */
[----:B------:R-:W-:Y:S01]  /*0250*/  ULDC.64 UR6, c[0x0][0x228] ;  /* 0x00008a0000067ab9 */ /* 0x000fe20000000a00 */
[----:B------:R-:W-:Y:S01]  /*0260*/  ULDC UR4, c[0x0][0x230] ;  /* 0x00008c0000047ab9 */ /* 0x000fe20000000800 */
[----:B------:R-:W-:-:S07]  /*0270*/  ISETP.NE.AND P0, PT, R7, 0x2, PT ;  /* 0x000000020700780c */ /* 0x000fce0003f05270 */
        /* <DEDUP_REMOVED lines=32> */
[----:B------:R-:W-:Y:S01]  /*0480*/  MOV R8, RZ ;  /* 0x000000ff00087202 */ /* 0x000fe20000000f00 */
[----:B------:R-:W-:Y:S01]  /*0490*/  ULDC.64 UR6, c[0x0][0x240] ;  /* 0x0000900000067ab9 */ /* 0x000fe20000000a00 */
[----:B------:R-:W-:Y:S01]  /*04a0*/  ULDC UR4, c[0x0][0x248] ;  /* 0x0000920000047ab9 */ /* 0x000fe20000000800 */
[----:B------:R-:W-:Y:S02]  /*04b0*/  ISETP.NE.AND P0, PT, R7, 0x4, PT ;  /* 0x000000040700780c */ /* 0x000fe40003f05270 */
        /* <DEDUP_REMOVED lines=52> */
[----:B------:R-:W-:Y:S01]  /*0800*/  ISETP.NE.AND P0, PT, R7, 0x7, PT ;  /* 0x000000070700780c */ /* 0x000fe20003f05270 */
[----:B------:R-:W-:Y:S02]  /*0810*/  ULDC.64 UR6, c[0x0][0x3e8] ;  /* 0x0000fa0000067ab9 */ /* 0x000fe40000000a00 */
        /* <DEDUP_REMOVED lines=302> */
[----:B------:R-:W-:Y:S01]  /*1b00*/  ISETP.NE.AND P0, PT, R7, 0x18, PT ;  /* 0x000000180700780c */ /* 0x000fe20003f05270 */
[----:B------:R-:W-:Y:S01]  /*1b10*/  ULDC.64 UR6, c[0x0][0x330] ;  /* 0x0000cc0000067ab9 */ /* 0x000fe20000000a00 */
[----:B------:R-:W-:Y:S01]  /*1b20*/  MOV R8, RZ ;  /* 0x000000ff00087202 */ /* 0x000fe20000000f00 */
[----:B------:R-:W-:-:S04]  /*1b30*/  ULDC UR4, c[0x0][0x338] ;  /* 0x0000ce0000047ab9 */ /* 0x000fc80000000800 */
[----:B------:R-:W-:-:S05]  /*1b40*/  IMAD.HI.U32 R16, R9, UR7, R8 ;  /* 0x0000000709107c27 */ /* 0x000fca000f8e0008 */
[----:B------:R-:W-:Y:S01]  /*1b50*/  SHF.R.U32.HI R17, RZ, UR4, R16 ;  /* 0x00000004ff117c19 */ /* 0x000fe20008011610 */
[----:B------:R-:W0:Y:S01]  /*1b60*/  @P0 LDC.64 R18, c[0x0][0x340] ;  /* 0x0000d000ff120b82 */ /* 0x000e220000000a00 */
[----:B------:R-:W-:Y:S01]  /*1b70*/  @P0 MOV R16, RZ ;  /* 0x000000ff00100202 */ /* 0x000fe20000000f00 */
[----:B------:R-:W-:Y:S01]  /*1b80*/  ULDC.64 UR4, c[0x0][0x570] ;  /* 0x00015c0000047ab9 */ /* 0x000fe20000000a00 */
[----:B------:R-:W-:-:S05]  /*1b90*/  IADD3 R7, -R17, RZ, RZ ;  /* 0x000000ff11077210 */ /* 0x000fca0007ffe1ff */
[----:B------:R-:W1:Y:S08]  /*1ba0*/  @P0 LDC R21, c[0x0][0x33c] ;  /* 0x0000cf00ff150b82 */ /* 0x000e700000000800 */
[----:B------:R-:W2:Y:S08]  /*1bb0*/  @P0 LDC.64 R14, c[0x0][0x588] ;  /* 0x00016200ff0e0b82 */ /* 0x000eb00000000a00 */
[----:B------:R-:W3:Y:S01]  /*1bc0*/  @P0 LDC.64 R10, c[0x0][0x590] ;  /* 0x00016400ff0a0b82 */ /* 0x000ee20000000a00 */
[----:B0-----:R-:W-:-:S05]  /*1bd0*/  @P0 IMAD.HI.U32 R8, R17, R18, R16 ;  /* 0x0000001211080227 */ /* 0x001fca00078e0010 */
[----:B------:R-:W-:Y:S02]  /*1be0*/  @P0 SHF.R.U32.HI R8, RZ, R19, R8 ;  /* 0x00000013ff080219 */ /* 0x000fe40000011608 */
[----:B------:R-:W0:Y:S02]  /*1bf0*/  @P0 LDC.64 R12, c[0x0][0x598] ;  /* 0x00016600ff0c0b82 */ /* 0x000e240000000a00 */
[----:B------:R-:W-:Y:S01]  /*1c00*/  @P0 IADD3 R16, -R8, RZ, RZ ;  /* 0x000000ff08100210 */ /* 0x000fe20007ffe1ff */
[----:B------:R-:W-:Y:S01]  /*1c10*/  IMAD R8, R7, UR6, R9 ;  /* 0x0000000607087c24 */ /* 0x000fe2000f8e0209 */
[----:B------:R-:W-:-:S03]  /*1c20*/  ULDC.64 UR6, c[0x0][0x580] ;  /* 0x0001600000067ab9 */ /* 0x000fc60000000a00 */
[C---:B------:R-:W-:Y:S02]  /*1c30*/  IMAD R23, R8.reuse, UR4, R23 ;  /* 0x0000000408177c24 */ /* 0x040fe4000f8e0217 */
[----:B------:R-:W-:Y:S01]  /*1c40*/  IMAD R6, R8, UR5, R6 ;  /* 0x0000000508067c24 */ /* 0x000fe2000f8e0206 */
[----:B------:R-:W-:Y:S01]  /*1c50*/  ULDC.64 UR4, c[0x0][0x578] ;  /* 0x00015e0000047ab9 */ /* 0x000fe20000000a00 */
[----:B-1----:R-:W-:Y:S02]  /*1c60*/  @P0 IMAD R16, R16, R21, R17 ;  /* 0x0000001510100224 */ /* 0x002fe400078e0211 */
[C---:B------:R-:W-:Y:S02]  /*1c70*/  IMAD R5, R8.reuse, UR4, R5 ;  /* 0x0000000408057c24 */ /* 0x040fe4000f8e0205 */
[C---:B------:R-:W-:Y:S02]  /*1c80*/  IMAD R4, R8.reuse, UR5, R4 ;  /* 0x0000000508047c24 */ /* 0x040fe4000f8e0204 */
[----:B------:R-:W-:-:S02]  /*1c90*/  IMAD R3, R8, UR6, R3 ;  /* 0x0000000608037c24 */ /* 0x000fc4000f8e0203 */
[----:B------:R-:W-:Y:S02]  /*1ca0*/  IMAD R0, R8, UR7, R0 ;  /* 0x0000000708007c24 */ /* 0x000fe4000f8e0200 */
[C---:B--2---:R-:W-:Y:S02]  /*1cb0*/  @P0 IMAD R23, R16.reuse, R14, R23 ;  /* 0x0000000e10170224 */ /* 0x044fe400078e0217 */
[C---:B------:R-:W-:Y:S02]  /*1cc0*/  @P0 IMAD R6, R16.reuse, R15, R6 ;  /* 0x0000000f10060224 */ /* 0x040fe400078e0206 */
[C---:B---3--:R-:W-:Y:S02]  /*1cd0*/  @P0 IMAD R5, R16.reuse, R10, R5 ;  /* 0x0000000a10050224 */ /* 0x048fe400078e0205 */
[C---:B------:R-:W-:Y:S02]  /*1ce0*/  @P0 IMAD R4, R16.reuse, R11, R4 ;  /* 0x0000000b10040224 */ /* 0x040fe400078e0204 */
[----:B0-----:R-:W-:-:S02]  /*1cf0*/  @P0 IMAD R3, R16, R12, R3 ;  /* 0x0000000c10030224 */ /* 0x001fc400078e0203 */
[----:B------:R-:W-:-:S07]  /*1d00*/  @P0 IMAD R0, R16, R13, R0 ;  /* 0x0000000d10000224 */ /* 0x000fce00078e0200 */
.L_x_1776:
[----:B------:R-:W-:Y:S01]  /*1d10*/  ULDC.64 UR4, c[0x0][0x5a8] ;  /* 0x00016a0000047ab9 */ /* 0x000fe20000000a00 */
[----:B------:R-:W-:Y:S01]  /*1d20*/  ULDC.64 UR6, c[0x0][0x5b8] ;  /* 0x00016e0000067ab9 */ /* 0x000fe20000000a00 */
[----:B------:R-:W-:Y:S01]  /*1d30*/  IADD3 R6, P0, R6, UR4, RZ ;  /* 0x0000000406067c10 */ /* 0x000fe2000ff1e0ff */
[----:B------:R-:W-:Y:S01]  /*1d40*/  ULDC.64 UR8, c[0x0][0x5c0] ;  /* 0x0001700000087ab9 */ /* 0x000fe20000000a00 */
[----:B------:R-:W-:-:S03]  /*1d50*/  ULDC.64 UR10, c[0x0][0x5c8] ;  /* 0x00017200000a7ab9 */ /* 0x000fc60000000a00 */
[----:B------:R-:W-:Y:S01]  /*1d60*/  IMAD.X R7, RZ, RZ, UR5, P0 ;  /* 0x00000005ff077e24 */ /* 0x000fe200080e06ff */
[----:B------:R-:W-:-:S05]  /*1d70*/  ULDC.64 UR4, c[0x0][0x5b0] ;  /* 0x00016c0000047ab9 */ /* 0x000fca0000000a00 */
[----:B------:R-:W2:Y:S01]  /*1d80*/  LDG.E.64 R6, desc[UR36][R6.64] ;  /* 0x0000002406067981 */ /* 0x000ea2000c1e1b00 */
[----:B------:R-:W-:Y:S02]  /*1d90*/  IADD3 R28, P0, R5, UR4, RZ ;  /* 0x00000004051c7c10 */ /* 0x000fe4000ff1e0ff */
[----:B------:R-:W-:Y:S02]  /*1da0*/  IADD3 R18, P1, R4, UR6, RZ ;  /* 0x0000000604127c10 */ /* 0x000fe4000ff3e0ff */
[----:B------:R-:W-:Y:S02]  /*1db0*/  IADD3 R16, P2, R3, UR8, RZ ;  /* 0x0000000803107c10 */ /* 0x000fe4000ff5e0ff */
[----:B------:R-:W-:Y:S02]  /*1dc0*/  IADD3 R26, P3, R0, UR10, RZ ;  /* 0x0000000a001a7c10 */ /* 0x000fe4000ff7e0ff */
[----:B------:R-:W-:Y:S01]  /*1dd0*/  IADD3.X R29, RZ, UR5, RZ, P0, !PT ;  /* 0x00000005ff1d7c10 */ /* 0x000fe200087fe4ff */
[----:B------:R-:W-:Y:S01]  /*1de0*/  ULDC.64 UR4, c[0x0][0x5d0] ;  /* 0x0001740000047ab9 */ /* 0x000fe20000000a00 */
[----:B------:R-:W-:Y:S01]  /*1df0*/  IADD3.X R19, RZ, UR7, RZ, P1, !PT ;  /* 0x00000007ff137c10 */ /* 0x000fe20008ffe4ff */
[----:B------:R-:W-:Y:S01]  /*1e00*/  ULDC.64 UR6, c[0x4][0x148] ;  /* 0x0100520000067ab9 */ /* 0x000fe20000000a00 */
[----:B------:R-:W-:-:S02]  /*1e10*/  IADD3.X R17, RZ, UR9, RZ, P2, !PT ;  /* 0x00000009ff117c10 */ /* 0x000fc400097fe4ff */
[----:B------:R-:W-:Y:S01]  /*1e20*/  IADD3.X R27, RZ, UR11, RZ, P3, !PT ;  /* 0x0000000bff1b7c10 */ /* 0x000fe20009ffe4ff */
[----:B------:R-:W5:Y:S04]  /*1e30*/  LDG.E.64 R28, desc[UR36][R28.64] ;  /* 0x000000241c1c7981 */ /* 0x000f68000c1e1b00 */
[----:B------:R-:W5:Y:S04]  /*1e40*/  LDG.E.64 R18, desc[UR36][R18.64] ;  /* 0x0000002412127981 */ /* 0x000f68000c1e1b00 */
[----:B------:R-:W5:Y:S04]  /*1e50*/  LDG.E.64 R16, desc[UR36][R16.64] ;  /* 0x0000002410107981 */ /* 0x000f68000c1e1b00 */
[----:B------:R-:W5:Y:S01]  /*1e60*/  LDG.E.64 R26, desc[UR36][R26.64] ;  /* 0x000000241a1a7981 */ /* 0x000f62000c1e1b00 */
[----:B------:R-:W-:Y:S01]  /*1e70*/  ISETP.NE.U32.AND P0, PT, RZ, UR6, PT ;  /* 0x00000006ff007c0c */ /* 0x000fe2000bf05070 */
[----:B------:R-:W-:Y:S03]  /*1e80*/  BSSY B6, `(.L_x_1777) ;  /* 0x0000018000067945 */ /* 0x000fe60003800000 */
[----:B------:R-:W-:-:S02]  /*1e90*/  ISETP.NE.AND.EX P0, PT, RZ, UR7, PT, P0 ;  /* 0x00000007ff007c0c */ /* 0x000fc4000bf05300 */
[----:B--2---:R-:W-:-:S04]  /*1ea0*/  ISETP.EQ.U32.AND P1, PT, R6, UR4, PT ;  /* 0x0000000406007c0c */ /* 0x004fc8000bf22070 */
[----:B------:R-:W-:Y:S01]  /*1eb0*/  ISETP.EQ.AND.EX P1, PT, R7, UR5, PT, P1 ;  /* 0x0000000507007c0c */ /* 0x000fe2000bf22310 */
[----:B------:R-:W-:Y:S02]  /*1ec0*/  ULDC.64 UR4, c[0x0][0x5a0] ;  /* 0x0001680000047ab9 */ /* 0x000fe40000000a00 */
[----:B------:R-:W-:-:S04]  /*1ed0*/  IADD3 R22, P2, R23, UR4, RZ ;  /* 0x0000000417167c10 */ /* 0x000fc8000ff5e0ff */
[----:B------:R-:W-:-:S06]  /*1ee0*/  IADD3.X R23, RZ, UR5, RZ, P2, !PT ;  /* 0x00000005ff177c10 */ /* 0x000fcc00097fe4ff */
[----:B------:R-:W-:Y:S05]  /*1ef0*/  @P0 BRA P1, `(.L_x_1778) ;  /* 0x0000000000400947 */ /* 0x000fea0000800000 */
[----:B------:R-:W-:Y:S01]  /*1f00*/  MOV R14, 0x0 ;  /* 0x00000000000e7802 */ /* 0x000fe20000000f00 */
[----:B------:R-:W-:Y:S01]  /*1f10*/  ULDC.64 UR4, c[0x4][0x128] ;  /* 0x01004a0000047ab9 */ /* 0x000fe20000000a00 */
[----:B------:R-:W-:Y:S01]  /*1f20*/  ULDC.64 UR6, c[0x4][0x8] ;  /* 0x0100020000067ab9 */ /* 0x000fe20000000a00 */
[----:B------:R-:W-:Y:S01]  /*1f30*/  IMAD.U32 R4, RZ, RZ, UR4 ;  /* 0x00000004ff047e24 */ /* 0x000fe2000f8e00ff */
[----:B------:R-:W-:Y:S01]  /*1f40*/  MOV R5, UR5 ;  /* 0x0000000500057c02 */ /* 0x000fe20008000f00 */
[----:B------:R-:W-:Y:S01]  /*1f50*/  ULDC.64 UR4, c[0x4][0x110] ;  /* 0x0100440000047ab9 */ /* 0x000fe20000000a00 */
[----:B------:R-:W0:Y:S01]  /*1f60*/  LDC.64 R14, c[0x4][R14] ;  /* 0x010000000e0e7b82 */ /* 0x000e220000000a00 */
[----:B------:R-:W-:Y:S01]  /*1f70*/  HFMA2.MMA R12, -RZ, RZ, 0, 5.9604644775390625e-08 ;  /* 0x00000001ff0c7435 */ /* 0x000fe200000001ff */
[----:B------:R-:W-:Y:S01]  /*1f80*/  MOV R6, UR4 ;  /* 0x0000000400067c02 */ /* 0x000fe20008000f00 */
[----:B------:R-:W-:Y:S01]  /*1f90*/  IMAD.MOV.U32 R8, RZ, RZ, 0x2c ;  /* 0x0000002cff087424 */ /* 0x000fe200078e00ff */
[----:B------:R-:W-:-:S02]  /*1fa0*/  MOV R7, UR5 ;  /* 0x0000000500077c02 */ /* 0x000fc40008000f00 */
[----:B------:R-:W-:Y:S02]  /*1fb0*/  MOV R10, UR6 ;  /* 0x00000006000a7c02 */ /* 0x000fe40008000f00 */
[----:B------:R-:W-:Y:S02]  /*1fc0*/  MOV R11, UR7 ;  /* 0x00000007000b7c02 */ /* 0x000fe40008000f00 */
[----:B------:R-:W-:-:S07]  /*1fd0*/  MOV R13, RZ ;  /* 0x000000ff000d7202 */ /* 0x000fce0000000f00 */
[----:B------:R-:W-:-:S07]  /*1fe0*/  LEPC R20, `(.L_x_1778) ;  /* 0x000000001014794e */ /* 0x000fce0000000000 */
[----:B0----5:R-:W-:Y:S05]  /*1ff0*/  CALL.ABS.NOINC R14 ;  /* 0x000000000e007343 */ /* 0x021fea0003c00000 */
.L_x_1778:
[----:B------:R-:W-:Y:S05]  /*2000*/  BSYNC B6 ;  /* 0x0000000000067941 */ /* 0x000fea0003800000 */
.L_x_1777:
        /* <DEDUP_REMOVED lines=11> */
[----:B------:R-:W-:Y:S01]  /*20c0*/  MOV R4, UR4 ;  /* 0x0000000400047c02 */ /* 0x000fe20008000f00 */
[----:B------:R-:W-:Y:S01]  /*20d0*/  HFMA2.MMA R8, -RZ, RZ, 0, 2.6226043701171875e-06 ;  /* 0x0000002cff087435 */ /* 0x000fe200000001ff */
[----:B------:R-:W-:Y:S01]  /*20e0*/  MOV R5, UR5 ;  /* 0x0000000500057c02 */ /* 0x000fe20008000f00 */
[----:B------:R-:W0:Y:S01]  /*20f0*/  LDC.64 R14, c[0x4][R14] ;  /* 0x010000000e0e7b82 */ /* 0x000e220000000a00 */
[----:B------:R-:W-:Y:S01]  /*2100*/  ULDC.64 UR4, c[0x4][0x110] ;  /* 0x0100440000047ab9 */ /* 0x000fe20000000a00 */
[----:B------:R-:W-:Y:S01]  /*2110*/  HFMA2.MMA R13, -RZ, RZ, 0, 0 ;  /* 0x00000000ff0d7435 */ /* 0x000fe200000001ff */
[----:B------:R-:W-:Y:S01]  /*2120*/  MOV R6, UR4 ;  /* 0x0000000400067c02 */ /* 0x000fe20008000f00 */
[----:B------:R-:W-:Y:S01]  /*2130*/  IMAD.U32 R7, RZ, RZ, UR5 ;  /* 0x00000005ff077e24 */ /* 0x000fe2000f8e00ff */
[----:B------:R-:W-:-:S02]  /*2140*/  MOV R10, UR6 ;  /* 0x00000006000a7c02 */ /* 0x000fc40008000f00 */
[----:B------:R-:W-:Y:S02]  /*2150*/  MOV R11, UR7 ;  /* 0x00000007000b7c02 */ /* 0x000fe40008000f00 */
[----:B------:R-:W-:-:S07]  /*2160*/  MOV R12, 0x1 ;  /* 0x00000001000c7802 */ /* 0x000fce0000000f00 */
[----:B------:R-:W-:-:S07]  /*2170*/  LEPC R20, `(.L_x_1780) ;  /* 0x000000001014794e */ /* 0x000fce0000000000 */
[----:B0-----:R-:W-:Y:S05]  /*2180*/  CALL.ABS.NOINC R14 ;  /* 0x000000000e007343 */ /* 0x001fea0003c00000 */
.L_x_1780:
[----:B------:R-:W-:Y:S05]  /*2190*/  BSYNC B6 ;  /* 0x0000000000067941 */ /* 0x000fea0003800000 */
.L_x_1779:
        /* <DEDUP_REMOVED lines=29> */
.L_x_1782:
[----:B------:R-:W-:Y:S05]  /*2370*/  BSYNC B6 ;  /* 0x0000000000067941 */ /* 0x000fea0003800000 */
.L_x_1781:
[----:B------:R-:W0:Y:S01]  /*2380*/  LDC.64 R6, c[0x0][0x5e0] ;  /* 0x00017800ff067b82 */ /* 0x000e220000000a00 */
[----:B------:R-:W-:Y:S01]  /*2390*/  MOV R14, RZ ;  /* 0x000000ff000e7202 */ /* 0x000fe20000000f00 */
[----:B------:R-:W-:-:S06]  /*23a0*/  IMAD.MOV.U32 R29, RZ, RZ, RZ ;  /* 0x000000ffff1d7224 */ /* 0x000fcc00078e00ff */
[----:B------:R-:W1:Y:S01]  /*23b0*/  LDC R31, c[0x0][0x5e8] ;  /* 0x00017a00ff1f7b82 */ /* 0x000e620000000800 */
[----:B0-----:R-:W-:Y:S01]  /*23c0*/  ISETP.GE.U32.AND P0, PT, R6, 0x1, PT ;  /* 0x000000010600780c */ /* 0x001fe20003f06070 */
[-C--:B------:R-:W-:Y:S02]  /*23d0*/  IMAD R0, R27, R6.reuse, RZ ;  /* 0x000000061b007224 */ /* 0x080fe400078e02ff */
[----:B------:R-:W-:Y:S01]  /*23e0*/  IMAD.WIDE.U32 R4, R26, R6, RZ ;  /* 0x000000061a047225 */ /* 0x000fe200078e00ff */
[----:B------:R-:W-:-:S03]  /*23f0*/  ISETP.GE.AND.EX P0, PT, R7, RZ, PT, P0 ;  /* 0x000000ff0700720c */ /* 0x000fc60003f06300 */
[----:B------:R-:W-:Y:S01]  /*2400*/  IMAD R3, R26, R7, R0 ;  /* 0x000000071a037224 */ /* 0x000fe200078e0200 */
[----:B-1----:R-:W-:-:S04]  /*2410*/  IADD3 R31, R31, -0x1, RZ ;  /* 0xffffffff1f1f7810 */ /* 0x002fc80007ffe0ff */
[----:B------:R-:W-:-:S13]  /*2420*/  ISETP.LT.OR P0, PT, R31, RZ, !P0 ;  /* 0x000000ff1f00720c */ /* 0x000fda0004701670 */
[----:B------:R-:W-:Y:S05]  /*2430*/  @P0 BRA `(.L_x_1783) ;  /* 0x0000000000f40947 */ /* 0x000fea0003800000 */
[----:B------:R-:W0:Y:S01]  /*2440*/  LDC.64 R20, c[0x0][0x5f0] ;  /* 0x00017c00ff147b82 */ /* 0x000e220000000a00 */
[----:B------:R-:W-:Y:S01]  /*2450*/  HFMA2.MMA R14, -RZ, RZ, 0, 0 ;  /* 0x00000000ff0e7435 */ /* 0x000fe200000001ff */
[----:B------:R-:W-:Y:S01]  /*2460*/  BSSY B0, `(.L_x_1783) ;  /* 0x000003a000007945 */ /* 0x000fe20003800000 */
[----:B------:R-:W-:Y:S02]  /*2470*/  IADD3 R3, R5, R3, RZ ;  /* 0x0000000305037210 */ /* 0x000fe40007ffe0ff */
[----:B------:R-:W-:Y:S02]  /*2480*/  MOV R24, R4 ;  /* 0x0000000400187202 */ /* 0x000fe40000000f00 */
[----:B------:R-:W-:-:S07]  /*2490*/  MOV R29, RZ ;  /* 0x000000ff001d7202 */ /* 0x000fce0000000f00 */
.L_x_1787:
[----:B0-----:R-:W-:-:S06]  /*24a0*/  IMAD.WIDE R26, R31, 0x8, R20 ;  /* 0x000000081f1a7825 */ /* 0x001fcc00078e0214 */
[----:B------:R-:W2:Y:S01]  /*24b0*/  LDG.E.64 R26, desc[UR36][R26.64] ;  /* 0x000000241a1a7981 */ /* 0x000ea2000c1e1b00 */
[----:B------:R-:W-:Y:S01]  /*24c0*/  BSSY B1, `(.L_x_1784) ;  /* 0x000001d000017945 */ /* 0x000fe20003800000 */
[----:B------:R-:W-:Y:S02]  /*24d0*/  SHF.R.S32.HI R28, RZ, 0x1f, R31 ;  /* 0x0000001fff1c7819 */ /* 0x000fe4000001141f */
[----:B--2---:R-:W-:-:S04]  /*24e0*/  LOP3.LUT R0, R3, R27, RZ, 0xfc, !PT ;  /* 0x0000001b03007212 */ /* 0x004fc800078efcff */
[----:B------:R-:W-:-:S13]  /*24f0*/  ISETP.NE.U32.AND P0, PT, R0, RZ, PT ;  /* 0x000000ff0000720c */ /* 0x000fda0003f05070 */
[----:B------:R-:W-:Y:S05]  /*2500*/  @!P0 BRA `(.L_x_1785) ;  /* 0x0000000000148947 */ /* 0x000fea0003800000 */
[----:B------:R-:W-:Y:S01]  /*2510*/  MOV R4, R26 ;  /* 0x0000001a00047202 */ /* 0x000fe20000000f00 */
[----:B------:R-:W-:Y:S01]  /*2520*/  IMAD.MOV.U32 R5, RZ, RZ, R27 ;  /* 0x000000ffff057224 */ /* 0x000fe200078e001b */
[----:B------:R-:W-:-:S07]  /*2530*/  MOV R0, 0x2550 ;  /* 0x0000255000007802 */ /* 0x000fce0000000f00 */
[----:B------:R-:W-:Y:S05]  /*2540*/  CALL.REL.NOINC `($__internal_3_$__cuda_sm20_div_s64) ;  /* 0x00000030003c7944 */ /* 0x000fea0003c00000 */
[----:B------:R-:W-:Y:S05]  /*2550*/  BRA `(.L_x_1786) ;  /* 0x00000000004c7947 */ /* 0x000fea0003800000 */
.L_x_1785:
[----:B------:R-:W0:Y:S01]  /*2560*/  I2F.U32.RP R0, R26 ;  /* 0x0000001a00007306 */ /* 0x000e220000209000 */
[----:B------:R-:W-:Y:S02]  /*2570*/  IADD3 R7, RZ, -R26, RZ ;  /* 0x8000001aff077210 */ /* 0x000fe40007ffe0ff */
[----:B------:R-:W-:-:S05]  /*2580*/  ISETP.NE.U32.AND P2, PT, R26, RZ, PT ;  /* 0x000000ff1a00720c */ /* 0x000fca0003f45070 */
[----:B0-----:R-:W0:Y:S02]  /*2590*/  MUFU.RCP R0, R0 ;  /* 0x0000000000007308 */ /* 0x001e240000001000 */
[----:B0-----:R-:W-:-:S06]  /*25a0*/  IADD3 R4, R0, 0xffffffe, RZ ;  /* 0x0ffffffe00047810 */ /* 0x001fcc0007ffe0ff */
[----:B------:R0:W1:Y:S02]  /*25b0*/  F2I.FTZ.U32.TRUNC.NTZ R5, R4 ;  /* 0x0000000400057305 */ /* 0x000064000021f000 */
[----:B0-----:R-:W-:Y:S01]  /*25c0*/  HFMA2.MMA R4, -RZ, RZ, 0, 0 ;  /* 0x00000000ff047435 */ /* 0x001fe200000001ff */
[----:B-1----:R-:W-:-:S09]  /*25d0*/  IMAD R7, R7, R5, RZ ;  /* 0x0000000507077224 */ /* 0x002fd200078e02ff */
[----:B------:R-:W-:-:S06]  /*25e0*/  IMAD.HI.U32 R5, R5, R7, R4 ;  /* 0x0000000705057227 */ /* 0x000fcc00078e0004 */
[----:B------:R-:W-:-:S05]  /*25f0*/  IMAD.HI.U32 R4, R5, R24, RZ ;  /* 0x0000001805047227 */ /* 0x000fca00078e00ff */
[----:B------:R-:W-:-:S05]  /*2600*/  IADD3 R5, -R4, RZ, RZ ;  /* 0x000000ff04057210 */ /* 0x000fca0007ffe1ff */
[----:B------:R-:W-:-:S05]  /*2610*/  IMAD R5, R26, R5, R24 ;  /* 0x000000051a057224 */ /* 0x000fca00078e0218 */
[----:B------:R-:W-:-:S13]  /*2620*/  ISETP.GE.U32.AND P0, PT, R5, R26, PT ;  /* 0x0000001a0500720c */ /* 0x000fda0003f06070 */
[----:B------:R-:W-:Y:S01]  /*2630*/  @P0 IADD3 R5, -R26, R5, RZ ;  /* 0x000000051a050210 */ /* 0x000fe20007ffe1ff */
[----:B------:R-:W-:-:S03]  /*2640*/  @P0 VIADD R4, R4, 0x1 ;  /* 0x0000000104040836 */ /* 0x000fc60000000000 */
[----:B------:R-:W-:Y:S02]  /*2650*/  ISETP.GE.U32.AND P1, PT, R5, R26, PT ;  /* 0x0000001a0500720c */ /* 0x000fe40003f26070 */
[----:B------:R-:W-:-:S11]  /*2660*/  MOV R5, RZ ;  /* 0x000000ff00057202 */ /* 0x000fd60000000f00 */
[----:B------:R-:W-:Y:S02]  /*2670*/  @P1 IADD3 R4, R4, 0x1, RZ ;  /* 0x0000000104041810 */ /* 0x000fe40007ffe0ff */
[----:B------:R-:W-:-:S07]  /*2680*/  @!P2 LOP3.LUT R4, RZ, R26, RZ, 0x33, !PT ;  /* 0x0000001aff04a212 */ /* 0x000fce00078e33ff */
.L_x_1786:
[----:B------:R-:W-:Y:S05]  /*2690*/  BSYNC B1 ;  /* 0x0000000000017941 */ /* 0x000fea0003800000 */
.L_x_1784:
[----:B------:R-:W-:Y:S02]  /*26a0*/  ULDC.64 UR4, c[0x0][0x5f8] ;  /* 0x00017e0000047ab9 */ /* 0x000fe40000000a00 */
[----:B------:R-:W-:-:S04]  /*26b0*/  LEA R6, P0, R31, UR4, 0x3 ;  /* 0x000000041f067c11 */ /* 0x000fc8000f8018ff */
[----:B------:R-:W-:-:S06]  /*26c0*/  LEA.HI.X R7, R31, UR5, R28, 0x3, P0 ;  /* 0x000000051f077c11 */ /* 0x000fcc00080f1c1c */
[----:B------:R-:W2:Y:S01]  /*26d0*/  LDG.E.64 R6, desc[UR36][R6.64] ;  /* 0x0000002406067981 */ /* 0x000ea2000c1e1b00 */
[----:B------:R-:W-:Y:S02]  /*26e0*/  IADD3 R13, P0, RZ, -R4, RZ ;  /* 0x80000004ff0d7210 */ /* 0x000fe40007f1e0ff */
[----:B------:R-:W-:Y:S02]  /*26f0*/  MOV R8, R24 ;  /* 0x0000001800087202 */ /* 0x000fe40000000f00 */
[----:B------:R-:W-:Y:S02]  /*2700*/  IADD3.X R11, RZ, ~R5, RZ, P0, !PT ;  /* 0x80000005ff0b7210 */ /* 0x000fe400007fe4ff */
[----:B------:R-:W-:Y:S02]  /*2710*/  MOV R9, R3 ;  /* 0x0000000300097202 */ /* 0x000fe40000000f00 */
[----:B------:R-:W-:Y:S01]  /*2720*/  IADD3 R31, R31, -0x1, RZ ;  /* 0xffffffff1f1f7810 */ /* 0x000fe20007ffe0ff */
[----:B------:R-:W-:Y:S01]  /*2730*/  IMAD R11, R11, R26, RZ ;  /* 0x0000001a0b0b7224 */ /* 0x000fe200078e02ff */
[----:B------:R-:W-:Y:S01]  /*2740*/  MOV R15, R29 ;  /* 0x0000001d000f7202 */ /* 0x000fe20000000f00 */
[----:B------:R-:W-:Y:S01]  /*2750*/  IMAD.WIDE.U32 R8, R26, R13, R8 ;  /* 0x0000000d1a087225 */ /* 0x000fe200078e0008 */
[----:B------:R-:W-:-:S02]  /*2760*/  ISETP.GT.AND P0, PT, R31, -0x1, PT ;  /* 0xffffffff1f00780c */ /* 0x000fc40003f04270 */
[----:B------:R-:W-:Y:S01]  /*2770*/  MOV R24, R4 ;  /* 0x0000000400187202 */ /* 0x000fe20000000f00 */
[----:B------:R-:W-:-:S04]  /*2780*/  IMAD R3, R27, R13, R11 ;  /* 0x0000000d1b037224 */ /* 0x000fc800078e020b */
[----:B------:R-:W-:-:S04]  /*2790*/  IMAD.IADD R3, R9, 0x1, R3 ;  /* 0x0000000109037824 */ /* 0x000fc800078e0203 */
[----:B--2---:R-:W-:Y:S02]  /*27a0*/  IMAD R3, R3, R6, RZ ;  /* 0x0000000603037224 */ /* 0x004fe400078e02ff */
[----:B------:R-:W-:-:S04]  /*27b0*/  IMAD.WIDE.U32 R14, R6, R8, R14 ;  /* 0x00000008060e7225 */ /* 0x000fc800078e000e */
[----:B------:R-:W-:Y:S01]  /*27c0*/  IMAD R7, R7, R8, R3 ;  /* 0x0000000807077224 */ /* 0x000fe200078e0203 */
[----:B------:R-:W-:-:S04]  /*27d0*/  MOV R3, R5 ;  /* 0x0000000500037202 */ /* 0x000fc80000000f00 */
[----:B------:R-:W-:Y:S01]  /*27e0*/  IADD3 R29, R15, R7, RZ ;  /* 0x000000070f1d7210 */ /* 0x000fe20007ffe0ff */
[----:B------:R-:W-:Y:S06]  /*27f0*/  @P0 BRA `(.L_x_1787) ;  /* 0xfffffffc00280947 */ /* 0x000fec000383ffff */
[----:B------:R-:W-:Y:S05]  /*2800*/  BSYNC B0 ;  /* 0x0000000000007941 */ /* 0x000fea0003800000 */
.L_x_1783:
[-C--:B------:R-:W-:Y:S01]  /*2810*/  IADD3 R3, P0, R18, R14.reuse, RZ ;  /* 0x0000000e12037210 */ /* 0x080fe20007f1e0ff */
[----:B------:R-:W-:Y:S01]  /*2820*/  BSSY B7, `(.L_x_1788) ;  /* 0x0000031000077945 */ /* 0x000fe20003800000 */
[----:B------:R-:W-:Y:S02]  /*2830*/  IADD3 R5, P1, R16, R14, RZ ;  /* 0x0000000e10057210 */ /* 0x000fe40007f3e0ff */
[----:B------:R-:W-:Y:S01]  /*2840*/  IADD3 R0, P2, R3, 0x1, RZ ;  /* 0x0000000103007810 */ /* 0x000fe20007f5e0ff */
[----:B------:R-:W-:Y:S01]  /*2850*/  IMAD.X R4, R19, 0x1, R29, P0 ;  /* 0x0000000113047824 */ /* 0x000fe200000e061d */
[----:B------:R-:W-:Y:S02]  /*2860*/  IADD3.X R29, R17, R29, RZ, P1, !PT ;  /* 0x0000001d111d7210 */ /* 0x000fe40000ffe4ff */
[----:B------:R-:W-:Y:S02]  /*2870*/  ISETP.GE.U32.AND P0, PT, R0, R5, PT ;  /* 0x000000050000720c */ /* 0x000fe40003f06070 */
[----:B------:R-:W-:-:S02]  /*2880*/  IADD3.X R0, RZ, R4, RZ, P2, !PT ;  /* 0x00000004ff007210 */ /* 0x000fc400017fe4ff */
[----:B------:R-:W-:Y:S02]  /*2890*/  ISETP.LE.U32.AND P1, PT, R16, R18, PT ;  /* 0x000000121000720c */ /* 0x000fe40003f23070 */
        /* <DEDUP_REMOVED lines=8> */
[----:B------:R-:W-:-:S02]  /*2920*/  LEA.HI.X R24, R5, UR5, R29, 0x3, P2 ;  /* 0x0000000505187c11 */ /* 0x000fc400090f1c1d */
[----:B------:R-:W-:-:S07]  /*2930*/  IADD3.X R17, RZ, R17, RZ, P1, !PT ;  /* 0x00000011ff117210 */ /* 0x000fce0000ffe4ff */
.L_x_1792:
        /* <DEDUP_REMOVED lines=17> */
[----:B------:R-:W-:Y:S01]  /*2a50*/  MOV R10, UR6 ;  /* 0x00000006000a7c02 */ /* 0x000fe20008000f00 */
[----:B------:R-:W-:Y:S01]  /*2a60*/  IMAD.U32 R6, RZ, RZ, UR4 ;  /* 0x00000004ff067e24 */ /* 0x000fe2000f8e00ff */
[----:B------:R-:W-:Y:S01]  /*2a70*/  MOV R7, UR5 ;  /* 0x0000000500077c02 */ /* 0x000fe20008000f00 */
[----:B------:R-:W-:Y:S01]  /*2a80*/  IMAD.MOV.U32 R13, RZ, RZ, RZ ;  /* 0x000000ffff0d7224 */ /* 0x000fe200078e00ff */
[----:B------:R-:W-:-:S02]  /*2a90*/  MOV R11, UR7 ;  /* 0x00000007000b7c02 */ /* 0x000fc40008000f00 */
[----:B------:R-:W-:-:S07]  /*2aa0*/  MOV R12, 0x1 ;  /* 0x00000001000c7802 */ /* 0x000fce0000000f00 */
[----:B------:R-:W-:-:S07]  /*2ab0*/  LEPC R20, `(.L_x_1791) ;  /* 0x000000001014794e */ /* 0x000fce0000000000 */
[----:B0-----:R-:W-:Y:S05]  /*2ac0*/  CALL.ABS.NOINC R14 ;  /* 0x000000000e007343 */ /* 0x001fea0003c00000 */
.L_x_1791:
[----:B------:R-:W-:Y:S05]  /*2ad0*/  BSYNC B6 ;  /* 0x0000000000067941 */ /* 0x000fea0003800000 */
.L_x_1790:
[----:B------:R-:W-:-:S04]  /*2ae0*/  IADD3 R16, P0, R16, 0x8, RZ ;  /* 0x0000000810107810 */ /* 0x000fc80007f1e0ff */
[----:B------:R-:W-:Y:S02]  /*2af0*/  IADD3.X R17, RZ, R17, RZ, P0, !PT ;  /* 0x00000011ff117210 */ /* 0x000fe400007fe4ff */
[----:B------:R-:W-:-:S04]  /*2b00*/  ISETP.GE.U32.AND P0, PT, R16, R18, PT ;  /* 0x000000121000720c */ /* 0x000fc80003f06070 */
[----:B------:R-:W-:-:S13]  /*2b10*/  ISETP.GE.U32.AND.EX P0, PT, R17, R24, PT, P0 ;  /* 0x000000181100720c */ /* 0x000fda0003f06100 */
[----:B------:R-:W-:Y:S05]  /*2b20*/  @!P0 BRA `(.L_x_1792) ;  /* 0xfffffffc00848947 */ /* 0x000fea000383ffff */
.L_x_1789:
[----:B------:R-:W-:Y:S05]  /*2b30*/  BSYNC B7 ;  /* 0x0000000000077941 */ /* 0x000fea0003800000 */
.L_x_1788:
[----:B------:R0:W-:Y:S01]  /*2b40*/  STG.E.64 desc[UR36][R22.64], RZ ;  /* 0x000000ff16007986 */ /* 0x0001e2000c101b24 */
[----:B------:R-:W-:-:S04]  /*2b50*/  LEA R2, R2, R25, 0x8 ;  /* 0x0000001902027211 */ /* 0x000fc800078e40ff */
[----:B------:R-:W-:-:S07]  /*2b60*/  IADD3 R11, R2, 0x80, RZ ;  /* 0x00000080020b7810 */ /* 0x000fce0007ffe0ff */
.L_x_1775:
[----:B------:R-:W-:Y:S05]  /*2b70*/  BSYNC B8 ;  /* 0x0000000000087941 */ /* 0x000fea0003800000 */
.L_x_1774:
[----:B------:R-:W-:Y:S02]  /*2b80*/  ULDC UR4, c[0x0][0x210] ;  /* 0x0000840000047ab9 */ /* 0x000fe40000000800 */
[----:B------:R-:W-:-:S13]  /*2b90*/  ISETP.GE.AND P0, PT, R11, UR4, PT ;  /* 0x000000040b007c0c */ /* 0x000fda000bf06270 */
[----:B------:R-:W-:Y:S05]  /*2ba0*/  @P0 EXIT ;  /* 0x000000000000094d */ /* 0x000fea0003800000 */
[----:B------:R-:W1:Y:S01]  /*2bb0*/  LDC R10, c[0x0][0x218] ;  /* 0x00008600ff0a7b82 */ /* 0x000e620000000800 */
[----:B------:R-:W-:Y:S01]  /*2bc0*/  HFMA2.MMA R0, -RZ, RZ, 0, 0 ;  /* 0x00000000ff007435 */ /* 0x000fe200000001ff */
[----:B------:R-:W-:Y:S02]  /*2bd0*/  CS2R R2, SRZ ;  /* 0x0000000000027805 */ /* 0x000fe4000001ff00 */
[----:B------:R-:W-:Y:S02]  /*2be0*/  CS2R R4, SRZ ;  /* 0x0000000000047805 */ /* 0x000fe4000001ff00 */
[----:B0-----:R-:W-:Y:S02]  /*2bf0*/  MOV R23, RZ ;  /* 0x000000ff00177202 */ /* 0x001fe40000000f00 */
[----:B-1----:R-:W-:-:S13]  /*2c00*/  ISETP.NE.AND P0, PT, R10, RZ, PT ;  /* 0x000000ff0a00720c */ /* 0x002fda0003f05270 */
        /* <DEDUP_REMOVED lines=423> */
[----:B------:R-:W-:Y:S01]  /*4680*/  @P0 IMAD.MOV.U32 R14, RZ, RZ, RZ ;  /* 0x000000ffff0e0224 */ /* 0x000fe200078e00ff */
[----:B------:R-:W-:-:S06]  /*4690*/  ULDC.64 UR4, c[0x0][0x570] ;  /* 0x00015c0000047ab9 */ /* 0x000fcc0000000a00 */
[----:B------:R-:W1:Y:S08]  /*46a0*/  @P0 LDC R19, c[0x0][0x33c] ;  /* 0x0000cf00ff130b82 */ /* 0x000e700000000800 */
[----:B------:R-:W2:Y:S08]  /*46b0*/  @P0 LDC.64 R8, c[0x0][0x588] ;  /* 0x00016200ff080b82 */ /* 0x000eb00000000a00 */
[----:B------:R-:W3:Y:S01]  /*46c0*/  @P0 LDC.64 R10, c[0x0][0x590] ;  /* 0x00016400ff0a0b82 */ /* 0x000ee20000000a00 */
[----:B0-----:R-:W-:-:S05]  /*46d0*/  @P0 IMAD.HI.U32 R6, R15, R16, R14 ;  /* 0x000000100f060227 */ /* 0x001fca00078e000e */
[----:B------:R-:W-:Y:S02]  /*46e0*/  @P0 SHF.R.U32.HI R6, RZ, R17, R6 ;  /* 0x00000011ff060219 */ /* 0x000fe40000011606 */
[----:B------:R-:W0:Y:S01]  /*46f0*/  @P0 LDC.64 R12, c[0x0][0x598] ;  /* 0x00016600ff0c0b82 */ /* 0x000e220000000a00 */
[----:B------:R-:W-:Y:S02]  /*4700*/  IADD3 R17, -R15, RZ, RZ ;  /* 0x000000ff0f117210 */ /* 0x000fe40007ffe1ff */
[----:B------:R-:W-:-:S03]  /*4710*/  @P0 IADD3 R14, -R6, RZ, RZ ;  /* 0x000000ff060e0210 */ /* 0x000fc60007ffe1ff */
[----:B------:R-:W-:Y:S01]  /*4720*/  IMAD R6, R17, UR6, R7 ;  /* 0x0000000611067c24 */ /* 0x000fe2000f8e0207 */
[----:B------:R-:W-:Y:S01]  /*4730*/  ULDC.64 UR6, c[0x0][0x580] ;  /* 0x0001600000067ab9 */ /* 0x000fe20000000a00 */
[----:B-1----:R-:W-:Y:S02]  /*4740*/  @P0 IMAD R14, R19, R14, R15 ;  /* 0x0000000e130e0224 */ /* 0x002fe400078e020f */
[C---:B------:R-:W-:Y:S02]  /*4750*/  IMAD R23, R6.reuse, UR4, R23 ;  /* 0x0000000406177c24 */ /* 0x040fe4000f8e0217 */
[C---:B------:R-:W-:Y:S01]  /*4760*/  IMAD R4, R6.reuse, UR5, R4 ;  /* 0x0000000506047c24 */ /* 0x040fe2000f8e0204 */
[----:B------:R-:W-:Y:S01]  /*4770*/  ULDC.64 UR4, c[0x0][0x578] ;  /* 0x00015e0000047ab9 */ /* 0x000fe20000000a00 */
[C---:B------:R-:W-:Y:S02]  /*4780*/  IMAD R3, R6.reuse, UR6, R3 ;  /* 0x0000000606037c24 */ /* 0x040fe4000f8e0203 */
[----:B------:R-:W-:-:S02]  /*4790*/  IMAD R5, R6, UR4, R5 ;  /* 0x0000000406057c24 */ /* 0x000fc4000f8e0205 */
[C---:B------:R-:W-:Y:S02]  /*47a0*/  IMAD R2, R6.reuse, UR5, R2 ;  /* 0x0000000506027c24 */ /* 0x040fe4000f8e0202 */
[----:B------:R-:W-:Y:S02]  /*47b0*/  IMAD R0, R6, UR7, R0 ;  /* 0x0000000706007c24 */ /* 0x000fe4000f8e0200 */
[C---:B--2---:R-:W-:Y:S02]  /*47c0*/  @P0 IMAD R23, R14.reuse, R8, R23 ;  /* 0x000000080e170224 */ /* 0x044fe400078e0217 */
[C---:B------:R-:W-:Y:S02]  /*47d0*/  @P0 IMAD R4, R14.reuse, R9, R4 ;  /* 0x000000090e040224 */ /* 0x040fe400078e0204 */
[C---:B---3--:R-:W-:Y:S02]  /*47e0*/  @P0 IMAD R5, R14.reuse, R10, R5 ;  /* 0x0000000a0e050224 */ /* 0x048fe400078e0205 */
[----:B------:R-:W-:-:S02]  /*47f0*/  @P0 IMAD R2, R14, R11, R2 ;  /* 0x0000000b0e020224 */ /* 0x000fc400078e0202 */
[C---:B0-----:R-:W-:Y:S02]  /*4800*/  @P0 IMAD R3, R14.reuse, R12, R3 ;  /* 0x0000000c0e030224 */ /* 0x041fe400078e0203 */
[----:B------:R-:W-:-:S07]  /*4810*/  @P0 IMAD R0, R14, R13, R0 ;  /* 0x0000000d0e000224 */ /* 0x000fce00078e0200 */
.L_x_1793:
[----:B------:R-:W-:Y:S01]  /*4820*/  ULDC.64 UR4, c[0x0][0x5a8] ;  /* 0x00016a0000047ab9 */ /* 0x000fe20000000a00 */
[----:B------:R-:W-:Y:S01]  /*4830*/  ULDC.64 UR8, c[0x0][0x5c0] ;  /* 0x0001700000087ab9 */ /* 0x000fe20000000a00 */
[----:B------:R-:W-:Y:S01]  /*4840*/  IADD3 R6, P0, R4, UR4, RZ ;  /* 0x0000000404067c10 */ /* 0x000fe2000ff1e0ff */
[----:B------:R-:W-:Y:S01]  /*4850*/  ULDC.64 UR6, c[0x0][0x5b8] ;  /* 0x00016e0000067ab9 */ /* 0x000fe20000000a00 */
[----:B------:R-:W-:Y:S02]  /*4860*/  ULDC.64 UR10, c[0x0][0x5c8] ;  /* 0x00017200000a7ab9 */ /* 0x000fe40000000a00 */
[----:B------:R-:W-:Y:S01]  /*4870*/  IADD3.X R7, RZ, UR5, RZ, P0, !PT ;  /* 0x00000005ff077c10 */ /* 0x000fe200087fe4ff */
[----:B------:R-:W-:-:S05]  /*4880*/  ULDC.64 UR4, c[0x0][0x5b0] ;  /* 0x00016c0000047ab9 */ /* 0x000fca0000000a00 */
[----:B------:R-:W2:Y:S01]  /*4890*/  LDG.E.64 R6, desc[UR36][R6.64] ;  /* 0x0000002406067981 */ /* 0x000ea2000c1e1b00 */
[----:B------:R-:W-:Y:S02]  /*48a0*/  IADD3 R16, P2, R3, UR8, RZ ;  /* 0x0000000803107c10 */ /* 0x000fe4000ff5e0ff */
[----:B------:R-:W-:Y:S02]  /*48b0*/  IADD3 R26, P0, R5, UR4, RZ ;  /* 0x00000004051a7c10 */ /* 0x000fe4000ff1e0ff */
[----:B------:R-:W-:Y:S01]  /*48c0*/  IADD3 R18, P1, R2, UR6, RZ ;  /* 0x0000000602127c10 */ /* 0x000fe2000ff3e0ff */
[----:B------:R-:W-:Y:S01]  /*48d0*/  IMAD.X R17, RZ, RZ, UR9, P2 ;  /* 0x00000009ff117e24 */ /* 0x000fe200090e06ff */
[----:B------:R-:W-:Y:S02]  /*48e0*/  IADD3 R24, P3, R0, UR10, RZ ;  /* 0x0000000a00187c10 */ /* 0x000fe4000ff7e0ff */
[----:B------:R-:W-:Y:S01]  /*48f0*/  IADD3.X R27, RZ, UR5, RZ, P0, !PT ;  /* 0x00000005ff1b7c10 */ /* 0x000fe200087fe4ff */
[----:B------:R-:W-:Y:S01]  /*4900*/  ULDC.64 UR4, c[0x0][0x5d0] ;  /* 0x0001740000047ab9 */ /* 0x000fe20000000a00 */
[----:B------:R-:W-:Y:S01]  /*4910*/  IADD3.X R19, RZ, UR7, RZ, P1, !PT ;  /* 0x00000007ff137c10 */ /* 0x000fe20008ffe4ff */
[----:B------:R-:W5:Y:S01]  /*4920*/  LDG.E.64 R16, desc[UR36][R16.64] ;  /* 0x0000002410107981 */ /* 0x000f62000c1e1b00 */
[----:B------:R-:W-:Y:S01]  /*4930*/  IADD3.X R25, RZ, UR11, RZ, P3, !PT ;  /* 0x0000000bff197c10 */ /* 0x000fe20009ffe4ff */
[----:B------:R-:W-:-:S02]  /*4940*/  ULDC.64 UR6, c[0x4][0x148] ;  /* 0x0100520000067ab9 */ /* 0x000fc40000000a00 */
[----:B------:R-:W5:Y:S04]  /*4950*/  LDG.E.64 R26, desc[UR36][R26.64] ;  /* 0x000000241a1a7981 */ /* 0x000f68000c1e1b00 */
[----:B------:R-:W5:Y:S04]  /*4960*/  LDG.E.64 R18, desc[UR36][R18.64] ;  /* 0x0000002412127981 */ /* 0x000f68000c1e1b00 */
[----:B------:R-:W5:Y:S01]  /*4970*/  LDG.E.64 R24, desc[UR36][R24.64] ;  /* 0x0000002418187981 */ /* 0x000f62000c1e1b00 */
[----:B------:R-:W-:-:S04]  /*4980*/  ISETP.NE.U32.AND P1, PT, RZ, UR6, PT ;  /* 0x00000006ff007c0c */ /* 0x000fc8000bf25070 */
[----:B------:R-:W-:Y:S01]  /*4990*/  ISETP.NE.AND.EX P1, PT, RZ, UR7, PT, P1 ;  /* 0x00000007ff007c0c */ /* 0x000fe2000bf25310 */
[----:B------:R-:W-:Y:S01]  /*49a0*/  BSSY B6, `(.L_x_1794) ;  /* 0x0000017000067945 */ /* 0x000fe20003800000 */
        /* <DEDUP_REMOVED lines=9> */
[----:B------:R-:W-:Y:S01]  /*4a40*/  MOV R4, UR4 ;  /* 0x0000000400047c02 */ /* 0x000fe20008000f00 */
[----:B------:R0:W1:Y:S01]  /*4a50*/  LDC.64 R2, c[0x4][R0] ;  /* 0x0100000000027b82 */ /* 0x0000620000000a00 */
[----:B------:R-:W-:Y:S01]  /*4a60*/  MOV R5, UR5 ;  /* 0x0000000500057c02 */ /* 0x000fe20008000f00 */
[----:B------:R-:W-:Y:S01]  /*4a70*/  ULDC.64 UR4, c[0x4][0x110] ;  /* 0x0100440000047ab9 */ /* 0x000fe20000000a00 */
[----:B------:R-:W-:Y:S01]  /*4a80*/  HFMA2.MMA R8, -RZ, RZ, 0, 2.6226043701171875e-06 ;  /* 0x0000002cff087435 */ /* 0x000fe200000001ff */
[----:B------:R-:W-:Y:S01]  /*4a90*/  MOV R6, UR4 ;  /* 0x0000000400067c02 */ /* 0x000fe20008000f00 */
[----:B------:R-:W-:Y:S01]  /*4aa0*/  HFMA2.MMA R13, -RZ, RZ, 0, 0 ;  /* 0x00000000ff0d7435 */ /* 0x000fe200000001ff */
[----:B------:R-:W-:Y:S01]  /*4ab0*/  IMAD.U32 R7, RZ, RZ, UR5 ;  /* 0x00000005ff077e24 */ /* 0x000fe2000f8e00ff */
[----:B------:R-:W-:-:S02]  /*4ac0*/  MOV R10, UR6 ;  /* 0x00000006000a7c02 */ /* 0x000fc40008000f00 */
[----:B------:R-:W-:Y:S02]  /*4ad0*/  MOV R11, UR7 ;  /* 0x00000007000b7c02 */ /* 0x000fe40008000f00 */
[----:B0-----:R-:W-:-:S07]  /*4ae0*/  MOV R12, 0x1 ;  /* 0x00000001000c7802 */ /* 0x001fce0000000f00 */
[----:B------:R-:W-:-:S07]  /*4af0*/  LEPC R20, `(.L_x_1795) ;  /* 0x000000001014794e */ /* 0x000fce0000000000 */
[----:B-1---5:R-:W-:Y:S05]  /*4b00*/  CALL.ABS.NOINC R2 ;  /* 0x0000000002007343 */ /* 0x022fea0003c00000 */
.L_x_1795:
[----:B------:R-:W-:Y:S05]  /*4b10*/  BSYNC B6 ;  /* 0x0000000000067941 */ /* 0x000fea0003800000 */
.L_x_1794:
        /* <DEDUP_REMOVED lines=13> */
[----:B------:R-:W-:Y:S01]  /*4bf0*/  MOV R5, UR5 ;  /* 0x0000000500057c02 */ /* 0x000fe20008000f00 */
[----:B------:R-:W-:Y:S01]  /*4c00*/  ULDC.64 UR4, c[0x4][0x110] ;  /* 0x0100440000047ab9 */ /* 0x000fe20000000a00 */
[----:B------:R-:W-:Y:S01]  /*4c10*/  HFMA2.MMA R12, -RZ, RZ, 0, 5.9604644775390625e-08 ;  /* 0x00000001ff0c7435 */ /* 0x000fe200000001ff */
[----:B------:R-:W-:Y:S01]  /*4c20*/  MOV R6, UR4 ;  /* 0x0000000400067c02 */ /* 0x000fe20008000f00 */
[----:B------:R-:W-:Y:S01]  /*4c30*/  IMAD.MOV.U32 R8, RZ, RZ, 0x2c ;  /* 0x0000002cff087424 */ /* 0x000fe200078e00ff */
[----:B------:R-:W-:-:S02]  /*4c40*/  MOV R7, UR5 ;  /* 0x0000000500077c02 */ /* 0x000fc40008000f00 */
[----:B------:R-:W-:Y:S02]  /*4c50*/  MOV R10, UR6 ;  /* 0x00000006000a7c02 */ /* 0x000fe40008000f00 */
[----:B------:R-:W-:Y:S02]  /*4c60*/  MOV R11, UR7 ;  /* 0x00000007000b7c02 */ /* 0x000fe40008000f00 */
[----:B0-----:R-:W-:-:S07]  /*4c70*/  MOV R13, RZ ;  /* 0x000000ff000d7202 */ /* 0x001fce0000000f00 */
[----:B------:R-:W-:-:S07]  /*4c80*/  LEPC R20, `(.L_x_1797) ;  /* 0x000000001014794e */ /* 0x000fce0000000000 */
[----:B-1----:R-:W-:Y:S05]  /*4c90*/  CALL.ABS.NOINC R2 ;  /* 0x0000000002007343 */ /* 0x002fea0003c00000 */
.L_x_1797:
[----:B------:R-:W-:Y:S05]  /*4ca0*/  BSYNC B6 ;  /* 0x0000000000067941 */ /* 0x000fea0003800000 */
.L_x_1796:
[----:B------:R-:W-:Y:S01]  /*4cb0*/  IADD3 R0, P1, -R18, R16, RZ ;  /* 0x0000001012007210 */ /* 0x000fe20007f3e1ff */
[----:B------:R-:W-:Y:S01]  /*4cc0*/  ULDC.64 UR4, c[0x0][0x5d8] ;  /* 0x0001760000047ab9 */ /* 0x000fe20000000a00 */
[----:B------:R-:W-:Y:S01]  /*4cd0*/  ULDC.64 UR6, c[0x0][0x5d0] ;  /* 0x0001740000067ab9 */ /* 0x000fe20000000a00 */
[----:B------:R-:W-:Y:S01]  /*4ce0*/  ULDC.64 UR8, c[0x4][0x168] ;  /* 0x01005a0000087ab9 */ /* 0x000fe20000000a00 */
[C---:B------:R-:W-:Y:S01]  /*4cf0*/  ISETP.GT.U32.AND P0, PT, R0.reuse, UR4, PT ;  /* 0x0000000400007c0c */ /* 0x040fe2000bf04070 */
[----:B------:R-:W-:Y:S01]  /*4d00*/  BSSY B6, `(.L_x_1798) ;  /* 0x0000018000067945 */ /* 0x000fe20003800000 */
[----:B------:R-:W-:Y:S02]  /*4d10*/  IADD3.X R2, ~R19, R17, RZ, P1, !PT ;  /* 0x0000001113027210 */ /* 0x000fe40000ffe5ff */
[----:B------:R-:W-:Y:S02]  /*4d20*/  ISETP.GE.U32.AND P1, PT, R0, UR6, PT ;  /* 0x0000000600007c0c */ /* 0x000fe4000bf26070 */
[----:B------:R-:W-:-:S02]  /*4d30*/  ISETP.NE.U32.AND P2, PT, RZ, UR8, PT ;  /* 0x00000008ff007c0c */ /* 0x000fc4000bf45070 */
[C---:B------:R-:W-:Y:S02]  /*4d40*/  ISETP.GT.AND.EX P0, PT, R2.reuse, UR5, PT, P0 ;  /* 0x0000000502007c0c */ /* 0x040fe4000bf04300 */
[----:B------:R-:W-:Y:S02]  /*4d50*/  ISETP.NE.AND.EX P2, PT, RZ, UR9, PT, P2 ;  /* 0x00000009ff007c0c */ /* 0x000fe4000bf45320 */
[----:B------:R-:W-:-:S13]  /*4d60*/  ISETP.GE.AND.EX P0, PT, R2, UR7, !P0, P1 ;  /* 0x0000000702007c0c */ /* 0x000fda000c706310 */
        /* <DEDUP_REMOVED lines=9> */
[----:B------:R-:W-:Y:S01]  /*4e00*/  IMAD.U32 R6, RZ, RZ, UR4 ;  /* 0x00000004ff067e24 */ /* 0x000fe2000f8e00ff */
[----:B------:R-:W-:Y:S01]  /*4e10*/  MOV R7, UR5 ;  /* 0x0000000500077c02 */ /* 0x000fe20008000f00 */
[----:B------:R-:W-:Y:S01]  /*4e20*/  IMAD.MOV.U32 R13, RZ, RZ, RZ ;  /* 0x000000ffff0d7224 */ /* 0x000fe200078e00ff */
[----:B------:R-:W-:-:S02]  /*4e30*/  MOV R10, UR6 ;  /* 0x00000006000a7c02 */ /* 0x000fc40008000f00 */
[----:B------:R-:W-:Y:S02]  /*4e40*/  MOV R11, UR7 ;  /* 0x00000007000b7c02 */ /* 0x000fe40008000f00 */
[----:B0-----:R-:W-:-:S07]  /*4e50*/  MOV R12, 0x1 ;  /* 0x00000001000c7802 */ /* 0x001fce0000000f00 */
[----:B------:R-:W-:-:S07]  /*4e60*/  LEPC R20, `(.L_x_1799) ;  /* 0x000000001014794e */ /* 0x000fce0000000000 */
[----:B-1----:R-:W-:Y:S05]  /*4e70*/  CALL.ABS.NOINC R2 ;  /* 0x0000000002007343 */ /* 0x002fea0003c00000 */
.L_x_1799:
[----:B------:R-:W-:Y:S05]  /*4e80*/  BSYNC B6 ;  /* 0x0000000000067941 */ /* 0x000fea0003800000 */
.L_x_1798:
[----:B------:R-:W0:Y:S01]  /*4e90*/  LDC.64 R2, c[0x0][0x5e0] ;  /* 0x00017800ff027b82 */ /* 0x000e220000000a00 */
[----:B------:R-:W-:-:S07]  /*4ea0*/  CS2R R20, SRZ ;  /* 0x0000000000147805 */ /* 0x000fce000001ff00 */
[----:B------:R-:W1:Y:S01]  /*4eb0*/  LDC R0, c[0x0][0x5e8] ;  /* 0x00017a00ff007b82 */ /* 0x000e620000000800 */
[----:B0-----:R-:W-:Y:S01]  /*4ec0*/  ISETP.GE.U32.AND P0, PT, R2, 0x1, PT ;  /* 0x000000010200780c */ /* 0x001fe20003f06070 */
[----:B------:R-:W-:-:S03]  /*4ed0*/  IMAD.WIDE.U32 R14, R24, R2, RZ ;  /* 0x00000002180e7225 */ /* 0x000fc600078e00ff */
        /* <DEDUP_REMOVED lines=8> */
[----:B------:R-:W-:Y:S02]  /*4f60*/  IADD3 R3, R15, R3, RZ ;  /* 0x000000030f037210 */ /* 0x000fe40007ffe0ff */
[----:B------:R-:W-:Y:S02]  /*4f70*/  CS2R R20, SRZ ;  /* 0x0000000000147805 */ /* 0x000fe4000001ff00 */
[----:B------:R-:W-:-:S07]  /*4f80*/  MOV R25, R4 ;  /* 0x0000000400197202 */ /* 0x000fce0000000f00 */
.L_x_1804:
        /* <DEDUP_REMOVED lines=9> */
[----:B------:R-:W-:Y:S02]  /*5020*/  MOV R4, R28 ;  /* 0x0000001c00047202 */ /* 0x000fe40000000f00 */
[----:B------:R-:W-:-:S07]  /*5030*/  MOV R0, 0x5050 ;  /* 0x0000505000007802 */ /* 0x000fce0000000f00 */
[----:B------:R-:W-:Y:S05]  /*5040*/  CALL.REL.NOINC `($__internal_3_$__cuda_sm20_div_s64) ;  /* 0x00000004007c7944 */ /* 0x000fea0003c00000 */
[----:B------:R-:W-:Y:S05]  /*5050*/  BRA `(.L_x_1803) ;  /* 0x00000000004c7947 */ /* 0x000fea0003800000 */
.L_x_1802:
        /* <DEDUP_REMOVED lines=19> */
.L_x_1803:
[----:B------:R-:W-:Y:S05]  /*5190*/  BSYNC B1 ;  /* 0x0000000000017941 */ /* 0x000fea0003800000 */
.L_x_1801:
[----:B------:R-:W-:Y:S02]  /*51a0*/  ULDC.64 UR4, c[0x0][0x5f8] ;  /* 0x00017e0000047ab9 */ /* 0x000fe40000000a00 */
[----:B------:R-:W-:-:S04]  /*51b0*/  LEA R6, P0, R25, UR4, 0x3 ;  /* 0x0000000419067c11 */ /* 0x000fc8000f8018ff */
[----:B------:R-:W-:-:S06]  /*51c0*/  LEA.HI.X R7, R25, UR5, R2, 0x3, P0 ;  /* 0x0000000519077c11 */ /* 0x000fcc00080f1c02 */
[----:B------:R-:W2:Y:S01]  /*51d0*/  LDG.E.64 R6, desc[UR36][R6.64] ;  /* 0x0000002406067981 */ /* 0x000ea2000c1e1b00 */
[----:B------:R-:W-:Y:S01]  /*51e0*/  IADD3 R11, P0, RZ, -R4, RZ ;  /* 0x80000004ff0b7210 */ /* 0x000fe20007f1e0ff */
[----:B------:R-:W-:Y:S01]  /*51f0*/  VIADD R25, R25, 0xffffffff ;  /* 0xffffffff19197836 */ /* 0x000fe20000000000 */
[----:B------:R-:W-:Y:S02]  /*5200*/  MOV R2, R14 ;  /* 0x0000000e00027202 */ /* 0x000fe40000000f00 */
[----:B------:R-:W-:Y:S02]  /*5210*/  IADD3.X R9, RZ, ~R5, RZ, P0, !PT ;  /* 0x80000005ff097210 */ /* 0x000fe400007fe4ff */
[----:B------:R-:W-:Y:S01]  /*5220*/  ISETP.GT.AND P0, PT, R25, -0x1, PT ;  /* 0xffffffff1900780c */ /* 0x000fe20003f04270 */
[----:B------:R-:W-:Y:S01]  /*5230*/  IMAD.WIDE.U32 R2, R28, R11, R2 ;  /* 0x0000000b1c027225 */ /* 0x000fe200078e0002 */
[----:B------:R-:W-:-:S03]  /*5240*/  MOV R14, R4 ;  /* 0x00000004000e7202 */ /* 0x000fc60000000f00 */
[----:B------:R-:W-:-:S04]  /*5250*/  IMAD R9, R9, R28, RZ ;  /* 0x0000001c09097224 */ /* 0x000fc800078e02ff */
[----:B------:R-:W-:-:S05]  /*5260*/  IMAD R9, R29, R11, R9 ;  /* 0x0000000b1d097224 */ /* 0x000fca00078e0209 */
[----:B------:R-:W-:-:S05]  /*5270*/  IADD3 R3, R3, R9, RZ ;  /* 0x0000000903037210 */ /* 0x000fca0007ffe0ff */
[----:B--2---:R-:W-:Y:S02]  /*5280*/  IMAD R3, R3, R6, RZ ;  /* 0x0000000603037224 */ /* 0x004fe400078e02ff */
[----:B------:R-:W-:-:S04]  /*5290*/  IMAD.WIDE.U32 R20, R6, R2, R20 ;  /* 0x0000000206147225 */ /* 0x000fc800078e0014 */
[----:B------:R-:W-:Y:S01]  /*52a0*/  IMAD R7, R7, R2, R3 ;  /* 0x0000000207077224 */ /* 0x000fe200078e0203 */
[----:B------:R-:W-:-:S04]  /*52b0*/  MOV R3, R5 ;  /* 0x0000000500037202 */ /* 0x000fc80000000f00 */
[----:B------:R-:W-:Y:S01]  /*52c0*/  IADD3 R21, R21, R7, RZ ;  /* 0x0000000715157210 */ /* 0x000fe20007ffe0ff */
[----:B------:R-:W-:Y:S06]  /*52d0*/  @P0 BRA `(.L_x_1804) ;  /* 0xfffffffc002c0947 */ /* 0x000fec000383ffff */
[----:B------:R-:W-:Y:S05]  /*52e0*/  BSYNC B0 ;  /* 0x0000000000007941 */ /* 0x000fea0003800000 */
.L_x_1800:
[-C--:B------:R-:W-:Y:S01]  /*52f0*/  IADD3 R2, P0, R18, R20.reuse, RZ ;  /* 0x0000001412027210 */ /* 0x080fe20007f1e0ff */
[----:B------:R-:W-:Y:S01]  /*5300*/  BSSY B7, `(.L_x_1805) ;  /* 0x0000031000077945 */ /* 0x000fe20003800000 */
[----:B------:R-:W-:Y:S02]  /*5310*/  IADD3 R5, P1, R16, R20, RZ ;  /* 0x0000001410057210 */ /* 0x000fe40007f3e0ff */
[----:B------:R-:W-:Y:S02]  /*5320*/  IADD3 R0, P2, R2, 0x1, RZ ;  /* 0x0000000102007810 */ /* 0x000fe40007f5e0ff */
[----:B------:R-:W-:Y:S02]  /*5330*/  IADD3.X R3, R19, R21, RZ, P0, !PT ;  /* 0x0000001513037210 */ /* 0x000fe400007fe4ff */
[----:B------:R-:W-:Y:S02]  /*5340*/  ISETP.GE.U32.AND P0, PT, R0, R5, PT ;  /* 0x000000050000720c */ /* 0x000fe40003f06070 */
[----:B------:R-:W-:Y:S01]  /*5350*/  IADD3.X R21, R17, R21, RZ, P1, !PT ;  /* 0x0000001511157210 */ /* 0x000fe20000ffe4ff */
        /* <DEDUP_REMOVED lines=10> */
[----:B------:R-:W-:-:S02]  /*5400*/  LEA.HI.X R24, R5, UR5, R21, 0x3, P2 ;  /* 0x0000000505187c11 */ /* 0x000fc400090f1c15 */
[----:B------:R-:W-:-:S07]  /*5410*/  IADD3.X R17, RZ, R17, RZ, P1, !PT ;  /* 0x00000011ff117210 */ /* 0x000fce0000ffe4ff */
.L_x_1809:
        /* <DEDUP_REMOVED lines=19> */
[----:B------:R-:W-:Y:S01]  /*5550*/  MOV R7, UR5 ;  /* 0x0000000500077c02 */ /* 0x000fe20008000f00 */
[----:B------:R-:W-:Y:S01]  /*5560*/  IMAD.U32 R10, RZ, RZ, UR6 ;  /* 0x00000006ff0a7e24 */ /* 0x000fe2000f8e00ff */
[----:B------:R-:W-:-:S02]  /*5570*/  MOV R11, UR7 ;  /* 0x00000007000b7c02 */ /* 0x000fc40008000f00 */
[----:B0-----:R-:W-:-:S07]  /*5580*/  MOV R12, 0x1 ;  /* 0x00000001000c7802 */ /* 0x001fce0000000f00 */
[----:B------:R-:W-:-:S07]  /*5590*/  LEPC R20, `(.L_x_1808) ;  /* 0x000000001014794e */ /* 0x000fce0000000000 */
[----:B-1----:R-:W-:Y:S05]  /*55a0*/  CALL.ABS.NOINC R2 ;  /* 0x0000000002007343 */ /* 0x002fea0003c00000 */
.L_x_1808:
[----:B------:R-:W-:Y:S05]  /*55b0*/  BSYNC B6 ;  /* 0x0000000000067941 */ /* 0x000fea0003800000 */
.L_x_1807:
[----:B------:R-:W-:-:S04]  /*55c0*/  IADD3 R16, P0, R16, 0x8, RZ ;  /* 0x0000000810107810 */ /* 0x000fc80007f1e0ff */
[----:B------:R-:W-:Y:S02]  /*55d0*/  IADD3.X R17, RZ, R17, RZ, P0, !PT ;  /* 0x00000011ff117210 */ /* 0x000fe400007fe4ff */
[----:B------:R-:W-:-:S04]  /*55e0*/  ISETP.GE.U32.AND P0, PT, R16, R18, PT ;  /* 0x000000121000720c */ /* 0x000fc80003f06070 */
[----:B------:R-:W-:-:S13]  /*55f0*/  ISETP.GE.U32.AND.EX P0, PT, R17, R24, PT, P0 ;  /* 0x000000181100720c */ /* 0x000fda0003f06100 */
[----:B------:R-:W-:Y:S05]  /*5600*/  @!P0 BRA `(.L_x_1809) ;  /* 0xfffffffc00848947 */ /* 0x000fea000383ffff */
.L_x_1806:
[----:B------:R-:W-:Y:S05]  /*5610*/  BSYNC B7 ;  /* 0x0000000000077941 */ /* 0x000fea0003800000 */
.L_x_1805:
[----:B------:R-:W-:Y:S01]  /*5620*/  STG.E.64 desc[UR36][R22.64], RZ ;  /* 0x000000ff16007986 */ /* 0x000fe2000c101b24 */
[----:B------:R-:W-:Y:S05]  /*5630*/  EXIT ;  /* 0x000000000000794d */ /* 0x000fea0003800000 */
        .weak           $__internal_3_$__cuda_sm20_div_s64
        .type           $__internal_3_$__cuda_sm20_div_s64,@function
        .size           $__internal_3_$__cuda_sm20_div_s64,(.L_x_32183 - $__internal_3_$__cuda_sm20_div_s64)
$__internal_3_$__cuda_sm20_div_s64:
[-C--:B------:R-:W-:Y:S02]  /*5640*/  IADD3 R13, P1, RZ, -R4.reuse, RZ ;  /* 0x80000004ff0d7210 */ /* 0x080fe40007f3e0ff */
[----:B------:R-:W-:Y:S02]  /*5650*/  ISETP.GE.AND P0, PT, R5, RZ, PT ;  /* 0x000000ff0500720c */ /* 0x000fe40003f06270 */
[----:B------:R-:W-:Y:S01]  /*5660*/  ISETP.GE.AND P3, PT, R3, RZ, PT ;  /* 0x000000ff0300720c */ /* 0x000fe20003f66270 */
[----:B------:R-:W-:Y:S01]  /*5670*/  IMAD.X R6, RZ, RZ, ~R5, P1 ;  /* 0x000000ffff067224 */ /* 0x000fe200008e0e05 */
[----:B------:R-:W-:Y:S02]  /*5680*/  SEL R12, R13, R4, !P0 ;  /* 0x000000040d0c7207 */ /* 0x000fe40004000000 */
[----:B------:R-:W-:Y:S02]  /*5690*/  IADD3 R15, P4, RZ, -R24, RZ ;  /* 0x80000018ff0f7210 */ /* 0x000fe40007f9e0ff */
[----:B------:R-:W-:-:S02]  /*56a0*/  SEL R13, R6, R5, !P0 ;  /* 0x00000005060d7207 */ /* 0x000fc40004000000 */
[----:B------:R-:W-:Y:S02]  /*56b0*/  SEL R15, R15, R24, !P3 ;  /* 0x000000180f0f7207 */ /* 0x000fe40005800000 */
[----:B------:R-:W0:Y:S08]  /*56c0*/  I2F.U64.RP R6, R12 ;  /* 0x0000000c00067312 */ /* 0x000e300000309000 */
[----:B0-----:R-:W0:Y:S02]  /*56d0*/  MUFU.RCP R8, R6 ;  /* 0x0000000600087308 */ /* 0x001e240000001000 */
[----:B0-----:R-:W-:-:S06]  /*56e0*/  IADD3 R8, R8, 0x1ffffffe, RZ ;  /* 0x1ffffffe08087810 */ /* 0x001fcc0007ffe0ff */
[----:B------:R-:W0:Y:S02]  /*56f0*/  F2I.U64.TRUNC R32, R8 ;  /* 0x0000000800207311 */ /* 0x000e24000020d800 */
[----:B0-----:R-:W-:-:S04]  /*5700*/  IMAD.WIDE.U32 R10, R32, R12, RZ ;  /* 0x0000000c200a7225 */ /* 0x001fc800078e00ff */
[C---:B------:R-:W-:Y:S01]  /*5710*/  IMAD R7, R32.reuse, R13, R11 ;  /* 0x0000000d20077224 */ /* 0x040fe200078e020b */
[----:B------:R-:W-:Y:S02]  /*5720*/  IADD3 R9, P0, RZ, -R10, RZ ;  /* 0x8000000aff097210 */ /* 0x000fe40007f1e0ff */
[----:B------:R-:W-:Y:S01]  /*5730*/  MOV R11, R32 ;  /* 0x00000020000b7202 */ /* 0x000fe20000000f00 */
[----:B------:R-:W-:Y:S02]  /*5740*/  IMAD R7, R33, R12, R7 ;  /* 0x0000000c21077224 */ /* 0x000fe400078e0207 */
[----:B------:R-:W-:-:S03]  /*5750*/  IMAD.HI.U32 R10, R32, R9, RZ ;  /* 0x00000009200a7227 */ /* 0x000fc600078e00ff */
[----:B------:R-:W-:-:S05]  /*5760*/  IADD3.X R7, RZ, ~R7, RZ, P0, !PT ;  /* 0x80000007ff077210 */ /* 0x000fca00007fe4ff */
[----:B------:R-:W-:-:S04]  /*5770*/  IMAD.WIDE.U32 R10, P0, R32, R7, R10 ;  /* 0x00000007200a7225 */ /* 0x000fc8000780000a */
[C---:B------:R-:W-:Y:S02]  /*5780*/  IMAD R6, R33.reuse, R7, RZ ;  /* 0x0000000721067224 */ /* 0x040fe400078e02ff */
[----:B------:R-:W-:-:S04]  /*5790*/  IMAD.HI.U32 R9, P1, R33, R9, R10 ;  /* 0x0000000921097227 */ /* 0x000fc8000782000a */
[----:B------:R-:W-:Y:S01]  /*57a0*/  IMAD.HI.U32 R7, R33, R7, RZ ;  /* 0x0000000721077227 */ /* 0x000fe200078e00ff */
[----:B------:R-:W-:-:S04]  /*57b0*/  IADD3 R11, P2, R6, R9, RZ ;  /* 0x00000009060b7210 */ /* 0x000fc80007f5e0ff */
[----:B------:R-:W-:Y:S01]  /*57c0*/  IADD3.X R7, R7, R33, RZ, P0, !PT ;  /* 0x0000002107077210 */ /* 0x000fe200007fe4ff */
[----:B------:R-:W-:-:S03]  /*57d0*/  IMAD.WIDE.U32 R32, R11, R12, RZ ;  /* 0x0000000c0b207225 */ /* 0x000fc600078e00ff */
[----:B------:R-:W-:Y:S01]  /*57e0*/  IADD3.X R7, RZ, RZ, R7, P2, P1 ;  /* 0x000000ffff077210 */ /* 0x000fe200017e2407 */
[----:B------:R-:W-:Y:S01]  /*57f0*/  IMAD R8, R11, R13, R33 ;  /* 0x0000000d0b087224 */ /* 0x000fe200078e0221 */
[----:B------:R-:W-:Y:S01]  /*5800*/  IADD3 R6, P0, RZ, -R32, RZ ;  /* 0x80000020ff067210 */ /* 0x000fe20007f1e0ff */
[----:B------:R-:W-:Y:S02]  /*5810*/  HFMA2.MMA R33, -RZ, RZ, 0, 0 ;  /* 0x00000000ff217435 */ /* 0x000fe400000001ff */
[----:B------:R-:W-:Y:S02]  /*5820*/  IMAD R8, R7, R12, R8 ;  /* 0x0000000c07087224 */ /* 0x000fe400078e0208 */
[----:B------:R-:W-:-:S03]  /*5830*/  IMAD.HI.U32 R10, R11, R6, RZ ;  /* 0x000000060b0a7227 */ /* 0x000fc600078e00ff */
[----:B------:R-:W-:-:S05]  /*5840*/  IADD3.X R8, RZ, ~R8, RZ, P0, !PT ;  /* 0x80000008ff087210 */ /* 0x000fca00007fe4ff */
[----:B------:R-:W-:-:S04]  /*5850*/  IMAD.WIDE.U32 R10, P0, R11, R8, R10 ;  /* 0x000000080b0a7225 */ /* 0x000fc8000780000a */
[C---:B------:R-:W-:Y:S02]  /*5860*/  IMAD R9, R7.reuse, R8, RZ ;  /* 0x0000000807097224 */ /* 0x040fe400078e02ff */
[----:B------:R-:W-:-:S04]  /*5870*/  IMAD.HI.U32 R6, P1, R7, R6, R10 ;  /* 0x0000000607067227 */ /* 0x000fc8000782000a */
[----:B------:R-:W-:Y:S01]  /*5880*/  IMAD.HI.U32 R8, R7, R8, RZ ;  /* 0x0000000807087227 */ /* 0x000fe200078e00ff */
[----:B------:R-:W-:-:S03]  /*5890*/  IADD3 R6, P2, R9, R6, RZ ;  /* 0x0000000609067210 */ /* 0x000fc60007f5e0ff */
[----:B------:R-:W-:Y:S01]  /*58a0*/  IMAD.X R10, RZ, RZ, ~R3, P4 ;  /* 0x000000ffff0a7224 */ /* 0x000fe200020e0e03 */
[----:B------:R-:W-:Y:S01]  /*58b0*/  IADD3.X R7, R8, R7, RZ, P0, !PT ;  /* 0x0000000708077210 */ /* 0x000fe200007fe4ff */
[----:B------:R-:W-:-:S03]  /*58c0*/  IMAD.HI.U32 R32, R6, R15, RZ ;  /* 0x0000000f06207227 */ /* 0x000fc600078e00ff */
[----:B------:R-:W-:Y:S02]  /*58d0*/  SEL R8, R10, R3, !P3 ;  /* 0x000000030a087207 */ /* 0x000fe40005800000 */
[----:B------:R-:W-:-:S03]  /*58e0*/  IADD3.X R7, RZ, RZ, R7, P2, P1 ;  /* 0x000000ffff077210 */ /* 0x000fc600017e2407 */
[----:B------:R-:W-:-:S04]  /*58f0*/  IMAD.WIDE.U32 R32, R6, R8, R32 ;  /* 0x0000000806207225 */ /* 0x000fc800078e0020 */
[C---:B------:R-:W-:Y:S02]  /*5900*/  IMAD R6, R7.reuse, R8, RZ ;  /* 0x0000000807067224 */ /* 0x040fe400078e02ff */
[----:B------:R-:W-:-:S04]  /*5910*/  IMAD.HI.U32 R9, P0, R7, R15, R32 ;  /* 0x0000000f07097227 */ /* 0x000fc80007800020 */
[----:B------:R-:W-:Y:S01]  /*5920*/  IMAD.HI.U32 R7, R7, R8, RZ ;  /* 0x0000000807077227 */ /* 0x000fe200078e00ff */
[----:B------:R-:W-:-:S04]  /*5930*/  IADD3 R6, P1, R6, R9, RZ ;  /* 0x0000000906067210 */ /* 0x000fc80007f3e0ff */
[----:B------:R-:W-:Y:S01]  /*5940*/  IADD3.X R7, R7, RZ, RZ, P0, !PT ;  /* 0x000000ff07077210 */ /* 0x000fe200007fe4ff */
[----:B------:R-:W-:-:S03]  /*5950*/  IMAD.WIDE.U32 R10, R6, R12, RZ ;  /* 0x0000000c060a7225 */ /* 0x000fc600078e00ff */
[----:B------:R-:W-:Y:S01]  /*5960*/  IADD3.X R7, RZ, R7, RZ, P1, !PT ;  /* 0x00000007ff077210 */ /* 0x000fe20000ffe4ff */
[----:B------:R-:W-:Y:S01]  /*5970*/  IMAD R9, R6, R13, R11 ;  /* 0x0000000d06097224 */ /* 0x000fe200078e020b */
[----:B------:R-:W-:-:S03]  /*5980*/  IADD3 R15, P1, -R10, R15, RZ ;  /* 0x0000000f0a0f7210 */ /* 0x000fc60007f3e1ff */
[-C--:B------:R-:W-:Y:S01]  /*5990*/  IMAD R9, R7, R12.reuse, R9 ;  /* 0x0000000c07097224 */ /* 0x080fe200078e0209 */
[----:B------:R-:W-:-:S04]  /*59a0*/  ISETP.GE.U32.AND P0, PT, R15, R12, PT ;  /* 0x0000000c0f00720c */ /* 0x000fc80003f06070 */
[----:B------:R-:W-:Y:S02]  /*59b0*/  IADD3.X R8, ~R9, R8, RZ, P1, !PT ;  /* 0x0000000809087210 */ /* 0x000fe40000ffe5ff */
[----:B------:R-:W-:Y:S02]  /*59c0*/  IADD3 R10, P1, R15, -R12, RZ ;  /* 0x8000000c0f0a7210 */ /* 0x000fe40007f3e0ff */
[----:B------:R-:W-:Y:S02]  /*59d0*/  ISETP.GE.U32.AND.EX P0, PT, R8, R13, PT, P0 ;  /* 0x0000000d0800720c */ /* 0x000fe40003f06100 */
[----:B------:R-:W-:Y:S01]  /*59e0*/  IADD3 R9, P2, R6, 0x1, RZ ;  /* 0x0000000106097810 */ /* 0x000fe20007f5e0ff */
[----:B------:R-:W-:Y:S01]  /*59f0*/  IMAD.X R11, R8, 0x1, ~R13, P1 ;  /* 0x00000001080b7824 */ /* 0x000fe200008e0e0d */
[----:B------:R-:W-:Y:S02]  /*5a00*/  SEL R15, R10, R15, P0 ;  /* 0x0000000f0a0f7207 */ /* 0x000fe40000000000 */
[----:B------:R-:W-:-:S02]  /*5a10*/  IADD3.X R10, RZ, R7, RZ, P2, !PT ;  /* 0x00000007ff0a7210 */ /* 0x000fc400017fe4ff */
[----:B------:R-:W-:Y:S02]  /*5a20*/  SEL R9, R9, R6, P0 ;  /* 0x0000000609097207 */ /* 0x000fe40000000000 */
[----:B------:R-:W-:Y:S02]  /*5a30*/  SEL R11, R11, R8, P0 ;  /* 0x000000080b0b7207 */ /* 0x000fe40000000000 */
[----:B------:R-:W-:Y:S02]  /*5a40*/  ISETP.GE.U32.AND P1, PT, R15, R12, PT ;  /* 0x0000000c0f00720c */ /* 0x000fe40003f26070 */
[----:B------:R-:W-:Y:S02]  /*5a50*/  SEL R10, R10, R7, P0 ;  /* 0x000000070a0a7207 */ /* 0x000fe40000000000 */
[----:B------:R-:W-:Y:S02]  /*5a60*/  IADD3 R6, P2, R9, 0x1, RZ ;  /* 0x0000000109067810 */ /* 0x000fe40007f5e0ff */
[----:B------:R-:W-:-:S02]  /*5a70*/  ISETP.GE.U32.AND.EX P0, PT, R11, R13, PT, P1 ;  /* 0x0000000d0b00720c */ /* 0x000fc40003f06110 */
[-C--:B------:R-:W-:Y:S02]  /*5a80*/  IADD3.X R7, RZ, R10.reuse, RZ, P2, !PT ;  /* 0x0000000aff077210 */ /* 0x080fe400017fe4ff */
[----:B------:R-:W-:Y:S02]  /*5a90*/  SEL R6, R6, R9, P0 ;  /* 0x0000000906067207 */ /* 0x000fe40000000000 */
[----:B------:R-:W-:Y:S02]  /*5aa0*/  LOP3.LUT R8, R5, R3, RZ, 0x3c, !PT ;  /* 0x0000000305087212 */ /* 0x000fe400078e3cff */
[----:B------:R-:W-:Y:S02]  /*5ab0*/  SEL R10, R7, R10, P0 ;  /* 0x0000000a070a7207 */ /* 0x000fe40000000000 */
[----:B------:R-:W-:Y:S02]  /*5ac0*/  IADD3 R7, P2, RZ, -R6, RZ ;  /* 0x80000006ff077210 */ /* 0x000fe40007f5e0ff */
[----:B------:R-:W-:-:S02]  /*5ad0*/  ISETP.NE.U32.AND P0, PT, R4, RZ, PT ;  /* 0x000000ff0400720c */ /* 0x000fc40003f05070 */
[----:B------:R-:W-:Y:S02]  /*5ae0*/  ISETP.GE.AND P1, PT, R8, RZ, PT ;  /* 0x000000ff0800720c */ /* 0x000fe40003f26270 */
[----:B------:R-:W-:Y:S02]  /*5af0*/  ISETP.NE.AND.EX P0, PT, R5, RZ, PT, P0 ;  /* 0x000000ff0500720c */ /* 0x000fe40003f05300 */
[----:B------:R-:W-:Y:S02]  /*5b00*/  SEL R7, R7, R6, !P1 ;  /* 0x0000000607077207 */ /* 0x000fe40004800000 */
[----:B------:R-:W-:Y:S02]  /*5b10*/  IADD3.X R9, RZ, ~R10, RZ, P2, !PT ;  /* 0x8000000aff097210 */ /* 0x000fe400017fe4ff */
[----:B------:R-:W-:Y:S01]  /*5b20*/  SEL R4, R7, 0xffffffff, P0 ;  /* 0xffffffff07047807 */ /* 0x000fe20000000000 */
[----:B------:R-:W-:Y:S01]  /*5b30*/  HFMA2.MMA R7, -RZ, RZ, 0, 0 ;  /* 0x00000000ff077435 */ /* 0x000fe200000001ff */
[----:B------:R-:W-:-:S02]  /*5b40*/  MOV R6, R0 ;  /* 0x0000000000067202 */ /* 0x000fc40000000f00 */
[----:B------:R-:W-:-:S04]  /*5b50*/  SEL R9, R9, R10, !P1 ;  /* 0x0000000a09097207 */ /* 0x000fc80004800000 */
[----:B------:R-:W-:Y:S01]  /*5b60*/  SEL R5, R9, 0xffffffff, P0 ;  /* 0xffffffff09057807 */ /* 0x000fe20000000000 */
[----:B------:R-:W-:Y:S06]  /*5b70*/  RET.REL.NODEC R6 `(_ZN2at6native18elementwise_kernelILi128ELi2EZNS0_22gpu_kernel_impl_nocastIZZZNS0_67_GLOBAL__N__bb565c37_34_ValidateCompressedIndicesKernel_cu_33a4b88b42_validate_compressed_sparse_indices_kernelILNS3_8CDimNameE1ENS3_18CUDAKernelLauncherENS3_14EmptyVecKernelENS3_8DummyVecELm0EEEvRKNS_6TensorESB_lllENKUlvE1_clEvENKUlvE0_clEvEUllllllE_EEvRNS_18TensorIteratorBaseERKT_EUliE_EEviT1_) ;  /* 0xffffffa406207950 */ /* 0x000fec0003c3ffff */
.L_x_1810:
        /* <DEDUP_REMOVED lines=16> */
.L_x_32183:


//--------------------- .text._ZN2at6native27unrolled_elementwise_kernelIZZZNS0_67_GLOBAL__N__bb565c37_34_ValidateCompressedIndicesKernel_cu_33a4b88b42_validate_compressed_sparse_indices_kernelILNS2_8CDimNameE1ENS2_18CUDAKernelLauncherENS2_14EmptyVecKernelENS2_8DummyVecELm0EEEvRKNS_6TensorESA_lllENKUlvE1_clEvENKUlvE0_clEvEUllllllE_St5arrayIPcLm6EELi4E23TrivialOffsetCalculatorILi5EjESH_ILi1EjENS0_6memory15LoadWithoutCastENSK_16StoreWithoutCastEEEviT_T0_T2_T3_T4_T5_ --------------------------
	.section	.text._ZN2at6native27unrolled_elementwise_kernelIZZZNS0_67_GLOBAL__N__bb565c37_34_ValidateCompressedIndicesKernel_cu_33a4b88b42_validate_compressed_sparse_indices_kernelILNS2_8CDimNameE1ENS2_18CUDAKernelLauncherENS2_14EmptyVecKernelENS2_8DummyVecELm0EEEvRKNS_6TensorESA_lllENKUlvE1_clEvENKUlvE0_clEvEUllllllE_St5arrayIPcLm6EELi4E23TrivialOffsetCalculatorILi5EjESH_ILi1EjENS0_6memory15LoadWithoutCastENSK_16StoreWithoutCastEEEviT_T0_T2_T3_T4_T5_,"ax",@progbits
	.align	128
        .global         _ZN2at6native27unrolled_elementwise_kernelIZZZNS0_67_GLOBAL__N__bb565c37_34_ValidateCompressedIndicesKernel_cu_33a4b88b42_validate_compressed_sparse_indices_kernelILNS2_8CDimNameE1ENS2_18CUDAKernelLauncherENS2_14EmptyVecKernelENS2_8DummyVecELm0EEEvRKNS_6TensorESA_lllENKUlvE1_clEvENKUlvE0_clEvEUllllllE_St5arrayIPcLm6EELi4E23TrivialOffsetCalculatorILi5EjESH_ILi1EjENS0_6memory15LoadWithoutCastENSK_16StoreWithoutCastEEEviT_T0_T2_T3_T4_T5_
        .type           _ZN2at6native27unrolled_elementwise_kernelIZZZNS0_67_GLOBAL__N__bb565c37_34_ValidateCompressedIndicesKernel_cu_33a4b88b42_validate_compressed_sparse_indices_kernelILNS2_8CDimNameE1ENS2_18CUDAKernelLauncherENS2_14EmptyVecKernelENS2_8DummyVecELm0EEEvRKNS_6TensorESA_lllENKUlvE1_clEvENKUlvE0_clEvEUllllllE_St5arrayIPcLm6EELi4E23TrivialOffsetCalculatorILi5EjESH_ILi1EjENS0_6memory15LoadWithoutCastENSK_16StoreWithoutCastEEEviT_T0_T2_T3_T4_T5_,@function
        .size           _ZN2at6native27unrolled_elementwise_kernelIZZZNS0_67_GLOBAL__N__bb565c37_34_ValidateCompressedIndicesKernel_cu_33a4b88b42_validate_compressed_sparse_indices_kernelILNS2_8CDimNameE1ENS2_18CUDAKernelLauncherENS2_14EmptyVecKernelENS2_8DummyVecELm0EEEvRKNS_6TensorESA_lllENKUlvE1_clEvENKUlvE0_clEvEUllllllE_St5arrayIPcLm6EELi4E23TrivialOffsetCalculatorILi5EjESH_ILi1EjENS0_6memory15LoadWithoutCastENSK_16StoreWithoutCastEEEviT_T0_T2_T3_T4_T5_,(.L_x_32185 - _ZN2at6native27unrolled_elementwise_kernelIZZZNS0_67_GLOBAL__N__bb565c37_34_ValidateCompressedIndicesKernel_cu_33a4b88b42_validate_compressed_sparse_indices_kernelILNS2_8CDimNameE1ENS2_18CUDAKernelLauncherENS2_14EmptyVecKernelENS2_8DummyVecELm0EEEvRKNS_6TensorESA_lllENKUlvE1_clEvENKUlvE0_clEvEUllllllE_St5arrayIPcLm6EELi4E23TrivialOffsetCalculatorILi5EjESH_ILi1EjENS0_6memory15LoadWithoutCastENSK_16StoreWithoutCastEEEviT_T0_T2_T3_T4_T5_)
        .other          _ZN2at6native27unrolled_elementwise_kernelIZZZNS0_67_GLOBAL__N__bb565c37_34_ValidateCompressedIndicesKernel_cu_33a4b88b42_validate_compressed_sparse_indices_kernelILNS2_8CDimNameE1ENS2_18CUDAKernelLauncherENS2_14EmptyVecKernelENS2_8DummyVecELm0EEEvRKNS_6TensorESA_lllENKUlvE1_clEvENKUlvE0_clEvEUllllllE_St5arrayIPcLm6EELi4E23TrivialOffsetCalculatorILi5EjESH_ILi1EjENS0_6memory15LoadWithoutCastENSK_16StoreWithoutCastEEEviT_T0_T2_T3_T4_T5_,@"STO_CUDA_ENTRY STV_DEFAULT"
_ZN2at6native27unrolled_elementwise_kernelIZZZNS0_67_GLOBAL__N__bb565c37_34_ValidateCompressedIndicesKernel_cu_33a4b88b42_validate_compressed_sparse_indices_kernelILNS2_8CDimNameE1ENS2_18CUDAKernelLauncherENS2_14EmptyVecKernelENS2_8DummyVecELm0EEEvRKNS_6TensorESA_lllENKUlvE1_clEvENKUlvE0_clEvEUllllllE_St5arrayIPcLm6EELi4E23TrivialOffsetCalculatorILi5EjESH_ILi1EjENS0_6memory15LoadWithoutCastENSK_16StoreWithoutCastEEEviT_T0_T2_T3_T4_T5_:
.text._ZN2at6native27unrolled_elementwise_kernelIZZZNS0_67_GLOBAL__N__bb565c37_34_ValidateCompressedIndicesKernel_cu_33a4b88b42_validate_compressed_sparse_indices_kernelILNS2_8CDimNameE1ENS2_18CUDAKernelLauncherENS2_14EmptyVecKernelENS2_8DummyVecELm0EEEvRKNS_6TensorESA_lllENKUlvE1_clEvENKUlvE0_clEvEUllllllE_St5arrayIPcLm6EELi4E23TrivialOffsetCalculatorILi5EjESH_ILi1EjENS0_6memory15LoadWithoutCastENSK_16StoreWithoutCastEEEviT_T0_T2_T3_T4_T5_:
[----:B------:R-:W0:Y:S01]  /*0000*/  LDC R1, c[0x0][0x28] ;  /* 0x00000a00ff017b82 */ /* 0x000e220000000800 */
[----:B------:R-:W1:Y:S07]  /*0010*/  S2R R0, SR_CTAID.X ;  /* 0x0000000000007919 */ /* 0x000e6e0000002500 */
[----:B------:R-:W1:Y:S01]  /*0020*/  LDC R3, c[0x0][0x210] ;  /* 0x00008400ff037b82 */ /* 0x000e620000000800 */
[----:B------:R-:W-:Y:S01]  /*0030*/  CS2R R48, SRZ ;  /* 0x0000000000307805 */ /* 0x000fe2000001ff00 */
[----:B------:R-:W-:Y:S01]  /*0040*/  ULDC.64 UR36, c[0x0][0x208] ;  /* 0x0000820000247ab9 */ /* 0x000fe20000000a00 */
[----:B------:R-:W2:Y:S01]  /*0050*/  S2R R9, SR_TID.X ;  /* 0x0000000000097919 */ /* 0x000ea20000002100 */
[----:B------:R-:W-:-:S02]  /*0060*/  CS2R R36, SRZ ;  /* 0x0000000000247805 */ /* 0x000fc4000001ff00 */
[----:B------:R-:W-:Y:S02]  /*0070*/  CS2R R52, SRZ ;  /* 0x0000000000347805 */ /* 0x000fe4000001ff00 */
[----:B------:R-:W-:Y:S02]  /*0080*/  CS2R R54, SRZ ;  /* 0x0000000000367805 */ /* 0x000fe4000001ff00 */
[----:B------:R-:W-:Y:S02]  /*0090*/  CS2R R56, SRZ ;  /* 0x0000000000387805 */ /* 0x000fe4000001ff00 */
[----:B------:R-:W-:Y:S02]  /*00a0*/  CS2R R42, SRZ ;  /* 0x00000000002a7805 */ /* 0x000fe4000001ff00 */
[----:B------:R-:W-:Y:S02]  /*00b0*/  CS2R R32, SRZ ;  /* 0x0000000000207805 */ /* 0x000fe4000001ff00 */
[----:B------:R-:W-:-:S02]  /*00c0*/  CS2R R50, SRZ ;  /* 0x0000000000327805 */ /* 0x000fc4000001ff00 */
[----:B------:R-:W-:Y:S02]  /*00d0*/  CS2R R38, SRZ ;  /* 0x0000000000267805 */ /* 0x000fe4000001ff00 */
[----:B------:R-:W-:Y:S02]  /*00e0*/  CS2R R40, SRZ ;  /* 0x0000000000287805 */ /* 0x000fe4000001ff00 */
[----:B------:R-:W-:Y:S02]  /*00f0*/  CS2R R62, SRZ ;  /* 0x00000000003e7805 */ /* 0x000fe4000001ff00 */
[----:B------:R-:W-:Y:S02]  /*0100*/  CS2R R60, SRZ ;  /* 0x00000000003c7805 */ /* 0x000fe4000001ff00 */
[----:B------:R-:W-:Y:S02]  /*0110*/  CS2R R58, SRZ ;  /* 0x00000000003a7805 */ /* 0x000fe4000001ff00 */
[----:B------:R-:W-:Y:S01]  /*0120*/  CS2R R64, SRZ ;  /* 0x0000000000407805 */ /* 0x000fe2000001ff00 */
[----:B------:R-:W-:Y:S01]  /*0130*/  ULDC.64 UR4, c[0x0][0x228] ;  /* 0x00008a0000047ab9 */ /* 0x000fe20000000a00 */
[----:B-1----:R-:W-:-:S05]  /*0140*/  IMAD R66, R0, -0x200, R3 ;  /* 0xfffffe0000427824 */ /* 0x002fca00078e0203 */
[----:B--2---:R-:W-:-:S13]  /*0150*/  ISETP.GE.AND P1, PT, R9, R66, PT ;  /* 0x000000420900720c */ /* 0x004fda0003f26270 */
[----:B------:R-:W-:Y:S01]  /*0160*/  @!P1 IMAD R8, R0, 0x200, R9 ;  /* 0x0000020000089824 */ /* 0x000fe200078e0209 */
[----:B------:R-:W1:Y:S01]  /*0170*/  @!P1 LDC.64 R22, c[0x0][0x260] ;  /* 0x00009800ff169b82 */ /* 0x000e620000000a00 */
[----:B------:R-:W-:-:S05]  /*0180*/  @!P1 VIADD R9, R9, 0x80 ;  /* 0x0000008009099836 */ /* 0x000fca0000000000 */
[C---:B------:R-:W-:Y:S02]  /*0190*/  ISETP.GE.AND P0, PT, R9.reuse, R66, PT ;  /* 0x000000420900720c */ /* 0x040fe40003f06270 */
[----:B------:R-:W2:Y:S11]  /*01a0*/  @!P1 LDC.64 R20, c[0x0][0x268] ;  /* 0x00009a00ff149b82 */ /* 0x000eb60000000a00 */
[----:B------:R-:W3:Y:S01]  /*01b0*/  @!P0 LDC.64 R12, c[0x0][0x268] ;  /* 0x00009a00ff0c8b82 */ /* 0x000ee20000000a00 */
[----:B------:R-:W-:Y:S01]  /*01c0*/  @!P0 IMAD R27, R0, 0x200, R9 ;  /* 0x00000200001b8824 */ /* 0x000fe200078e0209 */
[----:B------:R-:W-:-:S04]  /*01d0*/  @!P0 IADD3 R9, R9, 0x80, RZ ;  /* 0x0000008009098810 */ /* 0x000fc80007ffe0ff */
[----:B------:R-:W-:Y:S02]  /*01e0*/  ISETP.GE.AND P3, PT, R9, R66, PT ;  /* 0x000000420900720c */ /* 0x000fe40003f66270 */
[----:B------:R-:W4:Y:S08]  /*01f0*/  @!P0 LDC.64 R10, c[0x0][0x260] ;  /* 0x00009800ff0a8b82 */ /* 0x000f300000000a00 */
[----:B------:R-:W0:Y:S03]  /*0200*/  @!P0 LDC.64 R14, c[0x0][0x270] ;  /* 0x00009c00ff0e8b82 */ /* 0x000e260000000a00 */
[----:B------:R-:W-:-:S02]  /*0210*/  @!P3 IMAD R47, R0, 0x200, R9 ;  /* 0x00000200002fb824 */ /* 0x000fc400078e0209 */
[----:B------:R-:W-:-:S03]  /*0220*/  @!P3 VIADD R9, R9, 0x80 ;  /* 0x000000800909b836 */ /* 0x000fc60000000000 */
[----:B------:R-:W2:Y:S01]  /*0230*/  @!P0 LDC.64 R16, c[0x0][0x278] ;  /* 0x00009e00ff108b82 */ /* 0x000ea20000000a00 */
[----:B---3--:R-:W-:Y:S01]  /*0240*/  @!P0 IMAD.WIDE.U32 R12, R27, 0x8, R12 ;  /* 0x000000081b0c8825 */ /* 0x008fe200078e000c */
[----:B------:R-:W-:-:S04]  /*0250*/  ISETP.GE.AND P2, PT, R9, R66, PT ;  /* 0x000000420900720c */ /* 0x000fc80003f46270 */
[----:B------:R3:W5:Y:S02]  /*0260*/  @!P0 LDG.E.64 R48, desc[UR36][R12.64] ;  /* 0x000000240c308981 */ /* 0x000764000c1e1b00 */
[----:B------:R-:W3:Y:S01]  /*0270*/  @!P0 LDC.64 R18, c[0x0][0x280] ;  /* 0x0000a000ff128b82 */ /* 0x000ee20000000a00 */
[----:B----4-:R-:W-:-:S04]  /*0280*/  @!P0 IMAD.WIDE.U32 R10, R27, 0x8, R10 ;  /* 0x000000081b0a8825 */ /* 0x010fc800078e000a */
[----:B-1----:R-:W-:Y:S01]  /*0290*/  @!P1 IMAD.WIDE.U32 R22, R8, 0x8, R22 ;  /* 0x0000000808169825 */ /* 0x002fe200078e0016 */
[----:B------:R-:W5:Y:S02]  /*02a0*/  @!P0 LDG.E.64 R50, desc[UR36][R10.64] ;  /* 0x000000240a328981 */ /* 0x000f64000c1e1b00 */
[----:B------:R-:W1:Y:S01]  /*02b0*/  @!P3 LDC.64 R30, c[0x0][0x268] ;  /* 0x00009a00ff1ebb82 */ /* 0x000e620000000a00 */
[----:B0-----:R-:W-:-:S04]  /*02c0*/  @!P0 IMAD.WIDE.U32 R14, R27, 0x8, R14 ;  /* 0x000000081b0e8825 */ /* 0x001fc800078e000e */
[----:B------:R-:W-:Y:S01]  /*02d0*/  @!P2 IMAD R0, R0, 0x200, R9 ;  /* 0x000002000000a824 */ /* 0x000fe200078e0209 */
[----:B------:R-:W5:Y:S01]  /*02e0*/  @!P0 LDG.E.64 R38, desc[UR36][R14.64] ;  /* 0x000000240e268981 */ /* 0x000f62000c1e1b00 */
[C---:B--2---:R-:W-:Y:S01]  /*02f0*/  @!P0 IMAD.WIDE.U32 R24, R27.reuse, 0x8, R16 ;  /* 0x000000081b188825 */ /* 0x044fe200078e0010 */
[----:B---3--:R-:W0:Y:S03]  /*0300*/  @!P1 LDC.64 R12, c[0x0][0x280] ;  /* 0x0000a000ff0c9b82 */ /* 0x008e260000000a00 */
[----:B------:R-:W-:Y:S01]  /*0310*/  @!P1 IMAD.WIDE.U32 R20, R8, 0x8, R20 ;  /* 0x0000000808149825 */ /* 0x000fe200078e0014 */
[----:B------:R-:W5:Y:S03]  /*0320*/  @!P0 LDG.E.64 R36, desc[UR36][R24.64] ;  /* 0x0000002418248981 */ /* 0x000f66000c1e1b00 */
[----:B------:R-:W-:Y:S01]  /*0330*/  @!P0 IMAD.WIDE.U32 R26, R27, 0x8, R18 ;  /* 0x000000081b1a8825 */ /* 0x000fe200078e0012 */
[----:B------:R-:W2:Y:S04]  /*0340*/  @!P1 LDC.64 R16, c[0x0][0x278] ;  /* 0x00009e00ff109b82 */ /* 0x000ea80000000a00 */
[----:B------:R2:W5:Y:S04]  /*0350*/  @!P0 LDG.E.64 R52, desc[UR36][R26.64] ;  /* 0x000000241a348981 */ /* 0x000568000c1e1b00 */
[----:B------:R-:W3:Y:S08]  /*0360*/  @!P1 LDC.64 R18, c[0x0][0x270] ;  /* 0x00009c00ff129b82 */ /* 0x000ef00000000a00 */
[----:B------:R-:W4:Y:S08]  /*0370*/  @!P3 LDC.64 R28, c[0x0][0x260] ;  /* 0x00009800ff1cbb82 */ /* 0x000f300000000a00 */
[----:B------:R-:W4:Y:S01]  /*0380*/  @!P3 LDC.64 R6, c[0x0][0x270] ;  /* 0x00009c00ff06bb82 */ /* 0x000f220000000a00 */
[----:B-1----:R-:W-:-:S04]  /*0390*/  @!P3 IMAD.WIDE.U32 R30, R47, 0x8, R30 ;  /* 0x000000082f1eb825 */ /* 0x002fc800078e001e */
[C---:B--2---:R-:W-:Y:S01]  /*03a0*/  @!P1 IMAD.WIDE.U32 R26, R8.reuse, 0x8, R16 ;  /* 0x00000008081a9825 */ /* 0x044fe200078e0010 */
[----:B------:R1:W5:Y:S01]  /*03b0*/  @!P3 LDG.E.64 R54, desc[UR36][R30.64] ;  /* 0x000000241e36b981 */ /* 0x000362000c1e1b00 */
[----:B------:R-:W-:Y:S01]  /*03c0*/  CS2R R16, SRZ ;  /* 0x0000000000107805 */ /* 0x000fe2000001ff00 */
[----:B------:R-:W2:Y:S01]  /*03d0*/  @!P3 LDC.64 R4, c[0x0][0x278] ;  /* 0x00009e00ff04bb82 */ /* 0x000ea20000000a00 */
[----:B---3--:R-:W-:-:S04]  /*03e0*/  @!P1 IMAD.WIDE.U32 R24, R8, 0x8, R18 ;  /* 0x0000000808189825 */ /* 0x008fc800078e0012 */
[----:B0-----:R-:W-:Y:S01]  /*03f0*/  @!P1 IMAD.WIDE.U32 R12, R8, 0x8, R12 ;  /* 0x00000008080c9825 */ /* 0x001fe200078e000c */
[----:B------:R-:W-:Y:S01]  /*0400*/  CS2R R8, SRZ ;  /* 0x0000000000087805 */ /* 0x000fe2000001ff00 */
[----:B------:R-:W5:Y:S01]  /*0410*/  @!P1 LDG.E.64 R16, desc[UR36][R20.64] ;  /* 0x0000002414109981 */ /* 0x000f62000c1e1b00 */
[----:B-1----:R-:W-:Y:S01]  /*0420*/  CS2R R30, SRZ ;  /* 0x00000000001e7805 */ /* 0x002fe2000001ff00 */
[C---:B----4-:R-:W-:Y:S01]  /*0430*/  @!P3 IMAD.WIDE.U32 R28, R47.reuse, 0x8, R28 ;  /* 0x000000082f1cb825 */ /* 0x050fe200078e001c */
[----:B------:R-:W0:Y:S01]  /*0440*/  @!P3 LDC.64 R2, c[0x0][0x280] ;  /* 0x0000a000ff02bb82 */ /* 0x000e220000000a00 */
[----:B------:R-:W5:Y:S04]  /*0450*/  @!P1 LDG.E.64 R32, desc[UR36][R24.64] ;  /* 0x0000002418209981 */ /* 0x000f68000c1e1b00 */
[----:B------:R-:W5:Y:S01]  /*0460*/  @!P3 LDG.E.64 R56, desc[UR36][R28.64] ;  /* 0x000000241c38b981 */ /* 0x000f62000c1e1b00 */
[----:B------:R-:W-:-:S02]  /*0470*/  @!P3 IMAD.WIDE.U32 R34, R47, 0x8, R6 ;  /* 0x000000082f22b825 */ /* 0x000fc400078e0006 */
[----:B------:R-:W1:Y:S01]  /*0480*/  @!P2 LDC.64 R14, c[0x0][0x260] ;  /* 0x00009800ff0eab82 */ /* 0x000e620000000a00 */
[----:B------:R-:W5:Y:S04]  /*0490*/  @!P1 LDG.E.64 R8, desc[UR36][R22.64] ;  /* 0x0000002416089981 */ /* 0x000f68000c1e1b00 */
[----:B------:R-:W5:Y:S01]  /*04a0*/  @!P3 LDG.E.64 R42, desc[UR36][R34.64] ;  /* 0x00000024222ab981 */ /* 0x000f62000c1e1b00 */
[----:B--2---:R-:W-:Y:S02]  /*04b0*/  @!P3 IMAD.WIDE.U32 R44, R47, 0x8, R4 ;  /* 0x000000082f2cb825 */ /* 0x004fe400078e0004 */
[----:B------:R-:W2:Y:S01]  /*04c0*/  @!P2 LDC.64 R10, c[0x0][0x268] ;  /* 0x00009a00ff0aab82 */ /* 0x000ea20000000a00 */
[----:B------:R-:W5:Y:S01]  /*04d0*/  @!P1 LDG.E.64 R30, desc[UR36][R26.64] ;  /* 0x000000241a1e9981 */ /* 0x000f62000c1e1b00 */
[----:B------:R-:W-:-:S03]  /*04e0*/  CS2R R18, SRZ ;  /* 0x0000000000127805 */ /* 0x000fc6000001ff00 */
[----:B------:R-:W5:Y:S01]  /*04f0*/  @!P3 LDG.E.64 R40, desc[UR36][R44.64] ;  /* 0x000000242c28b981 */ /* 0x000f62000c1e1b00 */
[----:B0-----:R-:W-:Y:S02]  /*0500*/  @!P3 IMAD.WIDE.U32 R46, R47, 0x8, R2 ;  /* 0x000000082f2eb825 */ /* 0x001fe400078e0002 */
[----:B------:R-:W0:Y:S01]  /*0510*/  @!P2 LDC.64 R6, c[0x0][0x270] ;  /* 0x00009c00ff06ab82 */ /* 0x000e220000000a00 */
[----:B------:R-:W5:Y:S04]  /*0520*/  @!P1 LDG.E.64 R18, desc[UR36][R12.64] ;  /* 0x000000240c129981 */ /* 0x000f68000c1e1b00 */
[----:B------:R3:W5:Y:S03]  /*0530*/  @!P3 LDG.E.64 R62, desc[UR36][R46.64] ;  /* 0x000000242e3eb981 */ /* 0x000766000c1e1b00 */
[----:B------:R-:W4:Y:S08]  /*0540*/  @!P2 LDC.64 R4, c[0x0][0x278] ;  /* 0x00009e00ff04ab82 */ /* 0x000f300000000a00 */
[----:B------:R-:W4:Y:S01]  /*0550*/  @!P2 LDC.64 R2, c[0x0][0x280] ;  /* 0x0000a000ff02ab82 */ /* 0x000f220000000a00 */
[----:B-1----:R-:W-:-:S04]  /*0560*/  @!P2 IMAD.WIDE.U32 R14, R0, 0x8, R14 ;  /* 0x00000008000ea825 */ /* 0x002fc800078e000e */
[----:B--2---:R-:W-:-:S04]  /*0570*/  @!P2 IMAD.WIDE.U32 R10, R0, 0x8, R10 ;  /* 0x00000008000aa825 */ /* 0x004fc800078e000a */
[C---:B0-----:R-:W-:Y:S01]  /*0580*/  @!P2 IMAD.WIDE.U32 R6, R0.reuse, 0x8, R6 ;  /* 0x000000080006a825 */ /* 0x041fe200078e0006 */
[----:B---3--:R-:W-:Y:S02]  /*0590*/  CS2R R46, SRZ ;  /* 0x00000000002e7805 */ /* 0x008fe4000001ff00 */
[----:B------:R-:W-:Y:S02]  /*05a0*/  CS2R R44, SRZ ;  /* 0x00000000002c7805 */ /* 0x000fe4000001ff00 */
[----:B------:R-:W-:Y:S01]  /*05b0*/  ISETP.LT.U32.AND P0, PT, RZ, UR4, PT ;  /* 0x00000004ff007c0c */ /* 0x000fe2000bf01070 */
[----:B------:R0:W5:Y:S01]  /*05c0*/  @!P2 LDG.E.64 R60, desc[UR36][R14.64] ;  /* 0x000000240e3ca981 */ /* 0x000162000c1e1b00 */
[C---:B----4-:R-:W-:Y:S01]  /*05d0*/  @!P2 IMAD.WIDE.U32 R4, R0.reuse, 0x8, R4 ;  /* 0x000000080004a825 */ /* 0x050fe200078e0004 */
[----:B------:R-:W-:Y:S02]  /*05e0*/  MOV R12, UR5 ;  /* 0x00000005000c7c02 */ /* 0x000fe40008000f00 */
[----:B------:R0:W5:Y:S01]  /*05f0*/  @!P2 LDG.E.64 R58, desc[UR36][R10.64] ;  /* 0x000000240a3aa981 */ /* 0x000162000c1e1b00 */
[----:B------:R-:W-:-:S03]  /*0600*/  @!P2 IMAD.WIDE.U32 R2, R0, 0x8, R2 ;  /* 0x000000080002a825 */ /* 0x000fc600078e0002 */
[----:B------:R0:W5:Y:S01]  /*0610*/  @!P2 LDG.E.64 R46, desc[UR36][R6.64] ;  /* 0x00000024062ea981 */ /* 0x000162000c1e1b00 */
[----:B------:R-:W1:Y:S01]  /*0620*/  LDC R0, c[0x0][0x230] ;  /* 0x00008c00ff007b82 */ /* 0x000e620000000800 */
[----:B------:R-:W-:Y:S02]  /*0630*/  ISETP.GT.AND.EX P0, PT, R12, RZ, PT, P0 ;  /* 0x000000ff0c00720c */ /* 0x000fe40003f04300 */
[----:B------:R0:W5:Y:S04]  /*0640*/  @!P2 LDG.E.64 R44, desc[UR36][R4.64] ;  /* 0x00000024042ca981 */ /* 0x000168000c1e1b00 */
[----:B------:R0:W5:Y:S01]  /*0650*/  @!P2 LDG.E.64 R64, desc[UR36][R2.64] ;  /* 0x000000240240a981 */ /* 0x000162000c1e1b00 */
[----:B-1----:R-:W-:-:S05]  /*0660*/  VIADD R0, R0, 0xffffffff ;  /* 0xffffffff00007836 */ /* 0x002fca0000000000 */
[----:B------:R-:W-:Y:S01]  /*0670*/  ISETP.GT.AND P2, PT, R0, -0x1, PT ;  /* 0xffffffff0000780c */ /* 0x000fe20003f44270 */
[----:B------:R-:W-:-:S12]  /*0680*/  BSSY B6, `(.L_x_1811) ;  /* 0x00009d6000067945 */ /* 0x000fd80003800000 */
[----:B0-----:R-:W-:Y:S05]  /*0690*/  @P2 BRA P0, `(.L_x_1812) ;  /* 0x0000002000282947 */ /* 0x001fea0000000000 */
[----:B------:R-:W-:Y:S04]  /*06a0*/  BSSY B7, `(.L_x_1813) ;  /* 0x000007f000077945 */ /* 0x000fe80003800000 */
        /* <DEDUP_REMOVED lines=16> */
[----:B------:R-:W-:Y:S01]  /*07b0*/  HFMA2.MMA R8, -RZ, RZ, 0, 2.6226043701171875e-06 ;  /* 0x0000002cff087435 */ /* 0x000fe200000001ff */
[----:B------:R-:W-:Y:S01]  /*07c0*/  MOV R6, UR4 ;  /* 0x0000000400067c02 */ /* 0x000fe20008000f00 */
[----:B------:R-:W-:Y:S02]  /*07d0*/  IMAD.U32 R7, RZ, RZ, UR5 ;  /* 0x00000005ff077e24 */ /* 0x000fe4000f8e00ff */
[----:B------:R-:W-:-:S02]  /*07e0*/  IMAD.U32 R10, RZ, RZ, UR6 ;  /* 0x00000006ff0a7e24 */ /* 0x000fc4000f8e00ff */
[----:B------:R-:W-:Y:S02]  /*07f0*/  IMAD.U32 R11, RZ, RZ, UR7 ;  /* 0x00000007ff0b7e24 */ /* 0x000fe4000f8e00ff */
[----:B------:R-:W-:Y:S02]  /*0800*/  IMAD.MOV.U32 R12, RZ, RZ, 0x1 ;  /* 0x00000001ff0c7424 */ /* 0x000fe400078e00ff */
[----:B0-----:R-:W-:-:S07]  /*0810*/  IMAD.MOV.U32 R13, RZ, RZ, RZ ;  /* 0x000000ffff0d7224 */ /* 0x001fce00078e00ff */
[----:B------:R-:W-:-:S07]  /*0820*/  LEPC R20, `(.L_x_1816) ;  /* 0x000000001014794e */ /* 0x000fce0000000000 */
[----:B-1----:R-:W-:Y:S05]  /*0830*/  CALL.ABS.NOINC R2 ;  /* 0x0000000002007343 */ /* 0x002fea0003c00000 */
.L_x_1816:
[----:B------:R-:W-:Y:S05]  /*0840*/  BSYNC B8 ;  /* 0x0000000000087941 */ /* 0x000fea0003800000 */
.L_x_1815:
        /* <DEDUP_REMOVED lines=15> */
[----:B------:R-:W-:Y:S01]  /*0940*/  IMAD.U32 R10, RZ, RZ, UR6 ;  /* 0x00000006ff0a7e24 */ /* 0x000fe2000f8e00ff */
[----:B------:R-:W-:Y:S01]  /*0950*/  MOV R11, UR7 ;  /* 0x00000007000b7c02 */ /* 0x000fe20008000f00 */
[----:B------:R-:W-:Y:S02]  /*0960*/  IMAD.U32 R6, RZ, RZ, UR4 ;  /* 0x00000004ff067e24 */ /* 0x000fe4000f8e00ff */
[----:B------:R-:W-:-:S02]  /*0970*/  IMAD.U32 R7, RZ, RZ, UR5 ;  /* 0x00000005ff077e24 */ /* 0x000fc4000f8e00ff */
[----:B------:R-:W-:Y:S02]  /*0980*/  IMAD.MOV.U32 R8, RZ, RZ, 0x2c ;  /* 0x0000002cff087424 */ /* 0x000fe400078e00ff */
[----:B------:R-:W-:Y:S02]  /*0990*/  IMAD.MOV.U32 R12, RZ, RZ, 0x1 ;  /* 0x00000001ff0c7424 */ /* 0x000fe400078e00ff */
[----:B0-----:R-:W-:-:S07]  /*09a0*/  IMAD.MOV.U32 R13, RZ, RZ, RZ ;  /* 0x000000ffff0d7224 */ /* 0x001fce00078e00ff */
[----:B------:R-:W-:-:S07]  /*09b0*/  LEPC R20, `(.L_x_1818) ;  /* 0x000000001014794e */ /* 0x000fce0000000000 */
[----:B-1----:R-:W-:Y:S05]  /*09c0*/  CALL.ABS.NOINC R2 ;  /* 0x0000000002007343 */ /* 0x002fea0003c00000 */
.L_x_1818:
[----:B------:R-:W-:Y:S05]  /*09d0*/  BSYNC B8 ;  /* 0x0000000000087941 */ /* 0x000fea0003800000 */
.L_x_1817:
        /* <DEDUP_REMOVED lines=20> */
[----:B------:R-:W-:Y:S01]  /*0b20*/  HFMA2.MMA R12, -RZ, RZ, 0, 5.9604644775390625e-08 ;  /* 0x00000001ff0c7435 */ /* 0x000fe200000001ff */
[----:B------:R-:W-:Y:S01]  /*0b30*/  IMAD.U32 R6, RZ, RZ, UR4 ;  /* 0x00000004ff067e24 */ /* 0x000fe2000f8e00ff */
[----:B------:R-:W-:Y:S01]  /*0b40*/  MOV R7, UR5 ;  /* 0x0000000500077c02 */ /* 0x000fe20008000f00 */
[----:B------:R-:W-:-:S02]  /*0b50*/  IMAD.U32 R10, RZ, RZ, UR6 ;  /* 0x00000006ff0a7e24 */ /* 0x000fc4000f8e00ff */
[----:B------:R-:W-:Y:S02]  /*0b60*/  IMAD.U32 R11, RZ, RZ, UR7 ;  /* 0x00000007ff0b7e24 */ /* 0x000fe4000f8e00ff */
[----:B------:R-:W-:Y:S02]  /*0b70*/  IMAD.MOV.U32 R8, RZ, RZ, 0x2c ;  /* 0x0000002cff087424 */ /* 0x000fe400078e00ff */
[----:B0-----:R-:W-:-:S07]  /*0b80*/  IMAD.MOV.U32 R13, RZ, RZ, RZ ;  /* 0x000000ffff0d7224 */ /* 0x001fce00078e00ff */
[----:B------:R-:W-:-:S07]  /*0b90*/  LEPC R20, `(.L_x_1820) ;  /* 0x000000001014794e */ /* 0x000fce0000000000 */
[----:B-1----:R-:W-:Y:S05]  /*0ba0*/  CALL.ABS.NOINC R2 ;  /* 0x0000000002007343 */ /* 0x002fea0003c00000 */
.L_x_1820:
[----:B------:R-:W-:Y:S05]  /*0bb0*/  BSYNC B8 ;  /* 0x0000000000087941 */ /* 0x000fea0003800000 */
.L_x_1819:
        /* <DEDUP_REMOVED lines=14> */
.L_x_1823:
        /* <DEDUP_REMOVED lines=14> */
[----:B------:R-:W-:Y:S01]  /*0d80*/  IMAD.U32 R5, RZ, RZ, UR5 ;  /* 0x00000005ff057e24 */ /* 0x000fe2000f8e00ff */
[----:B------:R-:W-:Y:S01]  /*0d90*/  ULDC.64 UR4, c[0x4][0x110] ;  /* 0x0100440000047ab9 */ /* 0x000fe20000000a00 */
[----:B------:R-:W-:Y:S01]  /*0da0*/  HFMA2.MMA R13, -RZ, RZ, 0, 0 ;  /* 0x00000000ff0d7435 */ /* 0x000fe200000001ff */
[----:B------:R-:W-:Y:S01]  /*0db0*/  IMAD.U32 R6, RZ, RZ, UR4 ;  /* 0x00000004ff067e24 */ /* 0x000fe2000f8e00ff */
[----:B------:R-:W-:Y:S01]  /*0dc0*/  MOV R10, UR6 ;  /* 0x00000006000a7c02 */ /* 0x000fe20008000f00 */
[----:B------:R-:W-:-:S02]  /*0dd0*/  IMAD.U32 R7, RZ, RZ, UR5 ;  /* 0x00000005ff077e24 */ /* 0x000fc4000f8e00ff */
[----:B------:R-:W-:Y:S02]  /*0de0*/  IMAD.U32 R11, RZ, RZ, UR7 ;  /* 0x00000007ff0b7e24 */ /* 0x000fe4000f8e00ff */
[----:B------:R-:W-:Y:S02]  /*0df0*/  IMAD.MOV.U32 R8, RZ, RZ, 0x2c ;  /* 0x0000002cff087424 */ /* 0x000fe400078e00ff */
[----:B0-----:R-:W-:-:S07]  /*0e00*/  IMAD.MOV.U32 R12, RZ, RZ, 0x1 ;  /* 0x00000001ff0c7424 */ /* 0x001fce00078e00ff */
[----:B------:R-:W-:-:S07]  /*0e10*/  LEPC R20, `(.L_x_1822) ;  /* 0x000000001014794e */ /* 0x000fce0000000000 */
[----:B-1----:R-:W-:Y:S05]  /*0e20*/  CALL.ABS.NOINC R2 ;  /* 0x0000000002007343 */ /* 0x002fea0003c00000 */
.L_x_1822:
[----:B------:R-:W-:Y:S05]  /*0e30*/  BSYNC B8 ;  /* 0x0000000000087941 */ /* 0x000fea0003800000 */
.L_x_1821:
[----:B------:R-:W-:-:S05]  /*0e40*/  IADD3 R16, P0, R16, 0x8, RZ ;  /* 0x0000000810107810 */ /* 0x000fca0007f1e0ff */
[----:B------:R-:W-:Y:S01]  /*0e50*/  IMAD.X R17, RZ, RZ, R17, P0 ;  /* 0x000000ffff117224 */ /* 0x000fe200000e0611 */
[----:B------:R-:W-:-:S04]  /*0e60*/  ISETP.GE.U32.AND P0, PT, R16, R19, PT ;  /* 0x000000131000720c */ /* 0x000fc80003f06070 */
[----:B------:R-:W-:-:S13]  /*0e70*/  ISETP.GE.U32.AND.EX P0, PT, R17, R30, PT, P0 ;  /* 0x0000001e1100720c */ /* 0x000fda0003f06100 */
[----:B------:R-:W-:Y:S05]  /*0e80*/  @!P0 BRA `(.L_x_1823) ;  /* 0xfffffffc00848947 */ /* 0x000fea000383ffff */
.L_x_1814:
[----:B------:R-:W-:Y:S05]  /*0e90*/  BSYNC B7 ;  /* 0x0000000000077941 */ /* 0x000fea0003800000 */
.L_x_1813:
        /* <DEDUP_REMOVED lines=29> */
.L_x_1827:
[----:B------:R-:W-:Y:S05]  /*1070*/  BSYNC B8 ;  /* 0x0000000000087941 */ /* 0x000fea0003800000 */
.L_x_1826:
        /* <DEDUP_REMOVED lines=24> */
.L_x_1829:
[----:B------:R-:W-:Y:S05]  /*1200*/  BSYNC B8 ;  /* 0x0000000000087941 */ /* 0x000fea0003800000 */
.L_x_1828:
        /* <DEDUP_REMOVED lines=29> */
.L_x_1831:
[----:B------:R-:W-:Y:S05]  /*13e0*/  BSYNC B8 ;  /* 0x0000000000087941 */ /* 0x000fea0003800000 */
.L_x_1830:
        /* <DEDUP_REMOVED lines=14> */
.L_x_1834:
        /* <DEDUP_REMOVED lines=25> */
.L_x_1833:
[----:B------:R-:W-:Y:S05]  /*1660*/  BSYNC B8 ;  /* 0x0000000000087941 */ /* 0x000fea0003800000 */
.L_x_1832:
[----:B------:R-:W-:-:S05]  /*1670*/  IADD3 R16, P0, R16, 0x8, RZ ;  /* 0x0000000810107810 */ /* 0x000fca0007f1e0ff */
[----:B------:R-:W-:Y:S01]  /*1680*/  IMAD.X R17, RZ, RZ, R17, P0 ;  /* 0x000000ffff117224 */ /* 0x000fe200000e0611 */
[----:B------:R-:W-:-:S04]  /*1690*/  ISETP.GE.U32.AND P0, PT, R16, R19, PT ;  /* 0x000000131000720c */ /* 0x000fc80003f06070 */
[----:B------:R-:W-:-:S13]  /*16a0*/  ISETP.GE.U32.AND.EX P0, PT, R17, R36, PT, P0 ;  /* 0x000000241100720c */ /* 0x000fda0003f06100 */
[----:B------:R-:W-:Y:S05]  /*16b0*/  @!P0 BRA `(.L_x_1834) ;  /* 0xfffffffc00848947 */ /* 0x000fea000383ffff */
.L_x_1825:
[----:B------:R-:W-:Y:S05]  /*16c0*/  BSYNC B7 ;  /* 0x0000000000077941 */ /* 0x000fea0003800000 */
.L_x_1824:
        /* <DEDUP_REMOVED lines=29> */
.L_x_1838:
[----:B------:R-:W-:Y:S05]  /*18a0*/  BSYNC B8 ;  /* 0x0000000000087941 */ /* 0x000fea0003800000 */
.L_x_1837:
        /* <DEDUP_REMOVED lines=24> */
.L_x_1840:
[----:B------:R-:W-:Y:S05]  /*1a30*/  BSYNC B8 ;  /* 0x0000000000087941 */ /* 0x000fea0003800000 */
.L_x_1839:
        /* <DEDUP_REMOVED lines=29> */
.L_x_1842:
[----:B------:R-:W-:Y:S05]  /*1c10*/  BSYNC B8 ;  /* 0x0000000000087941 */ /* 0x000fea0003800000 */
.L_x_1841:
[----:B------:R-:W-:-:S04]  /*1c20*/  IADD3 R3, P1, R42, 0x1, RZ ;  /* 0x000000012a037810 */ /* 0x000fc80007f3e0ff */
[----:B------:R-:W-:Y:S02]  /*1c30*/  ISETP.GE.U32.AND P0, PT, R3, R40, PT ;  /* 0x000000280300720c */ /* 0x000fe40003f06070 */
[----:B------:R-:W-:Y:S02]  /*1c40*/  IADD3.X R3, RZ, R43, RZ, P1, !PT ;  /* 0x0000002bff037210 */ /* 0x000fe40000ffe4ff */
        /* <DEDUP_REMOVED lines=11> */
.L_x_1845:
        /* <DEDUP_REMOVED lines=25> */
.L_x_1844:
[----:B------:R-:W-:Y:S05]  /*1e90*/  BSYNC B8 ;  /* 0x0000000000087941 */ /* 0x000fea0003800000 */
.L_x_1843:
[----:B------:R-:W-:-:S05]  /*1ea0*/  IADD3 R16, P0, R16, 0x8, RZ ;  /* 0x0000000810107810 */ /* 0x000fca0007f1e0ff */
[----:B------:R-:W-:Y:S01]  /*1eb0*/  IMAD.X R17, RZ, RZ, R17, P0 ;  /* 0x000000ffff117224 */ /* 0x000fe200000e0611 */
[----:B------:R-:W-:-:S04]  /*1ec0*/  ISETP.GE.U32.AND P0, PT, R16, R19, PT ;  /* 0x000000131000720c */ /* 0x000fc80003f06070 */
[----:B------:R-:W-:-:S13]  /*1ed0*/  ISETP.GE.U32.AND.EX P0, PT, R17, R40, PT, P0 ;  /* 0x000000281100720c */ /* 0x000fda0003f06100 */
[----:B------:R-:W-:Y:S05]  /*1ee0*/  @!P0 BRA `(.L_x_1845) ;  /* 0xfffffffc00848947 */ /* 0x000fea000383ffff */
.L_x_1836:
[----:B------:R-:W-:Y:S05]  /*1ef0*/  BSYNC B7 ;  /* 0x0000000000077941 */ /* 0x000fea0003800000 */
.L_x_1835:
[----:B------:R-:W0:Y:S01]  /*1f00*/  S2R R3, SR_TID.X ;  /* 0x0000000000037919 */ /* 0x000e220000002100 */
[----:B------:R-:W-:Y:S01]  /*1f10*/  BSSY B7, `(.L_x_1846) ;  /* 0x0000081000077945 */ /* 0x000fe20003800000 */
[----:B0-----:R-:W-:-:S04]  /*1f20*/  IADD3 R3, R3, 0x180, RZ ;  /* 0x0000018003037810 */ /* 0x001fc80007ffe0ff */
        /* <DEDUP_REMOVED lines=26> */
.L_x_1849:
[----:B------:R-:W-:Y:S05]  /*20d0*/  BSYNC B8 ;  /* 0x0000000000087941 */ /* 0x000fea0003800000 */
.L_x_1848:
        /* <DEDUP_REMOVED lines=24> */
.L_x_1851:
[----:B------:R-:W-:Y:S05]  /*2260*/  BSYNC B8 ;  /* 0x0000000000087941 */ /* 0x000fea0003800000 */
.L_x_1850:
        /* <DEDUP_REMOVED lines=29> */
.L_x_1853:
[----:B------:R-:W-:Y:S05]  /*2440*/  BSYNC B8 ;  /* 0x0000000000087941 */ /* 0x000fea0003800000 */
.L_x_1852:
        /* <DEDUP_REMOVED lines=14> */
.L_x_1856:
        /* <DEDUP_REMOVED lines=25> */
.L_x_1855:
[----:B------:R-:W-:Y:S05]  /*26c0*/  BSYNC B8 ;  /* 0x0000000000087941 */ /* 0x000fea0003800000 */
.L_x_1854:
[----:B------:R-:W-:-:S04]  /*26d0*/  IADD3 R16, P0, R16, 0x8, RZ ;  /* 0x0000000810107810 */ /* 0x000fc80007f1e0ff */
[----:B------:R-:W-:Y:S02]  /*26e0*/  IADD3.X R17, RZ, R17, RZ, P0, !PT ;  /* 0x00000011ff117210 */ /* 0x000fe400007fe4ff */
[----:B------:R-:W-:-:S04]  /*26f0*/  ISETP.GE.U32.AND P0, PT, R16, R19, PT ;  /* 0x000000131000720c */ /* 0x000fc80003f06070 */
[----:B------:R-:W-:-:S13]  /*2700*/  ISETP.GE.U32.AND.EX P0, PT, R17, R44, PT, P0 ;  /* 0x0000002c1100720c */ /* 0x000fda0003f06100 */
[----:B------:R-:W-:Y:S05]  /*2710*/  @!P0 BRA `(.L_x_1856) ;  /* 0xfffffffc00848947 */ /* 0x000fea000383ffff */
.L_x_1847:
[----:B------:R-:W-:Y:S05]  /*2720*/  BSYNC B7 ;  /* 0x0000000000077941 */ /* 0x000fea0003800000 */
.L_x_1846:
[----:B------:R-:W-:Y:S05]  /*2730*/  BRA `(.L_x_1857) ;  /* 0x0000007c00287947 */ /* 0x000fea0003800000 */
.L_x_1812:
        /* <DEDUP_REMOVED lines=26> */
.L_x_1861:
[----:B------:R-:W-:Y:S05]  /*28e0*/  BSYNC B8 ;  /* 0x0000000000087941 */ /* 0x000fea0003800000 */
.L_x_1860:
        /* <DEDUP_REMOVED lines=24> */
.L_x_1863:
[----:B------:R-:W-:Y:S05]  /*2a70*/  BSYNC B8 ;  /* 0x0000000000087941 */ /* 0x000fea0003800000 */
.L_x_1862:
        /* <DEDUP_REMOVED lines=29> */
.L_x_1865:
[----:B------:R-:W-:Y:S05]  /*2c50*/  BSYNC B8 ;  /* 0x0000000000087941 */ /* 0x000fea0003800000 */
.L_x_1864:
[----:B------:R-:W0:Y:S01]  /*2c60*/  LDC R0, c[0x0][0x230] ;  /* 0x00008c00ff007b82 */ /* 0x000e220000000800 */
[----:B------:R-:W-:Y:S01]  /*2c70*/  ULDC.64 UR4, c[0x0][0x228] ;  /* 0x00008a0000047ab9 */ /* 0x000fe20000000a00 */
[----:B------:R-:W-:Y:S01]  /*2c80*/  CS2R R34, SRZ ;  /* 0x0000000000227805 */ /* 0x000fe2000001ff00 */
[----:B------:R-:W-:Y:S02]  /*2c90*/  IMAD R3, R19, UR4, RZ ;  /* 0x0000000413037c24 */ /* 0x000fe4000f8e02ff */
[----:B------:R-:W-:-:S04]  /*2ca0*/  IMAD.WIDE.U32 R24, R18, UR4, RZ ;  /* 0x0000000412187c25 */ /* 0x000fc8000f8e00ff */
[----:B------:R-:W-:-:S04]  /*2cb0*/  IMAD R3, R18, UR5, R3 ;  /* 0x0000000512037c24 */ /* 0x000fc8000f8e0203 */
[----:B------:R-:W-:Y:S02]  /*2cc0*/  IMAD.IADD R25, R25, 0x1, R3 ;  /* 0x0000000119197824 */ /* 0x000fe400078e0203 */
[----:B0-----:R-:W-:-:S05]  /*2cd0*/  VIADD R28, R0, 0xffffffff ;  /* 0xffffffff001c7836 */ /* 0x001fca0000000000 */
[----:B------:R-:W-:-:S13]  /*2ce0*/  ISETP.GE.U32.AND P0, PT, R28, 0x3, PT ;  /* 0x000000031c00780c */ /* 0x000fda0003f06070 */
[----:B------:R-:W-:Y:S05]  /*2cf0*/  @!P0 BRA `(.L_x_1866) ;  /* 0x0000000c003c8947 */ /* 0x000fea0003800000 */
[----:B------:R-:W-:Y:S01]  /*2d00*/  LOP3.LUT R29, R0, 0x3, RZ, 0xc0, !PT ;  /* 0x00000003001d7812 */ /* 0x000fe200078ec0ff */
[----:B------:R-:W-:Y:S01]  /*2d10*/  BSSY B0, `(.L_x_1866) ;  /* 0x00000cd000007945 */ /* 0x000fe20003800000 */
[----:B------:R-:W-:-:S03]  /*2d20*/  CS2R R34, SRZ ;  /* 0x0000000000227805 */ /* 0x000fc6000001ff00 */
[----:B------:R-:W-:-:S07]  /*2d30*/  IMAD.IADD R29, R0, 0x1, -R29 ;  /* 0x00000001001d7824 */ /* 0x000fce00078e0a1d */
.L_x_1879:
[----:B------:R-:W0:Y:S02]  /*2d40*/  LDC.64 R18, c[0x0][0x238] ;  /* 0x00008e00ff127b82 */ /* 0x000e240000000a00 */
[----:B0-----:R-:W-:-:S05]  /*2d50*/  IMAD.WIDE R18, R28, 0x8, R18 ;  /* 0x000000081c127825 */ /* 0x001fca00078e0212 */
[----:B------:R-:W2:Y:S01]  /*2d60*/  LDG.E.64 R12, desc[UR36][R18.64] ;  /* 0x00000024120c7981 */ /* 0x000ea2000c1e1b00 */
[----:B------:R-:W-:Y:S01]  /*2d70*/  BSSY B1, `(.L_x_1867) ;  /* 0x0000020000017945 */ /* 0x000fe20003800000 */
[----:B--2---:R-:W-:-:S04]  /*2d80*/  LOP3.LUT R0, R25, R13, RZ, 0xfc, !PT ;  /* 0x0000000d19007212 */ /* 0x004fc800078efcff */
[----:B------:R-:W-:-:S13]  /*2d90*/  ISETP.NE.U32.AND P0, PT, R0, RZ, PT ;  /* 0x000000ff0000720c */ /* 0x000fda0003f05070 */
[----:B------:R-:W-:Y:S05]  /*2da0*/  @!P0 BRA `(.L_x_1868) ;  /* 0x0000000000248947 */ /* 0x000fea0003800000 */
[----:B------:R-:W-:Y:S01]  /*2db0*/  MOV R5, R24 ;  /* 0x0000001800057202 */ /* 0x000fe20000000f00 */
[----:B------:R-:W-:Y:S01]  /*2dc0*/  IMAD.MOV.U32 R4, RZ, RZ, R25 ;  /* 0x000000ffff047224 */ /* 0x000fe200078e0019 */
[----:B------:R-:W-:Y:S01]  /*2dd0*/  MOV R0, 0x2e10 ;  /* 0x00002e1000007802 */ /* 0x000fe20000000f00 */
[----:B------:R-:W-:Y:S02]  /*2de0*/  IMAD.MOV.U32 R3, RZ, RZ, R12 ;  /* 0x000000ffff037224 */ /* 0x000fe400078e000c */
[----:B------:R-:W-:-:S07]  /*2df0*/  IMAD.MOV.U32 R2, RZ, RZ, R13 ;  /* 0x000000ffff027224 */ /* 0x000fce00078e000d */
[----:B------:R-:W-:Y:S05]  /*2e00*/  CALL.REL.NOINC `($__internal_4_$__cuda_sm20_div_s64) ;  /* 0x0000007400f87944 */ /* 0x000fea0003c00000 */
[----:B------:R-:W-:Y:S01]  /*2e10*/  MOV R20, R3 ;  /* 0x0000000300147202 */ /* 0x000fe20000000f00 */
[----:B------:R-:W-:Y:S01]  /*2e20*/  IMAD.MOV.U32 R21, RZ, RZ, R2 ;  /* 0x000000ffff157224 */ /* 0x000fe200078e0002 */
[----:B------:R-:W-:Y:S06]  /*2e30*/  BRA `(.L_x_1869) ;  /* 0x00000000004c7947 */ /* 0x000fec0003800000 */
.L_x_1868:
[----:B------:R-:W0:Y:S01]  /*2e40*/  I2F.U32.RP R0, R12 ;  /* 0x0000000c00007306 */ /* 0x000e220000209000 */
[----:B------:R-:W-:Y:S01]  /*2e50*/  IMAD.MOV R5, RZ, RZ, -R12 ;  /* 0x000000ffff057224 */ /* 0x000fe200078e0a0c */
[----:B------:R-:W-:Y:S01]  /*2e60*/  ISETP.NE.U32.AND P2, PT, R12, RZ, PT ;  /* 0x000000ff0c00720c */ /* 0x000fe20003f45070 */
[----:B------:R-:W-:-:S05]  /*2e70*/  IMAD.MOV.U32 R21, RZ, RZ, RZ ;  /* 0x000000ffff157224 */ /* 0x000fca00078e00ff */
[----:B0-----:R-:W0:Y:S02]  /*2e80*/  MUFU.RCP R0, R0 ;  /* 0x0000000000007308 */ /* 0x001e240000001000 */
[----:B0-----:R-:W-:-:S06]  /*2e90*/  VIADD R2, R0, 0xffffffe ;  /* 0x0ffffffe00027836 */ /* 0x001fcc0000000000 */
[----:B------:R0:W1:Y:S02]  /*2ea0*/  F2I.FTZ.U32.TRUNC.NTZ R3, R2 ;  /* 0x0000000200037305 */ /* 0x000064000021f000 */
[----:B0-----:R-:W-:Y:S01]  /*2eb0*/  HFMA2.MMA R2, -RZ, RZ, 0, 0 ;  /* 0x00000000ff027435 */ /* 0x001fe200000001ff */
[----:B-1----:R-:W-:-:S09]  /*2ec0*/  IMAD R5, R5, R3, RZ ;  /* 0x0000000305057224 */ /* 0x002fd200078e02ff */
        /* <DEDUP_REMOVED lines=8> */
[----:B------:R-:W-:Y:S02]  /*2f50*/  @P1 IADD3 R20, R20, 0x1, RZ ;  /* 0x0000000114141810 */ /* 0x000fe40007ffe0ff */
[----:B------:R-:W-:-:S07]  /*2f60*/  @!P2 LOP3.LUT R20, RZ, R12, RZ, 0x33, !PT ;  /* 0x0000000cff14a212 */ /* 0x000fce00078e33ff */
.L_x_1869:
[----:B------:R-:W-:Y:S05]  /*2f70*/  BSYNC B1 ;  /* 0x0000000000017941 */ /* 0x000fea0003800000 */
.L_x_1867:
[----:B------:R-:W-:Y:S01]  /*2f80*/  ULDC.64 UR4, c[0x0][0x240] ;  /* 0x0000900000047ab9 */ /* 0x000fe20000000a00 */
[----:B------:R-:W2:Y:S01]  /*2f90*/  LDG.E.64 R22, desc[UR36][R18.64+-0x8] ;  /* 0xfffff82412167981 */ /* 0x000ea2000c1e1b00 */
[----:B------:R-:W-:Y:S02]  /*2fa0*/  SHF.R.S32.HI R3, RZ, 0x1f, R28 ;  /* 0x0000001fff037819 */ /* 0x000fe4000001141c */
[----:B------:R-:W-:-:S04]  /*2fb0*/  LEA R16, P0, R28, UR4, 0x3 ;  /* 0x000000041c107c11 */ /* 0x000fc8000f8018ff */
[----:B------:R-:W-:-:S05]  /*2fc0*/  LEA.HI.X R17, R28, UR5, R3, 0x3, P0 ;  /* 0x000000051c117c11 */ /* 0x000fca00080f1c03 */
[----:B------:R-:W3:Y:S01]  /*2fd0*/  LDG.E.64 R2, desc[UR36][R16.64] ;  /* 0x0000002410027981 */ /* 0x000ee2000c1e1b00 */
[----:B------:R-:W-:-:S05]  /*2fe0*/  IADD3 R9, P0, RZ, -R20, RZ ;  /* 0x80000014ff097210 */ /* 0x000fca0007f1e0ff */
[----:B------:R-:W-:-:S04]  /*2ff0*/  IMAD.X R7, RZ, RZ, ~R21, P0 ;  /* 0x000000ffff077224 */ /* 0x000fc800000e0e15 */
        /* <DEDUP_REMOVED lines=9> */
[----:B------:R-:W-:-:S05]  /*3090*/  IMAD R5, R3, R4, R5 ;  /* 0x0000000403057224 */ /* 0x000fca00078e0205 */
[----:B------:R-:W-:Y:S01]  /*30a0*/  IADD3 R34, R25, R5, RZ ;  /* 0x0000000519227210 */ /* 0x000fe20007ffe0ff */
[----:B------:R-:W-:Y:S06]  /*30b0*/  @!P0 BRA `(.L_x_1871) ;  /* 0x0000000000248947 */ /* 0x000fec0003800000 */
[----:B------:R-:W-:Y:S01]  /*30c0*/  IMAD.MOV.U32 R5, RZ, RZ, R20 ;  /* 0x000000ffff057224 */ /* 0x000fe200078e0014 */
[----:B------:R-:W-:Y:S01]  /*30d0*/  MOV R2, R23 ;  /* 0x0000001700027202 */ /* 0x000fe20000000f00 */
[----:B------:R-:W-:Y:S01]  /*30e0*/  IMAD.MOV.U32 R4, RZ, RZ, R21 ;  /* 0x000000ffff047224 */ /* 0x000fe200078e0015 */
[----:B------:R-:W-:Y:S01]  /*30f0*/  MOV R0, 0x3120 ;  /* 0x0000312000007802 */ /* 0x000fe20000000f00 */
[----:B------:R-:W-:-:S07]  /*3100*/  IMAD.MOV.U32 R3, RZ, RZ, R22 ;  /* 0x000000ffff037224 */ /* 0x000fce00078e0016 */
[----:B------:R-:W-:Y:S05]  /*3110*/  CALL.REL.NOINC `($__internal_4_$__cuda_sm20_div_s64) ;  /* 0x0000007400347944 */ /* 0x000fea0003c00000 */
[----:B------:R-:W-:Y:S02]  /*3120*/  IMAD.MOV.U32 R14, RZ, RZ, R3 ;  /* 0x000000ffff0e7224 */ /* 0x000fe400078e0003 */
[----:B------:R-:W-:Y:S01]  /*3130*/  IMAD.MOV.U32 R15, RZ, RZ, R2 ;  /* 0x000000ffff0f7224 */ /* 0x000fe200078e0002 */
[----:B------:R-:W-:Y:S06]  /*3140*/  BRA `(.L_x_1872) ;  /* 0x00000000004c7947 */ /* 0x000fec0003800000 */
.L_x_1871:
        /* <DEDUP_REMOVED lines=14> */
[----:B------:R-:W-:Y:S01]  /*3230*/  @P0 IMAD.IADD R3, R3, 0x1, -R22 ;  /* 0x0000000103030824 */ /* 0x000fe200078e0a16 */
[----:B------:R-:W-:-:S04]  /*3240*/  @P0 IADD3 R14, R14, 0x1, RZ ;  /* 0x000000010e0e0810 */ /* 0x000fc80007ffe0ff */
[----:B------:R-:W-:-:S13]  /*3250*/  ISETP.GE.U32.AND P1, PT, R3, R22, PT ;  /* 0x000000160300720c */ /* 0x000fda0003f26070 */
[----:B------:R-:W-:Y:S01]  /*3260*/  @P1 VIADD R14, R14, 0x1 ;  /* 0x000000010e0e1836 */ /* 0x000fe20000000000 */
[----:B------:R-:W-:-:S07]  /*3270*/  @!P2 LOP3.LUT R14, RZ, R22, RZ, 0x33, !PT ;  /* 0x00000016ff0ea212 */ /* 0x000fce00078e33ff */
.L_x_1872:
[----:B------:R-:W-:Y:S05]  /*3280*/  BSYNC B1 ;  /* 0x0000000000017941 */ /* 0x000fea0003800000 */
.L_x_1870:
[----:B------:R-:W2:Y:S04]  /*3290*/  LDG.E.64 R12, desc[UR36][R18.64+-0x10] ;  /* 0xfffff024120c7981 */ /* 0x000ea8000c1e1b00 */
[----:B------:R-:W3:Y:S01]  /*32a0*/  LDG.E.64 R2, desc[UR36][R16.64+-0x8] ;  /* 0xfffff82410027981 */ /* 0x000ee2000c1e1b00 */
[----:B------:R-:W-:Y:S01]  /*32b0*/  IADD3 R9, P0, RZ, -R14, RZ ;  /* 0x8000000eff097210 */ /* 0x000fe20007f1e0ff */
[----:B------:R-:W-:Y:S01]  /*32c0*/  IMAD.MOV.U32 R5, RZ, RZ, R21 ;  /* 0x000000ffff057224 */ /* 0x000fe200078e0015 */
[----:B------:R-:W-:Y:S01]  /*32d0*/  MOV R4, R20 ;  /* 0x0000001400047202 */ /* 0x000fe20000000f00 */
[----:B------:R-:W-:Y:S01]  /*32e0*/  IMAD.MOV.U32 R20, RZ, RZ, R24 ;  /* 0x000000ffff147224 */ /* 0x000fe200078e0018 */
[----:B------:R-:W-:Y:S01]  /*32f0*/  MOV R21, R34 ;  /* 0x0000002200157202 */ /* 0x000fe20000000f00 */
[----:B------:R-:W-:Y:S01]  /*3300*/  IMAD.X R7, RZ, RZ, ~R15, P0 ;  /* 0x000000ffff077224 */ /* 0x000fe200000e0e0f */
[----:B------:R-:W-:Y:S01]  /*3310*/  BSSY B1, `(.L_x_1873) ;  /* 0x0000028000017945 */ /* 0x000fe20003800000 */
[----:B------:R-:W-:-:S04]  /*3320*/  IMAD.WIDE.U32 R4, R22, R9, R4 ;  /* 0x0000000916047225 */ /* 0x000fc800078e0004 */
[----:B------:R-:W-:-:S04]  /*3330*/  IMAD R7, R7, R22, RZ ;  /* 0x0000001607077224 */ /* 0x000fc800078e02ff */
[----:B------:R-:W-:-:S04]  /*3340*/  IMAD R7, R23, R9, R7 ;  /* 0x0000000917077224 */ /* 0x000fc800078e0207 */
        /* <DEDUP_REMOVED lines=17> */
.L_x_1874:
[----:B------:R-:W0:Y:S01]  /*3460*/  I2F.U32.RP R0, R12 ;  /* 0x0000000c00007306 */ /* 0x000e220000209000 */
[----:B------:R-:W-:Y:S01]  /*3470*/  IMAD.MOV R5, RZ, RZ, -R12 ;  /* 0x000000ffff057224 */ /* 0x000fe200078e0a0c */
[----:B------:R-:W-:Y:S01]  /*3480*/  ISETP.NE.U32.AND P2, PT, R12, RZ, PT ;  /* 0x000000ff0c00720c */ /* 0x000fe20003f45070 */
[----:B------:R-:W-:-:S05]  /*3490*/  IMAD.MOV.U32 R23, RZ, RZ, RZ ;  /* 0x000000ffff177224 */ /* 0x000fca00078e00ff */
[----:B0-----:R-:W0:Y:S02]  /*34a0*/  MUFU.RCP R0, R0 ;  /* 0x0000000000007308 */ /* 0x001e240000001000 */
[----:B0-----:R-:W-:-:S06]  /*34b0*/  IADD3 R2, R0, 0xffffffe, RZ ;  /* 0x0ffffffe00027810 */ /* 0x001fcc0007ffe0ff */
        /* <DEDUP_REMOVED lines=8> */
[----:B------:R-:W-:Y:S01]  /*3540*/  @P0 IADD3 R3, -R12, R3, RZ ;  /* 0x000000030c030210 */ /* 0x000fe20007ffe1ff */
[----:B------:R-:W-:-:S03]  /*3550*/  @P0 VIADD R22, R22, 0x1 ;  /* 0x0000000116160836 */ /* 0x000fc60000000000 */
[----:B------:R-:W-:-:S13]  /*3560*/  ISETP.GE.U32.AND P1, PT, R3, R12, PT ;  /* 0x0000000c0300720c */ /* 0x000fda0003f26070 */
[----:B------:R-:W-:Y:S01]  /*3570*/  @P1 VIADD R22, R22, 0x1 ;  /* 0x0000000116161836 */ /* 0x000fe20000000000 */
[----:B------:R-:W-:-:S07]  /*3580*/  @!P2 LOP3.LUT R22, RZ, R12, RZ, 0x33, !PT ;  /* 0x0000000cff16a212 */ /* 0x000fce00078e33ff */
.L_x_1875:
[----:B------:R-:W-:Y:S05]  /*3590*/  BSYNC B1 ;  /* 0x0000000000017941 */ /* 0x000fea0003800000 */
.L_x_1873:
[----:B------:R-:W2:Y:S04]  /*35a0*/  LDG.E.64 R18, desc[UR36][R18.64+-0x18] ;  /* 0xffffe82412127981 */ /* 0x000ea8000c1e1b00 */
[----:B------:R-:W3:Y:S01]  /*35b0*/  LDG.E.64 R2, desc[UR36][R16.64+-0x10] ;  /* 0xfffff02410027981 */ /* 0x000ee2000c1e1b00 */
[----:B------:R-:W-:Y:S01]  /*35c0*/  IADD3 R9, P0, RZ, -R22, RZ ;  /* 0x80000016ff097210 */ /* 0x000fe20007f1e0ff */
[----:B------:R-:W-:Y:S01]  /*35d0*/  IMAD.MOV.U32 R4, RZ, RZ, R14 ;  /* 0x000000ffff047224 */ /* 0x000fe200078e000e */
[----:B------:R-:W-:Y:S01]  /*35e0*/  BSSY B1, `(.L_x_1876) ;  /* 0x000002c000017945 */ /* 0x000fe20003800000 */
[----:B------:R-:W-:Y:S01]  /*35f0*/  IMAD.MOV.U32 R5, RZ, RZ, R15 ;  /* 0x000000ffff057224 */ /* 0x000fe200078e000f */
[----:B------:R-:W-:Y:S01]  /*3600*/  IADD3.X R7, RZ, ~R23, RZ, P0, !PT ;  /* 0x80000017ff077210 */ /* 0x000fe200007fe4ff */
[----:B------:R-:W-:-:S04]  /*3610*/  IMAD.WIDE.U32 R4, R12, R9, R4 ;  /* 0x000000090c047225 */ /* 0x000fc800078e0004 */
[----:B------:R-:W-:Y:S01]  /*3620*/  IMAD R7, R7, R12, RZ ;  /* 0x0000000c07077224 */ /* 0x000fe200078e02ff */
[----:B------:R-:W-:-:S03]  /*3630*/  MOV R12, R20 ;  /* 0x00000014000c7202 */ /* 0x000fc60000000f00 */
        /* <DEDUP_REMOVED lines=16> */
[----:B------:R-:W-:Y:S01]  /*3740*/  IMAD.MOV.U32 R24, RZ, RZ, R3 ;  /* 0x000000ffff187224 */ /* 0x000fe200078e0003 */
[----:B------:R-:W-:Y:S01]  /*3750*/  MOV R25, R2 ;  /* 0x0000000200197202 */ /* 0x000fe20000000f00 */
[----:B------:R-:W-:Y:S06]  /*3760*/  BRA `(.L_x_1878) ;  /* 0x00000000004c7947 */ /* 0x000fec0003800000 */
.L_x_1877:
[----:B------:R-:W0:Y:S01]  /*3770*/  I2F.U32.RP R0, R18 ;  /* 0x0000001200007306 */ /* 0x000e220000209000 */
[----:B------:R-:W-:Y:S01]  /*3780*/  IMAD.MOV R5, RZ, RZ, -R18 ;  /* 0x000000ffff057224 */ /* 0x000fe200078e0a12 */
[----:B------:R-:W-:Y:S01]  /*3790*/  ISETP.NE.U32.AND P2, PT, R18, RZ, PT ;  /* 0x000000ff1200720c */ /* 0x000fe20003f45070 */
[----:B------:R-:W-:-:S05]  /*37a0*/  HFMA2.MMA R25, -RZ, RZ, 0, 0 ;  /* 0x00000000ff197435 */ /* 0x000fca00000001ff */
[----:B0-----:R-:W0:Y:S02]  /*37b0*/  MUFU.RCP R0, R0 ;  /* 0x0000000000007308 */ /* 0x001e240000001000 */
[----:B0-----:R-:W-:-:S06]  /*37c0*/  VIADD R2, R0, 0xffffffe ;  /* 0x0ffffffe00027836 */ /* 0x001fcc0000000000 */
[----:B------:R0:W1:Y:S02]  /*37d0*/  F2I.FTZ.U32.TRUNC.NTZ R3, R2 ;  /* 0x0000000200037305 */ /* 0x000064000021f000 */
[----:B0-----:R-:W-:Y:S02]  /*37e0*/  IMAD.MOV.U32 R2, RZ, RZ, RZ ;  /* 0x000000ffff027224 */ /* 0x001fe400078e00ff */
[----:B-1----:R-:W-:-:S04]  /*37f0*/  IMAD R5, R5, R3, RZ ;  /* 0x0000000305057224 */ /* 0x002fc800078e02ff */
[----:B------:R-:W-:-:S06]  /*3800*/  IMAD.HI.U32 R3, R3, R5, R2 ;  /* 0x0000000503037227 */ /* 0x000fcc00078e0002 */
[----:B------:R-:W-:-:S05]  /*3810*/  IMAD.HI.U32 R24, R3, R22, RZ ;  /* 0x0000001603187227 */ /* 0x000fca00078e00ff */
[----:B------:R-:W-:-:S05]  /*3820*/  IADD3 R3, -R24, RZ, RZ ;  /* 0x000000ff18037210 */ /* 0x000fca0007ffe1ff */
[----:B------:R-:W-:-:S05]  /*3830*/  IMAD R3, R18, R3, R22 ;  /* 0x0000000312037224 */ /* 0x000fca00078e0216 */
[----:B------:R-:W-:-:S13]  /*3840*/  ISETP.GE.U32.AND P0, PT, R3, R18, PT ;  /* 0x000000120300720c */ /* 0x000fda0003f06070 */
[----:B------:R-:W-:Y:S02]  /*3850*/  @P0 IMAD.IADD R3, R3, 0x1, -R18 ;  /* 0x0000000103030824 */ /* 0x000fe400078e0a12 */
[----:B------:R-:W-:-:S03]  /*3860*/  @P0 VIADD R24, R24, 0x1 ;  /* 0x0000000118180836 */ /* 0x000fc60000000000 */
[----:B------:R-:W-:-:S13]  /*3870*/  ISETP.GE.U32.AND P1, PT, R3, R18, PT ;  /* 0x000000120300720c */ /* 0x000fda0003f26070 */
[----:B------:R-:W-:Y:S01]  /*3880*/  @P1 VIADD R24, R24, 0x1 ;  /* 0x0000000118181836 */ /* 0x000fe20000000000 */
[----:B------:R-:W-:-:S07]  /*3890*/  @!P2 LOP3.LUT R24, RZ, R18, RZ, 0x33, !PT ;  /* 0x00000012ff18a212 */ /* 0x000fce00078e33ff */
.L_x_1878:
[----:B------:R-:W-:Y:S05]  /*38a0*/  BSYNC B1 ;  /* 0x0000000000017941 */ /* 0x000fea0003800000 */
.L_x_1876:
        /* <DEDUP_REMOVED lines=11> */
[----:B------:R-:W-:Y:S01]  /*3960*/  IMAD.MOV.U32 R14, RZ, RZ, R12 ;  /* 0x000000ffff0e7224 */ /* 0x000fe200078e000c */
[----:B------:R-:W-:Y:S01]  /*3970*/  IADD3 R3, R3, R5, RZ ;  /* 0x0000000503037210 */ /* 0x000fe20007ffe0ff */
[----:B------:R-:W-:-:S04]  /*3980*/  VIADD R28, R28, 0xfffffffc ;  /* 0xfffffffc1c1c7836 */ /* 0x000fc80000000000 */
[----:B--2---:R-:W-:Y:S02]  /*3990*/  IMAD R3, R3, R16, RZ ;  /* 0x0000001003037224 */ /* 0x004fe400078e02ff */
[----:B------:R-:W-:-:S04]  /*39a0*/  IMAD.WIDE.U32 R34, R16, R2, R14 ;  /* 0x0000000210227225 */ /* 0x000fc800078e000e */
[----:B------:R-:W-:-:S05]  /*39b0*/  IMAD R3, R17, R2, R3 ;  /* 0x0000000211037224 */ /* 0x000fca00078e0203 */
[----:B------:R-:W-:Y:S01]  /*39c0*/  IADD3 R35, R35, R3, RZ ;  /* 0x0000000323237210 */ /* 0x000fe20007ffe0ff */
[----:B------:R-:W-:Y:S06]  /*39d0*/  @P0 BRA `(.L_x_1879) ;  /* 0xfffffff000d80947 */ /* 0x000fec000383ffff */
[----:B------:R-:W-:Y:S05]  /*39e0*/  BSYNC B0 ;  /* 0x0000000000007941 */ /* 0x000fea0003800000 */
.L_x_1866:
        /* <DEDUP_REMOVED lines=19> */
.L_x_1882:
        /* <DEDUP_REMOVED lines=19> */
.L_x_1883:
[----:B------:R-:W-:Y:S05]  /*3c50*/  BSYNC B0 ;  /* 0x0000000000007941 */ /* 0x000fea0003800000 */
.L_x_1881:
[----:B------:R-:W-:Y:S01]  /*3c60*/  ULDC.64 UR4, c[0x0][0x240] ;  /* 0x0000900000047ab9 */ /* 0x000fe20000000a00 */
[----:B------:R-:W-:Y:S01]  /*3c70*/  SHF.R.S32.HI R3, RZ, 0x1f, R28 ;  /* 0x0000001fff037819 */ /* 0x000fe2000001141c */
[----:B------:R-:W0:Y:S01]  /*3c80*/  LDC R0, c[0x0][0x230] ;  /* 0x00008c00ff007b82 */ /* 0x000e220000000800 */
[----:B------:R-:W-:-:S04]  /*3c90*/  LEA R2, P0, R28, UR4, 0x3 ;  /* 0x000000041c027c11 */ /* 0x000fc8000f8018ff */
[----:B------:R-:W-:-:S06]  /*3ca0*/  LEA.HI.X R3, R28, UR5, R3, 0x3, P0 ;  /* 0x000000051c037c11 */ /* 0x000fcc00080f1c03 */
[----:B------:R-:W2:Y:S01]  /*3cb0*/  LDG.E.64 R2, desc[UR36][R2.64] ;  /* 0x0000002402027981 */ /* 0x000ea2000c1e1b00 */
[----:B------:R-:W-:-:S04]  /*3cc0*/  IADD3 R9, P0, RZ, -R14, RZ ;  /* 0x8000000eff097210 */ /* 0x000fc80007f1e0ff */
[----:B------:R-:W-:Y:S01]  /*3cd0*/  IADD3.X R7, RZ, ~R15, RZ, P0, !PT ;  /* 0x8000000fff077210 */ /* 0x000fe200007fe4ff */
[----:B------:R-:W-:-:S04]  /*3ce0*/  IMAD.WIDE.U32 R4, R12, R9, R24 ;  /* 0x000000090c047225 */ /* 0x000fc800078e0018 */
[----:B------:R-:W-:Y:S01]  /*3cf0*/  IMAD R7, R7, R12, RZ ;  /* 0x0000000c07077224 */ /* 0x000fe200078e02ff */
[----:B0-----:R-:W-:-:S03]  /*3d00*/  LOP3.LUT R0, R0, 0x3, RZ, 0xc0, !PT ;  /* 0x0000000300007812 */ /* 0x001fc600078ec0ff */
[----:B------:R-:W-:Y:S01]  /*3d10*/  IMAD R7, R13, R9, R7 ;  /* 0x000000090d077224 */ /* 0x000fe200078e0207 */
[----:B------:R-:W-:-:S03]  /*3d20*/  ISETP.NE.AND P0, PT, R0, 0x1, PT ;  /* 0x000000010000780c */ /* 0x000fc60003f05270 */
[----:B------:R-:W-:-:S04]  /*3d30*/  IMAD.IADD R5, R5, 0x1, R7 ;  /* 0x0000000105057824 */ /* 0x000fc800078e0207 */
[----:B--2---:R-:W-:Y:S02]  /*3d40*/  IMAD R5, R5, R2, RZ ;  /* 0x0000000205057224 */ /* 0x004fe400078e02ff */
[----:B------:R-:W-:-:S04]  /*3d50*/  IMAD.WIDE.U32 R34, R2, R4, R34 ;  /* 0x0000000402227225 */ /* 0x000fc800078e0022 */
[----:B------:R-:W-:-:S04]  /*3d60*/  IMAD R5, R3, R4, R5 ;  /* 0x0000000403057224 */ /* 0x000fc800078e0205 */
[----:B------:R-:W-:Y:S01]  /*3d70*/  IMAD.IADD R35, R35, 0x1, R5 ;  /* 0x0000000123237824 */ /* 0x000fe200078e0205 */
[----:B------:R-:W-:Y:S06]  /*3d80*/  @!P0 BRA `(.L_x_1880) ;  /* 0x0000000400988947 */ /* 0x000fec0003800000 */
        /* <DEDUP_REMOVED lines=13> */
[----:B------:R-:W-:-:S04]  /*3e60*/  LOP3.LUT R3, R3, R2, RZ, 0x3c, !PT ;  /* 0x0000000203037212 */ /* 0x000fc800078e3cff */
[----:B------:R-:W-:-:S04]  /*3e70*/  LOP3.LUT R2, R3, R2, RZ, 0x3c, !PT ;  /* 0x0000000203027212 */ /* 0x000fc800078e3cff */
[----:B------:R-:W-:Y:S01]  /*3e80*/  LOP3.LUT R3, R3, R2, RZ, 0x3c, !PT ;  /* 0x0000000203037212 */ /* 0x000fe200078e3cff */
[----:B------:R-:W-:Y:S06]  /*3e90*/  BRA `(.L_x_1886) ;  /* 0x00000000004c7947 */ /* 0x000fec0003800000 */
.L_x_1885:
[----:B------:R-:W0:Y:S01]  /*3ea0*/  I2F.U32.RP R0, R12 ;  /* 0x0000000c00007306 */ /* 0x000e220000209000 */
[----:B------:R-:W-:Y:S02]  /*3eb0*/  IADD3 R5, RZ, -R12, RZ ;  /* 0x8000000cff057210 */ /* 0x000fe40007ffe0ff */
        /* <DEDUP_REMOVED lines=13> */
[----:B------:R-:W-:Y:S01]  /*3f90*/  ISETP.GE.U32.AND P1, PT, R3, R12, PT ;  /* 0x0000000c0300720c */ /* 0x000fe20003f26070 */
[----:B------:R-:W-:-:S12]  /*3fa0*/  IMAD.MOV.U32 R3, RZ, RZ, RZ ;  /* 0x000000ffff037224 */ /* 0x000fd800078e00ff */
[----:B------:R-:W-:Y:S01]  /*3fb0*/  @P1 VIADD R2, R2, 0x1 ;  /* 0x0000000102021836 */ /* 0x000fe20000000000 */
[----:B------:R-:W-:-:S07]  /*3fc0*/  @!P2 LOP3.LUT R2, RZ, R12, RZ, 0x33, !PT ;  /* 0x0000000cff02a212 */ /* 0x000fce00078e33ff */
.L_x_1886:
[----:B------:R-:W-:Y:S05]  /*3fd0*/  BSYNC B0 ;  /* 0x0000000000007941 */ /* 0x000fea0003800000 */
.L_x_1884:
[----:B------:R-:W-:Y:S01]  /*3fe0*/  ULDC.64 UR4, c[0x0][0x240] ;  /* 0x0000900000047ab9 */ /* 0x000fe20000000a00 */
[----:B------:R-:W-:Y:S01]  /*3ff0*/  SHF.R.S32.HI R5, RZ, 0x1f, R28 ;  /* 0x0000001fff057819 */ /* 0x000fe2000001141c */
[----:B------:R-:W0:Y:S01]  /*4000*/  LDC R0, c[0x0][0x230] ;  /* 0x00008c00ff007b82 */ /* 0x000e220000000800 */
[----:B------:R-:W-:-:S04]  /*4010*/  LEA R4, P0, R28, UR4, 0x3 ;  /* 0x000000041c047c11 */ /* 0x000fc8000f8018ff */
[----:B------:R-:W-:-:S06]  /*4020*/  LEA.HI.X R5, R28, UR5, R5, 0x3, P0 ;  /* 0x000000051c057c11 */ /* 0x000fcc00080f1c05 */
[----:B------:R-:W2:Y:S01]  /*4030*/  LDG.E.64 R4, desc[UR36][R4.64+-0x8] ;  /* 0xfffff82404047981 */ /* 0x000ea2000c1e1b00 */
[----:B------:R-:W-:Y:S01]  /*4040*/  IADD3 R11, P0, RZ, -R2, RZ ;  /* 0x80000002ff0b7210 */ /* 0x000fe20007f1e0ff */
[----:B------:R-:W-:Y:S01]  /*4050*/  IMAD.MOV.U32 R7, RZ, RZ, R15 ;  /* 0x000000ffff077224 */ /* 0x000fe200078e000f */
[----:B------:R-:W-:-:S03]  /*4060*/  MOV R6, R14 ;  /* 0x0000000e00067202 */ /* 0x000fc60000000f00 */
[----:B------:R-:W-:Y:S02]  /*4070*/  IMAD.X R9, RZ, RZ, ~R3, P0 ;  /* 0x000000ffff097224 */ /* 0x000fe400000e0e03 */
        /* <DEDUP_REMOVED lines=12> */
[----:B0-----:R-:W-:-:S06]  /*4140*/  IMAD.WIDE R4, R28, 0x8, R4 ;  /* 0x000000081c047825 */ /* 0x001fcc00078e0204 */
        /* <DEDUP_REMOVED lines=10> */
[----:B------:R-:W-:Y:S05]  /*41f0*/  CALL.REL.NOINC `($__internal_5_$__cuda_sm20_rem_s64) ;  /* 0x00000068004c7944 */ /* 0x000fea0003c00000 */
[----:B------:R-:W-:Y:S01]  /*4200*/  MOV R2, R4 ;  /* 0x0000000400027202 */ /* 0x000fe20000000f00 */
[----:B------:R-:W-:Y:S01]  /*4210*/  IMAD.MOV.U32 R3, RZ, RZ, R5 ;  /* 0x000000ffff037224 */ /* 0x000fe200078e0005 */
[----:B------:R-:W-:Y:S06]  /*4220*/  BRA `(.L_x_1889) ;  /* 0x0000000000487947 */ /* 0x000fec0003800000 */
.L_x_1888:
[----:B------:R-:W0:Y:S01]  /*4230*/  I2F.U32.RP R0, R4 ;  /* 0x0000000400007306 */ /* 0x000e220000209000 */
[----:B------:R-:W-:Y:S01]  /*4240*/  IMAD.MOV R3, RZ, RZ, -R4 ;  /* 0x000000ffff037224 */ /* 0x000fe200078e0a04 */
[----:B------:R-:W-:-:S06]  /*4250*/  ISETP.NE.U32.AND P1, PT, R4, RZ, PT ;  /* 0x000000ff0400720c */ /* 0x000fcc0003f25070 */
[----:B0-----:R-:W0:Y:S02]  /*4260*/  MUFU.RCP R0, R0 ;  /* 0x0000000000007308 */ /* 0x001e240000001000 */
[----:B0-----:R-:W-:-:S06]  /*4270*/  VIADD R6, R0, 0xffffffe ;  /* 0x0ffffffe00067836 */ /* 0x001fcc0000000000 */
[----:B------:R0:W1:Y:S02]  /*4280*/  F2I.FTZ.U32.TRUNC.NTZ R7, R6 ;  /* 0x0000000600077305 */ /* 0x000064000021f000 */
[----:B0-----:R-:W-:Y:S01]  /*4290*/  HFMA2.MMA R6, -RZ, RZ, 0, 0 ;  /* 0x00000000ff067435 */ /* 0x001fe200000001ff */
[----:B-1----:R-:W-:-:S09]  /*42a0*/  IMAD R3, R3, R7, RZ ;  /* 0x0000000703037224 */ /* 0x002fd200078e02ff */
[----:B------:R-:W-:Y:S01]  /*42b0*/  IMAD.HI.U32 R7, R7, R3, R6 ;  /* 0x0000000307077227 */ /* 0x000fe200078e0006 */
[----:B------:R-:W-:-:S05]  /*42c0*/  MOV R3, RZ ;  /* 0x000000ff00037202 */ /* 0x000fca0000000f00 */
        /* <DEDUP_REMOVED lines=8> */
.L_x_1889:
[----:B------:R-:W-:Y:S05]  /*4350*/  BSYNC B0 ;  /* 0x0000000000007941 */ /* 0x000fea0003800000 */
.L_x_1887:
[----:B------:R-:W-:Y:S01]  /*4360*/  ULDC.64 UR4, c[0x0][0x240] ;  /* 0x0000900000047ab9 */ /* 0x000fe20000000a00 */
[----:B------:R-:W-:Y:S02]  /*4370*/  SHF.R.S32.HI R5, RZ, 0x1f, R28 ;  /* 0x0000001fff057819 */ /* 0x000fe4000001141c */
[----:B------:R-:W-:-:S04]  /*4380*/  LEA R4, P0, R28, UR4, 0x3 ;  /* 0x000000041c047c11 */ /* 0x000fc8000f8018ff */
[----:B------:R-:W-:-:S06]  /*4390*/  LEA.HI.X R5, R28, UR5, R5, 0x3, P0 ;  /* 0x000000051c057c11 */ /* 0x000fcc00080f1c05 */
[----:B------:R-:W2:Y:S02]  /*43a0*/  LDG.E.64 R4, desc[UR36][R4.64+-0x10] ;  /* 0xfffff02404047981 */ /* 0x000ea4000c1e1b00 */
[----:B--2---:R-:W-:Y:S02]  /*43b0*/  IMAD R3, R3, R4, RZ ;  /* 0x0000000403037224 */ /* 0x004fe400078e02ff */
[----:B------:R-:W-:-:S04]  /*43c0*/  IMAD.WIDE.U32 R34, R4, R2, R34 ;  /* 0x0000000204227225 */ /* 0x000fc800078e0022 */
[----:B------:R-:W-:-:S04]  /*43d0*/  IMAD R3, R5, R2, R3 ;  /* 0x0000000205037224 */ /* 0x000fc800078e0203 */
[----:B------:R-:W-:-:S07]  /*43e0*/  IMAD.IADD R35, R35, 0x1, R3 ;  /* 0x0000000123237824 */ /* 0x000fce00078e0203 */
.L_x_1880:
[-C--:B------:R-:W-:Y:S02]  /*43f0*/  IADD3 R17, P0, R32, R34.reuse, RZ ;  /* 0x0000002220117210 */ /* 0x080fe40007f1e0ff */
[----:B------:R-:W-:Y:S02]  /*4400*/  IADD3 R3, P1, R30, R34, RZ ;  /* 0x000000221e037210 */ /* 0x000fe40007f3e0ff */
[----:B------:R-:W-:Y:S01]  /*4410*/  IADD3 R0, P2, R17, 0x1, RZ ;  /* 0x0000000111007810 */ /* 0x000fe20007f5e0ff */
[--C-:B------:R-:W-:Y:S02]  /*4420*/  IMAD.X R2, R33, 0x1, R35.reuse, P0 ;  /* 0x0000000121027824 */ /* 0x100fe400000e0623 */
[----:B------:R-:W-:Y:S01]  /*4430*/  IMAD.X R35, R31, 0x1, R35, P1 ;  /* 0x000000011f237824 */ /* 0x000fe200008e0623 */
        /* <DEDUP_REMOVED lines=13> */
.L_x_1892:
        /* <DEDUP_REMOVED lines=25> */
.L_x_1891:
[----:B------:R-:W-:Y:S05]  /*46a0*/  BSYNC B8 ;  /* 0x0000000000087941 */ /* 0x000fea0003800000 */
.L_x_1890:
[----:B------:R-:W-:-:S05]  /*46b0*/  IADD3 R16, P0, R16, 0x8, RZ ;  /* 0x0000000810107810 */ /* 0x000fca0007f1e0ff */
[----:B------:R-:W-:Y:S01]  /*46c0*/  IMAD.X R17, RZ, RZ, R17, P0 ;  /* 0x000000ffff117224 */ /* 0x000fe200000e0611 */
[----:B------:R-:W-:-:S04]  /*46d0*/  ISETP.GE.U32.AND P0, PT, R16, R18, PT ;  /* 0x000000121000720c */ /* 0x000fc80003f06070 */
[----:B------:R-:W-:-:S13]  /*46e0*/  ISETP.GE.U32.AND.EX P0, PT, R17, R22, PT, P0 ;  /* 0x000000161100720c */ /* 0x000fda0003f06100 */
[----:B------:R-:W-:Y:S05]  /*46f0*/  @!P0 BRA `(.L_x_1892) ;  /* 0xfffffffc00848947 */ /* 0x000fea000383ffff */
.L_x_1859:
[----:B------:R-:W-:Y:S05]  /*4700*/  BSYNC B7 ;  /* 0x0000000000077941 */ /* 0x000fea0003800000 */
.L_x_1858:
        /* <DEDUP_REMOVED lines=29> */
.L_x_1896:
[----:B------:R-:W-:Y:S05]  /*48e0*/  BSYNC B8 ;  /* 0x0000000000087941 */ /* 0x000fea0003800000 */
.L_x_1895:
        /* <DEDUP_REMOVED lines=24> */
.L_x_1898:
[----:B------:R-:W-:Y:S05]  /*4a70*/  BSYNC B8 ;  /* 0x0000000000087941 */ /* 0x000fea0003800000 */
.L_x_1897:
        /* <DEDUP_REMOVED lines=20> */
[----:B------:R-:W-:Y:S01]  /*4bc0*/  HFMA2.MMA R13, -RZ, RZ, 0, 0 ;  /* 0x00000000ff0d7435 */ /* 0x000fe200000001ff */
[----:B------:R-:W-:Y:S01]  /*4bd0*/  MOV R6, UR4 ;  /* 0x0000000400067c02 */ /* 0x000fe20008000f00 */
[----:B------:R-:W-:Y:S01]  /*4be0*/  IMAD.U32 R7, RZ, RZ, UR5 ;  /* 0x00000005ff077e24 */ /* 0x000fe2000f8e00ff */
[----:B------:R-:W-:Y:S01]  /*4bf0*/  MOV R11, UR7 ;  /* 0x00000007000b7c02 */ /* 0x000fe20008000f00 */
[----:B------:R-:W-:-:S02]  /*4c00*/  IMAD.U32 R10, RZ, RZ, UR6 ;  /* 0x00000006ff0a7e24 */ /* 0x000fc4000f8e00ff */
[----:B------:R-:W-:Y:S02]  /*4c10*/  IMAD.MOV.U32 R8, RZ, RZ, 0x2c ;  /* 0x0000002cff087424 */ /* 0x000fe400078e00ff */
[----:B0-----:R-:W-:-:S07]  /*4c20*/  IMAD.MOV.U32 R12, RZ, RZ, 0x1 ;  /* 0x00000001ff0c7424 */ /* 0x001fce00078e00ff */
[----:B------:R-:W-:-:S07]  /*4c30*/  LEPC R20, `(.L_x_1900) ;  /* 0x000000001014794e */ /* 0x000fce0000000000 */
[----:B-1----:R-:W-:Y:S05]  /*4c40*/  CALL.ABS.NOINC R2 ;  /* 0x0000000002007343 */ /* 0x002fea0003c00000 */
.L_x_1900:
[----:B------:R-:W-:Y:S05]  /*4c50*/  BSYNC B8 ;  /* 0x0000000000087941 */ /* 0x000fea0003800000 */
.L_x_1899:
[----:B------:R-:W0:Y:S01]  /*4c60*/  LDC R0, c[0x0][0x230] ;  /* 0x00008c00ff007b82 */ /* 0x000e220000000800 */
[----:B------:R-:W-:Y:S01]  /*4c70*/  ULDC.64 UR4, c[0x0][0x228] ;  /* 0x00008a0000047ab9 */ /* 0x000fe20000000a00 */
[----:B------:R-:W-:Y:S01]  /*4c80*/  CS2R R24, SRZ ;  /* 0x0000000000187805 */ /* 0x000fe2000001ff00 */
[----:B------:R-:W-:Y:S02]  /*4c90*/  IMAD R5, R53, UR4, RZ ;  /* 0x0000000435057c24 */ /* 0x000fe4000f8e02ff */
[----:B------:R-:W-:-:S04]  /*4ca0*/  IMAD.WIDE.U32 R2, R52, UR4, RZ ;  /* 0x0000000434027c25 */ /* 0x000fc8000f8e00ff */
[----:B------:R-:W-:Y:S02]  /*4cb0*/  IMAD R5, R52, UR5, R5 ;  /* 0x0000000534057c24 */ /* 0x000fe4000f8e0205 */
[----:B------:R-:W-:-:S03]  /*4cc0*/  IMAD.MOV.U32 R23, RZ, RZ, R2 ;  /* 0x000000ffff177224 */ /* 0x000fc600078e0002 */
[----:B------:R-:W-:Y:S01]  /*4cd0*/  IADD3 R22, R3, R5, RZ ;  /* 0x0000000503167210 */ /* 0x000fe20007ffe0ff */
[C---:B0-----:R-:W-:Y:S01]  /*4ce0*/  VIADD R28, R0.reuse, 0xffffffff ;  /* 0xffffffff001c7836 */ /* 0x041fe20000000000 */
[----:B------:R-:W-:-:S04]  /*4cf0*/  LOP3.LUT R31, R0, 0x3, RZ, 0xc0, !PT ;  /* 0x00000003001f7812 */ /* 0x000fc800078ec0ff */
[----:B------:R-:W-:-:S13]  /*4d00*/  ISETP.GE.U32.AND P0, PT, R28, 0x3, PT ;  /* 0x000000031c00780c */ /* 0x000fda0003f06070 */
[----:B------:R-:W-:Y:S05]  /*4d10*/  @!P0 BRA `(.L_x_1901) ;  /* 0x0000000c003c8947 */ /* 0x000fea0003800000 */
[----:B------:R-:W-:Y:S01]  /*4d20*/  BSSY B0, `(.L_x_1901) ;  /* 0x00000ce000007945 */ /* 0x000fe20003800000 */
[----:B------:R-:W-:Y:S01]  /*4d30*/  IMAD.IADD R29, R0, 0x1, -R31 ;  /* 0x00000001001d7824 */ /* 0x000fe200078e0a1f */
[----:B------:R-:W-:-:S07]  /*4d40*/  CS2R R24, SRZ ;  /* 0x0000000000187805 */ /* 0x000fce000001ff00 */
.L_x_1914:
        /* <DEDUP_REMOVED lines=14> */
[----:B------:R-:W-:Y:S01]  /*4e30*/  MOV R14, R3 ;  /* 0x00000003000e7202 */ /* 0x000fe20000000f00 */
[----:B------:R-:W-:Y:S01]  /*4e40*/  IMAD.MOV.U32 R15, RZ, RZ, R2 ;  /* 0x000000ffff0f7224 */ /* 0x000fe200078e0002 */
[----:B------:R-:W-:Y:S06]  /*4e50*/  BRA `(.L_x_1904) ;  /* 0x00000000004c7947 */ /* 0x000fec0003800000 */
.L_x_1903:
[----:B------:R-:W0:Y:S01]  /*4e60*/  I2F.U32.RP R0, R20 ;  /* 0x0000001400007306 */ /* 0x000e220000209000 */
[----:B------:R-:W-:Y:S01]  /*4e70*/  IADD3 R5, RZ, -R20, RZ ;  /* 0x80000014ff057210 */ /* 0x000fe20007ffe0ff */
[----:B------:R-:W-:Y:S01]  /*4e80*/  HFMA2.MMA R15, -RZ, RZ, 0, 0 ;  /* 0x00000000ff0f7435 */ /* 0x000fe200000001ff */
        /* <DEDUP_REMOVED lines=16> */
.L_x_1904:
[----:B------:R-:W-:Y:S05]  /*4f90*/  BSYNC B1 ;  /* 0x0000000000017941 */ /* 0x000fea0003800000 */
.L_x_1902:
[----:B------:R-:W-:Y:S01]  /*4fa0*/  ULDC.64 UR4, c[0x0][0x240] ;  /* 0x0000900000047ab9 */ /* 0x000fe20000000a00 */
[----:B------:R-:W2:Y:S01]  /*4fb0*/  LDG.E.64 R18, desc[UR36][R12.64+-0x8] ;  /* 0xfffff8240c127981 */ /* 0x000ea2000c1e1b00 */
[----:B------:R-:W-:-:S04]  /*4fc0*/  LEA R16, P0, R28, UR4, 0x3 ;  /* 0x000000041c107c11 */ /* 0x000fc8000f8018ff */
[----:B------:R-:W-:-:S05]  /*4fd0*/  LEA.HI.X R17, R28, UR5, R17, 0x3, P0 ;  /* 0x000000051c117c11 */ /* 0x000fca00080f1c11 */
[----:B------:R-:W3:Y:S01]  /*4fe0*/  LDG.E.64 R2, desc[UR36][R16.64] ;  /* 0x0000002410027981 */ /* 0x000ee2000c1e1b00 */
[----:B------:R-:W-:Y:S01]  /*4ff0*/  IADD3 R9, P0, RZ, -R14, RZ ;  /* 0x8000000eff097210 */ /* 0x000fe20007f1e0ff */
[----:B------:R-:W-:Y:S01]  /*5000*/  IMAD.MOV.U32 R4, RZ, RZ, R23 ;  /* 0x000000ffff047224 */ /* 0x000fe200078e0017 */
[----:B------:R-:W-:-:S03]  /*5010*/  MOV R5, R22 ;  /* 0x0000001600057202 */ /* 0x000fc60000000f00 */
        /* <DEDUP_REMOVED lines=13> */
[----:B------:R-:W-:Y:S01]  /*50f0*/  MOV R5, R14 ;  /* 0x0000000e00057202 */ /* 0x000fe20000000f00 */
[----:B------:R-:W-:Y:S01]  /*5100*/  IMAD.MOV.U32 R4, RZ, RZ, R15 ;  /* 0x000000ffff047224 */ /* 0x000fe200078e000f */
[----:B------:R-:W-:Y:S01]  /*5110*/  MOV R2, R19 ;  /* 0x0000001300027202 */ /* 0x000fe20000000f00 */
[----:B------:R-:W-:Y:S01]  /*5120*/  IMAD.MOV.U32 R3, RZ, RZ, R18 ;  /* 0x000000ffff037224 */ /* 0x000fe200078e0012 */
[----:B------:R-:W-:-:S07]  /*5130*/  MOV R0, 0x5150 ;  /* 0x0000515000007802 */ /* 0x000fce0000000f00 */
[----:B------:R-:W-:Y:S05]  /*5140*/  CALL.REL.NOINC `($__internal_4_$__cuda_sm20_div_s64) ;  /* 0x0000005400287944 */ /* 0x000fea0003c00000 */
[----:B------:R-:W-:Y:S02]  /*5150*/  IMAD.MOV.U32 R22, RZ, RZ, R3 ;  /* 0x000000ffff167224 */ /* 0x000fe400078e0003 */
[----:B------:R-:W-:Y:S01]  /*5160*/  IMAD.MOV.U32 R23, RZ, RZ, R2 ;  /* 0x000000ffff177224 */ /* 0x000fe200078e0002 */
[----:B------:R-:W-:Y:S06]  /*5170*/  BRA `(.L_x_1907) ;  /* 0x00000000004c7947 */ /* 0x000fec0003800000 */
.L_x_1906:
        /* <DEDUP_REMOVED lines=17> */
[----:B------:R-:W-:Y:S02]  /*5290*/  @P1 IADD3 R22, R22, 0x1, RZ ;  /* 0x0000000116161810 */ /* 0x000fe40007ffe0ff */
[----:B------:R-:W-:-:S07]  /*52a0*/  @!P2 LOP3.LUT R22, RZ, R18, RZ, 0x33, !PT ;  /* 0x00000012ff16a212 */ /* 0x000fce00078e33ff */
.L_x_1907:
[----:B------:R-:W-:Y:S05]  /*52b0*/  BSYNC B1 ;  /* 0x0000000000017941 */ /* 0x000fea0003800000 */
.L_x_1905:
        /* <DEDUP_REMOVED lines=29> */
.L_x_1909:
        /* <DEDUP_REMOVED lines=19> */
.L_x_1910:
[----:B------:R-:W-:Y:S05]  /*55c0*/  BSYNC B1 ;  /* 0x0000000000017941 */ /* 0x000fea0003800000 */
.L_x_1908:
[----:B------:R-:W2:Y:S04]  /*55d0*/  LDG.E.64 R12, desc[UR36][R12.64+-0x18] ;  /* 0xffffe8240c0c7981 */ /* 0x000ea8000c1e1b00 */
[----:B------:R-:W3:Y:S01]  /*55e0*/  LDG.E.64 R2, desc[UR36][R16.64+-0x10] ;  /* 0xfffff02410027981 */ /* 0x000ee2000c1e1b00 */
[----:B------:R-:W-:Y:S01]  /*55f0*/  IADD3 R9, P0, RZ, -R18, RZ ;  /* 0x80000012ff097210 */ /* 0x000fe20007f1e0ff */
[----:B------:R-:W-:Y:S01]  /*5600*/  IMAD.MOV.U32 R5, RZ, RZ, R23 ;  /* 0x000000ffff057224 */ /* 0x000fe200078e0017 */
[----:B------:R-:W-:Y:S01]  /*5610*/  MOV R4, R22 ;  /* 0x0000001600047202 */ /* 0x000fe20000000f00 */
[----:B------:R-:W-:Y:S01]  /*5620*/  BSSY B1, `(.L_x_1911) ;  /* 0x000002a000017945 */ /* 0x000fe20003800000 */
[----:B------:R-:W-:Y:S01]  /*5630*/  MOV R15, R20 ;  /* 0x00000014000f7202 */ /* 0x000fe20000000f00 */
[----:B------:R-:W-:-:S02]  /*5640*/  IMAD.X R7, RZ, RZ, ~R19, P0 ;  /* 0x000000ffff077224 */ /* 0x000fc400000e0e13 */
        /* <DEDUP_REMOVED lines=20> */
.L_x_1912:
        /* <DEDUP_REMOVED lines=19> */
.L_x_1913:
[----:B------:R-:W-:Y:S05]  /*58c0*/  BSYNC B1 ;  /* 0x0000000000017941 */ /* 0x000fea0003800000 */
.L_x_1911:
[----:B------:R-:W2:Y:S01]  /*58d0*/  LDG.E.64 R16, desc[UR36][R16.64+-0x18] ;  /* 0xffffe82410107981 */ /* 0x000ea2000c1e1b00 */
[----:B------:R-:W-:Y:S01]  /*58e0*/  IADD3 R7, P0, RZ, -R23, RZ ;  /* 0x80000017ff077210 */ /* 0x000fe20007f1e0ff */
[----:B------:R-:W-:Y:S01]  /*58f0*/  IMAD.MOV.U32 R2, RZ, RZ, R18 ;  /* 0x000000ffff027224 */ /* 0x000fe200078e0012 */
[----:B------:R-:W-:Y:S01]  /*5900*/  MOV R3, R19 ;  /* 0x0000001300037202 */ /* 0x000fe20000000f00 */
[----:B------:R-:W-:Y:S01]  /*5910*/  VIADD R29, R29, 0xfffffffc ;  /* 0xfffffffc1d1d7836 */ /* 0x000fe20000000000 */
[----:B------:R-:W-:Y:S01]  /*5920*/  MOV R21, R20 ;  /* 0x0000001400157202 */ /* 0x000fe20000000f00 */
[----:B------:R-:W-:Y:S01]  /*5930*/  IMAD.X R5, RZ, RZ, ~R22, P0 ;  /* 0x000000ffff057224 */ /* 0x000fe200000e0e16 */
[----:B------:R-:W-:Y:S01]  /*5940*/  IADD3 R28, R28, -0x4, RZ ;  /* 0xfffffffc1c1c7810 */ /* 0x000fe20007ffe0ff */
[----:B------:R-:W-:Y:S01]  /*5950*/  IMAD.WIDE.U32 R2, R12, R7, R2 ;  /* 0x000000070c027225 */ /* 0x000fe200078e0002 */
[----:B------:R-:W-:-:S03]  /*5960*/  ISETP.NE.AND P0, PT, R29, RZ, PT ;  /* 0x000000ff1d00720c */ /* 0x000fc60003f05270 */
[----:B------:R-:W-:Y:S02]  /*5970*/  IMAD R5, R5, R12, RZ ;  /* 0x0000000c05057224 */ /* 0x000fe400078e02ff */
[----:B------:R-:W-:Y:S02]  /*5980*/  IMAD.MOV.U32 R20, RZ, RZ, R14 ;  /* 0x000000ffff147224 */ /* 0x000fe400078e000e */
[----:B------:R-:W-:-:S04]  /*5990*/  IMAD R5, R13, R7, R5 ;  /* 0x000000070d057224 */ /* 0x000fc800078e0205 */
[----:B------:R-:W-:-:S04]  /*59a0*/  IMAD.IADD R3, R3, 0x1, R5 ;  /* 0x0000000103037824 */ /* 0x000fc800078e0205 */
[----:B--2---:R-:W-:Y:S02]  /*59b0*/  IMAD R3, R3, R16, RZ ;  /* 0x0000001003037224 */ /* 0x004fe400078e02ff */
[----:B------:R-:W-:-:S04]  /*59c0*/  IMAD.WIDE.U32 R24, R16, R2, R20 ;  /* 0x0000000210187225 */ /* 0x000fc800078e0014 */
[----:B------:R-:W-:-:S04]  /*59d0*/  IMAD R3, R17, R2, R3 ;  /* 0x0000000211037224 */ /* 0x000fc800078e0203 */
[----:B------:R-:W-:Y:S01]  /*59e0*/  IMAD.IADD R25, R25, 0x1, R3 ;  /* 0x0000000119197824 */ /* 0x000fe200078e0203 */
[----:B------:R-:W-:Y:S06]  /*59f0*/  @P0 BRA `(.L_x_1914) ;  /* 0xfffffff000d40947 */ /* 0x000fec000383ffff */
[----:B------:R-:W-:Y:S05]  /*5a00*/  BSYNC B0 ;  /* 0x0000000000007941 */ /* 0x000fea0003800000 */
.L_x_1901:
        /* <DEDUP_REMOVED lines=19> */
.L_x_1917:
        /* <DEDUP_REMOVED lines=19> */
.L_x_1918:
[----:B------:R-:W-:Y:S05]  /*5c70*/  BSYNC B0 ;  /* 0x0000000000007941 */ /* 0x000fea0003800000 */
.L_x_1916:
[----:B------:R-:W-:Y:S02]  /*5c80*/  ULDC.64 UR4, c[0x0][0x240] ;  /* 0x0000900000047ab9 */ /* 0x000fe40000000a00 */
[----:B------:R-:W-:-:S04]  /*5c90*/  LEA R16, P0, R28, UR4, 0x3 ;  /* 0x000000041c107c11 */ /* 0x000fc8000f8018ff */
[----:B------:R-:W-:-:S05]  /*5ca0*/  LEA.HI.X R17, R28, UR5, R17, 0x3, P0 ;  /* 0x000000051c117c11 */ /* 0x000fca00080f1c11 */
[----:B------:R-:W2:Y:S01]  /*5cb0*/  LDG.E.64 R2, desc[UR36][R16.64] ;  /* 0x0000002410027981 */ /* 0x000ea2000c1e1b00 */
[----:B------:R-:W-:Y:S01]  /*5cc0*/  IADD3 R9, P0, RZ, -R14, RZ ;  /* 0x8000000eff097210 */ /* 0x000fe20007f1e0ff */
[----:B------:R-:W-:Y:S02]  /*5cd0*/  IMAD.MOV.U32 R4, RZ, RZ, R23 ;  /* 0x000000ffff047224 */ /* 0x000fe400078e0017 */
[----:B------:R-:W-:Y:S01]  /*5ce0*/  IMAD.MOV.U32 R5, RZ, RZ, R22 ;  /* 0x000000ffff057224 */ /* 0x000fe200078e0016 */
[----:B------:R-:W-:Y:S02]  /*5cf0*/  IADD3.X R7, RZ, ~R15, RZ, P0, !PT ;  /* 0x8000000fff077210 */ /* 0x000fe400007fe4ff */
[----:B------:R-:W-:Y:S01]  /*5d00*/  ISETP.NE.AND P0, PT, R31, 0x1, PT ;  /* 0x000000011f00780c */ /* 0x000fe20003f05270 */
[----:B------:R-:W-:-:S04]  /*5d10*/  IMAD.WIDE.U32 R4, R12, R9, R4 ;  /* 0x000000090c047225 */ /* 0x000fc800078e0004 */
[----:B------:R-:W-:-:S04]  /*5d20*/  IMAD R7, R7, R12, RZ ;  /* 0x0000000c07077224 */ /* 0x000fc800078e02ff */
[----:B------:R-:W-:-:S05]  /*5d30*/  IMAD R7, R13, R9, R7 ;  /* 0x000000090d077224 */ /* 0x000fca00078e0207 */
[----:B------:R-:W-:-:S05]  /*5d40*/  IADD3 R5, R5, R7, RZ ;  /* 0x0000000705057210 */ /* 0x000fca0007ffe0ff */
        /* <DEDUP_REMOVED lines=20> */
.L_x_1920:
[----:B------:R-:W0:Y:S01]  /*5e90*/  I2F.U32.RP R0, R12 ;  /* 0x0000000c00007306 */ /* 0x000e220000209000 */
[----:B------:R-:W-:Y:S01]  /*5ea0*/  IMAD.MOV R5, RZ, RZ, -R12 ;  /* 0x000000ffff057224 */ /* 0x000fe200078e0a0c */
[----:B------:R-:W-:-:S06]  /*5eb0*/  ISETP.NE.U32.AND P2, PT, R12, RZ, PT ;  /* 0x000000ff0c00720c */ /* 0x000fcc0003f45070 */
        /* <DEDUP_REMOVED lines=12> */
[----:B------:R-:W-:Y:S01]  /*5f80*/  ISETP.GE.U32.AND P1, PT, R3, R12, PT ;  /* 0x0000000c0300720c */ /* 0x000fe20003f26070 */
[----:B------:R-:W-:-:S12]  /*5f90*/  IMAD.MOV.U32 R3, RZ, RZ, RZ ;  /* 0x000000ffff037224 */ /* 0x000fd800078e00ff */
[----:B------:R-:W-:Y:S02]  /*5fa0*/  @P1 IADD3 R2, R2, 0x1, RZ ;  /* 0x0000000102021810 */ /* 0x000fe40007ffe0ff */
[----:B------:R-:W-:-:S07]  /*5fb0*/  @!P2 LOP3.LUT R2, RZ, R12, RZ, 0x33, !PT ;  /* 0x0000000cff02a212 */ /* 0x000fce00078e33ff */
.L_x_1921:
[----:B------:R-:W-:Y:S05]  /*5fc0*/  BSYNC B0 ;  /* 0x0000000000007941 */ /* 0x000fea0003800000 */
.L_x_1919:
[----:B------:R-:W2:Y:S01]  /*5fd0*/  LDG.E.64 R4, desc[UR36][R16.64+-0x8] ;  /* 0xfffff82410047981 */ /* 0x000ea2000c1e1b00 */
[----:B------:R-:W-:Y:S01]  /*5fe0*/  IADD3 R11, P0, RZ, -R2, RZ ;  /* 0x80000002ff0b7210 */ /* 0x000fe20007f1e0ff */
[----:B------:R-:W-:Y:S01]  /*5ff0*/  IMAD.MOV.U32 R7, RZ, RZ, R15 ;  /* 0x000000ffff077224 */ /* 0x000fe200078e000f */
[----:B------:R-:W-:-:S03]  /*6000*/  MOV R6, R14 ;  /* 0x0000000e00067202 */ /* 0x000fc60000000f00 */
        /* <DEDUP_REMOVED lines=8> */
[----:B------:R-:W-:-:S05]  /*6090*/  IMAD R7, R5, R6, R7 ;  /* 0x0000000605077224 */ /* 0x000fca00078e0207 */
[----:B------:R-:W-:Y:S01]  /*60a0*/  IADD3 R25, R25, R7, RZ ;  /* 0x0000000719197210 */ /* 0x000fe20007ffe0ff */
        /* <DEDUP_REMOVED lines=8> */
[----:B------:R-:W-:Y:S01]  /*6130*/  IMAD.MOV.U32 R10, RZ, RZ, R3 ;  /* 0x000000ffff0a7224 */ /* 0x000fe200078e0003 */
[----:B------:R-:W-:Y:S01]  /*6140*/  MOV R3, R18 ;  /* 0x0000001200037202 */ /* 0x000fe20000000f00 */
[----:B------:R-:W-:-:S07]  /*6150*/  IMAD.MOV.U32 R2, RZ, RZ, R19 ;  /* 0x000000ffff027224 */ /* 0x000fce00078e0013 */
[----:B------:R-:W-:Y:S05]  /*6160*/  CALL.REL.NOINC `($__internal_5_$__cuda_sm20_rem_s64) ;  /* 0x0000004800707944 */ /* 0x000fea0003c00000 */
[----:B------:R-:W-:Y:S01]  /*6170*/  IMAD.MOV.U32 R2, RZ, RZ, R4 ;  /* 0x000000ffff027224 */ /* 0x000fe200078e0004 */
[----:B------:R-:W-:Y:S01]  /*6180*/  MOV R3, R5 ;  /* 0x0000000500037202 */ /* 0x000fe20000000f00 */
[----:B------:R-:W-:Y:S06]  /*6190*/  BRA `(.L_x_1924) ;  /* 0x0000000000487947 */ /* 0x000fec0003800000 */
.L_x_1923:
        /* <DEDUP_REMOVED lines=16> */
[----:B------:R-:W-:Y:S02]  /*62a0*/  @P0 IADD3 R2, -R18, R2, RZ ;  /* 0x0000000212020210 */ /* 0x000fe40007ffe1ff */
[----:B------:R-:W-:-:S07]  /*62b0*/  @!P1 LOP3.LUT R2, RZ, R18, RZ, 0x33, !PT ;  /* 0x00000012ff029212 */ /* 0x000fce00078e33ff */
.L_x_1924:
[----:B------:R-:W-:Y:S05]  /*62c0*/  BSYNC B0 ;  /* 0x0000000000007941 */ /* 0x000fea0003800000 */
.L_x_1922:
[----:B------:R-:W2:Y:S02]  /*62d0*/  LDG.E.64 R16, desc[UR36][R16.64+-0x10] ;  /* 0xfffff02410107981 */ /* 0x000ea4000c1e1b00 */
[----:B--2---:R-:W-:Y:S02]  /*62e0*/  IMAD R3, R3, R16, RZ ;  /* 0x0000001003037224 */ /* 0x004fe400078e02ff */
[----:B------:R-:W-:-:S04]  /*62f0*/  IMAD.WIDE.U32 R24, R16, R2, R24 ;  /* 0x0000000210187225 */ /* 0x000fc800078e0018 */
[----:B------:R-:W-:-:S04]  /*6300*/  IMAD R3, R17, R2, R3 ;  /* 0x0000000211037224 */ /* 0x000fc800078e0203 */
[----:B------:R-:W-:-:S07]  /*6310*/  IMAD.IADD R25, R25, 0x1, R3 ;  /* 0x0000000119197824 */ /* 0x000fce00078e0203 */
.L_x_1915:
[-C--:B------:R-:W-:Y:S02]  /*6320*/  IADD3 R17, P0, R38, R24.reuse, RZ ;  /* 0x0000001826117210 */ /* 0x080fe40007f1e0ff */
[----:B------:R-:W-:Y:S02]  /*6330*/  IADD3 R3, P1, R36, R24, RZ ;  /* 0x0000001824037210 */ /* 0x000fe40007f3e0ff */
[----:B------:R-:W-:Y:S02]  /*6340*/  IADD3 R0, P2, R17, 0x1, RZ ;  /* 0x0000000111007810 */ /* 0x000fe40007f5e0ff */
[----:B------:R-:W-:Y:S01]  /*6350*/  IADD3.X R2, R39, R25, RZ, P0, !PT ;  /* 0x0000001927027210 */ /* 0x000fe200007fe4ff */
[----:B------:R-:W-:Y:S01]  /*6360*/  IMAD.X R25, R37, 0x1, R25, P1 ;  /* 0x0000000125197824 */ /* 0x000fe200008e0619 */
[----:B------:R-:W-:Y:S02]  /*6370*/  ISETP.GE.U32.AND P0, PT, R0, R3, PT ;  /* 0x000000030000720c */ /* 0x000fe40003f06070 */
[----:B------:R-:W-:Y:S01]  /*6380*/  ISETP.LE.U32.AND P1, PT, R36, R38, PT ;  /* 0x000000262400720c */ /* 0x000fe20003f23070 */
[----:B------:R-:W-:-:S05]  /*6390*/  IMAD.X R0, RZ, RZ, R2, P2 ;  /* 0x000000ffff007224 */ /* 0x000fca00010e0602 */
        /* <DEDUP_REMOVED lines=10> */
.L_x_1927:
        /* <DEDUP_REMOVED lines=25> */
.L_x_1926:
[----:B------:R-:W-:Y:S05]  /*65d0*/  BSYNC B8 ;  /* 0x0000000000087941 */ /* 0x000fea0003800000 */
.L_x_1925:
[----:B------:R-:W-:-:S05]  /*65e0*/  IADD3 R16, P0, R16, 0x8, RZ ;  /* 0x0000000810107810 */ /* 0x000fca0007f1e0ff */
[----:B------:R-:W-:Y:S01]  /*65f0*/  IMAD.X R17, RZ, RZ, R17, P0 ;  /* 0x000000ffff117224 */ /* 0x000fe200000e0611 */
[----:B------:R-:W-:-:S04]  /*6600*/  ISETP.GE.U32.AND P0, PT, R16, R19, PT ;  /* 0x000000131000720c */ /* 0x000fc80003f06070 */
[----:B------:R-:W-:-:S13]  /*6610*/  ISETP.GE.U32.AND.EX P0, PT, R17, R18, PT, P0 ;  /* 0x000000121100720c */ /* 0x000fda0003f06100 */
[----:B------:R-:W-:Y:S05]  /*6620*/  @!P0 BRA `(.L_x_1927) ;  /* 0xfffffffc00848947 */ /* 0x000fea000383ffff */
.L_x_1894:
[----:B------:R-:W-:Y:S05]  /*6630*/  BSYNC B7 ;  /* 0x0000000000077941 */ /* 0x000fea0003800000 */
.L_x_1893:
        /* <DEDUP_REMOVED lines=29> */
.L_x_1931:
[----:B------:R-:W-:Y:S05]  /*6810*/  BSYNC B8 ;  /* 0x0000000000087941 */ /* 0x000fea0003800000 */
.L_x_1930:
        /* <DEDUP_REMOVED lines=24> */
.L_x_1933:
[----:B------:R-:W-:Y:S05]  /*69a0*/  BSYNC B8 ;  /* 0x0000000000087941 */ /* 0x000fea0003800000 */
.L_x_1932:
        /* <DEDUP_REMOVED lines=29> */
.L_x_1935:
[----:B------:R-:W-:Y:S05]  /*6b80*/  BSYNC B8 ;  /* 0x0000000000087941 */ /* 0x000fea0003800000 */
.L_x_1934:
[----:B------:R-:W0:Y:S01]  /*6b90*/  LDC R0, c[0x0][0x230] ;  /* 0x00008c00ff007b82 */ /* 0x000e220000000800 */
[----:B------:R-:W-:Y:S01]  /*6ba0*/  ULDC.64 UR4, c[0x0][0x228] ;  /* 0x00008a0000047ab9 */ /* 0x000fe20000000a00 */
[----:B------:R-:W-:Y:S01]  /*6bb0*/  CS2R R24, SRZ ;  /* 0x0000000000187805 */ /* 0x000fe2000001ff00 */
[----:B------:R-:W-:Y:S02]  /*6bc0*/  IMAD R3, R63, UR4, RZ ;  /* 0x000000043f037c24 */ /* 0x000fe4000f8e02ff */
[----:B------:R-:W-:-:S04]  /*6bd0*/  IMAD.WIDE.U32 R22, R62, UR4, RZ ;  /* 0x000000043e167c25 */ /* 0x000fc8000f8e00ff */
[----:B------:R-:W-:-:S04]  /*6be0*/  IMAD R3, R62, UR5, R3 ;  /* 0x000000053e037c24 */ /* 0x000fc8000f8e0203 */
[----:B------:R-:W-:Y:S02]  /*6bf0*/  IMAD.IADD R23, R23, 0x1, R3 ;  /* 0x0000000117177824 */ /* 0x000fe400078e0203 */
[C---:B0-----:R-:W-:Y:S01]  /*6c00*/  VIADD R28, R0.reuse, 0xffffffff ;  /* 0xffffffff001c7836 */ /* 0x041fe20000000000 */
[----:B------:R-:W-:-:S04]  /*6c10*/  LOP3.LUT R31, R0, 0x3, RZ, 0xc0, !PT ;  /* 0x00000003001f7812 */ /* 0x000fc800078ec0ff */
[----:B------:R-:W-:-:S13]  /*6c20*/  ISETP.GE.U32.AND P0, PT, R28, 0x3, PT ;  /* 0x000000031c00780c */ /* 0x000fda0003f06070 */
[----:B------:R-:W-:Y:S05]  /*6c30*/  @!P0 BRA `(.L_x_1936) ;  /* 0x0000000c00348947 */ /* 0x000fea0003800000 */
[----:B------:R-:W-:Y:S01]  /*6c40*/  BSSY B0, `(.L_x_1936) ;  /* 0x00000cc000007945 */ /* 0x000fe20003800000 */
[----:B------:R-:W-:Y:S02]  /*6c50*/  IADD3 R29, -R31, R0, RZ ;  /* 0x000000001f1d7210 */ /* 0x000fe40007ffe1ff */
[----:B------:R-:W-:-:S07]  /*6c60*/  CS2R R24, SRZ ;  /* 0x0000000000187805 */ /* 0x000fce000001ff00 */
.L_x_1949:
        /* <DEDUP_REMOVED lines=17> */
.L_x_1938:
        /* <DEDUP_REMOVED lines=19> */
.L_x_1939:
[----:B------:R-:W-:Y:S05]  /*6eb0*/  BSYNC B1 ;  /* 0x0000000000017941 */ /* 0x000fea0003800000 */
.L_x_1937:
[----:B------:R-:W-:Y:S01]  /*6ec0*/  ULDC.64 UR4, c[0x0][0x240] ;  /* 0x0000900000047ab9 */ /* 0x000fe20000000a00 */
[----:B------:R-:W2:Y:S01]  /*6ed0*/  LDG.E.64 R18, desc[UR36][R12.64+-0x8] ;  /* 0xfffff8240c127981 */ /* 0x000ea2000c1e1b00 */
[----:B------:R-:W-:-:S04]  /*6ee0*/  LEA R16, P0, R28, UR4, 0x3 ;  /* 0x000000041c107c11 */ /* 0x000fc8000f8018ff */
[----:B------:R-:W-:-:S05]  /*6ef0*/  LEA.HI.X R17, R28, UR5, R17, 0x3, P0 ;  /* 0x000000051c117c11 */ /* 0x000fca00080f1c11 */
[----:B------:R-:W3:Y:S01]  /*6f00*/  LDG.E.64 R2, desc[UR36][R16.64] ;  /* 0x0000002410027981 */ /* 0x000ee2000c1e1b00 */
[----:B------:R-:W-:-:S04]  /*6f10*/  IADD3 R9, P0, RZ, -R14, RZ ;  /* 0x8000000eff097210 */ /* 0x000fc80007f1e0ff */
[----:B------:R-:W-:Y:S01]  /*6f20*/  IADD3.X R7, RZ, ~R15, RZ, P0, !PT ;  /* 0x8000000fff077210 */ /* 0x000fe200007fe4ff */
[----:B------:R-:W-:-:S04]  /*6f30*/  IMAD.WIDE.U32 R4, R20, R9, R22 ;  /* 0x0000000914047225 */ /* 0x000fc800078e0016 */
[----:B------:R-:W-:-:S04]  /*6f40*/  IMAD R7, R7, R20, RZ ;  /* 0x0000001407077224 */ /* 0x000fc800078e02ff */
        /* <DEDUP_REMOVED lines=19> */
.L_x_1941:
        /* <DEDUP_REMOVED lines=19> */
.L_x_1942:
[----:B------:R-:W-:Y:S05]  /*71b0*/  BSYNC B1 ;  /* 0x0000000000017941 */ /* 0x000fea0003800000 */
.L_x_1940:
        /* <DEDUP_REMOVED lines=29> */
.L_x_1944:
        /* <DEDUP_REMOVED lines=19> */
.L_x_1945:
[----:B------:R-:W-:Y:S05]  /*74c0*/  BSYNC B1 ;  /* 0x0000000000017941 */ /* 0x000fea0003800000 */
.L_x_1943:
        /* <DEDUP_REMOVED lines=28> */
.L_x_1947:
        /* <DEDUP_REMOVED lines=19> */
.L_x_1948:
[----:B------:R-:W-:Y:S05]  /*77c0*/  BSYNC B1 ;  /* 0x0000000000017941 */ /* 0x000fea0003800000 */
.L_x_1946:
        /* <DEDUP_REMOVED lines=20> */
.L_x_1936:
        /* <DEDUP_REMOVED lines=19> */
.L_x_1952:
        /* <DEDUP_REMOVED lines=19> */
.L_x_1953:
[----:B------:R-:W-:Y:S05]  /*7b70*/  BSYNC B0 ;  /* 0x0000000000007941 */ /* 0x000fea0003800000 */
.L_x_1951:
[----:B------:R-:W-:Y:S02]  /*7b80*/  ULDC.64 UR4, c[0x0][0x240] ;  /* 0x0000900000047ab9 */ /* 0x000fe40000000a00 */
[----:B------:R-:W-:-:S04]  /*7b90*/  LEA R16, P0, R28, UR4, 0x3 ;  /* 0x000000041c107c11 */ /* 0x000fc8000f8018ff */
[----:B------:R-:W-:-:S05]  /*7ba0*/  LEA.HI.X R17, R28, UR5, R17, 0x3, P0 ;  /* 0x000000051c117c11 */ /* 0x000fca00080f1c11 */
[----:B------:R-:W2:Y:S01]  /*7bb0*/  LDG.E.64 R2, desc[UR36][R16.64] ;  /* 0x0000002410027981 */ /* 0x000ea2000c1e1b00 */
[----:B------:R-:W-:-:S04]  /*7bc0*/  IADD3 R9, P0, RZ, -R14, RZ ;  /* 0x8000000eff097210 */ /* 0x000fc80007f1e0ff */
[----:B------:R-:W-:Y:S01]  /*7bd0*/  IADD3.X R7, RZ, ~R15, RZ, P0, !PT ;  /* 0x8000000fff077210 */ /* 0x000fe200007fe4ff */
[----:B------:R-:W-:Y:S01]  /*7be0*/  IMAD.WIDE.U32 R4, R12, R9, R22 ;  /* 0x000000090c047225 */ /* 0x000fe200078e0016 */
[----:B------:R-:W-:-:S03]  /*7bf0*/  ISETP.NE.AND P0, PT, R31, 0x1, PT ;  /* 0x000000011f00780c */ /* 0x000fc60003f05270 */
        /* <DEDUP_REMOVED lines=13> */
[----:B------:R-:W-:Y:S01]  /*7cd0*/  MOV R5, R14 ;  /* 0x0000000e00057202 */ /* 0x000fe20000000f00 */
[----:B------:R-:W-:Y:S01]  /*7ce0*/  IMAD.MOV.U32 R4, RZ, RZ, R15 ;  /* 0x000000ffff047224 */ /* 0x000fe200078e000f */
[----:B------:R-:W-:Y:S01]  /*7cf0*/  MOV R2, R13 ;  /* 0x0000000d00027202 */ /* 0x000fe20000000f00 */
[----:B------:R-:W-:Y:S01]  /*7d00*/  IMAD.MOV.U32 R3, RZ, RZ, R12 ;  /* 0x000000ffff037224 */ /* 0x000fe200078e000c */
[----:B------:R-:W-:-:S07]  /*7d10*/  MOV R0, 0x7d30 ;  /* 0x00007d3000007802 */ /* 0x000fce0000000f00 */
[----:B------:R-:W-:Y:S05]  /*7d20*/  CALL.REL.NOINC `($__internal_4_$__cuda_sm20_div_s64) ;  /* 0x0000002800307944 */ /* 0x000fea0003c00000 */
[----:B------:R-:W-:-:S04]  /*7d30*/  LOP3.LUT R3, R3, R2, RZ, 0x3c, !PT ;  /* 0x0000000203037212 */ /* 0x000fc800078e3cff */
[----:B------:R-:W-:-:S04]  /*7d40*/  LOP3.LUT R2, R3, R2, RZ, 0x3c, !PT ;  /* 0x0000000203027212 */ /* 0x000fc800078e3cff */
[----:B------:R-:W-:Y:S01]  /*7d50*/  LOP3.LUT R3, R3, R2, RZ, 0x3c, !PT ;  /* 0x0000000203037212 */ /* 0x000fe200078e3cff */
[----:B------:R-:W-:Y:S06]  /*7d60*/  BRA `(.L_x_1956) ;  /* 0x00000000004c7947 */ /* 0x000fec0003800000 */
.L_x_1955:
        /* <DEDUP_REMOVED lines=19> */
.L_x_1956:
[----:B------:R-:W-:Y:S05]  /*7ea0*/  BSYNC B0 ;  /* 0x0000000000007941 */ /* 0x000fea0003800000 */
.L_x_1954:
        /* <DEDUP_REMOVED lines=25> */
[----:B------:R-:W-:Y:S05]  /*8040*/  CALL.REL.NOINC `($__internal_5_$__cuda_sm20_rem_s64) ;  /* 0x0000002800b87944 */ /* 0x000fea0003c00000 */
[----:B------:R-:W-:Y:S01]  /*8050*/  MOV R2, R4 ;  /* 0x0000000400027202 */ /* 0x000fe20000000f00 */
[----:B------:R-:W-:Y:S01]  /*8060*/  IMAD.MOV.U32 R3, RZ, RZ, R5 ;  /* 0x000000ffff037224 */ /* 0x000fe200078e0005 */
[----:B------:R-:W-:Y:S06]  /*8070*/  BRA `(.L_x_1959) ;  /* 0x0000000000487947 */ /* 0x000fec0003800000 */
.L_x_1958:
        /* <DEDUP_REMOVED lines=14> */
[----:B------:R-:W-:-:S04]  /*8160*/  @P0 IADD3 R2, -R18, R2, RZ ;  /* 0x0000000212020210 */ /* 0x000fc80007ffe1ff */
[----:B------:R-:W-:-:S13]  /*8170*/  ISETP.GE.U32.AND P0, PT, R2, R18, PT ;  /* 0x000000120200720c */ /* 0x000fda0003f06070 */
[----:B------:R-:W-:Y:S01]  /*8180*/  @P0 IMAD.IADD R2, R2, 0x1, -R18 ;  /* 0x0000000102020824 */ /* 0x000fe200078e0a12 */
[----:B------:R-:W-:-:S07]  /*8190*/  @!P1 LOP3.LUT R2, RZ, R18, RZ, 0x33, !PT ;  /* 0x00000012ff029212 */ /* 0x000fce00078e33ff */
.L_x_1959:
[----:B------:R-:W-:Y:S05]  /*81a0*/  BSYNC B0 ;  /* 0x0000000000007941 */ /* 0x000fea0003800000 */
.L_x_1957:
[----:B------:R-:W2:Y:S02]  /*81b0*/  LDG.E.64 R16, desc[UR36][R16.64+-0x10] ;  /* 0xfffff02410107981 */ /* 0x000ea4000c1e1b00 */
[----:B--2---:R-:W-:Y:S02]  /*81c0*/  IMAD R3, R3, R16, RZ ;  /* 0x0000001003037224 */ /* 0x004fe400078e02ff */
[----:B------:R-:W-:-:S04]  /*81d0*/  IMAD.WIDE.U32 R24, R16, R2, R24 ;  /* 0x0000000210187225 */ /* 0x000fc800078e0018 */
[----:B------:R-:W-:-:S05]  /*81e0*/  IMAD R3, R17, R2, R3 ;  /* 0x0000000211037224 */ /* 0x000fca00078e0203 */
[----:B------:R-:W-:-:S07]  /*81f0*/  IADD3 R25, R25, R3, RZ ;  /* 0x0000000319197210 */ /* 0x000fce0007ffe0ff */
.L_x_1950:
        /* <DEDUP_REMOVED lines=18> */
.L_x_1962:
        /* <DEDUP_REMOVED lines=25> */
.L_x_1961:
[----:B------:R-:W-:Y:S05]  /*84b0*/  BSYNC B8 ;  /* 0x0000000000087941 */ /* 0x000fea0003800000 */
.L_x_1960:
[----:B------:R-:W-:-:S05]  /*84c0*/  IADD3 R16, P0, R16, 0x8, RZ ;  /* 0x0000000810107810 */ /* 0x000fca0007f1e0ff */
[----:B------:R-:W-:Y:S01]  /*84d0*/  IMAD.X R17, RZ, RZ, R17, P0 ;  /* 0x000000ffff117224 */ /* 0x000fe200000e0611 */
[----:B------:R-:W-:-:S04]  /*84e0*/  ISETP.GE.U32.AND P0, PT, R16, R19, PT ;  /* 0x000000131000720c */ /* 0x000fc80003f06070 */
[----:B------:R-:W-:-:S13]  /*84f0*/  ISETP.GE.U32.AND.EX P0, PT, R17, R18, PT, P0 ;  /* 0x000000121100720c */ /* 0x000fda0003f06100 */
[----:B------:R-:W-:Y:S05]  /*8500*/  @!P0 BRA `(.L_x_1962) ;  /* 0xfffffffc00848947 */ /* 0x000fea000383ffff */
.L_x_1929:
[----:B------:R-:W-:Y:S05]  /*8510*/  BSYNC B7 ;  /* 0x0000000000077941 */ /* 0x000fea0003800000 */
.L_x_1928:
[----:B------:R-:W0:Y:S02]  /*8520*/  S2R R0, SR_TID.X ;  /* 0x0000000000007919 */ /* 0x000e240000002100 */
        /* <DEDUP_REMOVED lines=27> */
.L_x_1964:
[----:B------:R-:W-:Y:S05]  /*86e0*/  BSYNC B7 ;  /* 0x0000000000077941 */ /* 0x000fea0003800000 */
.L_x_1963:
        /* <DEDUP_REMOVED lines=24> */
.L_x_1966:
[----:B------:R-:W-:Y:S05]  /*8870*/  BSYNC B7 ;  /* 0x0000000000077941 */ /* 0x000fea0003800000 */
.L_x_1965:
        /* <DEDUP_REMOVED lines=29> */
.L_x_1968:
[----:B------:R-:W-:Y:S05]  /*8a50*/  BSYNC B7 ;  /* 0x0000000000077941 */ /* 0x000fea0003800000 */
.L_x_1967:
[----:B------:R-:W0:Y:S01]  /*8a60*/  LDC R0, c[0x0][0x230] ;  /* 0x00008c00ff007b82 */ /* 0x000e220000000800 */
[----:B------:R-:W-:Y:S01]  /*8a70*/  ULDC.64 UR4, c[0x0][0x228] ;  /* 0x00008a0000047ab9 */ /* 0x000fe20000000a00 */
[----:B------:R-:W-:Y:S01]  /*8a80*/  CS2R R24, SRZ ;  /* 0x0000000000187805 */ /* 0x000fe2000001ff00 */
[----:B------:R-:W-:Y:S02]  /*8a90*/  IMAD R3, R65, UR4, RZ ;  /* 0x0000000441037c24 */ /* 0x000fe4000f8e02ff */
[----:B------:R-:W-:-:S04]  /*8aa0*/  IMAD.WIDE.U32 R22, R64, UR4, RZ ;  /* 0x0000000440167c25 */ /* 0x000fc8000f8e00ff */
[----:B------:R-:W-:-:S05]  /*8ab0*/  IMAD R3, R64, UR5, R3 ;  /* 0x0000000540037c24 */ /* 0x000fca000f8e0203 */
[----:B------:R-:W-:Y:S01]  /*8ac0*/  IADD3 R23, R23, R3, RZ ;  /* 0x0000000317177210 */ /* 0x000fe20007ffe0ff */
[C---:B0-----:R-:W-:Y:S01]  /*8ad0*/  VIADD R28, R0.reuse, 0xffffffff ;  /* 0xffffffff001c7836 */ /* 0x041fe20000000000 */
[----:B------:R-:W-:-:S04]  /*8ae0*/  LOP3.LUT R31, R0, 0x3, RZ, 0xc0, !PT ;  /* 0x00000003001f7812 */ /* 0x000fc800078ec0ff */
[----:B------:R-:W-:-:S13]  /*8af0*/  ISETP.GE.U32.AND P0, PT, R28, 0x3, PT ;  /* 0x000000031c00780c */ /* 0x000fda0003f06070 */
[----:B------:R-:W-:Y:S05]  /*8b00*/  @!P0 BRA `(.L_x_1969) ;  /* 0x0000000c00348947 */ /* 0x000fea0003800000 */
[----:B------:R-:W0:Y:S01]  /*8b10*/  LDC.64 R32, c[0x0][0x238] ;  /* 0x00008e00ff207b82 */ /* 0x000e220000000a00 */
[----:B------:R-:W-:Y:S01]  /*8b20*/  BSSY B0, `(.L_x_1969) ;  /* 0x00000cb000007945 */ /* 0x000fe20003800000 */
[----:B------:R-:W-:Y:S01]  /*8b30*/  IMAD.IADD R29, R0, 0x1, -R31 ;  /* 0x00000001001d7824 */ /* 0x000fe200078e0a1f */
[----:B------:R-:W-:-:S07]  /*8b40*/  CS2R R24, SRZ ;  /* 0x0000000000187805 */ /* 0x000fce000001ff00 */
.L_x_1982:
        /* <DEDUP_REMOVED lines=16> */
.L_x_1971:
        /* <DEDUP_REMOVED lines=19> */
.L_x_1972:
[----:B------:R-:W-:Y:S05]  /*8d80*/  BSYNC B1 ;  /* 0x0000000000017941 */ /* 0x000fea0003800000 */
.L_x_1970:
[----:B------:R-:W-:Y:S01]  /*8d90*/  ULDC.64 UR4, c[0x0][0x240] ;  /* 0x0000900000047ab9 */ /* 0x000fe20000000a00 */
[----:B------:R-:W2:Y:S01]  /*8da0*/  LDG.E.64 R18, desc[UR36][R12.64+-0x8] ;  /* 0xfffff8240c127981 */ /* 0x000ea2000c1e1b00 */
        /* <DEDUP_REMOVED lines=26> */
.L_x_1974:
        /* <DEDUP_REMOVED lines=19> */
.L_x_1975:
[----:B------:R-:W-:Y:S05]  /*9080*/  BSYNC B1 ;  /* 0x0000000000017941 */ /* 0x000fea0003800000 */
.L_x_1973:
[----:B------:R-:W2:Y:S04]  /*9090*/  LDG.E.64 R24, desc[UR36][R12.64+-0x10] ;  /* 0xfffff0240c187981 */ /* 0x000ea8000c1e1b00 */
[----:B------:R-:W3:Y:S01]  /*90a0*/  LDG.E.64 R2, desc[UR36][R16.64+-0x8] ;  /* 0xfffff82410027981 */ /* 0x000ee2000c1e1b00 */
[----:B------:R-:W-:Y:S01]  /*90b0*/  IADD3 R9, P0, RZ, -R22, RZ ;  /* 0x80000016ff097210 */ /* 0x000fe20007f1e0ff */
[----:B------:R-:W-:Y:S01]  /*90c0*/  IMAD.MOV.U32 R4, RZ, RZ, R14 ;  /* 0x000000ffff047224 */ /* 0x000fe200078e000e */
[----:B------:R-:W-:Y:S01]  /*90d0*/  BSSY B1, `(.L_x_1976) ;  /* 0x000002c000017945 */ /* 0x000fe20003800000 */
[----:B------:R-:W-:Y:S01]  /*90e0*/  IMAD.MOV.U32 R5, RZ, RZ, R15 ;  /* 0x000000ffff057224 */ /* 0x000fe200078e000f */
[----:B------:R-:W-:Y:S01]  /*90f0*/  IADD3.X R7, RZ, ~R23, RZ, P0, !PT ;  /* 0x80000017ff077210 */ /* 0x000fe200007fe4ff */
[----:B------:R-:W-:-:S02]  /*9100*/  IMAD.MOV.U32 R14, RZ, RZ, R20 ;  /* 0x000000ffff0e7224 */ /* 0x000fc400078e0014 */
[----:B------:R-:W-:-:S04]  /*9110*/  IMAD.WIDE.U32 R4, R18, R9, R4 ;  /* 0x0000000912047225 */ /* 0x000fc800078e0004 */
[----:B------:R-:W-:Y:S02]  /*9120*/  IMAD R7, R7, R18, RZ ;  /* 0x0000001207077224 */ /* 0x000fe400078e02ff */
[----:B------:R-:W-:Y:S02]  /*9130*/  IMAD.MOV.U32 R15, RZ, RZ, R30 ;  /* 0x000000ffff0f7224 */ /* 0x000fe400078e001e */
[----:B------:R-:W-:-:S05]  /*9140*/  IMAD R7, R19, R9, R7 ;  /* 0x0000000913077224 */ /* 0x000fca00078e0207 */
[----:B------:R-:W-:Y:S02]  /*9150*/  IADD3 R5, R5, R7, RZ ;  /* 0x0000000705057210 */ /* 0x000fe40007ffe0ff */
        /* <DEDUP_REMOVED lines=16> */
.L_x_1977:
        /* <DEDUP_REMOVED lines=19> */
.L_x_1978:
[----:B------:R-:W-:Y:S05]  /*9390*/  BSYNC B1 ;  /* 0x0000000000017941 */ /* 0x000fea0003800000 */
.L_x_1976:
        /* <DEDUP_REMOVED lines=9> */
[----:B------:R-:W-:-:S04]  /*9430*/  IMAD R7, R7, R24, RZ ;  /* 0x0000001807077224 */ /* 0x000fc800078e02ff */
[----:B------:R-:W-:-:S05]  /*9440*/  IMAD R7, R25, R9, R7 ;  /* 0x0000000919077224 */ /* 0x000fca00078e0207 */
[----:B------:R-:W-:Y:S02]  /*9450*/  IADD3 R5, R5, R7, RZ ;  /* 0x0000000705057210 */ /* 0x000fe40007ffe0ff */
        /* <DEDUP_REMOVED lines=16> */
.L_x_1980:
        /* <DEDUP_REMOVED lines=19> */
.L_x_1981:
[----:B------:R-:W-:Y:S05]  /*9690*/  BSYNC B1 ;  /* 0x0000000000017941 */ /* 0x000fea0003800000 */
.L_x_1979:
[----:B------:R-:W2:Y:S01]  /*96a0*/  LDG.E.64 R16, desc[UR36][R16.64+-0x18] ;  /* 0xffffe82410107981 */ /* 0x000ea2000c1e1b00 */
[----:B------:R-:W-:Y:S01]  /*96b0*/  IADD3 R7, P0, RZ, -R22, RZ ;  /* 0x80000016ff077210 */ /* 0x000fe20007f1e0ff */
[----:B------:R-:W-:Y:S01]  /*96c0*/  IMAD.MOV.U32 R3, RZ, RZ, R19 ;  /* 0x000000ffff037224 */ /* 0x000fe200078e0013 */
[----:B------:R-:W-:Y:S01]  /*96d0*/  MOV R2, R18 ;  /* 0x0000001200027202 */ /* 0x000fe20000000f00 */
[----:B------:R-:W-:Y:S01]  /*96e0*/  IMAD.MOV.U32 R21, RZ, RZ, R20 ;  /* 0x000000ffff157224 */ /* 0x000fe200078e0014 */
[----:B------:R-:W-:Y:S01]  /*96f0*/  IADD3 R29, R29, -0x4, RZ ;  /* 0xfffffffc1d1d7810 */ /* 0x000fe20007ffe0ff */
[----:B------:R-:W-:Y:S02]  /*9700*/  IMAD.X R5, RZ, RZ, ~R23, P0 ;  /* 0x000000ffff057224 */ /* 0x000fe400000e0e17 */
[----:B------:R-:W-:Y:S01]  /*9710*/  IMAD.WIDE.U32 R2, R12, R7, R2 ;  /* 0x000000070c027225 */ /* 0x000fe200078e0002 */
[----:B------:R-:W-:-:S03]  /*9720*/  ISETP.NE.AND P0, PT, R29, RZ, PT ;  /* 0x000000ff1d00720c */ /* 0x000fc60003f05270 */
[----:B------:R-:W-:Y:S02]  /*9730*/  IMAD R5, R5, R12, RZ ;  /* 0x0000000c05057224 */ /* 0x000fe400078e02ff */
[----:B------:R-:W-:Y:S02]  /*9740*/  IMAD.MOV.U32 R20, RZ, RZ, R14 ;  /* 0x000000ffff147224 */ /* 0x000fe400078e000e */
[----:B------:R-:W-:Y:S02]  /*9750*/  IMAD R5, R13, R7, R5 ;  /* 0x000000070d057224 */ /* 0x000fe400078e0205 */
[----:B------:R-:W-:Y:S02]  /*9760*/  VIADD R28, R28, 0xfffffffc ;  /* 0xfffffffc1c1c7836 */ /* 0x000fe40000000000 */
[----:B------:R-:W-:-:S04]  /*9770*/  IMAD.IADD R3, R3, 0x1, R5 ;  /* 0x0000000103037824 */ /* 0x000fc800078e0205 */
[----:B--2---:R-:W-:Y:S02]  /*9780*/  IMAD R3, R3, R16, RZ ;  /* 0x0000001003037224 */ /* 0x004fe400078e02ff */
[----:B------:R-:W-:-:S04]  /*9790*/  IMAD.WIDE.U32 R24, R16, R2, R20 ;  /* 0x0000000210187225 */ /* 0x000fc800078e0014 */
[----:B------:R-:W-:-:S05]  /*97a0*/  IMAD R3, R17, R2, R3 ;  /* 0x0000000211037224 */ /* 0x000fca00078e0203 */
[----:B------:R-:W-:Y:S01]  /*97b0*/  IADD3 R25, R25, R3, RZ ;  /* 0x0000000319197210 */ /* 0x000fe20007ffe0ff */
[----:B------:R-:W-:Y:S06]  /*97c0*/  @P0 BRA `(.L_x_1982) ;  /* 0xfffffff000e00947 */ /* 0x000fec000383ffff */
[----:B------:R-:W-:Y:S05]  /*97d0*/  BSYNC B0 ;  /* 0x0000000000007941 */ /* 0x000fea0003800000 */
.L_x_1969:
        /* <DEDUP_REMOVED lines=19> */
.L_x_1985:
        /* <DEDUP_REMOVED lines=19> */
.L_x_1986:
[----:B------:R-:W-:Y:S05]  /*9a40*/  BSYNC B0 ;  /* 0x0000000000007941 */ /* 0x000fea0003800000 */
.L_x_1984:
[----:B------:R-:W-:Y:S02]  /*9a50*/  ULDC.64 UR4, c[0x0][0x240] ;  /* 0x0000900000047ab9 */ /* 0x000fe40000000a00 */
[----:B------:R-:W-:-:S04]  /*9a60*/  LEA R16, P0, R28, UR4, 0x3 ;  /* 0x000000041c107c11 */ /* 0x000fc8000f8018ff */
[----:B------:R-:W-:-:S05]  /*9a70*/  LEA.HI.X R17, R28, UR5, R17, 0x3, P0 ;  /* 0x000000051c117c11 */ /* 0x000fca00080f1c11 */
        /* <DEDUP_REMOVED lines=28> */
.L_x_1988:
        /* <DEDUP_REMOVED lines=15> */
[----:B------:R-:W-:Y:S01]  /*9d30*/  ISETP.GE.U32.AND P1, PT, R3, R12, PT ;  /* 0x0000000c0300720c */ /* 0x000fe20003f26070 */
[----:B------:R-:W-:-:S12]  /*9d40*/  HFMA2.MMA R3, -RZ, RZ, 0, 0 ;  /* 0x00000000ff037435 */ /* 0x000fd800000001ff */
[----:B------:R-:W-:Y:S01]  /*9d50*/  @P1 VIADD R2, R2, 0x1 ;  /* 0x0000000102021836 */ /* 0x000fe20000000000 */
[----:B------:R-:W-:-:S07]  /*9d60*/  @!P2 LOP3.LUT R2, RZ, R12, RZ, 0x33, !PT ;  /* 0x0000000cff02a212 */ /* 0x000fce00078e33ff */
.L_x_1989:
[----:B------:R-:W-:Y:S05]  /*9d70*/  BSYNC B0 ;  /* 0x0000000000007941 */ /* 0x000fea0003800000 */
.L_x_1987:
        /* <DEDUP_REMOVED lines=25> */
[----:B------:R-:W-:Y:S05]  /*9f10*/  CALL.REL.NOINC `($__internal_5_$__cuda_sm20_rem_s64) ;  /* 0x0000000c00047944 */ /* 0x000fea0003c00000 */
[----:B------:R-:W-:Y:S02]  /*9f20*/  IMAD.MOV.U32 R2, RZ, RZ, R4 ;  /* 0x000000ffff027224 */ /* 0x000fe400078e0004 */
[----:B------:R-:W-:Y:S01]  /*9f30*/  IMAD.MOV.U32 R3, RZ, RZ, R5 ;  /* 0x000000ffff037224 */ /* 0x000fe200078e0005 */
[----:B------:R-:W-:Y:S06]  /*9f40*/  BRA `(.L_x_1992) ;  /* 0x0000000000487947 */ /* 0x000fec0003800000 */
.L_x_1991:
        /* <DEDUP_REMOVED lines=8> */
[----:B------:R-:W-:Y:S01]  /*9fd0*/  IMAD.HI.U32 R5, R5, R3, R4 ;  /* 0x0000000305057227 */ /* 0x000fe200078e0004 */
[----:B------:R-:W-:-:S05]  /*9fe0*/  HFMA2.MMA R3, -RZ, RZ, 0, 0 ;  /* 0x00000000ff037435 */ /* 0x000fca00000001ff */
[----:B------:R-:W-:-:S05]  /*9ff0*/  IMAD.HI.U32 R5, R5, R2, RZ ;  /* 0x0000000205057227 */ /* 0x000fca00078e00ff */
[----:B------:R-:W-:-:S05]  /*a000*/  IADD3 R5, -R5, RZ, RZ ;  /* 0x000000ff05057210 */ /* 0x000fca0007ffe1ff */
[----:B------:R-:W-:-:S05]  /*a010*/  IMAD R2, R18, R5, R2 ;  /* 0x0000000512027224 */ /* 0x000fca00078e0202 */
[----:B------:R-:W-:-:S13]  /*a020*/  ISETP.GE.U32.AND P0, PT, R2, R18, PT ;  /* 0x000000120200720c */ /* 0x000fda0003f06070 */
[----:B------:R-:W-:-:S05]  /*a030*/  @P0 IMAD.IADD R2, R2, 0x1, -R18 ;  /* 0x0000000102020824 */ /* 0x000fca00078e0a12 */
[----:B------:R-:W-:-:S13]  /*a040*/  ISETP.GE.U32.AND P0, PT, R2, R18, PT ;  /* 0x000000120200720c */ /* 0x000fda0003f06070 */
[----:B------:R-:W-:Y:S01]  /*a050*/  @P0 IMAD.IADD R2, R2, 0x1, -R18 ;  /* 0x0000000102020824 */ /* 0x000fe200078e0a12 */
[----:B------:R-:W-:-:S07]  /*a060*/  @!P1 LOP3.LUT R2, RZ, R18, RZ, 0x33, !PT ;  /* 0x00000012ff029212 */ /* 0x000fce00078e33ff */
.L_x_1992:
[----:B------:R-:W-:Y:S05]  /*a070*/  BSYNC B0 ;  /* 0x0000000000007941 */ /* 0x000fea0003800000 */
.L_x_1990:
[----:B------:R-:W2:Y:S02]  /*a080*/  LDG.E.64 R16, desc[UR36][R16.64+-0x10] ;  /* 0xfffff02410107981 */ /* 0x000ea4000c1e1b00 */
[----:B--2---:R-:W-:Y:S02]  /*a090*/  IMAD R3, R3, R16, RZ ;  /* 0x0000001003037224 */ /* 0x004fe400078e02ff */
[----:B------:R-:W-:-:S04]  /*a0a0*/  IMAD.WIDE.U32 R24, R16, R2, R24 ;  /* 0x0000000210187225 */ /* 0x000fc800078e0018 */
[----:B------:R-:W-:-:S04]  /*a0b0*/  IMAD R3, R17, R2, R3 ;  /* 0x0000000211037224 */ /* 0x000fc800078e0203 */
[----:B------:R-:W-:-:S07]  /*a0c0*/  IMAD.IADD R25, R25, 0x1, R3 ;  /* 0x0000000119197824 */ /* 0x000fce00078e0203 */
.L_x_1983:
[-C--:B------:R-:W-:Y:S01]  /*a0d0*/  IADD3 R2, P0, R46, R24.reuse, RZ ;  /* 0x000000182e027210 */ /* 0x080fe20007f1e0ff */
[----:B------:R-:W-:Y:S01]  /*a0e0*/  ULDC.64 UR4, c[0x0][0x248] ;  /* 0x0000920000047ab9 */ /* 0x000fe20000000a00 */
[----:B------:R-:W-:Y:S02]  /*a0f0*/  IADD3 R3, P1, R44, R24, RZ ;  /* 0x000000182c037210 */ /* 0x000fe40007f3e0ff */
[----:B------:R-:W-:Y:S01]  /*a100*/  IADD3 R0, P2, R2, 0x1, RZ ;  /* 0x0000000102007810 */ /* 0x000fe20007f5e0ff */
[----:B------:R-:W-:Y:S01]  /*a110*/  IMAD.X R5, R47, 0x1, R25, P0 ;  /* 0x000000012f057824 */ /* 0x000fe200000e0619 */
[----:B------:R-:W-:Y:S02]  /*a120*/  IADD3.X R25, R45, R25, RZ, P1, !PT ;  /* 0x000000192d197210 */ /* 0x000fe40000ffe4ff */
[----:B------:R-:W-:Y:S01]  /*a130*/  ISETP.GE.U32.AND P0, PT, R0, R3, PT ;  /* 0x000000030000720c */ /* 0x000fe20003f06070 */
[----:B------:R-:W-:Y:S01]  /*a140*/  IMAD.X R0, RZ, RZ, R5, P2 ;  /* 0x000000ffff007224 */ /* 0x000fe200010e0605 */
[----:B------:R-:W-:-:S02]  /*a150*/  ISETP.LE.U32.AND P1, PT, R44, R46, PT ;  /* 0x0000002e2c00720c */ /* 0x000fc40003f23070 */
[----:B------:R-:W-:Y:S02]  /*a160*/  LEA R16, P2, R2, UR4, 0x3 ;  /* 0x0000000402107c11 */ /* 0x000fe4000f8418ff */
[----:B------:R-:W-:Y:S02]  /*a170*/  ISETP.GE.AND.EX P0, PT, R0, R25, PT, P0 ;  /* 0x000000190000720c */ /* 0x000fe40003f06300 */
[----:B------:R-:W-:Y:S02]  /*a180*/  LEA R19, P3, R3, UR4, 0x3 ;  /* 0x0000000403137c11 */ /* 0x000fe4000f8618ff */
[----:B------:R-:W-:Y:S02]  /*a190*/  ISETP.LE.OR.EX P0, PT, R45, R47, P0, P1 ;  /* 0x0000002f2d00720c */ /* 0x000fe40000703710 */
[----:B------:R-:W-:Y:S02]  /*a1a0*/  LEA.HI.X R2, R2, UR5, R5, 0x3, P2 ;  /* 0x0000000502027c11 */ /* 0x000fe400090f1c05 */
[----:B------:R-:W-:-:S09]  /*a1b0*/  LEA.HI.X R18, R3, UR5, R25, 0x3, P3 ;  /* 0x0000000503127c11 */ /* 0x000fd200098f1c19 */
[----:B------:R-:W-:Y:S05]  /*a1c0*/  @P0 BRA `(.L_x_1857) ;  /* 0x0000000000840947 */ /* 0x000fea0003800000 */
[----:B------:R-:W-:-:S05]  /*a1d0*/  IADD3 R16, P0, R16, 0x8, RZ ;  /* 0x0000000810107810 */ /* 0x000fca0007f1e0ff */
[----:B------:R-:W-:-:S08]  /*a1e0*/  IMAD.X R17, RZ, RZ, R2, P0 ;  /* 0x000000ffff117224 */ /* 0x000fd000000e0602 */
.L_x_1995:
        /* <DEDUP_REMOVED lines=25> */
.L_x_1994:
[----:B------:R-:W-:Y:S05]  /*a380*/  BSYNC B7 ;  /* 0x0000000000077941 */ /* 0x000fea0003800000 */
.L_x_1993:
[----:B------:R-:W-:-:S04]  /*a390*/  IADD3 R16, P0, R16, 0x8, RZ ;  /* 0x0000000810107810 */ /* 0x000fc80007f1e0ff */
[----:B------:R-:W-:Y:S02]  /*a3a0*/  IADD3.X R17, RZ, R17, RZ, P0, !PT ;  /* 0x00000011ff117210 */ /* 0x000fe400007fe4ff */
[----:B------:R-:W-:-:S04]  /*a3b0*/  ISETP.GE.U32.AND P0, PT, R16, R19, PT ;  /* 0x000000131000720c */ /* 0x000fc80003f06070 */
[----:B------:R-:W-:-:S13]  /*a3c0*/  ISETP.GE.U32.AND.EX P0, PT, R17, R18, PT, P0 ;  /* 0x000000121100720c */ /* 0x000fda0003f06100 */
[----:B------:R-:W-:Y:S05]  /*a3d0*/  @!P0 BRA `(.L_x_1995) ;  /* 0xfffffffc00848947 */ /* 0x000fea000383ffff */
.L_x_1857:
[----:B------:R-:W-:Y:S05]  /*a3e0*/  BSYNC B6 ;  /* 0x0000000000067941 */ /* 0x000fea0003800000 */
.L_x_1811:
[----:B------:R-:W0:Y:S01]  /*a3f0*/  S2R R5, SR_TID.X ;  /* 0x0000000000057919 */ /* 0x000e220000002100 */
[----:B------:R-:W-:Y:S01]  /*a400*/  BSSY B0, `(.L_x_1996) ;  /* 0x0000016000007945 */ /* 0x000fe20003800000 */
[----:B0-----:R-:W-:Y:S01]  /*a410*/  ISETP.GE.AND P1, PT, R5, R66, PT ;  /* 0x000000420500720c */ /* 0x001fe20003f26270 */
[----:B------:R-:W-:-:S12]  /*a420*/  IMAD.MOV.U32 R7, RZ, RZ, R5 ;  /* 0x000000ffff077224 */ /* 0x000fd800078e0005 */
[----:B------:R-:W0:Y:S01]  /*a430*/  @!P1 S2R R0, SR_CTAID.X ;  /* 0x0000000000009919 */ /* 0x000e220000002500 */
[----:B------:R-:W1:Y:S01]  /*a440*/  @!P1 LDC.64 R2, c[0x0][0x258] ;  /* 0x00009600ff029b82 */ /* 0x000e620000000a00 */
[----:B------:R-:W-:-:S05]  /*a450*/  @!P1 VIADD R7, R5, 0x80 ;  /* 0x0000008005079836 */ /* 0x000fca0000000000 */
[----:B------:R-:W-:Y:S02]  /*a460*/  ISETP.GE.AND P0, PT, R7, R66, PT ;  /* 0x000000420700720c */ /* 0x000fe40003f06270 */
[----:B0-----:R-:W-:-:S05]  /*a470*/  @!P1 LEA R5, R0, R5, 0x9 ;  /* 0x0000000500059211 */ /* 0x001fca00078e48ff */
[----:B-1----:R-:W-:-:S05]  /*a480*/  @!P1 IMAD.WIDE.U32 R2, R5, 0x8, R2 ;  /* 0x0000000805029825 */ /* 0x002fca00078e0002 */
[----:B------:R0:W-:Y:S01]  /*a490*/  @!P1 STG.E.64 desc[UR36][R2.64], RZ ;  /* 0x000000ff02009986 */ /* 0x0001e2000c101b24 */
[----:B------:R-:W-:Y:S05]  /*a4a0*/  @P0 BRA `(.L_x_1997) ;  /* 0x00000000002c0947 */ /* 0x000fea0003800000 */
[----:B------:R-:W0:Y:S01]  /*a4b0*/  S2R R0, SR_CTAID.X ;  /* 0x0000000000007919 */ /* 0x000e220000002500 */
[----:B------:R-:W1:Y:S01]  /*a4c0*/  LDC.64 R4, c[0x0][0x258] ;  /* 0x00009600ff047b82 */ /* 0x000e620000000a00 */
[----:B0-----:R-:W-:Y:S02]  /*a4d0*/  IMAD R3, R0, 0x200, R7 ;  /* 0x0000020000037824 */ /* 0x001fe400078e0207 */
[----:B------:R-:W-:Y:S02]  /*a4e0*/  VIADD R7, R7, 0x80 ;  /* 0x0000008007077836 */ /* 0x000fe40000000000 */
[----:B-1----:R-:W-:-:S03]  /*a4f0*/  IMAD.WIDE.U32 R2, R3, 0x8, R4 ;  /* 0x0000000803027825 */ /* 0x002fc600078e0004 */
[C---:B------:R-:W-:Y:S02]  /*a500*/  ISETP.GE.AND P0, PT, R7.reuse, R66, PT ;  /* 0x000000420700720c */ /* 0x040fe40003f06270 */
[----:B------:R1:W-:Y:S11]  /*a510*/  STG.E.64 desc[UR36][R2.64], RZ ;  /* 0x000000ff02007986 */ /* 0x0003f6000c101b24 */
[----:B-----5:R-:W-:Y:S01]  /*a520*/  @!P0 LEA R9, R0, R7, 0x9 ;  /* 0x0000000700098211 */ /* 0x020fe200078e48ff */
[----:B------:R-:W-:-:S04]  /*a530*/  @!P0 VIADD R7, R7, 0x80 ;  /* 0x0000008007078836 */ /* 0x000fc80000000000 */
[----:B------:R-:W-:-:S05]  /*a540*/  @!P0 IMAD.WIDE.U32 R4, R9, 0x8, R4 ;  /* 0x0000000809048825 */ /* 0x000fca00078e0004 */
[----:B------:R1:W-:Y:S02]  /*a550*/  @!P0 STG.E.64 desc[UR36][R4.64], RZ ;  /* 0x000000ff04008986 */ /* 0x0003e4000c101b24 */
.L_x_1997:
[----:B------:R-:W-:Y:S05]  /*a560*/  BSYNC B0 ;  /* 0x0000000000007941 */ /* 0x000fea0003800000 */
.L_x_1996:
[----:B------:R-:W-:-:S13]  /*a570*/  ISETP.GE.AND P0, PT, R7, R66, PT ;  /* 0x000000420700720c */ /* 0x000fda0003f06270 */
[----:B------:R-:W-:Y:S05]  /*a580*/  @P0 EXIT ;  /* 0x000000000000094d */ /* 0x000fea0003800000 */
[----:B------:R-:W2:Y:S01]  /*a590*/  S2R R0, SR_CTAID.X ;  /* 0x0000000000007919 */ /* 0x000ea20000002500 */
[----:B01----:R-:W0:Y:S01]  /*a5a0*/  LDC.64 R2, c[0x0][0x258] ;  /* 0x00009600ff027b82 */ /* 0x003e220000000a00 */
[----:B--2---:R-:W-:-:S04]  /*a5b0*/  IMAD R7, R0, 0x200, R7 ;  /* 0x0000020000077824 */ /* 0x004fc800078e0207 */
[----:B0-----:R-:W-:-:S05]  /*a5c0*/  IMAD.WIDE.U32 R2, R7, 0x8, R2 ;  /* 0x0000000807027825 */ /* 0x001fca00078e0002 */
[----:B------:R-:W-:Y:S01]  /*a5d0*/  STG.E.64 desc[UR36][R2.64], RZ ;  /* 0x000000ff02007986 */ /* 0x000fe2000c101b24 */
[----:B------:R-:W-:Y:S05]  /*a5e0*/  EXIT ;  /* 0x000000000000794d */ /* 0x000fea0003800000 */
        .weak           $__internal_4_$__cuda_sm20_div_s64
        .type           $__internal_4_$__cuda_sm20_div_s64,@function
        .size           $__internal_4_$__cuda_sm20_div_s64,($__internal_5_$__cuda_sm20_rem_s64 - $__internal_4_$__cuda_sm20_div_s64)
$__internal_4_$__cuda_sm20_div_s64:
[-C--:B------:R-:W-:Y:S02]  /*a5f0*/  IADD3 R10, P1, RZ, -R3.reuse, RZ ;  /* 0x80000003ff0a7210 */ /* 0x080fe40007f3e0ff */
[----:B------:R-:W-:Y:S02]  /*a600*/  ISETP.GE.AND P0, PT, R2, RZ, PT ;  /* 0x000000ff0200720c */ /* 0x000fe40003f06270 */
[-C--:B------:R-:W-:Y:S02]  /*a610*/  IADD3.X R6, RZ, ~R2.reuse, RZ, P1, !PT ;  /* 0x80000002ff067210 */ /* 0x080fe40000ffe4ff */
[----:B------:R-:W-:Y:S02]  /*a620*/  SEL R10, R10, R3, !P0 ;  /* 0x000000030a0a7207 */ /* 0x000fe40004000000 */
[----:B------:R-:W-:Y:S02]  /*a630*/  SEL R11, R6, R2, !P0 ;  /* 0x00000002060b7207 */ /* 0x000fe40004000000 */
[----:B------:R-:W-:-:S02]  /*a640*/  ISETP.GE.AND P2, PT, R4, RZ, PT ;  /* 0x000000ff0400720c */ /* 0x000fc40003f46270 */
[----:B------:R-:W0:Y:S08]  /*a650*/  I2F.U64.RP R8, R10 ;  /* 0x0000000a00087312 */ /* 0x000e300000309000 */
[----:B0-----:R-:W0:Y:S02]  /*a660*/  MUFU.RCP R8, R8 ;  /* 0x0000000800087308 */ /* 0x001e240000001000 */
[----:B0-----:R-:W-:-:S06]  /*a670*/  VIADD R8, R8, 0x1ffffffe ;  /* 0x1ffffffe08087836 */ /* 0x001fcc0000000000 */
[----:B------:R-:W0:Y:S02]  /*a680*/  F2I.U64.TRUNC R8, R8 ;  /* 0x0000000800087311 */ /* 0x000e24000020d800 */
[----:B0-----:R-:W-:Y:S01]  /*a690*/  IMAD.WIDE.U32 R6, R8, R10, RZ ;  /* 0x0000000a08067225 */ /* 0x001fe200078e00ff */
[----:B------:R-:W-:-:S03]  /*a6a0*/  MOV R27, R8 ;  /* 0x00000008001b7202 */ /* 0x000fc60000000f00 */
[----:B------:R-:W-:Y:S01]  /*a6b0*/  IMAD R26, R8, R11, R7 ;  /* 0x0000000b081a7224 */ /* 0x000fe200078e0207 */
[----:B------:R-:W-:-:S03]  /*a6c0*/  IADD3 R7, P0, RZ, -R6, RZ ;  /* 0x80000006ff077210 */ /* 0x000fc60007f1e0ff */
[----:B------:R-:W-:Y:S02]  /*a6d0*/  IMAD R6, R9, R10, R26 ;  /* 0x0000000a09067224 */ /* 0x000fe400078e021a */
[----:B------:R-:W-:-:S04]  /*a6e0*/  IMAD.HI.U32 R26, R8, R7, RZ ;  /* 0x00000007081a7227 */ /* 0x000fc800078e00ff */
[----:B------:R-:W-:-:S04]  /*a6f0*/  IMAD.X R6, RZ, RZ, ~R6, P0 ;  /* 0x000000ffff067224 */ /* 0x000fc800000e0e06 */
[----:B------:R-:W-:-:S04]  /*a700*/  IMAD.WIDE.U32 R26, P0, R8, R6, R26 ;  /* 0x00000006081a7225 */ /* 0x000fc8000780001a */
[C---:B------:R-:W-:Y:S02]  /*a710*/  IMAD R8, R9.reuse, R6, RZ ;  /* 0x0000000609087224 */ /* 0x040fe400078e02ff */
[----:B------:R-:W-:-:S04]  /*a720*/  IMAD.HI.U32 R26, P1, R9, R7, R26 ;  /* 0x00000007091a7227 */ /* 0x000fc8000782001a */
[----:B------:R-:W-:-:S04]  /*a730*/  IMAD.HI.U32 R7, R9, R6, RZ ;  /* 0x0000000609077227 */ /* 0x000fc800078e00ff */
[----:B------:R-:W-:Y:S01]  /*a740*/  IMAD.X R7, R7, 0x1, R9, P0 ;  /* 0x0000000107077824 */ /* 0x000fe200000e0609 */
[----:B------:R-:W-:-:S04]  /*a750*/  IADD3 R9, P0, R8, R26, RZ ;  /* 0x0000001a08097210 */ /* 0x000fc80007f1e0ff */
[----:B------:R-:W-:Y:S01]  /*a760*/  IADD3.X R6, RZ, RZ, R7, P0, P1 ;  /* 0x000000ffff067210 */ /* 0x000fe200007e2407 */
[----:B------:R-:W-:-:S04]  /*a770*/  IMAD.WIDE.U32 R26, R9, R10, RZ ;  /* 0x0000000a091a7225 */ /* 0x000fc800078e00ff */
[----:B------:R-:W-:Y:S01]  /*a780*/  IMAD R7, R9, R11, R27 ;  /* 0x0000000b09077224 */ /* 0x000fe200078e021b */
[----:B------:R-:W-:-:S03]  /*a790*/  IADD3 R26, P0, RZ, -R26, RZ ;  /* 0x8000001aff1a7210 */ /* 0x000fc60007f1e0ff */
[----:B------:R-:W-:Y:S02]  /*a7a0*/  IMAD R7, R6, R10, R7 ;  /* 0x0000000a06077224 */ /* 0x000fe400078e0207 */
[----:B------:R-:W-:-:S04]  /*a7b0*/  IMAD.HI.U32 R8, R9, R26, RZ ;  /* 0x0000001a09087227 */ /* 0x000fc800078e00ff */
[----:B------:R-:W-:-:S04]  /*a7c0*/  IMAD.X R7, RZ, RZ, ~R7, P0 ;  /* 0x000000ffff077224 */ /* 0x000fc800000e0e07 */
[----:B------:R-:W-:-:S04]  /*a7d0*/  IMAD.WIDE.U32 R8, P0, R9, R7, R8 ;  /* 0x0000000709087225 */ /* 0x000fc80007800008 */
[----:B------:R-:W-:-:S04]  /*a7e0*/  IMAD.HI.U32 R9, P1, R6, R26, R8 ;  /* 0x0000001a06097227 */ /* 0x000fc80007820008 */
[----:B------:R-:W-:-:S04]  /*a7f0*/  IMAD.HI.U32 R8, R6, R7, RZ ;  /* 0x0000000706087227 */ /* 0x000fc800078e00ff */
[----:B------:R-:W-:Y:S01]  /*a800*/  IMAD R7, R6, R7, RZ ;  /* 0x0000000706077224 */ /* 0x000fe200078e02ff */
[----:B------:R-:W-:Y:S02]  /*a810*/  IADD3.X R26, R8, R6, RZ, P0, !PT ;  /* 0x00000006081a7210 */ /* 0x000fe400007fe4ff */
[----:B------:R-:W-:Y:S02]  /*a820*/  IADD3 R6, P3, RZ, -R5, RZ ;  /* 0x80000005ff067210 */ /* 0x000fe40007f7e0ff */
[----:B------:R-:W-:Y:S01]  /*a830*/  IADD3 R7, P0, R7, R9, RZ ;  /* 0x0000000907077210 */ /* 0x000fe20007f1e0ff */
[----:B------:R-:W-:Y:S01]  /*a840*/  IMAD.MOV.U32 R9, RZ, RZ, RZ ;  /* 0x000000ffff097224 */ /* 0x000fe200078e00ff */
[----:B------:R-:W-:Y:S01]  /*a850*/  SEL R6, R6, R5, !P2 ;  /* 0x0000000506067207 */ /* 0x000fe20005000000 */
[----:B------:R-:W-:-:S04]  /*a860*/  IMAD.X R5, RZ, RZ, ~R4, P3 ;  /* 0x000000ffff057224 */ /* 0x000fc800018e0e04 */
[----:B------:R-:W-:Y:S01]  /*a870*/  IMAD.HI.U32 R8, R7, R6, RZ ;  /* 0x0000000607087227 */ /* 0x000fe200078e00ff */
[----:B------:R-:W-:-:S05]  /*a880*/  SEL R5, R5, R4, !P2 ;  /* 0x0000000405057207 */ /* 0x000fca0005000000 */
[----:B------:R-:W-:Y:S01]  /*a890*/  IMAD.WIDE.U32 R8, R7, R5, R8 ;  /* 0x0000000507087225 */ /* 0x000fe200078e0008 */
[----:B------:R-:W-:-:S05]  /*a8a0*/  IADD3.X R7, RZ, RZ, R26, P0, P1 ;  /* 0x000000ffff077210 */ /* 0x000fca00007e241a */
[----:B------:R-:W-:-:S04]  /*a8b0*/  IMAD.HI.U32 R9, P0, R7, R6, R8 ;  /* 0x0000000607097227 */ /* 0x000fc80007800008 */
[CC--:B------:R-:W-:Y:S02]  /*a8c0*/  IMAD R8, R7.reuse, R5.reuse, RZ ;  /* 0x0000000507087224 */ /* 0x0c0fe400078e02ff */
[----:B------:R-:W-:-:S03]  /*a8d0*/  IMAD.HI.U32 R7, R7, R5, RZ ;  /* 0x0000000507077227 */ /* 0x000fc600078e00ff */
[----:B------:R-:W-:Y:S02]  /*a8e0*/  IADD3 R8, P1, R8, R9, RZ ;  /* 0x0000000908087210 */ /* 0x000fe40007f3e0ff */
[----:B------:R-:W-:-:S03]  /*a8f0*/  IADD3.X R7, R7, RZ, RZ, P0, !PT ;  /* 0x000000ff07077210 */ /* 0x000fc600007fe4ff */
[----:B------:R-:W-:-:S04]  /*a900*/  IMAD.WIDE.U32 R26, R8, R10, RZ ;  /* 0x0000000a081a7225 */ /* 0x000fc800078e00ff */
[----:B------:R-:W-:Y:S01]  /*a910*/  IMAD R9, R8, R11, R27 ;  /* 0x0000000b08097224 */ /* 0x000fe200078e021b */
[----:B------:R-:W-:Y:S01]  /*a920*/  IADD3 R6, P2, -R26, R6, RZ ;  /* 0x000000061a067210 */ /* 0x000fe20007f5e1ff */
[----:B------:R-:W-:-:S03]  /*a930*/  IMAD.X R7, RZ, RZ, R7, P1 ;  /* 0x000000ffff077224 */ /* 0x000fc600008e0607 */
[-C--:B------:R-:W-:Y:S01]  /*a940*/  ISETP.GE.U32.AND P0, PT, R6, R10.reuse, PT ;  /* 0x0000000a0600720c */ /* 0x080fe20003f06070 */
[----:B------:R-:W-:-:S04]  /*a950*/  IMAD R9, R7, R10, R9 ;  /* 0x0000000a07097224 */ /* 0x000fc800078e0209 */
[----:B------:R-:W-:Y:S01]  /*a960*/  IMAD.X R5, R5, 0x1, ~R9, P2 ;  /* 0x0000000105057824 */ /* 0x000fe200010e0e09 */
[----:B------:R-:W-:-:S04]  /*a970*/  IADD3 R9, P2, R6, -R10, RZ ;  /* 0x8000000a06097210 */ /* 0x000fc80007f5e0ff */
[----:B------:R-:W-:-:S04]  /*a980*/  ISETP.GE.U32.AND.EX P0, PT, R5, R11, PT, P0 ;  /* 0x0000000b0500720c */ /* 0x000fc80003f06100 */
[----:B------:R-:W-:Y:S02]  /*a990*/  SEL R6, R9, R6, P0 ;  /* 0x0000000609067207 */ /* 0x000fe40000000000 */
[----:B------:R-:W-:Y:S02]  /*a9a0*/  LOP3.LUT R9, R2, R4, RZ, 0x3c, !PT ;  /* 0x0000000402097212 */ /* 0x000fe400078e3cff */
[----:B------:R-:W-:Y:S02]  /*a9b0*/  ISETP.GE.U32.AND P1, PT, R6, R10, PT ;  /* 0x0000000a0600720c */ /* 0x000fe40003f26070 */
[----:B------:R-:W-:-:S04]  /*a9c0*/  IADD3.X R6, R5, ~R11, RZ, P2, !PT ;  /* 0x8000000b05067210 */ /* 0x000fc800017fe4ff */
[----:B------:R-:W-:-:S04]  /*a9d0*/  SEL R5, R6, R5, P0 ;  /* 0x0000000506057207 */ /* 0x000fc80000000000 */
[----:B------:R-:W-:Y:S02]  /*a9e0*/  ISETP.GE.U32.AND.EX P1, PT, R5, R11, PT, P1 ;  /* 0x0000000b0500720c */ /* 0x000fe40003f26110 */
[----:B------:R-:W-:-:S04]  /*a9f0*/  IADD3 R5, P2, R8, 0x1, RZ ;  /* 0x0000000108057810 */ /* 0x000fc80007f5e0ff */
[----:B------:R-:W-:Y:S01]  /*aa00*/  SEL R8, R5, R8, P0 ;  /* 0x0000000805087207 */ /* 0x000fe20000000000 */
[----:B------:R-:W-:-:S03]  /*aa10*/  IMAD.X R5, RZ, RZ, R7, P2 ;  /* 0x000000ffff057224 */ /* 0x000fc600010e0607 */
[----:B------:R-:W-:Y:S02]  /*aa20*/  IADD3 R6, P2, R8, 0x1, RZ ;  /* 0x0000000108067810 */ /* 0x000fe40007f5e0ff */
[----:B------:R-:W-:Y:S02]  /*aa30*/  SEL R7, R5, R7, P0 ;  /* 0x0000000705077207 */ /* 0x000fe40000000000 */
[----:B------:R-:W-:Y:S02]  /*aa40*/  SEL R8, R6, R8, P1 ;  /* 0x0000000806087207 */ /* 0x000fe40000800000 */
[----:B------:R-:W-:Y:S01]  /*aa50*/  ISETP.NE.U32.AND P0, PT, R3, RZ, PT ;  /* 0x000000ff0300720c */ /* 0x000fe20003f05070 */
[----:B------:R-:W-:Y:S01]  /*aa60*/  IMAD.X R5, RZ, RZ, R7, P2 ;  /* 0x000000ffff057224 */ /* 0x000fe200010e0607 */
[----:B------:R-:W-:Y:S02]  /*aa70*/  IADD3 R6, P2, RZ, -R8, RZ ;  /* 0x80000008ff067210 */ /* 0x000fe40007f5e0ff */
[----:B------:R-:W-:-:S02]  /*aa80*/  ISETP.NE.AND.EX P0, PT, R2, RZ, PT, P0 ;  /* 0x000000ff0200720c */ /* 0x000fc40003f05300 */
[----:B------:R-:W-:Y:S02]  /*aa90*/  SEL R4, R5, R7, P1 ;  /* 0x0000000705047207 */ /* 0x000fe40000800000 */
[----:B------:R-:W-:Y:S02]  /*aaa0*/  ISETP.GE.AND P1, PT, R9, RZ, PT ;  /* 0x000000ff0900720c */ /* 0x000fe40003f26270 */
[----:B------:R-:W-:Y:S02]  /*aab0*/  IADD3.X R5, RZ, ~R4, RZ, P2, !PT ;  /* 0x80000004ff057210 */ /* 0x000fe400017fe4ff */
[----:B------:R-:W-:Y:S02]  /*aac0*/  SEL R3, R6, R8, !P1 ;  /* 0x0000000806037207 */ /* 0x000fe40004800000 */
[----:B------:R-:W-:Y:S01]  /*aad0*/  SEL R2, R5, R4, !P1 ;  /* 0x0000000405027207 */ /* 0x000fe20004800000 */
[----:B------:R-:W-:Y:S01]  /*aae0*/  IMAD.MOV.U32 R4, RZ, RZ, R0 ;  /* 0x000000ffff047224 */ /* 0x000fe200078e0000 */
[----:B------:R-:W-:Y:S01]  /*aaf0*/  SEL R3, R3, 0xffffffff, P0 ;  /* 0xffffffff03037807 */ /* 0x000fe20000000000 */
[----:B------:R-:W-:Y:S01]  /*ab00*/  IMAD.MOV.U32 R5, RZ, RZ, 0x0 ;  /* 0x00000000ff057424 */ /* 0x000fe200078e00ff */
[----:B------:R-:W-:-:S03]  /*ab10*/  SEL R2, R2, 0xffffffff, P0 ;  /* 0xffffffff02027807 */ /* 0x000fc60000000000 */
[----:B------:R-:W-:Y:S05]  /*ab20*/  RET.REL.NODEC R4 `(_ZN2at6native27unrolled_elementwise_kernelIZZZNS0_67_GLOBAL__N__bb565c37_34_ValidateCompressedIndicesKernel_cu_33a4b88b42_validate_compressed_sparse_indices_kernelILNS2_8CDimNameE1ENS2_18CUDAKernelLauncherENS2_14EmptyVecKernelENS2_8DummyVecELm0EEEvRKNS_6TensorESA_lllENKUlvE1_clEvENKUlvE0_clEvEUllllllE_St5arrayIPcLm6EELi4E23TrivialOffsetCalculatorILi5EjESH_ILi1EjENS0_6memory15LoadWithoutCastENSK_16StoreWithoutCastEEEviT_T0_T2_T3_T4_T5_) ;  /* 0xffffff5404347950 */ /* 0x000fea0003c3ffff */
        .weak           $__internal_5_$__cuda_sm20_rem_s64
        .type           $__internal_5_$__cuda_sm20_rem_s64,@function
        .size           $__internal_5_$__cuda_sm20_rem_s64,(.L_x_32185 - $__internal_5_$__cuda_sm20_rem_s64)
$__internal_5_$__cuda_sm20_rem_s64:
[-C--:B------:R-:W-:Y:S02]  /*ab30*/  IADD3 R4, P1, RZ, -R3.reuse, RZ ;  /* 0x80000003ff047210 */ /* 0x080fe40007f3e0ff */
[----:B------:R-:W-:Y:S02]  /*ab40*/  ISETP.GE.AND P0, PT, R2, RZ, PT ;  /* 0x000000ff0200720c */ /* 0x000fe40003f06270 */
[-C--:B------:R-:W-:Y:S02]  /*ab50*/  IADD3.X R5, RZ, ~R2.reuse, RZ, P1, !PT ;  /* 0x80000002ff057210 */ /* 0x080fe40000ffe4ff */
[----:B------:R-:W-:Y:S02]  /*ab60*/  SEL R4, R4, R3, !P0 ;  /* 0x0000000304047207 */ /* 0x000fe40004000000 */
        /* <DEDUP_REMOVED lines=10> */
[----:B------:R-:W-:Y:S01]  /*ac10*/  IMAD.X R15, RZ, RZ, ~R9, P0 ;  /* 0x000000ffff0f7224 */ /* 0x000fe200000e0e09 */
[----:B------:R-:W-:-:S03]  /*ac20*/  MOV R9, R6 ;  /* 0x0000000600097202 */ /* 0x000fc60000000f00 */
        /* <DEDUP_REMOVED lines=18> */
[----:B------:R-:W-:Y:S01]  /*ad50*/  IMAD.HI.U32 R8, P2, R13, R15, R8 ;  /* 0x0000000f0d087227 */ /* 0x000fe20007840008 */
[----:B------:R-:W-:-:S03]  /*ad60*/  IADD3.X R9, RZ, ~R10, RZ, P4, !PT ;  /* 0x8000000aff097210 */ /* 0x000fc600027fe4ff */
[----:B------:R-:W-:Y:S01]  /*ad70*/  IMAD.HI.U32 R12, R13, R12, RZ ;  /* 0x0000000c0d0c7227 */ /* 0x000fe200078e00ff */
[----:B------:R-:W-:Y:S02]  /*ad80*/  IADD3 R8, P3, R7, R8, RZ ;  /* 0x0000000807087210 */ /* 0x000fe40007f7e0ff */
[----:B------:R-:W-:Y:S01]  /*ad90*/  SEL R9, R9, R10, !P1 ;  /* 0x0000000a09097207 */ /* 0x000fe20004800000 */
        /* <DEDUP_REMOVED lines=8> */
[----:B------:R-:W-:-:S04]  /*ae20*/  IADD3 R13, P2, R13, R6, RZ ;  /* 0x000000060d0d7210 */ /* 0x000fc80007f5e0ff */
[----:B------:R-:W-:Y:S01]  /*ae30*/  IADD3.X R8, R8, RZ, RZ, P0, !PT ;  /* 0x000000ff08087210 */ /* 0x000fe200007fe4ff */
        /* <DEDUP_REMOVED lines=8> */
[CC--:B------:R-:W-:Y:S02]  /*aec0*/  ISETP.GE.U32.AND.EX P0, PT, R13.reuse, R5.reuse, PT, P0 ;  /* 0x000000050d00720c */ /* 0x0c0fe40003f06100 */
[----:B------:R-:W-:Y:S02]  /*aed0*/  IADD3.X R9, R13, ~R5, RZ, P2, !PT ;  /* 0x800000050d097210 */ /* 0x000fe400017fe4ff */
[----:B------:R-:W-:Y:S02]  /*aee0*/  SEL R7, R7, R11, P0 ;  /* 0x0000000b07077207 */ /* 0x000fe40000000000 */
[----:B------:R-:W-:Y:S02]  /*aef0*/  SEL R9, R9, R13, P0 ;  /* 0x0000000d09097207 */ /* 0x000fe40000000000 */
[CC--:B------:R-:W-:Y:S02]  /*af00*/  ISETP.GE.U32.AND P0, PT, R7.reuse, R4.reuse, PT ;  /* 0x000000040700720c */ /* 0x0c0fe40003f06070 */
[----:B------:R-:W-:-:S02]  /*af10*/  IADD3 R4, P2, R7, -R4, RZ ;  /* 0x8000000407047210 */ /* 0x000fc40007f5e0ff */
[----:B------:R-:W-:-:S03]  /*af20*/  ISETP.GE.U32.AND.EX P0, PT, R9, R5, PT, P0 ;  /* 0x000000050900720c */ /* 0x000fc60003f06100 */
[----:B------:R-:W-:Y:S01]  /*af30*/  IMAD.X R5, R9, 0x1, ~R5, P2 ;  /* 0x0000000109057824 */ /* 0x000fe200010e0e05 */
[----:B------:R-:W-:-:S04]  /*af40*/  SEL R4, R4, R7, P0 ;  /* 0x0000000704047207 */ /* 0x000fc80000000000 */
[----:B------:R-:W-:Y:S02]  /*af50*/  SEL R5, R5, R9, P0 ;  /* 0x0000000905057207 */ /* 0x000fe40000000000 */
[-C--:B------:R-:W-:Y:S02]  /*af60*/  IADD3 R7, P2, RZ, -R4.reuse, RZ ;  /* 0x80000004ff077210 */ /* 0x080fe40007f5e0ff */
[----:B------:R-:W-:Y:S01]  /*af70*/  ISETP.NE.U32.AND P0, PT, R3, RZ, PT ;  /* 0x000000ff0300720c */ /* 0x000fe20003f05070 */
[----:B------:R-:W-:Y:S01]  /*af80*/  IMAD.MOV.U32 R3, RZ, RZ, 0x0 ;  /* 0x00000000ff037424 */ /* 0x000fe200078e00ff */
[----:B------:R-:W-:Y:S01]  /*af90*/  SEL R4, R7, R4, !P1 ;  /* 0x0000000407047207 */ /* 0x000fe20004800000 */
[----:B------:R-:W-:Y:S01]  /*afa0*/  IMAD.X R6, RZ, RZ, ~R5, P2 ;  /* 0x000000ffff067224 */ /* 0x000fe200010e0e05 */
[----:B------:R-:W-:Y:S02]  /*afb0*/  ISETP.NE.AND.EX P0, PT, R2, RZ, PT, P0 ;  /* 0x000000ff0200720c */ /* 0x000fe40003f05300 */
[----:B------:R-:W-:-:S02]  /*afc0*/  MOV R2, R0 ;  /* 0x0000000000027202 */ /* 0x000fc40000000f00 */
[----:B------:R-:W-:Y:S02]  /*afd0*/  SEL R5, R6, R5, !P1 ;  /* 0x0000000506057207 */ /* 0x000fe40004800000 */
[----:B------:R-:W-:Y:S02]  /*afe0*/  SEL R4, R4, 0xffffffff, P0 ;  /* 0xffffffff04047807 */ /* 0x000fe40000000000 */
[----:B------:R-:W-:Y:S01]  /*aff0*/  SEL R5, R5, 0xffffffff, P0 ;  /* 0xffffffff05057807 */ /* 0x000fe20000000000 */
[----:B------:R-:W-:Y:S06]  /*b000*/  RET.REL.NODEC R2 `(_ZN2at6native27unrolled_elementwise_kernelIZZZNS0_67_GLOBAL__N__bb565c37_34_ValidateCompressedIndicesKernel_cu_33a4b88b42_validate_compressed_sparse_indices_kernelILNS2_8CDimNameE1ENS2_18CUDAKernelLauncherENS2_14EmptyVecKernelENS2_8DummyVecELm0EEEvRKNS_6TensorESA_lllENKUlvE1_clEvENKUlvE0_clEvEUllllllE_St5arrayIPcLm6EELi4E23TrivialOffsetCalculatorILi5EjESH_ILi1EjENS0_6memory15LoadWithoutCastENSK_16StoreWithoutCastEEEviT_T0_T2_T3_T4_T5_) ;  /* 0xffffff4c02fc7950 */ /* 0x000fec0003c3ffff */
.L_x_1998:
        /* <DEDUP_REMOVED lines=15> */
.L_x_32185:


//--------------------- .text._ZN2at6native29vectorized_elementwise_kernelILi2EZZZNS0_67_GLOBAL__N__bb565c37_34_ValidateCompressedIndicesKernel_cu_33a4b88b42_validate_compressed_sparse_indices_kernelILNS2_8CDimNameE1ENS2_18CUDAKernelLauncherENS2_14EmptyVecKernelENS2_8DummyVecELm0EEEvRKNS_6TensorESA_lllENKUlvE1_clEvENKUlvE0_clEvEUllllllE_St5arrayIPcLm6EEEEviT0_T1_ --------------------------
	.section	.text._ZN2at6native29vectorized_elementwise_kernelILi2EZZZNS0_67_GLOBAL__N__bb565c37_34_ValidateCompressedIndicesKernel_cu_33a4b88b42_validate_compressed_sparse_indices_kernelILNS2_8CDimNameE1ENS2_18CUDAKernelLauncherENS2_14EmptyVecKernelENS2_8DummyVecELm0EEEvRKNS_6TensorESA_lllENKUlvE1_clEvENKUlvE0_clEvEUllllllE_St5arrayIPcLm6EEEEviT0_T1_,"ax",@progbits
	.align	128
        .global         _ZN2at6native29vectorized_elementwise_kernelILi2EZZZNS0_67_GLOBAL__N__bb565c37_34_ValidateCompressedIndicesKernel_cu_33a4b88b42_validate_compressed_sparse_indices_kernelILNS2_8CDimNameE1ENS2_18CUDAKernelLauncherENS2_14EmptyVecKernelENS2_8DummyVecELm0EEEvRKNS_6TensorESA_lllENKUlvE1_clEvENKUlvE0_clEvEUllllllE_St5arrayIPcLm6EEEEviT0_T1_
        .type           _ZN2at6native29vectorized_elementwise_kernelILi2EZZZNS0_67_GLOBAL__N__bb565c37_34_ValidateCompressedIndicesKernel_cu_33a4b88b42_validate_compressed_sparse_indices_kernelILNS2_8CDimNameE1ENS2_18CUDAKernelLauncherENS2_14EmptyVecKernelENS2_8DummyVecELm0EEEvRKNS_6TensorESA_lllENKUlvE1_clEvENKUlvE0_clEvEUllllllE_St5arrayIPcLm6EEEEviT0_T1_,@function
        .size           _ZN2at6native29vectorized_elementwise_kernelILi2EZZZNS0_67_GLOBAL__N__bb565c37_34_ValidateCompressedIndicesKernel_cu_33a4b88b42_validate_compressed_sparse_indices_kernelILNS2_8CDimNameE1ENS2_18CUDAKernelLauncherENS2_14EmptyVecKernelENS2_8DummyVecELm0EEEvRKNS_6TensorESA_lllENKUlvE1_clEvENKUlvE0_clEvEUllllllE_St5arrayIPcLm6EEEEviT0_T1_,(.L_x_32187 - _ZN2at6native29vectorized_elementwise_kernelILi2EZZZNS0_67_GLOBAL__N__bb565c37_34_ValidateCompressedIndicesKernel_cu_33a4b88b42_validate_compressed_sparse_indices_kernelILNS2_8CDimNameE1ENS2_18CUDAKernelLauncherENS2_14EmptyVecKernelENS2_8DummyVecELm0EEEvRKNS_6TensorESA_lllENKUlvE1_clEvENKUlvE0_clEvEUllllllE_St5arrayIPcLm6EEEEviT0_T1_)
        .other          _ZN2at6native29vectorized_elementwise_kernelILi2EZZZNS0_67_GLOBAL__N__bb565c37_34_ValidateCompressedIndicesKernel_cu_33a4b88b42_validate_compressed_sparse_indices_kernelILNS2_8CDimNameE1ENS2_18CUDAKernelLauncherENS2_14EmptyVecKernelENS2_8DummyVecELm0EEEvRKNS_6TensorESA_lllENKUlvE1_clEvENKUlvE0_clEvEUllllllE_St5arrayIPcLm6EEEEviT0_T1_,@"STO_CUDA_ENTRY STV_DEFAULT"
_ZN2at6native29vectorized_elementwise_kernelILi2EZZZNS0_67_GLOBAL__N__bb565c37_34_ValidateCompressedIndicesKernel_cu_33a4b88b42_validate_compressed_sparse_indices_kernelILNS2_8CDimNameE1ENS2_18CUDAKernelLauncherENS2_14EmptyVecKernelENS2_8DummyVecELm0EEEvRKNS_6TensorESA_lllENKUlvE1_clEvENKUlvE0_clEvEUllllllE_St5arrayIPcLm6EEEEviT0_T1_:
.text._ZN2at6native29vectorized_elementwise_kernelILi2EZZZNS0_67_GLOBAL__N__bb565c37_34_ValidateCompressedIndicesKernel_cu_33a4b88b42_validate_compressed_sparse_indices_kernelILNS2_8CDimNameE1ENS2_18CUDAKernelLauncherENS2_14EmptyVecKernelENS2_8DummyVecELm0EEEvRKNS_6TensorESA_lllENKUlvE1_clEvENKUlvE0_clEvEUllllllE_St5arrayIPcLm6EEEEviT0_T1_:
[----:B------:R-:W0:Y:S01]  /*0000*/  LDC R1, c[0x0][0x28] ;  /* 0x00000a00ff017b82 */ /* 0x000e220000000800 */
[----:B------:R-:W1:Y:S07]  /*0010*/  S2R R105, SR_CTAID.X ;  /* 0x0000000000697919 */ /* 0x000e6e0000002500 */
[----:B------:R-:W2:Y:S01]  /*0020*/  LDC R2, c[0x0][0x230] ;  /* 0x00008c00ff027b82 */ /* 0x000ea20000000800 */
[----:B------:R-:W-:Y:S01]  /*0030*/  ULDC UR4, c[0x0][0x210] ;  /* 0x0000840000047ab9 */ /* 0x000fe20000000800 */
[----:B------:R-:W-:Y:S01]  /*0040*/  ULDC.64 UR36, c[0x0][0x208] ;  /* 0x0000820000247ab9 */ /* 0x000fe20000000a00 */
[----:B--2---:R-:W-:-:S02]  /*0050*/  VIADD R2, R2, 0xffffffff ;  /* 0xffffffff02027836 */ /* 0x004fc40000000000 */
[----:B-1----:R-:W-:-:S05]  /*0060*/  IMAD.SHL.U32 R105, R105, 0x400, RZ ;  /* 0x0000040069697824 */ /* 0x002fca00078e00ff */
[----:B------:R-:W-:-:S04]  /*0070*/  IADD3 R104, -R105, UR4, RZ ;  /* 0x0000000469687c10 */ /* 0x000fc8000fffe1ff */
[----:B------:R-:W-:-:S13]  /*0080*/  ISETP.GE.U32.AND P0, PT, R104, 0x400, PT ;  /* 0x000004006800780c */ /* 0x000fda0003f06070 */
[----:B0-----:R-:W-:Y:S05]  /*0090*/  @!P0 BRA `(.L_x_1999) ;  /* 0x0000013400888947 */ /* 0x001fea0003800000 */
[----:B------:R-:W0:Y:S01]  /*00a0*/  S2R R3, SR_TID.X ;  /* 0x0000000000037919 */ /* 0x000e220000002100 */
[----:B------:R-:W1:Y:S01]  /*00b0*/  LDC.64 R4, c[0x0][0x260] ;  /* 0x00009800ff047b82 */ /* 0x000e620000000a00 */
[----:B------:R-:W-:Y:S01]  /*00c0*/  ULDC.64 UR6, c[0x4][0x148] ;  /* 0x0100520000067ab9 */ /* 0x000fe20000000a00 */
[----:B------:R-:W-:-:S06]  /*00d0*/  ULDC.64 UR4, c[0x0][0x228] ;  /* 0x00008a0000047ab9 */ /* 0x000fcc0000000a00 */
[----:B------:R-:W2:Y:S08]  /*00e0*/  LDC.64 R6, c[0x0][0x268] ;  /* 0x00009a00ff067b82 */ /* 0x000eb00000000a00 */
[----:B------:R-:W3:Y:S08]  /*00f0*/  LDC.64 R8, c[0x0][0x270] ;  /* 0x00009c00ff087b82 */ /* 0x000ef00000000a00 */
[----:B------:R-:W4:Y:S01]  /*0100*/  LDC.64 R10, c[0x0][0x278] ;  /* 0x00009e00ff0a7b82 */ /* 0x000f220000000a00 */
[----:B-1----:R-:W-:-:S04]  /*0110*/  IMAD.WIDE R4, R105, 0x8, R4 ;  /* 0x0000000869047825 */ /* 0x002fc800078e0204 */
[----:B0-----:R-:W-:-:S04]  /*0120*/  IMAD.WIDE.U32 R4, R3, 0x10, R4 ;  /* 0x0000001003047825 */ /* 0x001fc800078e0004 */
[C---:B--2---:R-:W-:Y:S01]  /*0130*/  IMAD.WIDE R6, R105.reuse, 0x8, R6 ;  /* 0x0000000869067825 */ /* 0x044fe200078e0206 */
[----:B------:R-:W2:Y:S03]  /*0140*/  LDG.E.128 R72, desc[UR36][R4.64] ;  /* 0x0000002404487981 */ /* 0x000ea6000c1e1d00 */
[C---:B---3--:R-:W-:Y:S01]  /*0150*/  IMAD.WIDE R8, R105.reuse, 0x8, R8 ;  /* 0x0000000869087825 */ /* 0x048fe200078e0208 */
[----:B------:R-:W5:Y:S03]  /*0160*/  LDG.E.128 R80, desc[UR36][R4.64+0x800] ;  /* 0x0008002404507981 */ /* 0x000f66000c1e1d00 */
[----:B----4-:R-:W-:Y:S01]  /*0170*/  IMAD.WIDE R10, R105, 0x8, R10 ;  /* 0x00000008690a7825 */ /* 0x010fe200078e020a */
[----:B------:R-:W5:Y:S03]  /*0180*/  LDG.E.128 R84, desc[UR36][R4.64+0x1000] ;  /* 0x0010002404547981 */ /* 0x000f66000c1e1d00 */
[C---:B------:R-:W-:Y:S01]  /*0190*/  IMAD.WIDE.U32 R6, R3.reuse, 0x10, R6 ;  /* 0x0000001003067825 */ /* 0x040fe200078e0006 */
[----:B------:R0:W5:Y:S03]  /*01a0*/  LDG.E.128 R92, desc[UR36][R4.64+0x1800] ;  /* 0x00180024045c7981 */ /* 0x000166000c1e1d00 */
[C---:B------:R-:W-:Y:S01]  /*01b0*/  IMAD.WIDE.U32 R8, R3.reuse, 0x10, R8 ;  /* 0x0000001003087825 */ /* 0x040fe200078e0008 */
[----:B------:R1:W5:Y:S03]  /*01c0*/  LDG.E.128 R60, desc[UR36][R6.64] ;  /* 0x00000024063c7981 */ /* 0x000366000c1e1d00 */
[----:B------:R-:W-:Y:S01]  /*01d0*/  IMAD.WIDE.U32 R10, R3, 0x10, R10 ;  /* 0x00000010030a7825 */ /* 0x000fe200078e000a */
[----:B------:R1:W5:Y:S01]  /*01e0*/  LDG.E.128 R76, desc[UR36][R6.64+0x800] ;  /* 0x00080024064c7981 */ /* 0x000362000c1e1d00 */
[----:B0-----:R-:W0:Y:S03]  /*01f0*/  LDC.64 R4, c[0x0][0x280] ;  /* 0x0000a000ff047b82 */ /* 0x001e260000000a00 */
[----:B------:R1:W5:Y:S04]  /*0200*/  LDG.E.128 R64, desc[UR36][R6.64+0x1000] ;  /* 0x0010002406407981 */ /* 0x000368000c1e1d00 */
        /* <DEDUP_REMOVED lines=8> */
[----:B------:R1:W5:Y:S01]  /*0290*/  LDG.E.128 R48, desc[UR36][R10.64+0x1800] ;  /* 0x001800240a307981 */ /* 0x000362000c1e1d00 */
[----:B------:R-:W-:Y:S01]  /*02a0*/  ISETP.NE.U32.AND P0, PT, RZ, UR6, PT ;  /* 0x00000006ff007c0c */ /* 0x000fe2000bf05070 */
[----:B------:R-:W-:Y:S01]  /*02b0*/  IMAD.U32 R0, RZ, RZ, UR5 ;  /* 0x00000005ff007e24 */ /* 0x000fe2000f8e00ff */
[----:B------:R-:W-:Y:S01]  /*02c0*/  ISETP.LT.U32.AND P1, PT, RZ, UR4, PT ;  /* 0x00000004ff007c0c */ /* 0x000fe2000bf21070 */
[----:B------:R-:W-:Y:S01]  /*02d0*/  ULDC.64 UR4, c[0x0][0x218] ;  /* 0x0000860000047ab9 */ /* 0x000fe20000000a00 */
[----:B------:R-:W-:-:S02]  /*02e0*/  ISETP.NE.AND.EX P0, PT, RZ, UR7, PT, P0 ;  /* 0x00000007ff007c0c */ /* 0x000fc4000bf05300 */
[----:B------:R-:W-:Y:S01]  /*02f0*/  ISETP.GT.AND.EX P1, PT, R0, RZ, PT, P1 ;  /* 0x000000ff0000720c */ /* 0x000fe20003f24310 */
[----:B0-----:R-:W-:Y:S01]  /*0300*/  IMAD.WIDE R4, R105, 0x8, R4 ;  /* 0x0000000869047825 */ /* 0x001fe200078e0204 */
[----:B------:R-:W-:Y:S03]  /*0310*/  BSSY B6, `(.L_x_2000) ;  /* 0x000132f000067945 */ /* 0x000fe60003800000 */
[----:B------:R-:W-:Y:S01]  /*0320*/  IMAD.WIDE.U32 R4, R3, 0x10, R4 ;  /* 0x0000001003047825 */ /* 0x000fe200078e0004 */
[----:B--2---:R-:W-:-:S04]  /*0330*/  ISETP.NE.U32.AND P2, PT, R72, UR4, PT ;  /* 0x0000000448007c0c */ /* 0x004fc8000bf45070 */
[----:B------:R-:W-:Y:S02]  /*0340*/  ISETP.NE.OR.EX P0, PT, R73, UR5, !P0, P2 ;  /* 0x0000000549007c0c */ /* 0x000fe4000c705720 */
[----:B------:R-:W-:-:S13]  /*0350*/  ISETP.GT.AND P2, PT, R2, -0x1, PT ;  /* 0xffffffff0200780c */ /* 0x000fda0003f44270 */
[----:B-1----:R-:W-:Y:S05]  /*0360*/  @P2 BRA P1, `(.L_x_2001) ;  /* 0x0000003c00742947 */ /* 0x002fea0000800000 */
[----:B------:R-:W-:Y:S01]  /*0370*/  ULDC.64 UR38, c[0x4][0x178] ;  /* 0x01005e0000267ab9 */ /* 0x000fe20000000a00 */
[----:B------:R-:W-:Y:S04]  /*0380*/  BSSY B7, `(.L_x_2002) ;  /* 0x0000012000077945 */ /* 0x000fe80003800000 */
[----:B------:R-:W-:Y:S05]  /*0390*/  @!P0 BRA `(.L_x_2003) ;  /* 0x0000000000408947 */ /* 0x000fea0003800000 */
        /* <DEDUP_REMOVED lines=15> */
[----:B-1---5:R-:W-:Y:S05]  /*0490*/  CALL.ABS.NOINC R2 ;  /* 0x0000000002007343 */ /* 0x022fea0003c00000 */
.L_x_2003:
[----:B------:R-:W-:Y:S05]  /*04a0*/  BSYNC B7 ;  /* 0x0000000000077941 */ /* 0x000fea0003800000 */
.L_x_2002:
[----:B------:R-:W-:Y:S01]  /*04b0*/  ULDC.64 UR6, c[0x0][0x228] ;  /* 0x00008a0000067ab9 */ /* 0x000fe20000000a00 */
[----:B------:R-:W-:Y:S01]  /*04c0*/  ULDC.64 UR4, c[0x4][0x158] ;  /* 0x0100560000047ab9 */ /* 0x000fe20000000a00 */
[----:B-----5:R-:W-:Y:S01]  /*04d0*/  ISETP.EQ.U32.AND P1, PT, R60, UR6, PT ;  /* 0x000000063c007c0c */ /* 0x020fe2000bf22070 */
[----:B------:R-:W-:Y:S01]  /*04e0*/  BSSY B7, `(.L_x_2004) ;  /* 0x0000016000077945 */ /* 0x000fe20003800000 */
[----:B------:R-:W-:Y:S02]  /*04f0*/  ISETP.NE.U32.AND P0, PT, RZ, UR4, PT ;  /* 0x00000004ff007c0c */ /* 0x000fe4000bf05070 */
[----:B------:R-:W-:Y:S02]  /*0500*/  ISETP.EQ.AND.EX P1, PT, R61, UR7, PT, P1 ;  /* 0x000000073d007c0c */ /* 0x000fe4000bf22310 */
[----:B------:R-:W-:-:S04]  /*0510*/  ISETP.NE.AND.EX P2, PT, RZ, UR5, PT, P0 ;  /* 0x00000005ff007c0c */ /* 0x000fc8000bf45300 */
[----:B------:R-:W-:-:S09]  /*0520*/  P2R R22, PR, RZ, 0x4 ;  /* 0x00000004ff167803 */ /* 0x000fd20000000000 */
        /* <DEDUP_REMOVED lines=17> */
.L_x_2005:
[----:B------:R-:W-:Y:S05]  /*0640*/  BSYNC B7 ;  /* 0x0000000000077941 */ /* 0x000fea0003800000 */
.L_x_2004:
        /* <DEDUP_REMOVED lines=29> */
.L_x_2007:
[----:B------:R-:W-:Y:S05]  /*0820*/  BSYNC B7 ;  /* 0x0000000000077941 */ /* 0x000fea0003800000 */
.L_x_2006:
[----:B------:R-:W-:Y:S01]  /*0830*/  IADD3 R3, P1, R16, 0x1, RZ ;  /* 0x0000000110037810 */ /* 0x000fe20007f3e0ff */
[----:B------:R-:W-:Y:S03]  /*0840*/  BSSY B7, `(.L_x_2008) ;  /* 0x000002d000077945 */ /* 0x000fe60003800000 */
        /* <DEDUP_REMOVED lines=13> */
.L_x_2012:
[----:B------:R-:W-:-:S05]  /*0920*/  IMAD.MOV.U32 R16, RZ, RZ, R0 ;  /* 0x000000ffff107224 */ /* 0x000fca00078e0000 */
        /* <DEDUP_REMOVED lines=24> */
.L_x_2011:
[----:B------:R-:W-:Y:S05]  /*0ab0*/  BSYNC B8 ;  /* 0x0000000000087941 */ /* 0x000fea0003800000 */
.L_x_2010:
[----:B------:R-:W-:-:S04]  /*0ac0*/  IADD3 R0, P0, R16, 0x8, RZ ;  /* 0x0000000810007810 */ /* 0x000fc80007f1e0ff */
[----:B------:R-:W-:Y:S02]  /*0ad0*/  IADD3.X R17, RZ, R17, RZ, P0, !PT ;  /* 0x00000011ff117210 */ /* 0x000fe400007fe4ff */
[----:B------:R-:W-:-:S04]  /*0ae0*/  ISETP.GE.U32.AND P0, PT, R0, R23, PT ;  /* 0x000000170000720c */ /* 0x000fc80003f06070 */
[----:B------:R-:W-:-:S13]  /*0af0*/  ISETP.GE.U32.AND.EX P0, PT, R17, R36, PT, P0 ;  /* 0x000000241100720c */ /* 0x000fda0003f06100 */
[----:B------:R-:W-:Y:S05]  /*0b00*/  @!P0 BRA `(.L_x_2012) ;  /* 0xfffffffc00848947 */ /* 0x000fea000383ffff */
.L_x_2009:
[----:B------:R-:W-:Y:S05]  /*0b10*/  BSYNC B7 ;  /* 0x0000000000077941 */ /* 0x000fea0003800000 */
.L_x_2008:
[----:B------:R-:W-:Y:S01]  /*0b20*/  ULDC.64 UR6, c[0x0][0x218] ;  /* 0x0000860000067ab9 */ /* 0x000fe20000000a00 */
[----:B------:R-:W-:Y:S01]  /*0b30*/  ULDC.64 UR4, c[0x4][0x148] ;  /* 0x0100520000047ab9 */ /* 0x000fe20000000a00 */
[----:B------:R-:W-:Y:S01]  /*0b40*/  ISETP.EQ.U32.AND P1, PT, R74, UR6, PT ;  /* 0x000000064a007c0c */ /* 0x000fe2000bf22070 */
        /* <DEDUP_REMOVED lines=22> */
.L_x_2014:
[----:B------:R-:W-:Y:S05]  /*0cb0*/  BSYNC B7 ;  /* 0x0000000000077941 */ /* 0x000fea0003800000 */
.L_x_2013:
[----:B------:R-:W-:Y:S01]  /*0cc0*/  ULDC.64 UR4, c[0x0][0x228] ;  /* 0x00008a0000047ab9 */ /* 0x000fe20000000a00 */
[----:B------:R-:W-:Y:S01]  /*0cd0*/  ISETP.NE.AND P6, PT, R22, RZ, PT ;  /* 0x000000ff1600720c */ /* 0x000fe20003fc5270 */
[----:B------:R-:W-:Y:S01]  /*0ce0*/  BSSY B7, `(.L_x_2015) ;  /* 0x0000014000077945 */ /* 0x000fe20003800000 */
[----:B------:R-:W-:-:S04]  /*0cf0*/  ISETP.EQ.U32.AND P0, PT, R62, UR4, PT ;  /* 0x000000043e007c0c */ /* 0x000fc8000bf02070 */
[----:B------:R-:W-:-:S13]  /*0d00*/  ISETP.EQ.AND.EX P0, PT, R63, UR5, PT, P0 ;  /* 0x000000053f007c0c */ /* 0x000fda000bf02300 */
        /* <DEDUP_REMOVED lines=17> */
.L_x_2016:
[----:B------:R-:W-:Y:S05]  /*0e20*/  BSYNC B7 ;  /* 0x0000000000077941 */ /* 0x000fea0003800000 */
.L_x_2015:
        /* <DEDUP_REMOVED lines=29> */
.L_x_2018:
[----:B------:R-:W-:Y:S05]  /*1000*/  BSYNC B7 ;  /* 0x0000000000077941 */ /* 0x000fea0003800000 */
.L_x_2017:
[----:B------:R-:W-:Y:S01]  /*1010*/  IADD3 R3, P1, R18, 0x1, RZ ;  /* 0x0000000112037810 */ /* 0x000fe20007f3e0ff */
[----:B------:R-:W-:Y:S03]  /*1020*/  BSSY B7, `(.L_x_2019) ;  /* 0x000002e000077945 */ /* 0x000fe60003800000 */
        /* <DEDUP_REMOVED lines=13> */
.L_x_2023:
        /* <DEDUP_REMOVED lines=26> */
.L_x_2022:
[----:B------:R-:W-:Y:S05]  /*12a0*/  BSYNC B8 ;  /* 0x0000000000087941 */ /* 0x000fea0003800000 */
.L_x_2021:
[----:B------:R-:W-:-:S05]  /*12b0*/  IADD3 R0, P0, R18, 0x8, RZ ;  /* 0x0000000812007810 */ /* 0x000fca0007f1e0ff */
[----:B------:R-:W-:Y:S01]  /*12c0*/  IMAD.X R19, RZ, RZ, R19, P0 ;  /* 0x000000ffff137224 */ /* 0x000fe200000e0613 */
[----:B------:R-:W-:-:S04]  /*12d0*/  ISETP.GE.U32.AND P0, PT, R0, R17, PT ;  /* 0x000000110000720c */ /* 0x000fc80003f06070 */
[----:B------:R-:W-:-:S13]  /*12e0*/  ISETP.GE.U32.AND.EX P0, PT, R19, R38, PT, P0 ;  /* 0x000000261300720c */ /* 0x000fda0003f06100 */
[----:B------:R-:W-:Y:S05]  /*12f0*/  @!P0 BRA `(.L_x_2023) ;  /* 0xfffffffc00808947 */ /* 0x000fea000383ffff */
.L_x_2020:
[----:B------:R-:W-:Y:S05]  /*1300*/  BSYNC B7 ;  /* 0x0000000000077941 */ /* 0x000fea0003800000 */
.L_x_2019:
        /* <DEDUP_REMOVED lines=22> */
.L_x_2025:
[----:B------:R-:W-:Y:S05]  /*1470*/  BSYNC B7 ;  /* 0x0000000000077941 */ /* 0x000fea0003800000 */
.L_x_2024:
        /* <DEDUP_REMOVED lines=22> */
.L_x_2027:
[----:B------:R-:W-:Y:S05]  /*15e0*/  BSYNC B7 ;  /* 0x0000000000077941 */ /* 0x000fea0003800000 */
.L_x_2026:
        /* <DEDUP_REMOVED lines=29> */
.L_x_2029:
[----:B------:R-:W-:Y:S05]  /*17c0*/  BSYNC B7 ;  /* 0x0000000000077941 */ /* 0x000fea0003800000 */
.L_x_2028:
        /* <DEDUP_REMOVED lines=15> */
.L_x_2034:
        /* <DEDUP_REMOVED lines=25> */
.L_x_2033:
[----:B------:R-:W-:Y:S05]  /*1a50*/  BSYNC B8 ;  /* 0x0000000000087941 */ /* 0x000fea0003800000 */
.L_x_2032:
[----:B------:R-:W-:-:S05]  /*1a60*/  IADD3 R18, P0, R18, 0x8, RZ ;  /* 0x0000000812127810 */ /* 0x000fca0007f1e0ff */
[----:B------:R-:W-:Y:S01]  /*1a70*/  IMAD.X R19, RZ, RZ, R19, P0 ;  /* 0x000000ffff137224 */ /* 0x000fe200000e0613 */
[----:B------:R-:W-:-:S04]  /*1a80*/  ISETP.GE.U32.AND P0, PT, R18, R17, PT ;  /* 0x000000111200720c */ /* 0x000fc80003f06070 */
[----:B------:R-:W-:-:S13]  /*1a90*/  ISETP.GE.U32.AND.EX P0, PT, R19, R40, PT, P0 ;  /* 0x000000281300720c */ /* 0x000fda0003f06100 */
[----:B------:R-:W-:Y:S05]  /*1aa0*/  @!P0 BRA `(.L_x_2034) ;  /* 0xfffffffc00848947 */ /* 0x000fea000383ffff */
.L_x_2031:
[----:B------:R-:W-:Y:S05]  /*1ab0*/  BSYNC B7 ;  /* 0x0000000000077941 */ /* 0x000fea0003800000 */
.L_x_2030:
        /* <DEDUP_REMOVED lines=22> */
.L_x_2036:
[----:B------:R-:W-:Y:S05]  /*1c20*/  BSYNC B7 ;  /* 0x0000000000077941 */ /* 0x000fea0003800000 */
.L_x_2035:
        /* <DEDUP_REMOVED lines=22> */
.L_x_2038:
[----:B------:R-:W-:Y:S05]  /*1d90*/  BSYNC B7 ;  /* 0x0000000000077941 */ /* 0x000fea0003800000 */
.L_x_2037:
        /* <DEDUP_REMOVED lines=29> */
.L_x_2040:
[----:B------:R-:W-:Y:S05]  /*1f70*/  BSYNC B7 ;  /* 0x0000000000077941 */ /* 0x000fea0003800000 */
.L_x_2039:
        /* <DEDUP_REMOVED lines=15> */
.L_x_2045:
        /* <DEDUP_REMOVED lines=25> */
.L_x_2044:
[----:B------:R-:W-:Y:S05]  /*2200*/  BSYNC B8 ;  /* 0x0000000000087941 */ /* 0x000fea0003800000 */
.L_x_2043:
[----:B------:R-:W-:-:S05]  /*2210*/  IADD3 R18, P0, R18, 0x8, RZ ;  /* 0x0000000812127810 */ /* 0x000fca0007f1e0ff */
[----:B------:R-:W-:Y:S01]  /*2220*/  IMAD.X R19, RZ, RZ, R19, P0 ;  /* 0x000000ffff137224 */ /* 0x000fe200000e0613 */
[----:B------:R-:W-:-:S04]  /*2230*/  ISETP.GE.U32.AND P0, PT, R18, R17, PT ;  /* 0x000000111200720c */ /* 0x000fc80003f06070 */
[----:B------:R-:W-:-:S13]  /*2240*/  ISETP.GE.U32.AND.EX P0, PT, R19, R42, PT, P0 ;  /* 0x0000002a1300720c */ /* 0x000fda0003f06100 */
[----:B------:R-:W-:Y:S05]  /*2250*/  @!P0 BRA `(.L_x_2045) ;  /* 0xfffffffc00848947 */ /* 0x000fea000383ffff */
.L_x_2042:
[----:B------:R-:W-:Y:S05]  /*2260*/  BSYNC B7 ;  /* 0x0000000000077941 */ /* 0x000fea0003800000 */
.L_x_2041:
        /* <DEDUP_REMOVED lines=22> */
.L_x_2047:
[----:B------:R-:W-:Y:S05]  /*23d0*/  BSYNC B7 ;  /* 0x0000000000077941 */ /* 0x000fea0003800000 */
.L_x_2046:
        /* <DEDUP_REMOVED lines=22> */
.L_x_2049:
[----:B------:R-:W-:Y:S05]  /*2540*/  BSYNC B7 ;  /* 0x0000000000077941 */ /* 0x000fea0003800000 */
.L_x_2048:
        /* <DEDUP_REMOVED lines=29> */
.L_x_2051:
[----:B------:R-:W-:Y:S05]  /*2720*/  BSYNC B7 ;  /* 0x0000000000077941 */ /* 0x000fea0003800000 */
.L_x_2050:
        /* <DEDUP_REMOVED lines=15> */
.L_x_2056:
        /* <DEDUP_REMOVED lines=25> */
.L_x_2055:
[----:B------:R-:W-:Y:S05]  /*29b0*/  BSYNC B8 ;  /* 0x0000000000087941 */ /* 0x000fea0003800000 */
.L_x_2054:
[----:B------:R-:W-:-:S05]  /*29c0*/  IADD3 R18, P0, R18, 0x8, RZ ;  /* 0x0000000812127810 */ /* 0x000fca0007f1e0ff */
[----:B------:R-:W-:Y:S01]  /*29d0*/  IMAD.X R19, RZ, RZ, R19, P0 ;  /* 0x000000ffff137224 */ /* 0x000fe200000e0613 */
[----:B------:R-:W-:-:S04]  /*29e0*/  ISETP.GE.U32.AND P0, PT, R18, R17, PT ;  /* 0x000000111200720c */ /* 0x000fc80003f06070 */
[----:B------:R-:W-:-:S13]  /*29f0*/  ISETP.GE.U32.AND.EX P0, PT, R19, R44, PT, P0 ;  /* 0x0000002c1300720c */ /* 0x000fda0003f06100 */
[----:B------:R-:W-:Y:S05]  /*2a00*/  @!P0 BRA `(.L_x_2056) ;  /* 0xfffffffc00848947 */ /* 0x000fea000383ffff */
.L_x_2053:
[----:B------:R-:W-:Y:S05]  /*2a10*/  BSYNC B7 ;  /* 0x0000000000077941 */ /* 0x000fea0003800000 */
.L_x_2052:
        /* <DEDUP_REMOVED lines=22> */
.L_x_2058:
[----:B------:R-:W-:Y:S05]  /*2b80*/  BSYNC B7 ;  /* 0x0000000000077941 */ /* 0x000fea0003800000 */
.L_x_2057:
        /* <DEDUP_REMOVED lines=22> */
.L_x_2060:
[----:B------:R-:W-:Y:S05]  /*2cf0*/  BSYNC B7 ;  /* 0x0000000000077941 */ /* 0x000fea0003800000 */
.L_x_2059:
        /* <DEDUP_REMOVED lines=29> */
.L_x_2062:
[----:B------:R-:W-:Y:S05]  /*2ed0*/  BSYNC B7 ;  /* 0x0000000000077941 */ /* 0x000fea0003800000 */
.L_x_2061:
        /* <DEDUP_REMOVED lines=15> */
.L_x_2067:
        /* <DEDUP_REMOVED lines=25> */
.L_x_2066:
[----:B------:R-:W-:Y:S05]  /*3160*/  BSYNC B8 ;  /* 0x0000000000087941 */ /* 0x000fea0003800000 */
.L_x_2065:
[----:B------:R-:W-:-:S05]  /*3170*/  IADD3 R18, P0, R18, 0x8, RZ ;  /* 0x0000000812127810 */ /* 0x000fca0007f1e0ff */
[----:B------:R-:W-:Y:S01]  /*3180*/  IMAD.X R19, RZ, RZ, R19, P0 ;  /* 0x000000ffff137224 */ /* 0x000fe200000e0613 */
[----:B------:R-:W-:-:S04]  /*3190*/  ISETP.GE.U32.AND P0, PT, R18, R17, PT ;  /* 0x000000111200720c */ /* 0x000fc80003f06070 */
[----:B------:R-:W-:-:S13]  /*31a0*/  ISETP.GE.U32.AND.EX P0, PT, R19, R46, PT, P0 ;  /* 0x0000002e1300720c */ /* 0x000fda0003f06100 */
[----:B------:R-:W-:Y:S05]  /*31b0*/  @!P0 BRA `(.L_x_2067) ;  /* 0xfffffffc00848947 */ /* 0x000fea000383ffff */
.L_x_2064:
[----:B------:R-:W-:Y:S05]  /*31c0*/  BSYNC B7 ;  /* 0x0000000000077941 */ /* 0x000fea0003800000 */
.L_x_2063:
        /* <DEDUP_REMOVED lines=22> */
.L_x_2069:
[----:B------:R-:W-:Y:S05]  /*3330*/  BSYNC B7 ;  /* 0x0000000000077941 */ /* 0x000fea0003800000 */
.L_x_2068:
        /* <DEDUP_REMOVED lines=22> */
.L_x_2071:
[----:B------:R-:W-:Y:S05]  /*34a0*/  BSYNC B7 ;  /* 0x0000000000077941 */ /* 0x000fea0003800000 */
.L_x_2070:
        /* <DEDUP_REMOVED lines=29> */
.L_x_2073:
[----:B------:R-:W-:Y:S05]  /*3680*/  BSYNC B7 ;  /* 0x0000000000077941 */ /* 0x000fea0003800000 */
.L_x_2072:
        /* <DEDUP_REMOVED lines=15> */
.L_x_2078:
        /* <DEDUP_REMOVED lines=25> */
.L_x_2077:
[----:B------:R-:W-:Y:S05]  /*3910*/  BSYNC B8 ;  /* 0x0000000000087941 */ /* 0x000fea0003800000 */
.L_x_2076:
[----:B------:R-:W-:-:S05]  /*3920*/  IADD3 R18, P0, R18, 0x8, RZ ;  /* 0x0000000812127810 */ /* 0x000fca0007f1e0ff */
[----:B------:R-:W-:Y:S01]  /*3930*/  IMAD.X R19, RZ, RZ, R19, P0 ;  /* 0x000000ffff137224 */ /* 0x000fe200000e0613 */
[----:B------:R-:W-:-:S04]  /*3940*/  ISETP.GE.U32.AND P0, PT, R18, R17, PT ;  /* 0x000000111200720c */ /* 0x000fc80003f06070 */
[----:B------:R-:W-:-:S13]  /*3950*/  ISETP.GE.U32.AND.EX P0, PT, R19, R48, PT, P0 ;  /* 0x000000301300720c */ /* 0x000fda0003f06100 */
[----:B------:R-:W-:Y:S05]  /*3960*/  @!P0 BRA `(.L_x_2078) ;  /* 0xfffffffc00848947 */ /* 0x000fea000383ffff */
.L_x_2075:
[----:B------:R-:W-:Y:S05]  /*3970*/  BSYNC B7 ;  /* 0x0000000000077941 */ /* 0x000fea0003800000 */
.L_x_2074:
        /* <DEDUP_REMOVED lines=22> */
.L_x_2080:
[----:B------:R-:W-:Y:S05]  /*3ae0*/  BSYNC B7 ;  /* 0x0000000000077941 */ /* 0x000fea0003800000 */
.L_x_2079:
        /* <DEDUP_REMOVED lines=22> */
.L_x_2082:
[----:B------:R-:W-:Y:S05]  /*3c50*/  BSYNC B7 ;  /* 0x0000000000077941 */ /* 0x000fea0003800000 */
.L_x_2081:
        /* <DEDUP_REMOVED lines=29> */
.L_x_2084:
[----:B------:R-:W-:Y:S05]  /*3e30*/  BSYNC B7 ;  /* 0x0000000000077941 */ /* 0x000fea0003800000 */
.L_x_2083:
[----:B------:R-:W-:Y:S01]  /*3e40*/  IADD3 R3, P1, R34, 0x1, RZ ;  /* 0x0000000122037810 */ /* 0x000fe20007f3e0ff */
[----:B------:R-:W0:Y:S01]  /*3e50*/  LDC.64 R18, c[0x0][0x248] ;  /* 0x00009200ff127b82 */ /* 0x000e220000000a00 */
[----:B------:R-:W-:Y:S02]  /*3e60*/  BSSY B7, `(.L_x_2085) ;  /* 0x000002c000077945 */ /* 0x000fe40003800000 */
[----:B------:R-:W-:Y:S01]  /*3e70*/  ISETP.GE.U32.AND P0, PT, R3, R50, PT ;  /* 0x000000320300720c */ /* 0x000fe20003f06070 */
[----:B------:R-:W-:Y:S01]  /*3e80*/  IMAD.X R3, RZ, RZ, R35, P1 ;  /* 0x000000ffff037224 */ /* 0x000fe200008e0623 */
[----:B------:R-:W-:-:S04]  /*3e90*/  ISETP.LE.U32.AND P1, PT, R50, R34, PT ;  /* 0x000000223200720c */ /* 0x000fc80003f23070 */
[----:B------:R-:W-:-:S04]  /*3ea0*/  ISETP.GE.AND.EX P0, PT, R3, R51, PT, P0 ;  /* 0x000000330300720c */ /* 0x000fc80003f06300 */
[----:B------:R-:W-:Y:S02]  /*3eb0*/  ISETP.LE.OR.EX P0, PT, R51, R35, P0, P1 ;  /* 0x000000233300720c */ /* 0x000fe40000703710 */
[----:B0-----:R-:W-:-:S04]  /*3ec0*/  LEA R16, P2, R34, R18, 0x3 ;  /* 0x0000001222107211 */ /* 0x001fc800078418ff */
[----:B------:R-:W-:-:S07]  /*3ed0*/  LEA.HI.X R17, R34, R19, R35, 0x3, P2 ;  /* 0x0000001322117211 */ /* 0x000fce00010f1c23 */
[----:B------:R-:W-:Y:S05]  /*3ee0*/  @P0 BRA `(.L_x_2086) ;  /* 0x00000000008c0947 */ /* 0x000fea0003800000 */
[----:B------:R-:W-:Y:S02]  /*3ef0*/  IADD3 R16, P0, R16, 0x8, RZ ;  /* 0x0000000810107810 */ /* 0x000fe40007f1e0ff */
[----:B------:R-:W-:-:S03]  /*3f00*/  LEA R18, P1, R50, R18, 0x3 ;  /* 0x0000001232127211 */ /* 0x000fc600078218ff */
[----:B------:R-:W-:Y:S01]  /*3f10*/  IMAD.X R17, RZ, RZ, R17, P0 ;  /* 0x000000ffff117224 */ /* 0x000fe200000e0611 */
[----:B------:R-:W-:-:S09]  /*3f20*/  LEA.HI.X R50, R50, R19, R51, 0x3, P1 ;  /* 0x0000001332327211 */ /* 0x000fd200008f1c33 */
.L_x_2089:
        /* <DEDUP_REMOVED lines=25> */
.L_x_2088:
[----:B------:R-:W-:Y:S05]  /*40c0*/  BSYNC B8 ;  /* 0x0000000000087941 */ /* 0x000fea0003800000 */
.L_x_2087:
[----:B------:R-:W-:-:S05]  /*40d0*/  IADD3 R16, P0, R16, 0x8, RZ ;  /* 0x0000000810107810 */ /* 0x000fca0007f1e0ff */
[----:B------:R-:W-:Y:S01]  /*40e0*/  IMAD.X R17, RZ, RZ, R17, P0 ;  /* 0x000000ffff117224 */ /* 0x000fe200000e0611 */
[----:B------:R-:W-:-:S04]  /*40f0*/  ISETP.GE.U32.AND P0, PT, R16, R18, PT ;  /* 0x000000121000720c */ /* 0x000fc80003f06070 */
[----:B------:R-:W-:-:S13]  /*4100*/  ISETP.GE.U32.AND.EX P0, PT, R17, R50, PT, P0 ;  /* 0x000000321100720c */ /* 0x000fda0003f06100 */
[----:B------:R-:W-:Y:S05]  /*4110*/  @!P0 BRA `(.L_x_2089) ;  /* 0xfffffffc00848947 */ /* 0x000fea000383ffff */
.L_x_2086:
[----:B------:R-:W-:Y:S05]  /*4120*/  BSYNC B7 ;  /* 0x0000000000077941 */ /* 0x000fea0003800000 */
.L_x_2085:
[----:B------:R-:W-:Y:S05]  /*4130*/  BRA `(.L_x_2090) ;  /* 0x000000f400307947 */ /* 0x000fea0003800000 */
.L_x_2001:
[----:B------:R0:W5:Y:S01]  /*4140*/  LDG.E.128 R68, desc[UR36][R4.64] ;  /* 0x0000002404447981 */ /* 0x000162000c1e1d00 */
[----:B------:R-:W-:-:S03]  /*4150*/  ULDC.64 UR38, c[0x0][0x240] ;  /* 0x0000900000267ab9 */ /* 0x000fc60000000a00 */
[----:B------:R0:W5:Y:S04]  /*4160*/  LDG.E.128 R96, desc[UR36][R4.64+0x800] ;  /* 0x0008002404607981 */ /* 0x000168000c1e1d00 */
[----:B------:R0:W5:Y:S04]  /*4170*/  LDG.E.128 R100, desc[UR36][R4.64+0x1000] ;  /* 0x0010002404647981 */ /* 0x000168000c1e1d00 */
[----:B------:R0:W5:Y:S01]  /*4180*/  LDG.E.128 R104, desc[UR36][R4.64+0x1800] ;  /* 0x0018002404687981 */ /* 0x000162000c1e1d00 */
[----:B------:R-:W-:Y:S04]  /*4190*/  BSSY B7, `(.L_x_2091) ;  /* 0x0000012000077945 */ /* 0x000fe80003800000 */
[----:B------:R-:W-:Y:S05]  /*41a0*/  @!P0 BRA `(.L_x_2092) ;  /* 0x0000000000408947 */ /* 0x000fea0003800000 */
[----:B------:R-:W-:Y:S01]  /*41b0*/  MOV R0, 0x0 ;  /* 0x0000000000007802 */ /* 0x000fe20000000f00 */
[----:B------:R-:W-:Y:S01]  /*41c0*/  ULDC.64 UR4, c[0x4][0x128] ;  /* 0x01004a0000047ab9 */ /* 0x000fe20000000a00 */
[----:B------:R-:W-:Y:S01]  /*41d0*/  ULDC.64 UR6, c[0x4][0x8] ;  /* 0x0100020000067ab9 */ /* 0x000fe20000000a00 */
[----:B0-----:R-:W-:Y:S01]  /*41e0*/  IMAD.U32 R4, RZ, RZ, UR4 ;  /* 0x00000004ff047e24 */ /* 0x001fe2000f8e00ff */
        /* <DEDUP_REMOVED lines=11> */
[----:B-1---5:R-:W-:Y:S05]  /*42a0*/  CALL.ABS.NOINC R14 ;  /* 0x000000000e007343 */ /* 0x022fea0003c00000 */
.L_x_2092:
[----:B------:R-:W-:Y:S05]  /*42b0*/  BSYNC B7 ;  /* 0x0000000000077941 */ /* 0x000fea0003800000 */
.L_x_2091:
        /* <DEDUP_REMOVED lines=12> */
[----:B0-----:R-:W-:Y:S01]  /*4380*/  IMAD.U32 R4, RZ, RZ, UR4 ;  /* 0x00000004ff047e24 */ /* 0x001fe2000f8e00ff */
        /* <DEDUP_REMOVED lines=12> */
.L_x_2094:
[----:B------:R-:W-:Y:S05]  /*4450*/  BSYNC B7 ;  /* 0x0000000000077941 */ /* 0x000fea0003800000 */
.L_x_2093:
        /* <DEDUP_REMOVED lines=29> */
.L_x_2096:
[----:B------:R-:W-:Y:S05]  /*4630*/  BSYNC B7 ;  /* 0x0000000000077941 */ /* 0x000fea0003800000 */
.L_x_2095:
[----:B------:R-:W1:Y:S01]  /*4640*/  LDC R7, c[0x0][0x230] ;  /* 0x00008c00ff077b82 */ /* 0x000e620000000800 */
[----:B------:R-:W-:Y:S01]  /*4650*/  ISETP.GE.U32.AND P0, PT, R2, 0x3, PT ;  /* 0x000000030200780c */ /* 0x000fe20003f06070 */
[----:B------:R-:W-:Y:S01]  /*4660*/  ULDC.64 UR4, c[0x0][0x228] ;  /* 0x00008a0000047ab9 */ /* 0x000fe20000000a00 */
[----:B------:R-:W-:Y:S01]  /*4670*/  MOV R56, RZ ;  /* 0x000000ff00387202 */ /* 0x000fe20000000f00 */
[----:B------:R-:W-:Y:S01]  /*4680*/  IMAD R3, R69, UR4, RZ ;  /* 0x0000000445037c24 */ /* 0x000fe2000f8e02ff */
[----:B------:R-:W-:Y:S01]  /*4690*/  P2R R73, PR, RZ, 0x1 ;  /* 0x00000001ff497803 */ /* 0x000fe20000000000 */
[----:B------:R-:W-:-:S04]  /*46a0*/  IMAD.WIDE.U32 R20, R68, UR4, RZ ;  /* 0x0000000444147c25 */ /* 0x000fc8000f8e00ff */
[----:B------:R-:W-:Y:S02]  /*46b0*/  IMAD R3, R68, UR5, R3 ;  /* 0x0000000544037c24 */ /* 0x000fe4000f8e0203 */
[----:B------:R-:W-:Y:S02]  /*46c0*/  IMAD.MOV.U32 R68, RZ, RZ, R2 ;  /* 0x000000ffff447224 */ /* 0x000fe400078e0002 */
[----:B0-----:R-:W-:Y:S02]  /*46d0*/  IMAD.IADD R5, R21, 0x1, R3 ;  /* 0x0000000115057824 */ /* 0x001fe400078e0203 */
[----:B------:R-:W-:Y:S01]  /*46e0*/  IMAD.MOV.U32 R21, RZ, RZ, RZ ;  /* 0x000000ffff157224 */ /* 0x000fe200078e00ff */
[----:B-1----:R-:W-:Y:S01]  /*46f0*/  LOP3.LUT R110, R7, 0x3, RZ, 0xc0, !PT ;  /* 0x00000003076e7812 */ /* 0x002fe200078ec0ff */
[----:B------:R-:W-:Y:S06]  /*4700*/  @!P0 BRA `(.L_x_2097) ;  /* 0x0000000c00488947 */ /* 0x000fec0003800000 */
[----:B------:R-:W-:Y:S01]  /*4710*/  HFMA2.MMA R56, -RZ, RZ, 0, 0 ;  /* 0x00000000ff387435 */ /* 0x000fe200000001ff */
[----:B------:R-:W-:Y:S01]  /*4720*/  BSSY B0, `(.L_x_2097) ;  /* 0x00000d0000007945 */ /* 0x000fe20003800000 */
[----:B------:R-:W-:Y:S02]  /*4730*/  IMAD.IADD R69, R7, 0x1, -R110 ;  /* 0x0000000107457824 */ /* 0x000fe400078e0a6e */
[----:B------:R-:W-:Y:S02]  /*4740*/  IMAD.MOV.U32 R21, RZ, RZ, RZ ;  /* 0x000000ffff157224 */ /* 0x000fe400078e00ff */
[----:B------:R-:W-:-:S07]  /*4750*/  IMAD.MOV.U32 R68, RZ, RZ, R2 ;  /* 0x000000ffff447224 */ /* 0x000fce00078e0002 */
.L_x_2110:
        /* <DEDUP_REMOVED lines=10> */
[----:B------:R-:W-:-:S07]  /*4800*/  MOV R0, 0x4820 ;  /* 0x0000482000007802 */ /* 0x000fce0000000f00 */
[----:B------:R-:W-:Y:S05]  /*4810*/  CALL.REL.NOINC `($__internal_6_$__cuda_sm20_div_s64) ;  /* 0x0000023800907944 */ /* 0x000fea0003c00000 */
[----:B------:R-:W-:Y:S02]  /*4820*/  IMAD.MOV.U32 R52, RZ, RZ, R4 ;  /* 0x000000ffff347224 */ /* 0x000fe400078e0004 */
[----:B------:R-:W-:Y:S01]  /*4830*/  IMAD.MOV.U32 R53, RZ, RZ, R3 ;  /* 0x000000ffff357224 */ /* 0x000fe200078e0003 */
[----:B------:R-:W-:Y:S06]  /*4840*/  BRA `(.L_x_2100) ;  /* 0x00000000004c7947 */ /* 0x000fec0003800000 */
.L_x_2099:
        /* <DEDUP_REMOVED lines=19> */
.L_x_2100:
[----:B------:R-:W-:Y:S05]  /*4980*/  BSYNC B1 ;  /* 0x0000000000017941 */ /* 0x000fea0003800000 */
.L_x_2098:
[----:B------:R-:W2:Y:S01]  /*4990*/  LDG.E.64 R54, desc[UR36][R22.64+-0x8] ;  /* 0xfffff82416367981 */ /* 0x000ea2000c1e1b00 */
[----:B------:R-:W-:Y:S02]  /*49a0*/  SHF.R.S32.HI R3, RZ, 0x1f, R68 ;  /* 0x0000001fff037819 */ /* 0x000fe40000011444 */
[----:B------:R-:W-:-:S04]  /*49b0*/  LEA R12, P0, R68, UR38, 0x3 ;  /* 0x00000026440c7c11 */ /* 0x000fc8000f8018ff */
[----:B------:R-:W-:-:S05]  /*49c0*/  LEA.HI.X R13, R68, UR39, R3, 0x3, P0 ;  /* 0x00000027440d7c11 */ /* 0x000fca00080f1c03 */
[----:B------:R-:W3:Y:S01]  /*49d0*/  LDG.E.64 R6, desc[UR36][R12.64] ;  /* 0x000000240c067981 */ /* 0x000ee2000c1e1b00 */
[----:B------:R-:W-:Y:S02]  /*49e0*/  IADD3 R9, P0, RZ, -R52, RZ ;  /* 0x80000034ff097210 */ /* 0x000fe40007f1e0ff */
[----:B------:R-:W-:-:S03]  /*49f0*/  MOV R4, R20 ;  /* 0x0000001400047202 */ /* 0x000fc60000000f00 */
[----:B------:R-:W-:-:S04]  /*4a00*/  IMAD.X R3, RZ, RZ, ~R53, P0 ;  /* 0x000000ffff037224 */ /* 0x000fc800000e0e35 */
        /* <DEDUP_REMOVED lines=19> */
[----:B------:R-:W-:Y:S05]  /*4b40*/  CALL.REL.NOINC `($__internal_6_$__cuda_sm20_div_s64) ;  /* 0x0000023400c47944 */ /* 0x000fea0003c00000 */
[----:B------:R-:W-:Y:S02]  /*4b50*/  IMAD.MOV.U32 R14, RZ, RZ, R4 ;  /* 0x000000ffff0e7224 */ /* 0x000fe400078e0004 */
[----:B------:R-:W-:Y:S01]  /*4b60*/  IMAD.MOV.U32 R15, RZ, RZ, R3 ;  /* 0x000000ffff0f7224 */ /* 0x000fe200078e0003 */
[----:B------:R-:W-:Y:S06]  /*4b70*/  BRA `(.L_x_2103) ;  /* 0x00000000004c7947 */ /* 0x000fec0003800000 */
.L_x_2102:
        /* <DEDUP_REMOVED lines=19> */
.L_x_2103:
[----:B------:R-:W-:Y:S05]  /*4cb0*/  BSYNC B1 ;  /* 0x0000000000017941 */ /* 0x000fea0003800000 */
.L_x_2101:
        /* <DEDUP_REMOVED lines=29> */
.L_x_2105:
        /* <DEDUP_REMOVED lines=19> */
.L_x_2106:
[----:B------:R-:W-:Y:S05]  /*4fc0*/  BSYNC B1 ;  /* 0x0000000000017941 */ /* 0x000fea0003800000 */
.L_x_2104:
        /* <DEDUP_REMOVED lines=29> */
.L_x_2108:
        /* <DEDUP_REMOVED lines=9> */
[----:B------:R-:W-:-:S04]  /*5230*/  IMAD.HI.U32 R20, R5, R54, RZ ;  /* 0x0000003605147227 */ /* 0x000fc800078e00ff */
[----:B------:R-:W-:Y:S01]  /*5240*/  IMAD.MOV.U32 R5, RZ, RZ, RZ ;  /* 0x000000ffff057224 */ /* 0x000fe200078e00ff */
        /* <DEDUP_REMOVED lines=8> */
.L_x_2109:
[----:B------:R-:W-:Y:S05]  /*52d0*/  BSYNC B1 ;  /* 0x0000000000017941 */ /* 0x000fea0003800000 */
.L_x_2107:
        /* <DEDUP_REMOVED lines=10> */
[----:B------:R-:W-:Y:S02]  /*5380*/  VIADD R68, R68, 0xfffffffc ;  /* 0xfffffffc44447836 */ /* 0x000fe40000000000 */
[----:B------:R-:W-:Y:S02]  /*5390*/  IMAD R3, R23, R9, R3 ;  /* 0x0000000917037224 */ /* 0x000fe400078e0203 */
[----:B------:R-:W-:Y:S02]  /*53a0*/  IMAD.MOV.U32 R9, RZ, RZ, R21 ;  /* 0x000000ffff097224 */ /* 0x000fe400078e0015 */
[----:B------:R-:W-:-:S04]  /*53b0*/  IMAD.IADD R3, R7, 0x1, R3 ;  /* 0x0000000107037824 */ /* 0x000fc800078e0203 */
[----:B--2---:R-:W-:Y:S02]  /*53c0*/  IMAD R3, R3, R12, RZ ;  /* 0x0000000c03037224 */ /* 0x004fe400078e02ff */
[----:B------:R-:W-:-:S04]  /*53d0*/  IMAD.WIDE.U32 R8, R12, R6, R8 ;  /* 0x000000060c087225 */ /* 0x000fc800078e0008 */
[----:B------:R-:W-:Y:S01]  /*53e0*/  IMAD R3, R13, R6, R3 ;  /* 0x000000060d037224 */ /* 0x000fe200078e0203 */
[----:B------:R-:W-:-:S03]  /*53f0*/  MOV R21, R8 ;  /* 0x0000000800157202 */ /* 0x000fc60000000f00 */
[----:B------:R-:W-:Y:S01]  /*5400*/  IMAD.IADD R56, R9, 0x1, R3 ;  /* 0x0000000109387824 */ /* 0x000fe200078e0203 */
[----:B------:R-:W-:Y:S06]  /*5410*/  @P0 BRA `(.L_x_2110) ;  /* 0xfffffff000d00947 */ /* 0x000fec000383ffff */
[----:B------:R-:W-:Y:S05]  /*5420*/  BSYNC B0 ;  /* 0x0000000000007941 */ /* 0x000fea0003800000 */
.L_x_2097:
[----:B------:R-:W-:-:S04]  /*5430*/  ISETP.NE.AND P0, PT, R110, RZ, PT ;  /* 0x000000ff6e00720c */ /* 0x000fc80003f05270 */
[----:B------:R-:W-:-:S09]  /*5440*/  P2R R0, PR, RZ, 0x1 ;  /* 0x00000001ff007803 */ /* 0x000fd20000000000 */
        /* <DEDUP_REMOVED lines=11> */
[----:B------:R-:W-:-:S07]  /*5500*/  IMAD.MOV.U32 R3, RZ, RZ, R15 ;  /* 0x000000ffff037224 */ /* 0x000fce00078e000f */
[----:B------:R-:W-:Y:S05]  /*5510*/  CALL.REL.NOINC `($__internal_6_$__cuda_sm20_div_s64) ;  /* 0x0000022c00507944 */ /* 0x000fea0003c00000 */
[----:B------:R-:W-:Y:S01]  /*5520*/  MOV R12, R4 ;  /* 0x00000004000c7202 */ /* 0x000fe20000000f00 */
[----:B------:R-:W-:Y:S01]  /*5530*/  IMAD.MOV.U32 R13, RZ, RZ, R3 ;  /* 0x000000ffff0d7224 */ /* 0x000fe200078e0003 */
[----:B------:R-:W-:Y:S06]  /*5540*/  BRA `(.L_x_2114) ;  /* 0x00000000004c7947 */ /* 0x000fec0003800000 */
.L_x_2113:
        /* <DEDUP_REMOVED lines=19> */
.L_x_2114:
[----:B------:R-:W-:Y:S05]  /*5680*/  BSYNC B0 ;  /* 0x0000000000007941 */ /* 0x000fea0003800000 */
.L_x_2112:
[----:B------:R-:W-:Y:S01]  /*5690*/  ULDC.64 UR4, c[0x0][0x240] ;  /* 0x0000900000047ab9 */ /* 0x000fe20000000a00 */
[----:B------:R-:W-:Y:S02]  /*56a0*/  SHF.R.S32.HI R3, RZ, 0x1f, R68 ;  /* 0x0000001fff037819 */ /* 0x000fe40000011444 */
[----:B------:R-:W-:-:S04]  /*56b0*/  LEA R6, P0, R68, UR4, 0x3 ;  /* 0x0000000444067c11 */ /* 0x000fc8000f8018ff */
[----:B------:R-:W-:-:S06]  /*56c0*/  LEA.HI.X R7, R68, UR5, R3, 0x3, P0 ;  /* 0x0000000544077c11 */ /* 0x000fcc00080f1c03 */
        /* <DEDUP_REMOVED lines=8> */
[----:B------:R-:W-:Y:S02]  /*5750*/  IMAD R3, R15, R9, R3 ;  /* 0x000000090f037224 */ /* 0x000fe400078e0203 */
[----:B------:R-:W-:-:S03]  /*5760*/  IMAD.MOV.U32 R9, RZ, RZ, R56 ;  /* 0x000000ffff097224 */ /* 0x000fc600078e0038 */
[----:B------:R-:W-:-:S05]  /*5770*/  IADD3 R3, R5, R3, RZ ;  /* 0x0000000305037210 */ /* 0x000fca0007ffe0ff */
[----:B--2---:R-:W-:Y:S02]  /*5780*/  IMAD R3, R3, R6, RZ ;  /* 0x0000000603037224 */ /* 0x004fe400078e02ff */
[----:B------:R-:W-:-:S04]  /*5790*/  IMAD.WIDE.U32 R8, R6, R4, R8 ;  /* 0x0000000406087225 */ /* 0x000fc800078e0008 */
[----:B------:R-:W-:Y:S01]  /*57a0*/  IMAD R3, R7, R4, R3 ;  /* 0x0000000407037224 */ /* 0x000fe200078e0203 */
[----:B------:R-:W-:-:S03]  /*57b0*/  MOV R21, R8 ;  /* 0x0000000800157202 */ /* 0x000fc60000000f00 */
        /* <DEDUP_REMOVED lines=14> */
[----:B------:R-:W-:Y:S05]  /*58a0*/  CALL.REL.NOINC `($__internal_6_$__cuda_sm20_div_s64) ;  /* 0x00000228006c7944 */ /* 0x000fea0003c00000 */
[----:B------:R-:W-:Y:S01]  /*58b0*/  MOV R5, R3 ;  /* 0x0000000300057202 */ /* 0x000fe20000000f00 */
[----:B------:R-:W-:Y:S06]  /*58c0*/  BRA `(.L_x_2117) ;  /* 0x00000000004c7947 */ /* 0x000fec0003800000 */
.L_x_2116:
        /* <DEDUP_REMOVED lines=10> */
[----:B------:R-:W-:Y:S02]  /*5970*/  IMAD.MOV R3, RZ, RZ, -R4 ;  /* 0x000000ffff037224 */ /* 0x000fe400078e0a04 */
[----:B------:R-:W-:Y:S02]  /*5980*/  IMAD.MOV.U32 R5, RZ, RZ, RZ ;  /* 0x000000ffff057224 */ /* 0x000fe400078e00ff */
[----:B------:R-:W-:-:S05]  /*5990*/  IMAD R3, R14, R3, R12 ;  /* 0x000000030e037224 */ /* 0x000fca00078e020c */
[----:B------:R-:W-:-:S13]  /*59a0*/  ISETP.GE.U32.AND P0, PT, R3, R14, PT ;  /* 0x0000000e0300720c */ /* 0x000fda0003f06070 */
[----:B------:R-:W-:Y:S01]  /*59b0*/  @P0 IMAD.IADD R3, R3, 0x1, -R14 ;  /* 0x0000000103030824 */ /* 0x000fe200078e0a0e */
[----:B------:R-:W-:-:S04]  /*59c0*/  @P0 IADD3 R4, R4, 0x1, RZ ;  /* 0x0000000104040810 */ /* 0x000fc80007ffe0ff */
[----:B------:R-:W-:-:S13]  /*59d0*/  ISETP.GE.U32.AND P1, PT, R3, R14, PT ;  /* 0x0000000e0300720c */ /* 0x000fda0003f26070 */
[----:B------:R-:W-:Y:S01]  /*59e0*/  @P1 VIADD R4, R4, 0x1 ;  /* 0x0000000104041836 */ /* 0x000fe20000000000 */
[----:B------:R-:W-:-:S07]  /*59f0*/  @!P2 LOP3.LUT R4, RZ, R14, RZ, 0x33, !PT ;  /* 0x0000000eff04a212 */ /* 0x000fce00078e33ff */
.L_x_2117:
[----:B------:R-:W-:Y:S05]  /*5a00*/  BSYNC B0 ;  /* 0x0000000000007941 */ /* 0x000fea0003800000 */
.L_x_2115:
[----:B------:R-:W-:Y:S01]  /*5a10*/  ULDC.64 UR4, c[0x0][0x240] ;  /* 0x0000900000047ab9 */ /* 0x000fe20000000a00 */
[----:B------:R-:W-:Y:S02]  /*5a20*/  SHF.R.S32.HI R3, RZ, 0x1f, R68 ;  /* 0x0000001fff037819 */ /* 0x000fe40000011444 */
[----:B------:R-:W-:-:S04]  /*5a30*/  LEA R6, P0, R68, UR4, 0x3 ;  /* 0x0000000444067c11 */ /* 0x000fc8000f8018ff */
[----:B------:R-:W-:-:S06]  /*5a40*/  LEA.HI.X R7, R68, UR5, R3, 0x3, P0 ;  /* 0x0000000544077c11 */ /* 0x000fcc00080f1c03 */
[----:B------:R-:W2:Y:S01]  /*5a50*/  LDG.E.64 R6, desc[UR36][R6.64+-0x8] ;  /* 0xfffff82406067981 */ /* 0x000ea2000c1e1b00 */
[----:B------:R-:W-:Y:S01]  /*5a60*/  IADD3 R11, P0, RZ, -R4, RZ ;  /* 0x80000004ff0b7210 */ /* 0x000fe20007f1e0ff */
[----:B------:R-:W-:Y:S02]  /*5a70*/  IMAD.MOV.U32 R8, RZ, RZ, R12 ;  /* 0x000000ffff087224 */ /* 0x000fe400078e000c */
[----:B------:R-:W-:Y:S01]  /*5a80*/  IMAD.MOV.U32 R9, RZ, RZ, R13 ;  /* 0x000000ffff097224 */ /* 0x000fe200078e000d */
[----:B------:R-:W-:Y:S01]  /*5a90*/  IADD3.X R3, RZ, ~R5, RZ, P0, !PT ;  /* 0x80000005ff037210 */ /* 0x000fe200007fe4ff */
[----:B------:R-:W-:Y:S01]  /*5aa0*/  IMAD.MOV.U32 R10, RZ, RZ, R21 ;  /* 0x000000ffff0a7224 */ /* 0x000fe200078e0015 */
        /* <DEDUP_REMOVED lines=24> */
[----:B------:R-:W-:Y:S05]  /*5c30*/  CALL.REL.NOINC `($__internal_7_$__cuda_sm20_rem_s64) ;  /* 0x0000022800d87944 */ /* 0x000fea0003c00000 */
[----:B------:R-:W-:Y:S01]  /*5c40*/  MOV R4, R3 ;  /* 0x0000000300047202 */ /* 0x000fe20000000f00 */
[----:B------:R-:W-:Y:S01]  /*5c50*/  IMAD.MOV.U32 R5, RZ, RZ, R0 ;  /* 0x000000ffff057224 */ /* 0x000fe200078e0000 */
[----:B------:R-:W-:Y:S06]  /*5c60*/  BRA `(.L_x_2120) ;  /* 0x0000000000487947 */ /* 0x000fec0003800000 */
.L_x_2119:
        /* <DEDUP_REMOVED lines=18> */
.L_x_2120:
[----:B------:R-:W-:Y:S05]  /*5d90*/  BSYNC B0 ;  /* 0x0000000000007941 */ /* 0x000fea0003800000 */
.L_x_2118:
[----:B------:R-:W-:Y:S01]  /*5da0*/  ULDC.64 UR4, c[0x0][0x240] ;  /* 0x0000900000047ab9 */ /* 0x000fe20000000a00 */
[----:B------:R-:W-:Y:S02]  /*5db0*/  SHF.R.S32.HI R3, RZ, 0x1f, R68 ;  /* 0x0000001fff037819 */ /* 0x000fe40000011444 */
[----:B------:R-:W-:-:S04]  /*5dc0*/  LEA R6, P0, R68, UR4, 0x3 ;  /* 0x0000000444067c11 */ /* 0x000fc8000f8018ff */
[----:B------:R-:W-:-:S06]  /*5dd0*/  LEA.HI.X R7, R68, UR5, R3, 0x3, P0 ;  /* 0x0000000544077c11 */ /* 0x000fcc00080f1c03 */
[----:B------:R-:W2:Y:S01]  /*5de0*/  LDG.E.64 R6, desc[UR36][R6.64+-0x10] ;  /* 0xfffff02406067981 */ /* 0x000ea2000c1e1b00 */
[----:B------:R-:W-:Y:S01]  /*5df0*/  MOV R8, R21 ;  /* 0x0000001500087202 */ /* 0x000fe20000000f00 */
[----:B------:R-:W-:Y:S02]  /*5e00*/  IMAD.MOV.U32 R9, RZ, RZ, R56 ;  /* 0x000000ffff097224 */ /* 0x000fe400078e0038 */
[----:B--2---:R-:W-:Y:S02]  /*5e10*/  IMAD R3, R5, R6, RZ ;  /* 0x0000000605037224 */ /* 0x004fe400078e02ff */
[----:B------:R-:W-:-:S04]  /*5e20*/  IMAD.WIDE.U32 R8, R6, R4, R8 ;  /* 0x0000000406087225 */ /* 0x000fc800078e0008 */
[----:B------:R-:W-:Y:S02]  /*5e30*/  IMAD R3, R7, R4, R3 ;  /* 0x0000000407037224 */ /* 0x000fe400078e0203 */
[----:B------:R-:W-:-:S03]  /*5e40*/  IMAD.MOV.U32 R21, RZ, RZ, R8 ;  /* 0x000000ffff157224 */ /* 0x000fc600078e0008 */
[----:B------:R-:W-:-:S07]  /*5e50*/  IADD3 R56, R9, R3, RZ ;  /* 0x0000000309387210 */ /* 0x000fce0007ffe0ff */
.L_x_2111:
[-C--:B------:R-:W-:Y:S01]  /*5e60*/  IADD3 R3, P0, R16, R21.reuse, RZ ;  /* 0x0000001510037210 */ /* 0x080fe20007f1e0ff */
[----:B------:R-:W-:Y:S01]  /*5e70*/  BSSY B7, `(.L_x_2121) ;  /* 0x0000031000077945 */ /* 0x000fe20003800000 */
        /* <DEDUP_REMOVED lines=17> */
.L_x_2125:
        /* <DEDUP_REMOVED lines=25> */
.L_x_2124:
[----:B------:R-:W-:Y:S05]  /*6120*/  BSYNC B8 ;  /* 0x0000000000087941 */ /* 0x000fea0003800000 */
.L_x_2123:
[----:B------:R-:W-:-:S05]  /*6130*/  IADD3 R16, P0, R16, 0x8, RZ ;  /* 0x0000000810107810 */ /* 0x000fca0007f1e0ff */
[----:B------:R-:W-:Y:S01]  /*6140*/  IMAD.X R17, RZ, RZ, R17, P0 ;  /* 0x000000ffff117224 */ /* 0x000fe200000e0611 */
[----:B------:R-:W-:-:S04]  /*6150*/  ISETP.GE.U32.AND P0, PT, R16, R23, PT ;  /* 0x000000171000720c */ /* 0x000fc80003f06070 */
[----:B------:R-:W-:-:S13]  /*6160*/  ISETP.GE.U32.AND.EX P0, PT, R17, R56, PT, P0 ;  /* 0x000000381100720c */ /* 0x000fda0003f06100 */
[----:B------:R-:W-:Y:S05]  /*6170*/  @!P0 BRA `(.L_x_2125) ;  /* 0xfffffffc00848947 */ /* 0x000fea000383ffff */
.L_x_2122:
[----:B------:R-:W-:Y:S05]  /*6180*/  BSYNC B7 ;  /* 0x0000000000077941 */ /* 0x000fea0003800000 */
.L_x_2121:
        /* <DEDUP_REMOVED lines=25> */
.L_x_2127:
[----:B------:R-:W-:Y:S05]  /*6320*/  BSYNC B7 ;  /* 0x0000000000077941 */ /* 0x000fea0003800000 */
.L_x_2126:
        /* <DEDUP_REMOVED lines=22> */
.L_x_2129:
[----:B------:R-:W-:Y:S05]  /*6490*/  BSYNC B7 ;  /* 0x0000000000077941 */ /* 0x000fea0003800000 */
.L_x_2128:
        /* <DEDUP_REMOVED lines=29> */
.L_x_2131:
[----:B------:R-:W-:Y:S05]  /*6670*/  BSYNC B7 ;  /* 0x0000000000077941 */ /* 0x000fea0003800000 */
.L_x_2130:
[----:B------:R-:W-:Y:S01]  /*6680*/  ISETP.NE.AND P6, PT, R73, RZ, PT ;  /* 0x000000ff4900720c */ /* 0x000fe20003fc5270 */
[----:B------:R-:W-:Y:S01]  /*6690*/  ULDC.64 UR4, c[0x0][0x228] ;  /* 0x00008a0000047ab9 */ /* 0x000fe20000000a00 */
[----:B------:R-:W-:Y:S01]  /*66a0*/  CS2R R36, SRZ ;  /* 0x0000000000247805 */ /* 0x000fe2000001ff00 */
[----:B------:R-:W-:Y:S02]  /*66b0*/  IMAD R3, R71, UR4, RZ ;  /* 0x0000000447037c24 */ /* 0x000fe4000f8e02ff */
[----:B------:R-:W-:-:S04]  /*66c0*/  IMAD.WIDE.U32 R52, R70, UR4, RZ ;  /* 0x0000000446347c25 */ /* 0x000fc8000f8e00ff */
[----:B------:R-:W-:Y:S02]  /*66d0*/  IMAD R3, R70, UR5, R3 ;  /* 0x0000000546037c24 */ /* 0x000fe4000f8e0203 */
[----:B------:R-:W-:Y:S02]  /*66e0*/  IMAD.MOV.U32 R54, RZ, RZ, R2 ;  /* 0x000000ffff367224 */ /* 0x000fe400078e0002 */
[----:B------:R-:W-:Y:S01]  /*66f0*/  IMAD.IADD R5, R53, 0x1, R3 ;  /* 0x0000000135057824 */ /* 0x000fe200078e0203 */
[----:B------:R-:W-:Y:S06]  /*6700*/  @!P6 BRA `(.L_x_2132) ;  /* 0x0000000c003ce947 */ /* 0x000fec0003800000 */
[----:B------:R-:W-:Y:S01]  /*6710*/  ULDC UR4, c[0x0][0x230] ;  /* 0x00008c0000047ab9 */ /* 0x000fe20000000800 */
[----:B------:R-:W-:Y:S01]  /*6720*/  BSSY B0, `(.L_x_2132) ;  /* 0x00000cd000007945 */ /* 0x000fe20003800000 */
[----:B------:R-:W-:Y:S02]  /*6730*/  CS2R R36, SRZ ;  /* 0x0000000000247805 */ /* 0x000fe4000001ff00 */
[----:B------:R-:W-:Y:S02]  /*6740*/  MOV R54, R2 ;  /* 0x0000000200367202 */ /* 0x000fe40000000f00 */
[----:B------:R-:W-:-:S07]  /*6750*/  IADD3 R55, -R110, UR4, RZ ;  /* 0x000000046e377c10 */ /* 0x000fce000fffe1ff */
.L_x_2145:
        /* <DEDUP_REMOVED lines=15> */
.L_x_2134:
        /* <DEDUP_REMOVED lines=19> */
.L_x_2135:
[----:B------:R-:W-:Y:S05]  /*6980*/  BSYNC B1 ;  /* 0x0000000000017941 */ /* 0x000fea0003800000 */
.L_x_2133:
[----:B------:R-:W-:Y:S01]  /*6990*/  ULDC.64 UR4, c[0x0][0x240] ;  /* 0x0000900000047ab9 */ /* 0x000fe20000000a00 */
        /* <DEDUP_REMOVED lines=29> */
.L_x_2137:
        /* <DEDUP_REMOVED lines=19> */
.L_x_2138:
[----:B------:R-:W-:Y:S05]  /*6ca0*/  BSYNC B1 ;  /* 0x0000000000017941 */ /* 0x000fea0003800000 */
.L_x_2136:
        /* <DEDUP_REMOVED lines=29> */
.L_x_2140:
        /* <DEDUP_REMOVED lines=19> */
.L_x_2141:
[----:B------:R-:W-:Y:S05]  /*6fb0*/  BSYNC B1 ;  /* 0x0000000000017941 */ /* 0x000fea0003800000 */
.L_x_2139:
        /* <DEDUP_REMOVED lines=28> */
.L_x_2143:
        /* <DEDUP_REMOVED lines=9> */
[----:B------:R-:W-:Y:S01]  /*7210*/  IMAD.HI.U32 R52, R5, R20, RZ ;  /* 0x0000001405347227 */ /* 0x000fe200078e00ff */
[----:B------:R-:W-:-:S03]  /*7220*/  HFMA2.MMA R5, -RZ, RZ, 0, 0 ;  /* 0x00000000ff057435 */ /* 0x000fc600000001ff */
        /* <DEDUP_REMOVED lines=8> */
.L_x_2144:
[----:B------:R-:W-:Y:S05]  /*72b0*/  BSYNC B1 ;  /* 0x0000000000017941 */ /* 0x000fea0003800000 */
.L_x_2142:
        /* <DEDUP_REMOVED lines=20> */
.L_x_2132:
        /* <DEDUP_REMOVED lines=18> */
.L_x_2148:
        /* <DEDUP_REMOVED lines=19> */
.L_x_2149:
[----:B------:R-:W-:Y:S05]  /*7650*/  BSYNC B0 ;  /* 0x0000000000007941 */ /* 0x000fea0003800000 */
.L_x_2147:
[----:B------:R-:W-:Y:S02]  /*7660*/  ULDC.64 UR4, c[0x0][0x240] ;  /* 0x0000900000047ab9 */ /* 0x000fe40000000a00 */
[----:B------:R-:W-:-:S04]  /*7670*/  LEA R14, P0, R54, UR4, 0x3 ;  /* 0x00000004360e7c11 */ /* 0x000fc8000f8018ff */
[----:B------:R-:W-:-:S05]  /*7680*/  LEA.HI.X R15, R54, UR5, R15, 0x3, P0 ;  /* 0x00000005360f7c11 */ /* 0x000fca00080f1c0f */
[----:B------:R-:W2:Y:S01]  /*7690*/  LDG.E.64 R6, desc[UR36][R14.64] ;  /* 0x000000240e067981 */ /* 0x000ea2000c1e1b00 */
[----:B------:R-:W-:Y:S02]  /*76a0*/  IADD3 R9, P0, RZ, -R12, RZ ;  /* 0x8000000cff097210 */ /* 0x000fe40007f1e0ff */
        /* <DEDUP_REMOVED lines=22> */
[----:B------:R-:W-:Y:S05]  /*7810*/  CALL.REL.NOINC `($__internal_6_$__cuda_sm20_div_s64) ;  /* 0x0000020800907944 */ /* 0x000fea0003c00000 */
[----:B------:R-:W-:Y:S01]  /*7820*/  IMAD.MOV.U32 R5, RZ, RZ, R3 ;  /* 0x000000ffff057224 */ /* 0x000fe200078e0003 */
[----:B------:R-:W-:Y:S06]  /*7830*/  BRA `(.L_x_2152) ;  /* 0x00000000004c7947 */ /* 0x000fec0003800000 */
.L_x_2151:
        /* <DEDUP_REMOVED lines=19> */
.L_x_2152:
[----:B------:R-:W-:Y:S05]  /*7970*/  BSYNC B0 ;  /* 0x0000000000007941 */ /* 0x000fea0003800000 */
.L_x_2150:
        /* <DEDUP_REMOVED lines=25> */
[----:B------:R-:W-:Y:S05]  /*7b10*/  CALL.REL.NOINC `($__internal_7_$__cuda_sm20_rem_s64) ;  /* 0x0000020c00207944 */ /* 0x000fea0003c00000 */
[----:B------:R-:W-:Y:S02]  /*7b20*/  IMAD.MOV.U32 R4, RZ, RZ, R3 ;  /* 0x000000ffff047224 */ /* 0x000fe400078e0003 */
[----:B------:R-:W-:Y:S01]  /*7b30*/  IMAD.MOV.U32 R5, RZ, RZ, R0 ;  /* 0x000000ffff057224 */ /* 0x000fe200078e0000 */
[----:B------:R-:W-:Y:S06]  /*7b40*/  BRA `(.L_x_2155) ;  /* 0x0000000000487947 */ /* 0x000fec0003800000 */
.L_x_2154:
[----:B------:R-:W0:Y:S01]  /*7b50*/  I2F.U32.RP R0, R6 ;  /* 0x0000000600007306 */ /* 0x000e220000209000 */
[----:B------:R-:W-:Y:S01]  /*7b60*/  IMAD.MOV R3, RZ, RZ, -R6 ;  /* 0x000000ffff037224 */ /* 0x000fe200078e0a06 */
[----:B------:R-:W-:Y:S01]  /*7b70*/  ISETP.NE.U32.AND P1, PT, R6, RZ, PT ;  /* 0x000000ff0600720c */ /* 0x000fe20003f25070 */
[----:B------:R-:W-:-:S05]  /*7b80*/  HFMA2.MMA R5, -RZ, RZ, 0, 0 ;  /* 0x00000000ff057435 */ /* 0x000fca00000001ff */
        /* <DEDUP_REMOVED lines=14> */
.L_x_2155:
[----:B------:R-:W-:Y:S05]  /*7c70*/  BSYNC B0 ;  /* 0x0000000000007941 */ /* 0x000fea0003800000 */
.L_x_2153:
[----:B------:R-:W2:Y:S02]  /*7c80*/  LDG.E.64 R14, desc[UR36][R14.64+-0x10] ;  /* 0xfffff0240e0e7981 */ /* 0x000ea4000c1e1b00 */
[----:B--2---:R-:W-:Y:S02]  /*7c90*/  IMAD R3, R5, R14, RZ ;  /* 0x0000000e05037224 */ /* 0x004fe400078e02ff */
[----:B------:R-:W-:-:S04]  /*7ca0*/  IMAD.WIDE.U32 R36, R14, R4, R36 ;  /* 0x000000040e247225 */ /* 0x000fc800078e0024 */
[----:B------:R-:W-:-:S04]  /*7cb0*/  IMAD R3, R15, R4, R3 ;  /* 0x000000040f037224 */ /* 0x000fc800078e0203 */
[----:B------:R-:W-:-:S07]  /*7cc0*/  IMAD.IADD R37, R37, 0x1, R3 ;  /* 0x0000000125257824 */ /* 0x000fce00078e0203 */
.L_x_2146:
[-C--:B------:R-:W-:Y:S01]  /*7cd0*/  IADD3 R17, P0, R18, R36.reuse, RZ ;  /* 0x0000002412117210 */ /* 0x080fe20007f1e0ff */
[----:B------:R-:W-:Y:S01]  /*7ce0*/  BSSY B7, `(.L_x_2156) ;  /* 0x0000031000077945 */ /* 0x000fe20003800000 */
[----:B------:R-:W-:Y:S02]  /*7cf0*/  IADD3 R3, P2, R38, R36, RZ ;  /* 0x0000002426037210 */ /* 0x000fe40007f5e0ff */
[----:B------:R-:W-:Y:S01]  /*7d00*/  IADD3 R0, P1, R17, 0x1, RZ ;  /* 0x0000000111007810 */ /* 0x000fe20007f3e0ff */
[----:B------:R-:W-:Y:S01]  /*7d10*/  IMAD.X R4, R19, 0x1, R37, P0 ;  /* 0x0000000113047824 */ /* 0x000fe200000e0625 */
[----:B------:R-:W-:Y:S02]  /*7d20*/  IADD3.X R37, R39, R37, RZ, P2, !PT ;  /* 0x0000002527257210 */ /* 0x000fe400017fe4ff */
        /* <DEDUP_REMOVED lines=13> */
.L_x_2160:
        /* <DEDUP_REMOVED lines=25> */
.L_x_2159:
[----:B------:R-:W-:Y:S05]  /*7f90*/  BSYNC B8 ;  /* 0x0000000000087941 */ /* 0x000fea0003800000 */
.L_x_2158:
[----:B------:R-:W-:-:S04]  /*7fa0*/  IADD3 R16, P0, R16, 0x8, RZ ;  /* 0x0000000810107810 */ /* 0x000fc80007f1e0ff */
[----:B------:R-:W-:Y:S02]  /*7fb0*/  IADD3.X R17, RZ, R17, RZ, P0, !PT ;  /* 0x00000011ff117210 */ /* 0x000fe400007fe4ff */
[----:B------:R-:W-:-:S04]  /*7fc0*/  ISETP.GE.U32.AND P0, PT, R16, R19, PT ;  /* 0x000000131000720c */ /* 0x000fc80003f06070 */
[----:B------:R-:W-:-:S13]  /*7fd0*/  ISETP.GE.U32.AND.EX P0, PT, R17, R18, PT, P0 ;  /* 0x000000121100720c */ /* 0x000fda0003f06100 */
[----:B------:R-:W-:Y:S05]  /*7fe0*/  @!P0 BRA `(.L_x_2160) ;  /* 0xfffffffc00848947 */ /* 0x000fea000383ffff */
.L_x_2157:
[----:B------:R-:W-:Y:S05]  /*7ff0*/  BSYNC B7 ;  /* 0x0000000000077941 */ /* 0x000fea0003800000 */
.L_x_2156:
        /* <DEDUP_REMOVED lines=22> */
.L_x_2162:
[----:B------:R-:W-:Y:S05]  /*8160*/  BSYNC B7 ;  /* 0x0000000000077941 */ /* 0x000fea0003800000 */
.L_x_2161:
        /* <DEDUP_REMOVED lines=22> */
.L_x_2164:
[----:B------:R-:W-:Y:S05]  /*82d0*/  BSYNC B7 ;  /* 0x0000000000077941 */ /* 0x000fea0003800000 */
.L_x_2163:
        /* <DEDUP_REMOVED lines=29> */
.L_x_2166:
[----:B------:R-:W-:Y:S05]  /*84b0*/  BSYNC B7 ;  /* 0x0000000000077941 */ /* 0x000fea0003800000 */
.L_x_2165:
[----:B------:R-:W-:Y:S01]  /*84c0*/  ISETP.NE.AND P6, PT, R73, RZ, PT ;  /* 0x000000ff4900720c */ /* 0x000fe20003fc5270 */
[----:B------:R-:W-:Y:S01]  /*84d0*/  ULDC.64 UR4, c[0x0][0x228] ;  /* 0x00008a0000047ab9 */ /* 0x000fe20000000a00 */
[----:B------:R-:W-:Y:S01]  /*84e0*/  CS2R R22, SRZ ;  /* 0x0000000000167805 */ /* 0x000fe2000001ff00 */
[----:B------:R-:W-:Y:S01]  /*84f0*/  IMAD R3, R97, UR4, RZ ;  /* 0x0000000461037c24 */ /* 0x000fe2000f8e02ff */
[----:B------:R-:W-:Y:S01]  /*8500*/  MOV R38, R2 ;  /* 0x0000000200267202 */ /* 0x000fe20000000f00 */
[----:B------:R-:W-:-:S04]  /*8510*/  IMAD.WIDE.U32 R36, R96, UR4, RZ ;  /* 0x0000000460247c25 */ /* 0x000fc8000f8e00ff */
[----:B------:R-:W-:-:S04]  /*8520*/  IMAD R3, R96, UR5, R3 ;  /* 0x0000000560037c24 */ /* 0x000fc8000f8e0203 */
[----:B------:R-:W-:Y:S01]  /*8530*/  IMAD.IADD R5, R37, 0x1, R3 ;  /* 0x0000000125057824 */ /* 0x000fe200078e0203 */
[----:B------:R-:W-:Y:S06]  /*8540*/  @!P6 BRA `(.L_x_2167) ;  /* 0x0000000c003ce947 */ /* 0x000fec0003800000 */
[----:B------:R-:W-:Y:S01]  /*8550*/  ULDC UR4, c[0x0][0x230] ;  /* 0x00008c0000047ab9 */ /* 0x000fe20000000800 */
[----:B------:R-:W-:Y:S01]  /*8560*/  BSSY B0, `(.L_x_2167) ;  /* 0x00000cd000007945 */ /* 0x000fe20003800000 */
[----:B------:R-:W-:Y:S01]  /*8570*/  CS2R R22, SRZ ;  /* 0x0000000000167805 */ /* 0x000fe2000001ff00 */
[----:B------:R-:W-:Y:S01]  /*8580*/  IMAD.MOV.U32 R38, RZ, RZ, R2 ;  /* 0x000000ffff267224 */ /* 0x000fe200078e0002 */
[----:B------:R-:W-:-:S07]  /*8590*/  IADD3 R39, -R110, UR4, RZ ;  /* 0x000000046e277c10 */ /* 0x000fce000fffe1ff */
.L_x_2180:
        /* <DEDUP_REMOVED lines=13> */
[----:B------:R-:W-:Y:S01]  /*8670*/  IMAD.MOV.U32 R14, RZ, RZ, R4 ;  /* 0x000000ffff0e7224 */ /* 0x000fe200078e0004 */
[----:B------:R-:W-:Y:S01]  /*8680*/  MOV R15, R3 ;  /* 0x00000003000f7202 */ /* 0x000fe20000000f00 */
[----:B------:R-:W-:Y:S06]  /*8690*/  BRA `(.L_x_2170) ;  /* 0x00000000004c7947 */ /* 0x000fec0003800000 */
.L_x_2169:
        /* <DEDUP_REMOVED lines=19> */
.L_x_2170:
[----:B------:R-:W-:Y:S05]  /*87d0*/  BSYNC B1 ;  /* 0x0000000000017941 */ /* 0x000fea0003800000 */
.L_x_2168:
[----:B------:R-:W-:Y:S01]  /*87e0*/  ULDC.64 UR4, c[0x0][0x240] ;  /* 0x0000900000047ab9 */ /* 0x000fe20000000a00 */
[----:B------:R-:W2:Y:S01]  /*87f0*/  LDG.E.64 R18, desc[UR36][R12.64+-0x8] ;  /* 0xfffff8240c127981 */ /* 0x000ea2000c1e1b00 */
[----:B------:R-:W-:-:S04]  /*8800*/  LEA R16, P0, R38, UR4, 0x3 ;  /* 0x0000000426107c11 */ /* 0x000fc8000f8018ff */
[----:B------:R-:W-:-:S05]  /*8810*/  LEA.HI.X R17, R38, UR5, R17, 0x3, P0 ;  /* 0x0000000526117c11 */ /* 0x000fca00080f1c11 */
[----:B------:R-:W3:Y:S01]  /*8820*/  LDG.E.64 R6, desc[UR36][R16.64] ;  /* 0x0000002410067981 */ /* 0x000ee2000c1e1b00 */
[----:B------:R-:W-:-:S04]  /*8830*/  IADD3 R9, P0, RZ, -R14, RZ ;  /* 0x8000000eff097210 */ /* 0x000fc80007f1e0ff */
[----:B------:R-:W-:Y:S01]  /*8840*/  IADD3.X R3, RZ, ~R15, RZ, P0, !PT ;  /* 0x8000000fff037210 */ /* 0x000fe200007fe4ff */
[----:B------:R-:W-:-:S04]  /*8850*/  IMAD.MOV.U32 R4, RZ, RZ, R36 ;  /* 0x000000ffff047224 */ /* 0x000fc800078e0024 */
        /* <DEDUP_REMOVED lines=18> */
[----:B------:R-:W-:Y:S01]  /*8980*/  IMAD.MOV.U32 R22, RZ, RZ, R4 ;  /* 0x000000ffff167224 */ /* 0x000fe200078e0004 */
[----:B------:R-:W-:Y:S01]  /*8990*/  MOV R23, R3 ;  /* 0x0000000300177202 */ /* 0x000fe20000000f00 */
[----:B------:R-:W-:Y:S06]  /*89a0*/  BRA `(.L_x_2173) ;  /* 0x00000000004c7947 */ /* 0x000fec0003800000 */
.L_x_2172:
        /* <DEDUP_REMOVED lines=19> */
.L_x_2173:
[----:B------:R-:W-:Y:S05]  /*8ae0*/  BSYNC B1 ;  /* 0x0000000000017941 */ /* 0x000fea0003800000 */
.L_x_2171:
        /* <DEDUP_REMOVED lines=29> */
.L_x_2175:
        /* <DEDUP_REMOVED lines=19> */
.L_x_2176:
[----:B------:R-:W-:Y:S05]  /*8df0*/  BSYNC B1 ;  /* 0x0000000000017941 */ /* 0x000fea0003800000 */
.L_x_2174:
        /* <DEDUP_REMOVED lines=28> */
.L_x_2178:
        /* <DEDUP_REMOVED lines=19> */
.L_x_2179:
[----:B------:R-:W-:Y:S05]  /*90f0*/  BSYNC B1 ;  /* 0x0000000000017941 */ /* 0x000fea0003800000 */
.L_x_2177:
        /* <DEDUP_REMOVED lines=20> */
.L_x_2167:
        /* <DEDUP_REMOVED lines=18> */
.L_x_2183:
        /* <DEDUP_REMOVED lines=19> */
.L_x_2184:
[----:B------:R-:W-:Y:S05]  /*9490*/  BSYNC B0 ;  /* 0x0000000000007941 */ /* 0x000fea0003800000 */
.L_x_2182:
[----:B------:R-:W-:Y:S02]  /*94a0*/  ULDC.64 UR4, c[0x0][0x240] ;  /* 0x0000900000047ab9 */ /* 0x000fe40000000a00 */
[----:B------:R-:W-:-:S04]  /*94b0*/  LEA R12, P0, R38, UR4, 0x3 ;  /* 0x00000004260c7c11 */ /* 0x000fc8000f8018ff */
[----:B------:R-:W-:-:S05]  /*94c0*/  LEA.HI.X R13, R38, UR5, R13, 0x3, P0 ;  /* 0x00000005260d7c11 */ /* 0x000fca00080f1c0d */
[----:B------:R-:W2:Y:S01]  /*94d0*/  LDG.E.64 R6, desc[UR36][R12.64] ;  /* 0x000000240c067981 */ /* 0x000ea2000c1e1b00 */
[----:B------:R-:W-:Y:S01]  /*94e0*/  IADD3 R9, P0, RZ, -R14, RZ ;  /* 0x8000000eff097210 */ /* 0x000fe20007f1e0ff */
[----:B------:R-:W-:-:S03]  /*94f0*/  IMAD.MOV.U32 R4, RZ, RZ, R36 ;  /* 0x000000ffff047224 */ /* 0x000fc600078e0024 */
        /* <DEDUP_REMOVED lines=22> */
[----:B------:R-:W-:Y:S01]  /*9660*/  IMAD.MOV.U32 R5, RZ, RZ, R3 ;  /* 0x000000ffff057224 */ /* 0x000fe200078e0003 */
[----:B------:R-:W-:Y:S06]  /*9670*/  BRA `(.L_x_2187) ;  /* 0x00000000004c7947 */ /* 0x000fec0003800000 */
.L_x_2186:
        /* <DEDUP_REMOVED lines=19> */
.L_x_2187:
[----:B------:R-:W-:Y:S05]  /*97b0*/  BSYNC B0 ;  /* 0x0000000000007941 */ /* 0x000fea0003800000 */
.L_x_2185:
        /* <DEDUP_REMOVED lines=26> */
[----:B------:R-:W-:Y:S01]  /*9960*/  IMAD.MOV.U32 R4, RZ, RZ, R3 ;  /* 0x000000ffff047224 */ /* 0x000fe200078e0003 */
[----:B------:R-:W-:Y:S01]  /*9970*/  MOV R5, R0 ;  /* 0x0000000000057202 */ /* 0x000fe20000000f00 */
[----:B------:R-:W-:Y:S06]  /*9980*/  BRA `(.L_x_2190) ;  /* 0x0000000000487947 */ /* 0x000fec0003800000 */
.L_x_2189:
        /* <DEDUP_REMOVED lines=18> */
.L_x_2190:
[----:B------:R-:W-:Y:S05]  /*9ab0*/  BSYNC B0 ;  /* 0x0000000000007941 */ /* 0x000fea0003800000 */
.L_x_2188:
[----:B------:R-:W2:Y:S02]  /*9ac0*/  LDG.E.64 R12, desc[UR36][R12.64+-0x10] ;  /* 0xfffff0240c0c7981 */ /* 0x000ea4000c1e1b00 */
[----:B--2---:R-:W-:Y:S02]  /*9ad0*/  IMAD R3, R5, R12, RZ ;  /* 0x0000000c05037224 */ /* 0x004fe400078e02ff */
[----:B------:R-:W-:-:S04]  /*9ae0*/  IMAD.WIDE.U32 R22, R12, R4, R22 ;  /* 0x000000040c167225 */ /* 0x000fc800078e0016 */
[----:B------:R-:W-:-:S04]  /*9af0*/  IMAD R3, R13, R4, R3 ;  /* 0x000000040d037224 */ /* 0x000fc800078e0203 */
[----:B------:R-:W-:-:S07]  /*9b00*/  IMAD.IADD R23, R23, 0x1, R3 ;  /* 0x0000000117177824 */ /* 0x000fce00078e0203 */
.L_x_2181:
[-C--:B------:R-:W-:Y:S01]  /*9b10*/  IADD3 R17, P0, R24, R22.reuse, RZ ;  /* 0x0000001618117210 */ /* 0x080fe20007f1e0ff */
[----:B------:R-:W-:Y:S01]  /*9b20*/  BSSY B7, `(.L_x_2191) ;  /* 0x0000031000077945 */ /* 0x000fe20003800000 */
[----:B------:R-:W-:Y:S02]  /*9b30*/  IADD3 R3, P2, R40, R22, RZ ;  /* 0x0000001628037210 */ /* 0x000fe40007f5e0ff */
[----:B------:R-:W-:Y:S02]  /*9b40*/  IADD3 R0, P1, R17, 0x1, RZ ;  /* 0x0000000111007810 */ /* 0x000fe40007f3e0ff */
[----:B------:R-:W-:Y:S01]  /*9b50*/  IADD3.X R4, R25, R23, RZ, P0, !PT ;  /* 0x0000001719047210 */ /* 0x000fe200007fe4ff */
[----:B------:R-:W-:Y:S01]  /*9b60*/  IMAD.X R23, R41, 0x1, R23, P2 ;  /* 0x0000000129177824 */ /* 0x000fe200010e0617 */
[----:B------:R-:W-:-:S03]  /*9b70*/  ISETP.GE.U32.AND P0, PT, R0, R3, PT ;  /* 0x000000030000720c */ /* 0x000fc60003f06070 */
        /* <DEDUP_REMOVED lines=12> */
.L_x_2195:
        /* <DEDUP_REMOVED lines=25> */
.L_x_2194:
[----:B------:R-:W-:Y:S05]  /*9dd0*/  BSYNC B8 ;  /* 0x0000000000087941 */ /* 0x000fea0003800000 */
.L_x_2193:
[----:B------:R-:W-:-:S05]  /*9de0*/  IADD3 R16, P0, R16, 0x8, RZ ;  /* 0x0000000810107810 */ /* 0x000fca0007f1e0ff */
[----:B------:R-:W-:Y:S01]  /*9df0*/  IMAD.X R17, RZ, RZ, R17, P0 ;  /* 0x000000ffff117224 */ /* 0x000fe200000e0611 */
[----:B------:R-:W-:-:S04]  /*9e00*/  ISETP.GE.U32.AND P0, PT, R16, R19, PT ;  /* 0x000000131000720c */ /* 0x000fc80003f06070 */
[----:B------:R-:W-:-:S13]  /*9e10*/  ISETP.GE.U32.AND.EX P0, PT, R17, R18, PT, P0 ;  /* 0x000000121100720c */ /* 0x000fda0003f06100 */
[----:B------:R-:W-:Y:S05]  /*9e20*/  @!P0 BRA `(.L_x_2195) ;  /* 0xfffffffc00848947 */ /* 0x000fea000383ffff */
.L_x_2192:
[----:B------:R-:W-:Y:S05]  /*9e30*/  BSYNC B7 ;  /* 0x0000000000077941 */ /* 0x000fea0003800000 */
.L_x_2191:
        /* <DEDUP_REMOVED lines=22> */
.L_x_2197:
[----:B------:R-:W-:Y:S05]  /*9fa0*/  BSYNC B7 ;  /* 0x0000000000077941 */ /* 0x000fea0003800000 */
.L_x_2196:
        /* <DEDUP_REMOVED lines=22> */
.L_x_2199:
[----:B------:R-:W-:Y:S05]  /*a110*/  BSYNC B7 ;  /* 0x0000000000077941 */ /* 0x000fea0003800000 */
.L_x_2198:
        /* <DEDUP_REMOVED lines=29> */
.L_x_2201:
[----:B------:R-:W-:Y:S05]  /*a2f0*/  BSYNC B7 ;  /* 0x0000000000077941 */ /* 0x000fea0003800000 */
.L_x_2200:
[----:B------:R-:W-:Y:S01]  /*a300*/  ISETP.NE.AND P6, PT, R73, RZ, PT ;  /* 0x000000ff4900720c */ /* 0x000fe20003fc5270 */
[----:B------:R-:W-:Y:S01]  /*a310*/  ULDC.64 UR4, c[0x0][0x228] ;  /* 0x00008a0000047ab9 */ /* 0x000fe20000000a00 */
[----:B------:R-:W-:Y:S01]  /*a320*/  HFMA2.MMA R24, -RZ, RZ, 0, 0 ;  /* 0x00000000ff187435 */ /* 0x000fe200000001ff */
[----:B------:R-:W-:Y:S01]  /*a330*/  IMAD R3, R99, UR4, RZ ;  /* 0x0000000463037c24 */ /* 0x000fe2000f8e02ff */
[----:B------:R-:W-:Y:S01]  /*a340*/  MOV R21, RZ ;  /* 0x000000ff00157202 */ /* 0x000fe20000000f00 */
        /* <DEDUP_REMOVED lines=8> */
[----:B------:R-:W-:Y:S01]  /*a3d0*/  IMAD.MOV.U32 R21, RZ, RZ, RZ ;  /* 0x000000ffff157224 */ /* 0x000fe200078e00ff */
[----:B------:R-:W-:Y:S01]  /*a3e0*/  MOV R24, RZ ;  /* 0x000000ff00187202 */ /* 0x000fe20000000f00 */
[----:B------:R-:W-:Y:S01]  /*a3f0*/  IMAD.MOV.U32 R36, RZ, RZ, R2 ;  /* 0x000000ffff247224 */ /* 0x000fe200078e0002 */
[----:B------:R-:W-:-:S07]  /*a400*/  IADD3 R37, -R110, UR4, RZ ;  /* 0x000000046e257c10 */ /* 0x000fce000fffe1ff */
.L_x_2215:
        /* <DEDUP_REMOVED lines=16> */
.L_x_2204:
        /* <DEDUP_REMOVED lines=19> */
.L_x_2205:
[----:B------:R-:W-:Y:S05]  /*a640*/  BSYNC B1 ;  /* 0x0000000000017941 */ /* 0x000fea0003800000 */
.L_x_2203:
        /* <DEDUP_REMOVED lines=10> */
[----:B------:R-:W-:Y:S01]  /*a6f0*/  IMAD R3, R23, R9, R3 ;  /* 0x0000000917037224 */ /* 0x000fe200078e0203 */
[----:B------:R-:W-:-:S03]  /*a700*/  MOV R20, R21 ;  /* 0x0000001500147202 */ /* 0x000fc60000000f00 */
[----:B------:R-:W-:Y:S02]  /*a710*/  IMAD.IADD R3, R5, 0x1, R3 ;  /* 0x0000000105037824 */ /* 0x000fe400078e0203 */
        /* <DEDUP_REMOVED lines=18> */
.L_x_2207:
        /* <DEDUP_REMOVED lines=19> */
.L_x_2208:
[----:B------:R-:W-:Y:S05]  /*a970*/  BSYNC B1 ;  /* 0x0000000000017941 */ /* 0x000fea0003800000 */
.L_x_2206:
        /* <DEDUP_REMOVED lines=29> */
.L_x_2210:
        /* <DEDUP_REMOVED lines=19> */
.L_x_2211:
[----:B------:R-:W-:Y:S05]  /*ac80*/  BSYNC B1 ;  /* 0x0000000000017941 */ /* 0x000fea0003800000 */
.L_x_2209:
        /* <DEDUP_REMOVED lines=28> */
.L_x_2213:
        /* <DEDUP_REMOVED lines=19> */
.L_x_2214:
[----:B------:R-:W-:Y:S05]  /*af80*/  BSYNC B1 ;  /* 0x0000000000017941 */ /* 0x000fea0003800000 */
.L_x_2212:
[----:B------:R-:W2:Y:S01]  /*af90*/  LDG.E.64 R16, desc[UR36][R16.64+-0x18] ;  /* 0xffffe82410107981 */ /* 0x000ea2000c1e1b00 */
[----:B------:R-:W-:Y:S01]  /*afa0*/  IADD3 R9, P0, RZ, -R20, RZ ;  /* 0x80000014ff097210 */ /* 0x000fe20007f1e0ff */
[----:B------:R-:W-:Y:S01]  /*afb0*/  IMAD.MOV.U32 R6, RZ, RZ, R18 ;  /* 0x000000ffff067224 */ /* 0x000fe200078e0012 */
[----:B------:R-:W-:Y:S01]  /*afc0*/  MOV R7, R19 ;  /* 0x0000001300077202 */ /* 0x000fe20000000f00 */
[----:B------:R-:W-:Y:S01]  /*afd0*/  VIADD R37, R37, 0xfffffffc ;  /* 0xfffffffc25257836 */ /* 0x000fe20000000000 */
[----:B------:R-:W-:Y:S01]  /*afe0*/  MOV R8, R14 ;  /* 0x0000000e00087202 */ /* 0x000fe20000000f00 */
        /* <DEDUP_REMOVED lines=10> */
[----:B------:R-:W-:Y:S02]  /*b090*/  IMAD R3, R17, R6, R3 ;  /* 0x0000000611037224 */ /* 0x000fe400078e0203 */
[----:B------:R-:W-:-:S03]  /*b0a0*/  IMAD.MOV.U32 R21, RZ, RZ, R8 ;  /* 0x000000ffff157224 */ /* 0x000fc600078e0008 */
[----:B------:R-:W-:Y:S01]  /*b0b0*/  IADD3 R24, R9, R3, RZ ;  /* 0x0000000309187210 */ /* 0x000fe20007ffe0ff */
[----:B------:R-:W-:Y:S06]  /*b0c0*/  @P0 BRA `(.L_x_2215) ;  /* 0xfffffff000d00947 */ /* 0x000fec000383ffff */
[----:B------:R-:W-:Y:S05]  /*b0d0*/  BSYNC B0 ;  /* 0x0000000000007941 */ /* 0x000fea0003800000 */
.L_x_2202:
        /* <DEDUP_REMOVED lines=18> */
.L_x_2218:
        /* <DEDUP_REMOVED lines=19> */
.L_x_2219:
[----:B------:R-:W-:Y:S05]  /*b330*/  BSYNC B0 ;  /* 0x0000000000007941 */ /* 0x000fea0003800000 */
.L_x_2217:
[----:B------:R-:W-:Y:S02]  /*b340*/  ULDC.64 UR4, c[0x0][0x240] ;  /* 0x0000900000047ab9 */ /* 0x000fe40000000a00 */
[----:B------:R-:W-:-:S04]  /*b350*/  LEA R12, P0, R36, UR4, 0x3 ;  /* 0x00000004240c7c11 */ /* 0x000fc8000f8018ff */
[----:B------:R-:W-:-:S05]  /*b360*/  LEA.HI.X R13, R36, UR5, R13, 0x3, P0 ;  /* 0x00000005240d7c11 */ /* 0x000fca00080f1c0d */
[----:B------:R-:W2:Y:S01]  /*b370*/  LDG.E.64 R6, desc[UR36][R12.64] ;  /* 0x000000240c067981 */ /* 0x000ea2000c1e1b00 */
[----:B------:R-:W-:Y:S01]  /*b380*/  IADD3 R9, P0, RZ, -R14, RZ ;  /* 0x8000000eff097210 */ /* 0x000fe20007f1e0ff */
[----:B------:R-:W-:Y:S01]  /*b390*/  IMAD.MOV.U32 R4, RZ, RZ, R20 ;  /* 0x000000ffff047224 */ /* 0x000fe200078e0014 */
[----:B------:R-:W-:Y:S02]  /*b3a0*/  MOV R8, R21 ;  /* 0x0000001500087202 */ /* 0x000fe40000000f00 */
[----:B------:R-:W-:Y:S01]  /*b3b0*/  IADD3.X R3, RZ, ~R15, RZ, P0, !PT ;  /* 0x8000000fff037210 */ /* 0x000fe200007fe4ff */
[----:B------:R-:W-:Y:S01]  /*b3c0*/  IMAD.WIDE.U32 R4, R18, R9, R4 ;  /* 0x0000000912047225 */ /* 0x000fe200078e0004 */
[----:B------:R-:W-:-:S03]  /*b3d0*/  ISETP.NE.AND P0, PT, R110, 0x1, PT ;  /* 0x000000016e00780c */ /* 0x000fc60003f05270 */
[----:B------:R-:W-:-:S04]  /*b3e0*/  IMAD R3, R3, R18, RZ ;  /* 0x0000001203037224 */ /* 0x000fc800078e02ff */
        /* <DEDUP_REMOVED lines=22> */
.L_x_2221:
        /* <DEDUP_REMOVED lines=19> */
.L_x_2222:
[----:B------:R-:W-:Y:S05]  /*b680*/  BSYNC B0 ;  /* 0x0000000000007941 */ /* 0x000fea0003800000 */
.L_x_2220:
[----:B------:R-:W2:Y:S01]  /*b690*/  LDG.E.64 R6, desc[UR36][R12.64+-0x8] ;  /* 0xfffff8240c067981 */ /* 0x000ea2000c1e1b00 */
[----:B------:R-:W-:Y:S01]  /*b6a0*/  IADD3 R11, P0, RZ, -R4, RZ ;  /* 0x80000004ff0b7210 */ /* 0x000fe20007f1e0ff */
[----:B------:R-:W-:Y:S01]  /*b6b0*/  IMAD.MOV.U32 R9, RZ, RZ, R15 ;  /* 0x000000ffff097224 */ /* 0x000fe200078e000f */
[----:B------:R-:W-:Y:S02]  /*b6c0*/  MOV R8, R14 ;  /* 0x0000000e00087202 */ /* 0x000fe40000000f00 */
[----:B------:R-:W-:Y:S01]  /*b6d0*/  MOV R10, R21 ;  /* 0x00000015000a7202 */ /* 0x000fe20000000f00 */
[----:B------:R-:W-:Y:S01]  /*b6e0*/  IMAD.X R3, RZ, RZ, ~R5, P0 ;  /* 0x000000ffff037224 */ /* 0x000fe200000e0e05 */
[----:B------:R-:W-:Y:S01]  /*b6f0*/  ISETP.NE.AND P0, PT, R110, 0x2, PT ;  /* 0x000000026e00780c */ /* 0x000fe20003f05270 */
[----:B------:R-:W-:-:S04]  /*b700*/  IMAD.WIDE.U32 R8, R18, R11, R8 ;  /* 0x0000000b12087225 */ /* 0x000fc800078e0008 */
        /* <DEDUP_REMOVED lines=24> */
.L_x_2224:
        /* <DEDUP_REMOVED lines=18> */
.L_x_2225:
[----:B------:R-:W-:Y:S05]  /*b9b0*/  BSYNC B0 ;  /* 0x0000000000007941 */ /* 0x000fea0003800000 */
.L_x_2223:
[----:B------:R-:W2:Y:S01]  /*b9c0*/  LDG.E.64 R12, desc[UR36][R12.64+-0x10] ;  /* 0xfffff0240c0c7981 */ /* 0x000ea2000c1e1b00 */
[----:B------:R-:W-:Y:S01]  /*b9d0*/  MOV R7, R24 ;  /* 0x0000001800077202 */ /* 0x000fe20000000f00 */
[----:B------:R-:W-:Y:S02]  /*b9e0*/  IMAD.MOV.U32 R6, RZ, RZ, R21 ;  /* 0x000000ffff067224 */ /* 0x000fe400078e0015 */
[----:B--2---:R-:W-:Y:S02]  /*b9f0*/  IMAD R3, R5, R12, RZ ;  /* 0x0000000c05037224 */ /* 0x004fe400078e02ff */
[----:B------:R-:W-:-:S04]  /*ba00*/  IMAD.WIDE.U32 R6, R12, R4, R6 ;  /* 0x000000040c067225 */ /* 0x000fc800078e0006 */
[----:B------:R-:W-:Y:S02]  /*ba10*/  IMAD R3, R13, R4, R3 ;  /* 0x000000040d037224 */ /* 0x000fe400078e0203 */
[----:B------:R-:W-:Y:S02]  /*ba20*/  IMAD.MOV.U32 R21, RZ, RZ, R6 ;  /* 0x000000ffff157224 */ /* 0x000fe400078e0006 */
[----:B------:R-:W-:-:S07]  /*ba30*/  IMAD.IADD R24, R7, 0x1, R3 ;  /* 0x0000000107187824 */ /* 0x000fce00078e0203 */
.L_x_2216:
        /* <DEDUP_REMOVED lines=19> */
.L_x_2230:
        /* <DEDUP_REMOVED lines=25> */
.L_x_2229:
[----:B------:R-:W-:Y:S05]  /*bd00*/  BSYNC B8 ;  /* 0x0000000000087941 */ /* 0x000fea0003800000 */
.L_x_2228:
[----:B------:R-:W-:-:S05]  /*bd10*/  IADD3 R16, P0, R16, 0x8, RZ ;  /* 0x0000000810107810 */ /* 0x000fca0007f1e0ff */
[----:B------:R-:W-:Y:S01]  /*bd20*/  IMAD.X R17, RZ, RZ, R17, P0 ;  /* 0x000000ffff117224 */ /* 0x000fe200000e0611 */
[----:B------:R-:W-:-:S04]  /*bd30*/  ISETP.GE.U32.AND P0, PT, R16, R19, PT ;  /* 0x000000131000720c */ /* 0x000fc80003f06070 */
[----:B------:R-:W-:-:S13]  /*bd40*/  ISETP.GE.U32.AND.EX P0, PT, R17, R24, PT, P0 ;  /* 0x000000181100720c */ /* 0x000fda0003f06100 */
[----:B------:R-:W-:Y:S05]  /*bd50*/  @!P0 BRA `(.L_x_2230) ;  /* 0xfffffffc00848947 */ /* 0x000fea000383ffff */
.L_x_2227:
[----:B------:R-:W-:Y:S05]  /*bd60*/  BSYNC B7 ;  /* 0x0000000000077941 */ /* 0x000fea0003800000 */
.L_x_2226:
        /* <DEDUP_REMOVED lines=22> */
.L_x_2232:
[----:B------:R-:W-:Y:S05]  /*bed0*/  BSYNC B7 ;  /* 0x0000000000077941 */ /* 0x000fea0003800000 */
.L_x_2231:
        /* <DEDUP_REMOVED lines=22> */
.L_x_2234:
[----:B------:R-:W-:Y:S05]  /*c040*/  BSYNC B7 ;  /* 0x0000000000077941 */ /* 0x000fea0003800000 */
.L_x_2233:
        /* <DEDUP_REMOVED lines=29> */
.L_x_2236:
[----:B------:R-:W-:Y:S05]  /*c220*/  BSYNC B7 ;  /* 0x0000000000077941 */ /* 0x000fea0003800000 */
.L_x_2235:
[----:B------:R-:W-:Y:S01]  /*c230*/  ISETP.NE.AND P6, PT, R73, RZ, PT ;  /* 0x000000ff4900720c */ /* 0x000fe20003fc5270 */
[----:B------:R-:W-:Y:S01]  /*c240*/  ULDC.64 UR4, c[0x0][0x228] ;  /* 0x00008a0000047ab9 */ /* 0x000fe20000000a00 */
[----:B------:R-:W-:Y:S01]  /*c250*/  CS2R R22, SRZ ;  /* 0x0000000000167805 */ /* 0x000fe2000001ff00 */
[----:B------:R-:W-:Y:S02]  /*c260*/  IMAD R3, R101, UR4, RZ ;  /* 0x0000000465037c24 */ /* 0x000fe4000f8e02ff */
[----:B------:R-:W-:-:S04]  /*c270*/  IMAD.WIDE.U32 R24, R100, UR4, RZ ;  /* 0x0000000464187c25 */ /* 0x000fc8000f8e00ff */
[----:B------:R-:W-:Y:S02]  /*c280*/  IMAD R3, R100, UR5, R3 ;  /* 0x0000000564037c24 */ /* 0x000fe4000f8e0203 */
[----:B------:R-:W-:-:S03]  /*c290*/  IMAD.MOV.U32 R26, RZ, RZ, R2 ;  /* 0x000000ffff1a7224 */ /* 0x000fc600078e0002 */
[----:B------:R-:W-:Y:S01]  /*c2a0*/  IADD3 R5, R25, R3, RZ ;  /* 0x0000000319057210 */ /* 0x000fe20007ffe0ff */
[----:B------:R-:W-:Y:S06]  /*c2b0*/  @!P6 BRA `(.L_x_2237) ;  /* 0x0000000c003ce947 */ /* 0x000fec0003800000 */
[----:B------:R-:W-:Y:S01]  /*c2c0*/  ULDC UR4, c[0x0][0x230] ;  /* 0x00008c0000047ab9 */ /* 0x000fe20000000800 */
[----:B------:R-:W-:Y:S01]  /*c2d0*/  BSSY B0, `(.L_x_2237) ;  /* 0x00000cd000007945 */ /* 0x000fe20003800000 */
[----:B------:R-:W-:Y:S01]  /*c2e0*/  CS2R R22, SRZ ;  /* 0x0000000000167805 */ /* 0x000fe2000001ff00 */
[----:B------:R-:W-:Y:S01]  /*c2f0*/  IMAD.MOV.U32 R26, RZ, RZ, R2 ;  /* 0x000000ffff1a7224 */ /* 0x000fe200078e0002 */
[----:B------:R-:W-:-:S07]  /*c300*/  IADD3 R27, -R110, UR4, RZ ;  /* 0x000000046e1b7c10 */ /* 0x000fce000fffe1ff */
.L_x_2250:
        /* <DEDUP_REMOVED lines=16> */
.L_x_2239:
        /* <DEDUP_REMOVED lines=19> */
.L_x_2240:
[----:B------:R-:W-:Y:S05]  /*c540*/  BSYNC B1 ;  /* 0x0000000000017941 */ /* 0x000fea0003800000 */
.L_x_2238:
[----:B------:R-:W-:Y:S01]  /*c550*/  ULDC.64 UR4, c[0x0][0x240] ;  /* 0x0000900000047ab9 */ /* 0x000fe20000000a00 */
[----:B------:R-:W2:Y:S01]  /*c560*/  LDG.E.64 R18, desc[UR36][R12.64+-0x8] ;  /* 0xfffff8240c127981 */ /* 0x000ea2000c1e1b00 */
[----:B------:R-:W-:-:S04]  /*c570*/  LEA R16, P0, R26, UR4, 0x3 ;  /* 0x000000041a107c11 */ /* 0x000fc8000f8018ff */
[----:B------:R-:W-:-:S05]  /*c580*/  LEA.HI.X R17, R26, UR5, R17, 0x3, P0 ;  /* 0x000000051a117c11 */ /* 0x000fca00080f1c11 */
[----:B------:R-:W3:Y:S01]  /*c590*/  LDG.E.64 R6, desc[UR36][R16.64] ;  /* 0x0000002410067981 */ /* 0x000ee2000c1e1b00 */
[----:B------:R-:W-:Y:S01]  /*c5a0*/  IADD3 R9, P0, RZ, -R14, RZ ;  /* 0x8000000eff097210 */ /* 0x000fe20007f1e0ff */
[----:B------:R-:W-:-:S04]  /*c5b0*/  IMAD.MOV.U32 R4, RZ, RZ, R24 ;  /* 0x000000ffff047224 */ /* 0x000fc800078e0018 */
[----:B------:R-:W-:-:S04]  /*c5c0*/  IMAD.X R3, RZ, RZ, ~R15, P0 ;  /* 0x000000ffff037224 */ /* 0x000fc800000e0e0f */
[----:B------:R-:W-:Y:S02]  /*c5d0*/  IMAD R3, R3, R20, RZ ;  /* 0x0000001403037224 */ /* 0x000fe400078e02ff */
[----:B------:R-:W-:-:S04]  /*c5e0*/  IMAD.WIDE.U32 R4, R20, R9, R4 ;  /* 0x0000000914047225 */ /* 0x000fc800078e0004 */
[----:B------:R-:W-:-:S05]  /*c5f0*/  IMAD R3, R21, R9, R3 ;  /* 0x0000000915037224 */ /* 0x000fca00078e0203 */
[----:B------:R-:W-:Y:S01]  /*c600*/  IADD3 R3, R5, R3, RZ ;  /* 0x0000000305037210 */ /* 0x000fe20007ffe0ff */
        /* <DEDUP_REMOVED lines=17> */
.L_x_2242:
        /* <DEDUP_REMOVED lines=19> */
.L_x_2243:
[----:B------:R-:W-:Y:S05]  /*c850*/  BSYNC B1 ;  /* 0x0000000000017941 */ /* 0x000fea0003800000 */
.L_x_2241:
        /* <DEDUP_REMOVED lines=29> */
.L_x_2245:
        /* <DEDUP_REMOVED lines=19> */
.L_x_2246:
[----:B------:R-:W-:Y:S05]  /*cb60*/  BSYNC B1 ;  /* 0x0000000000017941 */ /* 0x000fea0003800000 */
.L_x_2244:
[----:B------:R-:W2:Y:S04]  /*cb70*/  LDG.E.64 R12, desc[UR36][R12.64+-0x18] ;  /* 0xffffe8240c0c7981 */ /* 0x000ea8000c1e1b00 */
[----:B------:R-:W3:Y:S01]  /*cb80*/  LDG.E.64 R4, desc[UR36][R16.64+-0x10] ;  /* 0xfffff02410047981 */ /* 0x000ee2000c1e1b00 */
[----:B------:R-:W-:Y:S01]  /*cb90*/  IADD3 R9, P0, RZ, -R18, RZ ;  /* 0x80000012ff097210 */ /* 0x000fe20007f1e0ff */
[----:B------:R-:W-:Y:S01]  /*cba0*/  IMAD.MOV.U32 R6, RZ, RZ, R22 ;  /* 0x000000ffff067224 */ /* 0x000fe200078e0016 */
[----:B------:R-:W-:Y:S01]  /*cbb0*/  MOV R7, R23 ;  /* 0x0000001700077202 */ /* 0x000fe20000000f00 */
[----:B------:R-:W-:Y:S01]  /*cbc0*/  IMAD.MOV.U32 R15, RZ, RZ, R20 ;  /* 0x000000ffff0f7224 */ /* 0x000fe200078e0014 */
[----:B------:R-:W-:Y:S01]  /*cbd0*/  BSSY B1, `(.L_x_2247) ;  /* 0x0000029000017945 */ /* 0x000fe20003800000 */
        /* <DEDUP_REMOVED lines=21> */
.L_x_2248:
        /* <DEDUP_REMOVED lines=19> */
.L_x_2249:
[----:B------:R-:W-:Y:S05]  /*ce60*/  BSYNC B1 ;  /* 0x0000000000017941 */ /* 0x000fea0003800000 */
.L_x_2247:
[----:B------:R-:W2:Y:S01]  /*ce70*/  LDG.E.64 R16, desc[UR36][R16.64+-0x18] ;  /* 0xffffe82410107981 */ /* 0x000ea2000c1e1b00 */
[----:B------:R-:W-:Y:S01]  /*ce80*/  IADD3 R9, P0, RZ, -R24, RZ ;  /* 0x80000018ff097210 */ /* 0x000fe20007f1e0ff */
[----:B------:R-:W-:Y:S02]  /*ce90*/  IMAD.MOV.U32 R6, RZ, RZ, R18 ;  /* 0x000000ffff067224 */ /* 0x000fe400078e0012 */
[----:B------:R-:W-:Y:S01]  /*cea0*/  IMAD.MOV.U32 R7, RZ, RZ, R19 ;  /* 0x000000ffff077224 */ /* 0x000fe200078e0013 */
[----:B------:R-:W-:Y:S01]  /*ceb0*/  IADD3.X R3, RZ, ~R5, RZ, P0, !PT ;  /* 0x80000005ff037210 */ /* 0x000fe200007fe4ff */
[----:B------:R-:W-:Y:S02]  /*cec0*/  VIADD R27, R27, 0xfffffffc ;  /* 0xfffffffc1b1b7836 */ /* 0x000fe40000000000 */
[----:B------:R-:W-:-:S03]  /*ced0*/  IMAD.WIDE.U32 R6, R12, R9, R6 ;  /* 0x000000090c067225 */ /* 0x000fc600078e0006 */
[----:B------:R-:W-:Y:S01]  /*cee0*/  ISETP.NE.AND P0, PT, R27, RZ, PT ;  /* 0x000000ff1b00720c */ /* 0x000fe20003f05270 */
[----:B------:R-:W-:Y:S02]  /*cef0*/  IMAD R3, R3, R12, RZ ;  /* 0x0000000c03037224 */ /* 0x000fe400078e02ff */
[----:B------:R-:W-:Y:S01]  /*cf00*/  IMAD.MOV.U32 R21, RZ, RZ, R20 ;  /* 0x000000ffff157224 */ /* 0x000fe200078e0014 */
[----:B------:R-:W-:Y:S01]  /*cf10*/  MOV R20, R14 ;  /* 0x0000000e00147202 */ /* 0x000fe20000000f00 */
[----:B------:R-:W-:Y:S02]  /*cf20*/  IMAD R3, R13, R9, R3 ;  /* 0x000000090d037224 */ /* 0x000fe400078e0203 */
[----:B------:R-:W-:-:S03]  /*cf30*/  VIADD R26, R26, 0xfffffffc ;  /* 0xfffffffc1a1a7836 */ /* 0x000fc60000000000 */
[----:B------:R-:W-:-:S05]  /*cf40*/  IADD3 R3, R7, R3, RZ ;  /* 0x0000000307037210 */ /* 0x000fca0007ffe0ff */
[----:B--2---:R-:W-:Y:S02]  /*cf50*/  IMAD R3, R3, R16, RZ ;  /* 0x0000001003037224 */ /* 0x004fe400078e02ff */
[----:B------:R-:W-:-:S04]  /*cf60*/  IMAD.WIDE.U32 R22, R16, R6, R20 ;  /* 0x0000000610167225 */ /* 0x000fc800078e0014 */
[----:B------:R-:W-:-:S04]  /*cf70*/  IMAD R3, R17, R6, R3 ;  /* 0x0000000611037224 */ /* 0x000fc800078e0203 */
[----:B------:R-:W-:Y:S01]  /*cf80*/  IMAD.IADD R23, R23, 0x1, R3 ;  /* 0x0000000117177824 */ /* 0x000fe200078e0203 */
[----:B------:R-:W-:Y:S06]  /*cf90*/  @P0 BRA `(.L_x_2250) ;  /* 0xfffffff000dc0947 */ /* 0x000fec000383ffff */
[----:B------:R-:W-:Y:S05]  /*cfa0*/  BSYNC B0 ;  /* 0x0000000000007941 */ /* 0x000fea0003800000 */
.L_x_2237:
        /* <DEDUP_REMOVED lines=18> */
.L_x_2253:
        /* <DEDUP_REMOVED lines=19> */
.L_x_2254:
[----:B------:R-:W-:Y:S05]  /*d200*/  BSYNC B0 ;  /* 0x0000000000007941 */ /* 0x000fea0003800000 */
.L_x_2252:
[----:B------:R-:W-:Y:S02]  /*d210*/  ULDC.64 UR4, c[0x0][0x240] ;  /* 0x0000900000047ab9 */ /* 0x000fe40000000a00 */
[----:B------:R-:W-:-:S04]  /*d220*/  LEA R12, P0, R26, UR4, 0x3 ;  /* 0x000000041a0c7c11 */ /* 0x000fc8000f8018ff */
[----:B------:R-:W-:-:S05]  /*d230*/  LEA.HI.X R13, R26, UR5, R13, 0x3, P0 ;  /* 0x000000051a0d7c11 */ /* 0x000fca00080f1c0d */
[----:B------:R-:W2:Y:S01]  /*d240*/  LDG.E.64 R6, desc[UR36][R12.64] ;  /* 0x000000240c067981 */ /* 0x000ea2000c1e1b00 */
[----:B------:R-:W-:Y:S01]  /*d250*/  IADD3 R9, P0, RZ, -R14, RZ ;  /* 0x8000000eff097210 */ /* 0x000fe20007f1e0ff */
[----:B------:R-:W-:-:S04]  /*d260*/  IMAD.MOV.U32 R4, RZ, RZ, R24 ;  /* 0x000000ffff047224 */ /* 0x000fc800078e0018 */
[----:B------:R-:W-:Y:S01]  /*d270*/  IMAD.X R3, RZ, RZ, ~R15, P0 ;  /* 0x000000ffff037224 */ /* 0x000fe200000e0e0f */
        /* <DEDUP_REMOVED lines=23> */
.L_x_2256:
        /* <DEDUP_REMOVED lines=19> */
.L_x_2257:
[----:B------:R-:W-:Y:S05]  /*d520*/  BSYNC B0 ;  /* 0x0000000000007941 */ /* 0x000fea0003800000 */
.L_x_2255:
        /* <DEDUP_REMOVED lines=29> */
.L_x_2259:
        /* <DEDUP_REMOVED lines=18> */
.L_x_2260:
[----:B------:R-:W-:Y:S05]  /*d820*/  BSYNC B0 ;  /* 0x0000000000007941 */ /* 0x000fea0003800000 */
.L_x_2258:
[----:B------:R-:W2:Y:S02]  /*d830*/  LDG.E.64 R12, desc[UR36][R12.64+-0x10] ;  /* 0xfffff0240c0c7981 */ /* 0x000ea4000c1e1b00 */
[----:B--2---:R-:W-:Y:S02]  /*d840*/  IMAD R3, R5, R12, RZ ;  /* 0x0000000c05037224 */ /* 0x004fe400078e02ff */
[----:B------:R-:W-:-:S04]  /*d850*/  IMAD.WIDE.U32 R22, R12, R4, R22 ;  /* 0x000000040c167225 */ /* 0x000fc800078e0016 */
[----:B------:R-:W-:-:S05]  /*d860*/  IMAD R3, R13, R4, R3 ;  /* 0x000000040d037224 */ /* 0x000fca00078e0203 */
[----:B------:R-:W-:-:S07]  /*d870*/  IADD3 R23, R23, R3, RZ ;  /* 0x0000000317177210 */ /* 0x000fce0007ffe0ff */
.L_x_2251:
        /* <DEDUP_REMOVED lines=19> */
.L_x_2265:
        /* <DEDUP_REMOVED lines=25> */
.L_x_2264:
[----:B------:R-:W-:Y:S05]  /*db40*/  BSYNC B8 ;  /* 0x0000000000087941 */ /* 0x000fea0003800000 */
.L_x_2263:
[----:B------:R-:W-:-:S05]  /*db50*/  IADD3 R16, P0, R16, 0x8, RZ ;  /* 0x0000000810107810 */ /* 0x000fca0007f1e0ff */
[----:B------:R-:W-:Y:S01]  /*db60*/  IMAD.X R17, RZ, RZ, R17, P0 ;  /* 0x000000ffff117224 */ /* 0x000fe200000e0611 */
[----:B------:R-:W-:-:S04]  /*db70*/  ISETP.GE.U32.AND P0, PT, R16, R19, PT ;  /* 0x000000131000720c */ /* 0x000fc80003f06070 */
[----:B------:R-:W-:-:S13]  /*db80*/  ISETP.GE.U32.AND.EX P0, PT, R17, R18, PT, P0 ;  /* 0x000000121100720c */ /* 0x000fda0003f06100 */
[----:B------:R-:W-:Y:S05]  /*db90*/  @!P0 BRA `(.L_x_2265) ;  /* 0xfffffffc00848947 */ /* 0x000fea000383ffff */
.L_x_2262:
[----:B------:R-:W-:Y:S05]  /*dba0*/  BSYNC B7 ;  /* 0x0000000000077941 */ /* 0x000fea0003800000 */
.L_x_2261:
        /* <DEDUP_REMOVED lines=22> */
.L_x_2267:
[----:B------:R-:W-:Y:S05]  /*dd10*/  BSYNC B7 ;  /* 0x0000000000077941 */ /* 0x000fea0003800000 */
.L_x_2266:
        /* <DEDUP_REMOVED lines=22> */
.L_x_2269:
[----:B------:R-:W-:Y:S05]  /*de80*/  BSYNC B7 ;  /* 0x0000000000077941 */ /* 0x000fea0003800000 */
.L_x_2268:
        /* <DEDUP_REMOVED lines=29> */
.L_x_2271:
[----:B------:R-:W-:Y:S05]  /*e060*/  BSYNC B7 ;  /* 0x0000000000077941 */ /* 0x000fea0003800000 */
.L_x_2270:
        /* <DEDUP_REMOVED lines=14> */
.L_x_2285:
        /* <DEDUP_REMOVED lines=16> */
.L_x_2274:
        /* <DEDUP_REMOVED lines=19> */
.L_x_2275:
[----:B------:R-:W-:Y:S05]  /*e380*/  BSYNC B1 ;  /* 0x0000000000017941 */ /* 0x000fea0003800000 */
.L_x_2273:
[----:B------:R-:W-:Y:S01]  /*e390*/  ULDC.64 UR4, c[0x0][0x240] ;  /* 0x0000900000047ab9 */ /* 0x000fe20000000a00 */
[----:B------:R-:W2:Y:S01]  /*e3a0*/  LDG.E.64 R18, desc[UR36][R12.64+-0x8] ;  /* 0xfffff8240c127981 */ /* 0x000ea2000c1e1b00 */
        /* <DEDUP_REMOVED lines=27> */
.L_x_2277:
        /* <DEDUP_REMOVED lines=19> */
.L_x_2278:
[----:B------:R-:W-:Y:S05]  /*e690*/  BSYNC B1 ;  /* 0x0000000000017941 */ /* 0x000fea0003800000 */
.L_x_2276:
        /* <DEDUP_REMOVED lines=29> */
.L_x_2280:
        /* <DEDUP_REMOVED lines=19> */
.L_x_2281:
[----:B------:R-:W-:Y:S05]  /*e9a0*/  BSYNC B1 ;  /* 0x0000000000017941 */ /* 0x000fea0003800000 */
.L_x_2279:
        /* <DEDUP_REMOVED lines=28> */
.L_x_2283:
        /* <DEDUP_REMOVED lines=19> */
.L_x_2284:
[----:B------:R-:W-:Y:S05]  /*eca0*/  BSYNC B1 ;  /* 0x0000000000017941 */ /* 0x000fea0003800000 */
.L_x_2282:
        /* <DEDUP_REMOVED lines=20> */
.L_x_2272:
        /* <DEDUP_REMOVED lines=18> */
.L_x_2288:
        /* <DEDUP_REMOVED lines=19> */
.L_x_2289:
[----:B------:R-:W-:Y:S05]  /*f040*/  BSYNC B0 ;  /* 0x0000000000007941 */ /* 0x000fea0003800000 */
.L_x_2287:
        /* <DEDUP_REMOVED lines=30> */
.L_x_2291:
        /* <DEDUP_REMOVED lines=19> */
.L_x_2292:
[----:B------:R-:W-:Y:S05]  /*f360*/  BSYNC B0 ;  /* 0x0000000000007941 */ /* 0x000fea0003800000 */
.L_x_2290:
        /* <DEDUP_REMOVED lines=29> */
.L_x_2294:
        /* <DEDUP_REMOVED lines=18> */
.L_x_2295:
[----:B------:R-:W-:Y:S05]  /*f660*/  BSYNC B0 ;  /* 0x0000000000007941 */ /* 0x000fea0003800000 */
.L_x_2293:
[----:B------:R-:W2:Y:S02]  /*f670*/  LDG.E.64 R12, desc[UR36][R12.64+-0x10] ;  /* 0xfffff0240c0c7981 */ /* 0x000ea4000c1e1b00 */
[----:B--2---:R-:W-:Y:S02]  /*f680*/  IMAD R3, R5, R12, RZ ;  /* 0x0000000c05037224 */ /* 0x004fe400078e02ff */
[----:B------:R-:W-:-:S04]  /*f690*/  IMAD.WIDE.U32 R22, R12, R4, R22 ;  /* 0x000000040c167225 */ /* 0x000fc800078e0016 */
[----:B------:R-:W-:-:S04]  /*f6a0*/  IMAD R3, R13, R4, R3 ;  /* 0x000000040d037224 */ /* 0x000fc800078e0203 */
[----:B------:R-:W-:-:S07]  /*f6b0*/  IMAD.IADD R23, R23, 0x1, R3 ;  /* 0x0000000117177824 */ /* 0x000fce00078e0203 */
.L_x_2286:
        /* <DEDUP_REMOVED lines=19> */
.L_x_2300:
        /* <DEDUP_REMOVED lines=25> */
.L_x_2299:
[----:B------:R-:W-:Y:S05]  /*f980*/  BSYNC B8 ;  /* 0x0000000000087941 */ /* 0x000fea0003800000 */
.L_x_2298:
[----:B------:R-:W-:-:S04]  /*f990*/  IADD3 R16, P0, R16, 0x8, RZ ;  /* 0x0000000810107810 */ /* 0x000fc80007f1e0ff */
[----:B------:R-:W-:Y:S02]  /*f9a0*/  IADD3.X R17, RZ, R17, RZ, P0, !PT ;  /* 0x00000011ff117210 */ /* 0x000fe400007fe4ff */
[----:B------:R-:W-:-:S04]  /*f9b0*/  ISETP.GE.U32.AND P0, PT, R16, R19, PT ;  /* 0x000000131000720c */ /* 0x000fc80003f06070 */
[----:B------:R-:W-:-:S13]  /*f9c0*/  ISETP.GE.U32.AND.EX P0, PT, R17, R18, PT, P0 ;  /* 0x000000121100720c */ /* 0x000fda0003f06100 */
[----:B------:R-:W-:Y:S05]  /*f9d0*/  @!P0 BRA `(.L_x_2300) ;  /* 0xfffffffc00848947 */ /* 0x000fea000383ffff */
.L_x_2297:
[----:B------:R-:W-:Y:S05]  /*f9e0*/  BSYNC B7 ;  /* 0x0000000000077941 */ /* 0x000fea0003800000 */
.L_x_2296:
        /* <DEDUP_REMOVED lines=22> */
.L_x_2302:
[----:B------:R-:W-:Y:S05]  /*fb50*/  BSYNC B7 ;  /* 0x0000000000077941 */ /* 0x000fea0003800000 */
.L_x_2301:
        /* <DEDUP_REMOVED lines=22> */
.L_x_2304:
[----:B------:R-:W-:Y:S05]  /*fcc0*/  BSYNC B7 ;  /* 0x0000000000077941 */ /* 0x000fea0003800000 */
.L_x_2303:
        /* <DEDUP_REMOVED lines=29> */
.L_x_2306:
[----:B------:R-:W-:Y:S05]  /*fea0*/  BSYNC B7 ;  /* 0x0000000000077941 */ /* 0x000fea0003800000 */
.L_x_2305:
        /* <DEDUP_REMOVED lines=14> */
.L_x_2320:
        /* <DEDUP_REMOVED lines=16> */
.L_x_2309:
        /* <DEDUP_REMOVED lines=19> */
.L_x_2310:
[----:B------:R-:W-:Y:S05]  /*101c0*/  BSYNC B1 ;  /* 0x0000000000017941 */ /* 0x000fea0003800000 */
.L_x_2308:
        /* <DEDUP_REMOVED lines=29> */
.L_x_2312:
        /* <DEDUP_REMOVED lines=19> */
.L_x_2313:
[----:B------:R-:W-:Y:S05]  /*104d0*/  BSYNC B1 ;  /* 0x0000000000017941 */ /* 0x000fea0003800000 */
.L_x_2311:
        /* <DEDUP_REMOVED lines=28> */
.L_x_2315:
        /* <DEDUP_REMOVED lines=19> */
.L_x_2316:
[----:B------:R-:W-:Y:S05]  /*107d0*/  BSYNC B1 ;  /* 0x0000000000017941 */ /* 0x000fea0003800000 */
.L_x_2314:
        /* <DEDUP_REMOVED lines=28> */
.L_x_2318:
        /* <DEDUP_REMOVED lines=19> */
.L_x_2319:
[----:B------:R-:W-:Y:S05]  /*10ad0*/  BSYNC B1 ;  /* 0x0000000000017941 */ /* 0x000fea0003800000 */
.L_x_2317:
        /* <DEDUP_REMOVED lines=19> */
.L_x_2307:
        /* <DEDUP_REMOVED lines=18> */
.L_x_2323:
        /* <DEDUP_REMOVED lines=19> */
.L_x_2324:
[----:B------:R-:W-:Y:S05]  /*10e60*/  BSYNC B0 ;  /* 0x0000000000007941 */ /* 0x000fea0003800000 */
.L_x_2322:
        /* <DEDUP_REMOVED lines=30> */
.L_x_2326:
        /* <DEDUP_REMOVED lines=19> */
.L_x_2327:
[----:B------:R-:W-:Y:S05]  /*11180*/  BSYNC B0 ;  /* 0x0000000000007941 */ /* 0x000fea0003800000 */
.L_x_2325:
        /* <DEDUP_REMOVED lines=29> */
.L_x_2329:
        /* <DEDUP_REMOVED lines=18> */
.L_x_2330:
[----:B------:R-:W-:Y:S05]  /*11480*/  BSYNC B0 ;  /* 0x0000000000007941 */ /* 0x000fea0003800000 */
.L_x_2328:
[----:B------:R-:W2:Y:S02]  /*11490*/  LDG.E.64 R12, desc[UR36][R12.64+-0x10] ;  /* 0xfffff0240c0c7981 */ /* 0x000ea4000c1e1b00 */
[----:B--2---:R-:W-:Y:S02]  /*114a0*/  IMAD R3, R5, R12, RZ ;  /* 0x0000000c05037224 */ /* 0x004fe400078e02ff */
[----:B------:R-:W-:-:S04]  /*114b0*/  IMAD.WIDE.U32 R22, R12, R4, R22 ;  /* 0x000000040c167225 */ /* 0x000fc800078e0016 */
[----:B------:R-:W-:-:S05]  /*114c0*/  IMAD R3, R13, R4, R3 ;  /* 0x000000040d037224 */ /* 0x000fca00078e0203 */
[----:B------:R-:W-:-:S07]  /*114d0*/  IADD3 R23, R23, R3, RZ ;  /* 0x0000000317177210 */ /* 0x000fce0007ffe0ff */
.L_x_2321:
        /* <DEDUP_REMOVED lines=19> */
.L_x_2335:
        /* <DEDUP_REMOVED lines=25> */
.L_x_2334:
[----:B------:R-:W-:Y:S05]  /*117a0*/  BSYNC B8 ;  /* 0x0000000000087941 */ /* 0x000fea0003800000 */
.L_x_2333:
[----:B------:R-:W-:-:S05]  /*117b0*/  IADD3 R16, P0, R16, 0x8, RZ ;  /* 0x0000000810107810 */ /* 0x000fca0007f1e0ff */
[----:B------:R-:W-:Y:S01]  /*117c0*/  IMAD.X R17, RZ, RZ, R17, P0 ;  /* 0x000000ffff117224 */ /* 0x000fe200000e0611 */
[----:B------:R-:W-:-:S04]  /*117d0*/  ISETP.GE.U32.AND P0, PT, R16, R19, PT ;  /* 0x000000131000720c */ /* 0x000fc80003f06070 */
[----:B------:R-:W-:-:S13]  /*117e0*/  ISETP.GE.U32.AND.EX P0, PT, R17, R18, PT, P0 ;  /* 0x000000121100720c */ /* 0x000fda0003f06100 */
[----:B------:R-:W-:Y:S05]  /*117f0*/  @!P0 BRA `(.L_x_2335) ;  /* 0xfffffffc00848947 */ /* 0x000fea000383ffff */
.L_x_2332:
[----:B------:R-:W-:Y:S05]  /*11800*/  BSYNC B7 ;  /* 0x0000000000077941 */ /* 0x000fea0003800000 */
.L_x_2331:
        /* <DEDUP_REMOVED lines=22> */
.L_x_2337:
[----:B------:R-:W-:Y:S05]  /*11970*/  BSYNC B7 ;  /* 0x0000000000077941 */ /* 0x000fea0003800000 */
.L_x_2336:
        /* <DEDUP_REMOVED lines=22> */
.L_x_2339:
[----:B------:R-:W-:Y:S05]  /*11ae0*/  BSYNC B7 ;  /* 0x0000000000077941 */ /* 0x000fea0003800000 */
.L_x_2338:
        /* <DEDUP_REMOVED lines=29> */
.L_x_2341:
[----:B------:R-:W-:Y:S05]  /*11cc0*/  BSYNC B7 ;  /* 0x0000000000077941 */ /* 0x000fea0003800000 */
.L_x_2340:
[----:B------:R-:W-:Y:S01]  /*11cd0*/  ISETP.NE.AND P6, PT, R73, RZ, PT ;  /* 0x000000ff4900720c */ /* 0x000fe20003fc5270 */
[----:B------:R-:W-:Y:S01]  /*11ce0*/  ULDC.64 UR4, c[0x0][0x228] ;  /* 0x00008a0000047ab9 */ /* 0x000fe20000000a00 */
[----:B------:R-:W-:Y:S01]  /*11cf0*/  CS2R R22, SRZ ;  /* 0x0000000000167805 */ /* 0x000fe2000001ff00 */
[----:B------:R-:W-:Y:S02]  /*11d00*/  IMAD R3, R107, UR4, RZ ;  /* 0x000000046b037c24 */ /* 0x000fe4000f8e02ff */
[----:B------:R-:W-:-:S04]  /*11d10*/  IMAD.WIDE.U32 R24, R106, UR4, RZ ;  /* 0x000000046a187c25 */ /* 0x000fc8000f8e00ff */
[----:B------:R-:W-:-:S04]  /*11d20*/  IMAD R3, R106, UR5, R3 ;  /* 0x000000056a037c24 */ /* 0x000fc8000f8e0203 */
[----:B------:R-:W-:Y:S01]  /*11d30*/  IMAD.IADD R5, R25, 0x1, R3 ;  /* 0x0000000119057824 */ /* 0x000fe200078e0203 */
[----:B------:R-:W-:Y:S06]  /*11d40*/  @!P6 BRA `(.L_x_2342) ;  /* 0x0000000c0034e947 */ /* 0x000fec0003800000 */
[----:B------:R-:W0:Y:S01]  /*11d50*/  LDC.64 R26, c[0x0][0x238] ;  /* 0x00008e00ff1a7b82 */ /* 0x000e220000000a00 */
[----:B------:R-:W-:Y:S01]  /*11d60*/  ULDC UR4, c[0x0][0x230] ;  /* 0x00008c0000047ab9 */ /* 0x000fe20000000800 */
[----:B------:R-:W-:Y:S01]  /*11d70*/  BSSY B0, `(.L_x_2342) ;  /* 0x00000ca000007945 */ /* 0x000fe20003800000 */
[----:B------:R-:W-:Y:S02]  /*11d80*/  CS2R R22, SRZ ;  /* 0x0000000000167805 */ /* 0x000fe4000001ff00 */
[----:B------:R-:W-:-:S07]  /*11d90*/  IADD3 R28, -R110, UR4, RZ ;  /* 0x000000046e1c7c10 */ /* 0x000fce000fffe1ff */
.L_x_2355:
        /* <DEDUP_REMOVED lines=15> */
.L_x_2344:
        /* <DEDUP_REMOVED lines=19> */
.L_x_2345:
[----:B------:R-:W-:Y:S05]  /*11fc0*/  BSYNC B1 ;  /* 0x0000000000017941 */ /* 0x000fea0003800000 */
.L_x_2343:
        /* <DEDUP_REMOVED lines=29> */
.L_x_2347:
        /* <DEDUP_REMOVED lines=19> */
.L_x_2348:
[----:B------:R-:W-:Y:S05]  /*122d0*/  BSYNC B1 ;  /* 0x0000000000017941 */ /* 0x000fea0003800000 */
.L_x_2346:
        /* <DEDUP_REMOVED lines=29> */
.L_x_2350:
        /* <DEDUP_REMOVED lines=19> */
.L_x_2351:
[----:B------:R-:W-:Y:S05]  /*125e0*/  BSYNC B1 ;  /* 0x0000000000017941 */ /* 0x000fea0003800000 */
.L_x_2349:
        /* <DEDUP_REMOVED lines=28> */
.L_x_2353:
        /* <DEDUP_REMOVED lines=19> */
.L_x_2354:
[----:B------:R-:W-:Y:S05]  /*128e0*/  BSYNC B1 ;  /* 0x0000000000017941 */ /* 0x000fea0003800000 */
.L_x_2352:
[----:B------:R-:W2:Y:S01]  /*128f0*/  LDG.E.64 R16, desc[UR36][R16.64+-0x18] ;  /* 0xffffe82410107981 */ /* 0x000ea2000c1e1b00 */
[----:B------:R-:W-:Y:S01]  /*12900*/  IADD3 R9, P0, RZ, -R24, RZ ;  /* 0x80000018ff097210 */ /* 0x000fe20007f1e0ff */
[----:B------:R-:W-:Y:S01]  /*12910*/  IMAD.MOV.U32 R7, RZ, RZ, R19 ;  /* 0x000000ffff077224 */ /* 0x000fe200078e0013 */
[----:B------:R-:W-:Y:S01]  /*12920*/  MOV R6, R18 ;  /* 0x0000001200067202 */ /* 0x000fe20000000f00 */
[----:B------:R-:W-:Y:S01]  /*12930*/  IMAD.MOV.U32 R20, RZ, RZ, R14 ;  /* 0x000000ffff147224 */ /* 0x000fe200078e000e */
[----:B------:R-:W-:Y:S01]  /*12940*/  IADD3 R28, R28, -0x4, RZ ;  /* 0xfffffffc1c1c7810 */ /* 0x000fe20007ffe0ff */
[----:B------:R-:W-:Y:S01]  /*12950*/  IMAD.X R3, RZ, RZ, ~R5, P0 ;  /* 0x000000ffff037224 */ /* 0x000fe200000e0e05 */
[----:B------:R-:W-:Y:S01]  /*12960*/  IADD3 R2, R2, -0x4, RZ ;  /* 0xfffffffc02027810 */ /* 0x000fe20007ffe0ff */
[----:B------:R-:W-:Y:S01]  /*12970*/  IMAD.WIDE.U32 R6, R12, R9, R6 ;  /* 0x000000090c067225 */ /* 0x000fe200078e0006 */
[----:B------:R-:W-:-:S03]  /*12980*/  ISETP.NE.AND P0, PT, R28, RZ, PT ;  /* 0x000000ff1c00720c */ /* 0x000fc60003f05270 */
[----:B------:R-:W-:-:S04]  /*12990*/  IMAD R3, R3, R12, RZ ;  /* 0x0000000c03037224 */ /* 0x000fc800078e02ff */
        /* <DEDUP_REMOVED lines=8> */
.L_x_2342:
        /* <DEDUP_REMOVED lines=18> */
.L_x_2358:
        /* <DEDUP_REMOVED lines=19> */
.L_x_2359:
[----:B------:R-:W-:Y:S05]  /*12c70*/  BSYNC B0 ;  /* 0x0000000000007941 */ /* 0x000fea0003800000 */
.L_x_2357:
        /* <DEDUP_REMOVED lines=30> */
.L_x_2361:
        /* <DEDUP_REMOVED lines=19> */
.L_x_2362:
[----:B------:R-:W-:Y:S05]  /*12f90*/  BSYNC B0 ;  /* 0x0000000000007941 */ /* 0x000fea0003800000 */
.L_x_2360:
        /* <DEDUP_REMOVED lines=23> */
[----:B------:R-:W-:Y:S02]  /*13110*/  MOV R0, R15 ;  /* 0x0000000f00007202 */ /* 0x000fe40000000f00 */
[----:B------:R-:W-:-:S07]  /*13120*/  MOV R11, 0x13140 ;  /* 0x00013140000b7802 */ /* 0x000fce0000000f00 */
[----:B------:R-:W-:Y:S05]  /*13130*/  CALL.REL.NOINC `($__internal_7_$__cuda_sm20_rem_s64) ;  /* 0x0000015400987944 */ /* 0x000fea0003c00000 */
[----:B------:R-:W-:Y:S02]  /*13140*/  IMAD.MOV.U32 R2, RZ, RZ, R3 ;  /* 0x000000ffff027224 */ /* 0x000fe400078e0003 */
[----:B------:R-:W-:Y:S01]  /*13150*/  IMAD.MOV.U32 R3, RZ, RZ, R0 ;  /* 0x000000ffff037224 */ /* 0x000fe200078e0000 */
[----:B------:R-:W-:Y:S06]  /*13160*/  BRA `(.L_x_2365) ;  /* 0x0000000000487947 */ /* 0x000fec0003800000 */
.L_x_2364:
        /* <DEDUP_REMOVED lines=18> */
.L_x_2365:
[----:B------:R-:W-:Y:S05]  /*13290*/  BSYNC B0 ;  /* 0x0000000000007941 */ /* 0x000fea0003800000 */
.L_x_2363:
[----:B------:R-:W2:Y:S02]  /*132a0*/  LDG.E.64 R12, desc[UR36][R12.64+-0x10] ;  /* 0xfffff0240c0c7981 */ /* 0x000ea4000c1e1b00 */
[----:B--2---:R-:W-:Y:S02]  /*132b0*/  IMAD R3, R3, R12, RZ ;  /* 0x0000000c03037224 */ /* 0x004fe400078e02ff */
[----:B------:R-:W-:-:S04]  /*132c0*/  IMAD.WIDE.U32 R22, R12, R2, R22 ;  /* 0x000000020c167225 */ /* 0x000fc800078e0016 */
[----:B------:R-:W-:-:S04]  /*132d0*/  IMAD R3, R13, R2, R3 ;  /* 0x000000020d037224 */ /* 0x000fc800078e0203 */
[----:B------:R-:W-:-:S07]  /*132e0*/  IMAD.IADD R23, R23, 0x1, R3 ;  /* 0x0000000117177824 */ /* 0x000fce00078e0203 */
.L_x_2356:
        /* <DEDUP_REMOVED lines=18> */
.L_x_2368:
        /* <DEDUP_REMOVED lines=25> */
.L_x_2367:
[----:B------:R-:W-:Y:S05]  /*135a0*/  BSYNC B7 ;  /* 0x0000000000077941 */ /* 0x000fea0003800000 */
.L_x_2366:
[----:B------:R-:W-:-:S04]  /*135b0*/  IADD3 R16, P0, R16, 0x8, RZ ;  /* 0x0000000810107810 */ /* 0x000fc80007f1e0ff */
[----:B------:R-:W-:Y:S02]  /*135c0*/  IADD3.X R17, RZ, R17, RZ, P0, !PT ;  /* 0x00000011ff117210 */ /* 0x000fe400007fe4ff */
[----:B------:R-:W-:-:S04]  /*135d0*/  ISETP.GE.U32.AND P0, PT, R16, R19, PT ;  /* 0x000000131000720c */ /* 0x000fc80003f06070 */
[----:B------:R-:W-:-:S13]  /*135e0*/  ISETP.GE.U32.AND.EX P0, PT, R17, R18, PT, P0 ;  /* 0x000000121100720c */ /* 0x000fda0003f06100 */
[----:B------:R-:W-:Y:S05]  /*135f0*/  @!P0 BRA `(.L_x_2368) ;  /* 0xfffffffc00848947 */ /* 0x000fea000383ffff */
.L_x_2090:
[----:B------:R-:W-:Y:S05]  /*13600*/  BSYNC B6 ;  /* 0x0000000000067941 */ /* 0x000fea0003800000 */
.L_x_2000:
[----:B------:R-:W0:Y:S01]  /*13610*/  S2R R0, SR_CTAID.X ;  /* 0x0000000000007919 */ /* 0x000e220000002500 */
[----:B------:R-:W1:Y:S01]  /*13620*/  LDC.64 R2, c[0x0][0x258] ;  /* 0x00009600ff027b82 */ /* 0x000e620000000a00 */
[----:B------:R-:W2:Y:S01]  /*13630*/  S2R R5, SR_TID.X ;  /* 0x0000000000057919 */ /* 0x000ea20000002100 */
[----:B0-----:R-:W-:-:S04]  /*13640*/  IMAD.SHL.U32 R7, R0, 0x400, RZ ;  /* 0x0000040000077824 */ /* 0x001fc800078e00ff */
[----:B-1----:R-:W-:-:S04]  /*13650*/  IMAD.WIDE.U32 R2, R7, 0x8, R2 ;  /* 0x0000000807027825 */ /* 0x002fc800078e0002 */
[----:B--2---:R-:W-:-:S05]  /*13660*/  IMAD.WIDE R2, R5, 0x10, R2 ;  /* 0x0000001005027825 */ /* 0x004fca00078e0202 */
[----:B------:R-:W-:Y:S04]  /*13670*/  STG.E.128 desc[UR36][R2.64], RZ ;  /* 0x000000ff02007986 */ /* 0x000fe8000c101d24 */
[----:B------:R-:W-:Y:S04]  /*13680*/  STG.E.128 desc[UR36][R2.64+0x800], RZ ;  /* 0x000800ff02007986 */ /* 0x000fe8000c101d24 */
[----:B------:R-:W-:Y:S04]  /*13690*/  STG.E.128 desc[UR36][R2.64+0x1000], RZ ;  /* 0x001000ff02007986 */ /* 0x000fe8000c101d24 */
[----:B------:R-:W-:Y:S01]  /*136a0*/  STG.E.128 desc[UR36][R2.64+0x1800], RZ ;  /* 0x001800ff02007986 */ /* 0x000fe2000c101d24 */
[----:B------:R-:W-:Y:S05]  /*136b0*/  EXIT ;  /* 0x000000000000794d */ /* 0x000fea0003800000 */
.L_x_1999:
[----:B------:R-:W0:Y:S01]  /*136c0*/  S2R R3, SR_TID.X ;  /* 0x0000000000037919 */ /* 0x000e220000002100 */
        /* <DEDUP_REMOVED lines=22> */
[----:B------:R-:W-:Y:S01]  /*13830*/  CS2R R106, SRZ ;  /* 0x00000000006a7805 */ /* 0x000fe2000001ff00 */
[----:B------:R-:W-:Y:S01]  /*13840*/  ULDC.64 UR4, c[0x0][0x228] ;  /* 0x00008a0000047ab9 */ /* 0x000fe20000000a00 */
[----:B0-----:R-:W-:-:S13]  /*13850*/  ISETP.GE.AND P1, PT, R3, R104, PT ;  /* 0x000000680300720c */ /* 0x001fda0003f26270 */
[----:B------:R-:W-:Y:S01]  /*13860*/  @!P1 IMAD.IADD R0, R105, 0x1, R3 ;  /* 0x0000000169009824 */ /* 0x000fe200078e0203 */
[----:B------:R-:W-:-:S04]  /*13870*/  @!P1 IADD3 R3, R3, 0x80, RZ ;  /* 0x0000008003039810 */ /* 0x000fc80007ffe0ff */
[----:B------:R-:W-:-:S13]  /*13880*/  ISETP.GE.AND P0, PT, R3, R104, PT ;  /* 0x000000680300720c */ /* 0x000fda0003f06270 */
[----:B------:R-:W-:Y:S01]  /*13890*/  @!P0 IMAD.IADD R29, R105, 0x1, R3 ;  /* 0x00000001691d8824 */ /* 0x000fe200078e0203 */
[----:B------:R-:W0:Y:S01]  /*138a0*/  @!P0 LDC.64 R4, c[0x0][0x260] ;  /* 0x00009800ff048b82 */ /* 0x000e220000000a00 */
[----:B------:R-:W-:-:S05]  /*138b0*/  @!P0 VIADD R3, R3, 0x80 ;  /* 0x0000008003038836 */ /* 0x000fca0000000000 */
[----:B------:R-:W-:Y:S02]  /*138c0*/  ISETP.GE.AND P2, PT, R3, R104, PT ;  /* 0x000000680300720c */ /* 0x000fe40003f46270 */
[----:B------:R-:W1:Y:S08]  /*138d0*/  @!P0 LDC.64 R6, c[0x0][0x268] ;  /* 0x00009a00ff068b82 */ /* 0x000e700000000a00 */
[----:B------:R-:W2:Y:S03]  /*138e0*/  @!P0 LDC.64 R8, c[0x0][0x270] ;  /* 0x00009c00ff088b82 */ /* 0x000ea60000000a00 */
[----:B------:R-:W-:Y:S01]  /*138f0*/  @!P2 IADD3 R37, R105, R3, RZ ;  /* 0x000000036925a210 */ /* 0x000fe20007ffe0ff */
[----:B------:R-:W-:-:S04]  /*13900*/  @!P2 VIADD R3, R3, 0x80 ;  /* 0x000000800303a836 */ /* 0x000fc80000000000 */
[----:B------:R-:W3:Y:S01]  /*13910*/  @!P0 LDC.64 R10, c[0x0][0x278] ;  /* 0x00009e00ff0a8b82 */ /* 0x000ee20000000a00 */
[----:B------:R-:W-:Y:S01]  /*13920*/  ISETP.GE.AND P3, PT, R3, R104, PT ;  /* 0x000000680300720c */ /* 0x000fe20003f66270 */
[----:B0-----:R-:W-:-:S05]  /*13930*/  @!P0 IMAD.WIDE.U32 R4, R29, 0x8, R4 ;  /* 0x000000081d048825 */ /* 0x001fca00078e0004 */
[----:B------:R0:W5:Y:S01]  /*13940*/  @!P0 LDG.E.64 R64, desc[UR36][R4.64] ;  /* 0x0000002404408981 */ /* 0x000162000c1e1b00 */
[----:B------:R-:W4:Y:S01]  /*13950*/  @!P0 LDC.64 R12, c[0x0][0x280] ;  /* 0x0000a000ff0c8b82 */ /* 0x000f220000000a00 */
[----:B-1----:R-:W-:-:S07]  /*13960*/  @!P0 IMAD.WIDE.U32 R6, R29, 0x8, R6 ;  /* 0x000000081d068825 */ /* 0x002fce00078e0006 */
[----:B------:R-:W0:Y:S01]  /*13970*/  @!P2 LDC.64 R22, c[0x0][0x270] ;  /* 0x00009c00ff16ab82 */ /* 0x000e220000000a00 */
[C---:B--2---:R-:W-:Y:S01]  /*13980*/  @!P0 IMAD.WIDE.U32 R8, R29.reuse, 0x8, R8 ;  /* 0x000000081d088825 */ /* 0x044fe200078e0008 */
[----:B------:R1:W5:Y:S06]  /*13990*/  @!P0 LDG.E.64 R62, desc[UR36][R6.64] ;  /* 0x00000024063e8981 */ /* 0x00036c000c1e1b00 */
[----:B------:R-:W1:Y:S01]  /*139a0*/  @!P2 LDC.64 R24, c[0x0][0x278] ;  /* 0x00009e00ff18ab82 */ /* 0x000e620000000a00 */
[C---:B---3--:R-:W-:Y:S01]  /*139b0*/  @!P0 IMAD.WIDE.U32 R10, R29.reuse, 0x8, R10 ;  /* 0x000000081d0a8825 */ /* 0x048fe200078e000a */
[----:B------:R-:W5:Y:S06]  /*139c0*/  @!P0 LDG.E.64 R16, desc[UR36][R8.64] ;  /* 0x0000002408108981 */ /* 0x000f6c000c1e1b00 */
[----:B------:R-:W2:Y:S01]  /*139d0*/  @!P2 LDC.64 R14, c[0x0][0x260] ;  /* 0x00009800ff0eab82 */ /* 0x000ea20000000a00 */
[----:B----4-:R-:W-:Y:S01]  /*139e0*/  @!P0 IMAD.WIDE.U32 R12, R29, 0x8, R12 ;  /* 0x000000081d0c8825 */ /* 0x010fe200078e000c */
[----:B------:R3:W5:Y:S06]  /*139f0*/  @!P0 LDG.E.64 R18, desc[UR36][R10.64] ;  /* 0x000000240a128981 */ /* 0x00076c000c1e1b00 */
[----:B------:R-:W4:Y:S01]  /*13a00*/  @!P2 LDC.64 R20, c[0x0][0x268] ;  /* 0x00009a00ff14ab82 */ /* 0x000f220000000a00 */
[----:B------:R-:W-:-:S07]  /*13a10*/  @!P3 IMAD.IADD R39, R105, 0x1, R3 ;  /* 0x000000016927b824 */ /* 0x000fce00078e0203 */
[----:B------:R-:W3:Y:S01]  /*13a20*/  @!P2 LDC.64 R26, c[0x0][0x280] ;  /* 0x0000a000ff1aab82 */ /* 0x000ee20000000a00 */
[----:B------:R-:W-:Y:S01]  /*13a30*/  @!P3 IADD3 R3, R3, 0x80, RZ ;  /* 0x000000800303b810 */ /* 0x000fe20007ffe0ff */
[----:B------:R3:W5:Y:S03]  /*13a40*/  @!P0 LDG.E.64 R76, desc[UR36][R12.64] ;  /* 0x000000240c4c8981 */ /* 0x000766000c1e1b00 */
[----:B------:R-:W-:-:S03]  /*13a50*/  ISETP.GE.AND P0, PT, R3, R104, PT ;  /* 0x000000680300720c */ /* 0x000fc60003f06270 */
[----:B------:R-:W3:Y:S01]  /*13a60*/  @!P3 LDC.64 R28, c[0x0][0x260] ;  /* 0x00009800ff1cbb82 */ /* 0x000ee20000000a00 */
[----:B0-----:R-:W-:Y:S01]  /*13a70*/  @!P2 IMAD.WIDE.U32 R4, R37, 0x8, R22 ;  /* 0x000000082504a825 */ /* 0x001fe200078e0016 */
[----:B------:R-:W-:-:S03]  /*13a80*/  CS2R R22, SRZ ;  /* 0x0000000000167805 */ /* 0x000fc6000001ff00 */
[----:B-1----:R-:W-:-:S03]  /*13a90*/  @!P2 IMAD.WIDE.U32 R6, R37, 0x8, R24 ;  /* 0x000000082506a825 */ /* 0x002fc600078e0018 */
[----:B------:R-:W0:Y:S01]  /*13aa0*/  @!P3 LDC.64 R30, c[0x0][0x268] ;  /* 0x00009a00ff1ebb82 */ /* 0x000e220000000a00 */
[----:B------:R-:W-:Y:S01]  /*13ab0*/  CS2R R24, SRZ ;  /* 0x0000000000187805 */ /* 0x000fe2000001ff00 */
[C---:B--2---:R-:W-:Y:S01]  /*13ac0*/  @!P2 IMAD.WIDE.U32 R14, R37.reuse, 0x8, R14 ;  /* 0x00000008250ea825 */ /* 0x044fe200078e000e */
[----:B------:R-:W5:Y:S05]  /*13ad0*/  @!P2 LDG.E.64 R22, desc[UR36][R4.64] ;  /* 0x000000240416a981 */ /* 0x000f6a000c1e1b00 */
[----:B------:R-:W1:Y:S01]  /*13ae0*/  @!P3 LDC.64 R32, c[0x0][0x270] ;  /* 0x00009c00ff20bb82 */ /* 0x000e620000000a00 */
[C---:B----4-:R-:W-:Y:S01]  /*13af0*/  @!P2 IMAD.WIDE.U32 R20, R37.reuse, 0x8, R20 ;  /* 0x000000082514a825 */ /* 0x050fe200078e0014 */
[----:B------:R-:W5:Y:S06]  /*13b00*/  @!P2 LDG.E.64 R68, desc[UR36][R14.64] ;  /* 0x000000240e44a981 */ /* 0x000f6c000c1e1b00 */
[----:B------:R-:W2:Y:S01]  /*13b10*/  @!P3 LDC.64 R34, c[0x0][0x278] ;  /* 0x00009e00ff22bb82 */ /* 0x000ea20000000a00 */
[----:B---3--:R-:W-:Y:S01]  /*13b20*/  @!P2 IMAD.WIDE.U32 R26, R37, 0x8, R26 ;  /* 0x00000008251aa825 */ /* 0x008fe200078e001a */
[----:B------:R-:W5:Y:S06]  /*13b30*/  @!P2 LDG.E.64 R66, desc[UR36][R20.64] ;  /* 0x000000241442a981 */ /* 0x000f6c000c1e1b00 */
[----:B------:R-:W3:Y:S01]  /*13b40*/  @!P3 LDC.64 R10, c[0x0][0x280] ;  /* 0x0000a000ff0abb82 */ /* 0x000ee20000000a00 */
[----:B------:R-:W-:Y:S01]  /*13b50*/  @!P0 IMAD.IADD R45, R105, 0x1, R3 ;  /* 0x00000001692d8824 */ /* 0x000fe200078e0203 */
[----:B------:R4:W5:Y:S01]  /*13b60*/  @!P2 LDG.E.64 R24, desc[UR36][R6.64] ;  /* 0x000000240618a981 */ /* 0x000962000c1e1b00 */
[----:B------:R-:W-:-:S03]  /*13b70*/  @!P0 VIADD R3, R3, 0x80 ;  /* 0x0000008003038836 */ /* 0x000fc60000000000 */
[----:B------:R1:W5:Y:S02]  /*13b80*/  @!P2 LDG.E.64 R82, desc[UR36][R26.64] ;  /* 0x000000241a52a981 */ /* 0x000364000c1e1b00 */
[----:B------:R-:W-:Y:S01]  /*13b90*/  ISETP.GE.AND P2, PT, R3, R104, PT ;  /* 0x000000680300720c */ /* 0x000fe20003f46270 */
[----:B------:R-:W3:Y:S01]  /*13ba0*/  @!P0 LDC.64 R12, c[0x0][0x260] ;  /* 0x00009800ff0c8b82 */ /* 0x000ee20000000a00 */
[----:B------:R-:W-:Y:S01]  /*13bb0*/  @!P3 IMAD.WIDE.U32 R8, R39, 0x8, R28 ;  /* 0x000000082708b825 */ /* 0x000fe200078e001c */
[----:B------:R-:W-:-:S03]  /*13bc0*/  CS2R R28, SRZ ;  /* 0x00000000001c7805 */ /* 0x000fc6000001ff00 */
[C---:B0-----:R-:W-:Y:S01]  /*13bd0*/  @!P3 IMAD.WIDE.U32 R30, R39.reuse, 0x8, R30 ;  /* 0x00000008271eb825 */ /* 0x041fe200078e001e */
[----:B------:R-:W5:Y:S02]  /*13be0*/  @!P3 LDG.E.64 R74, desc[UR36][R8.64] ;  /* 0x00000024084ab981 */ /* 0x000f64000c1e1b00 */
[----:B----4-:R-:W0:Y:S01]  /*13bf0*/  @!P0 LDC.64 R6, c[0x0][0x280] ;  /* 0x0000a000ff068b82 */ /* 0x010e220000000a00 */
[----:B-1----:R-:W-:Y:S01]  /*13c00*/  CS2R R26, SRZ ;  /* 0x00000000001a7805 */ /* 0x002fe2000001ff00 */
[----:B------:R-:W-:Y:S01]  /*13c10*/  @!P3 IMAD.WIDE.U32 R32, R39, 0x8, R32 ;  /* 0x000000082720b825 */ /* 0x000fe200078e0020 */
[----:B------:R1:W5:Y:S01]  /*13c20*/  @!P3 LDG.E.64 R70, desc[UR36][R30.64] ;  /* 0x000000241e46b981 */ /* 0x000362000c1e1b00 */
[----:B------:R-:W-:Y:S02]  /*13c30*/  @!P2 IADD3 R49, R105, R3, RZ ;  /* 0x000000036931a210 */ /* 0x000fe40007ffe0ff */
[C---:B--2---:R-:W-:Y:S01]  /*13c40*/  @!P3 IMAD.WIDE.U32 R34, R39.reuse, 0x8, R34 ;  /* 0x000000082722b825 */ /* 0x044fe200078e0022 */
[----:B------:R2:W5:Y:S01]  /*13c50*/  @!P3 LDG.E.64 R26, desc[UR36][R32.64] ;  /* 0x00000024201ab981 */ /* 0x000562000c1e1b00 */
[----:B------:R-:W4:Y:S02]  /*13c60*/  @!P0 LDC.64 R36, c[0x0][0x268] ;  /* 0x00009a00ff248b82 */ /* 0x000f240000000a00 */
[----:B---3--:R-:W-:Y:S01]  /*13c70*/  @!P3 IMAD.WIDE.U32 R10, R39, 0x8, R10 ;  /* 0x00000008270ab825 */ /* 0x008fe200078e000a */
[----:B------:R-:W5:Y:S03]  /*13c80*/  @!P3 LDG.E.64 R28, desc[UR36][R34.64] ;  /* 0x00000024221cb981 */ /* 0x000f66000c1e1b00 */
[----:B------:R-:W-:Y:S01]  /*13c90*/  @!P2 VIADD R3, R3, 0x80 ;  /* 0x000000800303a836 */ /* 0x000fe20000000000 */
[----:B------:R3:W5:Y:S01]  /*13ca0*/  @!P3 LDG.E.64 R88, desc[UR36][R10.64] ;  /* 0x000000240a58b981 */ /* 0x000762000c1e1b00 */
[----:B------:R-:W3:Y:S08]  /*13cb0*/  @!P0 LDC.64 R14, c[0x0][0x270] ;  /* 0x00009c00ff0e8b82 */ /* 0x000ef00000000a00 */
[----:B------:R-:W3:Y:S01]  /*13cc0*/  @!P0 LDC.64 R4, c[0x0][0x278] ;  /* 0x00009e00ff048b82 */ /* 0x000ee20000000a00 */
[----:B------:R-:W-:Y:S01]  /*13cd0*/  ISETP.GE.AND P3, PT, R3, R104, PT ;  /* 0x000000680300720c */ /* 0x000fe20003f66270 */
[----:B------:R-:W-:Y:S01]  /*13ce0*/  @!P0 IMAD.WIDE.U32 R12, R45, 0x8, R12 ;  /* 0x000000082d0c8825 */ /* 0x000fe200078e000c */
[----:B-1----:R-:W-:-:S03]  /*13cf0*/  CS2R R30, SRZ ;  /* 0x00000000001e7805 */ /* 0x002fc6000001ff00 */
[C---:B0-----:R-:W-:Y:S02]  /*13d00*/  @!P0 IMAD.WIDE.U32 R6, R45.reuse, 0x8, R6 ;  /* 0x000000082d068825 */ /* 0x041fe400078e0006 */
[----:B------:R-:W0:Y:S01]  /*13d10*/  @!P2 LDC.64 R20, c[0x0][0x260] ;  /* 0x00009800ff14ab82 */ /* 0x000e220000000a00 */
[----:B--2---:R-:W-:Y:S01]  /*13d20*/  CS2R R32, SRZ ;  /* 0x0000000000207805 */ /* 0x004fe2000001ff00 */
[C---:B----4-:R-:W-:Y:S01]  /*13d30*/  @!P0 IMAD.WIDE.U32 R36, R45.reuse, 0x8, R36 ;  /* 0x000000082d248825 */ /* 0x050fe200078e0024 */
[----:B------:R1:W5:Y:S05]  /*13d40*/  @!P0 LDG.E.64 R80, desc[UR36][R12.64] ;  /* 0x000000240c508981 */ /* 0x00036a000c1e1b00 */
[----:B------:R-:W2:Y:S01]  /*13d50*/  @!P2 LDC.64 R38, c[0x0][0x268] ;  /* 0x00009a00ff26ab82 */ /* 0x000ea20000000a00 */
[C---:B---3--:R-:W-:Y:S01]  /*13d60*/  @!P0 IMAD.WIDE.U32 R14, R45.reuse, 0x8, R14 ;  /* 0x000000082d0e8825 */ /* 0x048fe200078e000e */
[----:B------:R3:W5:Y:S06]  /*13d70*/  @!P0 LDG.E.64 R94, desc[UR36][R6.64] ;  /* 0x00000024065e8981 */ /* 0x00076c000c1e1b00 */
[----:B------:R-:W4:Y:S01]  /*13d80*/  @!P2 LDC.64 R40, c[0x0][0x270] ;  /* 0x00009c00ff28ab82 */ /* 0x000f220000000a00 */
[----:B------:R-:W-:Y:S01]  /*13d90*/  @!P0 IMAD.WIDE.U32 R4, R45, 0x8, R4 ;  /* 0x000000082d048825 */ /* 0x000fe200078e0004 */
[----:B------:R4:W5:Y:S06]  /*13da0*/  @!P0 LDG.E.64 R78, desc[UR36][R36.64] ;  /* 0x00000024244e8981 */ /* 0x00096c000c1e1b00 */
[----:B------:R-:W4:Y:S01]  /*13db0*/  @!P2 LDC.64 R42, c[0x0][0x278] ;  /* 0x00009e00ff2aab82 */ /* 0x000f220000000a00 */
[----:B------:R-:W-:-:S07]  /*13dc0*/  @!P3 IMAD.IADD R57, R105, 0x1, R3 ;  /* 0x000000016939b824 */ /* 0x000fce00078e0203 */
[----:B------:R-:W4:Y:S01]  /*13dd0*/  @!P2 LDC.64 R8, c[0x0][0x280] ;  /* 0x0000a000ff08ab82 */ /* 0x000f220000000a00 */
[----:B------:R-:W-:Y:S01]  /*13de0*/  @!P3 IADD3 R3, R3, 0x80, RZ ;  /* 0x000000800303b810 */ /* 0x000fe20007ffe0ff */
[----:B------:R-:W5:Y:S04]  /*13df0*/  @!P0 LDG.E.64 R30, desc[UR36][R14.64] ;  /* 0x000000240e1e8981 */ /* 0x000f68000c1e1b00 */
[----:B------:R4:W5:Y:S02]  /*13e00*/  @!P0 LDG.E.64 R32, desc[UR36][R4.64] ;  /* 0x0000002404208981 */ /* 0x000964000c1e1b00 */
[----:B------:R-:W4:Y:S01]  /*13e10*/  @!P3 LDC.64 R10, c[0x0][0x260] ;  /* 0x00009800ff0abb82 */ /* 0x000f220000000a00 */
[----:B------:R-:W-:-:S07]  /*13e20*/  ISETP.GE.AND P0, PT, R3, R104, PT ;  /* 0x000000680300720c */ /* 0x000fce0003f06270 */
[----:B-1----:R-:W1:Y:S08]  /*13e30*/  @!P3 LDC.64 R12, c[0x0][0x268] ;  /* 0x00009a00ff0cbb82 */ /* 0x002e700000000a00 */
[----:B------:R-:W1:Y:S08]  /*13e40*/  @!P3 LDC.64 R44, c[0x0][0x270] ;  /* 0x00009c00ff2cbb82 */ /* 0x000e700000000a00 */
[----:B------:R-:W1:Y:S08]  /*13e50*/  @!P3 LDC.64 R46, c[0x0][0x278] ;  /* 0x00009e00ff2ebb82 */ /* 0x000e700000000a00 */
[----:B---3--:R-:W3:Y:S01]  /*13e60*/  @!P3 LDC.64 R6, c[0x0][0x280] ;  /* 0x0000a000ff06bb82 */ /* 0x008ee20000000a00 */
[----:B0-----:R-:W-:-:S04]  /*13e70*/  @!P2 IMAD.WIDE.U32 R20, R49, 0x8, R20 ;  /* 0x000000083114a825 */ /* 0x001fc800078e0014 */
[----:B--2---:R-:W-:-:S04]  /*13e80*/  @!P2 IMAD.WIDE.U32 R38, R49, 0x8, R38 ;  /* 0x000000083126a825 */ /* 0x004fc800078e0026 */
[C---:B----4-:R-:W-:Y:S01]  /*13e90*/  @!P2 IMAD.WIDE.U32 R40, R49.reuse, 0x8, R40 ;  /* 0x000000083128a825 */ /* 0x050fe200078e0028 */
[----:B------:R-:W0:Y:S01]  /*13ea0*/  @!P0 LDC.64 R52, c[0x0][0x268] ;  /* 0x00009a00ff348b82 */ /* 0x000e220000000a00 */
[----:B------:R2:W5:Y:S02]  /*13eb0*/  @!P2 LDG.E.64 R84, desc[UR36][R38.64] ;  /* 0x000000242654a981 */ /* 0x000564000c1e1b00 */
[C---:B------:R-:W-:Y:S01]  /*13ec0*/  @!P2 IMAD.WIDE.U32 R42, R49.reuse, 0x8, R42 ;  /* 0x00000008312aa825 */ /* 0x040fe200078e002a */
[----:B------:R-:W-:Y:S02]  /*13ed0*/  CS2R R34, SRZ ;  /* 0x0000000000227805 */ /* 0x000fe4000001ff00 */
[----:B------:R-:W-:Y:S01]  /*13ee0*/  CS2R R36, SRZ ;  /* 0x0000000000247805 */ /* 0x000fe2000001ff00 */
[----:B------:R-:W5:Y:S01]  /*13ef0*/  @!P2 LDG.E.64 R86, desc[UR36][R20.64] ;  /* 0x000000241456a981 */ /* 0x000f62000c1e1b00 */
[----:B------:R-:W-:Y:S01]  /*13f00*/  @!P2 IMAD.WIDE.U32 R8, R49, 0x8, R8 ;  /* 0x000000083108a825 */ /* 0x000fe200078e0008 */
[----:B------:R-:W4:Y:S02]  /*13f10*/  @!P0 LDC.64 R54, c[0x0][0x270] ;  /* 0x00009c00ff368b82 */ /* 0x000f240000000a00 */
[----:B------:R-:W5:Y:S01]  /*13f20*/  @!P2 LDG.E.64 R34, desc[UR36][R40.64] ;  /* 0x000000242822a981 */ /* 0x000f62000c1e1b00 */
[----:B------:R-:W-:-:S03]  /*13f30*/  @!P3 IMAD.WIDE.U32 R4, R57, 0x8, R10 ;  /* 0x000000083904b825 */ /* 0x000fc600078e000a */
[----:B------:R-:W5:Y:S02]  /*13f40*/  @!P2 LDG.E.64 R100, desc[UR36][R8.64] ;  /* 0x000000240864a981 */ /* 0x000f64000c1e1b00 */
[----:B------:R-:W0:Y:S01]  /*13f50*/  @!P0 LDC.64 R48, c[0x0][0x260] ;  /* 0x00009800ff308b82 */ /* 0x000e220000000a00 */
[C---:B-1----:R-:W-:Y:S01]  /*13f60*/  @!P3 IMAD.WIDE.U32 R14, R57.reuse, 0x8, R12 ;  /* 0x00000008390eb825 */ /* 0x042fe200078e000c */
[----:B------:R1:W5:Y:S06]  /*13f70*/  @!P3 LDG.E.64 R92, desc[UR36][R4.64] ;  /* 0x00000024045cb981 */ /* 0x00036c000c1e1b00 */
[----:B------:R-:W4:Y:S01]  /*13f80*/  @!P0 LDC.64 R58, c[0x0][0x278] ;  /* 0x00009e00ff3a8b82 */ /* 0x000f220000000a00 */
[----:B------:R-:W-:-:S04]  /*13f90*/  @!P3 IMAD.WIDE.U32 R44, R57, 0x8, R44 ;  /* 0x00000008392cb825 */ /* 0x000fc800078e002c */
[C---:B------:R-:W-:Y:S01]  /*13fa0*/  @!P3 IMAD.WIDE.U32 R50, R57.reuse, 0x8, R46 ;  /* 0x000000083932b825 */ /* 0x040fe200078e002e */
[----:B--2---:R-:W-:Y:S01]  /*13fb0*/  CS2R R38, SRZ ;  /* 0x0000000000267805 */ /* 0x004fe2000001ff00 */
[----:B------:R2:W5:Y:S01]  /*13fc0*/  @!P2 LDG.E.64 R36, desc[UR36][R42.64] ;  /* 0x000000242a24a981 */ /* 0x000562000c1e1b00 */
[----:B-1----:R-:W1:Y:S01]  /*13fd0*/  @!P1 LDC.64 R4, c[0x0][0x280] ;  /* 0x0000a000ff049b82 */ /* 0x002e620000000a00 */
[----:B---3--:R-:W-:-:S04]  /*13fe0*/  @!P3 IMAD.WIDE.U32 R56, R57, 0x8, R6 ;  /* 0x000000083938b825 */ /* 0x008fc800078e0006 */
[----:B------:R-:W-:Y:S01]  /*13ff0*/  @!P0 IMAD.IADD R3, R105, 0x1, R3 ;  /* 0x0000000169038824 */ /* 0x000fe200078e0203 */
[----:B------:R3:W5:Y:S02]  /*14000*/  @!P3 LDG.E.64 R38, desc[UR36][R44.64] ;  /* 0x000000242c26b981 */ /* 0x000764000c1e1b00 */
[----:B------:R-:W1:Y:S01]  /*14010*/  @!P1 LDC.64 R8, c[0x0][0x260] ;  /* 0x00009800ff089b82 */ /* 0x000e620000000a00 */
[----:B------:R-:W-:Y:S01]  /*14020*/  CS2R R40, SRZ ;  /* 0x0000000000287805 */ /* 0x000fe2000001ff00 */
[----:B------:R-:W5:Y:S06]  /*14030*/  @!P3 LDG.E.64 R90, desc[UR36][R14.64] ;  /* 0x000000240e5ab981 */ /* 0x000f6c000c1e1b00 */
[----:B------:R-:W1:Y:S08]  /*14040*/  @!P1 LDC.64 R10, c[0x0][0x268] ;  /* 0x00009a00ff0a9b82 */ /* 0x000e700000000a00 */
[----:B------:R-:W1:Y:S08]  /*14050*/  @!P1 LDC.64 R12, c[0x0][0x270] ;  /* 0x00009c00ff0c9b82 */ /* 0x000e700000000a00 */
[----:B------:R-:W1:Y:S01]  /*14060*/  @!P1 LDC.64 R6, c[0x0][0x278] ;  /* 0x00009e00ff069b82 */ /* 0x000e620000000a00 */
[----:B0-----:R-:W-:Y:S01]  /*14070*/  @!P0 IMAD.WIDE.U32 R20, R3, 0x8, R48 ;  /* 0x0000000803148825 */ /* 0x001fe200078e0030 */
[----:B--2---:R-:W-:-:S02]  /*14080*/  CS2R R42, SRZ ;  /* 0x00000000002a7805 */ /* 0x004fc4000001ff00 */
[----:B---3--:R-:W-:Y:S01]  /*14090*/  CS2R R44, SRZ ;  /* 0x00000000002c7805 */ /* 0x008fe2000001ff00 */
[----:B------:R0:W5:Y:S01]  /*140a0*/  @!P3 LDG.E.64 R40, desc[UR36][R50.64] ;  /* 0x000000243228b981 */ /* 0x000162000c1e1b00 */
[----:B------:R-:W-:-:S03]  /*140b0*/  @!P0 IMAD.WIDE.U32 R46, R3, 0x8, R52 ;  /* 0x00000008032e8825 */ /* 0x000fc600078e0034 */
[----:B------:R-:W5:Y:S01]  /*140c0*/  @!P3 LDG.E.64 R102, desc[UR36][R56.64] ;  /* 0x000000243866b981 */ /* 0x000f62000c1e1b00 */
[C---:B----4-:R-:W-:Y:S01]  /*140d0*/  @!P0 IMAD.WIDE.U32 R48, R3.reuse, 0x8, R54 ;  /* 0x0000000803308825 */ /* 0x050fe200078e0036 */
[----:B------:R-:W2:Y:S02]  /*140e0*/  @!P0 LDC.64 R60, c[0x0][0x280] ;  /* 0x0000a000ff3c8b82 */ /* 0x000ea40000000a00 */
[----:B------:R3:W5:Y:S01]  /*140f0*/  @!P0 LDG.E.64 R96, desc[UR36][R46.64] ;  /* 0x000000242e608981 */ /* 0x000762000c1e1b00 */
[----:B------:R-:W-:Y:S01]  /*14100*/  @!P0 IMAD.WIDE.U32 R52, R3, 0x8, R58 ;  /* 0x0000000803348825 */ /* 0x000fe200078e003a */
[----:B0-----:R-:W-:Y:S02]  /*14110*/  CS2R R50, SRZ ;  /* 0x0000000000327805 */ /* 0x001fe4000001ff00 */
[----:B------:R0:W5:Y:S01]  /*14120*/  @!P0 LDG.E.64 R42, desc[UR36][R48.64] ;  /* 0x00000024302a8981 */ /* 0x000162000c1e1b00 */
[----:B-1----:R-:W-:Y:S01]  /*14130*/  @!P1 IMAD.WIDE.U32 R14, R0, 0x8, R4 ;  /* 0x00000008000e9825 */ /* 0x002fe200078e0004 */
[----:B------:R-:W-:-:S02]  /*14140*/  CS2R R4, SRZ ;  /* 0x0000000000047805 */ /* 0x000fc4000001ff00 */
[----:B------:R1:W5:Y:S01]  /*14150*/  @!P0 LDG.E.64 R44, desc[UR36][R52.64] ;  /* 0x00000024342c8981 */ /* 0x000362000c1e1b00 */
[C---:B------:R-:W-:Y:S01]  /*14160*/  @!P1 IMAD.WIDE.U32 R8, R0.reuse, 0x8, R8 ;  /* 0x0000000800089825 */ /* 0x040fe200078e0008 */
[----:B---3--:R-:W-:Y:S02]  /*14170*/  CS2R R46, SRZ ;  /* 0x00000000002e7805 */ /* 0x008fe4000001ff00 */
[----:B------:R3:W5:Y:S01]  /*14180*/  @!P0 LDG.E.64 R98, desc[UR36][R20.64] ;  /* 0x0000002414628981 */ /* 0x000762000c1e1b00 */
[C---:B------:R-:W-:Y:S01]  /*14190*/  @!P1 IMAD.WIDE.U32 R10, R0.reuse, 0x8, R10 ;  /* 0x00000008000a9825 */ /* 0x040fe200078e000a */
[----:B0-----:R-:W-:Y:S02]  /*141a0*/  CS2R R48, SRZ ;  /* 0x0000000000307805 */ /* 0x001fe4000001ff00 */
[----:B------:R3:W5:Y:S01]  /*141b0*/  @!P1 LDG.E.64 R4, desc[UR36][R8.64] ;  /* 0x0000002408049981 */ /* 0x000762000c1e1b00 */
[----:B------:R-:W-:Y:S01]  /*141c0*/  @!P1 IMAD.WIDE.U32 R12, R0, 0x8, R12 ;  /* 0x00000008000c9825 */ /* 0x000fe200078e000c */
[----:B-1----:R-:W-:-:S02]  /*141d0*/  CS2R R52, SRZ ;  /* 0x0000000000347805 */ /* 0x002fc4000001ff00 */
[----:B------:R3:W5:Y:S01]  /*141e0*/  @!P1 LDG.E.64 R50, desc[UR36][R10.64] ;  /* 0x000000240a329981 */ /* 0x000762000c1e1b00 */
[----:B------:R-:W-:-:S03]  /*141f0*/  @!P1 IMAD.WIDE.U32 R6, R0, 0x8, R6 ;  /* 0x0000000800069825 */ /* 0x000fc600078e0006 */
[----:B------:R3:W5:Y:S04]  /*14200*/  @!P1 LDG.E.64 R46, desc[UR36][R12.64] ;  /* 0x000000240c2e9981 */ /* 0x000768000c1e1b00 */
[----:B------:R3:W5:Y:S04]  /*14210*/  @!P1 LDG.E.64 R48, desc[UR36][R6.64] ;  /* 0x0000002406309981 */ /* 0x000768000c1e1b00 */
[----:B------:R3:W5:Y:S01]  /*14220*/  @!P1 LDG.E.64 R52, desc[UR36][R14.64] ;  /* 0x000000240e349981 */ /* 0x000762000c1e1b00 */
[----:B--2---:R-:W-:-:S04]  /*14230*/  @!P0 IMAD.WIDE.U32 R54, R3, 0x8, R60 ;  /* 0x0000000803368825 */ /* 0x004fc800078e003c */
[----:B------:R-:W-:Y:S01]  /*14240*/  IMAD.U32 R0, RZ, RZ, UR5 ;  /* 0x00000005ff007e24 */ /* 0x000fe2000f8e00ff */
[----:B------:R3:W5:Y:S01]  /*14250*/  @!P0 LDG.E.64 R106, desc[UR36][R54.64] ;  /* 0x00000024366a8981 */ /* 0x000762000c1e1b00 */
[----:B------:R-:W-:Y:S02]  /*14260*/  ISETP.LT.U32.AND P0, PT, RZ, UR4, PT ;  /* 0x00000004ff007c0c */ /* 0x000fe4000bf01070 */
[----:B------:R-:W-:Y:S02]  /*14270*/  ISETP.GT.AND P2, PT, R2, -0x1, PT ;  /* 0xffffffff0200780c */ /* 0x000fe40003f44270 */
[----:B------:R-:W-:Y:S01]  /*14280*/  ISETP.GT.AND.EX P0, PT, R0, RZ, PT, P0 ;  /* 0x000000ff0000720c */ /* 0x000fe20003f04300 */
[----:B------:R-:W-:-:S12]  /*14290*/  BSSY B6, `(.L_x_2369) ;  /* 0x00013c0000067945 */ /* 0x000fd80003800000 */
[----:B---3--:R-:W-:Y:S05]  /*142a0*/  @P2 BRA P0, `(.L_x_2370) ;  /* 0x0000004000602947 */ /* 0x008fea0000000000 */
        /* <DEDUP_REMOVED lines=26> */
.L_x_2374:
[----:B------:R-:W-:Y:S05]  /*14450*/  BSYNC B8 ;  /* 0x0000000000087941 */ /* 0x000fea0003800000 */
.L_x_2373:
        /* <DEDUP_REMOVED lines=24> */
.L_x_2376:
[----:B------:R-:W-:Y:S05]  /*145e0*/  BSYNC B8 ;  /* 0x0000000000087941 */ /* 0x000fea0003800000 */
.L_x_2375:
        /* <DEDUP_REMOVED lines=29> */
.L_x_2378:
[----:B------:R-:W-:Y:S05]  /*147c0*/  BSYNC B8 ;  /* 0x0000000000087941 */ /* 0x000fea0003800000 */
.L_x_2377:
        /* <DEDUP_REMOVED lines=14> */
.L_x_2381:
[----:B------:R-:W-:Y:S01]  /*148b0*/  MOV R46, R0 ;  /* 0x00000000002e7202 */ /* 0x000fe20000000f00 */
        /* <DEDUP_REMOVED lines=25> */
.L_x_2380:
[----:B------:R-:W-:Y:S05]  /*14a50*/  BSYNC B8 ;  /* 0x0000000000087941 */ /* 0x000fea0003800000 */
.L_x_2379:
[----:B------:R-:W-:-:S05]  /*14a60*/  IADD3 R0, P0, R46, 0x8, RZ ;  /* 0x000000082e007810 */ /* 0x000fca0007f1e0ff */
[----:B------:R-:W-:Y:S01]  /*14a70*/  IMAD.X R47, RZ, RZ, R47, P0 ;  /* 0x000000ffff2f7224 */ /* 0x000fe200000e062f */
[----:B------:R-:W-:-:S04]  /*14a80*/  ISETP.GE.U32.AND P0, PT, R0, R51, PT ;  /* 0x000000330000720c */ /* 0x000fc80003f06070 */
[----:B------:R-:W-:-:S13]  /*14a90*/  ISETP.GE.U32.AND.EX P0, PT, R47, R48, PT, P0 ;  /* 0x000000302f00720c */ /* 0x000fda0003f06100 */
[----:B------:R-:W-:Y:S05]  /*14aa0*/  @!P0 BRA `(.L_x_2381) ;  /* 0xfffffffc00808947 */ /* 0x000fea000383ffff */
.L_x_2372:
[----:B------:R-:W-:Y:S05]  /*14ab0*/  BSYNC B7 ;  /* 0x0000000000077941 */ /* 0x000fea0003800000 */
.L_x_2371:
        /* <DEDUP_REMOVED lines=29> */
.L_x_2385:
[----:B------:R-:W-:Y:S05]  /*14c90*/  BSYNC B8 ;  /* 0x0000000000087941 */ /* 0x000fea0003800000 */
.L_x_2384:
        /* <DEDUP_REMOVED lines=24> */
.L_x_2387:
[----:B------:R-:W-:Y:S05]  /*14e20*/  BSYNC B8 ;  /* 0x0000000000087941 */ /* 0x000fea0003800000 */
.L_x_2386:
        /* <DEDUP_REMOVED lines=29> */
.L_x_2389:
[----:B------:R-:W-:Y:S05]  /*15000*/  BSYNC B8 ;  /* 0x0000000000087941 */ /* 0x000fea0003800000 */
.L_x_2388:
        /* <DEDUP_REMOVED lines=14> */
.L_x_2392:
        /* <DEDUP_REMOVED lines=26> */
.L_x_2391:
[----:B------:R-:W-:Y:S05]  /*15290*/  BSYNC B8 ;  /* 0x0000000000087941 */ /* 0x000fea0003800000 */
.L_x_2390:
[----:B------:R-:W-:-:S05]  /*152a0*/  IADD3 R0, P0, R16, 0x8, RZ ;  /* 0x0000000810007810 */ /* 0x000fca0007f1e0ff */
[----:B------:R-:W-:Y:S01]  /*152b0*/  IMAD.X R17, RZ, RZ, R17, P0 ;  /* 0x000000ffff117224 */ /* 0x000fe200000e0611 */
[----:B------:R-:W-:-:S04]  /*152c0*/  ISETP.GE.U32.AND P0, PT, R0, R47, PT ;  /* 0x0000002f0000720c */ /* 0x000fc80003f06070 */
[----:B------:R-:W-:-:S13]  /*152d0*/  ISETP.GE.U32.AND.EX P0, PT, R17, R18, PT, P0 ;  /* 0x000000121100720c */ /* 0x000fda0003f06100 */
[----:B------:R-:W-:Y:S05]  /*152e0*/  @!P0 BRA `(.L_x_2392) ;  /* 0xfffffffc00808947 */ /* 0x000fea000383ffff */
.L_x_2383:
[----:B------:R-:W-:Y:S05]  /*152f0*/  BSYNC B7 ;  /* 0x0000000000077941 */ /* 0x000fea0003800000 */
.L_x_2382:
        /* <DEDUP_REMOVED lines=29> */
.L_x_2396:
[----:B------:R-:W-:Y:S05]  /*154d0*/  BSYNC B8 ;  /* 0x0000000000087941 */ /* 0x000fea0003800000 */
.L_x_2395:
        /* <DEDUP_REMOVED lines=24> */
.L_x_2398:
[----:B------:R-:W-:Y:S05]  /*15660*/  BSYNC B8 ;  /* 0x0000000000087941 */ /* 0x000fea0003800000 */
.L_x_2397:
        /* <DEDUP_REMOVED lines=29> */
.L_x_2400:
[----:B------:R-:W-:Y:S05]  /*15840*/  BSYNC B8 ;  /* 0x0000000000087941 */ /* 0x000fea0003800000 */
.L_x_2399:
        /* <DEDUP_REMOVED lines=14> */
.L_x_2403:
        /* <DEDUP_REMOVED lines=25> */
.L_x_2402:
[----:B------:R-:W-:Y:S05]  /*15ac0*/  BSYNC B8 ;  /* 0x0000000000087941 */ /* 0x000fea0003800000 */
.L_x_2401:
[----:B------:R-:W-:-:S04]  /*15ad0*/  IADD3 R16, P0, R16, 0x8, RZ ;  /* 0x0000000810107810 */ /* 0x000fc80007f1e0ff */
[----:B------:R-:W-:Y:S02]  /*15ae0*/  IADD3.X R17, RZ, R17, RZ, P0, !PT ;  /* 0x00000011ff117210 */ /* 0x000fe400007fe4ff */
[----:B------:R-:W-:-:S04]  /*15af0*/  ISETP.GE.U32.AND P0, PT, R16, R19, PT ;  /* 0x000000131000720c */ /* 0x000fc80003f06070 */
[----:B------:R-:W-:-:S13]  /*15b00*/  ISETP.GE.U32.AND.EX P0, PT, R17, R24, PT, P0 ;  /* 0x000000181100720c */ /* 0x000fda0003f06100 */
[----:B------:R-:W-:Y:S05]  /*15b10*/  @!P0 BRA `(.L_x_2403) ;  /* 0xfffffffc00848947 */ /* 0x000fea000383ffff */
.L_x_2394:
[----:B------:R-:W-:Y:S05]  /*15b20*/  BSYNC B7 ;  /* 0x0000000000077941 */ /* 0x000fea0003800000 */
.L_x_2393:
        /* <DEDUP_REMOVED lines=29> */
.L_x_2407:
[----:B------:R-:W-:Y:S05]  /*15d00*/  BSYNC B8 ;  /* 0x0000000000087941 */ /* 0x000fea0003800000 */
.L_x_2406:
        /* <DEDUP_REMOVED lines=24> */
.L_x_2409:
[----:B------:R-:W-:Y:S05]  /*15e90*/  BSYNC B8 ;  /* 0x0000000000087941 */ /* 0x000fea0003800000 */
.L_x_2408:
        /* <DEDUP_REMOVED lines=29> */
.L_x_2411:
[----:B------:R-:W-:Y:S05]  /*16070*/  BSYNC B8 ;  /* 0x0000000000087941 */ /* 0x000fea0003800000 */
.L_x_2410:
        /* <DEDUP_REMOVED lines=14> */
.L_x_2414:
        /* <DEDUP_REMOVED lines=25> */
.L_x_2413:
[----:B------:R-:W-:Y:S05]  /*162f0*/  BSYNC B8 ;  /* 0x0000000000087941 */ /* 0x000fea0003800000 */
.L_x_2412:
[----:B------:R-:W-:-:S05]  /*16300*/  IADD3 R16, P0, R16, 0x8, RZ ;  /* 0x0000000810107810 */ /* 0x000fca0007f1e0ff */
[----:B------:R-:W-:Y:S01]  /*16310*/  IMAD.X R17, RZ, RZ, R17, P0 ;  /* 0x000000ffff117224 */ /* 0x000fe200000e0611 */
[----:B------:R-:W-:-:S04]  /*16320*/  ISETP.GE.U32.AND P0, PT, R16, R19, PT ;  /* 0x000000131000720c */ /* 0x000fc80003f06070 */
[----:B------:R-:W-:-:S13]  /*16330*/  ISETP.GE.U32.AND.EX P0, PT, R17, R28, PT, P0 ;  /* 0x0000001c1100720c */ /* 0x000fda0003f06100 */
[----:B------:R-:W-:Y:S05]  /*16340*/  @!P0 BRA `(.L_x_2414) ;  /* 0xfffffffc00848947 */ /* 0x000fea000383ffff */
.L_x_2405:
[----:B------:R-:W-:Y:S05]  /*16350*/  BSYNC B7 ;  /* 0x0000000000077941 */ /* 0x000fea0003800000 */
.L_x_2404:
        /* <DEDUP_REMOVED lines=29> */
.L_x_2418:
[----:B------:R-:W-:Y:S05]  /*16530*/  BSYNC B8 ;  /* 0x0000000000087941 */ /* 0x000fea0003800000 */
.L_x_2417:
        /* <DEDUP_REMOVED lines=24> */
.L_x_2420:
[----:B------:R-:W-:Y:S05]  /*166c0*/  BSYNC B8 ;  /* 0x0000000000087941 */ /* 0x000fea0003800000 */
.L_x_2419:
        /* <DEDUP_REMOVED lines=29> */
.L_x_2422:
[----:B------:R-:W-:Y:S05]  /*168a0*/  BSYNC B8 ;  /* 0x0000000000087941 */ /* 0x000fea0003800000 */
.L_x_2421:
        /* <DEDUP_REMOVED lines=14> */
.L_x_2425:
        /* <DEDUP_REMOVED lines=25> */
.L_x_2424:
[----:B------:R-:W-:Y:S05]  /*16b20*/  BSYNC B8 ;  /* 0x0000000000087941 */ /* 0x000fea0003800000 */
.L_x_2423:
[----:B------:R-:W-:-:S05]  /*16b30*/  IADD3 R16, P0, R16, 0x8, RZ ;  /* 0x0000000810107810 */ /* 0x000fca0007f1e0ff */
[----:B------:R-:W-:Y:S01]  /*16b40*/  IMAD.X R17, RZ, RZ, R17, P0 ;  /* 0x000000ffff117224 */ /* 0x000fe200000e0611 */
[----:B------:R-:W-:-:S04]  /*16b50*/  ISETP.GE.U32.AND P0, PT, R16, R19, PT ;  /* 0x000000131000720c */ /* 0x000fc80003f06070 */
[----:B------:R-:W-:-:S13]  /*16b60*/  ISETP.GE.U32.AND.EX P0, PT, R17, R32, PT, P0 ;  /* 0x000000201100720c */ /* 0x000fda0003f06100 */
[----:B------:R-:W-:Y:S05]  /*16b70*/  @!P0 BRA `(.L_x_2425) ;  /* 0xfffffffc00848947 */ /* 0x000fea000383ffff */
.L_x_2416:
[----:B------:R-:W-:Y:S05]  /*16b80*/  BSYNC B7 ;  /* 0x0000000000077941 */ /* 0x000fea0003800000 */
.L_x_2415:
        /* <DEDUP_REMOVED lines=29> */
.L_x_2429:
[----:B------:R-:W-:Y:S05]  /*16d60*/  BSYNC B8 ;  /* 0x0000000000087941 */ /* 0x000fea0003800000 */
.L_x_2428:
        /* <DEDUP_REMOVED lines=24> */
.L_x_2431:
[----:B------:R-:W-:Y:S05]  /*16ef0*/  BSYNC B8 ;  /* 0x0000000000087941 */ /* 0x000fea0003800000 */
.L_x_2430:
        /* <DEDUP_REMOVED lines=29> */
.L_x_2433:
[----:B------:R-:W-:Y:S05]  /*170d0*/  BSYNC B8 ;  /* 0x0000000000087941 */ /* 0x000fea0003800000 */
.L_x_2432:
        /* <DEDUP_REMOVED lines=14> */
.L_x_2436:
        /* <DEDUP_REMOVED lines=25> */
.L_x_2435:
[----:B------:R-:W-:Y:S05]  /*17350*/  BSYNC B8 ;  /* 0x0000000000087941 */ /* 0x000fea0003800000 */
.L_x_2434:
[----:B------:R-:W-:-:S04]  /*17360*/  IADD3 R16, P0, R16, 0x8, RZ ;  /* 0x0000000810107810 */ /* 0x000fc80007f1e0ff */
[----:B------:R-:W-:Y:S02]  /*17370*/  IADD3.X R17, RZ, R17, RZ, P0, !PT ;  /* 0x00000011ff117210 */ /* 0x000fe400007fe4ff */
[----:B------:R-:W-:-:S04]  /*17380*/  ISETP.GE.U32.AND P0, PT, R16, R19, PT ;  /* 0x000000131000720c */ /* 0x000fc80003f06070 */
[----:B------:R-:W-:-:S13]  /*17390*/  ISETP.GE.U32.AND.EX P0, PT, R17, R36, PT, P0 ;  /* 0x000000241100720c */ /* 0x000fda0003f06100 */
[----:B------:R-:W-:Y:S05]  /*173a0*/  @!P0 BRA `(.L_x_2436) ;  /* 0xfffffffc00848947 */ /* 0x000fea000383ffff */
.L_x_2427:
[----:B------:R-:W-:Y:S05]  /*173b0*/  BSYNC B7 ;  /* 0x0000000000077941 */ /* 0x000fea0003800000 */
.L_x_2426:
        /* <DEDUP_REMOVED lines=29> */
.L_x_2440:
[----:B------:R-:W-:Y:S05]  /*17590*/  BSYNC B8 ;  /* 0x0000000000087941 */ /* 0x000fea0003800000 */
.L_x_2439:
        /* <DEDUP_REMOVED lines=24> */
.L_x_2442:
[----:B------:R-:W-:Y:S05]  /*17720*/  BSYNC B8 ;  /* 0x0000000000087941 */ /* 0x000fea0003800000 */
.L_x_2441:
        /* <DEDUP_REMOVED lines=29> */
.L_x_2444:
[----:B------:R-:W-:Y:S05]  /*17900*/  BSYNC B8 ;  /* 0x0000000000087941 */ /* 0x000fea0003800000 */
.L_x_2443:
        /* <DEDUP_REMOVED lines=14> */
.L_x_2447:
        /* <DEDUP_REMOVED lines=25> */
.L_x_2446:
[----:B------:R-:W-:Y:S05]  /*17b80*/  BSYNC B8 ;  /* 0x0000000000087941 */ /* 0x000fea0003800000 */
.L_x_2445:
[----:B------:R-:W-:-:S05]  /*17b90*/  IADD3 R16, P0, R16, 0x8, RZ ;  /* 0x0000000810107810 */ /* 0x000fca0007f1e0ff */
[----:B------:R-:W-:Y:S01]  /*17ba0*/  IMAD.X R17, RZ, RZ, R17, P0 ;  /* 0x000000ffff117224 */ /* 0x000fe200000e0611 */
[----:B------:R-:W-:-:S04]  /*17bb0*/  ISETP.GE.U32.AND P0, PT, R16, R19, PT ;  /* 0x000000131000720c */ /* 0x000fc80003f06070 */
[----:B------:R-:W-:-:S13]  /*17bc0*/  ISETP.GE.U32.AND.EX P0, PT, R17, R40, PT, P0 ;  /* 0x000000281100720c */ /* 0x000fda0003f06100 */
[----:B------:R-:W-:Y:S05]  /*17bd0*/  @!P0 BRA `(.L_x_2447) ;  /* 0xfffffffc00848947 */ /* 0x000fea000383ffff */
.L_x_2438:
[----:B------:R-:W-:Y:S05]  /*17be0*/  BSYNC B7 ;  /* 0x0000000000077941 */ /* 0x000fea0003800000 */
.L_x_2437:
        /* <DEDUP_REMOVED lines=29> */
.L_x_2451:
[----:B------:R-:W-:Y:S05]  /*17dc0*/  BSYNC B8 ;  /* 0x0000000000087941 */ /* 0x000fea0003800000 */
.L_x_2450:
        /* <DEDUP_REMOVED lines=24> */
.L_x_2453:
[----:B------:R-:W-:Y:S05]  /*17f50*/  BSYNC B8 ;  /* 0x0000000000087941 */ /* 0x000fea0003800000 */
.L_x_2452:
        /* <DEDUP_REMOVED lines=29> */
.L_x_2455:
[----:B------:R-:W-:Y:S05]  /*18130*/  BSYNC B8 ;  /* 0x0000000000087941 */ /* 0x000fea0003800000 */
.L_x_2454:
        /* <DEDUP_REMOVED lines=12> */
[----:B------:R-:W-:-:S04]  /*18200*/  IADD3 R16, P0, R16, 0x8, RZ ;  /* 0x0000000810107810 */ /* 0x000fc80007f1e0ff */
[----:B------:R-:W-:-:S09]  /*18210*/  IADD3.X R17, RZ, R17, RZ, P0, !PT ;  /* 0x00000011ff117210 */ /* 0x000fd200007fe4ff */
.L_x_2458:
        /* <DEDUP_REMOVED lines=25> */
.L_x_2457:
[----:B------:R-:W-:Y:S05]  /*183b0*/  BSYNC B8 ;  /* 0x0000000000087941 */ /* 0x000fea0003800000 */
.L_x_2456:
[----:B------:R-:W-:-:S05]  /*183c0*/  IADD3 R16, P0, R16, 0x8, RZ ;  /* 0x0000000810107810 */ /* 0x000fca0007f1e0ff */
[----:B------:R-:W-:Y:S01]  /*183d0*/  IMAD.X R17, RZ, RZ, R17, P0 ;  /* 0x000000ffff117224 */ /* 0x000fe200000e0611 */
[----:B------:R-:W-:-:S04]  /*183e0*/  ISETP.GE.U32.AND P0, PT, R16, R19, PT ;  /* 0x000000131000720c */ /* 0x000fc80003f06070 */
[----:B------:R-:W-:-:S13]  /*183f0*/  ISETP.GE.U32.AND.EX P0, PT, R17, R44, PT, P0 ;  /* 0x0000002c1100720c */ /* 0x000fda0003f06100 */
[----:B------:R-:W-:Y:S05]  /*18400*/  @!P0 BRA `(.L_x_2458) ;  /* 0xfffffffc00848947 */ /* 0x000fea000383ffff */
.L_x_2449:
[----:B------:R-:W-:Y:S05]  /*18410*/  BSYNC B7 ;  /* 0x0000000000077941 */ /* 0x000fea0003800000 */
.L_x_2448:
[----:B------:R-:W-:Y:S05]  /*18420*/  BRA `(.L_x_2459) ;  /* 0x000000f800987947 */ /* 0x000fea0003800000 */
.L_x_2370:
        /* <DEDUP_REMOVED lines=26> */
.L_x_2463:
[----:B------:R-:W-:Y:S05]  /*185d0*/  BSYNC B8 ;  /* 0x0000000000087941 */ /* 0x000fea0003800000 */
.L_x_2462:
        /* <DEDUP_REMOVED lines=24> */
.L_x_2465:
[----:B------:R-:W-:Y:S05]  /*18760*/  BSYNC B8 ;  /* 0x0000000000087941 */ /* 0x000fea0003800000 */
.L_x_2464:
        /* <DEDUP_REMOVED lines=29> */
.L_x_2467:
[----:B------:R-:W-:Y:S05]  /*18940*/  BSYNC B8 ;  /* 0x0000000000087941 */ /* 0x000fea0003800000 */
.L_x_2466:
[----:B------:R-:W0:Y:S01]  /*18950*/  LDC R72, c[0x0][0x230] ;  /* 0x00008c00ff487b82 */ /* 0x000e220000000800 */
[----:B------:R-:W-:Y:S01]  /*18960*/  ULDC.64 UR4, c[0x0][0x228] ;  /* 0x00008a0000047ab9 */ /* 0x000fe20000000a00 */
[----:B------:R-:W-:Y:S01]  /*18970*/  CS2R R56, SRZ ;  /* 0x0000000000387805 */ /* 0x000fe2000001ff00 */
[----:B------:R-:W-:Y:S02]  /*18980*/  IMAD R5, R53, UR4, RZ ;  /* 0x0000000435057c24 */ /* 0x000fe4000f8e02ff */
[----:B------:R-:W-:-:S04]  /*18990*/  IMAD.WIDE.U32 R2, R52, UR4, RZ ;  /* 0x0000000434027c25 */ /* 0x000fc8000f8e00ff */
[----:B------:R-:W-:Y:S02]  /*189a0*/  IMAD R5, R52, UR5, R5 ;  /* 0x0000000534057c24 */ /* 0x000fe4000f8e0205 */
[----:B------:R-:W-:Y:S02]  /*189b0*/  IMAD.MOV.U32 R73, RZ, RZ, R2 ;  /* 0x000000ffff497224 */ /* 0x000fe400078e0002 */
[----:B------:R-:W-:Y:S01]  /*189c0*/  IMAD.IADD R5, R3, 0x1, R5 ;  /* 0x0000000103057824 */ /* 0x000fe200078e0205 */
[----:B0-----:R-:W-:-:S04]  /*189d0*/  IADD3 R0, R72, -0x1, RZ ;  /* 0xffffffff48007810 */ /* 0x001fc80007ffe0ff */
[----:B------:R-:W-:Y:S02]  /*189e0*/  ISETP.GE.U32.AND P0, PT, R0, 0x3, PT ;  /* 0x000000030000780c */ /* 0x000fe40003f06070 */
[----:B------:R-:W-:-:S11]  /*189f0*/  MOV R2, R0 ;  /* 0x0000000000027202 */ /* 0x000fd60000000f00 */
[----:B------:R-:W-:Y:S05]  /*18a00*/  @!P0 BRA `(.L_x_2468) ;  /* 0x0000000c00408947 */ /* 0x000fea0003800000 */
[C---:B------:R-:W-:Y:S01]  /*18a10*/  LOP3.LUT R3, R72.reuse, 0x3, RZ, 0xc0, !PT ;  /* 0x0000000348037812 */ /* 0x040fe200078ec0ff */
[----:B------:R-:W-:Y:S01]  /*18a20*/  BSSY B0, `(.L_x_2468) ;  /* 0x00000ce000007945 */ /* 0x000fe20003800000 */
[----:B------:R-:W-:Y:S01]  /*18a30*/  IMAD.MOV.U32 R2, RZ, RZ, R0 ;  /* 0x000000ffff027224 */ /* 0x000fe200078e0000 */
[----:B------:R-:W-:Y:S02]  /*18a40*/  CS2R R56, SRZ ;  /* 0x0000000000387805 */ /* 0x000fe4000001ff00 */
[----:B------:R-:W-:-:S07]  /*18a50*/  IMAD.IADD R72, R72, 0x1, -R3 ;  /* 0x0000000148487824 */ /* 0x000fce00078e0a03 */
.L_x_2481:
        /* <DEDUP_REMOVED lines=15> */
.L_x_2470:
        /* <DEDUP_REMOVED lines=19> */
.L_x_2471:
[----:B------:R-:W-:Y:S05]  /*18c80*/  BSYNC B1 ;  /* 0x0000000000017941 */ /* 0x000fea0003800000 */
.L_x_2469:
        /* <DEDUP_REMOVED lines=30> */
.L_x_2473:
        /* <DEDUP_REMOVED lines=19> */
.L_x_2474:
[----:B------:R-:W-:Y:S05]  /*18fa0*/  BSYNC B1 ;  /* 0x0000000000017941 */ /* 0x000fea0003800000 */
.L_x_2472:
        /* <DEDUP_REMOVED lines=29> */
.L_x_2476:
        /* <DEDUP_REMOVED lines=19> */
.L_x_2477:
[----:B------:R-:W-:Y:S05]  /*192b0*/  BSYNC B1 ;  /* 0x0000000000017941 */ /* 0x000fea0003800000 */
.L_x_2475:
[----:B------:R-:W2:Y:S04]  /*192c0*/  LDG.E.64 R50, desc[UR36][R50.64+-0x18] ;  /* 0xffffe82432327981 */ /* 0x000ea8000c1e1b00 */
[----:B------:R-:W3:Y:S01]  /*192d0*/  LDG.E.64 R4, desc[UR36][R20.64+-0x10] ;  /* 0xfffff02414047981 */ /* 0x000ee2000c1e1b00 */
[----:B------:R-:W-:Y:S01]  /*192e0*/  IADD3 R9, P0, RZ, -R54, RZ ;  /* 0x80000036ff097210 */ /* 0x000fe20007f1e0ff */
[----:B------:R-:W-:Y:S01]  /*192f0*/  IMAD.MOV.U32 R6, RZ, RZ, R14 ;  /* 0x000000ffff067224 */ /* 0x000fe200078e000e */
[----:B------:R-:W-:Y:S01]  /*19300*/  MOV R7, R15 ;  /* 0x0000000f00077202 */ /* 0x000fe20000000f00 */
[----:B------:R-:W-:Y:S02]  /*19310*/  BSSY B1, `(.L_x_2478) ;  /* 0x000002b000017945 */ /* 0x000fe40003800000 */
[----:B------:R-:W-:-:S02]  /*19320*/  IMAD.X R3, RZ, RZ, ~R55, P0 ;  /* 0x000000ffff037224 */ /* 0x000fc400000e0e37 */
[----:B------:R-:W-:-:S04]  /*19330*/  IMAD.WIDE.U32 R6, R12, R9, R6 ;  /* 0x000000090c067225 */ /* 0x000fc800078e0006 */
[----:B------:R-:W-:Y:S02]  /*19340*/  IMAD R3, R3, R12, RZ ;  /* 0x0000000c03037224 */ /* 0x000fe400078e02ff */
[----:B------:R-:W-:Y:S02]  /*19350*/  IMAD.MOV.U32 R12, RZ, RZ, R52 ;  /* 0x000000ffff0c7224 */ /* 0x000fe400078e0034 */
[----:B------:R-:W-:Y:S01]  /*19360*/  IMAD R3, R13, R9, R3 ;  /* 0x000000090d037224 */ /* 0x000fe200078e0203 */
[----:B------:R-:W-:-:S03]  /*19370*/  MOV R13, R56 ;  /* 0x00000038000d7202 */ /* 0x000fc60000000f00 */
        /* <DEDUP_REMOVED lines=17> */
.L_x_2479:
        /* <DEDUP_REMOVED lines=19> */
.L_x_2480:
[----:B------:R-:W-:Y:S05]  /*195c0*/  BSYNC B1 ;  /* 0x0000000000017941 */ /* 0x000fea0003800000 */
.L_x_2478:
        /* <DEDUP_REMOVED lines=20> */
.L_x_2468:
        /* <DEDUP_REMOVED lines=18> */
.L_x_2484:
        /* <DEDUP_REMOVED lines=19> */
.L_x_2485:
[----:B------:R-:W-:Y:S05]  /*19960*/  BSYNC B0 ;  /* 0x0000000000007941 */ /* 0x000fea0003800000 */
.L_x_2483:
[----:B------:R-:W-:Y:S01]  /*19970*/  ULDC.64 UR4, c[0x0][0x240] ;  /* 0x0000900000047ab9 */ /* 0x000fe20000000a00 */
[----:B------:R-:W-:Y:S01]  /*19980*/  SHF.R.S32.HI R3, RZ, 0x1f, R2 ;  /* 0x0000001fff037819 */ /* 0x000fe20000011402 */
[----:B------:R-:W0:Y:S01]  /*19990*/  LDC R0, c[0x0][0x230] ;  /* 0x00008c00ff007b82 */ /* 0x000e220000000800 */
[----:B------:R-:W-:-:S04]  /*199a0*/  LEA R6, P0, R2, UR4, 0x3 ;  /* 0x0000000402067c11 */ /* 0x000fc8000f8018ff */
[----:B------:R-:W-:-:S06]  /*199b0*/  LEA.HI.X R7, R2, UR5, R3, 0x3, P0 ;  /* 0x0000000502077c11 */ /* 0x000fcc00080f1c03 */
[----:B------:R-:W2:Y:S01]  /*199c0*/  LDG.E.64 R6, desc[UR36][R6.64] ;  /* 0x0000002406067981 */ /* 0x000ea2000c1e1b00 */
[----:B------:R-:W-:Y:S02]  /*199d0*/  IADD3 R9, P0, RZ, -R12, RZ ;  /* 0x8000000cff097210 */ /* 0x000fe40007f1e0ff */
        /* <DEDUP_REMOVED lines=28> */
.L_x_2487:
        /* <DEDUP_REMOVED lines=19> */
.L_x_2488:
[----:B------:R-:W-:Y:S05]  /*19cd0*/  BSYNC B0 ;  /* 0x0000000000007941 */ /* 0x000fea0003800000 */
.L_x_2486:
        /* <DEDUP_REMOVED lines=37> */
.L_x_2490:
        /* <DEDUP_REMOVED lines=18> */
.L_x_2491:
[----:B------:R-:W-:Y:S05]  /*1a050*/  BSYNC B0 ;  /* 0x0000000000007941 */ /* 0x000fea0003800000 */
.L_x_2489:
[----:B------:R-:W-:Y:S01]  /*1a060*/  ULDC.64 UR4, c[0x0][0x240] ;  /* 0x0000900000047ab9 */ /* 0x000fe20000000a00 */
[----:B------:R-:W-:Y:S02]  /*1a070*/  SHF.R.S32.HI R3, RZ, 0x1f, R2 ;  /* 0x0000001fff037819 */ /* 0x000fe40000011402 */
[----:B------:R-:W-:-:S04]  /*1a080*/  LEA R6, P0, R2, UR4, 0x3 ;  /* 0x0000000402067c11 */ /* 0x000fc8000f8018ff */
[----:B------:R-:W-:-:S05]  /*1a090*/  LEA.HI.X R7, R2, UR5, R3, 0x3, P0 ;  /* 0x0000000502077c11 */ /* 0x000fca00080f1c03 */
[----:B------:R-:W2:Y:S02]  /*1a0a0*/  LDG.E.64 R2, desc[UR36][R6.64+-0x10] ;  /* 0xfffff02406027981 */ /* 0x000ea4000c1e1b00 */
[----:B--2---:R-:W-:Y:S02]  /*1a0b0*/  IMAD R5, R5, R2, RZ ;  /* 0x0000000205057224 */ /* 0x004fe400078e02ff */
[----:B------:R-:W-:-:S04]  /*1a0c0*/  IMAD.WIDE.U32 R56, R2, R4, R56 ;  /* 0x0000000402387225 */ /* 0x000fc800078e0038 */
[----:B------:R-:W-:-:S04]  /*1a0d0*/  IMAD R5, R3, R4, R5 ;  /* 0x0000000403057224 */ /* 0x000fc800078e0205 */
[----:B------:R-:W-:-:S07]  /*1a0e0*/  IMAD.IADD R57, R57, 0x1, R5 ;  /* 0x0000000139397824 */ /* 0x000fce00078e0205 */
.L_x_2482:
[-C--:B------:R-:W-:Y:S02]  /*1a0f0*/  IADD3 R2, P0, R46, R56.reuse, RZ ;  /* 0x000000382e027210 */ /* 0x080fe40007f1e0ff */
        /* <DEDUP_REMOVED lines=17> */
.L_x_2494:
        /* <DEDUP_REMOVED lines=25> */
.L_x_2493:
[----:B------:R-:W-:Y:S05]  /*1a3a0*/  BSYNC B8 ;  /* 0x0000000000087941 */ /* 0x000fea0003800000 */
.L_x_2492:
[----:B------:R-:W-:-:S04]  /*1a3b0*/  IADD3 R46, P0, R46, 0x8, RZ ;  /* 0x000000082e2e7810 */ /* 0x000fc80007f1e0ff */
[----:B------:R-:W-:Y:S02]  /*1a3c0*/  IADD3.X R47, RZ, R47, RZ, P0, !PT ;  /* 0x0000002fff2f7210 */ /* 0x000fe400007fe4ff */
[----:B------:R-:W-:-:S04]  /*1a3d0*/  ISETP.GE.U32.AND P0, PT, R46, R49, PT ;  /* 0x000000312e00720c */ /* 0x000fc80003f06070 */
[----:B------:R-:W-:-:S13]  /*1a3e0*/  ISETP.GE.U32.AND.EX P0, PT, R47, R48, PT, P0 ;  /* 0x000000302f00720c */ /* 0x000fda0003f06100 */
[----:B------:R-:W-:Y:S05]  /*1a3f0*/  @!P0 BRA `(.L_x_2494) ;  /* 0xfffffffc00848947 */ /* 0x000fea000383ffff */
.L_x_2461:
[----:B------:R-:W-:Y:S05]  /*1a400*/  BSYNC B7 ;  /* 0x0000000000077941 */ /* 0x000fea0003800000 */
.L_x_2460:
        /* <DEDUP_REMOVED lines=29> */
.L_x_2498:
[----:B------:R-:W-:Y:S05]  /*1a5e0*/  BSYNC B8 ;  /* 0x0000000000087941 */ /* 0x000fea0003800000 */
.L_x_2497:
        /* <DEDUP_REMOVED lines=24> */
.L_x_2500:
[----:B------:R-:W-:Y:S05]  /*1a770*/  BSYNC B8 ;  /* 0x0000000000087941 */ /* 0x000fea0003800000 */
.L_x_2499:
        /* <DEDUP_REMOVED lines=29> */
.L_x_2502:
[----:B------:R-:W-:Y:S05]  /*1a950*/  BSYNC B8 ;  /* 0x0000000000087941 */ /* 0x000fea0003800000 */
.L_x_2501:
[----:B------:R-:W0:Y:S01]  /*1a960*/  LDC R55, c[0x0][0x230] ;  /* 0x00008c00ff377b82 */ /* 0x000e220000000800 */
[----:B------:R-:W-:Y:S01]  /*1a970*/  ULDC.64 UR4, c[0x0][0x228] ;  /* 0x00008a0000047ab9 */ /* 0x000fe20000000a00 */
[----:B------:R-:W-:Y:S02]  /*1a980*/  IMAD.MOV.U32 R50, RZ, RZ, RZ ;  /* 0x000000ffff327224 */ /* 0x000fe400078e00ff */
[----:B------:R-:W-:Y:S02]  /*1a990*/  IMAD R5, R77, UR4, RZ ;  /* 0x000000044d057c24 */ /* 0x000fe4000f8e02ff */
[----:B------:R-:W-:-:S04]  /*1a9a0*/  IMAD.WIDE.U32 R2, R76, UR4, RZ ;  /* 0x000000044c027c25 */ /* 0x000fc8000f8e00ff */
[----:B------:R-:W-:Y:S02]  /*1a9b0*/  IMAD R5, R76, UR5, R5 ;  /* 0x000000054c057c24 */ /* 0x000fe4000f8e0205 */
[----:B------:R-:W-:Y:S01]  /*1a9c0*/  IMAD.MOV.U32 R51, RZ, RZ, R2 ;  /* 0x000000ffff337224 */ /* 0x000fe200078e0002 */
[----:B------:R-:W-:Y:S01]  /*1a9d0*/  MOV R2, RZ ;  /* 0x000000ff00027202 */ /* 0x000fe20000000f00 */
[----:B------:R-:W-:Y:S01]  /*1a9e0*/  IMAD.IADD R5, R3, 0x1, R5 ;  /* 0x0000000103057824 */ /* 0x000fe200078e0205 */
[----:B0-----:R-:W-:-:S04]  /*1a9f0*/  IADD3 R54, R55, -0x1, RZ ;  /* 0xffffffff37367810 */ /* 0x001fc80007ffe0ff */
[----:B------:R-:W-:-:S13]  /*1aa00*/  ISETP.GE.U32.AND P0, PT, R54, 0x3, PT ;  /* 0x000000033600780c */ /* 0x000fda0003f06070 */
[----:B------:R-:W-:Y:S05]  /*1aa10*/  @!P0 BRA `(.L_x_2503) ;  /* 0x0000000c00408947 */ /* 0x000fea0003800000 */
[----:B------:R-:W-:Y:S01]  /*1aa20*/  LOP3.LUT R0, R55, 0x3, RZ, 0xc0, !PT ;  /* 0x0000000337007812 */ /* 0x000fe200078ec0ff */
[----:B------:R-:W-:Y:S01]  /*1aa30*/  BSSY B0, `(.L_x_2503) ;  /* 0x00000ce000007945 */ /* 0x000fe20003800000 */
[----:B------:R-:W-:Y:S02]  /*1aa40*/  IMAD.MOV.U32 R2, RZ, RZ, RZ ;  /* 0x000000ffff027224 */ /* 0x000fe400078e00ff */
[----:B------:R-:W-:Y:S01]  /*1aa50*/  IADD3 R55, -R0, R55, RZ ;  /* 0x0000003700377210 */ /* 0x000fe20007ffe1ff */
[----:B------:R-:W-:-:S07]  /*1aa60*/  IMAD.MOV.U32 R50, RZ, RZ, RZ ;  /* 0x000000ffff327224 */ /* 0x000fce00078e00ff */
.L_x_2516:
        /* <DEDUP_REMOVED lines=15> */
.L_x_2505:
        /* <DEDUP_REMOVED lines=19> */
.L_x_2506:
[----:B------:R-:W-:Y:S05]  /*1ac90*/  BSYNC B1 ;  /* 0x0000000000017941 */ /* 0x000fea0003800000 */
.L_x_2504:
[----:B------:R-:W-:Y:S01]  /*1aca0*/  ULDC.64 UR4, c[0x0][0x240] ;  /* 0x0000900000047ab9 */ /* 0x000fe20000000a00 */
[----:B------:R-:W-:Y:S01]  /*1acb0*/  SHF.R.S32.HI R3, RZ, 0x1f, R54 ;  /* 0x0000001fff037819 */ /* 0x000fe20000011436 */
        /* <DEDUP_REMOVED lines=14> */
[----:B---3--:R-:W-:Y:S01]  /*1ada0*/  IMAD R5, R3, R6, RZ ;  /* 0x0000000603057224 */ /* 0x008fe200078e02ff */
[----:B------:R-:W-:-:S03]  /*1adb0*/  MOV R3, R50 ;  /* 0x0000003200037202 */ /* 0x000fc60000000f00 */
[-C--:B------:R-:W-:Y:S02]  /*1adc0*/  IMAD R5, R7, R4.reuse, R5 ;  /* 0x0000000407057224 */ /* 0x080fe400078e0205 */
[----:B------:R-:W-:-:S04]  /*1add0*/  IMAD.WIDE.U32 R48, R6, R4, R2 ;  /* 0x0000000406307225 */ /* 0x000fc800078e0002 */
        /* <DEDUP_REMOVED lines=11> */
.L_x_2508:
        /* <DEDUP_REMOVED lines=19> */
.L_x_2509:
[----:B------:R-:W-:Y:S05]  /*1afc0*/  BSYNC B1 ;  /* 0x0000000000017941 */ /* 0x000fea0003800000 */
.L_x_2507:
        /* <DEDUP_REMOVED lines=14> */
[----:B------:R-:W-:Y:S01]  /*1b0b0*/  IMAD.MOV.U32 R3, RZ, RZ, R2 ;  /* 0x000000ffff037224 */ /* 0x000fe200078e0002 */
[----:B------:R-:W-:Y:S01]  /*1b0c0*/  MOV R2, R48 ;  /* 0x0000003000027202 */ /* 0x000fe20000000f00 */
[----:B------:R-:W-:-:S04]  /*1b0d0*/  IMAD R7, R5, R6, R7 ;  /* 0x0000000605077224 */ /* 0x000fc800078e0207 */
[----:B------:R-:W-:-:S04]  /*1b0e0*/  IMAD.WIDE.U32 R14, R4, R6, R2 ;  /* 0x00000006040e7225 */ /* 0x000fc800078e0002 */
[----:B------:R-:W-:Y:S01]  /*1b0f0*/  IMAD.IADD R2, R15, 0x1, R7 ;  /* 0x000000010f027824 */ /* 0x000fe200078e0207 */
[----:B------:R-:W-:Y:S06]  /*1b100*/  @!P0 BRA `(.L_x_2511) ;  /* 0x0000000000248947 */ /* 0x000fec0003800000 */
        /* <DEDUP_REMOVED lines=9> */
.L_x_2511:
        /* <DEDUP_REMOVED lines=19> */
.L_x_2512:
[----:B------:R-:W-:Y:S05]  /*1b2d0*/  BSYNC B1 ;  /* 0x0000000000017941 */ /* 0x000fea0003800000 */
.L_x_2510:
        /* <DEDUP_REMOVED lines=28> */
.L_x_2514:
        /* <DEDUP_REMOVED lines=19> */
.L_x_2515:
[----:B------:R-:W-:Y:S05]  /*1b5d0*/  BSYNC B1 ;  /* 0x0000000000017941 */ /* 0x000fea0003800000 */
.L_x_2513:
        /* <DEDUP_REMOVED lines=9> */
[----:B------:R-:W-:Y:S02]  /*1b670*/  VIADD R54, R54, 0xfffffffc ;  /* 0xfffffffc36367836 */ /* 0x000fe40000000000 */
[----:B------:R-:W-:-:S05]  /*1b680*/  IMAD R3, R13, R9, R3 ;  /* 0x000000090d037224 */ /* 0x000fca00078e0203 */
[----:B------:R-:W-:-:S05]  /*1b690*/  IADD3 R3, R7, R3, RZ ;  /* 0x0000000307037210 */ /* 0x000fca0007ffe0ff */
[----:B--2---:R-:W-:Y:S02]  /*1b6a0*/  IMAD R7, R3, R20, RZ ;  /* 0x0000001403077224 */ /* 0x004fe400078e02ff */
[----:B------:R-:W-:Y:S01]  /*1b6b0*/  IMAD.MOV.U32 R3, RZ, RZ, R2 ;  /* 0x000000ffff037224 */ /* 0x000fe200078e0002 */
[----:B------:R-:W-:Y:S01]  /*1b6c0*/  MOV R2, R14 ;  /* 0x0000000e00027202 */ /* 0x000fe20000000f00 */
[----:B------:R-:W-:-:S04]  /*1b6d0*/  IMAD R7, R21, R6, R7 ;  /* 0x0000000615077224 */ /* 0x000fc800078e0207 */
[----:B------:R-:W-:-:S04]  /*1b6e0*/  IMAD.WIDE.U32 R2, R20, R6, R2 ;  /* 0x0000000614027225 */ /* 0x000fc800078e0002 */
[----:B------:R-:W-:Y:S01]  /*1b6f0*/  IMAD.IADD R50, R3, 0x1, R7 ;  /* 0x0000000103327824 */ /* 0x000fe200078e0207 */
[----:B------:R-:W-:Y:S06]  /*1b700*/  @P0 BRA `(.L_x_2516) ;  /* 0xfffffff000d80947 */ /* 0x000fec000383ffff */
[----:B------:R-:W-:Y:S05]  /*1b710*/  BSYNC B0 ;  /* 0x0000000000007941 */ /* 0x000fea0003800000 */
.L_x_2503:
[----:B------:R-:W0:Y:S02]  /*1b720*/  LDC R0, c[0x0][0x230] ;  /* 0x00008c00ff007b82 */ /* 0x000e240000000800 */
[----:B0-----:R-:W-:-:S13]  /*1b730*/  LOP3.LUT P0, RZ, R0, 0x3, RZ, 0xc0, !PT ;  /* 0x0000000300ff7812 */ /* 0x001fda000780c0ff */
        /* <DEDUP_REMOVED lines=17> */
.L_x_2519:
        /* <DEDUP_REMOVED lines=19> */
.L_x_2520:
[----:B------:R-:W-:Y:S05]  /*1b980*/  BSYNC B0 ;  /* 0x0000000000007941 */ /* 0x000fea0003800000 */
.L_x_2518:
[----:B------:R-:W-:Y:S01]  /*1b990*/  ULDC.64 UR4, c[0x0][0x240] ;  /* 0x0000900000047ab9 */ /* 0x000fe20000000a00 */
[----:B------:R-:W0:Y:S01]  /*1b9a0*/  LDC R0, c[0x0][0x230] ;  /* 0x00008c00ff007b82 */ /* 0x000e220000000800 */
[----:B------:R-:W-:-:S04]  /*1b9b0*/  LEA R12, P0, R54, UR4, 0x3 ;  /* 0x00000004360c7c11 */ /* 0x000fc8000f8018ff */
[----:B------:R-:W-:-:S05]  /*1b9c0*/  LEA.HI.X R13, R54, UR5, R13, 0x3, P0 ;  /* 0x00000005360d7c11 */ /* 0x000fca00080f1c0d */
[----:B------:R-:W2:Y:S01]  /*1b9d0*/  LDG.E.64 R6, desc[UR36][R12.64] ;  /* 0x000000240c067981 */ /* 0x000ea2000c1e1b00 */
[----:B------:R-:W-:Y:S01]  /*1b9e0*/  IADD3 R9, P0, RZ, -R14, RZ ;  /* 0x8000000eff097210 */ /* 0x000fe20007f1e0ff */
[----:B------:R-:W-:-:S04]  /*1b9f0*/  IMAD.MOV.U32 R4, RZ, RZ, R51 ;  /* 0x000000ffff047224 */ /* 0x000fc800078e0033 */
[----:B------:R-:W-:Y:S02]  /*1ba00*/  IMAD.X R3, RZ, RZ, ~R15, P0 ;  /* 0x000000ffff037224 */ /* 0x000fe400000e0e0f */
[----:B------:R-:W-:-:S04]  /*1ba10*/  IMAD.WIDE.U32 R4, R46, R9, R4 ;  /* 0x000000092e047225 */ /* 0x000fc800078e0004 */
[----:B------:R-:W-:Y:S01]  /*1ba20*/  IMAD R3, R3, R46, RZ ;  /* 0x0000002e03037224 */ /* 0x000fe200078e02ff */
[----:B0-----:R-:W-:-:S03]  /*1ba30*/  LOP3.LUT R0, R0, 0x3, RZ, 0xc0, !PT ;  /* 0x0000000300007812 */ /* 0x001fc600078ec0ff */
[----:B------:R-:W-:Y:S01]  /*1ba40*/  IMAD R3, R47, R9, R3 ;  /* 0x000000092f037224 */ /* 0x000fe200078e0203 */
[----:B------:R-:W-:-:S04]  /*1ba50*/  ISETP.NE.AND P0, PT, R0, 0x1, PT ;  /* 0x000000010000780c */ /* 0x000fc80003f05270 */
[----:B------:R-:W-:-:S05]  /*1ba60*/  IADD3 R3, R5, R3, RZ ;  /* 0x0000000305037210 */ /* 0x000fca0007ffe0ff */
[----:B--2---:R-:W-:Y:S02]  /*1ba70*/  IMAD R5, R3, R6, RZ ;  /* 0x0000000603057224 */ /* 0x004fe400078e02ff */
[----:B------:R-:W-:Y:S02]  /*1ba80*/  IMAD.MOV.U32 R3, RZ, RZ, R50 ;  /* 0x000000ffff037224 */ /* 0x000fe400078e0032 */
[-C--:B------:R-:W-:Y:S02]  /*1ba90*/  IMAD R5, R7, R4.reuse, R5 ;  /* 0x0000000407057224 */ /* 0x080fe400078e0205 */
[----:B------:R-:W-:-:S04]  /*1baa0*/  IMAD.WIDE.U32 R2, R6, R4, R2 ;  /* 0x0000000406027225 */ /* 0x000fc800078e0002 */
        /* <DEDUP_REMOVED lines=15> */
.L_x_2522:
        /* <DEDUP_REMOVED lines=19> */
.L_x_2523:
[----:B------:R-:W-:Y:S05]  /*1bcd0*/  BSYNC B0 ;  /* 0x0000000000007941 */ /* 0x000fea0003800000 */
.L_x_2521:
[----:B------:R-:W2:Y:S01]  /*1bce0*/  LDG.E.64 R6, desc[UR36][R12.64+-0x8] ;  /* 0xfffff8240c067981 */ /* 0x000ea2000c1e1b00 */
[----:B------:R-:W0:Y:S01]  /*1bcf0*/  LDC R0, c[0x0][0x230] ;  /* 0x00008c00ff007b82 */ /* 0x000e220000000800 */
[----:B------:R-:W-:Y:S01]  /*1bd00*/  IADD3 R11, P0, RZ, -R4, RZ ;  /* 0x80000004ff0b7210 */ /* 0x000fe20007f1e0ff */
[----:B------:R-:W-:Y:S01]  /*1bd10*/  IMAD.MOV.U32 R8, RZ, RZ, R14 ;  /* 0x000000ffff087224 */ /* 0x000fe200078e000e */
[----:B------:R-:W-:-:S03]  /*1bd20*/  MOV R9, R15 ;  /* 0x0000000f00097202 */ /* 0x000fc60000000f00 */
[----:B------:R-:W-:Y:S02]  /*1bd30*/  IMAD.X R3, RZ, RZ, ~R5, P0 ;  /* 0x000000ffff037224 */ /* 0x000fe400000e0e05 */
[----:B------:R-:W-:-:S04]  /*1bd40*/  IMAD.WIDE.U32 R8, R46, R11, R8 ;  /* 0x0000000b2e087225 */ /* 0x000fc800078e0008 */
[----:B------:R-:W-:-:S04]  /*1bd50*/  IMAD R3, R3, R46, RZ ;  /* 0x0000002e03037224 */ /* 0x000fc800078e02ff */
[----:B------:R-:W-:-:S04]  /*1bd60*/  IMAD R3, R47, R11, R3 ;  /* 0x0000000b2f037224 */ /* 0x000fc800078e0203 */
[----:B------:R-:W-:Y:S01]  /*1bd70*/  IMAD.IADD R3, R9, 0x1, R3 ;  /* 0x0000000109037824 */ /* 0x000fe200078e0203 */
[----:B0-----:R-:W-:-:S04]  /*1bd80*/  LOP3.LUT R0, R0, 0x3, RZ, 0xc0, !PT ;  /* 0x0000000300007812 */ /* 0x001fc800078ec0ff */
[----:B------:R-:W-:Y:S01]  /*1bd90*/  ISETP.NE.AND P0, PT, R0, 0x2, PT ;  /* 0x000000020000780c */ /* 0x000fe20003f05270 */
[----:B--2---:R-:W-:Y:S02]  /*1bda0*/  IMAD R9, R3, R6, RZ ;  /* 0x0000000603097224 */ /* 0x004fe400078e02ff */
[----:B------:R-:W-:Y:S02]  /*1bdb0*/  IMAD.MOV.U32 R3, RZ, RZ, R50 ;  /* 0x000000ffff037224 */ /* 0x000fe400078e0032 */
[-C--:B------:R-:W-:Y:S02]  /*1bdc0*/  IMAD R9, R7, R8.reuse, R9 ;  /* 0x0000000807097224 */ /* 0x080fe400078e0209 */
[----:B------:R-:W-:-:S05]  /*1bdd0*/  IMAD.WIDE.U32 R2, R6, R8, R2 ;  /* 0x0000000806027225 */ /* 0x000fca00078e0002 */
        /* <DEDUP_REMOVED lines=16> */
.L_x_2525:
        /* <DEDUP_REMOVED lines=18> */
.L_x_2526:
[----:B------:R-:W-:Y:S05]  /*1c000*/  BSYNC B0 ;  /* 0x0000000000007941 */ /* 0x000fea0003800000 */
.L_x_2524:
[----:B------:R-:W2:Y:S01]  /*1c010*/  LDG.E.64 R12, desc[UR36][R12.64+-0x10] ;  /* 0xfffff0240c0c7981 */ /* 0x000ea2000c1e1b00 */
[----:B------:R-:W-:Y:S02]  /*1c020*/  IMAD.MOV.U32 R3, RZ, RZ, R50 ;  /* 0x000000ffff037224 */ /* 0x000fe400078e0032 */
[----:B--2---:R-:W-:Y:S02]  /*1c030*/  IMAD R5, R5, R12, RZ ;  /* 0x0000000c05057224 */ /* 0x004fe400078e02ff */
[----:B------:R-:W-:-:S04]  /*1c040*/  IMAD.WIDE.U32 R2, R12, R4, R2 ;  /* 0x000000040c027225 */ /* 0x000fc800078e0002 */
[----:B------:R-:W-:-:S05]  /*1c050*/  IMAD R5, R13, R4, R5 ;  /* 0x000000040d057224 */ /* 0x000fca00078e0205 */
[----:B------:R-:W-:-:S07]  /*1c060*/  IADD3 R50, R3, R5, RZ ;  /* 0x0000000503327210 */ /* 0x000fce0007ffe0ff */
.L_x_2517:
        /* <DEDUP_REMOVED lines=18> */
.L_x_2529:
        /* <DEDUP_REMOVED lines=25> */
.L_x_2528:
[----:B------:R-:W-:Y:S05]  /*1c320*/  BSYNC B8 ;  /* 0x0000000000087941 */ /* 0x000fea0003800000 */
.L_x_2527:
[----:B------:R-:W-:-:S05]  /*1c330*/  IADD3 R16, P0, R16, 0x8, RZ ;  /* 0x0000000810107810 */ /* 0x000fca0007f1e0ff */
[----:B------:R-:W-:Y:S01]  /*1c340*/  IMAD.X R17, RZ, RZ, R17, P0 ;  /* 0x000000ffff117224 */ /* 0x000fe200000e0611 */
[----:B------:R-:W-:-:S04]  /*1c350*/  ISETP.GE.U32.AND P0, PT, R16, R19, PT ;  /* 0x000000131000720c */ /* 0x000fc80003f06070 */
[----:B------:R-:W-:-:S13]  /*1c360*/  ISETP.GE.U32.AND.EX P0, PT, R17, R50, PT, P0 ;  /* 0x000000321100720c */ /* 0x000fda0003f06100 */
[----:B------:R-:W-:Y:S05]  /*1c370*/  @!P0 BRA `(.L_x_2529) ;  /* 0xfffffffc00848947 */ /* 0x000fea000383ffff */
.L_x_2496:
[----:B------:R-:W-:Y:S05]  /*1c380*/  BSYNC B7 ;  /* 0x0000000000077941 */ /* 0x000fea0003800000 */
.L_x_2495:
        /* <DEDUP_REMOVED lines=29> */
.L_x_2533:
[----:B------:R-:W-:Y:S05]  /*1c560*/  BSYNC B8 ;  /* 0x0000000000087941 */ /* 0x000fea0003800000 */
.L_x_2532:
        /* <DEDUP_REMOVED lines=24> */
.L_x_2535:
[----:B------:R-:W-:Y:S05]  /*1c6f0*/  BSYNC B8 ;  /* 0x0000000000087941 */ /* 0x000fea0003800000 */
.L_x_2534:
        /* <DEDUP_REMOVED lines=29> */
.L_x_2537:
[----:B------:R-:W-:Y:S05]  /*1c8d0*/  BSYNC B8 ;  /* 0x0000000000087941 */ /* 0x000fea0003800000 */
.L_x_2536:
[----:B------:R-:W0:Y:S01]  /*1c8e0*/  LDC R51, c[0x0][0x230] ;  /* 0x00008c00ff337b82 */ /* 0x000e220000000800 */
[----:B------:R-:W-:Y:S01]  /*1c8f0*/  ULDC.64 UR4, c[0x0][0x228] ;  /* 0x00008a0000047ab9 */ /* 0x000fe20000000a00 */
[----:B------:R-:W-:Y:S01]  /*1c900*/  HFMA2.MMA R46, -RZ, RZ, 0, 0 ;  /* 0x00000000ff2e7435 */ /* 0x000fe200000001ff */
[----:B------:R-:W-:Y:S02]  /*1c910*/  IMAD R5, R83, UR4, RZ ;  /* 0x0000000453057c24 */ /* 0x000fe4000f8e02ff */
[----:B------:R-:W-:-:S04]  /*1c920*/  IMAD.WIDE.U32 R2, R82, UR4, RZ ;  /* 0x0000000452027c25 */ /* 0x000fc8000f8e00ff */
[----:B------:R-:W-:Y:S01]  /*1c930*/  IMAD R5, R82, UR5, R5 ;  /* 0x0000000552057c24 */ /* 0x000fe2000f8e0205 */
[----:B------:R-:W-:Y:S01]  /*1c940*/  MOV R47, R2 ;  /* 0x00000002002f7202 */ /* 0x000fe20000000f00 */
[----:B------:R-:W-:Y:S02]  /*1c950*/  IMAD.MOV.U32 R2, RZ, RZ, RZ ;  /* 0x000000ffff027224 */ /* 0x000fe400078e00ff */
[----:B------:R-:W-:Y:S02]  /*1c960*/  IMAD.IADD R5, R3, 0x1, R5 ;  /* 0x0000000103057824 */ /* 0x000fe400078e0205 */
[C---:B0-----:R-:W-:Y:S01]  /*1c970*/  VIADD R50, R51.reuse, 0xffffffff ;  /* 0xffffffff33327836 */ /* 0x041fe20000000000 */
[----:B------:R-:W-:-:S04]  /*1c980*/  LOP3.LUT R52, R51, 0x3, RZ, 0xc0, !PT ;  /* 0x0000000333347812 */ /* 0x000fc800078ec0ff */
[----:B------:R-:W-:-:S13]  /*1c990*/  ISETP.GE.U32.AND P0, PT, R50, 0x3, PT ;  /* 0x000000033200780c */ /* 0x000fda0003f06070 */
[----:B------:R-:W-:Y:S05]  /*1c9a0*/  @!P0 BRA `(.L_x_2538) ;  /* 0x0000000c003c8947 */ /* 0x000fea0003800000 */
[----:B------:R-:W-:Y:S01]  /*1c9b0*/  BSSY B0, `(.L_x_2538) ;  /* 0x00000ce000007945 */ /* 0x000fe20003800000 */
[----:B------:R-:W-:Y:S01]  /*1c9c0*/  IMAD.IADD R51, R51, 0x1, -R52 ;  /* 0x0000000133337824 */ /* 0x000fe200078e0a34 */
[----:B------:R-:W-:Y:S01]  /*1c9d0*/  MOV R46, RZ ;  /* 0x000000ff002e7202 */ /* 0x000fe20000000f00 */
[----:B------:R-:W-:-:S07]  /*1c9e0*/  IMAD.MOV.U32 R2, RZ, RZ, RZ ;  /* 0x000000ffff027224 */ /* 0x000fce00078e00ff */
.L_x_2551:
        /* <DEDUP_REMOVED lines=16> */
.L_x_2540:
        /* <DEDUP_REMOVED lines=19> */
.L_x_2541:
[----:B------:R-:W-:Y:S05]  /*1cc20*/  BSYNC B1 ;  /* 0x0000000000017941 */ /* 0x000fea0003800000 */
.L_x_2539:
        /* <DEDUP_REMOVED lines=16> */
[----:B------:R-:W-:Y:S02]  /*1cd30*/  IMAD.MOV.U32 R3, RZ, RZ, R46 ;  /* 0x000000ffff037224 */ /* 0x000fe400078e002e */
[-C--:B------:R-:W-:Y:S02]  /*1cd40*/  IMAD R5, R7, R4.reuse, R5 ;  /* 0x0000000407057224 */ /* 0x080fe400078e0205 */
[----:B------:R-:W-:-:S05]  /*1cd50*/  IMAD.WIDE.U32 R20, R6, R4, R2 ;  /* 0x0000000406147225 */ /* 0x000fca00078e0002 */
        /* <DEDUP_REMOVED lines=11> */
.L_x_2543:
        /* <DEDUP_REMOVED lines=19> */
.L_x_2544:
[----:B------:R-:W-:Y:S05]  /*1cf40*/  BSYNC B1 ;  /* 0x0000000000017941 */ /* 0x000fea0003800000 */
.L_x_2542:
        /* <DEDUP_REMOVED lines=8> */
[----:B------:R-:W-:-:S04]  /*1cfd0*/  IMAD R3, R3, R18, RZ ;  /* 0x0000001203037224 */ /* 0x000fc800078e02ff */
[----:B------:R-:W-:-:S05]  /*1cfe0*/  IMAD R3, R19, R9, R3 ;  /* 0x0000000913037224 */ /* 0x000fca00078e0203 */
[----:B------:R-:W-:Y:S02]  /*1cff0*/  IADD3 R3, R7, R3, RZ ;  /* 0x0000000307037210 */ /* 0x000fe40007ffe0ff */
[----:B--2---:R-:W-:-:S04]  /*1d000*/  LOP3.LUT R0, R47, R49, RZ, 0xfc, !PT ;  /* 0x000000312f007212 */ /* 0x004fc800078efcff */
[----:B------:R-:W-:Y:S01]  /*1d010*/  ISETP.NE.U32.AND P0, PT, R0, RZ, PT ;  /* 0x000000ff0000720c */ /* 0x000fe20003f05070 */
[----:B---3--:R-:W-:Y:S02]  /*1d020*/  IMAD R7, R3, R4, RZ ;  /* 0x0000000403077224 */ /* 0x008fe400078e02ff */
[----:B------:R-:W-:Y:S02]  /*1d030*/  IMAD.MOV.U32 R3, RZ, RZ, R2 ;  /* 0x000000ffff037224 */ /* 0x000fe400078e0002 */
        /* <DEDUP_REMOVED lines=14> */
.L_x_2546:
        /* <DEDUP_REMOVED lines=19> */
.L_x_2547:
[----:B------:R-:W-:Y:S05]  /*1d250*/  BSYNC B1 ;  /* 0x0000000000017941 */ /* 0x000fea0003800000 */
.L_x_2545:
        /* <DEDUP_REMOVED lines=28> */
.L_x_2549:
        /* <DEDUP_REMOVED lines=19> */
.L_x_2550:
[----:B------:R-:W-:Y:S05]  /*1d550*/  BSYNC B1 ;  /* 0x0000000000017941 */ /* 0x000fea0003800000 */
.L_x_2548:
[----:B------:R-:W2:Y:S01]  /*1d560*/  LDG.E.64 R16, desc[UR36][R16.64+-0x18] ;  /* 0xffffe82410107981 */ /* 0x000ea2000c1e1b00 */
[----:B------:R-:W-:Y:S01]  /*1d570*/  IADD3 R9, P0, RZ, -R47, RZ ;  /* 0x8000002fff097210 */ /* 0x000fe20007f1e0ff */
[----:B------:R-:W-:Y:S01]  /*1d580*/  IMAD.MOV.U32 R7, RZ, RZ, R19 ;  /* 0x000000ffff077224 */ /* 0x000fe200078e0013 */
[----:B------:R-:W-:Y:S01]  /*1d590*/  MOV R6, R18 ;  /* 0x0000001200067202 */ /* 0x000fe20000000f00 */
[----:B------:R-:W-:Y:S01]  /*1d5a0*/  VIADD R50, R50, 0xfffffffc ;  /* 0xfffffffc32327836 */ /* 0x000fe20000000000 */
[----:B------:R-:W-:Y:S01]  /*1d5b0*/  IADD3 R51, R51, -0x4, RZ ;  /* 0xfffffffc33337810 */ /* 0x000fe20007ffe0ff */
[----:B------:R-:W-:Y:S02]  /*1d5c0*/  IMAD.X R3, RZ, RZ, ~R5, P0 ;  /* 0x000000ffff037224 */ /* 0x000fe400000e0e05 */
[----:B------:R-:W-:Y:S01]  /*1d5d0*/  IMAD.WIDE.U32 R6, R12, R9, R6 ;  /* 0x000000090c067225 */ /* 0x000fe200078e0006 */
[----:B------:R-:W-:-:S03]  /*1d5e0*/  ISETP.NE.AND P0, PT, R51, RZ, PT ;  /* 0x000000ff3300720c */ /* 0x000fc60003f05270 */
[----:B------:R-:W-:-:S04]  /*1d5f0*/  IMAD R3, R3, R12, RZ ;  /* 0x0000000c03037224 */ /* 0x000fc800078e02ff */
[----:B------:R-:W-:-:S04]  /*1d600*/  IMAD R3, R13, R9, R3 ;  /* 0x000000090d037224 */ /* 0x000fc800078e0203 */
[----:B------:R-:W-:-:S04]  /*1d610*/  IMAD.IADD R3, R7, 0x1, R3 ;  /* 0x0000000107037824 */ /* 0x000fc800078e0203 */
[----:B--2---:R-:W-:Y:S02]  /*1d620*/  IMAD R7, R3, R16, RZ ;  /* 0x0000001003077224 */ /* 0x004fe400078e02ff */
[----:B------:R-:W-:Y:S02]  /*1d630*/  IMAD.MOV.U32 R3, RZ, RZ, R2 ;  /* 0x000000ffff037224 */ /* 0x000fe400078e0002 */
[----:B------:R-:W-:Y:S02]  /*1d640*/  IMAD.MOV.U32 R2, RZ, RZ, R14 ;  /* 0x000000ffff027224 */ /* 0x000fe400078e000e */
[-C--:B------:R-:W-:Y:S02]  /*1d650*/  IMAD R7, R17, R6.reuse, R7 ;  /* 0x0000000611077224 */ /* 0x080fe400078e0207 */
[----:B------:R-:W-:-:S05]  /*1d660*/  IMAD.WIDE.U32 R2, R16, R6, R2 ;  /* 0x0000000610027225 */ /* 0x000fca00078e0002 */
[----:B------:R-:W-:Y:S01]  /*1d670*/  IADD3 R46, R3, R7, RZ ;  /* 0x00000007032e7210 */ /* 0x000fe20007ffe0ff */
[----:B------:R-:W-:Y:S06]  /*1d680*/  @P0 BRA `(.L_x_2551) ;  /* 0xfffffff000d80947 */ /* 0x000fec000383ffff */
[----:B------:R-:W-:Y:S05]  /*1d690*/  BSYNC B0 ;  /* 0x0000000000007941 */ /* 0x000fea0003800000 */
.L_x_2538:
        /* <DEDUP_REMOVED lines=18> */
.L_x_2554:
        /* <DEDUP_REMOVED lines=19> */
.L_x_2555:
[----:B------:R-:W-:Y:S05]  /*1d8f0*/  BSYNC B0 ;  /* 0x0000000000007941 */ /* 0x000fea0003800000 */
.L_x_2553:
        /* <DEDUP_REMOVED lines=12> */
[----:B--2---:R-:W-:Y:S01]  /*1d9c0*/  IMAD R5, R3, R6, RZ ;  /* 0x0000000603057224 */ /* 0x004fe200078e02ff */
[----:B------:R-:W-:-:S03]  /*1d9d0*/  MOV R3, R46 ;  /* 0x0000002e00037202 */ /* 0x000fc60000000f00 */
        /* <DEDUP_REMOVED lines=17> */
.L_x_2557:
        /* <DEDUP_REMOVED lines=19> */
.L_x_2558:
[----:B------:R-:W-:Y:S05]  /*1dc20*/  BSYNC B0 ;  /* 0x0000000000007941 */ /* 0x000fea0003800000 */
.L_x_2556:
        /* <DEDUP_REMOVED lines=30> */
.L_x_2560:
        /* <DEDUP_REMOVED lines=18> */
.L_x_2561:
[----:B------:R-:W-:Y:S05]  /*1df30*/  BSYNC B0 ;  /* 0x0000000000007941 */ /* 0x000fea0003800000 */
.L_x_2559:
[----:B------:R-:W2:Y:S01]  /*1df40*/  LDG.E.64 R12, desc[UR36][R12.64+-0x10] ;  /* 0xfffff0240c0c7981 */ /* 0x000ea2000c1e1b00 */
[----:B------:R-:W-:Y:S02]  /*1df50*/  IMAD.MOV.U32 R3, RZ, RZ, R46 ;  /* 0x000000ffff037224 */ /* 0x000fe400078e002e */
[----:B--2---:R-:W-:Y:S02]  /*1df60*/  IMAD R5, R5, R12, RZ ;  /* 0x0000000c05057224 */ /* 0x004fe400078e02ff */
[----:B------:R-:W-:-:S04]  /*1df70*/  IMAD.WIDE.U32 R2, R12, R4, R2 ;  /* 0x000000040c027225 */ /* 0x000fc800078e0002 */
[----:B------:R-:W-:-:S04]  /*1df80*/  IMAD R5, R13, R4, R5 ;  /* 0x000000040d057224 */ /* 0x000fc800078e0205 */
[----:B------:R-:W-:-:S07]  /*1df90*/  IMAD.IADD R46, R3, 0x1, R5 ;  /* 0x00000001032e7824 */ /* 0x000fce00078e0205 */
.L_x_2552:
        /* <DEDUP_REMOVED lines=18> */
.L_x_2564:
        /* <DEDUP_REMOVED lines=25> */
.L_x_2563:
[----:B------:R-:W-:Y:S05]  /*1e250*/  BSYNC B8 ;  /* 0x0000000000087941 */ /* 0x000fea0003800000 */
.L_x_2562:
[----:B------:R-:W-:-:S05]  /*1e260*/  IADD3 R16, P0, R16, 0x8, RZ ;  /* 0x0000000810107810 */ /* 0x000fca0007f1e0ff */
[----:B------:R-:W-:Y:S01]  /*1e270*/  IMAD.X R17, RZ, RZ, R17, P0 ;  /* 0x000000ffff117224 */ /* 0x000fe200000e0611 */
[----:B------:R-:W-:-:S04]  /*1e280*/  ISETP.GE.U32.AND P0, PT, R16, R19, PT ;  /* 0x000000131000720c */ /* 0x000fc80003f06070 */
[----:B------:R-:W-:-:S13]  /*1e290*/  ISETP.GE.U32.AND.EX P0, PT, R17, R46, PT, P0 ;  /* 0x0000002e1100720c */ /* 0x000fda0003f06100 */
[----:B------:R-:W-:Y:S05]  /*1e2a0*/  @!P0 BRA `(.L_x_2564) ;  /* 0xfffffffc00848947 */ /* 0x000fea000383ffff */
.L_x_2531:
[----:B------:R-:W-:Y:S05]  /*1e2b0*/  BSYNC B7 ;  /* 0x0000000000077941 */ /* 0x000fea0003800000 */
.L_x_2530:
        /* <DEDUP_REMOVED lines=29> */
.L_x_2568:
[----:B------:R-:W-:Y:S05]  /*1e490*/  BSYNC B8 ;  /* 0x0000000000087941 */ /* 0x000fea0003800000 */
.L_x_2567:
        /* <DEDUP_REMOVED lines=24> */
.L_x_2570:
[----:B------:R-:W-:Y:S05]  /*1e620*/  BSYNC B8 ;  /* 0x0000000000087941 */ /* 0x000fea0003800000 */
.L_x_2569:
        /* <DEDUP_REMOVED lines=29> */
.L_x_2572:
[----:B------:R-:W-:Y:S05]  /*1e800*/  BSYNC B8 ;  /* 0x0000000000087941 */ /* 0x000fea0003800000 */
.L_x_2571:
[----:B------:R-:W0:Y:S01]  /*1e810*/  LDC R47, c[0x0][0x230] ;  /* 0x00008c00ff2f7b82 */ /* 0x000e220000000800 */
[----:B------:R-:W-:Y:S01]  /*1e820*/  ULDC.64 UR4, c[0x0][0x228] ;  /* 0x00008a0000047ab9 */ /* 0x000fe20000000a00 */
[----:B------:R-:W-:Y:S02]  /*1e830*/  IMAD.MOV.U32 R22, RZ, RZ, RZ ;  /* 0x000000ffff167224 */ /* 0x000fe400078e00ff */
[----:B------:R-:W-:Y:S02]  /*1e840*/  IMAD R5, R89, UR4, RZ ;  /* 0x0000000459057c24 */ /* 0x000fe4000f8e02ff */
[----:B------:R-:W-:-:S04]  /*1e850*/  IMAD.WIDE.U32 R2, R88, UR4, RZ ;  /* 0x0000000458027c25 */ /* 0x000fc8000f8e00ff */
[----:B------:R-:W-:Y:S02]  /*1e860*/  IMAD R5, R88, UR5, R5 ;  /* 0x0000000558057c24 */ /* 0x000fe4000f8e0205 */
[----:B------:R-:W-:Y:S02]  /*1e870*/  IMAD.MOV.U32 R23, RZ, RZ, R2 ;  /* 0x000000ffff177224 */ /* 0x000fe400078e0002 */
[----:B------:R-:W-:Y:S01]  /*1e880*/  IMAD.MOV.U32 R2, RZ, RZ, RZ ;  /* 0x000000ffff027224 */ /* 0x000fe200078e00ff */
[----:B------:R-:W-:Y:S01]  /*1e890*/  IADD3 R5, R3, R5, RZ ;  /* 0x0000000503057210 */ /* 0x000fe20007ffe0ff */
[C---:B0-----:R-:W-:Y:S01]  /*1e8a0*/  VIADD R46, R47.reuse, 0xffffffff ;  /* 0xffffffff2f2e7836 */ /* 0x041fe20000000000 */
[----:B------:R-:W-:-:S04]  /*1e8b0*/  LOP3.LUT R48, R47, 0x3, RZ, 0xc0, !PT ;  /* 0x000000032f307812 */ /* 0x000fc800078ec0ff */
[----:B------:R-:W-:-:S13]  /*1e8c0*/  ISETP.GE.U32.AND P0, PT, R46, 0x3, PT ;  /* 0x000000032e00780c */ /* 0x000fda0003f06070 */
[----:B------:R-:W-:Y:S05]  /*1e8d0*/  @!P0 BRA `(.L_x_2573) ;  /* 0x0000000c003c8947 */ /* 0x000fea0003800000 */
[----:B------:R-:W-:Y:S01]  /*1e8e0*/  BSSY B0, `(.L_x_2573) ;  /* 0x00000ce000007945 */ /* 0x000fe20003800000 */
[----:B------:R-:W-:Y:S01]  /*1e8f0*/  IADD3 R47, -R48, R47, RZ ;  /* 0x0000002f302f7210 */ /* 0x000fe20007ffe1ff */
[----:B------:R-:W-:Y:S02]  /*1e900*/  IMAD.MOV.U32 R2, RZ, RZ, RZ ;  /* 0x000000ffff027224 */ /* 0x000fe400078e00ff */
[----:B------:R-:W-:-:S07]  /*1e910*/  IMAD.MOV.U32 R22, RZ, RZ, RZ ;  /* 0x000000ffff167224 */ /* 0x000fce00078e00ff */
.L_x_2586:
        /* <DEDUP_REMOVED lines=16> */
.L_x_2575:
        /* <DEDUP_REMOVED lines=19> */
.L_x_2576:
[----:B------:R-:W-:Y:S05]  /*1eb50*/  BSYNC B1 ;  /* 0x0000000000017941 */ /* 0x000fea0003800000 */
.L_x_2574:
        /* <DEDUP_REMOVED lines=16> */
[----:B------:R-:W-:Y:S02]  /*1ec60*/  IMAD.MOV.U32 R3, RZ, RZ, R22 ;  /* 0x000000ffff037224 */ /* 0x000fe400078e0016 */
[-C--:B------:R-:W-:Y:S02]  /*1ec70*/  IMAD R5, R7, R4.reuse, R5 ;  /* 0x0000000407057224 */ /* 0x080fe400078e0205 */
[----:B------:R-:W-:-:S04]  /*1ec80*/  IMAD.WIDE.U32 R20, R6, R4, R2 ;  /* 0x0000000406147225 */ /* 0x000fc800078e0002 */
        /* <DEDUP_REMOVED lines=11> */
.L_x_2578:
        /* <DEDUP_REMOVED lines=19> */
.L_x_2579:
[----:B------:R-:W-:Y:S05]  /*1ee70*/  BSYNC B1 ;  /* 0x0000000000017941 */ /* 0x000fea0003800000 */
.L_x_2577:
        /* <DEDUP_REMOVED lines=13> */
[----:B---3--:R-:W-:Y:S01]  /*1ef50*/  IMAD R7, R3, R4, RZ ;  /* 0x0000000403077224 */ /* 0x008fe200078e02ff */
[----:B------:R-:W-:Y:S01]  /*1ef60*/  MOV R3, R2 ;  /* 0x0000000200037202 */ /* 0x000fe20000000f00 */
        /* <DEDUP_REMOVED lines=14> */
.L_x_2581:
        /* <DEDUP_REMOVED lines=19> */
.L_x_2582:
[----:B------:R-:W-:Y:S05]  /*1f180*/  BSYNC B1 ;  /* 0x0000000000017941 */ /* 0x000fea0003800000 */
.L_x_2580:
        /* <DEDUP_REMOVED lines=28> */
.L_x_2584:
        /* <DEDUP_REMOVED lines=19> */
.L_x_2585:
[----:B------:R-:W-:Y:S05]  /*1f480*/  BSYNC B1 ;  /* 0x0000000000017941 */ /* 0x000fea0003800000 */
.L_x_2583:
        /* <DEDUP_REMOVED lines=12> */
[----:B--2---:R-:W-:Y:S01]  /*1f550*/  IMAD R7, R3, R16, RZ ;  /* 0x0000001003077224 */ /* 0x004fe200078e02ff */
[----:B------:R-:W-:Y:S01]  /*1f560*/  MOV R3, R2 ;  /* 0x0000000200037202 */ /* 0x000fe20000000f00 */
[----:B------:R-:W-:Y:S02]  /*1f570*/  IMAD.MOV.U32 R2, RZ, RZ, R14 ;  /* 0x000000ffff027224 */ /* 0x000fe400078e000e */
[-C--:B------:R-:W-:Y:S02]  /*1f580*/  IMAD R7, R17, R6.reuse, R7 ;  /* 0x0000000611077224 */ /* 0x080fe400078e0207 */
[----:B------:R-:W-:-:S04]  /*1f590*/  IMAD.WIDE.U32 R2, R16, R6, R2 ;  /* 0x0000000610027225 */ /* 0x000fc800078e0002 */
[----:B------:R-:W-:Y:S01]  /*1f5a0*/  IMAD.IADD R22, R3, 0x1, R7 ;  /* 0x0000000103167824 */ /* 0x000fe200078e0207 */
[----:B------:R-:W-:Y:S06]  /*1f5b0*/  @P0 BRA `(.L_x_2586) ;  /* 0xfffffff000d80947 */ /* 0x000fec000383ffff */
[----:B------:R-:W-:Y:S05]  /*1f5c0*/  BSYNC B0 ;  /* 0x0000000000007941 */ /* 0x000fea0003800000 */
.L_x_2573:
        /* <DEDUP_REMOVED lines=18> */
.L_x_2589:
        /* <DEDUP_REMOVED lines=19> */
.L_x_2590:
[----:B------:R-:W-:Y:S05]  /*1f820*/  BSYNC B0 ;  /* 0x0000000000007941 */ /* 0x000fea0003800000 */
.L_x_2588:
        /* <DEDUP_REMOVED lines=31> */
.L_x_2592:
        /* <DEDUP_REMOVED lines=19> */
.L_x_2593:
[----:B------:R-:W-:Y:S05]  /*1fb50*/  BSYNC B0 ;  /* 0x0000000000007941 */ /* 0x000fea0003800000 */
.L_x_2591:
        /* <DEDUP_REMOVED lines=30> */
.L_x_2595:
        /* <DEDUP_REMOVED lines=18> */
.L_x_2596:
[----:B------:R-:W-:Y:S05]  /*1fe60*/  BSYNC B0 ;  /* 0x0000000000007941 */ /* 0x000fea0003800000 */
.L_x_2594:
[----:B------:R-:W2:Y:S01]  /*1fe70*/  LDG.E.64 R12, desc[UR36][R12.64+-0x10] ;  /* 0xfffff0240c0c7981 */ /* 0x000ea2000c1e1b00 */
[----:B------:R-:W-:Y:S01]  /*1fe80*/  MOV R3, R22 ;  /* 0x0000001600037202 */ /* 0x000fe20000000f00 */
[----:B--2---:R-:W-:Y:S02]  /*1fe90*/  IMAD R5, R5, R12, RZ ;  /* 0x0000000c05057224 */ /* 0x004fe400078e02ff */
[----:B------:R-:W-:-:S04]  /*1fea0*/  IMAD.WIDE.U32 R2, R12, R4, R2 ;  /* 0x000000040c027225 */ /* 0x000fc800078e0002 */
[----:B------:R-:W-:-:S04]  /*1feb0*/  IMAD R5, R13, R4, R5 ;  /* 0x000000040d057224 */ /* 0x000fc800078e0205 */
[----:B------:R-:W-:-:S07]  /*1fec0*/  IMAD.IADD R22, R3, 0x1, R5 ;  /* 0x0000000103167824 */ /* 0x000fce00078e0205 */
.L_x_2587:
        /* <DEDUP_REMOVED lines=18> */
.L_x_2599:
        /* <DEDUP_REMOVED lines=25> */
.L_x_2598:
[----:B------:R-:W-:Y:S05]  /*20180*/  BSYNC B8 ;  /* 0x0000000000087941 */ /* 0x000fea0003800000 */
.L_x_2597:
[----:B------:R-:W-:-:S04]  /*20190*/  IADD3 R16, P0, R16, 0x8, RZ ;  /* 0x0000000810107810 */ /* 0x000fc80007f1e0ff */
[----:B------:R-:W-:Y:S02]  /*201a0*/  IADD3.X R17, RZ, R17, RZ, P0, !PT ;  /* 0x00000011ff117210 */ /* 0x000fe400007fe4ff */
[----:B------:R-:W-:-:S04]  /*201b0*/  ISETP.GE.U32.AND P0, PT, R16, R19, PT ;  /* 0x000000131000720c */ /* 0x000fc80003f06070 */
[----:B------:R-:W-:-:S13]  /*201c0*/  ISETP.GE.U32.AND.EX P0, PT, R17, R22, PT, P0 ;  /* 0x000000161100720c */ /* 0x000fda0003f06100 */
[----:B------:R-:W-:Y:S05]  /*201d0*/  @!P0 BRA `(.L_x_2599) ;  /* 0xfffffffc00848947 */ /* 0x000fea000383ffff */
.L_x_2566:
[----:B------:R-:W-:Y:S05]  /*201e0*/  BSYNC B7 ;  /* 0x0000000000077941 */ /* 0x000fea0003800000 */
.L_x_2565:
        /* <DEDUP_REMOVED lines=29> */
.L_x_2603:
[----:B------:R-:W-:Y:S05]  /*203c0*/  BSYNC B8 ;  /* 0x0000000000087941 */ /* 0x000fea0003800000 */
.L_x_2602:
        /* <DEDUP_REMOVED lines=24> */
.L_x_2605:
[----:B------:R-:W-:Y:S05]  /*20550*/  BSYNC B8 ;  /* 0x0000000000087941 */ /* 0x000fea0003800000 */
.L_x_2604:
        /* <DEDUP_REMOVED lines=29> */
.L_x_2607:
[----:B------:R-:W-:Y:S05]  /*20730*/  BSYNC B8 ;  /* 0x0000000000087941 */ /* 0x000fea0003800000 */
.L_x_2606:
        /* <DEDUP_REMOVED lines=9> */
[C---:B0-----:R-:W-:Y:S02]  /*207d0*/  IADD3 R26, R27.reuse, -0x1, RZ ;  /* 0xffffffff1b1a7810 */ /* 0x041fe40007ffe0ff */
[----:B------:R-:W-:Y:S02]  /*207e0*/  LOP3.LUT R28, R27, 0x3, RZ, 0xc0, !PT ;  /* 0x000000031b1c7812 */ /* 0x000fe400078ec0ff */
[----:B------:R-:W-:-:S13]  /*207f0*/  ISETP.GE.U32.AND P0, PT, R26, 0x3, PT ;  /* 0x000000031a00780c */ /* 0x000fda0003f06070 */
[----:B------:R-:W-:Y:S05]  /*20800*/  @!P0 BRA `(.L_x_2608) ;  /* 0x0000000c003c8947 */ /* 0x000fea0003800000 */
[----:B------:R-:W-:Y:S01]  /*20810*/  HFMA2.MMA R2, -RZ, RZ, 0, 0 ;  /* 0x00000000ff027435 */ /* 0x000fe200000001ff */
[----:B------:R-:W-:Y:S01]  /*20820*/  BSSY B0, `(.L_x_2608) ;  /* 0x00000cd000007945 */ /* 0x000fe20003800000 */
[----:B------:R-:W-:Y:S02]  /*20830*/  IMAD.IADD R27, R27, 0x1, -R28 ;  /* 0x000000011b1b7824 */ /* 0x000fe400078e0a1c */
[----:B------:R-:W-:-:S07]  /*20840*/  IMAD.MOV.U32 R22, RZ, RZ, RZ ;  /* 0x000000ffff167224 */ /* 0x000fce00078e00ff */
.L_x_2621:
        /* <DEDUP_REMOVED lines=16> */
.L_x_2610:
        /* <DEDUP_REMOVED lines=19> */
.L_x_2611:
[----:B------:R-:W-:Y:S05]  /*20a80*/  BSYNC B1 ;  /* 0x0000000000017941 */ /* 0x000fea0003800000 */
.L_x_2609:
        /* <DEDUP_REMOVED lines=30> */
.L_x_2613:
        /* <DEDUP_REMOVED lines=19> */
.L_x_2614:
[----:B------:R-:W-:Y:S05]  /*20da0*/  BSYNC B1 ;  /* 0x0000000000017941 */ /* 0x000fea0003800000 */
.L_x_2612:
        /* <DEDUP_REMOVED lines=29> */
.L_x_2616:
        /* <DEDUP_REMOVED lines=19> */
.L_x_2617:
[----:B------:R-:W-:Y:S05]  /*210b0*/  BSYNC B1 ;  /* 0x0000000000017941 */ /* 0x000fea0003800000 */
.L_x_2615:
        /* <DEDUP_REMOVED lines=28> */
.L_x_2619:
        /* <DEDUP_REMOVED lines=19> */
.L_x_2620:
[----:B------:R-:W-:Y:S05]  /*213b0*/  BSYNC B1 ;  /* 0x0000000000017941 */ /* 0x000fea0003800000 */
.L_x_2618:
        /* <DEDUP_REMOVED lines=20> */
.L_x_2608:
        /* <DEDUP_REMOVED lines=18> */
.L_x_2624:
        /* <DEDUP_REMOVED lines=19> */
.L_x_2625:
[----:B------:R-:W-:Y:S05]  /*21750*/  BSYNC B0 ;  /* 0x0000000000007941 */ /* 0x000fea0003800000 */
.L_x_2623:
        /* <DEDUP_REMOVED lines=31> */
.L_x_2627:
        /* <DEDUP_REMOVED lines=19> */
.L_x_2628:
[----:B------:R-:W-:Y:S05]  /*21a80*/  BSYNC B0 ;  /* 0x0000000000007941 */ /* 0x000fea0003800000 */
.L_x_2626:
        /* <DEDUP_REMOVED lines=30> */
.L_x_2630:
        /* <DEDUP_REMOVED lines=18> */
.L_x_2631:
[----:B------:R-:W-:Y:S05]  /*21d90*/  BSYNC B0 ;  /* 0x0000000000007941 */ /* 0x000fea0003800000 */
.L_x_2629:
[----:B------:R-:W2:Y:S01]  /*21da0*/  LDG.E.64 R12, desc[UR36][R12.64+-0x10] ;  /* 0xfffff0240c0c7981 */ /* 0x000ea2000c1e1b00 */
[----:B------:R-:W-:Y:S02]  /*21db0*/  IMAD.MOV.U32 R3, RZ, RZ, R22 ;  /* 0x000000ffff037224 */ /* 0x000fe400078e0016 */
[----:B--2---:R-:W-:Y:S02]  /*21dc0*/  IMAD R5, R5, R12, RZ ;  /* 0x0000000c05057224 */ /* 0x004fe400078e02ff */
[----:B------:R-:W-:-:S04]  /*21dd0*/  IMAD.WIDE.U32 R2, R12, R4, R2 ;  /* 0x000000040c027225 */ /* 0x000fc800078e0002 */
[----:B------:R-:W-:-:S05]  /*21de0*/  IMAD R5, R13, R4, R5 ;  /* 0x000000040d057224 */ /* 0x000fca00078e0205 */
[----:B------:R-:W-:-:S07]  /*21df0*/  IADD3 R22, R3, R5, RZ ;  /* 0x0000000503167210 */ /* 0x000fce0007ffe0ff */
.L_x_2622:
        /* <DEDUP_REMOVED lines=18> */
.L_x_2634:
        /* <DEDUP_REMOVED lines=25> */
.L_x_2633:
[----:B------:R-:W-:Y:S05]  /*220b0*/  BSYNC B8 ;  /* 0x0000000000087941 */ /* 0x000fea0003800000 */
.L_x_2632:
[----:B------:R-:W-:-:S05]  /*220c0*/  IADD3 R16, P0, R16, 0x8, RZ ;  /* 0x0000000810107810 */ /* 0x000fca0007f1e0ff */
[----:B------:R-:W-:Y:S01]  /*220d0*/  IMAD.X R17, RZ, RZ, R17, P0 ;  /* 0x000000ffff117224 */ /* 0x000fe200000e0611 */
[----:B------:R-:W-:-:S04]  /*220e0*/  ISETP.GE.U32.AND P0, PT, R16, R19, PT ;  /* 0x000000131000720c */ /* 0x000fc80003f06070 */
[----:B------:R-:W-:-:S13]  /*220f0*/  ISETP.GE.U32.AND.EX P0, PT, R17, R22, PT, P0 ;  /* 0x000000161100720c */ /* 0x000fda0003f06100 */
[----:B------:R-:W-:Y:S05]  /*22100*/  @!P0 BRA `(.L_x_2634) ;  /* 0xfffffffc00848947 */ /* 0x000fea000383ffff */
.L_x_2601:
[----:B------:R-:W-:Y:S05]  /*22110*/  BSYNC B7 ;  /* 0x0000000000077941 */ /* 0x000fea0003800000 */
.L_x_2600:
        /* <DEDUP_REMOVED lines=29> */
.L_x_2638:
[----:B------:R-:W-:Y:S05]  /*222f0*/  BSYNC B8 ;  /* 0x0000000000087941 */ /* 0x000fea0003800000 */
.L_x_2637:
        /* <DEDUP_REMOVED lines=24> */
.L_x_2640:
[----:B------:R-:W-:Y:S05]  /*22480*/  BSYNC B8 ;  /* 0x0000000000087941 */ /* 0x000fea0003800000 */
.L_x_2639:
        /* <DEDUP_REMOVED lines=29> */
.L_x_2642:
[----:B------:R-:W-:Y:S05]  /*22660*/  BSYNC B8 ;  /* 0x0000000000087941 */ /* 0x000fea0003800000 */
.L_x_2641:
        /* <DEDUP_REMOVED lines=17> */
.L_x_2656:
        /* <DEDUP_REMOVED lines=16> */
.L_x_2645:
        /* <DEDUP_REMOVED lines=19> */
.L_x_2646:
[----:B------:R-:W-:Y:S05]  /*229b0*/  BSYNC B1 ;  /* 0x0000000000017941 */ /* 0x000fea0003800000 */
.L_x_2644:
        /* <DEDUP_REMOVED lines=30> */
.L_x_2648:
        /* <DEDUP_REMOVED lines=19> */
.L_x_2649:
[----:B------:R-:W-:Y:S05]  /*22cd0*/  BSYNC B1 ;  /* 0x0000000000017941 */ /* 0x000fea0003800000 */
.L_x_2647:
        /* <DEDUP_REMOVED lines=29> */
.L_x_2651:
        /* <DEDUP_REMOVED lines=19> */
.L_x_2652:
[----:B------:R-:W-:Y:S05]  /*22fe0*/  BSYNC B1 ;  /* 0x0000000000017941 */ /* 0x000fea0003800000 */
.L_x_2650:
        /* <DEDUP_REMOVED lines=28> */
.L_x_2654:
        /* <DEDUP_REMOVED lines=19> */
.L_x_2655:
[----:B------:R-:W-:Y:S05]  /*232e0*/  BSYNC B1 ;  /* 0x0000000000017941 */ /* 0x000fea0003800000 */
.L_x_2653:
        /* <DEDUP_REMOVED lines=20> */
.L_x_2643:
        /* <DEDUP_REMOVED lines=18> */
.L_x_2659:
        /* <DEDUP_REMOVED lines=19> */
.L_x_2660:
[----:B------:R-:W-:Y:S05]  /*23680*/  BSYNC B0 ;  /* 0x0000000000007941 */ /* 0x000fea0003800000 */
.L_x_2658:
        /* <DEDUP_REMOVED lines=31> */
.L_x_2662:
        /* <DEDUP_REMOVED lines=19> */
.L_x_2663:
[----:B------:R-:W-:Y:S05]  /*239b0*/  BSYNC B0 ;  /* 0x0000000000007941 */ /* 0x000fea0003800000 */
.L_x_2661:
        /* <DEDUP_REMOVED lines=30> */
.L_x_2665:
        /* <DEDUP_REMOVED lines=18> */
.L_x_2666:
[----:B------:R-:W-:Y:S05]  /*23cc0*/  BSYNC B0 ;  /* 0x0000000000007941 */ /* 0x000fea0003800000 */
.L_x_2664:
[----:B------:R-:W2:Y:S01]  /*23cd0*/  LDG.E.64 R12, desc[UR36][R12.64+-0x10] ;  /* 0xfffff0240c0c7981 */ /* 0x000ea2000c1e1b00 */
[----:B------:R-:W-:Y:S02]  /*23ce0*/  IMAD.MOV.U32 R3, RZ, RZ, R22 ;  /* 0x000000ffff037224 */ /* 0x000fe400078e0016 */
[----:B--2---:R-:W-:Y:S02]  /*23cf0*/  IMAD R5, R5, R12, RZ ;  /* 0x0000000c05057224 */ /* 0x004fe400078e02ff */
[----:B------:R-:W-:-:S04]  /*23d00*/  IMAD.WIDE.U32 R2, R12, R4, R2 ;  /* 0x000000040c027225 */ /* 0x000fc800078e0002 */
[----:B------:R-:W-:-:S04]  /*23d10*/  IMAD R5, R13, R4, R5 ;  /* 0x000000040d057224 */ /* 0x000fc800078e0205 */
[----:B------:R-:W-:-:S07]  /*23d20*/  IMAD.IADD R22, R3, 0x1, R5 ;  /* 0x0000000103167824 */ /* 0x000fce00078e0205 */
.L_x_2657:
        /* <DEDUP_REMOVED lines=18> */
.L_x_2669:
        /* <DEDUP_REMOVED lines=25> */
.L_x_2668:
[----:B------:R-:W-:Y:S05]  /*23fe0*/  BSYNC B8 ;  /* 0x0000000000087941 */ /* 0x000fea0003800000 */
.L_x_2667:
[----:B------:R-:W-:-:S05]  /*23ff0*/  IADD3 R16, P0, R16, 0x8, RZ ;  /* 0x0000000810107810 */ /* 0x000fca0007f1e0ff */
[----:B------:R-:W-:Y:S01]  /*24000*/  IMAD.X R17, RZ, RZ, R17, P0 ;  /* 0x000000ffff117224 */ /* 0x000fe200000e0611 */
[----:B------:R-:W-:-:S04]  /*24010*/  ISETP.GE.U32.AND P0, PT, R16, R19, PT ;  /* 0x000000131000720c */ /* 0x000fc80003f06070 */
[----:B------:R-:W-:-:S13]  /*24020*/  ISETP.GE.U32.AND.EX P0, PT, R17, R22, PT, P0 ;  /* 0x000000161100720c */ /* 0x000fda0003f06100 */
[----:B------:R-:W-:Y:S05]  /*24030*/  @!P0 BRA `(.L_x_2669) ;  /* 0xfffffffc00848947 */ /* 0x000fea000383ffff */
.L_x_2636:
[----:B------:R-:W-:Y:S05]  /*24040*/  BSYNC B7 ;  /* 0x0000000000077941 */ /* 0x000fea0003800000 */
.L_x_2635:
        /* <DEDUP_REMOVED lines=29> */
.L_x_2673:
[----:B------:R-:W-:Y:S05]  /*24220*/  BSYNC B8 ;  /* 0x0000000000087941 */ /* 0x000fea0003800000 */
.L_x_2672:
        /* <DEDUP_REMOVED lines=24> */
.L_x_2675:
[----:B------:R-:W-:Y:S05]  /*243b0*/  BSYNC B8 ;  /* 0x0000000000087941 */ /* 0x000fea0003800000 */
.L_x_2674:
        /* <DEDUP_REMOVED lines=29> */
.L_x_2677:
[----:B------:R-:W-:Y:S05]  /*24590*/  BSYNC B8 ;  /* 0x0000000000087941 */ /* 0x000fea0003800000 */
.L_x_2676:
        /* <DEDUP_REMOVED lines=17> */
.L_x_2691:
        /* <DEDUP_REMOVED lines=16> */
.L_x_2680:
        /* <DEDUP_REMOVED lines=19> */
.L_x_2681:
[----:B------:R-:W-:Y:S05]  /*248e0*/  BSYNC B1 ;  /* 0x0000000000017941 */ /* 0x000fea0003800000 */
.L_x_2679:
        /* <DEDUP_REMOVED lines=30> */
.L_x_2683:
        /* <DEDUP_REMOVED lines=19> */
.L_x_2684:
[----:B------:R-:W-:Y:S05]  /*24c00*/  BSYNC B1 ;  /* 0x0000000000017941 */ /* 0x000fea0003800000 */
.L_x_2682:
        /* <DEDUP_REMOVED lines=29> */
.L_x_2686:
        /* <DEDUP_REMOVED lines=19> */
.L_x_2687:
[----:B------:R-:W-:Y:S05]  /*24f10*/  BSYNC B1 ;  /* 0x0000000000017941 */ /* 0x000fea0003800000 */
.L_x_2685:
        /* <DEDUP_REMOVED lines=28> */
.L_x_2689:
        /* <DEDUP_REMOVED lines=8> */
[----:B------:R-:W-:Y:S01]  /*25160*/  IMAD.HI.U32 R3, R3, R5, R2 ;  /* 0x0000000503037227 */ /* 0x000fe200078e0002 */
[----:B------:R-:W-:-:S05]  /*25170*/  HFMA2.MMA R5, -RZ, RZ, 0, 0 ;  /* 0x00000000ff057435 */ /* 0x000fca00000001ff */
        /* <DEDUP_REMOVED lines=9> */
.L_x_2690:
[----:B------:R-:W-:Y:S05]  /*25210*/  BSYNC B1 ;  /* 0x0000000000017941 */ /* 0x000fea0003800000 */
.L_x_2688:
        /* <DEDUP_REMOVED lines=20> */
.L_x_2678:
        /* <DEDUP_REMOVED lines=18> */
.L_x_2694:
        /* <DEDUP_REMOVED lines=19> */
.L_x_2695:
[----:B------:R-:W-:Y:S05]  /*255b0*/  BSYNC B0 ;  /* 0x0000000000007941 */ /* 0x000fea0003800000 */
.L_x_2693:
        /* <DEDUP_REMOVED lines=31> */
.L_x_2697:
        /* <DEDUP_REMOVED lines=19> */
.L_x_2698:
[----:B------:R-:W-:Y:S05]  /*258e0*/  BSYNC B0 ;  /* 0x0000000000007941 */ /* 0x000fea0003800000 */
.L_x_2696:
        /* <DEDUP_REMOVED lines=30> */
.L_x_2700:
        /* <DEDUP_REMOVED lines=18> */
.L_x_2701:
[----:B------:R-:W-:Y:S05]  /*25bf0*/  BSYNC B0 ;  /* 0x0000000000007941 */ /* 0x000fea0003800000 */
.L_x_2699:
[----:B------:R-:W2:Y:S01]  /*25c00*/  LDG.E.64 R12, desc[UR36][R12.64+-0x10] ;  /* 0xfffff0240c0c7981 */ /* 0x000ea2000c1e1b00 */
[----:B------:R-:W-:Y:S01]  /*25c10*/  MOV R3, R22 ;  /* 0x0000001600037202 */ /* 0x000fe20000000f00 */
[----:B--2---:R-:W-:Y:S02]  /*25c20*/  IMAD R5, R5, R12, RZ ;  /* 0x0000000c05057224 */ /* 0x004fe400078e02ff */
[----:B------:R-:W-:-:S04]  /*25c30*/  IMAD.WIDE.U32 R2, R12, R4, R2 ;  /* 0x000000040c027225 */ /* 0x000fc800078e0002 */
[----:B------:R-:W-:-:S04]  /*25c40*/  IMAD R5, R13, R4, R5 ;  /* 0x000000040d057224 */ /* 0x000fc800078e0205 */
[----:B------:R-:W-:-:S07]  /*25c50*/  IMAD.IADD R22, R3, 0x1, R5 ;  /* 0x0000000103167824 */ /* 0x000fce00078e0205 */
.L_x_2692:
        /* <DEDUP_REMOVED lines=18> */
.L_x_2704:
        /* <DEDUP_REMOVED lines=25> */
.L_x_2703:
[----:B------:R-:W-:Y:S05]  /*25f10*/  BSYNC B8 ;  /* 0x0000000000087941 */ /* 0x000fea0003800000 */
.L_x_2702:
[----:B------:R-:W-:-:S04]  /*25f20*/  IADD3 R16, P0, R16, 0x8, RZ ;  /* 0x0000000810107810 */ /* 0x000fc80007f1e0ff */
[----:B------:R-:W-:Y:S02]  /*25f30*/  IADD3.X R17, RZ, R17, RZ, P0, !PT ;  /* 0x00000011ff117210 */ /* 0x000fe400007fe4ff */
[----:B------:R-:W-:-:S04]  /*25f40*/  ISETP.GE.U32.AND P0, PT, R16, R19, PT ;  /* 0x000000131000720c */ /* 0x000fc80003f06070 */
[----:B------:R-:W-:-:S13]  /*25f50*/  ISETP.GE.U32.AND.EX P0, PT, R17, R22, PT, P0 ;  /* 0x000000161100720c */ /* 0x000fda0003f06100 */
[----:B------:R-:W-:Y:S05]  /*25f60*/  @!P0 BRA `(.L_x_2704) ;  /* 0xfffffffc00848947 */ /* 0x000fea000383ffff */
.L_x_2671:
[----:B------:R-:W-:Y:S05]  /*25f70*/  BSYNC B7 ;  /* 0x0000000000077941 */ /* 0x000fea0003800000 */
.L_x_2670:
        /* <DEDUP_REMOVED lines=28> */
.L_x_2706:
[----:B------:R-:W-:Y:S05]  /*26140*/  BSYNC B7 ;  /* 0x0000000000077941 */ /* 0x000fea0003800000 */
.L_x_2705:
        /* <DEDUP_REMOVED lines=24> */
.L_x_2708:
[----:B------:R-:W-:Y:S05]  /*262d0*/  BSYNC B7 ;  /* 0x0000000000077941 */ /* 0x000fea0003800000 */
.L_x_2707:
        /* <DEDUP_REMOVED lines=29> */
.L_x_2710:
[----:B------:R-:W-:Y:S05]  /*264b0*/  BSYNC B7 ;  /* 0x0000000000077941 */ /* 0x000fea0003800000 */
.L_x_2709:
        /* <DEDUP_REMOVED lines=13> */
[----:B------:R-:W0:Y:S01]  /*26590*/  LDC.64 R28, c[0x0][0x238] ;  /* 0x00008e00ff1c7b82 */ /* 0x000e220000000a00 */
[----:B------:R-:W-:Y:S01]  /*265a0*/  HFMA2.MMA R2, -RZ, RZ, 0, 0 ;  /* 0x00000000ff027435 */ /* 0x000fe200000001ff */
[----:B------:R-:W-:Y:S01]  /*265b0*/  BSSY B0, `(.L_x_2711) ;  /* 0x00000cc000007945 */ /* 0x000fe20003800000 */
[----:B------:R-:W-:Y:S02]  /*265c0*/  IMAD.IADD R27, R27, 0x1, -R30 ;  /* 0x000000011b1b7824 */ /* 0x000fe400078e0a1e */
[----:B------:R-:W-:-:S07]  /*265d0*/  IMAD.MOV.U32 R22, RZ, RZ, RZ ;  /* 0x000000ffff167224 */ /* 0x000fce00078e00ff */
.L_x_2724:
        /* <DEDUP_REMOVED lines=15> */
.L_x_2713:
        /* <DEDUP_REMOVED lines=19> */
.L_x_2714:
[----:B------:R-:W-:Y:S05]  /*26800*/  BSYNC B1 ;  /* 0x0000000000017941 */ /* 0x000fea0003800000 */
.L_x_2712:
        /* <DEDUP_REMOVED lines=30> */
.L_x_2716:
        /* <DEDUP_REMOVED lines=19> */
.L_x_2717:
[----:B------:R-:W-:Y:S05]  /*26b20*/  BSYNC B1 ;  /* 0x0000000000017941 */ /* 0x000fea0003800000 */
.L_x_2715:
        /* <DEDUP_REMOVED lines=29> */
.L_x_2719:
        /* <DEDUP_REMOVED lines=19> */
.L_x_2720:
[----:B------:R-:W-:Y:S05]  /*26e30*/  BSYNC B1 ;  /* 0x0000000000017941 */ /* 0x000fea0003800000 */
.L_x_2718:
        /* <DEDUP_REMOVED lines=28> */
.L_x_2722:
        /* <DEDUP_REMOVED lines=19> */
.L_x_2723:
[----:B------:R-:W-:Y:S05]  /*27130*/  BSYNC B1 ;  /* 0x0000000000017941 */ /* 0x000fea0003800000 */
.L_x_2721:
        /* <DEDUP_REMOVED lines=9> */
[----:B------:R-:W-:Y:S02]  /*271d0*/  IMAD.MOV.U32 R20, RZ, RZ, R14 ;  /* 0x000000ffff147224 */ /* 0x000fe400078e000e */
[----:B------:R-:W-:Y:S02]  /*271e0*/  IMAD R7, R13, R9, R7 ;  /* 0x000000090d077224 */ /* 0x000fe400078e0207 */
[----:B------:R-:W-:-:S03]  /*271f0*/  VIADD R26, R26, 0xfffffffc ;  /* 0xfffffffc1a1a7836 */ /* 0x000fc60000000000 */
[----:B------:R-:W-:-:S05]  /*27200*/  IADD3 R3, R3, R7, RZ ;  /* 0x0000000703037210 */ /* 0x000fca0007ffe0ff */
[----:B--2---:R-:W-:Y:S02]  /*27210*/  IMAD R3, R3, R16, RZ ;  /* 0x0000001003037224 */ /* 0x004fe400078e02ff */
[----:B------:R-:W-:-:S04]  /*27220*/  IMAD.WIDE.U32 R6, R16, R2, R20 ;  /* 0x0000000210067225 */ /* 0x000fc800078e0014 */
[----:B------:R-:W-:Y:S01]  /*27230*/  IMAD R3, R17, R2, R3 ;  /* 0x0000000211037224 */ /* 0x000fe200078e0203 */
[----:B------:R-:W-:-:S03]  /*27240*/  MOV R2, R6 ;  /* 0x0000000600027202 */ /* 0x000fc60000000f00 */
[----:B------:R-:W-:Y:S01]  /*27250*/  IMAD.IADD R22, R7, 0x1, R3 ;  /* 0x0000000107167824 */ /* 0x000fe200078e0203 */
[----:B------:R-:W-:Y:S06]  /*27260*/  @P0 BRA `(.L_x_2724) ;  /* 0xfffffff000dc0947 */ /* 0x000fec000383ffff */
[----:B------:R-:W-:Y:S05]  /*27270*/  BSYNC B0 ;  /* 0x0000000000007941 */ /* 0x000fea0003800000 */
.L_x_2711:
        /* <DEDUP_REMOVED lines=18> */
.L_x_2727:
        /* <DEDUP_REMOVED lines=19> */
.L_x_2728:
[----:B------:R-:W-:Y:S05]  /*274d0*/  BSYNC B0 ;  /* 0x0000000000007941 */ /* 0x000fea0003800000 */
.L_x_2726:
        /* <DEDUP_REMOVED lines=31> */
.L_x_2730:
        /* <DEDUP_REMOVED lines=19> */
.L_x_2731:
[----:B------:R-:W-:Y:S05]  /*27800*/  BSYNC B0 ;  /* 0x0000000000007941 */ /* 0x000fea0003800000 */
.L_x_2729:
        /* <DEDUP_REMOVED lines=30> */
.L_x_2733:
        /* <DEDUP_REMOVED lines=18> */
.L_x_2734:
[----:B------:R-:W-:Y:S05]  /*27b10*/  BSYNC B0 ;  /* 0x0000000000007941 */ /* 0x000fea0003800000 */
.L_x_2732:
[----:B------:R-:W2:Y:S01]  /*27b20*/  LDG.E.64 R12, desc[UR36][R12.64+-0x10] ;  /* 0xfffff0240c0c7981 */ /* 0x000ea2000c1e1b00 */
[----:B------:R-:W-:Y:S02]  /*27b30*/  IMAD.MOV.U32 R3, RZ, RZ, R22 ;  /* 0x000000ffff037224 */ /* 0x000fe400078e0016 */
[----:B--2---:R-:W-:Y:S02]  /*27b40*/  IMAD R5, R5, R12, RZ ;  /* 0x0000000c05057224 */ /* 0x004fe400078e02ff */
[----:B------:R-:W-:-:S04]  /*27b50*/  IMAD.WIDE.U32 R2, R12, R4, R2 ;  /* 0x000000040c027225 */ /* 0x000fc800078e0002 */
[----:B------:R-:W-:-:S05]  /*27b60*/  IMAD R5, R13, R4, R5 ;  /* 0x000000040d057224 */ /* 0x000fca00078e0205 */
[----:B------:R-:W-:-:S07]  /*27b70*/  IADD3 R22, R3, R5, RZ ;  /* 0x0000000503167210 */ /* 0x000fce0007ffe0ff */
.L_x_2725:
[-C--:B------:R-:W-:Y:S01]  /*27b80*/  IADD3 R4, P0, R42, R2.reuse, RZ ;  /* 0x000000022a047210 */ /* 0x080fe20007f1e0ff */
[----:B------:R-:W-:Y:S01]  /*27b90*/  ULDC.64 UR4, c[0x0][0x248] ;  /* 0x0000920000047ab9 */ /* 0x000fe20000000a00 */
[----:B------:R-:W-:Y:S02]  /*27ba0*/  IADD3 R3, P1, R44, R2, RZ ;  /* 0x000000022c037210 */ /* 0x000fe40007f3e0ff */
[----:B------:R-:W-:Y:S01]  /*27bb0*/  IADD3 R0, P2, R4, 0x1, RZ ;  /* 0x0000000104007810 */ /* 0x000fe20007f5e0ff */
[--C-:B------:R-:W-:Y:S01]  /*27bc0*/  IMAD.X R5, R43, 0x1, R22.reuse, P0 ;  /* 0x000000012b057824 */ /* 0x100fe200000e0616 */
[----:B------:R-:W-:Y:S01]  /*27bd0*/  LEA R19, P3, R3, UR4, 0x3 ;  /* 0x0000000403137c11 */ /* 0x000fe2000f8618ff */
[----:B------:R-:W-:Y:S01]  /*27be0*/  IMAD.X R22, R45, 0x1, R22, P1 ;  /* 0x000000012d167824 */ /* 0x000fe200008e0616 */
[----:B------:R-:W-:Y:S02]  /*27bf0*/  ISETP.GE.U32.AND P0, PT, R0, R3, PT ;  /* 0x000000030000720c */ /* 0x000fe40003f06070 */
[----:B------:R-:W-:-:S02]  /*27c00*/  IADD3.X R0, RZ, R5, RZ, P2, !PT ;  /* 0x00000005ff007210 */ /* 0x000fc400017fe4ff */
[----:B------:R-:W-:Y:S02]  /*27c10*/  ISETP.LE.U32.AND P1, PT, R44, R42, PT ;  /* 0x0000002a2c00720c */ /* 0x000fe40003f23070 */
[----:B------:R-:W-:Y:S02]  /*27c20*/  ISETP.GE.AND.EX P0, PT, R0, R22, PT, P0 ;  /* 0x000000160000720c */ /* 0x000fe40003f06300 */
[C---:B------:R-:W-:Y:S02]  /*27c30*/  LEA R16, P2, R4.reuse, UR4, 0x3 ;  /* 0x0000000404107c11 */ /* 0x040fe4000f8418ff */
[----:B------:R-:W-:Y:S02]  /*27c40*/  ISETP.LE.OR.EX P0, PT, R45, R43, P0, P1 ;  /* 0x0000002b2d00720c */ /* 0x000fe40000703710 */
[----:B------:R-:W-:Y:S02]  /*27c50*/  LEA.HI.X R4, R4, UR5, R5, 0x3, P2 ;  /* 0x0000000504047c11 */ /* 0x000fe400090f1c05 */
[----:B------:R-:W-:-:S09]  /*27c60*/  LEA.HI.X R22, R3, UR5, R22, 0x3, P3 ;  /* 0x0000000503167c11 */ /* 0x000fd200098f1c16 */
[----:B------:R-:W-:Y:S05]  /*27c70*/  @P0 BRA `(.L_x_2459) ;  /* 0x0000000000840947 */ /* 0x000fea0003800000 */
[----:B------:R-:W-:-:S05]  /*27c80*/  IADD3 R16, P0, R16, 0x8, RZ ;  /* 0x0000000810107810 */ /* 0x000fca0007f1e0ff */
[----:B------:R-:W-:-:S08]  /*27c90*/  IMAD.X R17, RZ, RZ, R4, P0 ;  /* 0x000000ffff117224 */ /* 0x000fd000000e0604 */
.L_x_2737:
        /* <DEDUP_REMOVED lines=25> */
.L_x_2736:
[----:B------:R-:W-:Y:S05]  /*27e30*/  BSYNC B7 ;  /* 0x0000000000077941 */ /* 0x000fea0003800000 */
.L_x_2735:
[----:B------:R-:W-:-:S05]  /*27e40*/  IADD3 R16, P0, R16, 0x8, RZ ;  /* 0x0000000810107810 */ /* 0x000fca0007f1e0ff */
[----:B------:R-:W-:Y:S01]  /*27e50*/  IMAD.X R17, RZ, RZ, R17, P0 ;  /* 0x000000ffff117224 */ /* 0x000fe200000e0611 */
[----:B------:R-:W-:-:S04]  /*27e60*/  ISETP.GE.U32.AND P0, PT, R16, R19, PT ;  /* 0x000000131000720c */ /* 0x000fc80003f06070 */
[----:B------:R-:W-:-:S13]  /*27e70*/  ISETP.GE.U32.AND.EX P0, PT, R17, R22, PT, P0 ;  /* 0x000000161100720c */ /* 0x000fda0003f06100 */
[----:B------:R-:W-:Y:S05]  /*27e80*/  @!P0 BRA `(.L_x_2737) ;  /* 0xfffffffc00848947 */ /* 0x000fea000383ffff */
.L_x_2459:
[----:B------:R-:W-:Y:S05]  /*27e90*/  BSYNC B6 ;  /* 0x0000000000067941 */ /* 0x000fea0003800000 */
.L_x_2369:
[----:B------:R-:W0:Y:S01]  /*27ea0*/  S2R R0, SR_TID.X ;  /* 0x0000000000007919 */ /* 0x000e220000002100 */
[----:B------:R-:W-:Y:S04]  /*27eb0*/  BSSY B0, `(.L_x_2738) ;  /* 0x0000033000007945 */ /* 0x000fe80003800000 */
[----:B------:R-:W-:Y:S01]  /*27ec0*/  BSSY B1, `(.L_x_2739) ;  /* 0x000002b000017945 */ /* 0x000fe20003800000 */
[----:B0-----:R-:W-:-:S13]  /*27ed0*/  ISETP.GE.AND P0, PT, R0, R104, PT ;  /* 0x000000680000720c */ /* 0x001fda0003f06270 */
[----:B------:R-:W0:Y:S01]  /*27ee0*/  @!P0 LDC.64 R2, c[0x0][0x258] ;  /* 0x00009600ff028b82 */ /* 0x000e220000000a00 */
[----:B-----5:R-:W-:Y:S01]  /*27ef0*/  @!P0 IADD3 R5, R105, R0, RZ ;  /* 0x0000000069058210 */ /* 0x020fe20007ffe0ff */
[----:B------:R-:W-:-:S04]  /*27f00*/  @!P0 VIADD R0, R0, 0x80 ;  /* 0x0000008000008836 */ /* 0x000fc80000000000 */
[----:B0-----:R-:W-:-:S05]  /*27f10*/  @!P0 IMAD.WIDE.U32 R2, R5, 0x8, R2 ;  /* 0x0000000805028825 */ /* 0x001fca00078e0002 */
[----:B------:R0:W-:Y:S01]  /*27f20*/  @!P0 STG.E.64 desc[UR36][R2.64], RZ ;  /* 0x000000ff02008986 */ /* 0x0001e2000c101b24 */
[----:B------:R-:W-:-:S13]  /*27f30*/  ISETP.GE.AND P0, PT, R0, R104, PT ;  /* 0x000000680000720c */ /* 0x000fda0003f06270 */
[----:B0-----:R-:W-:Y:S05]  /*27f40*/  @P0 BRA `(.L_x_2740) ;  /* 0x0000000000300947 */ /* 0x001fea0003800000 */
[----:B------:R-:W0:Y:S01]  /*27f50*/  LDC.64 R2, c[0x0][0x258] ;  /* 0x00009600ff027b82 */ /* 0x000e220000000a00 */
[----:B------:R-:W-:Y:S01]  /*27f60*/  IMAD.IADD R5, R105, 0x1, R0 ;  /* 0x0000000169057824 */ /* 0x000fe200078e0200 */
[----:B------:R-:W-:-:S04]  /*27f70*/  IADD3 R0, R0, 0x80, RZ ;  /* 0x0000008000007810 */ /* 0x000fc80007ffe0ff */
[----:B------:R-:W-:Y:S01]  /*27f80*/  ISETP.GE.AND P0, PT, R0, R104, PT ;  /* 0x000000680000720c */ /* 0x000fe20003f06270 */
[----:B0-----:R-:W-:-:S05]  /*27f90*/  IMAD.WIDE.U32 R2, R5, 0x8, R2 ;  /* 0x0000000805027825 */ /* 0x001fca00078e0002 */
[----:B------:R0:W-:Y:S07]  /*27fa0*/  STG.E.64 desc[UR36][R2.64], RZ ;  /* 0x000000ff02007986 */ /* 0x0001ee000c101b24 */
[----:B------:R-:W-:Y:S05]  /*27fb0*/  @P0 BRA `(.L_x_2741) ;  /* 0x0000000000300947 */ /* 0x000fea0003800000 */
[----:B0-----:R-:W0:Y:S01]  /*27fc0*/  LDC.64 R2, c[0x0][0x258] ;  /* 0x00009600ff027b82 */ /* 0x001e220000000a00 */
[----:B------:R-:W-:Y:S02]  /*27fd0*/  IMAD.IADD R5, R105, 0x1, R0 ;  /* 0x0000000169057824 */ /* 0x000fe400078e0200 */
[----:B------:R-:W-:Y:S02]  /*27fe0*/  VIADD R0, R0, 0x80 ;  /* 0x0000008000007836 */ /* 0x000fe40000000000 */
[----:B0-----:R-:W-:-:S05]  /*27ff0*/  IMAD.WIDE.U32 R2, R5, 0x8, R2 ;  /* 0x0000000805027825 */ /* 0x001fca00078e0002 */
[----:B------:R0:W-:Y:S02]  /*28000*/  STG.E.64 desc[UR36][R2.64], RZ ;  /* 0x000000ff02007986 */ /* 0x0001e4000c101b24 */
.L_x_2740:
[----:B------:R-:W-:-:S13]  /*28010*/  ISETP.GE.AND P0, PT, R0, R104, PT ;  /* 0x000000680000720c */ /* 0x000fda0003f06270 */
[----:B------:R-:W-:Y:S05]  /*28020*/  @P0 BRA `(.L_x_2742) ;  /* 0x0000000000300947 */ /* 0x000fea0003800000 */
[----:B0-----:R-:W0:Y:S01]  /*28030*/  LDC.64 R2, c[0x0][0x258] ;  /* 0x00009600ff027b82 */ /* 0x001e220000000a00 */
[----:B------:R-:W-:Y:S01]  /*28040*/  IADD3 R5, R105, R0, RZ ;  /* 0x0000000069057210 */ /* 0x000fe20007ffe0ff */
[----:B------:R-:W-:-:S04]  /*28050*/  VIADD R0, R0, 0x80 ;  /* 0x0000008000007836 */ /* 0x000fc80000000000 */
[----:B0-----:R-:W-:-:S05]  /*28060*/  IMAD.WIDE.U32 R2, R5, 0x8, R2 ;  /* 0x0000000805027825 */ /* 0x001fca00078e0002 */
[----:B------:R1:W-:Y:S02]  /*28070*/  STG.E.64 desc[UR36][R2.64], RZ ;  /* 0x000000ff02007986 */ /* 0x0003e4000c101b24 */
.L_x_2741:
[----:B------:R-:W-:-:S13]  /*28080*/  ISETP.GE.AND P0, PT, R0, R104, PT ;  /* 0x000000680000720c */ /* 0x000fda0003f06270 */
[----:B------:R-:W-:Y:S05]  /*28090*/  @P0 BRA `(.L_x_2743) ;  /* 0x0000000000340947 */ /* 0x000fea0003800000 */
[----:B01----:R-:W0:Y:S01]  /*280a0*/  LDC.64 R2, c[0x0][0x258] ;  /* 0x00009600ff027b82 */ /* 0x003e220000000a00 */
[----:B------:R-:W-:Y:S01]  /*280b0*/  IMAD.IADD R5, R105, 0x1, R0 ;  /* 0x0000000169057824 */ /* 0x000fe200078e0200 */
[----:B------:R-:W-:-:S03]  /*280c0*/  IADD3 R0, R0, 0x80, RZ ;  /* 0x0000008000007810 */ /* 0x000fc60007ffe0ff */
[----:B0-----:R-:W-:-:S05]  /*280d0*/  IMAD.WIDE.U32 R2, R5, 0x8, R2 ;  /* 0x0000000805027825 */ /* 0x001fca00078e0002 */
[----:B------:R1:W-:Y:S02]  /*280e0*/  STG.E.64 desc[UR36][R2.64], RZ ;  /* 0x000000ff02007986 */ /* 0x0003e4000c101b24 */
.L_x_2742:
[----:B------:R-:W-:-:S13]  /*280f0*/  ISETP.GE.AND P0, PT, R0, R104, PT ;  /* 0x000000680000720c */ /* 0x000fda0003f06270 */
[----:B------:R-:W-:Y:S05]  /*28100*/  @P0 BREAK B1 ;  /* 0x0000000000010942 */ /* 0x000fea0003800000 */
[----:B------:R-:W-:Y:S05]  /*28110*/  @P0 BRA `(.L_x_2744) ;  /* 0x0000000000300947 */ /* 0x000fea0003800000 */
[----:B01----:R-:W0:Y:S01]  /*28120*/  LDC.64 R2, c[0x0][0x258] ;  /* 0x00009600ff027b82 */ /* 0x003e220000000a00 */
[----:B------:R-:W-:Y:S02]  /*28130*/  IMAD.IADD R5, R105, 0x1, R0 ;  /* 0x0000000169057824 */ /* 0x000fe400078e0200 */
[----:B------:R-:W-:Y:S02]  /*28140*/  VIADD R0, R0, 0x80 ;  /* 0x0000008000007836 */ /* 0x000fe40000000000 */
[----:B0-----:R-:W-:-:S05]  /*28150*/  IMAD.WIDE.U32 R2, R5, 0x8, R2 ;  /* 0x0000000805027825 */ /* 0x001fca00078e0002 */
[----:B------:R2:W-:Y:S02]  /*28160*/  STG.E.64 desc[UR36][R2.64], RZ ;  /* 0x000000ff02007986 */ /* 0x0005e4000c101b24 */
.L_x_2743:
[----:B------:R-:W-:Y:S05]  /*28170*/  BSYNC B1 ;  /* 0x0000000000017941 */ /* 0x000fea0003800000 */
.L_x_2739:
[----:B------:R-:W-:-:S13]  /*28180*/  ISETP.GE.AND P0, PT, R0, R104, PT ;  /* 0x000000680000720c */ /* 0x000fda0003f06270 */
[----:B012---:R-:W0:Y:S01]  /*28190*/  @!P0 LDC.64 R2, c[0x0][0x258] ;  /* 0x00009600ff028b82 */ /* 0x007e220000000a00 */
[----:B------:R-:W-:Y:S01]  /*281a0*/  @!P0 IADD3 R5, R105, R0, RZ ;  /* 0x0000000069058210 */ /* 0x000fe20007ffe0ff */
[----:B------:R-:W-:-:S04]  /*281b0*/  @!P0 VIADD R0, R0, 0x80 ;  /* 0x0000008000008836 */ /* 0x000fc80000000000 */
[----:B0-----:R-:W-:-:S05]  /*281c0*/  @!P0 IMAD.WIDE.U32 R2, R5, 0x8, R2 ;  /* 0x0000000805028825 */ /* 0x001fca00078e0002 */
[----:B------:R2:W-:Y:S02]  /*281d0*/  @!P0 STG.E.64 desc[UR36][R2.64], RZ ;  /* 0x000000ff02008986 */ /* 0x0005e4000c101b24 */
.L_x_2744:
[----:B------:R-:W-:Y:S05]  /*281e0*/  BSYNC B0 ;  /* 0x0000000000007941 */ /* 0x000fea0003800000 */
.L_x_2738:
[----:B------:R-:W-:-:S13]  /*281f0*/  ISETP.GE.AND P0, PT, R0, R104, PT ;  /* 0x000000680000720c */ /* 0x000fda0003f06270 */
[----:B------:R-:W-:Y:S05]  /*28200*/  @P0 EXIT ;  /* 0x000000000000094d */ /* 0x000fea0003800000 */
[----:B012---:R-:W0:Y:S01]  /*28210*/  LDC.64 R2, c[0x0][0x258] ;  /* 0x00009600ff027b82 */ /* 0x007e220000000a00 */
[----:B------:R-:W-:-:S04]  /*28220*/  IMAD.IADD R105, R105, 0x1, R0 ;  /* 0x0000000169697824 */ /* 0x000fc800078e0200 */
[----:B0-----:R-:W-:-:S05]  /*28230*/  IMAD.WIDE.U32 R2, R105, 0x8, R2 ;  /* 0x0000000869027825 */ /* 0x001fca00078e0002 */
[----:B------:R-:W-:Y:S01]  /*28240*/  STG.E.64 desc[UR36][R2.64], RZ ;  /* 0x000000ff02007986 */ /* 0x000fe2000c101b24 */
[----:B------:R-:W-:Y:S05]  /*28250*/  EXIT ;  /* 0x000000000000794d */ /* 0x000fea0003800000 */
        .weak           $__internal_6_$__cuda_sm20_div_s64
        .type           $__internal_6_$__cuda_sm20_div_s64,@function
        .size           $__internal_6_$__cuda_sm20_div_s64,($__internal_7_$__cuda_sm20_rem_s64 - $__internal_6_$__cuda_sm20_div_s64)
$__internal_6_$__cuda_sm20_div_s64:
        /* <DEDUP_REMOVED lines=26> */
[----:B------:R-:W-:Y:S01]  /*28400*/  IADD3 R61, P1, RZ, -R6, RZ ;  /* 0x80000006ff3d7210 */ /* 0x000fe20007f3e0ff */
[----:B------:R-:W-:Y:S02]  /*28410*/  IMAD R9, R7, R10, R9 ;  /* 0x0000000a07097224 */ /* 0x000fe400078e0209 */
[----:B------:R-:W-:-:S04]  /*28420*/  IMAD.HI.U32 R58, R59, R8, RZ ;  /* 0x000000083b3a7227 */ /* 0x000fc800078e00ff */
[----:B------:R-:W-:Y:S01]  /*28430*/  IMAD.X R9, RZ, RZ, ~R9, P0 ;  /* 0x000000ffff097224 */ /* 0x000fe200000e0e09 */
[----:B------:R-:W-:-:S03]  /*28440*/  ISETP.GE.AND P0, PT, R5, RZ, PT ;  /* 0x000000ff0500720c */ /* 0x000fc60003f06270 */
[----:B------:R-:W-:-:S04]  /*28450*/  IMAD.WIDE.U32 R58, P2, R59, R9, R58 ;  /* 0x000000093b3a7225 */ /* 0x000fc8000784003a */
[----:B------:R-:W-:-:S04]  /*28460*/  IMAD.HI.U32 R60, R7, R9, RZ ;  /* 0x00000009073c7227 */ /* 0x000fc800078e00ff */
[C---:B------:R-:W-:Y:S01]  /*28470*/  IMAD R108, R7.reuse, R9, RZ ;  /* 0x00000009076c7224 */ /* 0x040fe200078e02ff */
[----:B------:R-:W-:Y:S01]  /*28480*/  IADD3.X R60, R60, R7, RZ, P2, !PT ;  /* 0x000000073c3c7210 */ /* 0x000fe200017fe4ff */
[----:B------:R-:W-:Y:S01]  /*28490*/  IMAD.HI.U32 R9, P2, R7, R8, R58 ;  /* 0x0000000807097227 */ /* 0x000fe2000784003a */
[----:B------:R-:W-:-:S03]  /*284a0*/  SEL R7, R61, R6, !P0 ;  /* 0x000000063d077207 */ /* 0x000fc60004000000 */
[----:B------:R-:W-:Y:S01]  /*284b0*/  IMAD.X R6, RZ, RZ, ~R5, P1 ;  /* 0x000000ffff067224 */ /* 0x000fe200008e0e05 */
[----:B------:R-:W-:Y:S01]  /*284c0*/  IADD3 R9, P1, R108, R9, RZ ;  /* 0x000000096c097210 */ /* 0x000fe20007f3e0ff */
[----:B------:R-:W-:-:S03]  /*284d0*/  IMAD.MOV.U32 R59, RZ, RZ, RZ ;  /* 0x000000ffff3b7224 */ /* 0x000fc600078e00ff */
[----:B------:R-:W-:Y:S01]  /*284e0*/  SEL R6, R6, R5, !P0 ;  /* 0x0000000506067207 */ /* 0x000fe20004000000 */
[----:B------:R-:W-:Y:S01]  /*284f0*/  IMAD.HI.U32 R58, R9, R7, RZ ;  /* 0x00000007093a7227 */ /* 0x000fe200078e00ff */
[----:B------:R-:W-:-:S03]  /*28500*/  IADD3.X R8, RZ, RZ, R60, P1, P2 ;  /* 0x000000ffff087210 */ /* 0x000fc60000fe443c */
[----:B------:R-:W-:-:S04]  /*28510*/  IMAD.WIDE.U32 R58, R9, R6, R58 ;  /* 0x00000006093a7225 */ /* 0x000fc800078e003a */
[C---:B------:R-:W-:Y:S02]  /*28520*/  IMAD R60, R8.reuse, R6, RZ ;  /* 0x00000006083c7224 */ /* 0x040fe400078e02ff */
[----:B------:R-:W-:-:S04]  /*28530*/  IMAD.HI.U32 R9, P0, R8, R7, R58 ;  /* 0x0000000708097227 */ /* 0x000fc8000780003a */
[----:B------:R-:W-:Y:S01]  /*28540*/  IMAD.HI.U32 R8, R8, R6, RZ ;  /* 0x0000000608087227 */ /* 0x000fe200078e00ff */
[----:B------:R-:W-:-:S04]  /*28550*/  IADD3 R9, P1, R60, R9, RZ ;  /* 0x000000093c097210 */ /* 0x000fc80007f3e0ff */
[----:B------:R-:W-:Y:S01]  /*28560*/  IADD3.X R8, R8, RZ, RZ, P0, !PT ;  /* 0x000000ff08087210 */ /* 0x000fe200007fe4ff */
[C---:B------:R-:W-:Y:S01]  /*28570*/  IMAD.WIDE.U32 R58, R9.reuse, R10, RZ ;  /* 0x0000000a093a7225 */ /* 0x040fe200078e00ff */
[----:B------:R-:W-:-:S03]  /*28580*/  IADD3 R60, P2, R9, 0x1, RZ ;  /* 0x00000001093c7810 */ /* 0x000fc60007f5e0ff */
        /* <DEDUP_REMOVED lines=9> */
[----:B------:R-:W-:Y:S01]  /*28620*/  SEL R59, R59, R7, P0 ;  /* 0x000000073b3b7207 */ /* 0x000fe20000000000 */
[----:B------:R-:W-:Y:S01]  /*28630*/  IMAD.X R7, RZ, RZ, R8, P2 ;  /* 0x000000ffff077224 */ /* 0x000fe200010e0608 */
[----:B------:R-:W-:Y:S02]  /*28640*/  SEL R58, R58, R6, P0 ;  /* 0x000000063a3a7207 */ /* 0x000fe40000000000 */
[----:B------:R-:W-:Y:S02]  /*28650*/  SEL R6, R60, R9, P0 ;  /* 0x000000093c067207 */ /* 0x000fe40000000000 */
[----:B------:R-:W-:-:S02]  /*28660*/  ISETP.GE.U32.AND P1, PT, R59, R10, PT ;  /* 0x0000000a3b00720c */ /* 0x000fc40003f26070 */
[----:B------:R-:W-:Y:S02]  /*28670*/  SEL R7, R7, R8, P0 ;  /* 0x0000000807077207 */ /* 0x000fe40000000000 */
[----:B------:R-:W-:Y:S02]  /*28680*/  IADD3 R9, P2, R6, 0x1, RZ ;  /* 0x0000000106097810 */ /* 0x000fe40007f5e0ff */
[----:B------:R-:W-:-:S03]  /*28690*/  ISETP.GE.U32.AND.EX P0, PT, R58, R11, PT, P1 ;  /* 0x0000000b3a00720c */ /* 0x000fc60003f06110 */
[----:B------:R-:W-:Y:S01]  /*286a0*/  IMAD.X R8, RZ, RZ, R7, P2 ;  /* 0x000000ffff087224 */ /* 0x000fe200010e0607 */
[----:B------:R-:W-:Y:S02]  /*286b0*/  SEL R6, R9, R6, P0 ;  /* 0x0000000609067207 */ /* 0x000fe40000000000 */
[----:B------:R-:W-:Y:S02]  /*286c0*/  LOP3.LUT R9, R3, R5, RZ, 0x3c, !PT ;  /* 0x0000000503097212 */ /* 0x000fe400078e3cff */
[----:B------:R-:W-:Y:S02]  /*286d0*/  SEL R7, R8, R7, P0 ;  /* 0x0000000708077207 */ /* 0x000fe40000000000 */
[----:B------:R-:W-:Y:S02]  /*286e0*/  IADD3 R8, P2, RZ, -R6, RZ ;  /* 0x80000006ff087210 */ /* 0x000fe40007f5e0ff */
[----:B------:R-:W-:Y:S02]  /*286f0*/  ISETP.NE.U32.AND P0, PT, R4, RZ, PT ;  /* 0x000000ff0400720c */ /* 0x000fe40003f05070 */
[----:B------:R-:W-:-:S02]  /*28700*/  ISETP.GE.AND P1, PT, R9, RZ, PT ;  /* 0x000000ff0900720c */ /* 0x000fc40003f26270 */
[-C--:B------:R-:W-:Y:S02]  /*28710*/  IADD3.X R4, RZ, ~R7.reuse, RZ, P2, !PT ;  /* 0x80000007ff047210 */ /* 0x080fe400017fe4ff */
[----:B------:R-:W-:Y:S02]  /*28720*/  ISETP.NE.AND.EX P0, PT, R3, RZ, PT, P0 ;  /* 0x000000ff0300720c */ /* 0x000fe40003f05300 */
[----:B------:R-:W-:Y:S01]  /*28730*/  SEL R3, R8, R6, !P1 ;  /* 0x0000000608037207 */ /* 0x000fe20004800000 */
[----:B------:R-:W-:Y:S01]  /*28740*/  IMAD.MOV.U32 R6, RZ, RZ, R0 ;  /* 0x000000ffff067224 */ /* 0x000fe200078e0000 */
[----:B------:R-:W-:Y:S02]  /*28750*/  SEL R7, R4, R7, !P1 ;  /* 0x0000000704077207 */ /* 0x000fe40004800000 */
[----:B------:R-:W-:Y:S02]  /*28760*/  SEL R4, R3, 0xffffffff, P0 ;  /* 0xffffffff03047807 */ /* 0x000fe40000000000 */
[----:B------:R-:W-:Y:S01]  /*28770*/  SEL R3, R7, 0xffffffff, P0 ;  /* 0xffffffff07037807 */ /* 0x000fe20000000000 */
[----:B------:R-:W-:-:S04]  /*28780*/  IMAD.MOV.U32 R7, RZ, RZ, 0x0 ;  /* 0x00000000ff077424 */ /* 0x000fc800078e00ff */
[----:B------:R-:W-:Y:S05]  /*28790*/  RET.REL.NODEC R6 `(_ZN2at6native29vectorized_elementwise_kernelILi2EZZZNS0_67_GLOBAL__N__bb565c37_34_ValidateCompressedIndicesKernel_cu_33a4b88b42_validate_compressed_sparse_indices_kernelILNS2_8CDimNameE1ENS2_18CUDAKernelLauncherENS2_14EmptyVecKernelENS2_8DummyVecELm0EEEvRKNS_6TensorESA_lllENKUlvE1_clEvENKUlvE0_clEvEUllllllE_St5arrayIPcLm6EEEEviT0_T1_) ;  /* 0xfffffd7806187950 */ /* 0x000fea0003c3ffff */
        .weak           $__internal_7_$__cuda_sm20_rem_s64
        .type           $__internal_7_$__cuda_sm20_rem_s64,@function
        .size           $__internal_7_$__cuda_sm20_rem_s64,(.L_x_32187 - $__internal_7_$__cuda_sm20_rem_s64)
$__internal_7_$__cuda_sm20_rem_s64:
        /* <DEDUP_REMOVED lines=10> */
[C---:B------:R-:W-:Y:S01]  /*28840*/  IMAD R52, R6.reuse, R5, R9 ;  /* 0x0000000506347224 */ /* 0x040fe200078e0209 */
[----:B------:R-:W-:Y:S02]  /*28850*/  IADD3 R53, P0, RZ, -R8, RZ ;  /* 0x80000008ff357210 */ /* 0x000fe40007f1e0ff */
[----:B------:R-:W-:Y:S01]  /*28860*/  MOV R9, R6 ;  /* 0x0000000600097202 */ /* 0x000fe20000000f00 */
        /* <DEDUP_REMOVED lines=11> */
[C---:B------:R-:W-:Y:S01]  /*28920*/  IMAD R7, R9.reuse, R5, R53 ;  /* 0x0000000509077224 */ /* 0x040fe200078e0235 */
[----:B------:R-:W-:Y:S02]  /*28930*/  IADD3 R52, P0, RZ, -R52, RZ ;  /* 0x80000034ff347210 */ /* 0x000fe40007f1e0ff */
[----:B------:R-:W-:Y:S01]  /*28940*/  ISETP.GE.AND P1, PT, R10, RZ, PT ;  /* 0x000000ff0a00720c */ /* 0x000fe20003f26270 */
[----:B------:R-:W-:Y:S02]  /*28950*/  IMAD R7, R6, R4, R7 ;  /* 0x0000000406077224 */ /* 0x000fe400078e0207 */
[----:B------:R-:W-:-:S04]  /*28960*/  IMAD.HI.U32 R8, R9, R52, RZ ;  /* 0x0000003409087227 */ /* 0x000fc800078e00ff */
[----:B------:R-:W-:Y:S01]  /*28970*/  IMAD.X R7, RZ, RZ, ~R7, P0 ;  /* 0x000000ffff077224 */ /* 0x000fe200000e0e07 */
[----:B------:R-:W-:-:S03]  /*28980*/  IADD3 R54, P0, RZ, -R20, RZ ;  /* 0x80000014ff367210 */ /* 0x000fc60007f1e0ff */
[----:B------:R-:W-:Y:S01]  /*28990*/  IMAD.WIDE.U32 R8, P2, R9, R7, R8 ;  /* 0x0000000709087225 */ /* 0x000fe20007840008 */
[----:B------:R-:W-:-:S03]  /*289a0*/  SEL R20, R54, R20, !P1 ;  /* 0x0000001436147207 */ /* 0x000fc60004800000 */
[----:B------:R-:W-:-:S04]  /*289b0*/  IMAD.HI.U32 R53, R6, R7, RZ ;  /* 0x0000000706357227 */ /* 0x000fc800078e00ff */
[C---:B------:R-:W-:Y:S01]  /*289c0*/  IMAD R55, R6.reuse, R7, RZ ;  /* 0x0000000706377224 */ /* 0x040fe200078e02ff */
[----:B------:R-:W-:Y:S01]  /*289d0*/  IADD3.X R53, R53, R6, RZ, P2, !PT ;  /* 0x0000000635357210 */ /* 0x000fe200017fe4ff */
[----:B------:R-:W-:-:S04]  /*289e0*/  IMAD.HI.U32 R9, P2, R6, R52, R8 ;  /* 0x0000003406097227 */ /* 0x000fc80007840008 */
[----:B------:R-:W-:Y:S01]  /*289f0*/  IMAD.X R7, RZ, RZ, ~R10, P0 ;  /* 0x000000ffff077224 */ /* 0x000fe200000e0e0a */
[----:B------:R-:W-:-:S04]  /*28a00*/  IADD3 R9, P0, R55, R9, RZ ;  /* 0x0000000937097210 */ /* 0x000fc80007f1e0ff */
[----:B------:R-:W-:Y:S01]  /*28a10*/  SEL R10, R7, R10, !P1 ;  /* 0x0000000a070a7207 */ /* 0x000fe20004800000 */
[----:B------:R-:W-:Y:S01]  /*28a20*/  IMAD.HI.U32 R6, R9, R20, RZ ;  /* 0x0000001409067227 */ /* 0x000fe200078e00ff */
[----:B------:R-:W-:-:S03]  /*28a30*/  IADD3.X R8, RZ, RZ, R53, P0, P2 ;  /* 0x000000ffff087210 */ /* 0x000fc600007e4435 */
        /* <DEDUP_REMOVED lines=29> */
[----:B------:R-:W-:Y:S01]  /*28c10*/  ISETP.NE.AND.EX P0, PT, R0, RZ, PT, P0 ;  /* 0x000000ff0000720c */ /* 0x000fe20003f05300 */
[----:B------:R-:W-:-:S03]  /*28c20*/  IMAD.MOV.U32 R5, RZ, RZ, 0x0 ;  /* 0x00000000ff057424 */ /* 0x000fc600078e00ff */
[----:B------:R-:W-:Y:S02]  /*28c30*/  SEL R0, R4, R6, !P1 ;  /* 0x0000000604007207 */ /* 0x000fe40004800000 */
[----:B------:R-:W-:Y:S02]  /*28c40*/  MOV R4, R11 ;  /* 0x0000000b00047202 */ /* 0x000fe40000000f00 */
[----:B------:R-:W-:Y:S02]  /*28c50*/  SEL R3, R3, 0xffffffff, P0 ;  /* 0xffffffff03037807 */ /* 0x000fe40000000000 */
[----:B------:R-:W-:Y:S01]  /*28c60*/  SEL R0, R0, 0xffffffff, P0 ;  /* 0xffffffff00007807 */ /* 0x000fe20000000000 */
[----:B------:R-:W-:Y:S06]  /*28c70*/  RET.REL.NODEC R4 `(_ZN2at6native29vectorized_elementwise_kernelILi2EZZZNS0_67_GLOBAL__N__bb565c37_34_ValidateCompressedIndicesKernel_cu_33a4b88b42_validate_compressed_sparse_indices_kernelILNS2_8CDimNameE1ENS2_18CUDAKernelLauncherENS2_14EmptyVecKernelENS2_8DummyVecELm0EEEvRKNS_6TensorESA_lllENKUlvE1_clEvENKUlvE0_clEvEUllllllE_St5arrayIPcLm6EEEEviT0_T1_) ;  /* 0xfffffd7004e07950 */ /* 0x000fec0003c3ffff */
.L_x_2745:
        /* <DEDUP_REMOVED lines=16> */
.L_x_32187:


//--------------------- .text._ZN2at6native29vectorized_elementwise_kernelILi4EZZZNS0_67_GLOBAL__N__bb565c37_34_ValidateCompressedIndicesKernel_cu_33a4b88b42_validate_compressed_sparse_indices_kernelILNS2_8CDimNameE1ENS2_18CUDAKernelLauncherENS2_14EmptyVecKernelENS2_8DummyVecELm0EEEvRKNS_6TensorESA_lllENKUlvE1_clEvENKUlvE0_clEvEUllllllE_St5arrayIPcLm6EEEEviT0_T1_ --------------------------
	.section	.text._ZN2at6native29vectorized_elementwise_kernelILi4EZZZNS0_67_GLOBAL__N__bb565c37_34_ValidateCompressedIndicesKernel_cu_33a4b88b42_validate_compressed_sparse_indices_kernelILNS2_8CDimNameE1ENS2_18CUDAKernelLauncherENS2_14EmptyVecKernelENS2_8DummyVecELm0EEEvRKNS_6TensorESA_lllENKUlvE1_clEvENKUlvE0_clEvEUllllllE_St5arrayIPcLm6EEEEviT0_T1_,"ax",@progbits
	.align	128
        .global         _ZN2at6native29vectorized_elementwise_kernelILi4EZZZNS0_67_GLOBAL__N__bb565c37_34_ValidateCompressedIndicesKernel_cu_33a4b88b42_validate_compressed_sparse_indices_kernelILNS2_8CDimNameE1ENS2_18CUDAKernelLauncherENS2_14EmptyVecKernelENS2_8DummyVecELm0EEEvRKNS_6TensorESA_lllENKUlvE1_clEvENKUlvE0_clEvEUllllllE_St5arrayIPcLm6EEEEviT0_T1_
        .type           _ZN2at6native29vectorized_elementwise_kernelILi4EZZZNS0_67_GLOBAL__N__bb565c37_34_ValidateCompressedIndicesKernel_cu_33a4b88b42_validate_compressed_sparse_indices_kernelILNS2_8CDimNameE1ENS2_18CUDAKernelLauncherENS2_14EmptyVecKernelENS2_8DummyVecELm0EEEvRKNS_6TensorESA_lllENKUlvE1_clEvENKUlvE0_clEvEUllllllE_St5arrayIPcLm6EEEEviT0_T1_,@function
        .size           _ZN2at6native29vectorized_elementwise_kernelILi4EZZZNS0_67_GLOBAL__N__bb565c37_34_ValidateCompressedIndicesKernel_cu_33a4b88b42_validate_compressed_sparse_indices_kernelILNS2_8CDimNameE1ENS2_18CUDAKernelLauncherENS2_14EmptyVecKernelENS2_8DummyVecELm0EEEvRKNS_6TensorESA_lllENKUlvE1_clEvENKUlvE0_clEvEUllllllE_St5arrayIPcLm6EEEEviT0_T1_,(.L_x_32189 - _ZN2at6native29vectorized_elementwise_kernelILi4EZZZNS0_67_GLOBAL__N__bb565c37_34_ValidateCompressedIndicesKernel_cu_33a4b88b42_validate_compressed_sparse_indices_kernelILNS2_8CDimNameE1ENS2_18CUDAKernelLauncherENS2_14EmptyVecKernelENS2_8DummyVecELm0EEEvRKNS_6TensorESA_lllENKUlvE1_clEvENKUlvE0_clEvEUllllllE_St5arrayIPcLm6EEEEviT0_T1_)
        .other          _ZN2at6native29vectorized_elementwise_kernelILi4EZZZNS0_67_GLOBAL__N__bb565c37_34_ValidateCompressedIndicesKernel_cu_33a4b88b42_validate_compressed_sparse_indices_kernelILNS2_8CDimNameE1ENS2_18CUDAKernelLauncherENS2_14EmptyVecKernelENS2_8DummyVecELm0EEEvRKNS_6TensorESA_lllENKUlvE1_clEvENKUlvE0_clEvEUllllllE_St5arrayIPcLm6EEEEviT0_T1_,@"STO_CUDA_ENTRY STV_DEFAULT"
_ZN2at6native29vectorized_elementwise_kernelILi4EZZZNS0_67_GLOBAL__N__bb565c37_34_ValidateCompressedIndicesKernel_cu_33a4b88b42_validate_compressed_sparse_indices_kernelILNS2_8CDimNameE1ENS2_18CUDAKernelLauncherENS2_14EmptyVecKernelENS2_8DummyVecELm0EEEvRKNS_6TensorESA_lllENKUlvE1_clEvENKUlvE0_clEvEUllllllE_St5arrayIPcLm6EEEEviT0_T1_:
.text._ZN2at6native29vectorized_elementwise_kernelILi4EZZZNS0_67_GLOBAL__N__bb565c37_34_ValidateCompressedIndicesKernel_cu_33a4b88b42_validate_compressed_sparse_indices_kernelILNS2_8CDimNameE1ENS2_18CUDAKernelLauncherENS2_14EmptyVecKernelENS2_8DummyVecELm0EEEvRKNS_6TensorESA_lllENKUlvE1_clEvENKUlvE0_clEvEUllllllE_St5arrayIPcLm6EEEEviT0_T1_:
        /* <DEDUP_REMOVED lines=74> */
.L_x_2750:
[----:B------:R-:W-:Y:S05]  /*04a0*/  BSYNC B7 ;  /* 0x0000000000077941 */ /* 0x000fea0003800000 */
.L_x_2749:
        /* <DEDUP_REMOVED lines=25> */
.L_x_2752:
[----:B------:R-:W-:Y:S05]  /*0640*/  BSYNC B7 ;  /* 0x0000000000077941 */ /* 0x000fea0003800000 */
.L_x_2751:
        /* <DEDUP_REMOVED lines=29> */
.L_x_2754:
[----:B------:R-:W-:Y:S05]  /*0820*/  BSYNC B7 ;  /* 0x0000000000077941 */ /* 0x000fea0003800000 */
.L_x_2753:
        /* <DEDUP_REMOVED lines=15> */
.L_x_2759:
        /* <DEDUP_REMOVED lines=25> */
.L_x_2758:
[----:B------:R-:W-:Y:S05]  /*0ab0*/  BSYNC B8 ;  /* 0x0000000000087941 */ /* 0x000fea0003800000 */
.L_x_2757:
[----:B------:R-:W-:-:S04]  /*0ac0*/  IADD3 R0, P0, R16, 0x8, RZ ;  /* 0x0000000810007810 */ /* 0x000fc80007f1e0ff */
[----:B------:R-:W-:Y:S02]  /*0ad0*/  IADD3.X R17, RZ, R17, RZ, P0, !PT ;  /* 0x00000011ff117210 */ /* 0x000fe400007fe4ff */
[----:B------:R-:W-:-:S04]  /*0ae0*/  ISETP.GE.U32.AND P0, PT, R0, R23, PT ;  /* 0x000000170000720c */ /* 0x000fc80003f06070 */
[----:B------:R-:W-:-:S13]  /*0af0*/  ISETP.GE.U32.AND.EX P0, PT, R17, R36, PT, P0 ;  /* 0x000000241100720c */ /* 0x000fda0003f06100 */
[----:B------:R-:W-:Y:S05]  /*0b00*/  @!P0 BRA `(.L_x_2759) ;  /* 0xfffffffc00848947 */ /* 0x000fea000383ffff */
.L_x_2756:
[----:B------:R-:W-:Y:S05]  /*0b10*/  BSYNC B7 ;  /* 0x0000000000077941 */ /* 0x000fea0003800000 */
.L_x_2755:
        /* <DEDUP_REMOVED lines=25> */
.L_x_2761:
[----:B------:R-:W-:Y:S05]  /*0cb0*/  BSYNC B7 ;  /* 0x0000000000077941 */ /* 0x000fea0003800000 */
.L_x_2760:
        /* <DEDUP_REMOVED lines=22> */
.L_x_2763:
[----:B------:R-:W-:Y:S05]  /*0e20*/  BSYNC B7 ;  /* 0x0000000000077941 */ /* 0x000fea0003800000 */
.L_x_2762:
        /* <DEDUP_REMOVED lines=29> */
.L_x_2765:
[----:B------:R-:W-:Y:S05]  /*1000*/  BSYNC B7 ;  /* 0x0000000000077941 */ /* 0x000fea0003800000 */
.L_x_2764:
        /* <DEDUP_REMOVED lines=15> */
.L_x_2770:
        /* <DEDUP_REMOVED lines=26> */
.L_x_2769:
[----:B------:R-:W-:Y:S05]  /*12a0*/  BSYNC B8 ;  /* 0x0000000000087941 */ /* 0x000fea0003800000 */
.L_x_2768:
[----:B------:R-:W-:-:S05]  /*12b0*/  IADD3 R0, P0, R18, 0x8, RZ ;  /* 0x0000000812007810 */ /* 0x000fca0007f1e0ff */
[----:B------:R-:W-:Y:S01]  /*12c0*/  IMAD.X R19, RZ, RZ, R19, P0 ;  /* 0x000000ffff137224 */ /* 0x000fe200000e0613 */
[----:B------:R-:W-:-:S04]  /*12d0*/  ISETP.GE.U32.AND P0, PT, R0, R17, PT ;  /* 0x000000110000720c */ /* 0x000fc80003f06070 */
[----:B------:R-:W-:-:S13]  /*12e0*/  ISETP.GE.U32.AND.EX P0, PT, R19, R38, PT, P0 ;  /* 0x000000261300720c */ /* 0x000fda0003f06100 */
[----:B------:R-:W-:Y:S05]  /*12f0*/  @!P0 BRA `(.L_x_2770) ;  /* 0xfffffffc00808947 */ /* 0x000fea000383ffff */
.L_x_2767:
[----:B------:R-:W-:Y:S05]  /*1300*/  BSYNC B7 ;  /* 0x0000000000077941 */ /* 0x000fea0003800000 */
.L_x_2766:
        /* <DEDUP_REMOVED lines=22> */
.L_x_2772:
[----:B------:R-:W-:Y:S05]  /*1470*/  BSYNC B7 ;  /* 0x0000000000077941 */ /* 0x000fea0003800000 */
.L_x_2771:
        /* <DEDUP_REMOVED lines=22> */
.L_x_2774:
[----:B------:R-:W-:Y:S05]  /*15e0*/  BSYNC B7 ;  /* 0x0000000000077941 */ /* 0x000fea0003800000 */
.L_x_2773:
        /* <DEDUP_REMOVED lines=29> */
.L_x_2776:
[----:B------:R-:W-:Y:S05]  /*17c0*/  BSYNC B7 ;  /* 0x0000000000077941 */ /* 0x000fea0003800000 */
.L_x_2775:
        /* <DEDUP_REMOVED lines=15> */
.L_x_2781:
        /* <DEDUP_REMOVED lines=25> */
.L_x_2780:
[----:B------:R-:W-:Y:S05]  /*1a50*/  BSYNC B8 ;  /* 0x0000000000087941 */ /* 0x000fea0003800000 */
.L_x_2779:
[----:B------:R-:W-:-:S05]  /*1a60*/  IADD3 R18, P0, R18, 0x8, RZ ;  /* 0x0000000812127810 */ /* 0x000fca0007f1e0ff */
[----:B------:R-:W-:Y:S01]  /*1a70*/  IMAD.X R19, RZ, RZ, R19, P0 ;  /* 0x000000ffff137224 */ /* 0x000fe200000e0613 */
[----:B------:R-:W-:-:S04]  /*1a80*/  ISETP.GE.U32.AND P0, PT, R18, R17, PT ;  /* 0x000000111200720c */ /* 0x000fc80003f06070 */
[----:B------:R-:W-:-:S13]  /*1a90*/  ISETP.GE.U32.AND.EX P0, PT, R19, R40, PT, P0 ;  /* 0x000000281300720c */ /* 0x000fda0003f06100 */
[----:B------:R-:W-:Y:S05]  /*1aa0*/  @!P0 BRA `(.L_x_2781) ;  /* 0xfffffffc00848947 */ /* 0x000fea000383ffff */
.L_x_2778:
[----:B------:R-:W-:Y:S05]  /*1ab0*/  BSYNC B7 ;  /* 0x0000000000077941 */ /* 0x000fea0003800000 */
.L_x_2777:
        /* <DEDUP_REMOVED lines=22> */
.L_x_2783:
[----:B------:R-:W-:Y:S05]  /*1c20*/  BSYNC B7 ;  /* 0x0000000000077941 */ /* 0x000fea0003800000 */
.L_x_2782:
        /* <DEDUP_REMOVED lines=22> */
.L_x_2785:
[----:B------:R-:W-:Y:S05]  /*1d90*/  BSYNC B7 ;  /* 0x0000000000077941 */ /* 0x000fea0003800000 */
.L_x_2784:
        /* <DEDUP_REMOVED lines=29> */
.L_x_2787:
[----:B------:R-:W-:Y:S05]  /*1f70*/  BSYNC B7 ;  /* 0x0000000000077941 */ /* 0x000fea0003800000 */
.L_x_2786:
        /* <DEDUP_REMOVED lines=15> */
.L_x_2792:
        /* <DEDUP_REMOVED lines=25> */
.L_x_2791:
[----:B------:R-:W-:Y:S05]  /*2200*/  BSYNC B8 ;  /* 0x0000000000087941 */ /* 0x000fea0003800000 */
.L_x_2790:
[----:B------:R-:W-:-:S05]  /*2210*/  IADD3 R18, P0, R18, 0x8, RZ ;  /* 0x0000000812127810 */ /* 0x000fca0007f1e0ff */
[----:B------:R-:W-:Y:S01]  /*2220*/  IMAD.X R19, RZ, RZ, R19, P0 ;  /* 0x000000ffff137224 */ /* 0x000fe200000e0613 */
[----:B------:R-:W-:-:S04]  /*2230*/  ISETP.GE.U32.AND P0, PT, R18, R17, PT ;  /* 0x000000111200720c */ /* 0x000fc80003f06070 */
[----:B------:R-:W-:-:S13]  /*2240*/  ISETP.GE.U32.AND.EX P0, PT, R19, R42, PT, P0 ;  /* 0x0000002a1300720c */ /* 0x000fda0003f06100 */
[----:B------:R-:W-:Y:S05]  /*2250*/  @!P0 BRA `(.L_x_2792) ;  /* 0xfffffffc00848947 */ /* 0x000fea000383ffff */
.L_x_2789:
[----:B------:R-:W-:Y:S05]  /*2260*/  BSYNC B7 ;  /* 0x0000000000077941 */ /* 0x000fea0003800000 */
.L_x_2788:
        /* <DEDUP_REMOVED lines=22> */
.L_x_2794:
[----:B------:R-:W-:Y:S05]  /*23d0*/  BSYNC B7 ;  /* 0x0000000000077941 */ /* 0x000fea0003800000 */
.L_x_2793:
        /* <DEDUP_REMOVED lines=22> */
.L_x_2796:
[----:B------:R-:W-:Y:S05]  /*2540*/  BSYNC B7 ;  /* 0x0000000000077941 */ /* 0x000fea0003800000 */
.L_x_2795:
        /* <DEDUP_REMOVED lines=29> */
.L_x_2798:
[----:B------:R-:W-:Y:S05]  /*2720*/  BSYNC B7 ;  /* 0x0000000000077941 */ /* 0x000fea0003800000 */
.L_x_2797:
        /* <DEDUP_REMOVED lines=15> */
.L_x_2803:
        /* <DEDUP_REMOVED lines=25> */
.L_x_2802:
[----:B------:R-:W-:Y:S05]  /*29b0*/  BSYNC B8 ;  /* 0x0000000000087941 */ /* 0x000fea0003800000 */
.L_x_2801:
[----:B------:R-:W-:-:S05]  /*29c0*/  IADD3 R18, P0, R18, 0x8, RZ ;  /* 0x0000000812127810 */ /* 0x000fca0007f1e0ff */
[----:B------:R-:W-:Y:S01]  /*29d0*/  IMAD.X R19, RZ, RZ, R19, P0 ;  /* 0x000000ffff137224 */ /* 0x000fe200000e0613 */
[----:B------:R-:W-:-:S04]  /*29e0*/  ISETP.GE.U32.AND P0, PT, R18, R17, PT ;  /* 0x000000111200720c */ /* 0x000fc80003f06070 */
[----:B------:R-:W-:-:S13]  /*29f0*/  ISETP.GE.U32.AND.EX P0, PT, R19, R44, PT, P0 ;  /* 0x0000002c1300720c */ /* 0x000fda0003f06100 */
[----:B------:R-:W-:Y:S05]  /*2a00*/  @!P0 BRA `(.L_x_2803) ;  /* 0xfffffffc00848947 */ /* 0x000fea000383ffff */
.L_x_2800:
[----:B------:R-:W-:Y:S05]  /*2a10*/  BSYNC B7 ;  /* 0x0000000000077941 */ /* 0x000fea0003800000 */
.L_x_2799:
        /* <DEDUP_REMOVED lines=22> */
.L_x_2805:
[----:B------:R-:W-:Y:S05]  /*2b80*/  BSYNC B7 ;  /* 0x0000000000077941 */ /* 0x000fea0003800000 */
.L_x_2804:
        /* <DEDUP_REMOVED lines=22> */
.L_x_2807:
[----:B------:R-:W-:Y:S05]  /*2cf0*/  BSYNC B7 ;  /* 0x0000000000077941 */ /* 0x000fea0003800000 */
.L_x_2806:
        /* <DEDUP_REMOVED lines=29> */
.L_x_2809:
[----:B------:R-:W-:Y:S05]  /*2ed0*/  BSYNC B7 ;  /* 0x0000000000077941 */ /* 0x000fea0003800000 */
.L_x_2808:
        /* <DEDUP_REMOVED lines=15> */
.L_x_2814:
        /* <DEDUP_REMOVED lines=25> */
.L_x_2813:
[----:B------:R-:W-:Y:S05]  /*3160*/  BSYNC B8 ;  /* 0x0000000000087941 */ /* 0x000fea0003800000 */
.L_x_2812:
[----:B------:R-:W-:-:S05]  /*3170*/  IADD3 R18, P0, R18, 0x8, RZ ;  /* 0x0000000812127810 */ /* 0x000fca0007f1e0ff */
[----:B------:R-:W-:Y:S01]  /*3180*/  IMAD.X R19, RZ, RZ, R19, P0 ;  /* 0x000000ffff137224 */ /* 0x000fe200000e0613 */
[----:B------:R-:W-:-:S04]  /*3190*/  ISETP.GE.U32.AND P0, PT, R18, R17, PT ;  /* 0x000000111200720c */ /* 0x000fc80003f06070 */
[----:B------:R-:W-:-:S13]  /*31a0*/  ISETP.GE.U32.AND.EX P0, PT, R19, R46, PT, P0 ;  /* 0x0000002e1300720c */ /* 0x000fda0003f06100 */
[----:B------:R-:W-:Y:S05]  /*31b0*/  @!P0 BRA `(.L_x_2814) ;  /* 0xfffffffc00848947 */ /* 0x000fea000383ffff */
.L_x_2811:
[----:B------:R-:W-:Y:S05]  /*31c0*/  BSYNC B7 ;  /* 0x0000000000077941 */ /* 0x000fea0003800000 */
.L_x_2810:
        /* <DEDUP_REMOVED lines=22> */
.L_x_2816:
[----:B------:R-:W-:Y:S05]  /*3330*/  BSYNC B7 ;  /* 0x0000000000077941 */ /* 0x000fea0003800000 */
.L_x_2815:
        /* <DEDUP_REMOVED lines=22> */
.L_x_2818:
[----:B------:R-:W-:Y:S05]  /*34a0*/  BSYNC B7 ;  /* 0x0000000000077941 */ /* 0x000fea0003800000 */
.L_x_2817:
        /* <DEDUP_REMOVED lines=29> */
.L_x_2820:
[----:B------:R-:W-:Y:S05]  /*3680*/  BSYNC B7 ;  /* 0x0000000000077941 */ /* 0x000fea0003800000 */
.L_x_2819:
        /* <DEDUP_REMOVED lines=15> */
.L_x_2825:
        /* <DEDUP_REMOVED lines=25> */
.L_x_2824:
[----:B------:R-:W-:Y:S05]  /*3910*/  BSYNC B8 ;  /* 0x0000000000087941 */ /* 0x000fea0003800000 */
.L_x_2823:
[----:B------:R-:W-:-:S05]  /*3920*/  IADD3 R18, P0, R18, 0x8, RZ ;  /* 0x0000000812127810 */ /* 0x000fca0007f1e0ff */
[----:B------:R-:W-:Y:S01]  /*3930*/  IMAD.X R19, RZ, RZ, R19, P0 ;  /* 0x000000ffff137224 */ /* 0x000fe200000e0613 */
[----:B------:R-:W-:-:S04]  /*3940*/  ISETP.GE.U32.AND P0, PT, R18, R17, PT ;  /* 0x000000111200720c */ /* 0x000fc80003f06070 */
[----:B------:R-:W-:-:S13]  /*3950*/  ISETP.GE.U32.AND.EX P0, PT, R19, R48, PT, P0 ;  /* 0x000000301300720c */ /* 0x000fda0003f06100 */
[----:B------:R-:W-:Y:S05]  /*3960*/  @!P0 BRA `(.L_x_2825) ;  /* 0xfffffffc00848947 */ /* 0x000fea000383ffff */
.L_x_2822:
[----:B------:R-:W-:Y:S05]  /*3970*/  BSYNC B7 ;  /* 0x0000000000077941 */ /* 0x000fea0003800000 */
.L_x_2821:
        /* <DEDUP_REMOVED lines=22> */
.L_x_2827:
[----:B------:R-:W-:Y:S05]  /*3ae0*/  BSYNC B7 ;  /* 0x0000000000077941 */ /* 0x000fea0003800000 */
.L_x_2826:
        /* <DEDUP_REMOVED lines=22> */
.L_x_2829:
[----:B------:R-:W-:Y:S05]  /*3c50*/  BSYNC B7 ;  /* 0x0000000000077941 */ /* 0x000fea0003800000 */
.L_x_2828:
        /* <DEDUP_REMOVED lines=29> */
.L_x_2831:
[----:B------:R-:W-:Y:S05]  /*3e30*/  BSYNC B7 ;  /* 0x0000000000077941 */ /* 0x000fea0003800000 */
.L_x_2830:
        /* <DEDUP_REMOVED lines=15> */
.L_x_2836:
        /* <DEDUP_REMOVED lines=25> */
.L_x_2835:
[----:B------:R-:W-:Y:S05]  /*40c0*/  BSYNC B8 ;  /* 0x0000000000087941 */ /* 0x000fea0003800000 */
.L_x_2834:
[----:B------:R-:W-:-:S05]  /*40d0*/  IADD3 R16, P0, R16, 0x8, RZ ;  /* 0x0000000810107810 */ /* 0x000fca0007f1e0ff */
[----:B------:R-:W-:Y:S01]  /*40e0*/  IMAD.X R17, RZ, RZ, R17, P0 ;  /* 0x000000ffff117224 */ /* 0x000fe200000e0611 */
[----:B------:R-:W-:-:S04]  /*40f0*/  ISETP.GE.U32.AND P0, PT, R16, R18, PT ;  /* 0x000000121000720c */ /* 0x000fc80003f06070 */
[----:B------:R-:W-:-:S13]  /*4100*/  ISETP.GE.U32.AND.EX P0, PT, R17, R50, PT, P0 ;  /* 0x000000321100720c */ /* 0x000fda0003f06100 */
[----:B------:R-:W-:Y:S05]  /*4110*/  @!P0 BRA `(.L_x_2836) ;  /* 0xfffffffc00848947 */ /* 0x000fea000383ffff */
.L_x_2833:
[----:B------:R-:W-:Y:S05]  /*4120*/  BSYNC B7 ;  /* 0x0000000000077941 */ /* 0x000fea0003800000 */
.L_x_2832:
[----:B------:R-:W-:Y:S05]  /*4130*/  BRA `(.L_x_2837) ;  /* 0x000000f400307947 */ /* 0x000fea0003800000 */
.L_x_2748:
        /* <DEDUP_REMOVED lines=23> */
.L_x_2839:
[----:B------:R-:W-:Y:S05]  /*42b0*/  BSYNC B7 ;  /* 0x0000000000077941 */ /* 0x000fea0003800000 */
.L_x_2838:
        /* <DEDUP_REMOVED lines=25> */
.L_x_2841:
[----:B------:R-:W-:Y:S05]  /*4450*/  BSYNC B7 ;  /* 0x0000000000077941 */ /* 0x000fea0003800000 */
.L_x_2840:
        /* <DEDUP_REMOVED lines=29> */
.L_x_2843:
[----:B------:R-:W-:Y:S05]  /*4630*/  BSYNC B7 ;  /* 0x0000000000077941 */ /* 0x000fea0003800000 */
.L_x_2842:
        /* <DEDUP_REMOVED lines=18> */
.L_x_2857:
        /* <DEDUP_REMOVED lines=11> */
[----:B------:R-:W-:Y:S05]  /*4810*/  CALL.REL.NOINC `($__internal_8_$__cuda_sm20_div_s64) ;  /* 0x0000023800907944 */ /* 0x000fea0003c00000 */
[----:B------:R-:W-:Y:S02]  /*4820*/  IMAD.MOV.U32 R52, RZ, RZ, R4 ;  /* 0x000000ffff347224 */ /* 0x000fe400078e0004 */
[----:B------:R-:W-:Y:S01]  /*4830*/  IMAD.MOV.U32 R53, RZ, RZ, R3 ;  /* 0x000000ffff357224 */ /* 0x000fe200078e0003 */
[----:B------:R-:W-:Y:S06]  /*4840*/  BRA `(.L_x_2847) ;  /* 0x00000000004c7947 */ /* 0x000fec0003800000 */
.L_x_2846:
        /* <DEDUP_REMOVED lines=19> */
.L_x_2847:
[----:B------:R-:W-:Y:S05]  /*4980*/  BSYNC B1 ;  /* 0x0000000000017941 */ /* 0x000fea0003800000 */
.L_x_2845:
        /* <DEDUP_REMOVED lines=27> */
[----:B------:R-:W-:Y:S05]  /*4b40*/  CALL.REL.NOINC `($__internal_8_$__cuda_sm20_div_s64) ;  /* 0x0000023400c47944 */ /* 0x000fea0003c00000 */
[----:B------:R-:W-:Y:S02]  /*4b50*/  IMAD.MOV.U32 R14, RZ, RZ, R4 ;  /* 0x000000ffff0e7224 */ /* 0x000fe400078e0004 */
[----:B------:R-:W-:Y:S01]  /*4b60*/  IMAD.MOV.U32 R15, RZ, RZ, R3 ;  /* 0x000000ffff0f7224 */ /* 0x000fe200078e0003 */
[----:B------:R-:W-:Y:S06]  /*4b70*/  BRA `(.L_x_2850) ;  /* 0x00000000004c7947 */ /* 0x000fec0003800000 */
.L_x_2849:
        /* <DEDUP_REMOVED lines=19> */
.L_x_2850:
[----:B------:R-:W-:Y:S05]  /*4cb0*/  BSYNC B1 ;  /* 0x0000000000017941 */ /* 0x000fea0003800000 */
.L_x_2848:
        /* <DEDUP_REMOVED lines=29> */
.L_x_2852:
        /* <DEDUP_REMOVED lines=19> */
.L_x_2853:
[----:B------:R-:W-:Y:S05]  /*4fc0*/  BSYNC B1 ;  /* 0x0000000000017941 */ /* 0x000fea0003800000 */
.L_x_2851:
        /* <DEDUP_REMOVED lines=29> */
.L_x_2855:
        /* <DEDUP_REMOVED lines=19> */
.L_x_2856:
[----:B------:R-:W-:Y:S05]  /*52d0*/  BSYNC B1 ;  /* 0x0000000000017941 */ /* 0x000fea0003800000 */
.L_x_2854:
        /* <DEDUP_REMOVED lines=21> */
.L_x_2844:
        /* <DEDUP_REMOVED lines=14> */
[----:B------:R-:W-:Y:S05]  /*5510*/  CALL.REL.NOINC `($__internal_8_$__cuda_sm20_div_s64) ;  /* 0x0000022c00507944 */ /* 0x000fea0003c00000 */
[----:B------:R-:W-:Y:S01]  /*5520*/  MOV R12, R4 ;  /* 0x00000004000c7202 */ /* 0x000fe20000000f00 */
[----:B------:R-:W-:Y:S01]  /*5530*/  IMAD.MOV.U32 R13, RZ, RZ, R3 ;  /* 0x000000ffff0d7224 */ /* 0x000fe200078e0003 */
[----:B------:R-:W-:Y:S06]  /*5540*/  BRA `(.L_x_2861) ;  /* 0x00000000004c7947 */ /* 0x000fec0003800000 */
.L_x_2860:
        /* <DEDUP_REMOVED lines=19> */
.L_x_2861:
[----:B------:R-:W-:Y:S05]  /*5680*/  BSYNC B0 ;  /* 0x0000000000007941 */ /* 0x000fea0003800000 */
.L_x_2859:
        /* <DEDUP_REMOVED lines=33> */
[----:B------:R-:W-:Y:S05]  /*58a0*/  CALL.REL.NOINC `($__internal_8_$__cuda_sm20_div_s64) ;  /* 0x00000228006c7944 */ /* 0x000fea0003c00000 */
[----:B------:R-:W-:Y:S01]  /*58b0*/  MOV R5, R3 ;  /* 0x0000000300057202 */ /* 0x000fe20000000f00 */
[----:B------:R-:W-:Y:S06]  /*58c0*/  BRA `(.L_x_2864) ;  /* 0x00000000004c7947 */ /* 0x000fec0003800000 */
.L_x_2863:
        /* <DEDUP_REMOVED lines=19> */
.L_x_2864:
[----:B------:R-:W-:Y:S05]  /*5a00*/  BSYNC B0 ;  /* 0x0000000000007941 */ /* 0x000fea0003800000 */
.L_x_2862:
        /* <DEDUP_REMOVED lines=34> */
[----:B------:R-:W-:Y:S05]  /*5c30*/  CALL.REL.NOINC `($__internal_9_$__cuda_sm20_rem_s64) ;  /* 0x0000022800d87944 */ /* 0x000fea0003c00000 */
[----:B------:R-:W-:Y:S01]  /*5c40*/  MOV R4, R3 ;  /* 0x0000000300047202 */ /* 0x000fe20000000f00 */
[----:B------:R-:W-:Y:S01]  /*5c50*/  IMAD.MOV.U32 R5, RZ, RZ, R0 ;  /* 0x000000ffff057224 */ /* 0x000fe200078e0000 */
[----:B------:R-:W-:Y:S06]  /*5c60*/  BRA `(.L_x_2867) ;  /* 0x0000000000487947 */ /* 0x000fec0003800000 */
.L_x_2866:
        /* <DEDUP_REMOVED lines=18> */
.L_x_2867:
[----:B------:R-:W-:Y:S05]  /*5d90*/  BSYNC B0 ;  /* 0x0000000000007941 */ /* 0x000fea0003800000 */
.L_x_2865:
        /* <DEDUP_REMOVED lines=12> */
.L_x_2858:
        /* <DEDUP_REMOVED lines=19> */
.L_x_2872:
        /* <DEDUP_REMOVED lines=25> */
.L_x_2871:
[----:B------:R-:W-:Y:S05]  /*6120*/  BSYNC B8 ;  /* 0x0000000000087941 */ /* 0x000fea0003800000 */
.L_x_2870:
[----:B------:R-:W-:-:S05]  /*6130*/  IADD3 R16, P0, R16, 0x8, RZ ;  /* 0x0000000810107810 */ /* 0x000fca0007f1e0ff */
[----:B------:R-:W-:Y:S01]  /*6140*/  IMAD.X R17, RZ, RZ, R17, P0 ;  /* 0x000000ffff117224 */ /* 0x000fe200000e0611 */
[----:B------:R-:W-:-:S04]  /*6150*/  ISETP.GE.U32.AND P0, PT, R16, R23, PT ;  /* 0x000000171000720c */ /* 0x000fc80003f06070 */
[----:B------:R-:W-:-:S13]  /*6160*/  ISETP.GE.U32.AND.EX P0, PT, R17, R56, PT, P0 ;  /* 0x000000381100720c */ /* 0x000fda0003f06100 */
[----:B------:R-:W-:Y:S05]  /*6170*/  @!P0 BRA `(.L_x_2872) ;  /* 0xfffffffc00848947 */ /* 0x000fea000383ffff */
.L_x_2869:
[----:B------:R-:W-:Y:S05]  /*6180*/  BSYNC B7 ;  /* 0x0000000000077941 */ /* 0x000fea0003800000 */
.L_x_2868:
        /* <DEDUP_REMOVED lines=25> */
.L_x_2874:
[----:B------:R-:W-:Y:S05]  /*6320*/  BSYNC B7 ;  /* 0x0000000000077941 */ /* 0x000fea0003800000 */
.L_x_2873:
        /* <DEDUP_REMOVED lines=22> */
.L_x_2876:
[----:B------:R-:W-:Y:S05]  /*6490*/  BSYNC B7 ;  /* 0x0000000000077941 */ /* 0x000fea0003800000 */
.L_x_2875:
        /* <DEDUP_REMOVED lines=29> */
.L_x_2878:
[----:B------:R-:W-:Y:S05]  /*6670*/  BSYNC B7 ;  /* 0x0000000000077941 */ /* 0x000fea0003800000 */
.L_x_2877:
        /* <DEDUP_REMOVED lines=14> */
.L_x_2892:
        /* <DEDUP_REMOVED lines=15> */
.L_x_2881:
        /* <DEDUP_REMOVED lines=19> */
.L_x_2882:
[----:B------:R-:W-:Y:S05]  /*6980*/  BSYNC B1 ;  /* 0x0000000000017941 */ /* 0x000fea0003800000 */
.L_x_2880:
        /* <DEDUP_REMOVED lines=30> */
.L_x_2884:
        /* <DEDUP_REMOVED lines=19> */
.L_x_2885:
[----:B------:R-:W-:Y:S05]  /*6ca0*/  BSYNC B1 ;  /* 0x0000000000017941 */ /* 0x000fea0003800000 */
.L_x_2883:
        /* <DEDUP_REMOVED lines=29> */
.L_x_2887:
        /* <DEDUP_REMOVED lines=19> */
.L_x_2888:
[----:B------:R-:W-:Y:S05]  /*6fb0*/  BSYNC B1 ;  /* 0x0000000000017941 */ /* 0x000fea0003800000 */
.L_x_2886:
        /* <DEDUP_REMOVED lines=28> */
.L_x_2890:
        /* <DEDUP_REMOVED lines=19> */
.L_x_2891:
[----:B------:R-:W-:Y:S05]  /*72b0*/  BSYNC B1 ;  /* 0x0000000000017941 */ /* 0x000fea0003800000 */
.L_x_2889:
        /* <DEDUP_REMOVED lines=20> */
.L_x_2879:
        /* <DEDUP_REMOVED lines=18> */
.L_x_2895:
        /* <DEDUP_REMOVED lines=19> */
.L_x_2896:
[----:B------:R-:W-:Y:S05]  /*7650*/  BSYNC B0 ;  /* 0x0000000000007941 */ /* 0x000fea0003800000 */
.L_x_2894:
        /* <DEDUP_REMOVED lines=27> */
[----:B------:R-:W-:Y:S05]  /*7810*/  CALL.REL.NOINC `($__internal_8_$__cuda_sm20_div_s64) ;  /* 0x0000020800907944 */ /* 0x000fea0003c00000 */
[----:B------:R-:W-:Y:S01]  /*7820*/  IMAD.MOV.U32 R5, RZ, RZ, R3 ;  /* 0x000000ffff057224 */ /* 0x000fe200078e0003 */
[----:B------:R-:W-:Y:S06]  /*7830*/  BRA `(.L_x_2899) ;  /* 0x00000000004c7947 */ /* 0x000fec0003800000 */
.L_x_2898:
        /* <DEDUP_REMOVED lines=19> */
.L_x_2899:
[----:B------:R-:W-:Y:S05]  /*7970*/  BSYNC B0 ;  /* 0x0000000000007941 */ /* 0x000fea0003800000 */
.L_x_2897:
        /* <DEDUP_REMOVED lines=25> */
[----:B------:R-:W-:Y:S05]  /*7b10*/  CALL.REL.NOINC `($__internal_9_$__cuda_sm20_rem_s64) ;  /* 0x0000020c00207944 */ /* 0x000fea0003c00000 */
[----:B------:R-:W-:Y:S02]  /*7b20*/  IMAD.MOV.U32 R4, RZ, RZ, R3 ;  /* 0x000000ffff047224 */ /* 0x000fe400078e0003 */
[----:B------:R-:W-:Y:S01]  /*7b30*/  IMAD.MOV.U32 R5, RZ, RZ, R0 ;  /* 0x000000ffff057224 */ /* 0x000fe200078e0000 */
[----:B------:R-:W-:Y:S06]  /*7b40*/  BRA `(.L_x_2902) ;  /* 0x0000000000487947 */ /* 0x000fec0003800000 */
.L_x_2901:
        /* <DEDUP_REMOVED lines=18> */
.L_x_2902:
[----:B------:R-:W-:Y:S05]  /*7c70*/  BSYNC B0 ;  /* 0x0000000000007941 */ /* 0x000fea0003800000 */
.L_x_2900:
[----:B------:R-:W2:Y:S02]  /*7c80*/  LDG.E.64 R14, desc[UR36][R14.64+-0x10] ;  /* 0xfffff0240e0e7981 */ /* 0x000ea4000c1e1b00 */
[----:B--2---:R-:W-:Y:S02]  /*7c90*/  IMAD R3, R5, R14, RZ ;  /* 0x0000000e05037224 */ /* 0x004fe400078e02ff */
[----:B------:R-:W-:-:S04]  /*7ca0*/  IMAD.WIDE.U32 R36, R14, R4, R36 ;  /* 0x000000040e247225 */ /* 0x000fc800078e0024 */
[----:B------:R-:W-:-:S04]  /*7cb0*/  IMAD R3, R15, R4, R3 ;  /* 0x000000040f037224 */ /* 0x000fc800078e0203 */
[----:B------:R-:W-:-:S07]  /*7cc0*/  IMAD.IADD R37, R37, 0x1, R3 ;  /* 0x0000000125257824 */ /* 0x000fce00078e0203 */
.L_x_2893:
        /* <DEDUP_REMOVED lines=19> */
.L_x_2907:
        /* <DEDUP_REMOVED lines=25> */
.L_x_2906:
[----:B------:R-:W-:Y:S05]  /*7f90*/  BSYNC B8 ;  /* 0x0000000000087941 */ /* 0x000fea0003800000 */
.L_x_2905:
[----:B------:R-:W-:-:S04]  /*7fa0*/  IADD3 R16, P0, R16, 0x8, RZ ;  /* 0x0000000810107810 */ /* 0x000fc80007f1e0ff */
[----:B------:R-:W-:Y:S02]  /*7fb0*/  IADD3.X R17, RZ, R17, RZ, P0, !PT ;  /* 0x00000011ff117210 */ /* 0x000fe400007fe4ff */
[----:B------:R-:W-:-:S04]  /*7fc0*/  ISETP.GE.U32.AND P0, PT, R16, R19, PT ;  /* 0x000000131000720c */ /* 0x000fc80003f06070 */
[----:B------:R-:W-:-:S13]  /*7fd0*/  ISETP.GE.U32.AND.EX P0, PT, R17, R18, PT, P0 ;  /* 0x000000121100720c */ /* 0x000fda0003f06100 */
[----:B------:R-:W-:Y:S05]  /*7fe0*/  @!P0 BRA `(.L_x_2907) ;  /* 0xfffffffc00848947 */ /* 0x000fea000383ffff */
.L_x_2904:
[----:B------:R-:W-:Y:S05]  /*7ff0*/  BSYNC B7 ;  /* 0x0000000000077941 */ /* 0x000fea0003800000 */
.L_x_2903:
        /* <DEDUP_REMOVED lines=22> */
.L_x_2909:
[----:B------:R-:W-:Y:S05]  /*8160*/  BSYNC B7 ;  /* 0x0000000000077941 */ /* 0x000fea0003800000 */
.L_x_2908:
        /* <DEDUP_REMOVED lines=22> */
.L_x_2911:
[----:B------:R-:W-:Y:S05]  /*82d0*/  BSYNC B7 ;  /* 0x0000000000077941 */ /* 0x000fea0003800000 */
.L_x_2910:
        /* <DEDUP_REMOVED lines=29> */
.L_x_2913:
[----:B------:R-:W-:Y:S05]  /*84b0*/  BSYNC B7 ;  /* 0x0000000000077941 */ /* 0x000fea0003800000 */
.L_x_2912:
        /* <DEDUP_REMOVED lines=14> */
.L_x_2927:
        /* <DEDUP_REMOVED lines=13> */
[----:B------:R-:W-:Y:S01]  /*8670*/  IMAD.MOV.U32 R14, RZ, RZ, R4 ;  /* 0x000000ffff0e7224 */ /* 0x000fe200078e0004 */
[----:B------:R-:W-:Y:S01]  /*8680*/  MOV R15, R3 ;  /* 0x00000003000f7202 */ /* 0x000fe20000000f00 */
[----:B------:R-:W-:Y:S06]  /*8690*/  BRA `(.L_x_2917) ;  /* 0x00000000004c7947 */ /* 0x000fec0003800000 */
.L_x_2916:
        /* <DEDUP_REMOVED lines=19> */
.L_x_2917:
[----:B------:R-:W-:Y:S05]  /*87d0*/  BSYNC B1 ;  /* 0x0000000000017941 */ /* 0x000fea0003800000 */
.L_x_2915:
        /* <DEDUP_REMOVED lines=26> */
[----:B------:R-:W-:Y:S01]  /*8980*/  IMAD.MOV.U32 R22, RZ, RZ, R4 ;  /* 0x000000ffff167224 */ /* 0x000fe200078e0004 */
[----:B------:R-:W-:Y:S01]  /*8990*/  MOV R23, R3 ;  /* 0x0000000300177202 */ /* 0x000fe20000000f00 */
[----:B------:R-:W-:Y:S06]  /*89a0*/  BRA `(.L_x_2920) ;  /* 0x00000000004c7947 */ /* 0x000fec0003800000 */
.L_x_2919:
        /* <DEDUP_REMOVED lines=19> */
.L_x_2920:
[----:B------:R-:W-:Y:S05]  /*8ae0*/  BSYNC B1 ;  /* 0x0000000000017941 */ /* 0x000fea0003800000 */
.L_x_2918:
        /* <DEDUP_REMOVED lines=29> */
.L_x_2922:
        /* <DEDUP_REMOVED lines=19> */
.L_x_2923:
[----:B------:R-:W-:Y:S05]  /*8df0*/  BSYNC B1 ;  /* 0x0000000000017941 */ /* 0x000fea0003800000 */
.L_x_2921:
        /* <DEDUP_REMOVED lines=28> */
.L_x_2925:
        /* <DEDUP_REMOVED lines=19> */
.L_x_2926:
[----:B------:R-:W-:Y:S05]  /*90f0*/  BSYNC B1 ;  /* 0x0000000000017941 */ /* 0x000fea0003800000 */
.L_x_2924:
        /* <DEDUP_REMOVED lines=20> */
.L_x_2914:
        /* <DEDUP_REMOVED lines=18> */
.L_x_2930:
        /* <DEDUP_REMOVED lines=19> */
.L_x_2931:
[----:B------:R-:W-:Y:S05]  /*9490*/  BSYNC B0 ;  /* 0x0000000000007941 */ /* 0x000fea0003800000 */
.L_x_2929:
        /* <DEDUP_REMOVED lines=28> */
[----:B------:R-:W-:Y:S01]  /*9660*/  IMAD.MOV.U32 R5, RZ, RZ, R3 ;  /* 0x000000ffff057224 */ /* 0x000fe200078e0003 */
[----:B------:R-:W-:Y:S06]  /*9670*/  BRA `(.L_x_2934) ;  /* 0x00000000004c7947 */ /* 0x000fec0003800000 */
.L_x_2933:
        /* <DEDUP_REMOVED lines=19> */
.L_x_2934:
[----:B------:R-:W-:Y:S05]  /*97b0*/  BSYNC B0 ;  /* 0x0000000000007941 */ /* 0x000fea0003800000 */
.L_x_2932:
        /* <DEDUP_REMOVED lines=26> */
[----:B------:R-:W-:Y:S01]  /*9960*/  IMAD.MOV.U32 R4, RZ, RZ, R3 ;  /* 0x000000ffff047224 */ /* 0x000fe200078e0003 */
[----:B------:R-:W-:Y:S01]  /*9970*/  MOV R5, R0 ;  /* 0x0000000000057202 */ /* 0x000fe20000000f00 */
[----:B------:R-:W-:Y:S06]  /*9980*/  BRA `(.L_x_2937) ;  /* 0x0000000000487947 */ /* 0x000fec0003800000 */
.L_x_2936:
        /* <DEDUP_REMOVED lines=18> */
.L_x_2937:
[----:B------:R-:W-:Y:S05]  /*9ab0*/  BSYNC B0 ;  /* 0x0000000000007941 */ /* 0x000fea0003800000 */
.L_x_2935:
[----:B------:R-:W2:Y:S02]  /*9ac0*/  LDG.E.64 R12, desc[UR36][R12.64+-0x10] ;  /* 0xfffff0240c0c7981 */ /* 0x000ea4000c1e1b00 */
[----:B--2---:R-:W-:Y:S02]  /*9ad0*/  IMAD R3, R5, R12, RZ ;  /* 0x0000000c05037224 */ /* 0x004fe400078e02ff */
[----:B------:R-:W-:-:S04]  /*9ae0*/  IMAD.WIDE.U32 R22, R12, R4, R22 ;  /* 0x000000040c167225 */ /* 0x000fc800078e0016 */
[----:B------:R-:W-:-:S04]  /*9af0*/  IMAD R3, R13, R4, R3 ;  /* 0x000000040d037224 */ /* 0x000fc800078e0203 */
[----:B------:R-:W-:-:S07]  /*9b00*/  IMAD.IADD R23, R23, 0x1, R3 ;  /* 0x0000000117177824 */ /* 0x000fce00078e0203 */
.L_x_2928:
        /* <DEDUP_REMOVED lines=19> */
.L_x_2942:
        /* <DEDUP_REMOVED lines=25> */
.L_x_2941:
[----:B------:R-:W-:Y:S05]  /*9dd0*/  BSYNC B8 ;  /* 0x0000000000087941 */ /* 0x000fea0003800000 */
.L_x_2940:
[----:B------:R-:W-:-:S05]  /*9de0*/  IADD3 R16, P0, R16, 0x8, RZ ;  /* 0x0000000810107810 */ /* 0x000fca0007f1e0ff */
[----:B------:R-:W-:Y:S01]  /*9df0*/  IMAD.X R17, RZ, RZ, R17, P0 ;  /* 0x000000ffff117224 */ /* 0x000fe200000e0611 */
[----:B------:R-:W-:-:S04]  /*9e00*/  ISETP.GE.U32.AND P0, PT, R16, R19, PT ;  /* 0x000000131000720c */ /* 0x000fc80003f06070 */
[----:B------:R-:W-:-:S13]  /*9e10*/  ISETP.GE.U32.AND.EX P0, PT, R17, R18, PT, P0 ;  /* 0x000000121100720c */ /* 0x000fda0003f06100 */
[----:B------:R-:W-:Y:S05]  /*9e20*/  @!P0 BRA `(.L_x_2942) ;  /* 0xfffffffc00848947 */ /* 0x000fea000383ffff */
.L_x_2939:
[----:B------:R-:W-:Y:S05]  /*9e30*/  BSYNC B7 ;  /* 0x0000000000077941 */ /* 0x000fea0003800000 */
.L_x_2938:
        /* <DEDUP_REMOVED lines=22> */
.L_x_2944:
[----:B------:R-:W-:Y:S05]  /*9fa0*/  BSYNC B7 ;  /* 0x0000000000077941 */ /* 0x000fea0003800000 */
.L_x_2943:
        /* <DEDUP_REMOVED lines=22> */
.L_x_2946:
[----:B------:R-:W-:Y:S05]  /*a110*/  BSYNC B7 ;  /* 0x0000000000077941 */ /* 0x000fea0003800000 */
.L_x_2945:
        /* <DEDUP_REMOVED lines=29> */
.L_x_2948:
[----:B------:R-:W-:Y:S05]  /*a2f0*/  BSYNC B7 ;  /* 0x0000000000077941 */ /* 0x000fea0003800000 */
.L_x_2947:
        /* <DEDUP_REMOVED lines=17> */
.L_x_2962:
        /* <DEDUP_REMOVED lines=16> */
.L_x_2951:
        /* <DEDUP_REMOVED lines=19> */
.L_x_2952:
[----:B------:R-:W-:Y:S05]  /*a640*/  BSYNC B1 ;  /* 0x0000000000017941 */ /* 0x000fea0003800000 */
.L_x_2950:
        /* <DEDUP_REMOVED lines=31> */
.L_x_2954:
        /* <DEDUP_REMOVED lines=19> */
.L_x_2955:
[----:B------:R-:W-:Y:S05]  /*a970*/  BSYNC B1 ;  /* 0x0000000000017941 */ /* 0x000fea0003800000 */
.L_x_2953:
        /* <DEDUP_REMOVED lines=29> */
.L_x_2957:
        /* <DEDUP_REMOVED lines=19> */
.L_x_2958:
[----:B------:R-:W-:Y:S05]  /*ac80*/  BSYNC B1 ;  /* 0x0000000000017941 */ /* 0x000fea0003800000 */
.L_x_2956:
        /* <DEDUP_REMOVED lines=28> */
.L_x_2960:
        /* <DEDUP_REMOVED lines=19> */
.L_x_2961:
[----:B------:R-:W-:Y:S05]  /*af80*/  BSYNC B1 ;  /* 0x0000000000017941 */ /* 0x000fea0003800000 */
.L_x_2959:
        /* <DEDUP_REMOVED lines=21> */
.L_x_2949:
        /* <DEDUP_REMOVED lines=18> */
.L_x_2965:
        /* <DEDUP_REMOVED lines=19> */
.L_x_2966:
[----:B------:R-:W-:Y:S05]  /*b330*/  BSYNC B0 ;  /* 0x0000000000007941 */ /* 0x000fea0003800000 */
.L_x_2964:
        /* <DEDUP_REMOVED lines=33> */
.L_x_2968:
        /* <DEDUP_REMOVED lines=19> */
.L_x_2969:
[----:B------:R-:W-:Y:S05]  /*b680*/  BSYNC B0 ;  /* 0x0000000000007941 */ /* 0x000fea0003800000 */
.L_x_2967:
        /* <DEDUP_REMOVED lines=32> */
.L_x_2971:
        /* <DEDUP_REMOVED lines=18> */
.L_x_2972:
[----:B------:R-:W-:Y:S05]  /*b9b0*/  BSYNC B0 ;  /* 0x0000000000007941 */ /* 0x000fea0003800000 */
.L_x_2970:
        /* <DEDUP_REMOVED lines=8> */
.L_x_2963:
        /* <DEDUP_REMOVED lines=19> */
.L_x_2977:
        /* <DEDUP_REMOVED lines=25> */
.L_x_2976:
[----:B------:R-:W-:Y:S05]  /*bd00*/  BSYNC B8 ;  /* 0x0000000000087941 */ /* 0x000fea0003800000 */
.L_x_2975:
[----:B------:R-:W-:-:S05]  /*bd10*/  IADD3 R16, P0, R16, 0x8, RZ ;  /* 0x0000000810107810 */ /* 0x000fca0007f1e0ff */
[----:B------:R-:W-:Y:S01]  /*bd20*/  IMAD.X R17, RZ, RZ, R17, P0 ;  /* 0x000000ffff117224 */ /* 0x000fe200000e0611 */
[----:B------:R-:W-:-:S04]  /*bd30*/  ISETP.GE.U32.AND P0, PT, R16, R19, PT ;  /* 0x000000131000720c */ /* 0x000fc80003f06070 */
[----:B------:R-:W-:-:S13]  /*bd40*/  ISETP.GE.U32.AND.EX P0, PT, R17, R24, PT, P0 ;  /* 0x000000181100720c */ /* 0x000fda0003f06100 */
[----:B------:R-:W-:Y:S05]  /*bd50*/  @!P0 BRA `(.L_x_2977) ;  /* 0xfffffffc00848947 */ /* 0x000fea000383ffff */
.L_x_2974:
[----:B------:R-:W-:Y:S05]  /*bd60*/  BSYNC B7 ;  /* 0x0000000000077941 */ /* 0x000fea0003800000 */
.L_x_2973:
        /* <DEDUP_REMOVED lines=22> */
.L_x_2979:
[----:B------:R-:W-:Y:S05]  /*bed0*/  BSYNC B7 ;  /* 0x0000000000077941 */ /* 0x000fea0003800000 */
.L_x_2978:
        /* <DEDUP_REMOVED lines=22> */
.L_x_2981:
[----:B------:R-:W-:Y:S05]  /*c040*/  BSYNC B7 ;  /* 0x0000000000077941 */ /* 0x000fea0003800000 */
.L_x_2980:
        /* <DEDUP_REMOVED lines=29> */
.L_x_2983:
[----:B------:R-:W-:Y:S05]  /*c220*/  BSYNC B7 ;  /* 0x0000000000077941 */ /* 0x000fea0003800000 */
.L_x_2982:
        /* <DEDUP_REMOVED lines=14> */
.L_x_2997:
        /* <DEDUP_REMOVED lines=16> */
.L_x_2986:
        /* <DEDUP_REMOVED lines=19> */
.L_x_2987:
[----:B------:R-:W-:Y:S05]  /*c540*/  BSYNC B1 ;  /* 0x0000000000017941 */ /* 0x000fea0003800000 */
.L_x_2985:
        /* <DEDUP_REMOVED lines=29> */
.L_x_2989:
        /* <DEDUP_REMOVED lines=19> */
.L_x_2990:
[----:B------:R-:W-:Y:S05]  /*c850*/  BSYNC B1 ;  /* 0x0000000000017941 */ /* 0x000fea0003800000 */
.L_x_2988:
        /* <DEDUP_REMOVED lines=29> */
.L_x_2992:
        /* <DEDUP_REMOVED lines=19> */
.L_x_2993:
[----:B------:R-:W-:Y:S05]  /*cb60*/  BSYNC B1 ;  /* 0x0000000000017941 */ /* 0x000fea0003800000 */
.L_x_2991:
        /* <DEDUP_REMOVED lines=28> */
.L_x_2995:
        /* <DEDUP_REMOVED lines=19> */
.L_x_2996:
[----:B------:R-:W-:Y:S05]  /*ce60*/  BSYNC B1 ;  /* 0x0000000000017941 */ /* 0x000fea0003800000 */
.L_x_2994:
        /* <DEDUP_REMOVED lines=20> */
.L_x_2984:
        /* <DEDUP_REMOVED lines=18> */
.L_x_3000:
        /* <DEDUP_REMOVED lines=19> */
.L_x_3001:
[----:B------:R-:W-:Y:S05]  /*d200*/  BSYNC B0 ;  /* 0x0000000000007941 */ /* 0x000fea0003800000 */
.L_x_2999:
        /* <DEDUP_REMOVED lines=30> */
.L_x_3003:
        /* <DEDUP_REMOVED lines=19> */
.L_x_3004:
[----:B------:R-:W-:Y:S05]  /*d520*/  BSYNC B0 ;  /* 0x0000000000007941 */ /* 0x000fea0003800000 */
.L_x_3002:
        /* <DEDUP_REMOVED lines=29> */
.L_x_3006:
        /* <DEDUP_REMOVED lines=18> */
.L_x_3007:
[----:B------:R-:W-:Y:S05]  /*d820*/  BSYNC B0 ;  /* 0x0000000000007941 */ /* 0x000fea0003800000 */
.L_x_3005:
[----:B------:R-:W2:Y:S02]  /*d830*/  LDG.E.64 R12, desc[UR36][R12.64+-0x10] ;  /* 0xfffff0240c0c7981 */ /* 0x000ea4000c1e1b00 */
[----:B--2---:R-:W-:Y:S02]  /*d840*/  IMAD R3, R5, R12, RZ ;  /* 0x0000000c05037224 */ /* 0x004fe400078e02ff */
[----:B------:R-:W-:-:S04]  /*d850*/  IMAD.WIDE.U32 R22, R12, R4, R22 ;  /* 0x000000040c167225 */ /* 0x000fc800078e0016 */
[----:B------:R-:W-:-:S05]  /*d860*/  IMAD R3, R13, R4, R3 ;  /* 0x000000040d037224 */ /* 0x000fca00078e0203 */
[----:B------:R-:W-:-:S07]  /*d870*/  IADD3 R23, R23, R3, RZ ;  /* 0x0000000317177210 */ /* 0x000fce0007ffe0ff */
.L_x_2998:
        /* <DEDUP_REMOVED lines=19> */
.L_x_3012:
        /* <DEDUP_REMOVED lines=25> */
.L_x_3011:
[----:B------:R-:W-:Y:S05]  /*db40*/  BSYNC B8 ;  /* 0x0000000000087941 */ /* 0x000fea0003800000 */
.L_x_3010:
[----:B------:R-:W-:-:S05]  /*db50*/  IADD3 R16, P0, R16, 0x8, RZ ;  /* 0x0000000810107810 */ /* 0x000fca0007f1e0ff */
[----:B------:R-:W-:Y:S01]  /*db60*/  IMAD.X R17, RZ, RZ, R17, P0 ;  /* 0x000000ffff117224 */ /* 0x000fe200000e0611 */
[----:B------:R-:W-:-:S04]  /*db70*/  ISETP.GE.U32.AND P0, PT, R16, R19, PT ;  /* 0x000000131000720c */ /* 0x000fc80003f06070 */
[----:B------:R-:W-:-:S13]  /*db80*/  ISETP.GE.U32.AND.EX P0, PT, R17, R18, PT, P0 ;  /* 0x000000121100720c */ /* 0x000fda0003f06100 */
[----:B------:R-:W-:Y:S05]  /*db90*/  @!P0 BRA `(.L_x_3012) ;  /* 0xfffffffc00848947 */ /* 0x000fea000383ffff */
.L_x_3009:
[----:B------:R-:W-:Y:S05]  /*dba0*/  BSYNC B7 ;  /* 0x0000000000077941 */ /* 0x000fea0003800000 */
.L_x_3008:
        /* <DEDUP_REMOVED lines=22> */
.L_x_3014:
[----:B------:R-:W-:Y:S05]  /*dd10*/  BSYNC B7 ;  /* 0x0000000000077941 */ /* 0x000fea0003800000 */
.L_x_3013:
        /* <DEDUP_REMOVED lines=22> */
.L_x_3016:
[----:B------:R-:W-:Y:S05]  /*de80*/  BSYNC B7 ;  /* 0x0000000000077941 */ /* 0x000fea0003800000 */
.L_x_3015:
        /* <DEDUP_REMOVED lines=29> */
.L_x_3018:
[----:B------:R-:W-:Y:S05]  /*e060*/  BSYNC B7 ;  /* 0x0000000000077941 */ /* 0x000fea0003800000 */
.L_x_3017:
        /* <DEDUP_REMOVED lines=14> */
.L_x_3032:
        /* <DEDUP_REMOVED lines=16> */
.L_x_3021:
        /* <DEDUP_REMOVED lines=19> */
.L_x_3022:
[----:B------:R-:W-:Y:S05]  /*e380*/  BSYNC B1 ;  /* 0x0000000000017941 */ /* 0x000fea0003800000 */
.L_x_3020:
        /* <DEDUP_REMOVED lines=29> */
.L_x_3024:
        /* <DEDUP_REMOVED lines=19> */
.L_x_3025:
[----:B------:R-:W-:Y:S05]  /*e690*/  BSYNC B1 ;  /* 0x0000000000017941 */ /* 0x000fea0003800000 */
.L_x_3023:
        /* <DEDUP_REMOVED lines=29> */
.L_x_3027:
        /* <DEDUP_REMOVED lines=19> */
.L_x_3028:
[----:B------:R-:W-:Y:S05]  /*e9a0*/  BSYNC B1 ;  /* 0x0000000000017941 */ /* 0x000fea0003800000 */
.L_x_3026:
        /* <DEDUP_REMOVED lines=28> */
.L_x_3030:
        /* <DEDUP_REMOVED lines=19> */
.L_x_3031:
[----:B------:R-:W-:Y:S05]  /*eca0*/  BSYNC B1 ;  /* 0x0000000000017941 */ /* 0x000fea0003800000 */
.L_x_3029:
        /* <DEDUP_REMOVED lines=20> */
.L_x_3019:
        /* <DEDUP_REMOVED lines=18> */
.L_x_3035:
        /* <DEDUP_REMOVED lines=19> */
.L_x_3036:
[----:B------:R-:W-:Y:S05]  /*f040*/  BSYNC B0 ;  /* 0x0000000000007941 */ /* 0x000fea0003800000 */
.L_x_3034:
        /* <DEDUP_REMOVED lines=30> */
.L_x_3038:
        /* <DEDUP_REMOVED lines=19> */
.L_x_3039:
[----:B------:R-:W-:Y:S05]  /*f360*/  BSYNC B0 ;  /* 0x0000000000007941 */ /* 0x000fea0003800000 */
.L_x_3037:
        /* <DEDUP_REMOVED lines=29> */
.L_x_3041:
        /* <DEDUP_REMOVED lines=18> */
.L_x_3042:
[----:B------:R-:W-:Y:S05]  /*f660*/  BSYNC B0 ;  /* 0x0000000000007941 */ /* 0x000fea0003800000 */
.L_x_3040:
[----:B------:R-:W2:Y:S02]  /*f670*/  LDG.E.64 R12, desc[UR36][R12.64+-0x10] ;  /* 0xfffff0240c0c7981 */ /* 0x000ea4000c1e1b00 */
[----:B--2---:R-:W-:Y:S02]  /*f680*/  IMAD R3, R5, R12, RZ ;  /* 0x0000000c05037224 */ /* 0x004fe400078e02ff */
[----:B------:R-:W-:-:S04]  /*f690*/  IMAD.WIDE.U32 R22, R12, R4, R22 ;  /* 0x000000040c167225 */ /* 0x000fc800078e0016 */
[----:B------:R-:W-:-:S04]  /*f6a0*/  IMAD R3, R13, R4, R3 ;  /* 0x000000040d037224 */ /* 0x000fc800078e0203 */
[----:B------:R-:W-:-:S07]  /*f6b0*/  IMAD.IADD R23, R23, 0x1, R3 ;  /* 0x0000000117177824 */ /* 0x000fce00078e0203 */
.L_x_3033:
        /* <DEDUP_REMOVED lines=19> */
.L_x_3047:
        /* <DEDUP_REMOVED lines=25> */
.L_x_3046:
[----:B------:R-:W-:Y:S05]  /*f980*/  BSYNC B8 ;  /* 0x0000000000087941 */ /* 0x000fea0003800000 */
.L_x_3045:
[----:B------:R-:W-:-:S04]  /*f990*/  IADD3 R16, P0, R16, 0x8, RZ ;  /* 0x0000000810107810 */ /* 0x000fc80007f1e0ff */
[----:B------:R-:W-:Y:S02]  /*f9a0*/  IADD3.X R17, RZ, R17, RZ, P0, !PT ;  /* 0x00000011ff117210 */ /* 0x000fe400007fe4ff */
[----:B------:R-:W-:-:S04]  /*f9b0*/  ISETP.GE.U32.AND P0, PT, R16, R19, PT ;  /* 0x000000131000720c */ /* 0x000fc80003f06070 */
[----:B------:R-:W-:-:S13]  /*f9c0*/  ISETP.GE.U32.AND.EX P0, PT, R17, R18, PT, P0 ;  /* 0x000000121100720c */ /* 0x000fda0003f06100 */
[----:B------:R-:W-:Y:S05]  /*f9d0*/  @!P0 BRA `(.L_x_3047) ;  /* 0xfffffffc00848947 */ /* 0x000fea000383ffff */
.L_x_3044:
[----:B------:R-:W-:Y:S05]  /*f9e0*/  BSYNC B7 ;  /* 0x0000000000077941 */ /* 0x000fea0003800000 */
.L_x_3043:
        /* <DEDUP_REMOVED lines=22> */
.L_x_3049:
[----:B------:R-:W-:Y:S05]  /*fb50*/  BSYNC B7 ;  /* 0x0000000000077941 */ /* 0x000fea0003800000 */
.L_x_3048:
        /* <DEDUP_REMOVED lines=22> */
.L_x_3051:
[----:B------:R-:W-:Y:S05]  /*fcc0*/  BSYNC B7 ;  /* 0x0000000000077941 */ /* 0x000fea0003800000 */
.L_x_3050:
        /* <DEDUP_REMOVED lines=29> */
.L_x_3053:
[----:B------:R-:W-:Y:S05]  /*fea0*/  BSYNC B7 ;  /* 0x0000000000077941 */ /* 0x000fea0003800000 */
.L_x_3052:
        /* <DEDUP_REMOVED lines=14> */
.L_x_3067:
        /* <DEDUP_REMOVED lines=16> */
.L_x_3056:
        /* <DEDUP_REMOVED lines=19> */
.L_x_3057:
[----:B------:R-:W-:Y:S05]  /*101c0*/  BSYNC B1 ;  /* 0x0000000000017941 */ /* 0x000fea0003800000 */
.L_x_3055:
        /* <DEDUP_REMOVED lines=29> */
.L_x_3059:
        /* <DEDUP_REMOVED lines=19> */
.L_x_3060:
[----:B------:R-:W-:Y:S05]  /*104d0*/  BSYNC B1 ;  /* 0x0000000000017941 */ /* 0x000fea0003800000 */
.L_x_3058:
        /* <DEDUP_REMOVED lines=28> */
.L_x_3062:
        /* <DEDUP_REMOVED lines=19> */
.L_x_3063:
[----:B------:R-:W-:Y:S05]  /*107d0*/  BSYNC B1 ;  /* 0x0000000000017941 */ /* 0x000fea0003800000 */
.L_x_3061:
        /* <DEDUP_REMOVED lines=28> */
.L_x_3065:
        /* <DEDUP_REMOVED lines=19> */
.L_x_3066:
[----:B------:R-:W-:Y:S05]  /*10ad0*/  BSYNC B1 ;  /* 0x0000000000017941 */ /* 0x000fea0003800000 */
.L_x_3064:
        /* <DEDUP_REMOVED lines=19> */
.L_x_3054:
        /* <DEDUP_REMOVED lines=18> */
.L_x_3070:
        /* <DEDUP_REMOVED lines=19> */
.L_x_3071:
[----:B------:R-:W-:Y:S05]  /*10e60*/  BSYNC B0 ;  /* 0x0000000000007941 */ /* 0x000fea0003800000 */
.L_x_3069:
        /* <DEDUP_REMOVED lines=30> */
.L_x_3073:
        /* <DEDUP_REMOVED lines=19> */
.L_x_3074:
[----:B------:R-:W-:Y:S05]  /*11180*/  BSYNC B0 ;  /* 0x0000000000007941 */ /* 0x000fea0003800000 */
.L_x_3072:
        /* <DEDUP_REMOVED lines=29> */
.L_x_3076:
        /* <DEDUP_REMOVED lines=18> */
.L_x_3077:
[----:B------:R-:W-:Y:S05]  /*11480*/  BSYNC B0 ;  /* 0x0000000000007941 */ /* 0x000fea0003800000 */
.L_x_3075:
[----:B------:R-:W2:Y:S02]  /*11490*/  LDG.E.64 R12, desc[UR36][R12.64+-0x10] ;  /* 0xfffff0240c0c7981 */ /* 0x000ea4000c1e1b00 */
[----:B--2---:R-:W-:Y:S02]  /*114a0*/  IMAD R3, R5, R12, RZ ;  /* 0x0000000c05037224 */ /* 0x004fe400078e02ff */
[----:B------:R-:W-:-:S04]  /*114b0*/  IMAD.WIDE.U32 R22, R12, R4, R22 ;  /* 0x000000040c167225 */ /* 0x000fc800078e0016 */
[----:B------:R-:W-:-:S05]  /*114c0*/  IMAD R3, R13, R4, R3 ;  /* 0x000000040d037224 */ /* 0x000fca00078e0203 */
[----:B------:R-:W-:-:S07]  /*114d0*/  IADD3 R23, R23, R3, RZ ;  /* 0x0000000317177210 */ /* 0x000fce0007ffe0ff */
.L_x_3068:
        /* <DEDUP_REMOVED lines=19> */
.L_x_3082:
        /* <DEDUP_REMOVED lines=25> */
.L_x_3081:
[----:B------:R-:W-:Y:S05]  /*117a0*/  BSYNC B8 ;  /* 0x0000000000087941 */ /* 0x000fea0003800000 */
.L_x_3080:
[----:B------:R-:W-:-:S05]  /*117b0*/  IADD3 R16, P0, R16, 0x8, RZ ;  /* 0x0000000810107810 */ /* 0x000fca0007f1e0ff */
[----:B------:R-:W-:Y:S01]  /*117c0*/  IMAD.X R17, RZ, RZ, R17, P0 ;  /* 0x000000ffff117224 */ /* 0x000fe200000e0611 */
[----:B------:R-:W-:-:S04]  /*117d0*/  ISETP.GE.U32.AND P0, PT, R16, R19, PT ;  /* 0x000000131000720c */ /* 0x000fc80003f06070 */
[----:B------:R-:W-:-:S13]  /*117e0*/  ISETP.GE.U32.AND.EX P0, PT, R17, R18, PT, P0 ;  /* 0x000000121100720c */ /* 0x000fda0003f06100 */
[----:B------:R-:W-:Y:S05]  /*117f0*/  @!P0 BRA `(.L_x_3082) ;  /* 0xfffffffc00848947 */ /* 0x000fea000383ffff */
.L_x_3079:
[----:B------:R-:W-:Y:S05]  /*11800*/  BSYNC B7 ;  /* 0x0000000000077941 */ /* 0x000fea0003800000 */
.L_x_3078:
        /* <DEDUP_REMOVED lines=22> */
.L_x_3084:
[----:B------:R-:W-:Y:S05]  /*11970*/  BSYNC B7 ;  /* 0x0000000000077941 */ /* 0x000fea0003800000 */
.L_x_3083:
        /* <DEDUP_REMOVED lines=22> */
.L_x_3086:
[----:B------:R-:W-:Y:S05]  /*11ae0*/  BSYNC B7 ;  /* 0x0000000000077941 */ /* 0x000fea0003800000 */
.L_x_3085:
        /* <DEDUP_REMOVED lines=29> */
.L_x_3088:
[----:B------:R-:W-:Y:S05]  /*11cc0*/  BSYNC B7 ;  /* 0x0000000000077941 */ /* 0x000fea0003800000 */
.L_x_3087:
        /* <DEDUP_REMOVED lines=13> */
.L_x_3102:
        /* <DEDUP_REMOVED lines=15> */
.L_x_3091:
        /* <DEDUP_REMOVED lines=19> */
.L_x_3092:
[----:B------:R-:W-:Y:S05]  /*11fc0*/  BSYNC B1 ;  /* 0x0000000000017941 */ /* 0x000fea0003800000 */
.L_x_3090:
        /* <DEDUP_REMOVED lines=29> */
.L_x_3094:
        /* <DEDUP_REMOVED lines=19> */
.L_x_3095:
[----:B------:R-:W-:Y:S05]  /*122d0*/  BSYNC B1 ;  /* 0x0000000000017941 */ /* 0x000fea0003800000 */
.L_x_3093:
        /* <DEDUP_REMOVED lines=29> */
.L_x_3097:
        /* <DEDUP_REMOVED lines=19> */
.L_x_3098:
[----:B------:R-:W-:Y:S05]  /*125e0*/  BSYNC B1 ;  /* 0x0000000000017941 */ /* 0x000fea0003800000 */
.L_x_3096:
        /* <DEDUP_REMOVED lines=28> */
.L_x_3100:
        /* <DEDUP_REMOVED lines=19> */
.L_x_3101:
[----:B------:R-:W-:Y:S05]  /*128e0*/  BSYNC B1 ;  /* 0x0000000000017941 */ /* 0x000fea0003800000 */
.L_x_3099:
        /* <DEDUP_REMOVED lines=19> */
.L_x_3089:
        /* <DEDUP_REMOVED lines=18> */
.L_x_3105:
        /* <DEDUP_REMOVED lines=19> */
.L_x_3106:
[----:B------:R-:W-:Y:S05]  /*12c70*/  BSYNC B0 ;  /* 0x0000000000007941 */ /* 0x000fea0003800000 */
.L_x_3104:
        /* <DEDUP_REMOVED lines=30> */
.L_x_3108:
        /* <DEDUP_REMOVED lines=19> */
.L_x_3109:
[----:B------:R-:W-:Y:S05]  /*12f90*/  BSYNC B0 ;  /* 0x0000000000007941 */ /* 0x000fea0003800000 */
.L_x_3107:
        /* <DEDUP_REMOVED lines=25> */
[----:B------:R-:W-:Y:S05]  /*13130*/  CALL.REL.NOINC `($__internal_9_$__cuda_sm20_rem_s64) ;  /* 0x0000015400987944 */ /* 0x000fea0003c00000 */
[----:B------:R-:W-:Y:S02]  /*13140*/  IMAD.MOV.U32 R2, RZ, RZ, R3 ;  /* 0x000000ffff027224 */ /* 0x000fe400078e0003 */
[----:B------:R-:W-:Y:S01]  /*13150*/  IMAD.MOV.U32 R3, RZ, RZ, R0 ;  /* 0x000000ffff037224 */ /* 0x000fe200078e0000 */
[----:B------:R-:W-:Y:S06]  /*13160*/  BRA `(.L_x_3112) ;  /* 0x0000000000487947 */ /* 0x000fec0003800000 */
.L_x_3111:
        /* <DEDUP_REMOVED lines=18> */
.L_x_3112:
[----:B------:R-:W-:Y:S05]  /*13290*/  BSYNC B0 ;  /* 0x0000000000007941 */ /* 0x000fea0003800000 */
.L_x_3110:
[----:B------:R-:W2:Y:S02]  /*132a0*/  LDG.E.64 R12, desc[UR36][R12.64+-0x10] ;  /* 0xfffff0240c0c7981 */ /* 0x000ea4000c1e1b00 */
[----:B--2---:R-:W-:Y:S02]  /*132b0*/  IMAD R3, R3, R12, RZ ;  /* 0x0000000c03037224 */ /* 0x004fe400078e02ff */
[----:B------:R-:W-:-:S04]  /*132c0*/  IMAD.WIDE.U32 R22, R12, R2, R22 ;  /* 0x000000020c167225 */ /* 0x000fc800078e0016 */
[----:B------:R-:W-:-:S04]  /*132d0*/  IMAD R3, R13, R2, R3 ;  /* 0x000000020d037224 */ /* 0x000fc800078e0203 */
[----:B------:R-:W-:-:S07]  /*132e0*/  IMAD.IADD R23, R23, 0x1, R3 ;  /* 0x0000000117177824 */ /* 0x000fce00078e0203 */
.L_x_3103:
        /* <DEDUP_REMOVED lines=18> */
.L_x_3115:
        /* <DEDUP_REMOVED lines=25> */
.L_x_3114:
[----:B------:R-:W-:Y:S05]  /*135a0*/  BSYNC B7 ;  /* 0x0000000000077941 */ /* 0x000fea0003800000 */
.L_x_3113:
[----:B------:R-:W-:-:S04]  /*135b0*/  IADD3 R16, P0, R16, 0x8, RZ ;  /* 0x0000000810107810 */ /* 0x000fc80007f1e0ff */
[----:B------:R-:W-:Y:S02]  /*135c0*/  IADD3.X R17, RZ, R17, RZ, P0, !PT ;  /* 0x00000011ff117210 */ /* 0x000fe400007fe4ff */
[----:B------:R-:W-:-:S04]  /*135d0*/  ISETP.GE.U32.AND P0, PT, R16, R19, PT ;  /* 0x000000131000720c */ /* 0x000fc80003f06070 */
[----:B------:R-:W-:-:S13]  /*135e0*/  ISETP.GE.U32.AND.EX P0, PT, R17, R18, PT, P0 ;  /* 0x000000121100720c */ /* 0x000fda0003f06100 */
[----:B------:R-:W-:Y:S05]  /*135f0*/  @!P0 BRA `(.L_x_3115) ;  /* 0xfffffffc00848947 */ /* 0x000fea000383ffff */
.L_x_2837:
[----:B------:R-:W-:Y:S05]  /*13600*/  BSYNC B6 ;  /* 0x0000000000067941 */ /* 0x000fea0003800000 */
.L_x_2747:
        /* <DEDUP_REMOVED lines=11> */
.L_x_2746:
        /* <DEDUP_REMOVED lines=217> */
.L_x_3121:
[----:B------:R-:W-:Y:S05]  /*14450*/  BSYNC B8 ;  /* 0x0000000000087941 */ /* 0x000fea0003800000 */
.L_x_3120:
        /* <DEDUP_REMOVED lines=24> */
.L_x_3123:
[----:B------:R-:W-:Y:S05]  /*145e0*/  BSYNC B8 ;  /* 0x0000000000087941 */ /* 0x000fea0003800000 */
.L_x_3122:
        /* <DEDUP_REMOVED lines=29> */
.L_x_3125:
[----:B------:R-:W-:Y:S05]  /*147c0*/  BSYNC B8 ;  /* 0x0000000000087941 */ /* 0x000fea0003800000 */
.L_x_3124:
        /* <DEDUP_REMOVED lines=14> */
.L_x_3128:
        /* <DEDUP_REMOVED lines=26> */
.L_x_3127:
[----:B------:R-:W-:Y:S05]  /*14a50*/  BSYNC B8 ;  /* 0x0000000000087941 */ /* 0x000fea0003800000 */
.L_x_3126:
[----:B------:R-:W-:-:S05]  /*14a60*/  IADD3 R0, P0, R46, 0x8, RZ ;  /* 0x000000082e007810 */ /* 0x000fca0007f1e0ff */
[----:B------:R-:W-:Y:S01]  /*14a70*/  IMAD.X R47, RZ, RZ, R47, P0 ;  /* 0x000000ffff2f7224 */ /* 0x000fe200000e062f */
[----:B------:R-:W-:-:S04]  /*14a80*/  ISETP.GE.U32.AND P0, PT, R0, R51, PT ;  /* 0x000000330000720c */ /* 0x000fc80003f06070 */
[----:B------:R-:W-:-:S13]  /*14a90*/  ISETP.GE.U32.AND.EX P0, PT, R47, R48, PT, P0 ;  /* 0x000000302f00720c */ /* 0x000fda0003f06100 */
[----:B------:R-:W-:Y:S05]  /*14aa0*/  @!P0 BRA `(.L_x_3128) ;  /* 0xfffffffc00808947 */ /* 0x000fea000383ffff */
.L_x_3119:
[----:B------:R-:W-:Y:S05]  /*14ab0*/  BSYNC B7 ;  /* 0x0000000000077941 */ /* 0x000fea0003800000 */
.L_x_3118:
        /* <DEDUP_REMOVED lines=29> */
.L_x_3132:
[----:B------:R-:W-:Y:S05]  /*14c90*/  BSYNC B8 ;  /* 0x0000000000087941 */ /* 0x000fea0003800000 */
.L_x_3131:
        /* <DEDUP_REMOVED lines=24> */
.L_x_3134:
[----:B------:R-:W-:Y:S05]  /*14e20*/  BSYNC B8 ;  /* 0x0000000000087941 */ /* 0x000fea0003800000 */
.L_x_3133:
        /* <DEDUP_REMOVED lines=29> */
.L_x_3136:
[----:B------:R-:W-:Y:S05]  /*15000*/  BSYNC B8 ;  /* 0x0000000000087941 */ /* 0x000fea0003800000 */
.L_x_3135:
        /* <DEDUP_REMOVED lines=14> */
.L_x_3139:
        /* <DEDUP_REMOVED lines=26> */
.L_x_3138:
[----:B------:R-:W-:Y:S05]  /*15290*/  BSYNC B8 ;  /* 0x0000000000087941 */ /* 0x000fea0003800000 */
.L_x_3137:
[----:B------:R-:W-:-:S05]  /*152a0*/  IADD3 R0, P0, R16, 0x8, RZ ;  /* 0x0000000810007810 */ /* 0x000fca0007f1e0ff */
[----:B------:R-:W-:Y:S01]  /*152b0*/  IMAD.X R17, RZ, RZ, R17, P0 ;  /* 0x000000ffff117224 */ /* 0x000fe200000e0611 */
[----:B------:R-:W-:-:S04]  /*152c0*/  ISETP.GE.U32.AND P0, PT, R0, R47, PT ;  /* 0x0000002f0000720c */ /* 0x000fc80003f06070 */
[----:B------:R-:W-:-:S13]  /*152d0*/  ISETP.GE.U32.AND.EX P0, PT, R17, R18, PT, P0 ;  /* 0x000000121100720c */ /* 0x000fda0003f06100 */
[----:B------:R-:W-:Y:S05]  /*152e0*/  @!P0 BRA `(.L_x_3139) ;  /* 0xfffffffc00808947 */ /* 0x000fea000383ffff */
.L_x_3130:
[----:B------:R-:W-:Y:S05]  /*152f0*/  BSYNC B7 ;  /* 0x0000000000077941 */ /* 0x000fea0003800000 */
.L_x_3129:
        /* <DEDUP_REMOVED lines=29> */
.L_x_3143:
[----:B------:R-:W-:Y:S05]  /*154d0*/  BSYNC B8 ;  /* 0x0000000000087941 */ /* 0x000fea0003800000 */
.L_x_3142:
        /* <DEDUP_REMOVED lines=24> */
.L_x_3145:
[----:B------:R-:W-:Y:S05]  /*15660*/  BSYNC B8 ;  /* 0x0000000000087941 */ /* 0x000fea0003800000 */
.L_x_3144:
        /* <DEDUP_REMOVED lines=29> */
.L_x_3147:
[----:B------:R-:W-:Y:S05]  /*15840*/  BSYNC B8 ;  /* 0x0000000000087941 */ /* 0x000fea0003800000 */
.L_x_3146:
        /* <DEDUP_REMOVED lines=14> */
.L_x_3150:
        /* <DEDUP_REMOVED lines=25> */
.L_x_3149:
[----:B------:R-:W-:Y:S05]  /*15ac0*/  BSYNC B8 ;  /* 0x0000000000087941 */ /* 0x000fea0003800000 */
.L_x_3148:
[----:B------:R-:W-:-:S04]  /*15ad0*/  IADD3 R16, P0, R16, 0x8, RZ ;  /* 0x0000000810107810 */ /* 0x000fc80007f1e0ff */
[----:B------:R-:W-:Y:S02]  /*15ae0*/  IADD3.X R17, RZ, R17, RZ, P0, !PT ;  /* 0x00000011ff117210 */ /* 0x000fe400007fe4ff */
[----:B------:R-:W-:-:S04]  /*15af0*/  ISETP.GE.U32.AND P0, PT, R16, R19, PT ;  /* 0x000000131000720c */ /* 0x000fc80003f06070 */
[----:B------:R-:W-:-:S13]  /*15b00*/  ISETP.GE.U32.AND.EX P0, PT, R17, R24, PT, P0 ;  /* 0x000000181100720c */ /* 0x000fda0003f06100 */
[----:B------:R-:W-:Y:S05]  /*15b10*/  @!P0 BRA `(.L_x_3150) ;  /* 0xfffffffc00848947 */ /* 0x000fea000383ffff */
.L_x_3141:
[----:B------:R-:W-:Y:S05]  /*15b20*/  BSYNC B7 ;  /* 0x0000000000077941 */ /* 0x000fea0003800000 */
.L_x_3140:
        /* <DEDUP_REMOVED lines=29> */
.L_x_3154:
[----:B------:R-:W-:Y:S05]  /*15d00*/  BSYNC B8 ;  /* 0x0000000000087941 */ /* 0x000fea0003800000 */
.L_x_3153:
        /* <DEDUP_REMOVED lines=24> */
.L_x_3156:
[----:B------:R-:W-:Y:S05]  /*15e90*/  BSYNC B8 ;  /* 0x0000000000087941 */ /* 0x000fea0003800000 */
.L_x_3155:
        /* <DEDUP_REMOVED lines=29> */
.L_x_3158:
[----:B------:R-:W-:Y:S05]  /*16070*/  BSYNC B8 ;  /* 0x0000000000087941 */ /* 0x000fea0003800000 */
.L_x_3157:
        /* <DEDUP_REMOVED lines=14> */
.L_x_3161:
        /* <DEDUP_REMOVED lines=25> */
.L_x_3160:
[----:B------:R-:W-:Y:S05]  /*162f0*/  BSYNC B8 ;  /* 0x0000000000087941 */ /* 0x000fea0003800000 */
.L_x_3159:
[----:B------:R-:W-:-:S05]  /*16300*/  IADD3 R16, P0, R16, 0x8, RZ ;  /* 0x0000000810107810 */ /* 0x000fca0007f1e0ff */
[----:B------:R-:W-:Y:S01]  /*16310*/  IMAD.X R17, RZ, RZ, R17, P0 ;  /* 0x000000ffff117224 */ /* 0x000fe200000e0611 */
[----:B------:R-:W-:-:S04]  /*16320*/  ISETP.GE.U32.AND P0, PT, R16, R19, PT ;  /* 0x000000131000720c */ /* 0x000fc80003f06070 */
[----:B------:R-:W-:-:S13]  /*16330*/  ISETP.GE.U32.AND.EX P0, PT, R17, R28, PT, P0 ;  /* 0x0000001c1100720c */ /* 0x000fda0003f06100 */
[----:B------:R-:W-:Y:S05]  /*16340*/  @!P0 BRA `(.L_x_3161) ;  /* 0xfffffffc00848947 */ /* 0x000fea000383ffff */
.L_x_3152:
[----:B------:R-:W-:Y:S05]  /*16350*/  BSYNC B7 ;  /* 0x0000000000077941 */ /* 0x000fea0003800000 */
.L_x_3151:
        /* <DEDUP_REMOVED lines=29> */
.L_x_3165:
[----:B------:R-:W-:Y:S05]  /*16530*/  BSYNC B8 ;  /* 0x0000000000087941 */ /* 0x000fea0003800000 */
.L_x_3164:
        /* <DEDUP_REMOVED lines=24> */
.L_x_3167:
[----:B------:R-:W-:Y:S05]  /*166c0*/  BSYNC B8 ;  /* 0x0000000000087941 */ /* 0x000fea0003800000 */
.L_x_3166:
        /* <DEDUP_REMOVED lines=29> */
.L_x_3169:
[----:B------:R-:W-:Y:S05]  /*168a0*/  BSYNC B8 ;  /* 0x0000000000087941 */ /* 0x000fea0003800000 */
.L_x_3168:
        /* <DEDUP_REMOVED lines=14> */
.L_x_3172:
        /* <DEDUP_REMOVED lines=25> */
.L_x_3171:
[----:B------:R-:W-:Y:S05]  /*16b20*/  BSYNC B8 ;  /* 0x0000000000087941 */ /* 0x000fea0003800000 */
.L_x_3170:
[----:B------:R-:W-:-:S05]  /*16b30*/  IADD3 R16, P0, R16, 0x8, RZ ;  /* 0x0000000810107810 */ /* 0x000fca0007f1e0ff */
[----:B------:R-:W-:Y:S01]  /*16b40*/  IMAD.X R17, RZ, RZ, R17, P0 ;  /* 0x000000ffff117224 */ /* 0x000fe200000e0611 */
[----:B------:R-:W-:-:S04]  /*16b50*/  ISETP.GE.U32.AND P0, PT, R16, R19, PT ;  /* 0x000000131000720c */ /* 0x000fc80003f06070 */
[----:B------:R-:W-:-:S13]  /*16b60*/  ISETP.GE.U32.AND.EX P0, PT, R17, R32, PT, P0 ;  /* 0x000000201100720c */ /* 0x000fda0003f06100 */
[----:B------:R-:W-:Y:S05]  /*16b70*/  @!P0 BRA `(.L_x_3172) ;  /* 0xfffffffc00848947 */ /* 0x000fea000383ffff */
.L_x_3163:
[----:B------:R-:W-:Y:S05]  /*16b80*/  BSYNC B7 ;  /* 0x0000000000077941 */ /* 0x000fea0003800000 */
.L_x_3162:
        /* <DEDUP_REMOVED lines=29> */
.L_x_3176:
[----:B------:R-:W-:Y:S05]  /*16d60*/  BSYNC B8 ;  /* 0x0000000000087941 */ /* 0x000fea0003800000 */
.L_x_3175:
        /* <DEDUP_REMOVED lines=24> */
.L_x_3178:
[----:B------:R-:W-:Y:S05]  /*16ef0*/  BSYNC B8 ;  /* 0x0000000000087941 */ /* 0x000fea0003800000 */
.L_x_3177:
        /* <DEDUP_REMOVED lines=29> */
.L_x_3180:
[----:B------:R-:W-:Y:S05]  /*170d0*/  BSYNC B8 ;  /* 0x0000000000087941 */ /* 0x000fea0003800000 */
.L_x_3179:
        /* <DEDUP_REMOVED lines=14> */
.L_x_3183:
        /* <DEDUP_REMOVED lines=25> */
.L_x_3182:
[----:B------:R-:W-:Y:S05]  /*17350*/  BSYNC B8 ;  /* 0x0000000000087941 */ /* 0x000fea0003800000 */
.L_x_3181:
[----:B------:R-:W-:-:S04]  /*17360*/  IADD3 R16, P0, R16, 0x8, RZ ;  /* 0x0000000810107810 */ /* 0x000fc80007f1e0ff */
[----:B------:R-:W-:Y:S02]  /*17370*/  IADD3.X R17, RZ, R17, RZ, P0, !PT ;  /* 0x00000011ff117210 */ /* 0x000fe400007fe4ff */
[----:B------:R-:W-:-:S04]  /*17380*/  ISETP.GE.U32.AND P0, PT, R16, R19, PT ;  /* 0x000000131000720c */ /* 0x000fc80003f06070 */
[----:B------:R-:W-:-:S13]  /*17390*/  ISETP.GE.U32.AND.EX P0, PT, R17, R36, PT, P0 ;  /* 0x000000241100720c */ /* 0x000fda0003f06100 */
[----:B------:R-:W-:Y:S05]  /*173a0*/  @!P0 BRA `(.L_x_3183) ;  /* 0xfffffffc00848947 */ /* 0x000fea000383ffff */
.L_x_3174:
[----:B------:R-:W-:Y:S05]  /*173b0*/  BSYNC B7 ;  /* 0x0000000000077941 */ /* 0x000fea0003800000 */
.L_x_3173:
        /* <DEDUP_REMOVED lines=29> */
.L_x_3187:
[----:B------:R-:W-:Y:S05]  /*17590*/  BSYNC B8 ;  /* 0x0000000000087941 */ /* 0x000fea0003800000 */
.L_x_3186:
        /* <DEDUP_REMOVED lines=24> */
.L_x_3189:
[----:B------:R-:W-:Y:S05]  /*17720*/  BSYNC B8 ;  /* 0x0000000000087941 */ /* 0x000fea0003800000 */
.L_x_3188:
        /* <DEDUP_REMOVED lines=29> */
.L_x_3191:
[----:B------:R-:W-:Y:S05]  /*17900*/  BSYNC B8 ;  /* 0x0000000000087941 */ /* 0x000fea0003800000 */
.L_x_3190:
        /* <DEDUP_REMOVED lines=14> */
.L_x_3194:
        /* <DEDUP_REMOVED lines=25> */
.L_x_3193:
[----:B------:R-:W-:Y:S05]  /*17b80*/  BSYNC B8 ;  /* 0x0000000000087941 */ /* 0x000fea0003800000 */
.L_x_3192:
[----:B------:R-:W-:-:S05]  /*17b90*/  IADD3 R16, P0, R16, 0x8, RZ ;  /* 0x0000000810107810 */ /* 0x000fca0007f1e0ff */
[----:B------:R-:W-:Y:S01]  /*17ba0*/  IMAD.X R17, RZ, RZ, R17, P0 ;  /* 0x000000ffff117224 */ /* 0x000fe200000e0611 */
[----:B------:R-:W-:-:S04]  /*17bb0*/  ISETP.GE.U32.AND P0, PT, R16, R19, PT ;  /* 0x000000131000720c */ /* 0x000fc80003f06070 */
[----:B------:R-:W-:-:S13]  /*17bc0*/  ISETP.GE.U32.AND.EX P0, PT, R17, R40, PT, P0 ;  /* 0x000000281100720c */ /* 0x000fda0003f06100 */
[----:B------:R-:W-:Y:S05]  /*17bd0*/  @!P0 BRA `(.L_x_3194) ;  /* 0xfffffffc00848947 */ /* 0x000fea000383ffff */
.L_x_3185:
[----:B------:R-:W-:Y:S05]  /*17be0*/  BSYNC B7 ;  /* 0x0000000000077941 */ /* 0x000fea0003800000 */
.L_x_3184:
        /* <DEDUP_REMOVED lines=29> */
.L_x_3198:
[----:B------:R-:W-:Y:S05]  /*17dc0*/  BSYNC B8 ;  /* 0x0000000000087941 */ /* 0x000fea0003800000 */
.L_x_3197:
        /* <DEDUP_REMOVED lines=24> */
.L_x_3200:
[----:B------:R-:W-:Y:S05]  /*17f50*/  BSYNC B8 ;  /* 0x0000000000087941 */ /* 0x000fea0003800000 */
.L_x_3199:
        /* <DEDUP_REMOVED lines=29> */
.L_x_3202:
[----:B------:R-:W-:Y:S05]  /*18130*/  BSYNC B8 ;  /* 0x0000000000087941 */ /* 0x000fea0003800000 */
.L_x_3201:
        /* <DEDUP_REMOVED lines=14> */
.L_x_3205:
        /* <DEDUP_REMOVED lines=25> */
.L_x_3204:
[----:B------:R-:W-:Y:S05]  /*183b0*/  BSYNC B8 ;  /* 0x0000000000087941 */ /* 0x000fea0003800000 */
.L_x_3203:
[----:B------:R-:W-:-:S05]  /*183c0*/  IADD3 R16, P0, R16, 0x8, RZ ;  /* 0x0000000810107810 */ /* 0x000fca0007f1e0ff */
[----:B------:R-:W-:Y:S01]  /*183d0*/  IMAD.X R17, RZ, RZ, R17, P0 ;  /* 0x000000ffff117224 */ /* 0x000fe200000e0611 */
[----:B------:R-:W-:-:S04]  /*183e0*/  ISETP.GE.U32.AND P0, PT, R16, R19, PT ;  /* 0x000000131000720c */ /* 0x000fc80003f06070 */
[----:B------:R-:W-:-:S13]  /*183f0*/  ISETP.GE.U32.AND.EX P0, PT, R17, R44, PT, P0 ;  /* 0x0000002c1100720c */ /* 0x000fda0003f06100 */
[----:B------:R-:W-:Y:S05]  /*18400*/  @!P0 BRA `(.L_x_3205) ;  /* 0xfffffffc00848947 */ /* 0x000fea000383ffff */
.L_x_3196:
[----:B------:R-:W-:Y:S05]  /*18410*/  BSYNC B7 ;  /* 0x0000000000077941 */ /* 0x000fea0003800000 */
.L_x_3195:
[----:B------:R-:W-:Y:S05]  /*18420*/  BRA `(.L_x_3206) ;  /* 0x000000f800987947 */ /* 0x000fea0003800000 */
.L_x_3117:
        /* <DEDUP_REMOVED lines=26> */
.L_x_3210:
[----:B------:R-:W-:Y:S05]  /*185d0*/  BSYNC B8 ;  /* 0x0000000000087941 */ /* 0x000fea0003800000 */
.L_x_3209:
        /* <DEDUP_REMOVED lines=24> */
.L_x_3212:
[----:B------:R-:W-:Y:S05]  /*18760*/  BSYNC B8 ;  /* 0x0000000000087941 */ /* 0x000fea0003800000 */
.L_x_3211:
        /* <DEDUP_REMOVED lines=29> */
.L_x_3214:
[----:B------:R-:W-:Y:S05]  /*18940*/  BSYNC B8 ;  /* 0x0000000000087941 */ /* 0x000fea0003800000 */
.L_x_3213:
        /* <DEDUP_REMOVED lines=17> */
.L_x_3228:
        /* <DEDUP_REMOVED lines=15> */
.L_x_3217:
        /* <DEDUP_REMOVED lines=19> */
.L_x_3218:
[----:B------:R-:W-:Y:S05]  /*18c80*/  BSYNC B1 ;  /* 0x0000000000017941 */ /* 0x000fea0003800000 */
.L_x_3216:
        /* <DEDUP_REMOVED lines=30> */
.L_x_3220:
        /* <DEDUP_REMOVED lines=19> */
.L_x_3221:
[----:B------:R-:W-:Y:S05]  /*18fa0*/  BSYNC B1 ;  /* 0x0000000000017941 */ /* 0x000fea0003800000 */
.L_x_3219:
        /* <DEDUP_REMOVED lines=29> */
.L_x_3223:
        /* <DEDUP_REMOVED lines=19> */
.L_x_3224:
[----:B------:R-:W-:Y:S05]  /*192b0*/  BSYNC B1 ;  /* 0x0000000000017941 */ /* 0x000fea0003800000 */
.L_x_3222:
        /* <DEDUP_REMOVED lines=29> */
.L_x_3226:
        /* <DEDUP_REMOVED lines=19> */
.L_x_3227:
[----:B------:R-:W-:Y:S05]  /*195c0*/  BSYNC B1 ;  /* 0x0000000000017941 */ /* 0x000fea0003800000 */
.L_x_3225:
        /* <DEDUP_REMOVED lines=20> */
.L_x_3215:
        /* <DEDUP_REMOVED lines=18> */
.L_x_3231:
        /* <DEDUP_REMOVED lines=19> */
.L_x_3232:
[----:B------:R-:W-:Y:S05]  /*19960*/  BSYNC B0 ;  /* 0x0000000000007941 */ /* 0x000fea0003800000 */
.L_x_3230:
        /* <DEDUP_REMOVED lines=35> */
.L_x_3234:
        /* <DEDUP_REMOVED lines=19> */
.L_x_3235:
[----:B------:R-:W-:Y:S05]  /*19cd0*/  BSYNC B0 ;  /* 0x0000000000007941 */ /* 0x000fea0003800000 */
.L_x_3233:
        /* <DEDUP_REMOVED lines=37> */
.L_x_3237:
        /* <DEDUP_REMOVED lines=18> */
.L_x_3238:
[----:B------:R-:W-:Y:S05]  /*1a050*/  BSYNC B0 ;  /* 0x0000000000007941 */ /* 0x000fea0003800000 */
.L_x_3236:
        /* <DEDUP_REMOVED lines=9> */
.L_x_3229:
        /* <DEDUP_REMOVED lines=18> */
.L_x_3241:
        /* <DEDUP_REMOVED lines=25> */
.L_x_3240:
[----:B------:R-:W-:Y:S05]  /*1a3a0*/  BSYNC B8 ;  /* 0x0000000000087941 */ /* 0x000fea0003800000 */
.L_x_3239:
[----:B------:R-:W-:-:S04]  /*1a3b0*/  IADD3 R46, P0, R46, 0x8, RZ ;  /* 0x000000082e2e7810 */ /* 0x000fc80007f1e0ff */
[----:B------:R-:W-:Y:S02]  /*1a3c0*/  IADD3.X R47, RZ, R47, RZ, P0, !PT ;  /* 0x0000002fff2f7210 */ /* 0x000fe400007fe4ff */
[----:B------:R-:W-:-:S04]  /*1a3d0*/  ISETP.GE.U32.AND P0, PT, R46, R49, PT ;  /* 0x000000312e00720c */ /* 0x000fc80003f06070 */
[----:B------:R-:W-:-:S13]  /*1a3e0*/  ISETP.GE.U32.AND.EX P0, PT, R47, R48, PT, P0 ;  /* 0x000000302f00720c */ /* 0x000fda0003f06100 */
[----:B------:R-:W-:Y:S05]  /*1a3f0*/  @!P0 BRA `(.L_x_3241) ;  /* 0xfffffffc00848947 */ /* 0x000fea000383ffff */
.L_x_3208:
[----:B------:R-:W-:Y:S05]  /*1a400*/  BSYNC B7 ;  /* 0x0000000000077941 */ /* 0x000fea0003800000 */
.L_x_3207:
        /* <DEDUP_REMOVED lines=29> */
.L_x_3245:
[----:B------:R-:W-:Y:S05]  /*1a5e0*/  BSYNC B8 ;  /* 0x0000000000087941 */ /* 0x000fea0003800000 */
.L_x_3244:
        /* <DEDUP_REMOVED lines=24> */
.L_x_3247:
[----:B------:R-:W-:Y:S05]  /*1a770*/  BSYNC B8 ;  /* 0x0000000000087941 */ /* 0x000fea0003800000 */
.L_x_3246:
        /* <DEDUP_REMOVED lines=29> */
.L_x_3249:
[----:B------:R-:W-:Y:S05]  /*1a950*/  BSYNC B8 ;  /* 0x0000000000087941 */ /* 0x000fea0003800000 */
.L_x_3248:
        /* <DEDUP_REMOVED lines=17> */
.L_x_3263:
        /* <DEDUP_REMOVED lines=15> */
.L_x_3252:
        /* <DEDUP_REMOVED lines=19> */
.L_x_3253:
[----:B------:R-:W-:Y:S05]  /*1ac90*/  BSYNC B1 ;  /* 0x0000000000017941 */ /* 0x000fea0003800000 */
.L_x_3251:
        /* <DEDUP_REMOVED lines=31> */
.L_x_3255:
        /* <DEDUP_REMOVED lines=19> */
.L_x_3256:
[----:B------:R-:W-:Y:S05]  /*1afc0*/  BSYNC B1 ;  /* 0x0000000000017941 */ /* 0x000fea0003800000 */
.L_x_3254:
        /* <DEDUP_REMOVED lines=29> */
.L_x_3258:
        /* <DEDUP_REMOVED lines=19> */
.L_x_3259:
[----:B------:R-:W-:Y:S05]  /*1b2d0*/  BSYNC B1 ;  /* 0x0000000000017941 */ /* 0x000fea0003800000 */
.L_x_3257:
        /* <DEDUP_REMOVED lines=28> */
.L_x_3261:
        /* <DEDUP_REMOVED lines=19> */
.L_x_3262:
[----:B------:R-:W-:Y:S05]  /*1b5d0*/  BSYNC B1 ;  /* 0x0000000000017941 */ /* 0x000fea0003800000 */
.L_x_3260:
        /* <DEDUP_REMOVED lines=20> */
.L_x_3250:
        /* <DEDUP_REMOVED lines=19> */
.L_x_3266:
        /* <DEDUP_REMOVED lines=19> */
.L_x_3267:
[----:B------:R-:W-:Y:S05]  /*1b980*/  BSYNC B0 ;  /* 0x0000000000007941 */ /* 0x000fea0003800000 */
.L_x_3265:
        /* <DEDUP_REMOVED lines=33> */
.L_x_3269:
        /* <DEDUP_REMOVED lines=19> */
.L_x_3270:
[----:B------:R-:W-:Y:S05]  /*1bcd0*/  BSYNC B0 ;  /* 0x0000000000007941 */ /* 0x000fea0003800000 */
.L_x_3268:
        /* <DEDUP_REMOVED lines=32> */
.L_x_3272:
        /* <DEDUP_REMOVED lines=18> */
.L_x_3273:
[----:B------:R-:W-:Y:S05]  /*1c000*/  BSYNC B0 ;  /* 0x0000000000007941 */ /* 0x000fea0003800000 */
.L_x_3271:
[----:B------:R-:W2:Y:S01]  /*1c010*/  LDG.E.64 R12, desc[UR36][R12.64+-0x10] ;  /* 0xfffff0240c0c7981 */ /* 0x000ea2000c1e1b00 */
[----:B------:R-:W-:Y:S02]  /*1c020*/  IMAD.MOV.U32 R3, RZ, RZ, R50 ;  /* 0x000000ffff037224 */ /* 0x000fe400078e0032 */
[----:B--2---:R-:W-:Y:S02]  /*1c030*/  IMAD R5, R5, R12, RZ ;  /* 0x0000000c05057224 */ /* 0x004fe400078e02ff */
[----:B------:R-:W-:-:S04]  /*1c040*/  IMAD.WIDE.U32 R2, R12, R4, R2 ;  /* 0x000000040c027225 */ /* 0x000fc800078e0002 */
[----:B------:R-:W-:-:S05]  /*1c050*/  IMAD R5, R13, R4, R5 ;  /* 0x000000040d057224 */ /* 0x000fca00078e0205 */
[----:B------:R-:W-:-:S07]  /*1c060*/  IADD3 R50, R3, R5, RZ ;  /* 0x0000000503327210 */ /* 0x000fce0007ffe0ff */
.L_x_3264:
        /* <DEDUP_REMOVED lines=18> */
.L_x_3276:
        /* <DEDUP_REMOVED lines=25> */
.L_x_3275:
[----:B------:R-:W-:Y:S05]  /*1c320*/  BSYNC B8 ;  /* 0x0000000000087941 */ /* 0x000fea0003800000 */
.L_x_3274:
[----:B------:R-:W-:-:S05]  /*1c330*/  IADD3 R16, P0, R16, 0x8, RZ ;  /* 0x0000000810107810 */ /* 0x000fca0007f1e0ff */
[----:B------:R-:W-:Y:S01]  /*1c340*/  IMAD.X R17, RZ, RZ, R17, P0 ;  /* 0x000000ffff117224 */ /* 0x000fe200000e0611 */
[----:B------:R-:W-:-:S04]  /*1c350*/  ISETP.GE.U32.AND P0, PT, R16, R19, PT ;  /* 0x000000131000720c */ /* 0x000fc80003f06070 */
[----:B------:R-:W-:-:S13]  /*1c360*/  ISETP.GE.U32.AND.EX P0, PT, R17, R50, PT, P0 ;  /* 0x000000321100720c */ /* 0x000fda0003f06100 */
[----:B------:R-:W-:Y:S05]  /*1c370*/  @!P0 BRA `(.L_x_3276) ;  /* 0xfffffffc00848947 */ /* 0x000fea000383ffff */
.L_x_3243:
[----:B------:R-:W-:Y:S05]  /*1c380*/  BSYNC B7 ;  /* 0x0000000000077941 */ /* 0x000fea0003800000 */
.L_x_3242:
        /* <DEDUP_REMOVED lines=29> */
.L_x_3280:
[----:B------:R-:W-:Y:S05]  /*1c560*/  BSYNC B8 ;  /* 0x0000000000087941 */ /* 0x000fea0003800000 */
.L_x_3279:
        /* <DEDUP_REMOVED lines=24> */
.L_x_3282:
[----:B------:R-:W-:Y:S05]  /*1c6f0*/  BSYNC B8 ;  /* 0x0000000000087941 */ /* 0x000fea0003800000 */
.L_x_3281:
        /* <DEDUP_REMOVED lines=29> */
.L_x_3284:
[----:B------:R-:W-:Y:S05]  /*1c8d0*/  BSYNC B8 ;  /* 0x0000000000087941 */ /* 0x000fea0003800000 */
.L_x_3283:
        /* <DEDUP_REMOVED lines=17> */
.L_x_3298:
        /* <DEDUP_REMOVED lines=16> */
.L_x_3287:
        /* <DEDUP_REMOVED lines=19> */
.L_x_3288:
[----:B------:R-:W-:Y:S05]  /*1cc20*/  BSYNC B1 ;  /* 0x0000000000017941 */ /* 0x000fea0003800000 */
.L_x_3286:
        /* <DEDUP_REMOVED lines=30> */
.L_x_3290:
        /* <DEDUP_REMOVED lines=19> */
.L_x_3291:
[----:B------:R-:W-:Y:S05]  /*1cf40*/  BSYNC B1 ;  /* 0x0000000000017941 */ /* 0x000fea0003800000 */
.L_x_3289:
        /* <DEDUP_REMOVED lines=29> */
.L_x_3293:
        /* <DEDUP_REMOVED lines=19> */
.L_x_3294:
[----:B------:R-:W-:Y:S05]  /*1d250*/  BSYNC B1 ;  /* 0x0000000000017941 */ /* 0x000fea0003800000 */
.L_x_3292:
        /* <DEDUP_REMOVED lines=28> */
.L_x_3296:
        /* <DEDUP_REMOVED lines=19> */
.L_x_3297:
[----:B------:R-:W-:Y:S05]  /*1d550*/  BSYNC B1 ;  /* 0x0000000000017941 */ /* 0x000fea0003800000 */
.L_x_3295:
        /* <DEDUP_REMOVED lines=20> */
.L_x_3285:
        /* <DEDUP_REMOVED lines=18> */
.L_x_3301:
        /* <DEDUP_REMOVED lines=19> */
.L_x_3302:
[----:B------:R-:W-:Y:S05]  /*1d8f0*/  BSYNC B0 ;  /* 0x0000000000007941 */ /* 0x000fea0003800000 */
.L_x_3300:
        /* <DEDUP_REMOVED lines=31> */
.L_x_3304:
        /* <DEDUP_REMOVED lines=19> */
.L_x_3305:
[----:B------:R-:W-:Y:S05]  /*1dc20*/  BSYNC B0 ;  /* 0x0000000000007941 */ /* 0x000fea0003800000 */
.L_x_3303:
        /* <DEDUP_REMOVED lines=30> */
.L_x_3307:
        /* <DEDUP_REMOVED lines=18> */
.L_x_3308:
[----:B------:R-:W-:Y:S05]  /*1df30*/  BSYNC B0 ;  /* 0x0000000000007941 */ /* 0x000fea0003800000 */
.L_x_3306:
[----:B------:R-:W2:Y:S01]  /*1df40*/  LDG.E.64 R12, desc[UR36][R12.64+-0x10] ;  /* 0xfffff0240c0c7981 */ /* 0x000ea2000c1e1b00 */
[----:B------:R-:W-:Y:S02]  /*1df50*/  IMAD.MOV.U32 R3, RZ, RZ, R46 ;  /* 0x000000ffff037224 */ /* 0x000fe400078e002e */
[----:B--2---:R-:W-:Y:S02]  /*1df60*/  IMAD R5, R5, R12, RZ ;  /* 0x0000000c05057224 */ /* 0x004fe400078e02ff */
[----:B------:R-:W-:-:S04]  /*1df70*/  IMAD.WIDE.U32 R2, R12, R4, R2 ;  /* 0x000000040c027225 */ /* 0x000fc800078e0002 */
[----:B------:R-:W-:-:S04]  /*1df80*/  IMAD R5, R13, R4, R5 ;  /* 0x000000040d057224 */ /* 0x000fc800078e0205 */
[----:B------:R-:W-:-:S07]  /*1df90*/  IMAD.IADD R46, R3, 0x1, R5 ;  /* 0x00000001032e7824 */ /* 0x000fce00078e0205 */
.L_x_3299:
        /* <DEDUP_REMOVED lines=18> */
.L_x_3311:
        /* <DEDUP_REMOVED lines=25> */
.L_x_3310:
[----:B------:R-:W-:Y:S05]  /*1e250*/  BSYNC B8 ;  /* 0x0000000000087941 */ /* 0x000fea0003800000 */
.L_x_3309:
[----:B------:R-:W-:-:S05]  /*1e260*/  IADD3 R16, P0, R16, 0x8, RZ ;  /* 0x0000000810107810 */ /* 0x000fca0007f1e0ff */
[----:B------:R-:W-:Y:S01]  /*1e270*/  IMAD.X R17, RZ, RZ, R17, P0 ;  /* 0x000000ffff117224 */ /* 0x000fe200000e0611 */
[----:B------:R-:W-:-:S04]  /*1e280*/  ISETP.GE.U32.AND P0, PT, R16, R19, PT ;  /* 0x000000131000720c */ /* 0x000fc80003f06070 */
[----:B------:R-:W-:-:S13]  /*1e290*/  ISETP.GE.U32.AND.EX P0, PT, R17, R46, PT, P0 ;  /* 0x0000002e1100720c */ /* 0x000fda0003f06100 */
[----:B------:R-:W-:Y:S05]  /*1e2a0*/  @!P0 BRA `(.L_x_3311) ;  /* 0xfffffffc00848947 */ /* 0x000fea000383ffff */
.L_x_3278:
[----:B------:R-:W-:Y:S05]  /*1e2b0*/  BSYNC B7 ;  /* 0x0000000000077941 */ /* 0x000fea0003800000 */
.L_x_3277:
        /* <DEDUP_REMOVED lines=29> */
.L_x_3315:
[----:B------:R-:W-:Y:S05]  /*1e490*/  BSYNC B8 ;  /* 0x0000000000087941 */ /* 0x000fea0003800000 */
.L_x_3314:
        /* <DEDUP_REMOVED lines=24> */
.L_x_3317:
[----:B------:R-:W-:Y:S05]  /*1e620*/  BSYNC B8 ;  /* 0x0000000000087941 */ /* 0x000fea0003800000 */
.L_x_3316:
        /* <DEDUP_REMOVED lines=29> */
.L_x_3319:
[----:B------:R-:W-:Y:S05]  /*1e800*/  BSYNC B8 ;  /* 0x0000000000087941 */ /* 0x000fea0003800000 */
.L_x_3318:
        /* <DEDUP_REMOVED lines=17> */
.L_x_3333:
        /* <DEDUP_REMOVED lines=16> */
.L_x_3322:
        /* <DEDUP_REMOVED lines=19> */
.L_x_3323:
[----:B------:R-:W-:Y:S05]  /*1eb50*/  BSYNC B1 ;  /* 0x0000000000017941 */ /* 0x000fea0003800000 */
.L_x_3321:
        /* <DEDUP_REMOVED lines=30> */
.L_x_3325:
        /* <DEDUP_REMOVED lines=19> */
.L_x_3326:
[----:B------:R-:W-:Y:S05]  /*1ee70*/  BSYNC B1 ;  /* 0x0000000000017941 */ /* 0x000fea0003800000 */
.L_x_3324:
        /* <DEDUP_REMOVED lines=29> */
.L_x_3328:
        /* <DEDUP_REMOVED lines=19> */
.L_x_3329:
[----:B------:R-:W-:Y:S05]  /*1f180*/  BSYNC B1 ;  /* 0x0000000000017941 */ /* 0x000fea0003800000 */
.L_x_3327:
        /* <DEDUP_REMOVED lines=28> */
.L_x_3331:
        /* <DEDUP_REMOVED lines=19> */
.L_x_3332:
[----:B------:R-:W-:Y:S05]  /*1f480*/  BSYNC B1 ;  /* 0x0000000000017941 */ /* 0x000fea0003800000 */
.L_x_3330:
        /* <DEDUP_REMOVED lines=20> */
.L_x_3320:
        /* <DEDUP_REMOVED lines=18> */
.L_x_3336:
        /* <DEDUP_REMOVED lines=19> */
.L_x_3337:
[----:B------:R-:W-:Y:S05]  /*1f820*/  BSYNC B0 ;  /* 0x0000000000007941 */ /* 0x000fea0003800000 */
.L_x_3335:
        /* <DEDUP_REMOVED lines=31> */
.L_x_3339:
        /* <DEDUP_REMOVED lines=19> */
.L_x_3340:
[----:B------:R-:W-:Y:S05]  /*1fb50*/  BSYNC B0 ;  /* 0x0000000000007941 */ /* 0x000fea0003800000 */
.L_x_3338:
        /* <DEDUP_REMOVED lines=30> */
.L_x_3342:
        /* <DEDUP_REMOVED lines=18> */
.L_x_3343:
[----:B------:R-:W-:Y:S05]  /*1fe60*/  BSYNC B0 ;  /* 0x0000000000007941 */ /* 0x000fea0003800000 */
.L_x_3341:
[----:B------:R-:W2:Y:S01]  /*1fe70*/  LDG.E.64 R12, desc[UR36][R12.64+-0x10] ;  /* 0xfffff0240c0c7981 */ /* 0x000ea2000c1e1b00 */
[----:B------:R-:W-:Y:S01]  /*1fe80*/  MOV R3, R22 ;  /* 0x0000001600037202 */ /* 0x000fe20000000f00 */
[----:B--2---:R-:W-:Y:S02]  /*1fe90*/  IMAD R5, R5, R12, RZ ;  /* 0x0000000c05057224 */ /* 0x004fe400078e02ff */
[----:B------:R-:W-:-:S04]  /*1fea0*/  IMAD.WIDE.U32 R2, R12, R4, R2 ;  /* 0x000000040c027225 */ /* 0x000fc800078e0002 */
[----:B------:R-:W-:-:S04]  /*1feb0*/  IMAD R5, R13, R4, R5 ;  /* 0x000000040d057224 */ /* 0x000fc800078e0205 */
[----:B------:R-:W-:-:S07]  /*1fec0*/  IMAD.IADD R22, R3, 0x1, R5 ;  /* 0x0000000103167824 */ /* 0x000fce00078e0205 */
.L_x_3334:
        /* <DEDUP_REMOVED lines=18> */
.L_x_3346:
        /* <DEDUP_REMOVED lines=25> */
.L_x_3345:
[----:B------:R-:W-:Y:S05]  /*20180*/  BSYNC B8 ;  /* 0x0000000000087941 */ /* 0x000fea0003800000 */
.L_x_3344:
[----:B------:R-:W-:-:S04]  /*20190*/  IADD3 R16, P0, R16, 0x8, RZ ;  /* 0x0000000810107810 */ /* 0x000fc80007f1e0ff */
[----:B------:R-:W-:Y:S02]  /*201a0*/  IADD3.X R17, RZ, R17, RZ, P0, !PT ;  /* 0x00000011ff117210 */ /* 0x000fe400007fe4ff */
[----:B------:R-:W-:-:S04]  /*201b0*/  ISETP.GE.U32.AND P0, PT, R16, R19, PT ;  /* 0x000000131000720c */ /* 0x000fc80003f06070 */
[----:B------:R-:W-:-:S13]  /*201c0*/  ISETP.GE.U32.AND.EX P0, PT, R17, R22, PT, P0 ;  /* 0x000000161100720c */ /* 0x000fda0003f06100 */
[----:B------:R-:W-:Y:S05]  /*201d0*/  @!P0 BRA `(.L_x_3346) ;  /* 0xfffffffc00848947 */ /* 0x000fea000383ffff */
.L_x_3313:
[----:B------:R-:W-:Y:S05]  /*201e0*/  BSYNC B7 ;  /* 0x0000000000077941 */ /* 0x000fea0003800000 */
.L_x_3312:
        /* <DEDUP_REMOVED lines=29> */
.L_x_3350:
[----:B------:R-:W-:Y:S05]  /*203c0*/  BSYNC B8 ;  /* 0x0000000000087941 */ /* 0x000fea0003800000 */
.L_x_3349:
        /* <DEDUP_REMOVED lines=24> */
.L_x_3352:
[----:B------:R-:W-:Y:S05]  /*20550*/  BSYNC B8 ;  /* 0x0000000000087941 */ /* 0x000fea0003800000 */
.L_x_3351:
        /* <DEDUP_REMOVED lines=29> */
.L_x_3354:
[----:B------:R-:W-:Y:S05]  /*20730*/  BSYNC B8 ;  /* 0x0000000000087941 */ /* 0x000fea0003800000 */
.L_x_3353:
        /* <DEDUP_REMOVED lines=17> */
.L_x_3368:
        /* <DEDUP_REMOVED lines=16> */
.L_x_3357:
        /* <DEDUP_REMOVED lines=19> */
.L_x_3358:
[----:B------:R-:W-:Y:S05]  /*20a80*/  BSYNC B1 ;  /* 0x0000000000017941 */ /* 0x000fea0003800000 */
.L_x_3356:
        /* <DEDUP_REMOVED lines=30> */
.L_x_3360:
        /* <DEDUP_REMOVED lines=19> */
.L_x_3361:
[----:B------:R-:W-:Y:S05]  /*20da0*/  BSYNC B1 ;  /* 0x0000000000017941 */ /* 0x000fea0003800000 */
.L_x_3359:
        /* <DEDUP_REMOVED lines=29> */
.L_x_3363:
        /* <DEDUP_REMOVED lines=19> */
.L_x_3364:
[----:B------:R-:W-:Y:S05]  /*210b0*/  BSYNC B1 ;  /* 0x0000000000017941 */ /* 0x000fea0003800000 */
.L_x_3362:
        /* <DEDUP_REMOVED lines=28> */
.L_x_3366:
        /* <DEDUP_REMOVED lines=19> */
.L_x_3367:
[----:B------:R-:W-:Y:S05]  /*213b0*/  BSYNC B1 ;  /* 0x0000000000017941 */ /* 0x000fea0003800000 */
.L_x_3365:
        /* <DEDUP_REMOVED lines=20> */
.L_x_3355:
        /* <DEDUP_REMOVED lines=18> */
.L_x_3371:
        /* <DEDUP_REMOVED lines=19> */
.L_x_3372:
[----:B------:R-:W-:Y:S05]  /*21750*/  BSYNC B0 ;  /* 0x0000000000007941 */ /* 0x000fea0003800000 */
.L_x_3370:
        /* <DEDUP_REMOVED lines=31> */
.L_x_3374:
        /* <DEDUP_REMOVED lines=19> */
.L_x_3375:
[----:B------:R-:W-:Y:S05]  /*21a80*/  BSYNC B0 ;  /* 0x0000000000007941 */ /* 0x000fea0003800000 */
.L_x_3373:
        /* <DEDUP_REMOVED lines=30> */
.L_x_3377:
        /* <DEDUP_REMOVED lines=18> */
.L_x_3378:
[----:B------:R-:W-:Y:S05]  /*21d90*/  BSYNC B0 ;  /* 0x0000000000007941 */ /* 0x000fea0003800000 */
.L_x_3376:
[----:B------:R-:W2:Y:S01]  /*21da0*/  LDG.E.64 R12, desc[UR36][R12.64+-0x10] ;  /* 0xfffff0240c0c7981 */ /* 0x000ea2000c1e1b00 */
[----:B------:R-:W-:Y:S02]  /*21db0*/  IMAD.MOV.U32 R3, RZ, RZ, R22 ;  /* 0x000000ffff037224 */ /* 0x000fe400078e0016 */
[----:B--2---:R-:W-:Y:S02]  /*21dc0*/  IMAD R5, R5, R12, RZ ;  /* 0x0000000c05057224 */ /* 0x004fe400078e02ff */
[----:B------:R-:W-:-:S04]  /*21dd0*/  IMAD.WIDE.U32 R2, R12, R4, R2 ;  /* 0x000000040c027225 */ /* 0x000fc800078e0002 */
[----:B------:R-:W-:-:S05]  /*21de0*/  IMAD R5, R13, R4, R5 ;  /* 0x000000040d057224 */ /* 0x000fca00078e0205 */
[----:B------:R-:W-:-:S07]  /*21df0*/  IADD3 R22, R3, R5, RZ ;  /* 0x0000000503167210 */ /* 0x000fce0007ffe0ff */
.L_x_3369:
        /* <DEDUP_REMOVED lines=18> */
.L_x_3381:
        /* <DEDUP_REMOVED lines=25> */
.L_x_3380:
[----:B------:R-:W-:Y:S05]  /*220b0*/  BSYNC B8 ;  /* 0x0000000000087941 */ /* 0x000fea0003800000 */
.L_x_3379:
[----:B------:R-:W-:-:S05]  /*220c0*/  IADD3 R16, P0, R16, 0x8, RZ ;  /* 0x0000000810107810 */ /* 0x000fca0007f1e0ff */
[----:B------:R-:W-:Y:S01]  /*220d0*/  IMAD.X R17, RZ, RZ, R17, P0 ;  /* 0x000000ffff117224 */ /* 0x000fe200000e0611 */
[----:B------:R-:W-:-:S04]  /*220e0*/  ISETP.GE.U32.AND P0, PT, R16, R19, PT ;  /* 0x000000131000720c */ /* 0x000fc80003f06070 */
[----:B------:R-:W-:-:S13]  /*220f0*/  ISETP.GE.U32.AND.EX P0, PT, R17, R22, PT, P0 ;  /* 0x000000161100720c */ /* 0x000fda0003f06100 */
[----:B------:R-:W-:Y:S05]  /*22100*/  @!P0 BRA `(.L_x_3381) ;  /* 0xfffffffc00848947 */ /* 0x000fea000383ffff */
.L_x_3348:
[----:B------:R-:W-:Y:S05]  /*22110*/  BSYNC B7 ;  /* 0x0000000000077941 */ /* 0x000fea0003800000 */
.L_x_3347:
        /* <DEDUP_REMOVED lines=29> */
.L_x_3385:
[----:B------:R-:W-:Y:S05]  /*222f0*/  BSYNC B8 ;  /* 0x0000000000087941 */ /* 0x000fea0003800000 */
.L_x_3384:
        /* <DEDUP_REMOVED lines=24> */
.L_x_3387:
[----:B------:R-:W-:Y:S05]  /*22480*/  BSYNC B8 ;  /* 0x0000000000087941 */ /* 0x000fea0003800000 */
.L_x_3386:
        /* <DEDUP_REMOVED lines=29> */
.L_x_3389:
[----:B------:R-:W-:Y:S05]  /*22660*/  BSYNC B8 ;  /* 0x0000000000087941 */ /* 0x000fea0003800000 */
.L_x_3388:
        /* <DEDUP_REMOVED lines=17> */
.L_x_3403:
        /* <DEDUP_REMOVED lines=16> */
.L_x_3392:
        /* <DEDUP_REMOVED lines=19> */
.L_x_3393:
[----:B------:R-:W-:Y:S05]  /*229b0*/  BSYNC B1 ;  /* 0x0000000000017941 */ /* 0x000fea0003800000 */
.L_x_3391:
        /* <DEDUP_REMOVED lines=30> */
.L_x_3395:
        /* <DEDUP_REMOVED lines=19> */
.L_x_3396:
[----:B------:R-:W-:Y:S05]  /*22cd0*/  BSYNC B1 ;  /* 0x0000000000017941 */ /* 0x000fea0003800000 */
.L_x_3394:
        /* <DEDUP_REMOVED lines=29> */
.L_x_3398:
        /* <DEDUP_REMOVED lines=19> */
.L_x_3399:
[----:B------:R-:W-:Y:S05]  /*22fe0*/  BSYNC B1 ;  /* 0x0000000000017941 */ /* 0x000fea0003800000 */
.L_x_3397:
        /* <DEDUP_REMOVED lines=28> */
.L_x_3401:
        /* <DEDUP_REMOVED lines=19> */
.L_x_3402:
[----:B------:R-:W-:Y:S05]  /*232e0*/  BSYNC B1 ;  /* 0x0000000000017941 */ /* 0x000fea0003800000 */
.L_x_3400:
        /* <DEDUP_REMOVED lines=20> */
.L_x_3390:
        /* <DEDUP_REMOVED lines=18> */
.L_x_3406:
        /* <DEDUP_REMOVED lines=19> */
.L_x_3407:
[----:B------:R-:W-:Y:S05]  /*23680*/  BSYNC B0 ;  /* 0x0000000000007941 */ /* 0x000fea0003800000 */
.L_x_3405:
        /* <DEDUP_REMOVED lines=31> */
.L_x_3409:
        /* <DEDUP_REMOVED lines=19> */
.L_x_3410:
[----:B------:R-:W-:Y:S05]  /*239b0*/  BSYNC B0 ;  /* 0x0000000000007941 */ /* 0x000fea0003800000 */
.L_x_3408:
        /* <DEDUP_REMOVED lines=30> */
.L_x_3412:
        /* <DEDUP_REMOVED lines=18> */
.L_x_3413:
[----:B------:R-:W-:Y:S05]  /*23cc0*/  BSYNC B0 ;  /* 0x0000000000007941 */ /* 0x000fea0003800000 */
.L_x_3411:
[----:B------:R-:W2:Y:S01]  /*23cd0*/  LDG.E.64 R12, desc[UR36][R12.64+-0x10] ;  /* 0xfffff0240c0c7981 */ /* 0x000ea2000c1e1b00 */
[----:B------:R-:W-:Y:S02]  /*23ce0*/  IMAD.MOV.U32 R3, RZ, RZ, R22 ;  /* 0x000000ffff037224 */ /* 0x000fe400078e0016 */
[----:B--2---:R-:W-:Y:S02]  /*23cf0*/  IMAD R5, R5, R12, RZ ;  /* 0x0000000c05057224 */ /* 0x004fe400078e02ff */
[----:B------:R-:W-:-:S04]  /*23d00*/  IMAD.WIDE.U32 R2, R12, R4, R2 ;  /* 0x000000040c027225 */ /* 0x000fc800078e0002 */
[----:B------:R-:W-:-:S04]  /*23d10*/  IMAD R5, R13, R4, R5 ;  /* 0x000000040d057224 */ /* 0x000fc800078e0205 */
[----:B------:R-:W-:-:S07]  /*23d20*/  IMAD.IADD R22, R3, 0x1, R5 ;  /* 0x0000000103167824 */ /* 0x000fce00078e0205 */
.L_x_3404:
        /* <DEDUP_REMOVED lines=18> */
.L_x_3416:
        /* <DEDUP_REMOVED lines=25> */
.L_x_3415:
[----:B------:R-:W-:Y:S05]  /*23fe0*/  BSYNC B8 ;  /* 0x0000000000087941 */ /* 0x000fea0003800000 */
.L_x_3414:
[----:B------:R-:W-:-:S05]  /*23ff0*/  IADD3 R16, P0, R16, 0x8, RZ ;  /* 0x0000000810107810 */ /* 0x000fca0007f1e0ff */
[----:B------:R-:W-:Y:S01]  /*24000*/  IMAD.X R17, RZ, RZ, R17, P0 ;  /* 0x000000ffff117224 */ /* 0x000fe200000e0611 */
[----:B------:R-:W-:-:S04]  /*24010*/  ISETP.GE.U32.AND P0, PT, R16, R19, PT ;  /* 0x000000131000720c */ /* 0x000fc80003f06070 */
[----:B------:R-:W-:-:S13]  /*24020*/  ISETP.GE.U32.AND.EX P0, PT, R17, R22, PT, P0 ;  /* 0x000000161100720c */ /* 0x000fda0003f06100 */
[----:B------:R-:W-:Y:S05]  /*24030*/  @!P0 BRA `(.L_x_3416) ;  /* 0xfffffffc00848947 */ /* 0x000fea000383ffff */
.L_x_3383:
[----:B------:R-:W-:Y:S05]  /*24040*/  BSYNC B7 ;  /* 0x0000000000077941 */ /* 0x000fea0003800000 */
.L_x_3382:
        /* <DEDUP_REMOVED lines=29> */
.L_x_3420:
[----:B------:R-:W-:Y:S05]  /*24220*/  BSYNC B8 ;  /* 0x0000000000087941 */ /* 0x000fea0003800000 */
.L_x_3419:
        /* <DEDUP_REMOVED lines=24> */
.L_x_3422:
[----:B------:R-:W-:Y:S05]  /*243b0*/  BSYNC B8 ;  /* 0x0000000000087941 */ /* 0x000fea0003800000 */
.L_x_3421:
        /* <DEDUP_REMOVED lines=29> */
.L_x_3424:
[----:B------:R-:W-:Y:S05]  /*24590*/  BSYNC B8 ;  /* 0x0000000000087941 */ /* 0x000fea0003800000 */
.L_x_3423:
        /* <DEDUP_REMOVED lines=17> */
.L_x_3438:
        /* <DEDUP_REMOVED lines=16> */
.L_x_3427:
        /* <DEDUP_REMOVED lines=19> */
.L_x_3428:
[----:B------:R-:W-:Y:S05]  /*248e0*/  BSYNC B1 ;  /* 0x0000000000017941 */ /* 0x000fea0003800000 */
.L_x_3426:
        /* <DEDUP_REMOVED lines=30> */
.L_x_3430:
        /* <DEDUP_REMOVED lines=19> */
.L_x_3431:
[----:B------:R-:W-:Y:S05]  /*24c00*/  BSYNC B1 ;  /* 0x0000000000017941 */ /* 0x000fea0003800000 */
.L_x_3429:
        /* <DEDUP_REMOVED lines=29> */
.L_x_3433:
        /* <DEDUP_REMOVED lines=19> */
.L_x_3434:
[----:B------:R-:W-:Y:S05]  /*24f10*/  BSYNC B1 ;  /* 0x0000000000017941 */ /* 0x000fea0003800000 */
.L_x_3432:
        /* <DEDUP_REMOVED lines=28> */
.L_x_3436:
        /* <DEDUP_REMOVED lines=19> */
.L_x_3437:
[----:B------:R-:W-:Y:S05]  /*25210*/  BSYNC B1 ;  /* 0x0000000000017941 */ /* 0x000fea0003800000 */
.L_x_3435:
        /* <DEDUP_REMOVED lines=20> */
.L_x_3425:
        /* <DEDUP_REMOVED lines=18> */
.L_x_3441:
        /* <DEDUP_REMOVED lines=19> */
.L_x_3442:
[----:B------:R-:W-:Y:S05]  /*255b0*/  BSYNC B0 ;  /* 0x0000000000007941 */ /* 0x000fea0003800000 */
.L_x_3440:
        /* <DEDUP_REMOVED lines=31> */
.L_x_3444:
        /* <DEDUP_REMOVED lines=19> */
.L_x_3445:
[----:B------:R-:W-:Y:S05]  /*258e0*/  BSYNC B0 ;  /* 0x0000000000007941 */ /* 0x000fea0003800000 */
.L_x_3443:
        /* <DEDUP_REMOVED lines=30> */
.L_x_3447:
        /* <DEDUP_REMOVED lines=18> */
.L_x_3448:
[----:B------:R-:W-:Y:S05]  /*25bf0*/  BSYNC B0 ;  /* 0x0000000000007941 */ /* 0x000fea0003800000 */
.L_x_3446:
[----:B------:R-:W2:Y:S01]  /*25c00*/  LDG.E.64 R12, desc[UR36][R12.64+-0x10] ;  /* 0xfffff0240c0c7981 */ /* 0x000ea2000c1e1b00 */
[----:B------:R-:W-:Y:S01]  /*25c10*/  MOV R3, R22 ;  /* 0x0000001600037202 */ /* 0x000fe20000000f00 */
[----:B--2---:R-:W-:Y:S02]  /*25c20*/  IMAD R5, R5, R12, RZ ;  /* 0x0000000c05057224 */ /* 0x004fe400078e02ff */
[----:B------:R-:W-:-:S04]  /*25c30*/  IMAD.WIDE.U32 R2, R12, R4, R2 ;  /* 0x000000040c027225 */ /* 0x000fc800078e0002 */
[----:B------:R-:W-:-:S04]  /*25c40*/  IMAD R5, R13, R4, R5 ;  /* 0x000000040d057224 */ /* 0x000fc800078e0205 */
[----:B------:R-:W-:-:S07]  /*25c50*/  IMAD.IADD R22, R3, 0x1, R5 ;  /* 0x0000000103167824 */ /* 0x000fce00078e0205 */
.L_x_3439:
        /* <DEDUP_REMOVED lines=18> */
.L_x_3451:
        /* <DEDUP_REMOVED lines=25> */
.L_x_3450:
[----:B------:R-:W-:Y:S05]  /*25f10*/  BSYNC B8 ;  /* 0x0000000000087941 */ /* 0x000fea0003800000 */
.L_x_3449:
[----:B------:R-:W-:-:S04]  /*25f20*/  IADD3 R16, P0, R16, 0x8, RZ ;  /* 0x0000000810107810 */ /* 0x000fc80007f1e0ff */
[----:B------:R-:W-:Y:S02]  /*25f30*/  IADD3.X R17, RZ, R17, RZ, P0, !PT ;  /* 0x00000011ff117210 */ /* 0x000fe400007fe4ff */
[----:B------:R-:W-:-:S04]  /*25f40*/  ISETP.GE.U32.AND P0, PT, R16, R19, PT ;  /* 0x000000131000720c */ /* 0x000fc80003f06070 */
[----:B------:R-:W-:-:S13]  /*25f50*/  ISETP.GE.U32.AND.EX P0, PT, R17, R22, PT, P0 ;  /* 0x000000161100720c */ /* 0x000fda0003f06100 */
[----:B------:R-:W-:Y:S05]  /*25f60*/  @!P0 BRA `(.L_x_3451) ;  /* 0xfffffffc00848947 */ /* 0x000fea000383ffff */
.L_x_3418:
[----:B------:R-:W-:Y:S05]  /*25f70*/  BSYNC B7 ;  /* 0x0000000000077941 */ /* 0x000fea0003800000 */
.L_x_3417:
        /* <DEDUP_REMOVED lines=28> */
.L_x_3453:
[----:B------:R-:W-:Y:S05]  /*26140*/  BSYNC B7 ;  /* 0x0000000000077941 */ /* 0x000fea0003800000 */
.L_x_3452:
        /* <DEDUP_REMOVED lines=24> */
.L_x_3455:
[----:B------:R-:W-:Y:S05]  /*262d0*/  BSYNC B7 ;  /* 0x0000000000077941 */ /* 0x000fea0003800000 */
.L_x_3454:
        /* <DEDUP_REMOVED lines=29> */
.L_x_3457:
[----:B------:R-:W-:Y:S05]  /*264b0*/  BSYNC B7 ;  /* 0x0000000000077941 */ /* 0x000fea0003800000 */
.L_x_3456:
        /* <DEDUP_REMOVED lines=18> */
.L_x_3471:
        /* <DEDUP_REMOVED lines=15> */
.L_x_3460:
        /* <DEDUP_REMOVED lines=19> */
.L_x_3461:
[----:B------:R-:W-:Y:S05]  /*26800*/  BSYNC B1 ;  /* 0x0000000000017941 */ /* 0x000fea0003800000 */
.L_x_3459:
        /* <DEDUP_REMOVED lines=30> */
.L_x_3463:
        /* <DEDUP_REMOVED lines=19> */
.L_x_3464:
[----:B------:R-:W-:Y:S05]  /*26b20*/  BSYNC B1 ;  /* 0x0000000000017941 */ /* 0x000fea0003800000 */
.L_x_3462:
        /* <DEDUP_REMOVED lines=29> */
.L_x_3466:
        /* <DEDUP_REMOVED lines=19> */
.L_x_3467:
[----:B------:R-:W-:Y:S05]  /*26e30*/  BSYNC B1 ;  /* 0x0000000000017941 */ /* 0x000fea0003800000 */
.L_x_3465:
        /* <DEDUP_REMOVED lines=28> */
.L_x_3469:
        /* <DEDUP_REMOVED lines=19> */
.L_x_3470:
[----:B------:R-:W-:Y:S05]  /*27130*/  BSYNC B1 ;  /* 0x0000000000017941 */ /* 0x000fea0003800000 */
.L_x_3468:
        /* <DEDUP_REMOVED lines=20> */
.L_x_3458:
        /* <DEDUP_REMOVED lines=18> */
.L_x_3474:
        /* <DEDUP_REMOVED lines=19> */
.L_x_3475:
[----:B------:R-:W-:Y:S05]  /*274d0*/  BSYNC B0 ;  /* 0x0000000000007941 */ /* 0x000fea0003800000 */
.L_x_3473:
        /* <DEDUP_REMOVED lines=31> */
.L_x_3477:
        /* <DEDUP_REMOVED lines=19> */
.L_x_3478:
[----:B------:R-:W-:Y:S05]  /*27800*/  BSYNC B0 ;  /* 0x0000000000007941 */ /* 0x000fea0003800000 */
.L_x_3476:
        /* <DEDUP_REMOVED lines=30> */
.L_x_3480:
        /* <DEDUP_REMOVED lines=18> */
.L_x_3481:
[----:B------:R-:W-:Y:S05]  /*27b10*/  BSYNC B0 ;  /* 0x0000000000007941 */ /* 0x000fea0003800000 */
.L_x_3479:
[----:B------:R-:W2:Y:S01]  /*27b20*/  LDG.E.64 R12, desc[UR36][R12.64+-0x10] ;  /* 0xfffff0240c0c7981 */ /* 0x000ea2000c1e1b00 */
[----:B------:R-:W-:Y:S02]  /*27b30*/  IMAD.MOV.U32 R3, RZ, RZ, R22 ;  /* 0x000000ffff037224 */ /* 0x000fe400078e0016 */
[----:B--2---:R-:W-:Y:S02]  /*27b40*/  IMAD R5, R5, R12, RZ ;  /* 0x0000000c05057224 */ /* 0x004fe400078e02ff */
[----:B------:R-:W-:-:S04]  /*27b50*/  IMAD.WIDE.U32 R2, R12, R4, R2 ;  /* 0x000000040c027225 */ /* 0x000fc800078e0002 */
[----:B------:R-:W-:-:S05]  /*27b60*/  IMAD R5, R13, R4, R5 ;  /* 0x000000040d057224 */ /* 0x000fca00078e0205 */
[----:B------:R-:W-:-:S07]  /*27b70*/  IADD3 R22, R3, R5, RZ ;  /* 0x0000000503167210 */ /* 0x000fce0007ffe0ff */
.L_x_3472:
        /* <DEDUP_REMOVED lines=18> */
.L_x_3484:
        /* <DEDUP_REMOVED lines=25> */
.L_x_3483:
[----:B------:R-:W-:Y:S05]  /*27e30*/  BSYNC B7 ;  /* 0x0000000000077941 */ /* 0x000fea0003800000 */
.L_x_3482:
[----:B------:R-:W-:-:S05]  /*27e40*/  IADD3 R16, P0, R16, 0x8, RZ ;  /* 0x0000000810107810 */ /* 0x000fca0007f1e0ff */
[----:B------:R-:W-:Y:S01]  /*27e50*/  IMAD.X R17, RZ, RZ, R17, P0 ;  /* 0x000000ffff117224 */ /* 0x000fe200000e0611 */
[----:B------:R-:W-:-:S04]  /*27e60*/  ISETP.GE.U32.AND P0, PT, R16, R19, PT ;  /* 0x000000131000720c */ /* 0x000fc80003f06070 */
[----:B------:R-:W-:-:S13]  /*27e70*/  ISETP.GE.U32.AND.EX P0, PT, R17, R22, PT, P0 ;  /* 0x000000161100720c */ /* 0x000fda0003f06100 */
[----:B------:R-:W-:Y:S05]  /*27e80*/  @!P0 BRA `(.L_x_3484) ;  /* 0xfffffffc00848947 */ /* 0x000fea000383ffff */
.L_x_3206:
[----:B------:R-:W-:Y:S05]  /*27e90*/  BSYNC B6 ;  /* 0x0000000000067941 */ /* 0x000fea0003800000 */
.L_x_3116:
        /* <DEDUP_REMOVED lines=23> */
.L_x_3487:
[----:B------:R-:W-:-:S13]  /*28010*/  ISETP.GE.AND P0, PT, R0, R104, PT ;  /* 0x000000680000720c */ /* 0x000fda0003f06270 */
[----:B------:R-:W-:Y:S05]  /*28020*/  @P0 BRA `(.L_x_3489) ;  /* 0x0000000000300947 */ /* 0x000fea0003800000 */
[----:B0-----:R-:W0:Y:S01]  /*28030*/  LDC.64 R2, c[0x0][0x258] ;  /* 0x00009600ff027b82 */ /* 0x001e220000000a00 */
[----:B------:R-:W-:Y:S01]  /*28040*/  IADD3 R5, R105, R0, RZ ;  /* 0x0000000069057210 */ /* 0x000fe20007ffe0ff */
[----:B------:R-:W-:-:S04]  /*28050*/  VIADD R0, R0, 0x80 ;  /* 0x0000008000007836 */ /* 0x000fc80000000000 */
[----:B0-----:R-:W-:-:S05]  /*28060*/  IMAD.WIDE.U32 R2, R5, 0x8, R2 ;  /* 0x0000000805027825 */ /* 0x001fca00078e0002 */
[----:B------:R1:W-:Y:S02]  /*28070*/  STG.E.64 desc[UR36][R2.64], RZ ;  /* 0x000000ff02007986 */ /* 0x0003e4000c101b24 */
.L_x_3488:
[----:B------:R-:W-:-:S13]  /*28080*/  ISETP.GE.AND P0, PT, R0, R104, PT ;  /* 0x000000680000720c */ /* 0x000fda0003f06270 */
[----:B------:R-:W-:Y:S05]  /*28090*/  @P0 BRA `(.L_x_3490) ;  /* 0x0000000000340947 */ /* 0x000fea0003800000 */
[----:B01----:R-:W0:Y:S01]  /*280a0*/  LDC.64 R2, c[0x0][0x258] ;  /* 0x00009600ff027b82 */ /* 0x003e220000000a00 */
[----:B------:R-:W-:Y:S01]  /*280b0*/  IMAD.IADD R5, R105, 0x1, R0 ;  /* 0x0000000169057824 */ /* 0x000fe200078e0200 */
[----:B------:R-:W-:-:S03]  /*280c0*/  IADD3 R0, R0, 0x80, RZ ;  /* 0x0000008000007810 */ /* 0x000fc60007ffe0ff */
[----:B0-----:R-:W-:-:S05]  /*280d0*/  IMAD.WIDE.U32 R2, R5, 0x8, R2 ;  /* 0x0000000805027825 */ /* 0x001fca00078e0002 */
[----:B------:R1:W-:Y:S02]  /*280e0*/  STG.E.64 desc[UR36][R2.64], RZ ;  /* 0x000000ff02007986 */ /* 0x0003e4000c101b24 */
.L_x_3489:
        /* <DEDUP_REMOVED lines=8> */
.L_x_3490:
[----:B------:R-:W-:Y:S05]  /*28170*/  BSYNC B1 ;  /* 0x0000000000017941 */ /* 0x000fea0003800000 */
.L_x_3486:
[----:B------:R-:W-:-:S13]  /*28180*/  ISETP.GE.AND P0, PT, R0, R104, PT ;  /* 0x000000680000720c */ /* 0x000fda0003f06270 */
[----:B012---:R-:W0:Y:S01]  /*28190*/  @!P0 LDC.64 R2, c[0x0][0x258] ;  /* 0x00009600ff028b82 */ /* 0x007e220000000a00 */
[----:B------:R-:W-:Y:S01]  /*281a0*/  @!P0 IADD3 R5, R105, R0, RZ ;  /* 0x0000000069058210 */ /* 0x000fe20007ffe0ff */
[----:B------:R-:W-:-:S04]  /*281b0*/  @!P0 VIADD R0, R0, 0x80 ;  /* 0x0000008000008836 */ /* 0x000fc80000000000 */
[----:B0-----:R-:W-:-:S05]  /*281c0*/  @!P0 IMAD.WIDE.U32 R2, R5, 0x8, R2 ;  /* 0x0000000805028825 */ /* 0x001fca00078e0002 */
[----:B------:R2:W-:Y:S02]  /*281d0*/  @!P0 STG.E.64 desc[UR36][R2.64], RZ ;  /* 0x000000ff02008986 */ /* 0x0005e4000c101b24 */
.L_x_3491:
[----:B------:R-:W-:Y:S05]  /*281e0*/  BSYNC B0 ;  /* 0x0000000000007941 */ /* 0x000fea0003800000 */
.L_x_3485:
[----:B------:R-:W-:-:S13]  /*281f0*/  ISETP.GE.AND P0, PT, R0, R104, PT ;  /* 0x000000680000720c */ /* 0x000fda0003f06270 */
[----:B------:R-:W-:Y:S05]  /*28200*/  @P0 EXIT ;  /* 0x000000000000094d */ /* 0x000fea0003800000 */
[----:B012---:R-:W0:Y:S01]  /*28210*/  LDC.64 R2, c[0x0][0x258] ;  /* 0x00009600ff027b82 */ /* 0x007e220000000a00 */
[----:B------:R-:W-:-:S04]  /*28220*/  IMAD.IADD R105, R105, 0x1, R0 ;  /* 0x0000000169697824 */ /* 0x000fc800078e0200 */
[----:B0-----:R-:W-:-:S05]  /*28230*/  IMAD.WIDE.U32 R2, R105, 0x8, R2 ;  /* 0x0000000869027825 */ /* 0x001fca00078e0002 */
[----:B------:R-:W-:Y:S01]  /*28240*/  STG.E.64 desc[UR36][R2.64], RZ ;  /* 0x000000ff02007986 */ /* 0x000fe2000c101b24 */
[----:B------:R-:W-:Y:S05]  /*28250*/  EXIT ;  /* 0x000000000000794d */ /* 0x000fea0003800000 */
        .weak           $__internal_8_$__cuda_sm20_div_s64
        .type           $__internal_8_$__cuda_sm20_div_s64,@function
        .size           $__internal_8_$__cuda_sm20_div_s64,($__internal_9_$__cuda_sm20_rem_s64 - $__internal_8_$__cuda_sm20_div_s64)
$__internal_8_$__cuda_sm20_div_s64:
        /* <DEDUP_REMOVED lines=83> */
[----:B------:R-:W-:Y:S05]  /*28790*/  RET.REL.NODEC R6 `(_ZN2at6native29vectorized_elementwise_kernelILi4EZZZNS0_67_GLOBAL__N__bb565c37_34_ValidateCompressedIndicesKernel_cu_33a4b88b42_validate_compressed_sparse_indices_kernelILNS2_8CDimNameE1ENS2_18CUDAKernelLauncherENS2_14EmptyVecKernelENS2_8DummyVecELm0EEEvRKNS_6TensorESA_lllENKUlvE1_clEvENKUlvE0_clEvEUllllllE_St5arrayIPcLm6EEEEviT0_T1_) ;  /* 0xfffffd7806187950 */ /* 0x000fea0003c3ffff */
        .weak           $__internal_9_$__cuda_sm20_rem_s64
        .type           $__internal_9_$__cuda_sm20_rem_s64,@function
        .size           $__internal_9_$__cuda_sm20_rem_s64,(.L_x_32189 - $__internal_9_$__cuda_sm20_rem_s64)
$__internal_9_$__cuda_sm20_rem_s64:
        /* <DEDUP_REMOVED lines=77> */
[----:B------:R-:W-:Y:S06]  /*28c70*/  RET.REL.NODEC R4 `(_ZN2at6native29vectorized_elementwise_kernelILi4EZZZNS0_67_GLOBAL__N__bb565c37_34_ValidateCompressedIndicesKernel_cu_33a4b88b42_validate_compressed_sparse_indices_kernelILNS2_8CDimNameE1ENS2_18CUDAKernelLauncherENS2_14EmptyVecKernelENS2_8DummyVecELm0EEEvRKNS_6TensorESA_lllENKUlvE1_clEvENKUlvE0_clEvEUllllllE_St5arrayIPcLm6EEEEviT0_T1_) ;  /* 0xfffffd7004e07950 */ /* 0x000fec0003c3ffff */
.L_x_3492:
        /* <DEDUP_REMOVED lines=16> */
.L_x_32189:


//--------------------- .text._ZN2at6native29vectorized_elementwise_kernelILi8EZZZNS0_67_GLOBAL__N__bb565c37_34_ValidateCompressedIndicesKernel_cu_33a4b88b42_validate_compressed_sparse_indices_kernelILNS2_8CDimNameE1ENS2_18CUDAKernelLauncherENS2_14EmptyVecKernelENS2_8DummyVecELm0EEEvRKNS_6TensorESA_lllENKUlvE1_clEvENKUlvE0_clEvEUllllllE_St5arrayIPcLm6EEEEviT0_T1_ --------------------------
	.section	.text._ZN2at6native29vectorized_elementwise_kernelILi8EZZZNS0_67_GLOBAL__N__bb565c37_34_ValidateCompressedIndicesKernel_cu_33a4b88b42_validate_compressed_sparse_indices_kernelILNS2_8CDimNameE1ENS2_18CUDAKernelLauncherENS2_14EmptyVecKernelENS2_8DummyVecELm0EEEvRKNS_6TensorESA_lllENKUlvE1_clEvENKUlvE0_clEvEUllllllE_St5arrayIPcLm6EEEEviT0_T1_,"ax",@progbits
	.align	128
        .global         _ZN2at6native29vectorized_elementwise_kernelILi8EZZZNS0_67_GLOBAL__N__bb565c37_34_ValidateCompressedIndicesKernel_cu_33a4b88b42_validate_compressed_sparse_indices_kernelILNS2_8CDimNameE1ENS2_18CUDAKernelLauncherENS2_14EmptyVecKernelENS2_8DummyVecELm0EEEvRKNS_6TensorESA_lllENKUlvE1_clEvENKUlvE0_clEvEUllllllE_St5arrayIPcLm6EEEEviT0_T1_
        .type           _ZN2at6native29vectorized_elementwise_kernelILi8EZZZNS0_67_GLOBAL__N__bb565c37_34_ValidateCompressedIndicesKernel_cu_33a4b88b42_validate_compressed_sparse_indices_kernelILNS2_8CDimNameE1ENS2_18CUDAKernelLauncherENS2_14EmptyVecKernelENS2_8DummyVecELm0EEEvRKNS_6TensorESA_lllENKUlvE1_clEvENKUlvE0_clEvEUllllllE_St5arrayIPcLm6EEEEviT0_T1_,@function
        .size           _ZN2at6native29vectorized_elementwise_kernelILi8EZZZNS0_67_GLOBAL__N__bb565c37_34_ValidateCompressedIndicesKernel_cu_33a4b88b42_validate_compressed_sparse_indices_kernelILNS2_8CDimNameE1ENS2_18CUDAKernelLauncherENS2_14EmptyVecKernelENS2_8DummyVecELm0EEEvRKNS_6TensorESA_lllENKUlvE1_clEvENKUlvE0_clEvEUllllllE_St5arrayIPcLm6EEEEviT0_T1_,(.L_x_32191 - _ZN2at6native29vectorized_elementwise_kernelILi8EZZZNS0_67_GLOBAL__N__bb565c37_34_ValidateCompressedIndicesKernel_cu_33a4b88b42_validate_compressed_sparse_indices_kernelILNS2_8CDimNameE1ENS2_18CUDAKernelLauncherENS2_14EmptyVecKernelENS2_8DummyVecELm0EEEvRKNS_6TensorESA_lllENKUlvE1_clEvENKUlvE0_clEvEUllllllE_St5arrayIPcLm6EEEEviT0_T1_)
        .other          _ZN2at6native29vectorized_elementwise_kernelILi8EZZZNS0_67_GLOBAL__N__bb565c37_34_ValidateCompressedIndicesKernel_cu_33a4b88b42_validate_compressed_sparse_indices_kernelILNS2_8CDimNameE1ENS2_18CUDAKernelLauncherENS2_14EmptyVecKernelENS2_8DummyVecELm0EEEvRKNS_6TensorESA_lllENKUlvE1_clEvENKUlvE0_clEvEUllllllE_St5arrayIPcLm6EEEEviT0_T1_,@"STO_CUDA_ENTRY STV_DEFAULT"
_ZN2at6native29vectorized_elementwise_kernelILi8EZZZNS0_67_GLOBAL__N__bb565c37_34_ValidateCompressedIndicesKernel_cu_33a4b88b42_validate_compressed_sparse_indices_kernelILNS2_8CDimNameE1ENS2_18CUDAKernelLauncherENS2_14EmptyVecKernelENS2_8DummyVecELm0EEEvRKNS_6TensorESA_lllENKUlvE1_clEvENKUlvE0_clEvEUllllllE_St5arrayIPcLm6EEEEviT0_T1_:
.text._ZN2at6native29vectorized_elementwise_kernelILi8EZZZNS0_67_GLOBAL__N__bb565c37_34_ValidateCompressedIndicesKernel_cu_33a4b88b42_validate_compressed_sparse_indices_kernelILNS2_8CDimNameE1ENS2_18CUDAKernelLauncherENS2_14EmptyVecKernelENS2_8DummyVecELm0EEEvRKNS_6TensorESA_lllENKUlvE1_clEvENKUlvE0_clEvEUllllllE_St5arrayIPcLm6EEEEviT0_T1_:
        /* <DEDUP_REMOVED lines=74> */
.L_x_3497:
[----:B------:R-:W-:Y:S05]  /*04a0*/  BSYNC B7 ;  /* 0x0000000000077941 */ /* 0x000fea0003800000 */
.L_x_3496:
        /* <DEDUP_REMOVED lines=25> */
.L_x_3499:
[----:B------:R-:W-:Y:S05]  /*0640*/  BSYNC B7 ;  /* 0x0000000000077941 */ /* 0x000fea0003800000 */
.L_x_3498:
        /* <DEDUP_REMOVED lines=29> */
.L_x_3501:
[----:B------:R-:W-:Y:S05]  /*0820*/  BSYNC B7 ;  /* 0x0000000000077941 */ /* 0x000fea0003800000 */
.L_x_3500:
        /* <DEDUP_REMOVED lines=15> */
.L_x_3506:
        /* <DEDUP_REMOVED lines=25> */
.L_x_3505:
[----:B------:R-:W-:Y:S05]  /*0ab0*/  BSYNC B8 ;  /* 0x0000000000087941 */ /* 0x000fea0003800000 */
.L_x_3504:
[----:B------:R-:W-:-:S04]  /*0ac0*/  IADD3 R0, P0, R16, 0x8, RZ ;  /* 0x0000000810007810 */ /* 0x000fc80007f1e0ff */
[----:B------:R-:W-:Y:S02]  /*0ad0*/  IADD3.X R17, RZ, R17, RZ, P0, !PT ;  /* 0x00000011ff117210 */ /* 0x000fe400007fe4ff */
[----:B------:R-:W-:-:S04]  /*0ae0*/  ISETP.GE.U32.AND P0, PT, R0, R23, PT ;  /* 0x000000170000720c */ /* 0x000fc80003f06070 */
[----:B------:R-:W-:-:S13]  /*0af0*/  ISETP.GE.U32.AND.EX P0, PT, R17, R36, PT, P0 ;  /* 0x000000241100720c */ /* 0x000fda0003f06100 */
[----:B------:R-:W-:Y:S05]  /*0b00*/  @!P0 BRA `(.L_x_3506) ;  /* 0xfffffffc00848947 */ /* 0x000fea000383ffff */
.L_x_3503:
[----:B------:R-:W-:Y:S05]  /*0b10*/  BSYNC B7 ;  /* 0x0000000000077941 */ /* 0x000fea0003800000 */
.L_x_3502:
        /* <DEDUP_REMOVED lines=25> */
.L_x_3508:
[----:B------:R-:W-:Y:S05]  /*0cb0*/  BSYNC B7 ;  /* 0x0000000000077941 */ /* 0x000fea0003800000 */
.L_x_3507:
        /* <DEDUP_REMOVED lines=22> */
.L_x_3510:
[----:B------:R-:W-:Y:S05]  /*0e20*/  BSYNC B7 ;  /* 0x0000000000077941 */ /* 0x000fea0003800000 */
.L_x_3509:
        /* <DEDUP_REMOVED lines=29> */
.L_x_3512:
[----:B------:R-:W-:Y:S05]  /*1000*/  BSYNC B7 ;  /* 0x0000000000077941 */ /* 0x000fea0003800000 */
.L_x_3511:
        /* <DEDUP_REMOVED lines=15> */
.L_x_3517:
        /* <DEDUP_REMOVED lines=26> */
.L_x_3516:
[----:B------:R-:W-:Y:S05]  /*12a0*/  BSYNC B8 ;  /* 0x0000000000087941 */ /* 0x000fea0003800000 */
.L_x_3515:
[----:B------:R-:W-:-:S05]  /*12b0*/  IADD3 R0, P0, R18, 0x8, RZ ;  /* 0x0000000812007810 */ /* 0x000fca0007f1e0ff */
[----:B------:R-:W-:Y:S01]  /*12c0*/  IMAD.X R19, RZ, RZ, R19, P0 ;  /* 0x000000ffff137224 */ /* 0x000fe200000e0613 */
[----:B------:R-:W-:-:S04]  /*12d0*/  ISETP.GE.U32.AND P0, PT, R0, R17, PT ;  /* 0x000000110000720c */ /* 0x000fc80003f06070 */
[----:B------:R-:W-:-:S13]  /*12e0*/  ISETP.GE.U32.AND.EX P0, PT, R19, R38, PT, P0 ;  /* 0x000000261300720c */ /* 0x000fda0003f06100 */
[----:B------:R-:W-:Y:S05]  /*12f0*/  @!P0 BRA `(.L_x_3517) ;  /* 0xfffffffc00808947 */ /* 0x000fea000383ffff */
.L_x_3514:
[----:B------:R-:W-:Y:S05]  /*1300*/  BSYNC B7 ;  /* 0x0000000000077941 */ /* 0x000fea0003800000 */
.L_x_3513:
        /* <DEDUP_REMOVED lines=22> */
.L_x_3519:
[----:B------:R-:W-:Y:S05]  /*1470*/  BSYNC B7 ;  /* 0x0000000000077941 */ /* 0x000fea0003800000 */
.L_x_3518:
        /* <DEDUP_REMOVED lines=22> */
.L_x_3521:
[----:B------:R-:W-:Y:S05]  /*15e0*/  BSYNC B7 ;  /* 0x0000000000077941 */ /* 0x000fea0003800000 */
.L_x_3520:
        /* <DEDUP_REMOVED lines=29> */
.L_x_3523:
[----:B------:R-:W-:Y:S05]  /*17c0*/  BSYNC B7 ;  /* 0x0000000000077941 */ /* 0x000fea0003800000 */
.L_x_3522:
        /* <DEDUP_REMOVED lines=15> */
.L_x_3528:
        /* <DEDUP_REMOVED lines=25> */
.L_x_3527:
[----:B------:R-:W-:Y:S05]  /*1a50*/  BSYNC B8 ;  /* 0x0000000000087941 */ /* 0x000fea0003800000 */
.L_x_3526:
[----:B------:R-:W-:-:S05]  /*1a60*/  IADD3 R18, P0, R18, 0x8, RZ ;  /* 0x0000000812127810 */ /* 0x000fca0007f1e0ff */
[----:B------:R-:W-:Y:S01]  /*1a70*/  IMAD.X R19, RZ, RZ, R19, P0 ;  /* 0x000000ffff137224 */ /* 0x000fe200000e0613 */
[----:B------:R-:W-:-:S04]  /*1a80*/  ISETP.GE.U32.AND P0, PT, R18, R17, PT ;  /* 0x000000111200720c */ /* 0x000fc80003f06070 */
[----:B------:R-:W-:-:S13]  /*1a90*/  ISETP.GE.U32.AND.EX P0, PT, R19, R40, PT, P0 ;  /* 0x000000281300720c */ /* 0x000fda0003f06100 */
[----:B------:R-:W-:Y:S05]  /*1aa0*/  @!P0 BRA `(.L_x_3528) ;  /* 0xfffffffc00848947 */ /* 0x000fea000383ffff */
.L_x_3525:
[----:B------:R-:W-:Y:S05]  /*1ab0*/  BSYNC B7 ;  /* 0x0000000000077941 */ /* 0x000fea0003800000 */
.L_x_3524:
        /* <DEDUP_REMOVED lines=22> */
.L_x_3530:
[----:B------:R-:W-:Y:S05]  /*1c20*/  BSYNC B7 ;  /* 0x0000000000077941 */ /* 0x000fea0003800000 */
.L_x_3529:
        /* <DEDUP_REMOVED lines=22> */
.L_x_3532:
[----:B------:R-:W-:Y:S05]  /*1d90*/  BSYNC B7 ;  /* 0x0000000000077941 */ /* 0x000fea0003800000 */
.L_x_3531:
        /* <DEDUP_REMOVED lines=29> */
.L_x_3534:
[----:B------:R-:W-:Y:S05]  /*1f70*/  BSYNC B7 ;  /* 0x0000000000077941 */ /* 0x000fea0003800000 */
.L_x_3533:
        /* <DEDUP_REMOVED lines=15> */
.L_x_3539:
        /* <DEDUP_REMOVED lines=25> */
.L_x_3538:
[----:B------:R-:W-:Y:S05]  /*2200*/  BSYNC B8 ;  /* 0x0000000000087941 */ /* 0x000fea0003800000 */
.L_x_3537:
[----:B------:R-:W-:-:S05]  /*2210*/  IADD3 R18, P0, R18, 0x8, RZ ;  /* 0x0000000812127810 */ /* 0x000fca0007f1e0ff */
[----:B------:R-:W-:Y:S01]  /*2220*/  IMAD.X R19, RZ, RZ, R19, P0 ;  /* 0x000000ffff137224 */ /* 0x000fe200000e0613 */
[----:B------:R-:W-:-:S04]  /*2230*/  ISETP.GE.U32.AND P0, PT, R18, R17, PT ;  /* 0x000000111200720c */ /* 0x000fc80003f06070 */
[----:B------:R-:W-:-:S13]  /*2240*/  ISETP.GE.U32.AND.EX P0, PT, R19, R42, PT, P0 ;  /* 0x0000002a1300720c */ /* 0x000fda0003f06100 */
[----:B------:R-:W-:Y:S05]  /*2250*/  @!P0 BRA `(.L_x_3539) ;  /* 0xfffffffc00848947 */ /* 0x000fea000383ffff */
.L_x_3536:
[----:B------:R-:W-:Y:S05]  /*2260*/  BSYNC B7 ;  /* 0x0000000000077941 */ /* 0x000fea0003800000 */
.L_x_3535:
        /* <DEDUP_REMOVED lines=22> */
.L_x_3541:
[----:B------:R-:W-:Y:S05]  /*23d0*/  BSYNC B7 ;  /* 0x0000000000077941 */ /* 0x000fea0003800000 */
.L_x_3540:
        /* <DEDUP_REMOVED lines=22> */
.L_x_3543:
[----:B------:R-:W-:Y:S05]  /*2540*/  BSYNC B7 ;  /* 0x0000000000077941 */ /* 0x000fea0003800000 */
.L_x_3542:
        /* <DEDUP_REMOVED lines=29> */
.L_x_3545:
[----:B------:R-:W-:Y:S05]  /*2720*/  BSYNC B7 ;  /* 0x0000000000077941 */ /* 0x000fea0003800000 */
.L_x_3544:
        /* <DEDUP_REMOVED lines=15> */
.L_x_3550:
        /* <DEDUP_REMOVED lines=25> */
.L_x_3549:
[----:B------:R-:W-:Y:S05]  /*29b0*/  BSYNC B8 ;  /* 0x0000000000087941 */ /* 0x000fea0003800000 */
.L_x_3548:
[----:B------:R-:W-:-:S05]  /*29c0*/  IADD3 R18, P0, R18, 0x8, RZ ;  /* 0x0000000812127810 */ /* 0x000fca0007f1e0ff */
[----:B------:R-:W-:Y:S01]  /*29d0*/  IMAD.X R19, RZ, RZ, R19, P0 ;  /* 0x000000ffff137224 */ /* 0x000fe200000e0613 */
[----:B------:R-:W-:-:S04]  /*29e0*/  ISETP.GE.U32.AND P0, PT, R18, R17, PT ;  /* 0x000000111200720c */ /* 0x000fc80003f06070 */
[----:B------:R-:W-:-:S13]  /*29f0*/  ISETP.GE.U32.AND.EX P0, PT, R19, R44, PT, P0 ;  /* 0x0000002c1300720c */ /* 0x000fda0003f06100 */
[----:B------:R-:W-:Y:S05]  /*2a00*/  @!P0 BRA `(.L_x_3550) ;  /* 0xfffffffc00848947 */ /* 0x000fea000383ffff */
.L_x_3547:
[----:B------:R-:W-:Y:S05]  /*2a10*/  BSYNC B7 ;  /* 0x0000000000077941 */ /* 0x000fea0003800000 */
.L_x_3546:
        /* <DEDUP_REMOVED lines=22> */
.L_x_3552:
[----:B------:R-:W-:Y:S05]  /*2b80*/  BSYNC B7 ;  /* 0x0000000000077941 */ /* 0x000fea0003800000 */
.L_x_3551:
        /* <DEDUP_REMOVED lines=22> */
.L_x_3554:
[----:B------:R-:W-:Y:S05]  /*2cf0*/  BSYNC B7 ;  /* 0x0000000000077941 */ /* 0x000fea0003800000 */
.L_x_3553:
        /* <DEDUP_REMOVED lines=29> */
.L_x_3556:
[----:B------:R-:W-:Y:S05]  /*2ed0*/  BSYNC B7 ;  /* 0x0000000000077941 */ /* 0x000fea0003800000 */
.L_x_3555:
        /* <DEDUP_REMOVED lines=15> */
.L_x_3561:
        /* <DEDUP_REMOVED lines=25> */
.L_x_3560:
[----:B------:R-:W-:Y:S05]  /*3160*/  BSYNC B8 ;  /* 0x0000000000087941 */ /* 0x000fea0003800000 */
.L_x_3559:
[----:B------:R-:W-:-:S05]  /*3170*/  IADD3 R18, P0, R18, 0x8, RZ ;  /* 0x0000000812127810 */ /* 0x000fca0007f1e0ff */
[----:B------:R-:W-:Y:S01]  /*3180*/  IMAD.X R19, RZ, RZ, R19, P0 ;  /* 0x000000ffff137224 */ /* 0x000fe200000e0613 */
[----:B------:R-:W-:-:S04]  /*3190*/  ISETP.GE.U32.AND P0, PT, R18, R17, PT ;  /* 0x000000111200720c */ /* 0x000fc80003f06070 */
[----:B------:R-:W-:-:S13]  /*31a0*/  ISETP.GE.U32.AND.EX P0, PT, R19, R46, PT, P0 ;  /* 0x0000002e1300720c */ /* 0x000fda0003f06100 */
[----:B------:R-:W-:Y:S05]  /*31b0*/  @!P0 BRA `(.L_x_3561) ;  /* 0xfffffffc00848947 */ /* 0x000fea000383ffff */
.L_x_3558:
[----:B------:R-:W-:Y:S05]  /*31c0*/  BSYNC B7 ;  /* 0x0000000000077941 */ /* 0x000fea0003800000 */
.L_x_3557:
        /* <DEDUP_REMOVED lines=22> */
.L_x_3563:
[----:B------:R-:W-:Y:S05]  /*3330*/  BSYNC B7 ;  /* 0x0000000000077941 */ /* 0x000fea0003800000 */
.L_x_3562:
        /* <DEDUP_REMOVED lines=22> */
.L_x_3565:
[----:B------:R-:W-:Y:S05]  /*34a0*/  BSYNC B7 ;  /* 0x0000000000077941 */ /* 0x000fea0003800000 */
.L_x_3564:
        /* <DEDUP_REMOVED lines=29> */
.L_x_3567:
[----:B------:R-:W-:Y:S05]  /*3680*/  BSYNC B7 ;  /* 0x0000000000077941 */ /* 0x000fea0003800000 */
.L_x_3566:
        /* <DEDUP_REMOVED lines=15> */
.L_x_3572:
        /* <DEDUP_REMOVED lines=25> */
.L_x_3571:
[----:B------:R-:W-:Y:S05]  /*3910*/  BSYNC B8 ;  /* 0x0000000000087941 */ /* 0x000fea0003800000 */
.L_x_3570:
[----:B------:R-:W-:-:S05]  /*3920*/  IADD3 R18, P0, R18, 0x8, RZ ;  /* 0x0000000812127810 */ /* 0x000fca0007f1e0ff */
[----:B------:R-:W-:Y:S01]  /*3930*/  IMAD.X R19, RZ, RZ, R19, P0 ;  /* 0x000000ffff137224 */ /* 0x000fe200000e0613 */
[----:B------:R-:W-:-:S04]  /*3940*/  ISETP.GE.U32.AND P0, PT, R18, R17, PT ;  /* 0x000000111200720c */ /* 0x000fc80003f06070 */
[----:B------:R-:W-:-:S13]  /*3950*/  ISETP.GE.U32.AND.EX P0, PT, R19, R48, PT, P0 ;  /* 0x000000301300720c */ /* 0x000fda0003f06100 */
[----:B------:R-:W-:Y:S05]  /*3960*/  @!P0 BRA `(.L_x_3572) ;  /* 0xfffffffc00848947 */ /* 0x000fea000383ffff */
.L_x_3569:
[----:B------:R-:W-:Y:S05]  /*3970*/  BSYNC B7 ;  /* 0x0000000000077941 */ /* 0x000fea0003800000 */
.L_x_3568:
        /* <DEDUP_REMOVED lines=22> */
.L_x_3574:
[----:B------:R-:W-:Y:S05]  /*3ae0*/  BSYNC B7 ;  /* 0x0000000000077941 */ /* 0x000fea0003800000 */
.L_x_3573:
        /* <DEDUP_REMOVED lines=22> */
.L_x_3576:
[----:B------:R-:W-:Y:S05]  /*3c50*/  BSYNC B7 ;  /* 0x0000000000077941 */ /* 0x000fea0003800000 */
.L_x_3575:
        /* <DEDUP_REMOVED lines=29> */
.L_x_3578:
[----:B------:R-:W-:Y:S05]  /*3e30*/  BSYNC B7 ;  /* 0x0000000000077941 */ /* 0x000fea0003800000 */
.L_x_3577:
        /* <DEDUP_REMOVED lines=15> */
.L_x_3583:
        /* <DEDUP_REMOVED lines=25> */
.L_x_3582:
[----:B------:R-:W-:Y:S05]  /*40c0*/  BSYNC B8 ;  /* 0x0000000000087941 */ /* 0x000fea0003800000 */
.L_x_3581:
[----:B------:R-:W-:-:S05]  /*40d0*/  IADD3 R16, P0, R16, 0x8, RZ ;  /* 0x0000000810107810 */ /* 0x000fca0007f1e0ff */
[----:B------:R-:W-:Y:S01]  /*40e0*/  IMAD.X R17, RZ, RZ, R17, P0 ;  /* 0x000000ffff117224 */ /* 0x000fe200000e0611 */
[----:B------:R-:W-:-:S04]  /*40f0*/  ISETP.GE.U32.AND P0, PT, R16, R18, PT ;  /* 0x000000121000720c */ /* 0x000fc80003f06070 */
[----:B------:R-:W-:-:S13]  /*4100*/  ISETP.GE.U32.AND.EX P0, PT, R17, R50, PT, P0 ;  /* 0x000000321100720c */ /* 0x000fda0003f06100 */
[----:B------:R-:W-:Y:S05]  /*4110*/  @!P0 BRA `(.L_x_3583) ;  /* 0xfffffffc00848947 */ /* 0x000fea000383ffff */
.L_x_3580:
[----:B------:R-:W-:Y:S05]  /*4120*/  BSYNC B7 ;  /* 0x0000000000077941 */ /* 0x000fea0003800000 */
.L_x_3579:
[----:B------:R-:W-:Y:S05]  /*4130*/  BRA `(.L_x_3584) ;  /* 0x000000f400307947 */ /* 0x000fea0003800000 */
.L_x_3495:
        /* <DEDUP_REMOVED lines=23> */
.L_x_3586:
[----:B------:R-:W-:Y:S05]  /*42b0*/  BSYNC B7 ;  /* 0x0000000000077941 */ /* 0x000fea0003800000 */
.L_x_3585:
        /* <DEDUP_REMOVED lines=25> */
.L_x_3588:
[----:B------:R-:W-:Y:S05]  /*4450*/  BSYNC B7 ;  /* 0x0000000000077941 */ /* 0x000fea0003800000 */
.L_x_3587:
        /* <DEDUP_REMOVED lines=29> */
.L_x_3590:
[----:B------:R-:W-:Y:S05]  /*4630*/  BSYNC B7 ;  /* 0x0000000000077941 */ /* 0x000fea0003800000 */
.L_x_3589:
        /* <DEDUP_REMOVED lines=18> */
.L_x_3604:
        /* <DEDUP_REMOVED lines=11> */
[----:B------:R-:W-:Y:S05]  /*4810*/  CALL.REL.NOINC `($__internal_10_$__cuda_sm20_div_s64) ;  /* 0x0000023800907944 */ /* 0x000fea0003c00000 */
[----:B------:R-:W-:Y:S02]  /*4820*/  IMAD.MOV.U32 R52, RZ, RZ, R4 ;  /* 0x000000ffff347224 */ /* 0x000fe400078e0004 */
[----:B------:R-:W-:Y:S01]  /*4830*/  IMAD.MOV.U32 R53, RZ, RZ, R3 ;  /* 0x000000ffff357224 */ /* 0x000fe200078e0003 */
[----:B------:R-:W-:Y:S06]  /*4840*/  BRA `(.L_x_3594) ;  /* 0x00000000004c7947 */ /* 0x000fec0003800000 */
.L_x_3593:
        /* <DEDUP_REMOVED lines=19> */
.L_x_3594:
[----:B------:R-:W-:Y:S05]  /*4980*/  BSYNC B1 ;  /* 0x0000000000017941 */ /* 0x000fea0003800000 */
.L_x_3592:
        /* <DEDUP_REMOVED lines=27> */
[----:B------:R-:W-:Y:S05]  /*4b40*/  CALL.REL.NOINC `($__internal_10_$__cuda_sm20_div_s64) ;  /* 0x0000023400c47944 */ /* 0x000fea0003c00000 */
[----:B------:R-:W-:Y:S02]  /*4b50*/  IMAD.MOV.U32 R14, RZ, RZ, R4 ;  /* 0x000000ffff0e7224 */ /* 0x000fe400078e0004 */
[----:B------:R-:W-:Y:S01]  /*4b60*/  IMAD.MOV.U32 R15, RZ, RZ, R3 ;  /* 0x000000ffff0f7224 */ /* 0x000fe200078e0003 */
[----:B------:R-:W-:Y:S06]  /*4b70*/  BRA `(.L_x_3597) ;  /* 0x00000000004c7947 */ /* 0x000fec0003800000 */
.L_x_3596:
        /* <DEDUP_REMOVED lines=19> */
.L_x_3597:
[----:B------:R-:W-:Y:S05]  /*4cb0*/  BSYNC B1 ;  /* 0x0000000000017941 */ /* 0x000fea0003800000 */
.L_x_3595:
        /* <DEDUP_REMOVED lines=29> */
.L_x_3599:
        /* <DEDUP_REMOVED lines=19> */
.L_x_3600:
[----:B------:R-:W-:Y:S05]  /*4fc0*/  BSYNC B1 ;  /* 0x0000000000017941 */ /* 0x000fea0003800000 */
.L_x_3598:
        /* <DEDUP_REMOVED lines=29> */
.L_x_3602:
        /* <DEDUP_REMOVED lines=19> */
.L_x_3603:
[----:B------:R-:W-:Y:S05]  /*52d0*/  BSYNC B1 ;  /* 0x0000000000017941 */ /* 0x000fea0003800000 */
.L_x_3601:
        /* <DEDUP_REMOVED lines=21> */
.L_x_3591:
        /* <DEDUP_REMOVED lines=14> */
[----:B------:R-:W-:Y:S05]  /*5510*/  CALL.REL.NOINC `($__internal_10_$__cuda_sm20_div_s64) ;  /* 0x0000022c00507944 */ /* 0x000fea0003c00000 */
[----:B------:R-:W-:Y:S01]  /*5520*/  MOV R12, R4 ;  /* 0x00000004000c7202 */ /* 0x000fe20000000f00 */
[----:B------:R-:W-:Y:S01]  /*5530*/  IMAD.MOV.U32 R13, RZ, RZ, R3 ;  /* 0x000000ffff0d7224 */ /* 0x000fe200078e0003 */
[----:B------:R-:W-:Y:S06]  /*5540*/  BRA `(.L_x_3608) ;  /* 0x00000000004c7947 */ /* 0x000fec0003800000 */
.L_x_3607:
        /* <DEDUP_REMOVED lines=19> */
.L_x_3608:
[----:B------:R-:W-:Y:S05]  /*5680*/  BSYNC B0 ;  /* 0x0000000000007941 */ /* 0x000fea0003800000 */
.L_x_3606:
        /* <DEDUP_REMOVED lines=33> */
[----:B------:R-:W-:Y:S05]  /*58a0*/  CALL.REL.NOINC `($__internal_10_$__cuda_sm20_div_s64) ;  /* 0x00000228006c7944 */ /* 0x000fea0003c00000 */
[----:B------:R-:W-:Y:S01]  /*58b0*/  MOV R5, R3 ;  /* 0x0000000300057202 */ /* 0x000fe20000000f00 */
[----:B------:R-:W-:Y:S06]  /*58c0*/  BRA `(.L_x_3611) ;  /* 0x00000000004c7947 */ /* 0x000fec0003800000 */
.L_x_3610:
        /* <DEDUP_REMOVED lines=19> */
.L_x_3611:
[----:B------:R-:W-:Y:S05]  /*5a00*/  BSYNC B0 ;  /* 0x0000000000007941 */ /* 0x000fea0003800000 */
.L_x_3609:
        /* <DEDUP_REMOVED lines=34> */
[----:B------:R-:W-:Y:S05]  /*5c30*/  CALL.REL.NOINC `($__internal_11_$__cuda_sm20_rem_s64) ;  /* 0x0000022800d87944 */ /* 0x000fea0003c00000 */
[----:B------:R-:W-:Y:S01]  /*5c40*/  MOV R4, R3 ;  /* 0x0000000300047202 */ /* 0x000fe20000000f00 */
[----:B------:R-:W-:Y:S01]  /*5c50*/  IMAD.MOV.U32 R5, RZ, RZ, R0 ;  /* 0x000000ffff057224 */ /* 0x000fe200078e0000 */
[----:B------:R-:W-:Y:S06]  /*5c60*/  BRA `(.L_x_3614) ;  /* 0x0000000000487947 */ /* 0x000fec0003800000 */
.L_x_3613:
        /* <DEDUP_REMOVED lines=18> */
.L_x_3614:
[----:B------:R-:W-:Y:S05]  /*5d90*/  BSYNC B0 ;  /* 0x0000000000007941 */ /* 0x000fea0003800000 */
.L_x_3612:
        /* <DEDUP_REMOVED lines=12> */
.L_x_3605:
        /* <DEDUP_REMOVED lines=19> */
.L_x_3619:
        /* <DEDUP_REMOVED lines=25> */
.L_x_3618:
[----:B------:R-:W-:Y:S05]  /*6120*/  BSYNC B8 ;  /* 0x0000000000087941 */ /* 0x000fea0003800000 */
.L_x_3617:
[----:B------:R-:W-:-:S05]  /*6130*/  IADD3 R16, P0, R16, 0x8, RZ ;  /* 0x0000000810107810 */ /* 0x000fca0007f1e0ff */
[----:B------:R-:W-:Y:S01]  /*6140*/  IMAD.X R17, RZ, RZ, R17, P0 ;  /* 0x000000ffff117224 */ /* 0x000fe200000e0611 */
[----:B------:R-:W-:-:S04]  /*6150*/  ISETP.GE.U32.AND P0, PT, R16, R23, PT ;  /* 0x000000171000720c */ /* 0x000fc80003f06070 */
[----:B------:R-:W-:-:S13]  /*6160*/  ISETP.GE.U32.AND.EX P0, PT, R17, R56, PT, P0 ;  /* 0x000000381100720c */ /* 0x000fda0003f06100 */
[----:B------:R-:W-:Y:S05]  /*6170*/  @!P0 BRA `(.L_x_3619) ;  /* 0xfffffffc00848947 */ /* 0x000fea000383ffff */
.L_x_3616:
[----:B------:R-:W-:Y:S05]  /*6180*/  BSYNC B7 ;  /* 0x0000000000077941 */ /* 0x000fea0003800000 */
.L_x_3615:
        /* <DEDUP_REMOVED lines=25> */
.L_x_3621:
[----:B------:R-:W-:Y:S05]  /*6320*/  BSYNC B7 ;  /* 0x0000000000077941 */ /* 0x000fea0003800000 */
.L_x_3620:
        /* <DEDUP_REMOVED lines=22> */
.L_x_3623:
[----:B------:R-:W-:Y:S05]  /*6490*/  BSYNC B7 ;  /* 0x0000000000077941 */ /* 0x000fea0003800000 */
.L_x_3622:
        /* <DEDUP_REMOVED lines=29> */
.L_x_3625:
[----:B------:R-:W-:Y:S05]  /*6670*/  BSYNC B7 ;  /* 0x0000000000077941 */ /* 0x000fea0003800000 */
.L_x_3624:
        /* <DEDUP_REMOVED lines=14> */
.L_x_3639:
        /* <DEDUP_REMOVED lines=15> */
.L_x_3628:
        /* <DEDUP_REMOVED lines=19> */
.L_x_3629:
[----:B------:R-:W-:Y:S05]  /*6980*/  BSYNC B1 ;  /* 0x0000000000017941 */ /* 0x000fea0003800000 */
.L_x_3627:
        /* <DEDUP_REMOVED lines=30> */
.L_x_3631:
        /* <DEDUP_REMOVED lines=19> */
.L_x_3632:
[----:B------:R-:W-:Y:S05]  /*6ca0*/  BSYNC B1 ;  /* 0x0000000000017941 */ /* 0x000fea0003800000 */
.L_x_3630:
        /* <DEDUP_REMOVED lines=29> */
.L_x_3634:
        /* <DEDUP_REMOVED lines=19> */
.L_x_3635:
[----:B------:R-:W-:Y:S05]  /*6fb0*/  BSYNC B1 ;  /* 0x0000000000017941 */ /* 0x000fea0003800000 */
.L_x_3633:
        /* <DEDUP_REMOVED lines=28> */
.L_x_3637:
        /* <DEDUP_REMOVED lines=19> */
.L_x_3638:
[----:B------:R-:W-:Y:S05]  /*72b0*/  BSYNC B1 ;  /* 0x0000000000017941 */ /* 0x000fea0003800000 */
.L_x_3636:
        /* <DEDUP_REMOVED lines=20> */
.L_x_3626:
        /* <DEDUP_REMOVED lines=18> */
.L_x_3642:
        /* <DEDUP_REMOVED lines=19> */
.L_x_3643:
[----:B------:R-:W-:Y:S05]  /*7650*/  BSYNC B0 ;  /* 0x0000000000007941 */ /* 0x000fea0003800000 */
.L_x_3641:
        /* <DEDUP_REMOVED lines=27> */
[----:B------:R-:W-:Y:S05]  /*7810*/  CALL.REL.NOINC `($__internal_10_$__cuda_sm20_div_s64) ;  /* 0x0000020800907944 */ /* 0x000fea0003c00000 */
[----:B------:R-:W-:Y:S01]  /*7820*/  IMAD.MOV.U32 R5, RZ, RZ, R3 ;  /* 0x000000ffff057224 */ /* 0x000fe200078e0003 */
[----:B------:R-:W-:Y:S06]  /*7830*/  BRA `(.L_x_3646) ;  /* 0x00000000004c7947 */ /* 0x000fec0003800000 */
.L_x_3645:
        /* <DEDUP_REMOVED lines=19> */
.L_x_3646:
[----:B------:R-:W-:Y:S05]  /*7970*/  BSYNC B0 ;  /* 0x0000000000007941 */ /* 0x000fea0003800000 */
.L_x_3644:
        /* <DEDUP_REMOVED lines=25> */
[----:B------:R-:W-:Y:S05]  /*7b10*/  CALL.REL.NOINC `($__internal_11_$__cuda_sm20_rem_s64) ;  /* 0x0000020c00207944 */ /* 0x000fea0003c00000 */
[----:B------:R-:W-:Y:S02]  /*7b20*/  IMAD.MOV.U32 R4, RZ, RZ, R3 ;  /* 0x000000ffff047224 */ /* 0x000fe400078e0003 */
[----:B------:R-:W-:Y:S01]  /*7b30*/  IMAD.MOV.U32 R5, RZ, RZ, R0 ;  /* 0x000000ffff057224 */ /* 0x000fe200078e0000 */
[----:B------:R-:W-:Y:S06]  /*7b40*/  BRA `(.L_x_3649) ;  /* 0x0000000000487947 */ /* 0x000fec0003800000 */
.L_x_3648:
        /* <DEDUP_REMOVED lines=18> */
.L_x_3649:
[----:B------:R-:W-:Y:S05]  /*7c70*/  BSYNC B0 ;  /* 0x0000000000007941 */ /* 0x000fea0003800000 */
.L_x_3647:
[----:B------:R-:W2:Y:S02]  /*7c80*/  LDG.E.64 R14, desc[UR36][R14.64+-0x10] ;  /* 0xfffff0240e0e7981 */ /* 0x000ea4000c1e1b00 */
[----:B--2---:R-:W-:Y:S02]  /*7c90*/  IMAD R3, R5, R14, RZ ;  /* 0x0000000e05037224 */ /* 0x004fe400078e02ff */
[----:B------:R-:W-:-:S04]  /*7ca0*/  IMAD.WIDE.U32 R36, R14, R4, R36 ;  /* 0x000000040e247225 */ /* 0x000fc800078e0024 */
[----:B------:R-:W-:-:S04]  /*7cb0*/  IMAD R3, R15, R4, R3 ;  /* 0x000000040f037224 */ /* 0x000fc800078e0203 */
[----:B------:R-:W-:-:S07]  /*7cc0*/  IMAD.IADD R37, R37, 0x1, R3 ;  /* 0x0000000125257824 */ /* 0x000fce00078e0203 */
.L_x_3640:
        /* <DEDUP_REMOVED lines=19> */
.L_x_3654:
        /* <DEDUP_REMOVED lines=25> */
.L_x_3653:
[----:B------:R-:W-:Y:S05]  /*7f90*/  BSYNC B8 ;  /* 0x0000000000087941 */ /* 0x000fea0003800000 */
.L_x_3652:
[----:B------:R-:W-:-:S04]  /*7fa0*/  IADD3 R16, P0, R16, 0x8, RZ ;  /* 0x0000000810107810 */ /* 0x000fc80007f1e0ff */
[----:B------:R-:W-:Y:S02]  /*7fb0*/  IADD3.X R17, RZ, R17, RZ, P0, !PT ;  /* 0x00000011ff117210 */ /* 0x000fe400007fe4ff */
[----:B------:R-:W-:-:S04]  /*7fc0*/  ISETP.GE.U32.AND P0, PT, R16, R19, PT ;  /* 0x000000131000720c */ /* 0x000fc80003f06070 */
[----:B------:R-:W-:-:S13]  /*7fd0*/  ISETP.GE.U32.AND.EX P0, PT, R17, R18, PT, P0 ;  /* 0x000000121100720c */ /* 0x000fda0003f06100 */
[----:B------:R-:W-:Y:S05]  /*7fe0*/  @!P0 BRA `(.L_x_3654) ;  /* 0xfffffffc00848947 */ /* 0x000fea000383ffff */
.L_x_3651:
[----:B------:R-:W-:Y:S05]  /*7ff0*/  BSYNC B7 ;  /* 0x0000000000077941 */ /* 0x000fea0003800000 */
.L_x_3650:
        /* <DEDUP_REMOVED lines=22> */
.L_x_3656:
[----:B------:R-:W-:Y:S05]  /*8160*/  BSYNC B7 ;  /* 0x0000000000077941 */ /* 0x000fea0003800000 */
.L_x_3655:
        /* <DEDUP_REMOVED lines=22> */
.L_x_3658:
[----:B------:R-:W-:Y:S05]  /*82d0*/  BSYNC B7 ;  /* 0x0000000000077941 */ /* 0x000fea0003800000 */
.L_x_3657:
        /* <DEDUP_REMOVED lines=29> */
.L_x_3660:
[----:B------:R-:W-:Y:S05]  /*84b0*/  BSYNC B7 ;  /* 0x0000000000077941 */ /* 0x000fea0003800000 */
.L_x_3659:
        /* <DEDUP_REMOVED lines=14> */
.L_x_3674:
        /* <DEDUP_REMOVED lines=13> */
[----:B------:R-:W-:Y:S01]  /*8670*/  IMAD.MOV.U32 R14, RZ, RZ, R4 ;  /* 0x000000ffff0e7224 */ /* 0x000fe200078e0004 */
[----:B------:R-:W-:Y:S01]  /*8680*/  MOV R15, R3 ;  /* 0x00000003000f7202 */ /* 0x000fe20000000f00 */
[----:B------:R-:W-:Y:S06]  /*8690*/  BRA `(.L_x_3664) ;  /* 0x00000000004c7947 */ /* 0x000fec0003800000 */
.L_x_3663:
        /* <DEDUP_REMOVED lines=19> */
.L_x_3664:
[----:B------:R-:W-:Y:S05]  /*87d0*/  BSYNC B1 ;  /* 0x0000000000017941 */ /* 0x000fea0003800000 */
.L_x_3662:
        /* <DEDUP_REMOVED lines=26> */
[----:B------:R-:W-:Y:S01]  /*8980*/  IMAD.MOV.U32 R22, RZ, RZ, R4 ;  /* 0x000000ffff167224 */ /* 0x000fe200078e0004 */
[----:B------:R-:W-:Y:S01]  /*8990*/  MOV R23, R3 ;  /* 0x0000000300177202 */ /* 0x000fe20000000f00 */
[----:B------:R-:W-:Y:S06]  /*89a0*/  BRA `(.L_x_3667) ;  /* 0x00000000004c7947 */ /* 0x000fec0003800000 */
.L_x_3666:
        /* <DEDUP_REMOVED lines=19> */
.L_x_3667:
[----:B------:R-:W-:Y:S05]  /*8ae0*/  BSYNC B1 ;  /* 0x0000000000017941 */ /* 0x000fea0003800000 */
.L_x_3665:
        /* <DEDUP_REMOVED lines=29> */
.L_x_3669:
        /* <DEDUP_REMOVED lines=19> */
.L_x_3670:
[----:B------:R-:W-:Y:S05]  /*8df0*/  BSYNC B1 ;  /* 0x0000000000017941 */ /* 0x000fea0003800000 */
.L_x_3668:
        /* <DEDUP_REMOVED lines=28> */
.L_x_3672:
        /* <DEDUP_REMOVED lines=19> */
.L_x_3673:
[----:B------:R-:W-:Y:S05]  /*90f0*/  BSYNC B1 ;  /* 0x0000000000017941 */ /* 0x000fea0003800000 */
.L_x_3671:
        /* <DEDUP_REMOVED lines=20> */
.L_x_3661:
        /* <DEDUP_REMOVED lines=18> */
.L_x_3677:
        /* <DEDUP_REMOVED lines=19> */
.L_x_3678:
[----:B------:R-:W-:Y:S05]  /*9490*/  BSYNC B0 ;  /* 0x0000000000007941 */ /* 0x000fea0003800000 */
.L_x_3676:
        /* <DEDUP_REMOVED lines=28> */
[----:B------:R-:W-:Y:S01]  /*9660*/  IMAD.MOV.U32 R5, RZ, RZ, R3 ;  /* 0x000000ffff057224 */ /* 0x000fe200078e0003 */
[----:B------:R-:W-:Y:S06]  /*9670*/  BRA `(.L_x_3681) ;  /* 0x00000000004c7947 */ /* 0x000fec0003800000 */
.L_x_3680:
        /* <DEDUP_REMOVED lines=19> */
.L_x_3681:
[----:B------:R-:W-:Y:S05]  /*97b0*/  BSYNC B0 ;  /* 0x0000000000007941 */ /* 0x000fea0003800000 */
.L_x_3679:
        /* <DEDUP_REMOVED lines=26> */
[----:B------:R-:W-:Y:S01]  /*9960*/  IMAD.MOV.U32 R4, RZ, RZ, R3 ;  /* 0x000000ffff047224 */ /* 0x000fe200078e0003 */
[----:B------:R-:W-:Y:S01]  /*9970*/  MOV R5, R0 ;  /* 0x0000000000057202 */ /* 0x000fe20000000f00 */
[----:B------:R-:W-:Y:S06]  /*9980*/  BRA `(.L_x_3684) ;  /* 0x0000000000487947 */ /* 0x000fec0003800000 */
.L_x_3683:
        /* <DEDUP_REMOVED lines=18> */
.L_x_3684:
[----:B------:R-:W-:Y:S05]  /*9ab0*/  BSYNC B0 ;  /* 0x0000000000007941 */ /* 0x000fea0003800000 */
.L_x_3682:
[----:B------:R-:W2:Y:S02]  /*9ac0*/  LDG.E.64 R12, desc[UR36][R12.64+-0x10] ;  /* 0xfffff0240c0c7981 */ /* 0x000ea4000c1e1b00 */
[----:B--2---:R-:W-:Y:S02]  /*9ad0*/  IMAD R3, R5, R12, RZ ;  /* 0x0000000c05037224 */ /* 0x004fe400078e02ff */
[----:B------:R-:W-:-:S04]  /*9ae0*/  IMAD.WIDE.U32 R22, R12, R4, R22 ;  /* 0x000000040c167225 */ /* 0x000fc800078e0016 */
[----:B------:R-:W-:-:S04]  /*9af0*/  IMAD R3, R13, R4, R3 ;  /* 0x000000040d037224 */ /* 0x000fc800078e0203 */
[----:B------:R-:W-:-:S07]  /*9b00*/  IMAD.IADD R23, R23, 0x1, R3 ;  /* 0x0000000117177824 */ /* 0x000fce00078e0203 */
.L_x_3675:
        /* <DEDUP_REMOVED lines=19> */
.L_x_3689:
        /* <DEDUP_REMOVED lines=25> */
.L_x_3688:
[----:B------:R-:W-:Y:S05]  /*9dd0*/  BSYNC B8 ;  /* 0x0000000000087941 */ /* 0x000fea0003800000 */
.L_x_3687:
[----:B------:R-:W-:-:S05]  /*9de0*/  IADD3 R16, P0, R16, 0x8, RZ ;  /* 0x0000000810107810 */ /* 0x000fca0007f1e0ff */
[----:B------:R-:W-:Y:S01]  /*9df0*/  IMAD.X R17, RZ, RZ, R17, P0 ;  /* 0x000000ffff117224 */ /* 0x000fe200000e0611 */
[----:B------:R-:W-:-:S04]  /*9e00*/  ISETP.GE.U32.AND P0, PT, R16, R19, PT ;  /* 0x000000131000720c */ /* 0x000fc80003f06070 */
[----:B------:R-:W-:-:S13]  /*9e10*/  ISETP.GE.U32.AND.EX P0, PT, R17, R18, PT, P0 ;  /* 0x000000121100720c */ /* 0x000fda0003f06100 */
[----:B------:R-:W-:Y:S05]  /*9e20*/  @!P0 BRA `(.L_x_3689) ;  /* 0xfffffffc00848947 */ /* 0x000fea000383ffff */
.L_x_3686:
[----:B------:R-:W-:Y:S05]  /*9e30*/  BSYNC B7 ;  /* 0x0000000000077941 */ /* 0x000fea0003800000 */
.L_x_3685:
        /* <DEDUP_REMOVED lines=22> */
.L_x_3691:
[----:B------:R-:W-:Y:S05]  /*9fa0*/  BSYNC B7 ;  /* 0x0000000000077941 */ /* 0x000fea0003800000 */
.L_x_3690:
        /* <DEDUP_REMOVED lines=22> */
.L_x_3693:
[----:B------:R-:W-:Y:S05]  /*a110*/  BSYNC B7 ;  /* 0x0000000000077941 */ /* 0x000fea0003800000 */
.L_x_3692:
        /* <DEDUP_REMOVED lines=29> */
.L_x_3695:
[----:B------:R-:W-:Y:S05]  /*a2f0*/  BSYNC B7 ;  /* 0x0000000000077941 */ /* 0x000fea0003800000 */
.L_x_3694:
        /* <DEDUP_REMOVED lines=17> */
.L_x_3709:
        /* <DEDUP_REMOVED lines=16> */
.L_x_3698:
        /* <DEDUP_REMOVED lines=19> */
.L_x_3699:
[----:B------:R-:W-:Y:S05]  /*a640*/  BSYNC B1 ;  /* 0x0000000000017941 */ /* 0x000fea0003800000 */
.L_x_3697:
        /* <DEDUP_REMOVED lines=31> */
.L_x_3701:
        /* <DEDUP_REMOVED lines=19> */
.L_x_3702:
[----:B------:R-:W-:Y:S05]  /*a970*/  BSYNC B1 ;  /* 0x0000000000017941 */ /* 0x000fea0003800000 */
.L_x_3700:
        /* <DEDUP_REMOVED lines=29> */
.L_x_3704:
        /* <DEDUP_REMOVED lines=19> */
.L_x_3705:
[----:B------:R-:W-:Y:S05]  /*ac80*/  BSYNC B1 ;  /* 0x0000000000017941 */ /* 0x000fea0003800000 */
.L_x_3703:
        /* <DEDUP_REMOVED lines=28> */
.L_x_3707:
        /* <DEDUP_REMOVED lines=19> */
.L_x_3708:
[----:B------:R-:W-:Y:S05]  /*af80*/  BSYNC B1 ;  /* 0x0000000000017941 */ /* 0x000fea0003800000 */
.L_x_3706:
        /* <DEDUP_REMOVED lines=21> */
.L_x_3696:
        /* <DEDUP_REMOVED lines=18> */
.L_x_3712:
        /* <DEDUP_REMOVED lines=19> */
.L_x_3713:
[----:B------:R-:W-:Y:S05]  /*b330*/  BSYNC B0 ;  /* 0x0000000000007941 */ /* 0x000fea0003800000 */
.L_x_3711:
        /* <DEDUP_REMOVED lines=33> */
.L_x_3715:
        /* <DEDUP_REMOVED lines=19> */
.L_x_3716:
[----:B------:R-:W-:Y:S05]  /*b680*/  BSYNC B0 ;  /* 0x0000000000007941 */ /* 0x000fea0003800000 */
.L_x_3714:
        /* <DEDUP_REMOVED lines=32> */
.L_x_3718:
        /* <DEDUP_REMOVED lines=18> */
.L_x_3719:
[----:B------:R-:W-:Y:S05]  /*b9b0*/  BSYNC B0 ;  /* 0x0000000000007941 */ /* 0x000fea0003800000 */
.L_x_3717:
        /* <DEDUP_REMOVED lines=8> */
.L_x_3710:
        /* <DEDUP_REMOVED lines=19> */
.L_x_3724:
        /* <DEDUP_REMOVED lines=25> */
.L_x_3723:
[----:B------:R-:W-:Y:S05]  /*bd00*/  BSYNC B8 ;  /* 0x0000000000087941 */ /* 0x000fea0003800000 */
.L_x_3722:
[----:B------:R-:W-:-:S05]  /*bd10*/  IADD3 R16, P0, R16, 0x8, RZ ;  /* 0x0000000810107810 */ /* 0x000fca0007f1e0ff */
[----:B------:R-:W-:Y:S01]  /*bd20*/  IMAD.X R17, RZ, RZ, R17, P0 ;  /* 0x000000ffff117224 */ /* 0x000fe200000e0611 */
[----:B------:R-:W-:-:S04]  /*bd30*/  ISETP.GE.U32.AND P0, PT, R16, R19, PT ;  /* 0x000000131000720c */ /* 0x000fc80003f06070 */
[----:B------:R-:W-:-:S13]  /*bd40*/  ISETP.GE.U32.AND.EX P0, PT, R17, R24, PT, P0 ;  /* 0x000000181100720c */ /* 0x000fda0003f06100 */
[----:B------:R-:W-:Y:S05]  /*bd50*/  @!P0 BRA `(.L_x_3724) ;  /* 0xfffffffc00848947 */ /* 0x000fea000383ffff */
.L_x_3721:
[----:B------:R-:W-:Y:S05]  /*bd60*/  BSYNC B7 ;  /* 0x0000000000077941 */ /* 0x000fea0003800000 */
.L_x_3720:
        /* <DEDUP_REMOVED lines=22> */
.L_x_3726:
[----:B------:R-:W-:Y:S05]  /*bed0*/  BSYNC B7 ;  /* 0x0000000000077941 */ /* 0x000fea0003800000 */
.L_x_3725:
        /* <DEDUP_REMOVED lines=22> */
.L_x_3728:
[----:B------:R-:W-:Y:S05]  /*c040*/  BSYNC B7 ;  /* 0x0000000000077941 */ /* 0x000fea0003800000 */
.L_x_3727:
        /* <DEDUP_REMOVED lines=29> */
.L_x_3730:
[----:B------:R-:W-:Y:S05]  /*c220*/  BSYNC B7 ;  /* 0x0000000000077941 */ /* 0x000fea0003800000 */
.L_x_3729:
        /* <DEDUP_REMOVED lines=14> */
.L_x_3744:
        /* <DEDUP_REMOVED lines=16> */
.L_x_3733:
        /* <DEDUP_REMOVED lines=19> */
.L_x_3734:
[----:B------:R-:W-:Y:S05]  /*c540*/  BSYNC B1 ;  /* 0x0000000000017941 */ /* 0x000fea0003800000 */
.L_x_3732:
        /* <DEDUP_REMOVED lines=29> */
.L_x_3736:
        /* <DEDUP_REMOVED lines=19> */
.L_x_3737:
[----:B------:R-:W-:Y:S05]  /*c850*/  BSYNC B1 ;  /* 0x0000000000017941 */ /* 0x000fea0003800000 */
.L_x_3735:
        /* <DEDUP_REMOVED lines=29> */
.L_x_3739:
        /* <DEDUP_REMOVED lines=19> */
.L_x_3740:
[----:B------:R-:W-:Y:S05]  /*cb60*/  BSYNC B1 ;  /* 0x0000000000017941 */ /* 0x000fea0003800000 */
.L_x_3738:
        /* <DEDUP_REMOVED lines=28> */
.L_x_3742:
        /* <DEDUP_REMOVED lines=19> */
.L_x_3743:
[----:B------:R-:W-:Y:S05]  /*ce60*/  BSYNC B1 ;  /* 0x0000000000017941 */ /* 0x000fea0003800000 */
.L_x_3741:
        /* <DEDUP_REMOVED lines=20> */
.L_x_3731:
        /* <DEDUP_REMOVED lines=18> */
.L_x_3747:
        /* <DEDUP_REMOVED lines=19> */
.L_x_3748:
[----:B------:R-:W-:Y:S05]  /*d200*/  BSYNC B0 ;  /* 0x0000000000007941 */ /* 0x000fea0003800000 */
.L_x_3746:
        /* <DEDUP_REMOVED lines=30> */
.L_x_3750:
        /* <DEDUP_REMOVED lines=19> */
.L_x_3751:
[----:B------:R-:W-:Y:S05]  /*d520*/  BSYNC B0 ;  /* 0x0000000000007941 */ /* 0x000fea0003800000 */
.L_x_3749:
        /* <DEDUP_REMOVED lines=29> */
.L_x_3753:
        /* <DEDUP_REMOVED lines=18> */
.L_x_3754:
[----:B------:R-:W-:Y:S05]  /*d820*/  BSYNC B0 ;  /* 0x0000000000007941 */ /* 0x000fea0003800000 */
.L_x_3752:
[----:B------:R-:W2:Y:S02]  /*d830*/  LDG.E.64 R12, desc[UR36][R12.64+-0x10] ;  /* 0xfffff0240c0c7981 */ /* 0x000ea4000c1e1b00 */
[----:B--2---:R-:W-:Y:S02]  /*d840*/  IMAD R3, R5, R12, RZ ;  /* 0x0000000c05037224 */ /* 0x004fe400078e02ff */
[----:B------:R-:W-:-:S04]  /*d850*/  IMAD.WIDE.U32 R22, R12, R4, R22 ;  /* 0x000000040c167225 */ /* 0x000fc800078e0016 */
[----:B------:R-:W-:-:S05]  /*d860*/  IMAD R3, R13, R4, R3 ;  /* 0x000000040d037224 */ /* 0x000fca00078e0203 */
[----:B------:R-:W-:-:S07]  /*d870*/  IADD3 R23, R23, R3, RZ ;  /* 0x0000000317177210 */ /* 0x000fce0007ffe0ff */
.L_x_3745:
        /* <DEDUP_REMOVED lines=19> */
.L_x_3759:
        /* <DEDUP_REMOVED lines=25> */
.L_x_3758:
[----:B------:R-:W-:Y:S05]  /*db40*/  BSYNC B8 ;  /* 0x0000000000087941 */ /* 0x000fea0003800000 */
.L_x_3757:
[----:B------:R-:W-:-:S05]  /*db50*/  IADD3 R16, P0, R16, 0x8, RZ ;  /* 0x0000000810107810 */ /* 0x000fca0007f1e0ff */
[----:B------:R-:W-:Y:S01]  /*db60*/  IMAD.X R17, RZ, RZ, R17, P0 ;  /* 0x000000ffff117224 */ /* 0x000fe200000e0611 */
[----:B------:R-:W-:-:S04]  /*db70*/  ISETP.GE.U32.AND P0, PT, R16, R19, PT ;  /* 0x000000131000720c */ /* 0x000fc80003f06070 */
[----:B------:R-:W-:-:S13]  /*db80*/  ISETP.GE.U32.AND.EX P0, PT, R17, R18, PT, P0 ;  /* 0x000000121100720c */ /* 0x000fda0003f06100 */
[----:B------:R-:W-:Y:S05]  /*db90*/  @!P0 BRA `(.L_x_3759) ;  /* 0xfffffffc00848947 */ /* 0x000fea000383ffff */
.L_x_3756:
[----:B------:R-:W-:Y:S05]  /*dba0*/  BSYNC B7 ;  /* 0x0000000000077941 */ /* 0x000fea0003800000 */
.L_x_3755:
        /* <DEDUP_REMOVED lines=22> */
.L_x_3761:
[----:B------:R-:W-:Y:S05]  /*dd10*/  BSYNC B7 ;  /* 0x0000000000077941 */ /* 0x000fea0003800000 */
.L_x_3760:
        /* <DEDUP_REMOVED lines=22> */
.L_x_3763:
[----:B------:R-:W-:Y:S05]  /*de80*/  BSYNC B7 ;  /* 0x0000000000077941 */ /* 0x000fea0003800000 */
.L_x_3762:
        /* <DEDUP_REMOVED lines=29> */
.L_x_3765:
[----:B------:R-:W-:Y:S05]  /*e060*/  BSYNC B7 ;  /* 0x0000000000077941 */ /* 0x000fea0003800000 */
.L_x_3764:
        /* <DEDUP_REMOVED lines=14> */
.L_x_3779:
        /* <DEDUP_REMOVED lines=16> */
.L_x_3768:
        /* <DEDUP_REMOVED lines=19> */
.L_x_3769:
[----:B------:R-:W-:Y:S05]  /*e380*/  BSYNC B1 ;  /* 0x0000000000017941 */ /* 0x000fea0003800000 */
.L_x_3767:
        /* <DEDUP_REMOVED lines=29> */
.L_x_3771:
        /* <DEDUP_REMOVED lines=19> */
.L_x_3772:
[----:B------:R-:W-:Y:S05]  /*e690*/  BSYNC B1 ;  /* 0x0000000000017941 */ /* 0x000fea0003800000 */
.L_x_3770:
        /* <DEDUP_REMOVED lines=29> */
.L_x_3774:
        /* <DEDUP_REMOVED lines=19> */
.L_x_3775:
[----:B------:R-:W-:Y:S05]  /*e9a0*/  BSYNC B1 ;  /* 0x0000000000017941 */ /* 0x000fea0003800000 */
.L_x_3773:
        /* <DEDUP_REMOVED lines=28> */
.L_x_3777:
        /* <DEDUP_REMOVED lines=19> */
.L_x_3778:
[----:B------:R-:W-:Y:S05]  /*eca0*/  BSYNC B1 ;  /* 0x0000000000017941 */ /* 0x000fea0003800000 */
.L_x_3776:
        /* <DEDUP_REMOVED lines=20> */
.L_x_3766:
        /* <DEDUP_REMOVED lines=18> */
.L_x_3782:
        /* <DEDUP_REMOVED lines=19> */
.L_x_3783:
[----:B------:R-:W-:Y:S05]  /*f040*/  BSYNC B0 ;  /* 0x0000000000007941 */ /* 0x000fea0003800000 */
.L_x_3781:
        /* <DEDUP_REMOVED lines=30> */
.L_x_3785:
        /* <DEDUP_REMOVED lines=19> */
.L_x_3786:
[----:B------:R-:W-:Y:S05]  /*f360*/  BSYNC B0 ;  /* 0x0000000000007941 */ /* 0x000fea0003800000 */
.L_x_3784:
        /* <DEDUP_REMOVED lines=29> */
.L_x_3788:
        /* <DEDUP_REMOVED lines=18> */
.L_x_3789:
[----:B------:R-:W-:Y:S05]  /*f660*/  BSYNC B0 ;  /* 0x0000000000007941 */ /* 0x000fea0003800000 */
.L_x_3787:
[----:B------:R-:W2:Y:S02]  /*f670*/  LDG.E.64 R12, desc[UR36][R12.64+-0x10] ;  /* 0xfffff0240c0c7981 */ /* 0x000ea4000c1e1b00 */
[----:B--2---:R-:W-:Y:S02]  /*f680*/  IMAD R3, R5, R12, RZ ;  /* 0x0000000c05037224 */ /* 0x004fe400078e02ff */
[----:B------:R-:W-:-:S04]  /*f690*/  IMAD.WIDE.U32 R22, R12, R4, R22 ;  /* 0x000000040c167225 */ /* 0x000fc800078e0016 */
[----:B------:R-:W-:-:S04]  /*f6a0*/  IMAD R3, R13, R4, R3 ;  /* 0x000000040d037224 */ /* 0x000fc800078e0203 */
[----:B------:R-:W-:-:S07]  /*f6b0*/  IMAD.IADD R23, R23, 0x1, R3 ;  /* 0x0000000117177824 */ /* 0x000fce00078e0203 */
.L_x_3780:
        /* <DEDUP_REMOVED lines=19> */
.L_x_3794:
        /* <DEDUP_REMOVED lines=25> */
.L_x_3793:
[----:B------:R-:W-:Y:S05]  /*f980*/  BSYNC B8 ;  /* 0x0000000000087941 */ /* 0x000fea0003800000 */
.L_x_3792:
[----:B------:R-:W-:-:S04]  /*f990*/  IADD3 R16, P0, R16, 0x8, RZ ;  /* 0x0000000810107810 */ /* 0x000fc80007f1e0ff */
[----:B------:R-:W-:Y:S02]  /*f9a0*/  IADD3.X R17, RZ, R17, RZ, P0, !PT ;  /* 0x00000011ff117210 */ /* 0x000fe400007fe4ff */
[----:B------:R-:W-:-:S04]  /*f9b0*/  ISETP.GE.U32.AND P0, PT, R16, R19, PT ;  /* 0x000000131000720c */ /* 0x000fc80003f06070 */
[----:B------:R-:W-:-:S13]  /*f9c0*/  ISETP.GE.U32.AND.EX P0, PT, R17, R18, PT, P0 ;  /* 0x000000121100720c */ /* 0x000fda0003f06100 */
[----:B------:R-:W-:Y:S05]  /*f9d0*/  @!P0 BRA `(.L_x_3794) ;  /* 0xfffffffc00848947 */ /* 0x000fea000383ffff */
.L_x_3791:
[----:B------:R-:W-:Y:S05]  /*f9e0*/  BSYNC B7 ;  /* 0x0000000000077941 */ /* 0x000fea0003800000 */
.L_x_3790:
        /* <DEDUP_REMOVED lines=22> */
.L_x_3796:
[----:B------:R-:W-:Y:S05]  /*fb50*/  BSYNC B7 ;  /* 0x0000000000077941 */ /* 0x000fea0003800000 */
.L_x_3795:
        /* <DEDUP_REMOVED lines=22> */
.L_x_3798:
[----:B------:R-:W-:Y:S05]  /*fcc0*/  BSYNC B7 ;  /* 0x0000000000077941 */ /* 0x000fea0003800000 */
.L_x_3797:
        /* <DEDUP_REMOVED lines=29> */
.L_x_3800:
[----:B------:R-:W-:Y:S05]  /*fea0*/  BSYNC B7 ;  /* 0x0000000000077941 */ /* 0x000fea0003800000 */
.L_x_3799:
        /* <DEDUP_REMOVED lines=14> */
.L_x_3814:
        /* <DEDUP_REMOVED lines=16> */
.L_x_3803:
        /* <DEDUP_REMOVED lines=19> */
.L_x_3804:
[----:B------:R-:W-:Y:S05]  /*101c0*/  BSYNC B1 ;  /* 0x0000000000017941 */ /* 0x000fea0003800000 */
.L_x_3802:
        /* <DEDUP_REMOVED lines=29> */
.L_x_3806:
        /* <DEDUP_REMOVED lines=19> */
.L_x_3807:
[----:B------:R-:W-:Y:S05]  /*104d0*/  BSYNC B1 ;  /* 0x0000000000017941 */ /* 0x000fea0003800000 */
.L_x_3805:
        /* <DEDUP_REMOVED lines=28> */
.L_x_3809:
        /* <DEDUP_REMOVED lines=19> */
.L_x_3810:
[----:B------:R-:W-:Y:S05]  /*107d0*/  BSYNC B1 ;  /* 0x0000000000017941 */ /* 0x000fea0003800000 */
.L_x_3808:
        /* <DEDUP_REMOVED lines=28> */
.L_x_3812:
        /* <DEDUP_REMOVED lines=19> */
.L_x_3813:
[----:B------:R-:W-:Y:S05]  /*10ad0*/  BSYNC B1 ;  /* 0x0000000000017941 */ /* 0x000fea0003800000 */
.L_x_3811:
        /* <DEDUP_REMOVED lines=19> */
.L_x_3801:
        /* <DEDUP_REMOVED lines=18> */
.L_x_3817:
        /* <DEDUP_REMOVED lines=19> */
.L_x_3818:
[----:B------:R-:W-:Y:S05]  /*10e60*/  BSYNC B0 ;  /* 0x0000000000007941 */ /* 0x000fea0003800000 */
.L_x_3816:
        /* <DEDUP_REMOVED lines=30> */
.L_x_3820:
        /* <DEDUP_REMOVED lines=19> */
.L_x_3821:
[----:B------:R-:W-:Y:S05]  /*11180*/  BSYNC B0 ;  /* 0x0000000000007941 */ /* 0x000fea0003800000 */
.L_x_3819:
        /* <DEDUP_REMOVED lines=29> */
.L_x_3823:
        /* <DEDUP_REMOVED lines=18> */
.L_x_3824:
[----:B------:R-:W-:Y:S05]  /*11480*/  BSYNC B0 ;  /* 0x0000000000007941 */ /* 0x000fea0003800000 */
.L_x_3822:
[----:B------:R-:W2:Y:S02]  /*11490*/  LDG.E.64 R12, desc[UR36][R12.64+-0x10] ;  /* 0xfffff0240c0c7981 */ /* 0x000ea4000c1e1b00 */
[----:B--2---:R-:W-:Y:S02]  /*114a0*/  IMAD R3, R5, R12, RZ ;  /* 0x0000000c05037224 */ /* 0x004fe400078e02ff */
[----:B------:R-:W-:-:S04]  /*114b0*/  IMAD.WIDE.U32 R22, R12, R4, R22 ;  /* 0x000000040c167225 */ /* 0x000fc800078e0016 */
[----:B------:R-:W-:-:S05]  /*114c0*/  IMAD R3, R13, R4, R3 ;  /* 0x000000040d037224 */ /* 0x000fca00078e0203 */
[----:B------:R-:W-:-:S07]  /*114d0*/  IADD3 R23, R23, R3, RZ ;  /* 0x0000000317177210 */ /* 0x000fce0007ffe0ff */
.L_x_3815:
        /* <DEDUP_REMOVED lines=19> */
.L_x_3829:
        /* <DEDUP_REMOVED lines=25> */
.L_x_3828:
[----:B------:R-:W-:Y:S05]  /*117a0*/  BSYNC B8 ;  /* 0x0000000000087941 */ /* 0x000fea0003800000 */
.L_x_3827:
[----:B------:R-:W-:-:S05]  /*117b0*/  IADD3 R16, P0, R16, 0x8, RZ ;  /* 0x0000000810107810 */ /* 0x000fca0007f1e0ff */
[----:B------:R-:W-:Y:S01]  /*117c0*/  IMAD.X R17, RZ, RZ, R17, P0 ;  /* 0x000000ffff117224 */ /* 0x000fe200000e0611 */
[----:B------:R-:W-:-:S04]  /*117d0*/  ISETP.GE.U32.AND P0, PT, R16, R19, PT ;  /* 0x000000131000720c */ /* 0x000fc80003f06070 */
[----:B------:R-:W-:-:S13]  /*117e0*/  ISETP.GE.U32.AND.EX P0, PT, R17, R18, PT, P0 ;  /* 0x000000121100720c */ /* 0x000fda0003f06100 */
[----:B------:R-:W-:Y:S05]  /*117f0*/  @!P0 BRA `(.L_x_3829) ;  /* 0xfffffffc00848947 */ /* 0x000fea000383ffff */
.L_x_3826:
[----:B------:R-:W-:Y:S05]  /*11800*/  BSYNC B7 ;  /* 0x0000000000077941 */ /* 0x000fea0003800000 */
.L_x_3825:
        /* <DEDUP_REMOVED lines=22> */
.L_x_3831:
[----:B------:R-:W-:Y:S05]  /*11970*/  BSYNC B7 ;  /* 0x0000000000077941 */ /* 0x000fea0003800000 */
.L_x_3830:
        /* <DEDUP_REMOVED lines=22> */
.L_x_3833:
[----:B------:R-:W-:Y:S05]  /*11ae0*/  BSYNC B7 ;  /* 0x0000000000077941 */ /* 0x000fea0003800000 */
.L_x_3832:
        /* <DEDUP_REMOVED lines=29> */
.L_x_3835:
[----:B------:R-:W-:Y:S05]  /*11cc0*/  BSYNC B7 ;  /* 0x0000000000077941 */ /* 0x000fea0003800000 */
.L_x_3834:
        /* <DEDUP_REMOVED lines=13> */
.L_x_3849:
        /* <DEDUP_REMOVED lines=15> */
.L_x_3838:
        /* <DEDUP_REMOVED lines=19> */
.L_x_3839:
[----:B------:R-:W-:Y:S05]  /*11fc0*/  BSYNC B1 ;  /* 0x0000000000017941 */ /* 0x000fea0003800000 */
.L_x_3837:
        /* <DEDUP_REMOVED lines=29> */
.L_x_3841:
        /* <DEDUP_REMOVED lines=19> */
.L_x_3842:
[----:B------:R-:W-:Y:S05]  /*122d0*/  BSYNC B1 ;  /* 0x0000000000017941 */ /* 0x000fea0003800000 */
.L_x_3840:
        /* <DEDUP_REMOVED lines=29> */
.L_x_3844:
        /* <DEDUP_REMOVED lines=19> */
.L_x_3845:
[----:B------:R-:W-:Y:S05]  /*125e0*/  BSYNC B1 ;  /* 0x0000000000017941 */ /* 0x000fea0003800000 */
.L_x_3843:
        /* <DEDUP_REMOVED lines=28> */
.L_x_3847:
        /* <DEDUP_REMOVED lines=19> */
.L_x_3848:
[----:B------:R-:W-:Y:S05]  /*128e0*/  BSYNC B1 ;  /* 0x0000000000017941 */ /* 0x000fea0003800000 */
.L_x_3846:
        /* <DEDUP_REMOVED lines=19> */
.L_x_3836:
        /* <DEDUP_REMOVED lines=18> */
.L_x_3852:
        /* <DEDUP_REMOVED lines=19> */
.L_x_3853:
[----:B------:R-:W-:Y:S05]  /*12c70*/  BSYNC B0 ;  /* 0x0000000000007941 */ /* 0x000fea0003800000 */
.L_x_3851:
        /* <DEDUP_REMOVED lines=30> */
.L_x_3855:
        /* <DEDUP_REMOVED lines=19> */
.L_x_3856:
[----:B------:R-:W-:Y:S05]  /*12f90*/  BSYNC B0 ;  /* 0x0000000000007941 */ /* 0x000fea0003800000 */
.L_x_3854:
        /* <DEDUP_REMOVED lines=25> */
[----:B------:R-:W-:Y:S05]  /*13130*/  CALL.REL.NOINC `($__internal_11_$__cuda_sm20_rem_s64) ;  /* 0x0000015400987944 */ /* 0x000fea0003c00000 */
[----:B------:R-:W-:Y:S02]  /*13140*/  IMAD.MOV.U32 R2, RZ, RZ, R3 ;  /* 0x000000ffff027224 */ /* 0x000fe400078e0003 */
[----:B------:R-:W-:Y:S01]  /*13150*/  IMAD.MOV.U32 R3, RZ, RZ, R0 ;  /* 0x000000ffff037224 */ /* 0x000fe200078e0000 */
[----:B------:R-:W-:Y:S06]  /*13160*/  BRA `(.L_x_3859) ;  /* 0x0000000000487947 */ /* 0x000fec0003800000 */
.L_x_3858:
        /* <DEDUP_REMOVED lines=18> */
.L_x_3859:
[----:B------:R-:W-:Y:S05]  /*13290*/  BSYNC B0 ;  /* 0x0000000000007941 */ /* 0x000fea0003800000 */
.L_x_3857:
[----:B------:R-:W2:Y:S02]  /*132a0*/  LDG.E.64 R12, desc[UR36][R12.64+-0x10] ;  /* 0xfffff0240c0c7981 */ /* 0x000ea4000c1e1b00 */
[----:B--2---:R-:W-:Y:S02]  /*132b0*/  IMAD R3, R3, R12, RZ ;  /* 0x0000000c03037224 */ /* 0x004fe400078e02ff */
[----:B------:R-:W-:-:S04]  /*132c0*/  IMAD.WIDE.U32 R22, R12, R2, R22 ;  /* 0x000000020c167225 */ /* 0x000fc800078e0016 */
[----:B------:R-:W-:-:S04]  /*132d0*/  IMAD R3, R13, R2, R3 ;  /* 0x000000020d037224 */ /* 0x000fc800078e0203 */
[----:B------:R-:W-:-:S07]  /*132e0*/  IMAD.IADD R23, R23, 0x1, R3 ;  /* 0x0000000117177824 */ /* 0x000fce00078e0203 */
.L_x_3850:
        /* <DEDUP_REMOVED lines=18> */
.L_x_3862:
        /* <DEDUP_REMOVED lines=25> */
.L_x_3861:
[----:B------:R-:W-:Y:S05]  /*135a0*/  BSYNC B7 ;  /* 0x0000000000077941 */ /* 0x000fea0003800000 */
.L_x_3860:
[----:B------:R-:W-:-:S04]  /*135b0*/  IADD3 R16, P0, R16, 0x8, RZ ;  /* 0x0000000810107810 */ /* 0x000fc80007f1e0ff */
[----:B------:R-:W-:Y:S02]  /*135c0*/  IADD3.X R17, RZ, R17, RZ, P0, !PT ;  /* 0x00000011ff117210 */ /* 0x000fe400007fe4ff */
[----:B------:R-:W-:-:S04]  /*135d0*/  ISETP.GE.U32.AND P0, PT, R16, R19, PT ;  /* 0x000000131000720c */ /* 0x000fc80003f06070 */
[----:B------:R-:W-:-:S13]  /*135e0*/  ISETP.GE.U32.AND.EX P0, PT, R17, R18, PT, P0 ;  /* 0x000000121100720c */ /* 0x000fda0003f06100 */
[----:B------:R-:W-:Y:S05]  /*135f0*/  @!P0 BRA `(.L_x_3862) ;  /* 0xfffffffc00848947 */ /* 0x000fea000383ffff */
.L_x_3584:
[----:B------:R-:W-:Y:S05]  /*13600*/  BSYNC B6 ;  /* 0x0000000000067941 */ /* 0x000fea0003800000 */
.L_x_3494:
        /* <DEDUP_REMOVED lines=11> */
.L_x_3493:
        /* <DEDUP_REMOVED lines=217> */
.L_x_3868:
[----:B------:R-:W-:Y:S05]  /*14450*/  BSYNC B8 ;  /* 0x0000000000087941 */ /* 0x000fea0003800000 */
.L_x_3867:
        /* <DEDUP_REMOVED lines=24> */
.L_x_3870:
[----:B------:R-:W-:Y:S05]  /*145e0*/  BSYNC B8 ;  /* 0x0000000000087941 */ /* 0x000fea0003800000 */
.L_x_3869:
        /* <DEDUP_REMOVED lines=29> */
.L_x_3872:
[----:B------:R-:W-:Y:S05]  /*147c0*/  BSYNC B8 ;  /* 0x0000000000087941 */ /* 0x000fea0003800000 */
.L_x_3871:
        /* <DEDUP_REMOVED lines=14> */
.L_x_3875:
        /* <DEDUP_REMOVED lines=26> */
.L_x_3874:
[----:B------:R-:W-:Y:S05]  /*14a50*/  BSYNC B8 ;  /* 0x0000000000087941 */ /* 0x000fea0003800000 */
.L_x_3873:
[----:B------:R-:W-:-:S05]  /*14a60*/  IADD3 R0, P0, R46, 0x8, RZ ;  /* 0x000000082e007810 */ /* 0x000fca0007f1e0ff */
[----:B------:R-:W-:Y:S01]  /*14a70*/  IMAD.X R47, RZ, RZ, R47, P0 ;  /* 0x000000ffff2f7224 */ /* 0x000fe200000e062f */
[----:B------:R-:W-:-:S04]  /*14a80*/  ISETP.GE.U32.AND P0, PT, R0, R51, PT ;  /* 0x000000330000720c */ /* 0x000fc80003f06070 */
[----:B------:R-:W-:-:S13]  /*14a90*/  ISETP.GE.U32.AND.EX P0, PT, R47, R48, PT, P0 ;  /* 0x000000302f00720c */ /* 0x000fda0003f06100 */
[----:B------:R-:W-:Y:S05]  /*14aa0*/  @!P0 BRA `(.L_x_3875) ;  /* 0xfffffffc00808947 */ /* 0x000fea000383ffff */
.L_x_3866:
[----:B------:R-:W-:Y:S05]  /*14ab0*/  BSYNC B7 ;  /* 0x0000000000077941 */ /* 0x000fea0003800000 */
.L_x_3865:
        /* <DEDUP_REMOVED lines=29> */
.L_x_3879:
[----:B------:R-:W-:Y:S05]  /*14c90*/  BSYNC B8 ;  /* 0x0000000000087941 */ /* 0x000fea0003800000 */
.L_x_3878:
        /* <DEDUP_REMOVED lines=24> */
.L_x_3881:
[----:B------:R-:W-:Y:S05]  /*14e20*/  BSYNC B8 ;  /* 0x0000000000087941 */ /* 0x000fea0003800000 */
.L_x_3880:
        /* <DEDUP_REMOVED lines=29> */
.L_x_3883:
[----:B------:R-:W-:Y:S05]  /*15000*/  BSYNC B8 ;  /* 0x0000000000087941 */ /* 0x000fea0003800000 */
.L_x_3882:
        /* <DEDUP_REMOVED lines=14> */
.L_x_3886:
        /* <DEDUP_REMOVED lines=26> */
.L_x_3885:
[----:B------:R-:W-:Y:S05]  /*15290*/  BSYNC B8 ;  /* 0x0000000000087941 */ /* 0x000fea0003800000 */
.L_x_3884:
[----:B------:R-:W-:-:S05]  /*152a0*/  IADD3 R0, P0, R16, 0x8, RZ ;  /* 0x0000000810007810 */ /* 0x000fca0007f1e0ff */
[----:B------:R-:W-:Y:S01]  /*152b0*/  IMAD.X R17, RZ, RZ, R17, P0 ;  /* 0x000000ffff117224 */ /* 0x000fe200000e0611 */
[----:B------:R-:W-:-:S04]  /*152c0*/  ISETP.GE.U32.AND P0, PT, R0, R47, PT ;  /* 0x0000002f0000720c */ /* 0x000fc80003f06070 */
[----:B------:R-:W-:-:S13]  /*152d0*/  ISETP.GE.U32.AND.EX P0, PT, R17, R18, PT, P0 ;  /* 0x000000121100720c */ /* 0x000fda0003f06100 */
[----:B------:R-:W-:Y:S05]  /*152e0*/  @!P0 BRA `(.L_x_3886) ;  /* 0xfffffffc00808947 */ /* 0x000fea000383ffff */
.L_x_3877:
[----:B------:R-:W-:Y:S05]  /*152f0*/  BSYNC B7 ;  /* 0x0000000000077941 */ /* 0x000fea0003800000 */
.L_x_3876:
        /* <DEDUP_REMOVED lines=29> */
.L_x_3890:
[----:B------:R-:W-:Y:S05]  /*154d0*/  BSYNC B8 ;  /* 0x0000000000087941 */ /* 0x000fea0003800000 */
.L_x_3889:
        /* <DEDUP_REMOVED lines=24> */
.L_x_3892:
[----:B------:R-:W-:Y:S05]  /*15660*/  BSYNC B8 ;  /* 0x0000000000087941 */ /* 0x000fea0003800000 */
.L_x_3891:
        /* <DEDUP_REMOVED lines=29> */
.L_x_3894:
[----:B------:R-:W-:Y:S05]  /*15840*/  BSYNC B8 ;  /* 0x0000000000087941 */ /* 0x000fea0003800000 */
.L_x_3893:
        /* <DEDUP_REMOVED lines=14> */
.L_x_3897:
        /* <DEDUP_REMOVED lines=25> */
.L_x_3896:
[----:B------:R-:W-:Y:S05]  /*15ac0*/  BSYNC B8 ;  /* 0x0000000000087941 */ /* 0x000fea0003800000 */
.L_x_3895:
[----:B------:R-:W-:-:S04]  /*15ad0*/  IADD3 R16, P0, R16, 0x8, RZ ;  /* 0x0000000810107810 */ /* 0x000fc80007f1e0ff */
[----:B------:R-:W-:Y:S02]  /*15ae0*/  IADD3.X R17, RZ, R17, RZ, P0, !PT ;  /* 0x00000011ff117210 */ /* 0x000fe400007fe4ff */
[----:B------:R-:W-:-:S04]  /*15af0*/  ISETP.GE.U32.AND P0, PT, R16, R19, PT ;  /* 0x000000131000720c */ /* 0x000fc80003f06070 */
[----:B------:R-:W-:-:S13]  /*15b00*/  ISETP.GE.U32.AND.EX P0, PT, R17, R24, PT, P0 ;  /* 0x000000181100720c */ /* 0x000fda0003f06100 */
[----:B------:R-:W-:Y:S05]  /*15b10*/  @!P0 BRA `(.L_x_3897) ;  /* 0xfffffffc00848947 */ /* 0x000fea000383ffff */
.L_x_3888:
[----:B------:R-:W-:Y:S05]  /*15b20*/  BSYNC B7 ;  /* 0x0000000000077941 */ /* 0x000fea0003800000 */
.L_x_3887:
        /* <DEDUP_REMOVED lines=29> */
.L_x_3901:
[----:B------:R-:W-:Y:S05]  /*15d00*/  BSYNC B8 ;  /* 0x0000000000087941 */ /* 0x000fea0003800000 */
.L_x_3900:
        /* <DEDUP_REMOVED lines=24> */
.L_x_3903:
[----:B------:R-:W-:Y:S05]  /*15e90*/  BSYNC B8 ;  /* 0x0000000000087941 */ /* 0x000fea0003800000 */
.L_x_3902:
        /* <DEDUP_REMOVED lines=29> */
.L_x_3905:
[----:B------:R-:W-:Y:S05]  /*16070*/  BSYNC B8 ;  /* 0x0000000000087941 */ /* 0x000fea0003800000 */
.L_x_3904:
        /* <DEDUP_REMOVED lines=14> */
.L_x_3908:
        /* <DEDUP_REMOVED lines=25> */
.L_x_3907:
[----:B------:R-:W-:Y:S05]  /*162f0*/  BSYNC B8 ;  /* 0x0000000000087941 */ /* 0x000fea0003800000 */
.L_x_3906:
[----:B------:R-:W-:-:S05]  /*16300*/  IADD3 R16, P0, R16, 0x8, RZ ;  /* 0x0000000810107810 */ /* 0x000fca0007f1e0ff */
[----:B------:R-:W-:Y:S01]  /*16310*/  IMAD.X R17, RZ, RZ, R17, P0 ;  /* 0x000000ffff117224 */ /* 0x000fe200000e0611 */
[----:B------:R-:W-:-:S04]  /*16320*/  ISETP.GE.U32.AND P0, PT, R16, R19, PT ;  /* 0x000000131000720c */ /* 0x000fc80003f06070 */
[----:B------:R-:W-:-:S13]  /*16330*/  ISETP.GE.U32.AND.EX P0, PT, R17, R28, PT, P0 ;  /* 0x0000001c1100720c */ /* 0x000fda0003f06100 */
[----:B------:R-:W-:Y:S05]  /*16340*/  @!P0 BRA `(.L_x_3908) ;  /* 0xfffffffc00848947 */ /* 0x000fea000383ffff */
.L_x_3899:
[----:B------:R-:W-:Y:S05]  /*16350*/  BSYNC B7 ;  /* 0x0000000000077941 */ /* 0x000fea0003800000 */
.L_x_3898:
        /* <DEDUP_REMOVED lines=29> */
.L_x_3912:
[----:B------:R-:W-:Y:S05]  /*16530*/  BSYNC B8 ;  /* 0x0000000000087941 */ /* 0x000fea0003800000 */
.L_x_3911:
        /* <DEDUP_REMOVED lines=24> */
.L_x_3914:
[----:B------:R-:W-:Y:S05]  /*166c0*/  BSYNC B8 ;  /* 0x0000000000087941 */ /* 0x000fea0003800000 */
.L_x_3913:
        /* <DEDUP_REMOVED lines=29> */
.L_x_3916:
[----:B------:R-:W-:Y:S05]  /*168a0*/  BSYNC B8 ;  /* 0x0000000000087941 */ /* 0x000fea0003800000 */
.L_x_3915:
        /* <DEDUP_REMOVED lines=14> */
.L_x_3919:
        /* <DEDUP_REMOVED lines=25> */
.L_x_3918:
[----:B------:R-:W-:Y:S05]  /*16b20*/  BSYNC B8 ;  /* 0x0000000000087941 */ /* 0x000fea0003800000 */
.L_x_3917:
[----:B------:R-:W-:-:S05]  /*16b30*/  IADD3 R16, P0, R16, 0x8, RZ ;  /* 0x0000000810107810 */ /* 0x000fca0007f1e0ff */
[----:B------:R-:W-:Y:S01]  /*16b40*/  IMAD.X R17, RZ, RZ, R17, P0 ;  /* 0x000000ffff117224 */ /* 0x000fe200000e0611 */
[----:B------:R-:W-:-:S04]  /*16b50*/  ISETP.GE.U32.AND P0, PT, R16, R19, PT ;  /* 0x000000131000720c */ /* 0x000fc80003f06070 */
[----:B------:R-:W-:-:S13]  /*16b60*/  ISETP.GE.U32.AND.EX P0, PT, R17, R32, PT, P0 ;  /* 0x000000201100720c */ /* 0x000fda0003f06100 */
[----:B------:R-:W-:Y:S05]  /*16b70*/  @!P0 BRA `(.L_x_3919) ;  /* 0xfffffffc00848947 */ /* 0x000fea000383ffff */
.L_x_3910:
[----:B------:R-:W-:Y:S05]  /*16b80*/  BSYNC B7 ;  /* 0x0000000000077941 */ /* 0x000fea0003800000 */
.L_x_3909:
        /* <DEDUP_REMOVED lines=29> */
.L_x_3923:
[----:B------:R-:W-:Y:S05]  /*16d60*/  BSYNC B8 ;  /* 0x0000000000087941 */ /* 0x000fea0003800000 */
.L_x_3922:
        /* <DEDUP_REMOVED lines=24> */
.L_x_3925:
[----:B------:R-:W-:Y:S05]  /*16ef0*/  BSYNC B8 ;  /* 0x0000000000087941 */ /* 0x000fea0003800000 */
.L_x_3924:
        /* <DEDUP_REMOVED lines=29> */
.L_x_3927:
[----:B------:R-:W-:Y:S05]  /*170d0*/  BSYNC B8 ;  /* 0x0000000000087941 */ /* 0x000fea0003800000 */
.L_x_3926:
        /* <DEDUP_REMOVED lines=14> */
.L_x_3930:
        /* <DEDUP_REMOVED lines=25> */
.L_x_3929:
[----:B------:R-:W-:Y:S05]  /*17350*/  BSYNC B8 ;  /* 0x0000000000087941 */ /* 0x000fea0003800000 */
.L_x_3928:
[----:B------:R-:W-:-:S04]  /*17360*/  IADD3 R16, P0, R16, 0x8, RZ ;  /* 0x0000000810107810 */ /* 0x000fc80007f1e0ff */
[----:B------:R-:W-:Y:S02]  /*17370*/  IADD3.X R17, RZ, R17, RZ, P0, !PT ;  /* 0x00000011ff117210 */ /* 0x000fe400007fe4ff */
[----:B------:R-:W-:-:S04]  /*17380*/  ISETP.GE.U32.AND P0, PT, R16, R19, PT ;  /* 0x000000131000720c */ /* 0x000fc80003f06070 */
[----:B------:R-:W-:-:S13]  /*17390*/  ISETP.GE.U32.AND.EX P0, PT, R17, R36, PT, P0 ;  /* 0x000000241100720c */ /* 0x000fda0003f06100 */
[----:B------:R-:W-:Y:S05]  /*173a0*/  @!P0 BRA `(.L_x_3930) ;  /* 0xfffffffc00848947 */ /* 0x000fea000383ffff */
.L_x_3921:
[----:B------:R-:W-:Y:S05]  /*173b0*/  BSYNC B7 ;  /* 0x0000000000077941 */ /* 0x000fea0003800000 */
.L_x_3920:
        /* <DEDUP_REMOVED lines=29> */
.L_x_3934:
[----:B------:R-:W-:Y:S05]  /*17590*/  BSYNC B8 ;  /* 0x0000000000087941 */ /* 0x000fea0003800000 */
.L_x_3933:
        /* <DEDUP_REMOVED lines=24> */
.L_x_3936:
[----:B------:R-:W-:Y:S05]  /*17720*/  BSYNC B8 ;  /* 0x0000000000087941 */ /* 0x000fea0003800000 */
.L_x_3935:
        /* <DEDUP_REMOVED lines=29> */
.L_x_3938:
[----:B------:R-:W-:Y:S05]  /*17900*/  BSYNC B8 ;  /* 0x0000000000087941 */ /* 0x000fea0003800000 */
.L_x_3937:
        /* <DEDUP_REMOVED lines=14> */
.L_x_3941:
        /* <DEDUP_REMOVED lines=25> */
.L_x_3940:
[----:B------:R-:W-:Y:S05]  /*17b80*/  BSYNC B8 ;  /* 0x0000000000087941 */ /* 0x000fea0003800000 */
.L_x_3939:
[----:B------:R-:W-:-:S05]  /*17b90*/  IADD3 R16, P0, R16, 0x8, RZ ;  /* 0x0000000810107810 */ /* 0x000fca0007f1e0ff */
[----:B------:R-:W-:Y:S01]  /*17ba0*/  IMAD.X R17, RZ, RZ, R17, P0 ;  /* 0x000000ffff117224 */ /* 0x000fe200000e0611 */
[----:B------:R-:W-:-:S04]  /*17bb0*/  ISETP.GE.U32.AND P0, PT, R16, R19, PT ;  /* 0x000000131000720c */ /* 0x000fc80003f06070 */
[----:B------:R-:W-:-:S13]  /*17bc0*/  ISETP.GE.U32.AND.EX P0, PT, R17, R40, PT, P0 ;  /* 0x000000281100720c */ /* 0x000fda0003f06100 */
[----:B------:R-:W-:Y:S05]  /*17bd0*/  @!P0 BRA `(.L_x_3941) ;  /* 0xfffffffc00848947 */ /* 0x000fea000383ffff */
.L_x_3932:
[----:B------:R-:W-:Y:S05]  /*17be0*/  BSYNC B7 ;  /* 0x0000000000077941 */ /* 0x000fea0003800000 */
.L_x_3931:
        /* <DEDUP_REMOVED lines=29> */
.L_x_3945:
[----:B------:R-:W-:Y:S05]  /*17dc0*/  BSYNC B8 ;  /* 0x0000000000087941 */ /* 0x000fea0003800000 */
.L_x_3944:
        /* <DEDUP_REMOVED lines=24> */
.L_x_3947:
[----:B------:R-:W-:Y:S05]  /*17f50*/  BSYNC B8 ;  /* 0x0000000000087941 */ /* 0x000fea0003800000 */
.L_x_3946:
        /* <DEDUP_REMOVED lines=29> */
.L_x_3949:
[----:B------:R-:W-:Y:S05]  /*18130*/  BSYNC B8 ;  /* 0x0000000000087941 */ /* 0x000fea0003800000 */
.L_x_3948:
        /* <DEDUP_REMOVED lines=14> */
.L_x_3952:
        /* <DEDUP_REMOVED lines=25> */
.L_x_3951:
[----:B------:R-:W-:Y:S05]  /*183b0*/  BSYNC B8 ;  /* 0x0000000000087941 */ /* 0x000fea0003800000 */
.L_x_3950:
[----:B------:R-:W-:-:S05]  /*183c0*/  IADD3 R16, P0, R16, 0x8, RZ ;  /* 0x0000000810107810 */ /* 0x000fca0007f1e0ff */
[----:B------:R-:W-:Y:S01]  /*183d0*/  IMAD.X R17, RZ, RZ, R17, P0 ;  /* 0x000000ffff117224 */ /* 0x000fe200000e0611 */
[----:B------:R-:W-:-:S04]  /*183e0*/  ISETP.GE.U32.AND P0, PT, R16, R19, PT ;  /* 0x000000131000720c */ /* 0x000fc80003f06070 */
[----:B------:R-:W-:-:S13]  /*183f0*/  ISETP.GE.U32.AND.EX P0, PT, R17, R44, PT, P0 ;  /* 0x0000002c1100720c */ /* 0x000fda0003f06100 */
[----:B------:R-:W-:Y:S05]  /*18400*/  @!P0 BRA `(.L_x_3952) ;  /* 0xfffffffc00848947 */ /* 0x000fea000383ffff */
.L_x_3943:
[----:B------:R-:W-:Y:S05]  /*18410*/  BSYNC B7 ;  /* 0x0000000000077941 */ /* 0x000fea0003800000 */
.L_x_3942:
[----:B------:R-:W-:Y:S05]  /*18420*/  BRA `(.L_x_3953) ;  /* 0x000000f800987947 */ /* 0x000fea0003800000 */
.L_x_3864:
        /* <DEDUP_REMOVED lines=26> */
.L_x_3957:
[----:B------:R-:W-:Y:S05]  /*185d0*/  BSYNC B8 ;  /* 0x0000000000087941 */ /* 0x000fea0003800000 */
.L_x_3956:
        /* <DEDUP_REMOVED lines=24> */
.L_x_3959:
[----:B------:R-:W-:Y:S05]  /*18760*/  BSYNC B8 ;  /* 0x0000000000087941 */ /* 0x000fea0003800000 */
.L_x_3958:
        /* <DEDUP_REMOVED lines=29> */
.L_x_3961:
[----:B------:R-:W-:Y:S05]  /*18940*/  BSYNC B8 ;  /* 0x0000000000087941 */ /* 0x000fea0003800000 */
.L_x_3960:
        /* <DEDUP_REMOVED lines=17> */
.L_x_3975:
        /* <DEDUP_REMOVED lines=15> */
.L_x_3964:
        /* <DEDUP_REMOVED lines=19> */
.L_x_3965:
[----:B------:R-:W-:Y:S05]  /*18c80*/  BSYNC B1 ;  /* 0x0000000000017941 */ /* 0x000fea0003800000 */
.L_x_3963:
        /* <DEDUP_REMOVED lines=30> */
.L_x_3967:
        /* <DEDUP_REMOVED lines=19> */
.L_x_3968:
[----:B------:R-:W-:Y:S05]  /*18fa0*/  BSYNC B1 ;  /* 0x0000000000017941 */ /* 0x000fea0003800000 */
.L_x_3966:
        /* <DEDUP_REMOVED lines=29> */
.L_x_3970:
        /* <DEDUP_REMOVED lines=19> */
.L_x_3971:
[----:B------:R-:W-:Y:S05]  /*192b0*/  BSYNC B1 ;  /* 0x0000000000017941 */ /* 0x000fea0003800000 */
.L_x_3969:
        /* <DEDUP_REMOVED lines=29> */
.L_x_3973:
        /* <DEDUP_REMOVED lines=19> */
.L_x_3974:
[----:B------:R-:W-:Y:S05]  /*195c0*/  BSYNC B1 ;  /* 0x0000000000017941 */ /* 0x000fea0003800000 */
.L_x_3972:
        /* <DEDUP_REMOVED lines=20> */
.L_x_3962:
        /* <DEDUP_REMOVED lines=18> */
.L_x_3978:
        /* <DEDUP_REMOVED lines=19> */
.L_x_3979:
[----:B------:R-:W-:Y:S05]  /*19960*/  BSYNC B0 ;  /* 0x0000000000007941 */ /* 0x000fea0003800000 */
.L_x_3977:
        /* <DEDUP_REMOVED lines=35> */
.L_x_3981:
        /* <DEDUP_REMOVED lines=19> */
.L_x_3982:
[----:B------:R-:W-:Y:S05]  /*19cd0*/  BSYNC B0 ;  /* 0x0000000000007941 */ /* 0x000fea0003800000 */
.L_x_3980:
        /* <DEDUP_REMOVED lines=37> */
.L_x_3984:
        /* <DEDUP_REMOVED lines=18> */
.L_x_3985:
[----:B------:R-:W-:Y:S05]  /*1a050*/  BSYNC B0 ;  /* 0x0000000000007941 */ /* 0x000fea0003800000 */
.L_x_3983:
        /* <DEDUP_REMOVED lines=9> */
.L_x_3976:
        /* <DEDUP_REMOVED lines=18> */
.L_x_3988:
        /* <DEDUP_REMOVED lines=25> */
.L_x_3987:
[----:B------:R-:W-:Y:S05]  /*1a3a0*/  BSYNC B8 ;  /* 0x0000000000087941 */ /* 0x000fea0003800000 */
.L_x_3986:
[----:B------:R-:W-:-:S04]  /*1a3b0*/  IADD3 R46, P0, R46, 0x8, RZ ;  /* 0x000000082e2e7810 */ /* 0x000fc80007f1e0ff */
[----:B------:R-:W-:Y:S02]  /*1a3c0*/  IADD3.X R47, RZ, R47, RZ, P0, !PT ;  /* 0x0000002fff2f7210 */ /* 0x000fe400007fe4ff */
[----:B------:R-:W-:-:S04]  /*1a3d0*/  ISETP.GE.U32.AND P0, PT, R46, R49, PT ;  /* 0x000000312e00720c */ /* 0x000fc80003f06070 */
[----:B------:R-:W-:-:S13]  /*1a3e0*/  ISETP.GE.U32.AND.EX P0, PT, R47, R48, PT, P0 ;  /* 0x000000302f00720c */ /* 0x000fda0003f06100 */
[----:B------:R-:W-:Y:S05]  /*1a3f0*/  @!P0 BRA `(.L_x_3988) ;  /* 0xfffffffc00848947 */ /* 0x000fea000383ffff */
.L_x_3955:
[----:B------:R-:W-:Y:S05]  /*1a400*/  BSYNC B7 ;  /* 0x0000000000077941 */ /* 0x000fea0003800000 */
.L_x_3954:
        /* <DEDUP_REMOVED lines=29> */
.L_x_3992:
[----:B------:R-:W-:Y:S05]  /*1a5e0*/  BSYNC B8 ;  /* 0x0000000000087941 */ /* 0x000fea0003800000 */
.L_x_3991:
        /* <DEDUP_REMOVED lines=24> */
.L_x_3994:
[----:B------:R-:W-:Y:S05]  /*1a770*/  BSYNC B8 ;  /* 0x0000000000087941 */ /* 0x000fea0003800000 */
.L_x_3993:
        /* <DEDUP_REMOVED lines=29> */
.L_x_3996:
[----:B------:R-:W-:Y:S05]  /*1a950*/  BSYNC B8 ;  /* 0x0000000000087941 */ /* 0x000fea0003800000 */
.L_x_3995:
        /* <DEDUP_REMOVED lines=17> */
.L_x_4010:
        /* <DEDUP_REMOVED lines=15> */
.L_x_3999:
        /* <DEDUP_REMOVED lines=19> */
.L_x_4000:
[----:B------:R-:W-:Y:S05]  /*1ac90*/  BSYNC B1 ;  /* 0x0000000000017941 */ /* 0x000fea0003800000 */
.L_x_3998:
        /* <DEDUP_REMOVED lines=31> */
.L_x_4002:
        /* <DEDUP_REMOVED lines=19> */
.L_x_4003:
[----:B------:R-:W-:Y:S05]  /*1afc0*/  BSYNC B1 ;  /* 0x0000000000017941 */ /* 0x000fea0003800000 */
.L_x_4001:
        /* <DEDUP_REMOVED lines=29> */
.L_x_4005:
        /* <DEDUP_REMOVED lines=19> */
.L_x_4006:
[----:B------:R-:W-:Y:S05]  /*1b2d0*/  BSYNC B1 ;  /* 0x0000000000017941 */ /* 0x000fea0003800000 */
.L_x_4004:
        /* <DEDUP_REMOVED lines=28> */
.L_x_4008:
        /* <DEDUP_REMOVED lines=19> */
.L_x_4009:
[----:B------:R-:W-:Y:S05]  /*1b5d0*/  BSYNC B1 ;  /* 0x0000000000017941 */ /* 0x000fea0003800000 */
.L_x_4007:
        /* <DEDUP_REMOVED lines=20> */
.L_x_3997:
        /* <DEDUP_REMOVED lines=19> */
.L_x_4013:
        /* <DEDUP_REMOVED lines=19> */
.L_x_4014:
[----:B------:R-:W-:Y:S05]  /*1b980*/  BSYNC B0 ;  /* 0x0000000000007941 */ /* 0x000fea0003800000 */
.L_x_4012:
        /* <DEDUP_REMOVED lines=33> */
.L_x_4016:
        /* <DEDUP_REMOVED lines=19> */
.L_x_4017:
[----:B------:R-:W-:Y:S05]  /*1bcd0*/  BSYNC B0 ;  /* 0x0000000000007941 */ /* 0x000fea0003800000 */
.L_x_4015:
        /* <DEDUP_REMOVED lines=32> */
.L_x_4019:
        /* <DEDUP_REMOVED lines=18> */
.L_x_4020:
[----:B------:R-:W-:Y:S05]  /*1c000*/  BSYNC B0 ;  /* 0x0000000000007941 */ /* 0x000fea0003800000 */
.L_x_4018:
[----:B------:R-:W2:Y:S01]  /*1c010*/  LDG.E.64 R12, desc[UR36][R12.64+-0x10] ;  /* 0xfffff0240c0c7981 */ /* 0x000ea2000c1e1b00 */
[----:B------:R-:W-:Y:S02]  /*1c020*/  IMAD.MOV.U32 R3, RZ, RZ, R50 ;  /* 0x000000ffff037224 */ /* 0x000fe400078e0032 */
[----:B--2---:R-:W-:Y:S02]  /*1c030*/  IMAD R5, R5, R12, RZ ;  /* 0x0000000c05057224 */ /* 0x004fe400078e02ff */
[----:B------:R-:W-:-:S04]  /*1c040*/  IMAD.WIDE.U32 R2, R12, R4, R2 ;  /* 0x000000040c027225 */ /* 0x000fc800078e0002 */
[----:B------:R-:W-:-:S05]  /*1c050*/  IMAD R5, R13, R4, R5 ;  /* 0x000000040d057224 */ /* 0x000fca00078e0205 */
[----:B------:R-:W-:-:S07]  /*1c060*/  IADD3 R50, R3, R5, RZ ;  /* 0x0000000503327210 */ /* 0x000fce0007ffe0ff */
.L_x_4011:
        /* <DEDUP_REMOVED lines=18> */
.L_x_4023:
        /* <DEDUP_REMOVED lines=25> */
.L_x_4022:
[----:B------:R-:W-:Y:S05]  /*1c320*/  BSYNC B8 ;  /* 0x0000000000087941 */ /* 0x000fea0003800000 */
.L_x_4021:
[----:B------:R-:W-:-:S05]  /*1c330*/  IADD3 R16, P0, R16, 0x8, RZ ;  /* 0x0000000810107810 */ /* 0x000fca0007f1e0ff */
[----:B------:R-:W-:Y:S01]  /*1c340*/  IMAD.X R17, RZ, RZ, R17, P0 ;  /* 0x000000ffff117224 */ /* 0x000fe200000e0611 */
[----:B------:R-:W-:-:S04]  /*1c350*/  ISETP.GE.U32.AND P0, PT, R16, R19, PT ;  /* 0x000000131000720c */ /* 0x000fc80003f06070 */
[----:B------:R-:W-:-:S13]  /*1c360*/  ISETP.GE.U32.AND.EX P0, PT, R17, R50, PT, P0 ;  /* 0x000000321100720c */ /* 0x000fda0003f06100 */
[----:B------:R-:W-:Y:S05]  /*1c370*/  @!P0 BRA `(.L_x_4023) ;  /* 0xfffffffc00848947 */ /* 0x000fea000383ffff */
.L_x_3990:
[----:B------:R-:W-:Y:S05]  /*1c380*/  BSYNC B7 ;  /* 0x0000000000077941 */ /* 0x000fea0003800000 */
.L_x_3989:
        /* <DEDUP_REMOVED lines=29> */
.L_x_4027:
[----:B------:R-:W-:Y:S05]  /*1c560*/  BSYNC B8 ;  /* 0x0000000000087941 */ /* 0x000fea0003800000 */
.L_x_4026:
        /* <DEDUP_REMOVED lines=24> */
.L_x_4029:
[----:B------:R-:W-:Y:S05]  /*1c6f0*/  BSYNC B8 ;  /* 0x0000000000087941 */ /* 0x000fea0003800000 */
.L_x_4028:
        /* <DEDUP_REMOVED lines=29> */
.L_x_4031:
[----:B------:R-:W-:Y:S05]  /*1c8d0*/  BSYNC B8 ;  /* 0x0000000000087941 */ /* 0x000fea0003800000 */
.L_x_4030:
        /* <DEDUP_REMOVED lines=17> */
.L_x_4045:
        /* <DEDUP_REMOVED lines=16> */
.L_x_4034:
        /* <DEDUP_REMOVED lines=19> */
.L_x_4035:
[----:B------:R-:W-:Y:S05]  /*1cc20*/  BSYNC B1 ;  /* 0x0000000000017941 */ /* 0x000fea0003800000 */
.L_x_4033:
        /* <DEDUP_REMOVED lines=30> */
.L_x_4037:
        /* <DEDUP_REMOVED lines=19> */
.L_x_4038:
[----:B------:R-:W-:Y:S05]  /*1cf40*/  BSYNC B1 ;  /* 0x0000000000017941 */ /* 0x000fea0003800000 */
.L_x_4036:
        /* <DEDUP_REMOVED lines=29> */
.L_x_4040:
        /* <DEDUP_REMOVED lines=19> */
.L_x_4041:
[----:B------:R-:W-:Y:S05]  /*1d250*/  BSYNC B1 ;  /* 0x0000000000017941 */ /* 0x000fea0003800000 */
.L_x_4039:
        /* <DEDUP_REMOVED lines=28> */
.L_x_4043:
        /* <DEDUP_REMOVED lines=19> */
.L_x_4044:
[----:B------:R-:W-:Y:S05]  /*1d550*/  BSYNC B1 ;  /* 0x0000000000017941 */ /* 0x000fea0003800000 */
.L_x_4042:
        /* <DEDUP_REMOVED lines=20> */
.L_x_4032:
        /* <DEDUP_REMOVED lines=18> */
.L_x_4048:
        /* <DEDUP_REMOVED lines=19> */
.L_x_4049:
[----:B------:R-:W-:Y:S05]  /*1d8f0*/  BSYNC B0 ;  /* 0x0000000000007941 */ /* 0x000fea0003800000 */
.L_x_4047:
        /* <DEDUP_REMOVED lines=31> */
.L_x_4051:
        /* <DEDUP_REMOVED lines=19> */
.L_x_4052:
[----:B------:R-:W-:Y:S05]  /*1dc20*/  BSYNC B0 ;  /* 0x0000000000007941 */ /* 0x000fea0003800000 */
.L_x_4050:
        /* <DEDUP_REMOVED lines=30> */
.L_x_4054:
        /* <DEDUP_REMOVED lines=18> */
.L_x_4055:
[----:B------:R-:W-:Y:S05]  /*1df30*/  BSYNC B0 ;  /* 0x0000000000007941 */ /* 0x000fea0003800000 */
.L_x_4053:
[----:B------:R-:W2:Y:S01]  /*1df40*/  LDG.E.64 R12, desc[UR36][R12.64+-0x10] ;  /* 0xfffff0240c0c7981 */ /* 0x000ea2000c1e1b00 */
[----:B------:R-:W-:Y:S02]  /*1df50*/  IMAD.MOV.U32 R3, RZ, RZ, R46 ;  /* 0x000000ffff037224 */ /* 0x000fe400078e002e */
[----:B--2---:R-:W-:Y:S02]  /*1df60*/  IMAD R5, R5, R12, RZ ;  /* 0x0000000c05057224 */ /* 0x004fe400078e02ff */
[----:B------:R-:W-:-:S04]  /*1df70*/  IMAD.WIDE.U32 R2, R12, R4, R2 ;  /* 0x000000040c027225 */ /* 0x000fc800078e0002 */
[----:B------:R-:W-:-:S04]  /*1df80*/  IMAD R5, R13, R4, R5 ;  /* 0x000000040d057224 */ /* 0x000fc800078e0205 */
[----:B------:R-:W-:-:S07]  /*1df90*/  IMAD.IADD R46, R3, 0x1, R5 ;  /* 0x00000001032e7824 */ /* 0x000fce00078e0205 */
.L_x_4046:
        /* <DEDUP_REMOVED lines=18> */
.L_x_4058:
        /* <DEDUP_REMOVED lines=25> */
.L_x_4057:
[----:B------:R-:W-:Y:S05]  /*1e250*/  BSYNC B8 ;  /* 0x0000000000087941 */ /* 0x000fea0003800000 */
.L_x_4056:
[----:B------:R-:W-:-:S05]  /*1e260*/  IADD3 R16, P0, R16, 0x8, RZ ;  /* 0x0000000810107810 */ /* 0x000fca0007f1e0ff */
[----:B------:R-:W-:Y:S01]  /*1e270*/  IMAD.X R17, RZ, RZ, R17, P0 ;  /* 0x000000ffff117224 */ /* 0x000fe200000e0611 */
[----:B------:R-:W-:-:S04]  /*1e280*/  ISETP.GE.U32.AND P0, PT, R16, R19, PT ;  /* 0x000000131000720c */ /* 0x000fc80003f06070 */
[----:B------:R-:W-:-:S13]  /*1e290*/  ISETP.GE.U32.AND.EX P0, PT, R17, R46, PT, P0 ;  /* 0x0000002e1100720c */ /* 0x000fda0003f06100 */
[----:B------:R-:W-:Y:S05]  /*1e2a0*/  @!P0 BRA `(.L_x_4058) ;  /* 0xfffffffc00848947 */ /* 0x000fea000383ffff */
.L_x_4025:
[----:B------:R-:W-:Y:S05]  /*1e2b0*/  BSYNC B7 ;  /* 0x0000000000077941 */ /* 0x000fea0003800000 */
.L_x_4024:
        /* <DEDUP_REMOVED lines=29> */
.L_x_4062:
[----:B------:R-:W-:Y:S05]  /*1e490*/  BSYNC B8 ;  /* 0x0000000000087941 */ /* 0x000fea0003800000 */
.L_x_4061:
        /* <DEDUP_REMOVED lines=24> */
.L_x_4064:
[----:B------:R-:W-:Y:S05]  /*1e620*/  BSYNC B8 ;  /* 0x0000000000087941 */ /* 0x000fea0003800000 */
.L_x_4063:
        /* <DEDUP_REMOVED lines=29> */
.L_x_4066:
[----:B------:R-:W-:Y:S05]  /*1e800*/  BSYNC B8 ;  /* 0x0000000000087941 */ /* 0x000fea0003800000 */
.L_x_4065:
        /* <DEDUP_REMOVED lines=17> */
.L_x_4080:
        /* <DEDUP_REMOVED lines=16> */
.L_x_4069:
        /* <DEDUP_REMOVED lines=19> */
.L_x_4070:
[----:B------:R-:W-:Y:S05]  /*1eb50*/  BSYNC B1 ;  /* 0x0000000000017941 */ /* 0x000fea0003800000 */
.L_x_4068:
        /* <DEDUP_REMOVED lines=30> */
.L_x_4072:
        /* <DEDUP_REMOVED lines=19> */
.L_x_4073:
[----:B------:R-:W-:Y:S05]  /*1ee70*/  BSYNC B1 ;  /* 0x0000000000017941 */ /* 0x000fea0003800000 */
.L_x_4071:
        /* <DEDUP_REMOVED lines=29> */
.L_x_4075:
        /* <DEDUP_REMOVED lines=19> */
.L_x_4076:
[----:B------:R-:W-:Y:S05]  /*1f180*/  BSYNC B1 ;  /* 0x0000000000017941 */ /* 0x000fea0003800000 */
.L_x_4074:
        /* <DEDUP_REMOVED lines=28> */
.L_x_4078:
        /* <DEDUP_REMOVED lines=19> */
.L_x_4079:
[----:B------:R-:W-:Y:S05]  /*1f480*/  BSYNC B1 ;  /* 0x0000000000017941 */ /* 0x000fea0003800000 */
.L_x_4077:
        /* <DEDUP_REMOVED lines=20> */
.L_x_4067:
        /* <DEDUP_REMOVED lines=18> */
.L_x_4083:
        /* <DEDUP_REMOVED lines=19> */
.L_x_4084:
[----:B------:R-:W-:Y:S05]  /*1f820*/  BSYNC B0 ;  /* 0x0000000000007941 */ /* 0x000fea0003800000 */
.L_x_4082:
        /* <DEDUP_REMOVED lines=31> */
.L_x_4086:
        /* <DEDUP_REMOVED lines=19> */
.L_x_4087:
[----:B------:R-:W-:Y:S05]  /*1fb50*/  BSYNC B0 ;  /* 0x0000000000007941 */ /* 0x000fea0003800000 */
.L_x_4085:
        /* <DEDUP_REMOVED lines=30> */
.L_x_4089:
        /* <DEDUP_REMOVED lines=18> */
.L_x_4090:
[----:B------:R-:W-:Y:S05]  /*1fe60*/  BSYNC B0 ;  /* 0x0000000000007941 */ /* 0x000fea0003800000 */
.L_x_4088:
[----:B------:R-:W2:Y:S01]  /*1fe70*/  LDG.E.64 R12, desc[UR36][R12.64+-0x10] ;  /* 0xfffff0240c0c7981 */ /* 0x000ea2000c1e1b00 */
[----:B------:R-:W-:Y:S01]  /*1fe80*/  MOV R3, R22 ;  /* 0x0000001600037202 */ /* 0x000fe20000000f00 */
[----:B--2---:R-:W-:Y:S02]  /*1fe90*/  IMAD R5, R5, R12, RZ ;  /* 0x0000000c05057224 */ /* 0x004fe400078e02ff */
[----:B------:R-:W-:-:S04]  /*1fea0*/  IMAD.WIDE.U32 R2, R12, R4, R2 ;  /* 0x000000040c027225 */ /* 0x000fc800078e0002 */
[----:B------:R-:W-:-:S04]  /*1feb0*/  IMAD R5, R13, R4, R5 ;  /* 0x000000040d057224 */ /* 0x000fc800078e0205 */
[----:B------:R-:W-:-:S07]  /*1fec0*/  IMAD.IADD R22, R3, 0x1, R5 ;  /* 0x0000000103167824 */ /* 0x000fce00078e0205 */
.L_x_4081:
        /* <DEDUP_REMOVED lines=18> */
.L_x_4093:
        /* <DEDUP_REMOVED lines=25> */
.L_x_4092:
[----:B------:R-:W-:Y:S05]  /*20180*/  BSYNC B8 ;  /* 0x0000000000087941 */ /* 0x000fea0003800000 */
.L_x_4091:
[----:B------:R-:W-:-:S04]  /*20190*/  IADD3 R16, P0, R16, 0x8, RZ ;  /* 0x0000000810107810 */ /* 0x000fc80007f1e0ff */
[----:B------:R-:W-:Y:S02]  /*201a0*/  IADD3.X R17, RZ, R17, RZ, P0, !PT ;  /* 0x00000011ff117210 */ /* 0x000fe400007fe4ff */
[----:B------:R-:W-:-:S04]  /*201b0*/  ISETP.GE.U32.AND P0, PT, R16, R19, PT ;  /* 0x000000131000720c */ /* 0x000fc80003f06070 */
[----:B------:R-:W-:-:S13]  /*201c0*/  ISETP.GE.U32.AND.EX P0, PT, R17, R22, PT, P0 ;  /* 0x000000161100720c */ /* 0x000fda0003f06100 */
[----:B------:R-:W-:Y:S05]  /*201d0*/  @!P0 BRA `(.L_x_4093) ;  /* 0xfffffffc00848947 */ /* 0x000fea000383ffff */
.L_x_4060:
[----:B------:R-:W-:Y:S05]  /*201e0*/  BSYNC B7 ;  /* 0x0000000000077941 */ /* 0x000fea0003800000 */
.L_x_4059:
        /* <DEDUP_REMOVED lines=29> */
.L_x_4097:
[----:B------:R-:W-:Y:S05]  /*203c0*/  BSYNC B8 ;  /* 0x0000000000087941 */ /* 0x000fea0003800000 */
.L_x_4096:
        /* <DEDUP_REMOVED lines=24> */
.L_x_4099:
[----:B------:R-:W-:Y:S05]  /*20550*/  BSYNC B8 ;  /* 0x0000000000087941 */ /* 0x000fea0003800000 */
.L_x_4098:
        /* <DEDUP_REMOVED lines=29> */
.L_x_4101:
[----:B------:R-:W-:Y:S05]  /*20730*/  BSYNC B8 ;  /* 0x0000000000087941 */ /* 0x000fea0003800000 */
.L_x_4100:
        /* <DEDUP_REMOVED lines=17> */
.L_x_4115:
        /* <DEDUP_REMOVED lines=16> */
.L_x_4104:
        /* <DEDUP_REMOVED lines=19> */
.L_x_4105:
[----:B------:R-:W-:Y:S05]  /*20a80*/  BSYNC B1 ;  /* 0x0000000000017941 */ /* 0x000fea0003800000 */
.L_x_4103:
        /* <DEDUP_REMOVED lines=30> */
.L_x_4107:
        /* <DEDUP_REMOVED lines=19> */
.L_x_4108:
[----:B------:R-:W-:Y:S05]  /*20da0*/  BSYNC B1 ;  /* 0x0000000000017941 */ /* 0x000fea0003800000 */
.L_x_4106:
        /* <DEDUP_REMOVED lines=29> */
.L_x_4110:
        /* <DEDUP_REMOVED lines=19> */
.L_x_4111:
[----:B------:R-:W-:Y:S05]  /*210b0*/  BSYNC B1 ;  /* 0x0000000000017941 */ /* 0x000fea0003800000 */
.L_x_4109:
        /* <DEDUP_REMOVED lines=28> */
.L_x_4113:
        /* <DEDUP_REMOVED lines=19> */
.L_x_4114:
[----:B------:R-:W-:Y:S05]  /*213b0*/  BSYNC B1 ;  /* 0x0000000000017941 */ /* 0x000fea0003800000 */
.L_x_4112:
        /* <DEDUP_REMOVED lines=20> */
.L_x_4102:
        /* <DEDUP_REMOVED lines=18> */
.L_x_4118:
        /* <DEDUP_REMOVED lines=19> */
.L_x_4119:
[----:B------:R-:W-:Y:S05]  /*21750*/  BSYNC B0 ;  /* 0x0000000000007941 */ /* 0x000fea0003800000 */
.L_x_4117:
        /* <DEDUP_REMOVED lines=31> */
.L_x_4121:
        /* <DEDUP_REMOVED lines=19> */
.L_x_4122:
[----:B------:R-:W-:Y:S05]  /*21a80*/  BSYNC B0 ;  /* 0x0000000000007941 */ /* 0x000fea0003800000 */
.L_x_4120:
        /* <DEDUP_REMOVED lines=30> */
.L_x_4124:
        /* <DEDUP_REMOVED lines=18> */
.L_x_4125:
[----:B------:R-:W-:Y:S05]  /*21d90*/  BSYNC B0 ;  /* 0x0000000000007941 */ /* 0x000fea0003800000 */
.L_x_4123:
[----:B------:R-:W2:Y:S01]  /*21da0*/  LDG.E.64 R12, desc[UR36][R12.64+-0x10] ;  /* 0xfffff0240c0c7981 */ /* 0x000ea2000c1e1b00 */
[----:B------:R-:W-:Y:S02]  /*21db0*/  IMAD.MOV.U32 R3, RZ, RZ, R22 ;  /* 0x000000ffff037224 */ /* 0x000fe400078e0016 */
[----:B--2---:R-:W-:Y:S02]  /*21dc0*/  IMAD R5, R5, R12, RZ ;  /* 0x0000000c05057224 */ /* 0x004fe400078e02ff */
[----:B------:R-:W-:-:S04]  /*21dd0*/  IMAD.WIDE.U32 R2, R12, R4, R2 ;  /* 0x000000040c027225 */ /* 0x000fc800078e0002 */
[----:B------:R-:W-:-:S05]  /*21de0*/  IMAD R5, R13, R4, R5 ;  /* 0x000000040d057224 */ /* 0x000fca00078e0205 */
[----:B------:R-:W-:-:S07]  /*21df0*/  IADD3 R22, R3, R5, RZ ;  /* 0x0000000503167210 */ /* 0x000fce0007ffe0ff */
.L_x_4116:
        /* <DEDUP_REMOVED lines=18> */
.L_x_4128:
        /* <DEDUP_REMOVED lines=25> */
.L_x_4127:
[----:B------:R-:W-:Y:S05]  /*220b0*/  BSYNC B8 ;  /* 0x0000000000087941 */ /* 0x000fea0003800000 */
.L_x_4126:
[----:B------:R-:W-:-:S05]  /*220c0*/  IADD3 R16, P0, R16, 0x8, RZ ;  /* 0x0000000810107810 */ /* 0x000fca0007f1e0ff */
[----:B------:R-:W-:Y:S01]  /*220d0*/  IMAD.X R17, RZ, RZ, R17, P0 ;  /* 0x000000ffff117224 */ /* 0x000fe200000e0611 */
[----:B------:R-:W-:-:S04]  /*220e0*/  ISETP.GE.U32.AND P0, PT, R16, R19, PT ;  /* 0x000000131000720c */ /* 0x000fc80003f06070 */
[----:B------:R-:W-:-:S13]  /*220f0*/  ISETP.GE.U32.AND.EX P0, PT, R17, R22, PT, P0 ;  /* 0x000000161100720c */ /* 0x000fda0003f06100 */
[----:B------:R-:W-:Y:S05]  /*22100*/  @!P0 BRA `(.L_x_4128) ;  /* 0xfffffffc00848947 */ /* 0x000fea000383ffff */
.L_x_4095:
[----:B------:R-:W-:Y:S05]  /*22110*/  BSYNC B7 ;  /* 0x0000000000077941 */ /* 0x000fea0003800000 */
.L_x_4094:
        /* <DEDUP_REMOVED lines=29> */
.L_x_4132:
[----:B------:R-:W-:Y:S05]  /*222f0*/  BSYNC B8 ;  /* 0x0000000000087941 */ /* 0x000fea0003800000 */
.L_x_4131:
        /* <DEDUP_REMOVED lines=24> */
.L_x_4134:
[----:B------:R-:W-:Y:S05]  /*22480*/  BSYNC B8 ;  /* 0x0000000000087941 */ /* 0x000fea0003800000 */
.L_x_4133:
        /* <DEDUP_REMOVED lines=29> */
.L_x_4136:
[----:B------:R-:W-:Y:S05]  /*22660*/  BSYNC B8 ;  /* 0x0000000000087941 */ /* 0x000fea0003800000 */
.L_x_4135:
        /* <DEDUP_REMOVED lines=17> */
.L_x_4150:
        /* <DEDUP_REMOVED lines=16> */
.L_x_4139:
        /* <DEDUP_REMOVED lines=19> */
.L_x_4140:
[----:B------:R-:W-:Y:S05]  /*229b0*/  BSYNC B1 ;  /* 0x0000000000017941 */ /* 0x000fea0003800000 */
.L_x_4138:
        /* <DEDUP_REMOVED lines=30> */
.L_x_4142:
        /* <DEDUP_REMOVED lines=19> */
.L_x_4143:
[----:B------:R-:W-:Y:S05]  /*22cd0*/  BSYNC B1 ;  /* 0x0000000000017941 */ /* 0x000fea0003800000 */
.L_x_4141:
        /* <DEDUP_REMOVED lines=29> */
.L_x_4145:
        /* <DEDUP_REMOVED lines=19> */
.L_x_4146:
[----:B------:R-:W-:Y:S05]  /*22fe0*/  BSYNC B1 ;  /* 0x0000000000017941 */ /* 0x000fea0003800000 */
.L_x_4144:
        /* <DEDUP_REMOVED lines=28> */
.L_x_4148:
        /* <DEDUP_REMOVED lines=19> */
.L_x_4149:
[----:B------:R-:W-:Y:S05]  /*232e0*/  BSYNC B1 ;  /* 0x0000000000017941 */ /* 0x000fea0003800000 */
.L_x_4147:
        /* <DEDUP_REMOVED lines=20> */
.L_x_4137:
        /* <DEDUP_REMOVED lines=18> */
.L_x_4153:
        /* <DEDUP_REMOVED lines=19> */
.L_x_4154:
[----:B------:R-:W-:Y:S05]  /*23680*/  BSYNC B0 ;  /* 0x0000000000007941 */ /* 0x000fea0003800000 */
.L_x_4152:
        /* <DEDUP_REMOVED lines=31> */
.L_x_4156:
        /* <DEDUP_REMOVED lines=19> */
.L_x_4157:
[----:B------:R-:W-:Y:S05]  /*239b0*/  BSYNC B0 ;  /* 0x0000000000007941 */ /* 0x000fea0003800000 */
.L_x_4155:
        /* <DEDUP_REMOVED lines=30> */
.L_x_4159:
        /* <DEDUP_REMOVED lines=18> */
.L_x_4160:
[----:B------:R-:W-:Y:S05]  /*23cc0*/  BSYNC B0 ;  /* 0x0000000000007941 */ /* 0x000fea0003800000 */
.L_x_4158:
[----:B------:R-:W2:Y:S01]  /*23cd0*/  LDG.E.64 R12, desc[UR36][R12.64+-0x10] ;  /* 0xfffff0240c0c7981 */ /* 0x000ea2000c1e1b00 */
[----:B------:R-:W-:Y:S02]  /*23ce0*/  IMAD.MOV.U32 R3, RZ, RZ, R22 ;  /* 0x000000ffff037224 */ /* 0x000fe400078e0016 */
[----:B--2---:R-:W-:Y:S02]  /*23cf0*/  IMAD R5, R5, R12, RZ ;  /* 0x0000000c05057224 */ /* 0x004fe400078e02ff */
[----:B------:R-:W-:-:S04]  /*23d00*/  IMAD.WIDE.U32 R2, R12, R4, R2 ;  /* 0x000000040c027225 */ /* 0x000fc800078e0002 */
[----:B------:R-:W-:-:S04]  /*23d10*/  IMAD R5, R13, R4, R5 ;  /* 0x000000040d057224 */ /* 0x000fc800078e0205 */
[----:B------:R-:W-:-:S07]  /*23d20*/  IMAD.IADD R22, R3, 0x1, R5 ;  /* 0x0000000103167824 */ /* 0x000fce00078e0205 */
.L_x_4151:
        /* <DEDUP_REMOVED lines=18> */
.L_x_4163:
        /* <DEDUP_REMOVED lines=25> */
.L_x_4162:
[----:B------:R-:W-:Y:S05]  /*23fe0*/  BSYNC B8 ;  /* 0x0000000000087941 */ /* 0x000fea0003800000 */
.L_x_4161:
[----:B------:R-:W-:-:S05]  /*23ff0*/  IADD3 R16, P0, R16, 0x8, RZ ;  /* 0x0000000810107810 */ /* 0x000fca0007f1e0ff */
[----:B------:R-:W-:Y:S01]  /*24000*/  IMAD.X R17, RZ, RZ, R17, P0 ;  /* 0x000000ffff117224 */ /* 0x000fe200000e0611 */
[----:B------:R-:W-:-:S04]  /*24010*/  ISETP.GE.U32.AND P0, PT, R16, R19, PT ;  /* 0x000000131000720c */ /* 0x000fc80003f06070 */
[----:B------:R-:W-:-:S13]  /*24020*/  ISETP.GE.U32.AND.EX P0, PT, R17, R22, PT, P0 ;  /* 0x000000161100720c */ /* 0x000fda0003f06100 */
[----:B------:R-:W-:Y:S05]  /*24030*/  @!P0 BRA `(.L_x_4163) ;  /* 0xfffffffc00848947 */ /* 0x000fea000383ffff */
.L_x_4130:
[----:B------:R-:W-:Y:S05]  /*24040*/  BSYNC B7 ;  /* 0x0000000000077941 */ /* 0x000fea0003800000 */
.L_x_4129:
        /* <DEDUP_REMOVED lines=29> */
.L_x_4167:
[----:B------:R-:W-:Y:S05]  /*24220*/  BSYNC B8 ;  /* 0x0000000000087941 */ /* 0x000fea0003800000 */
.L_x_4166:
        /* <DEDUP_REMOVED lines=24> */
.L_x_4169:
[----:B------:R-:W-:Y:S05]  /*243b0*/  BSYNC B8 ;  /* 0x0000000000087941 */ /* 0x000fea0003800000 */
.L_x_4168:
        /* <DEDUP_REMOVED lines=29> */
.L_x_4171:
[----:B------:R-:W-:Y:S05]  /*24590*/  BSYNC B8 ;  /* 0x0000000000087941 */ /* 0x000fea0003800000 */
.L_x_4170:
        /* <DEDUP_REMOVED lines=17> */
.L_x_4185:
        /* <DEDUP_REMOVED lines=16> */
.L_x_4174:
        /* <DEDUP_REMOVED lines=19> */
.L_x_4175:
[----:B------:R-:W-:Y:S05]  /*248e0*/  BSYNC B1 ;  /* 0x0000000000017941 */ /* 0x000fea0003800000 */
.L_x_4173:
        /* <DEDUP_REMOVED lines=30> */
.L_x_4177:
        /* <DEDUP_REMOVED lines=19> */
.L_x_4178:
[----:B------:R-:W-:Y:S05]  /*24c00*/  BSYNC B1 ;  /* 0x0000000000017941 */ /* 0x000fea0003800000 */
.L_x_4176:
        /* <DEDUP_REMOVED lines=29> */
.L_x_4180:
        /* <DEDUP_REMOVED lines=19> */
.L_x_4181:
[----:B------:R-:W-:Y:S05]  /*24f10*/  BSYNC B1 ;  /* 0x0000000000017941 */ /* 0x000fea0003800000 */
.L_x_4179:
        /* <DEDUP_REMOVED lines=28> */
.L_x_4183:
        /* <DEDUP_REMOVED lines=19> */
.L_x_4184:
[----:B------:R-:W-:Y:S05]  /*25210*/  BSYNC B1 ;  /* 0x0000000000017941 */ /* 0x000fea0003800000 */
.L_x_4182:
        /* <DEDUP_REMOVED lines=20> */
.L_x_4172:
        /* <DEDUP_REMOVED lines=18> */
.L_x_4188:
        /* <DEDUP_REMOVED lines=19> */
.L_x_4189:
[----:B------:R-:W-:Y:S05]  /*255b0*/  BSYNC B0 ;  /* 0x0000000000007941 */ /* 0x000fea0003800000 */
.L_x_4187:
        /* <DEDUP_REMOVED lines=31> */
.L_x_4191:
        /* <DEDUP_REMOVED lines=19> */
.L_x_4192:
[----:B------:R-:W-:Y:S05]  /*258e0*/  BSYNC B0 ;  /* 0x0000000000007941 */ /* 0x000fea0003800000 */
.L_x_4190:
        /* <DEDUP_REMOVED lines=30> */
.L_x_4194:
        /* <DEDUP_REMOVED lines=18> */
.L_x_4195:
[----:B------:R-:W-:Y:S05]  /*25bf0*/  BSYNC B0 ;  /* 0x0000000000007941 */ /* 0x000fea0003800000 */
.L_x_4193:
[----:B------:R-:W2:Y:S01]  /*25c00*/  LDG.E.64 R12, desc[UR36][R12.64+-0x10] ;  /* 0xfffff0240c0c7981 */ /* 0x000ea2000c1e1b00 */
[----:B------:R-:W-:Y:S01]  /*25c10*/  MOV R3, R22 ;  /* 0x0000001600037202 */ /* 0x000fe20000000f00 */
[----:B--2---:R-:W-:Y:S02]  /*25c20*/  IMAD R5, R5, R12, RZ ;  /* 0x0000000c05057224 */ /* 0x004fe400078e02ff */
[----:B------:R-:W-:-:S04]  /*25c30*/  IMAD.WIDE.U32 R2, R12, R4, R2 ;  /* 0x000000040c027225 */ /* 0x000fc800078e0002 */
[----:B------:R-:W-:-:S04]  /*25c40*/  IMAD R5, R13, R4, R5 ;  /* 0x000000040d057224 */ /* 0x000fc800078e0205 */
[----:B------:R-:W-:-:S07]  /*25c50*/  IMAD.IADD R22, R3, 0x1, R5 ;  /* 0x0000000103167824 */ /* 0x000fce00078e0205 */
.L_x_4186:
        /* <DEDUP_REMOVED lines=18> */
.L_x_4198:
        /* <DEDUP_REMOVED lines=25> */
.L_x_4197:
[----:B------:R-:W-:Y:S05]  /*25f10*/  BSYNC B8 ;  /* 0x0000000000087941 */ /* 0x000fea0003800000 */
.L_x_4196:
[----:B------:R-:W-:-:S04]  /*25f20*/  IADD3 R16, P0, R16, 0x8, RZ ;  /* 0x0000000810107810 */ /* 0x000fc80007f1e0ff */
[----:B------:R-:W-:Y:S02]  /*25f30*/  IADD3.X R17, RZ, R17, RZ, P0, !PT ;  /* 0x00000011ff117210 */ /* 0x000fe400007fe4ff */
[----:B------:R-:W-:-:S04]  /*25f40*/  ISETP.GE.U32.AND P0, PT, R16, R19, PT ;  /* 0x000000131000720c */ /* 0x000fc80003f06070 */
[----:B------:R-:W-:-:S13]  /*25f50*/  ISETP.GE.U32.AND.EX P0, PT, R17, R22, PT, P0 ;  /* 0x000000161100720c */ /* 0x000fda0003f06100 */
[----:B------:R-:W-:Y:S05]  /*25f60*/  @!P0 BRA `(.L_x_4198) ;  /* 0xfffffffc00848947 */ /* 0x000fea000383ffff */
.L_x_4165:
[----:B------:R-:W-:Y:S05]  /*25f70*/  BSYNC B7 ;  /* 0x0000000000077941 */ /* 0x000fea0003800000 */
.L_x_4164:
        /* <DEDUP_REMOVED lines=28> */
.L_x_4200:
[----:B------:R-:W-:Y:S05]  /*26140*/  BSYNC B7 ;  /* 0x0000000000077941 */ /* 0x000fea0003800000 */
.L_x_4199:
        /* <DEDUP_REMOVED lines=24> */
.L_x_4202:
[----:B------:R-:W-:Y:S05]  /*262d0*/  BSYNC B7 ;  /* 0x0000000000077941 */ /* 0x000fea0003800000 */
.L_x_4201:
        /* <DEDUP_REMOVED lines=29> */
.L_x_4204:
[----:B------:R-:W-:Y:S05]  /*264b0*/  BSYNC B7 ;  /* 0x0000000000077941 */ /* 0x000fea0003800000 */
.L_x_4203:
        /* <DEDUP_REMOVED lines=18> */
.L_x_4218:
        /* <DEDUP_REMOVED lines=15> */
.L_x_4207:
        /* <DEDUP_REMOVED lines=19> */
.L_x_4208:
[----:B------:R-:W-:Y:S05]  /*26800*/  BSYNC B1 ;  /* 0x0000000000017941 */ /* 0x000fea0003800000 */
.L_x_4206:
        /* <DEDUP_REMOVED lines=30> */
.L_x_4210:
        /* <DEDUP_REMOVED lines=19> */
.L_x_4211:
[----:B------:R-:W-:Y:S05]  /*26b20*/  BSYNC B1 ;  /* 0x0000000000017941 */ /* 0x000fea0003800000 */
.L_x_4209:
        /* <DEDUP_REMOVED lines=29> */
.L_x_4213:
        /* <DEDUP_REMOVED lines=19> */
.L_x_4214:
[----:B------:R-:W-:Y:S05]  /*26e30*/  BSYNC B1 ;  /* 0x0000000000017941 */ /* 0x000fea0003800000 */
.L_x_4212:
        /* <DEDUP_REMOVED lines=28> */
.L_x_4216:
        /* <DEDUP_REMOVED lines=19> */
.L_x_4217:
[----:B------:R-:W-:Y:S05]  /*27130*/  BSYNC B1 ;  /* 0x0000000000017941 */ /* 0x000fea0003800000 */
.L_x_4215:
        /* <DEDUP_REMOVED lines=20> */
.L_x_4205:
        /* <DEDUP_REMOVED lines=18> */
.L_x_4221:
        /* <DEDUP_REMOVED lines=19> */
.L_x_4222:
[----:B------:R-:W-:Y:S05]  /*274d0*/  BSYNC B0 ;  /* 0x0000000000007941 */ /* 0x000fea0003800000 */
.L_x_4220:
        /* <DEDUP_REMOVED lines=31> */
.L_x_4224:
        /* <DEDUP_REMOVED lines=19> */
.L_x_4225:
[----:B------:R-:W-:Y:S05]  /*27800*/  BSYNC B0 ;  /* 0x0000000000007941 */ /* 0x000fea0003800000 */
.L_x_4223:
        /* <DEDUP_REMOVED lines=30> */
.L_x_4227:
        /* <DEDUP_REMOVED lines=18> */
.L_x_4228:
[----:B------:R-:W-:Y:S05]  /*27b10*/  BSYNC B0 ;  /* 0x0000000000007941 */ /* 0x000fea0003800000 */
.L_x_4226:
[----:B------:R-:W2:Y:S01]  /*27b20*/  LDG.E.64 R12, desc[UR36][R12.64+-0x10] ;  /* 0xfffff0240c0c7981 */ /* 0x000ea2000c1e1b00 */
[----:B------:R-:W-:Y:S02]  /*27b30*/  IMAD.MOV.U32 R3, RZ, RZ, R22 ;  /* 0x000000ffff037224 */ /* 0x000fe400078e0016 */
[----:B--2---:R-:W-:Y:S02]  /*27b40*/  IMAD R5, R5, R12, RZ ;  /* 0x0000000c05057224 */ /* 0x004fe400078e02ff */
[----:B------:R-:W-:-:S04]  /*27b50*/  IMAD.WIDE.U32 R2, R12, R4, R2 ;  /* 0x000000040c027225 */ /* 0x000fc800078e0002 */
[----:B------:R-:W-:-:S05]  /*27b60*/  IMAD R5, R13, R4, R5 ;  /* 0x000000040d057224 */ /* 0x000fca00078e0205 */
[----:B------:R-:W-:-:S07]  /*27b70*/  IADD3 R22, R3, R5, RZ ;  /* 0x0000000503167210 */ /* 0x000fce0007ffe0ff */
.L_x_4219:
        /* <DEDUP_REMOVED lines=18> */
.L_x_4231:
        /* <DEDUP_REMOVED lines=25> */
.L_x_4230:
[----:B------:R-:W-:Y:S05]  /*27e30*/  BSYNC B7 ;  /* 0x0000000000077941 */ /* 0x000fea0003800000 */
.L_x_4229:
[----:B------:R-:W-:-:S05]  /*27e40*/  IADD3 R16, P0, R16, 0x8, RZ ;  /* 0x0000000810107810 */ /* 0x000fca0007f1e0ff */
[----:B------:R-:W-:Y:S01]  /*27e50*/  IMAD.X R17, RZ, RZ, R17, P0 ;  /* 0x000000ffff117224 */ /* 0x000fe200000e0611 */
[----:B------:R-:W-:-:S04]  /*27e60*/  ISETP.GE.U32.AND P0, PT, R16, R19, PT ;  /* 0x000000131000720c */ /* 0x000fc80003f06070 */
[----:B------:R-:W-:-:S13]  /*27e70*/  ISETP.GE.U32.AND.EX P0, PT, R17, R22, PT, P0 ;  /* 0x000000161100720c */ /* 0x000fda0003f06100 */
[----:B------:R-:W-:Y:S05]  /*27e80*/  @!P0 BRA `(.L_x_4231) ;  /* 0xfffffffc00848947 */ /* 0x000fea000383ffff */
.L_x_3953:
[----:B------:R-:W-:Y:S05]  /*27e90*/  BSYNC B6 ;  /* 0x0000000000067941 */ /* 0x000fea0003800000 */
.L_x_3863:
        /* <DEDUP_REMOVED lines=23> */
.L_x_4234:
[----:B------:R-:W-:-:S13]  /*28010*/  ISETP.GE.AND P0, PT, R0, R104, PT ;  /* 0x000000680000720c */ /* 0x000fda0003f06270 */
[----:B------:R-:W-:Y:S05]  /*28020*/  @P0 BRA `(.L_x_4236) ;  /* 0x0000000000300947 */ /* 0x000fea0003800000 */
[----:B0-----:R-:W0:Y:S01]  /*28030*/  LDC.64 R2, c[0x0][0x258] ;  /* 0x00009600ff027b82 */ /* 0x001e220000000a00 */
[----:B------:R-:W-:Y:S01]  /*28040*/  IADD3 R5, R105, R0, RZ ;  /* 0x0000000069057210 */ /* 0x000fe20007ffe0ff */
[----:B------:R-:W-:-:S04]  /*28050*/  VIADD R0, R0, 0x80 ;  /* 0x0000008000007836 */ /* 0x000fc80000000000 */
[----:B0-----:R-:W-:-:S05]  /*28060*/  IMAD.WIDE.U32 R2, R5, 0x8, R2 ;  /* 0x0000000805027825 */ /* 0x001fca00078e0002 */
[----:B------:R1:W-:Y:S02]  /*28070*/  STG.E.64 desc[UR36][R2.64], RZ ;  /* 0x000000ff02007986 */ /* 0x0003e4000c101b24 */
.L_x_4235:
[----:B------:R-:W-:-:S13]  /*28080*/  ISETP.GE.AND P0, PT, R0, R104, PT ;  /* 0x000000680000720c */ /* 0x000fda0003f06270 */
[----:B------:R-:W-:Y:S05]  /*28090*/  @P0 BRA `(.L_x_4237) ;  /* 0x0000000000340947 */ /* 0x000fea0003800000 */
[----:B01----:R-:W0:Y:S01]  /*280a0*/  LDC.64 R2, c[0x0][0x258] ;  /* 0x00009600ff027b82 */ /* 0x003e220000000a00 */
[----:B------:R-:W-:Y:S01]  /*280b0*/  IMAD.IADD R5, R105, 0x1, R0 ;  /* 0x0000000169057824 */ /* 0x000fe200078e0200 */
[----:B------:R-:W-:-:S03]  /*280c0*/  IADD3 R0, R0, 0x80, RZ ;  /* 0x0000008000007810 */ /* 0x000fc60007ffe0ff */
[----:B0-----:R-:W-:-:S05]  /*280d0*/  IMAD.WIDE.U32 R2, R5, 0x8, R2 ;  /* 0x0000000805027825 */ /* 0x001fca00078e0002 */
[----:B------:R1:W-:Y:S02]  /*280e0*/  STG.E.64 desc[UR36][R2.64], RZ ;  /* 0x000000ff02007986 */ /* 0x0003e4000c101b24 */
.L_x_4236:
        /* <DEDUP_REMOVED lines=8> */
.L_x_4237:
[----:B------:R-:W-:Y:S05]  /*28170*/  BSYNC B1 ;  /* 0x0000000000017941 */ /* 0x000fea0003800000 */
.L_x_4233:
[----:B------:R-:W-:-:S13]  /*28180*/  ISETP.GE.AND P0, PT, R0, R104, PT ;  /* 0x000000680000720c */ /* 0x000fda0003f06270 */
[----:B012---:R-:W0:Y:S01]  /*28190*/  @!P0 LDC.64 R2, c[0x0][0x258] ;  /* 0x00009600ff028b82 */ /* 0x007e220000000a00 */
[----:B------:R-:W-:Y:S01]  /*281a0*/  @!P0 IADD3 R5, R105, R0, RZ ;  /* 0x0000000069058210 */ /* 0x000fe20007ffe0ff */
[----:B------:R-:W-:-:S04]  /*281b0*/  @!P0 VIADD R0, R0, 0x80 ;  /* 0x0000008000008836 */ /* 0x000fc80000000000 */
[----:B0-----:R-:W-:-:S05]  /*281c0*/  @!P0 IMAD.WIDE.U32 R2, R5, 0x8, R2 ;  /* 0x0000000805028825 */ /* 0x001fca00078e0002 */
[----:B------:R2:W-:Y:S02]  /*281d0*/  @!P0 STG.E.64 desc[UR36][R2.64], RZ ;  /* 0x000000ff02008986 */ /* 0x0005e4000c101b24 */
.L_x_4238:
[----:B------:R-:W-:Y:S05]  /*281e0*/  BSYNC B0 ;  /* 0x0000000000007941 */ /* 0x000fea0003800000 */
.L_x_4232:
[----:B------:R-:W-:-:S13]  /*281f0*/  ISETP.GE.AND P0, PT, R0, R104, PT ;  /* 0x000000680000720c */ /* 0x000fda0003f06270 */
[----:B------:R-:W-:Y:S05]  /*28200*/  @P0 EXIT ;  /* 0x000000000000094d */ /* 0x000fea0003800000 */
[----:B012---:R-:W0:Y:S01]  /*28210*/  LDC.64 R2, c[0x0][0x258] ;  /* 0x00009600ff027b82 */ /* 0x007e220000000a00 */
[----:B------:R-:W-:-:S04]  /*28220*/  IMAD.IADD R105, R105, 0x1, R0 ;  /* 0x0000000169697824 */ /* 0x000fc800078e0200 */
[----:B0-----:R-:W-:-:S05]  /*28230*/  IMAD.WIDE.U32 R2, R105, 0x8, R2 ;  /* 0x0000000869027825 */ /* 0x001fca00078e0002 */
[----:B------:R-:W-:Y:S01]  /*28240*/  STG.E.64 desc[UR36][R2.64], RZ ;  /* 0x000000ff02007986 */ /* 0x000fe2000c101b24 */
[----:B------:R-:W-:Y:S05]  /*28250*/  EXIT ;  /* 0x000000000000794d */ /* 0x000fea0003800000 */
        .weak           $__internal_10_$__cuda_sm20_div_s64
        .type           $__internal_10_$__cuda_sm20_div_s64,@function
        .size           $__internal_10_$__cuda_sm20_div_s64,($__internal_11_$__cuda_sm20_rem_s64 - $__internal_10_$__cuda_sm20_div_s64)
$__internal_10_$__cuda_sm20_div_s64:
        /* <DEDUP_REMOVED lines=83> */
[----:B------:R-:W-:Y:S05]  /*28790*/  RET.REL.NODEC R6 `(_ZN2at6native29vectorized_elementwise_kernelILi8EZZZNS0_67_GLOBAL__N__bb565c37_34_ValidateCompressedIndicesKernel_cu_33a4b88b42_validate_compressed_sparse_indices_kernelILNS2_8CDimNameE1ENS2_18CUDAKernelLauncherENS2_14EmptyVecKernelENS2_8DummyVecELm0EEEvRKNS_6TensorESA_lllENKUlvE1_clEvENKUlvE0_clEvEUllllllE_St5arrayIPcLm6EEEEviT0_T1_) ;  /* 0xfffffd7806187950 */ /* 0x000fea0003c3ffff */
        .weak           $__internal_11_$__cuda_sm20_rem_s64
        .type           $__internal_11_$__cuda_sm20_rem_s64,@function
        .size           $__internal_11_$__cuda_sm20_rem_s64,(.L_x_32191 - $__internal_11_$__cuda_sm20_rem_s64)
$__internal_11_$__cuda_sm20_rem_s64:
        /* <DEDUP_REMOVED lines=77> */
[----:B------:R-:W-:Y:S06]  /*28c70*/  RET.REL.NODEC R4 `(_ZN2at6native29vectorized_elementwise_kernelILi8EZZZNS0_67_GLOBAL__N__bb565c37_34_ValidateCompressedIndicesKernel_cu_33a4b88b42_validate_compressed_sparse_indices_kernelILNS2_8CDimNameE1ENS2_18CUDAKernelLauncherENS2_14EmptyVecKernelENS2_8DummyVecELm0EEEvRKNS_6TensorESA_lllENKUlvE1_clEvENKUlvE0_clEvEUllllllE_St5arrayIPcLm6EEEEviT0_T1_) ;  /* 0xfffffd7004e07950 */ /* 0x000fec0003c3ffff */
.L_x_4239:
        /* <DEDUP_REMOVED lines=16> */
.L_x_32191:


//--------------------- .text._ZN2at6native18elementwise_kernelILi128ELi4EZNS0_15gpu_kernel_implIZZZNS0_67_GLOBAL__N__bb565c37_34_ValidateCompressedIndicesKernel_cu_33a4b88b42_validate_compressed_sparse_indices_kernelILNS3_8CDimNameE1ENS3_18CUDAKernelLauncherENS3_14EmptyVecKernelENS3_8DummyVecELm0EEEvRKNS_6TensorESB_lllENKUlvE1_clEvENKUlvE_clEvEUliiiiiE_EEvRNS_18TensorIteratorBaseERKT_EUliE_EEviT1_ --------------------------
	.section	.text._ZN2at6native18elementwise_kernelILi128ELi4EZNS0_15gpu_kernel_implIZZZNS0_67_GLOBAL__N__bb565c37_34_ValidateCompressedIndicesKernel_cu_33a4b88b42_validate_compressed_sparse_indices_kernelILNS3_8CDimNameE1ENS3_18CUDAKernelLauncherENS3_14EmptyVecKernelENS3_8DummyVecELm0EEEvRKNS_6TensorESB_lllENKUlvE1_clEvENKUlvE_clEvEUliiiiiE_EEvRNS_18TensorIteratorBaseERKT_EUliE_EEviT1_,"ax",@progbits
	.align	128
        .global         _ZN2at6native18elementwise_kernelILi128ELi4EZNS0_15gpu_kernel_implIZZZNS0_67_GLOBAL__N__bb565c37_34_ValidateCompressedIndicesKernel_cu_33a4b88b42_validate_compressed_sparse_indices_kernelILNS3_8CDimNameE1ENS3_18CUDAKernelLauncherENS3_14EmptyVecKernelENS3_8DummyVecELm0EEEvRKNS_6TensorESB_lllENKUlvE1_clEvENKUlvE_clEvEUliiiiiE_EEvRNS_18TensorIteratorBaseERKT_EUliE_EEviT1_
        .type           _ZN2at6native18elementwise_kernelILi128ELi4EZNS0_15gpu_kernel_implIZZZNS0_67_GLOBAL__N__bb565c37_34_ValidateCompressedIndicesKernel_cu_33a4b88b42_validate_compressed_sparse_indices_kernelILNS3_8CDimNameE1ENS3_18CUDAKernelLauncherENS3_14EmptyVecKernelENS3_8DummyVecELm0EEEvRKNS_6TensorESB_lllENKUlvE1_clEvENKUlvE_clEvEUliiiiiE_EEvRNS_18TensorIteratorBaseERKT_EUliE_EEviT1_,@function
        .size           _ZN2at6native18elementwise_kernelILi128ELi4EZNS0_15gpu_kernel_implIZZZNS0_67_GLOBAL__N__bb565c37_34_ValidateCompressedIndicesKernel_cu_33a4b88b42_validate_compressed_sparse_indices_kernelILNS3_8CDimNameE1ENS3_18CUDAKernelLauncherENS3_14EmptyVecKernelENS3_8DummyVecELm0EEEvRKNS_6TensorESB_lllENKUlvE1_clEvENKUlvE_clEvEUliiiiiE_EEvRNS_18TensorIteratorBaseERKT_EUliE_EEviT1_,(.L_x_32192 - _ZN2at6native18elementwise_kernelILi128ELi4EZNS0_15gpu_kernel_implIZZZNS0_67_GLOBAL__N__bb565c37_34_ValidateCompressedIndicesKernel_cu_33a4b88b42_validate_compressed_sparse_indices_kernelILNS3_8CDimNameE1ENS3_18CUDAKernelLauncherENS3_14EmptyVecKernelENS3_8DummyVecELm0EEEvRKNS_6TensorESB_lllENKUlvE1_clEvENKUlvE_clEvEUliiiiiE_EEvRNS_18TensorIteratorBaseERKT_EUliE_EEviT1_)
        .other          _ZN2at6native18elementwise_kernelILi128ELi4EZNS0_15gpu_kernel_implIZZZNS0_67_GLOBAL__N__bb565c37_34_ValidateCompressedIndicesKernel_cu_33a4b88b42_validate_compressed_sparse_indices_kernelILNS3_8CDimNameE1ENS3_18CUDAKernelLauncherENS3_14EmptyVecKernelENS3_8DummyVecELm0EEEvRKNS_6TensorESB_lllENKUlvE1_clEvENKUlvE_clEvEUliiiiiE_EEvRNS_18TensorIteratorBaseERKT_EUliE_EEviT1_,@"STO_CUDA_ENTRY STV_DEFAULT"
_ZN2at6native18elementwise_kernelILi128ELi4EZNS0_15gpu_kernel_implIZZZNS0_67_GLOBAL__N__bb565c37_34_ValidateCompressedIndicesKernel_cu_33a4b88b42_validate_compressed_sparse_indices_kernelILNS3_8CDimNameE1ENS3_18CUDAKernelLauncherENS3_14EmptyVecKernelENS3_8DummyVecELm0EEEvRKNS_6TensorESB_lllENKUlvE1_clEvENKUlvE_clEvEUliiiiiE_EEvRNS_18TensorIteratorBaseERKT_EUliE_EEviT1_:
.text._ZN2at6native18elementwise_kernelILi128ELi4EZNS0_15gpu_kernel_implIZZZNS0_67_GLOBAL__N__bb565c37_34_ValidateCompressedIndicesKernel_cu_33a4b88b42_validate_compressed_sparse_indices_kernelILNS3_8CDimNameE1ENS3_18CUDAKernelLauncherENS3_14EmptyVecKernelENS3_8DummyVecELm0EEEvRKNS_6TensorESB_lllENKUlvE1_clEvENKUlvE_clEvEUliiiiiE_EEvRNS_18TensorIteratorBaseERKT_EUliE_EEviT1_:
        /* <DEDUP_REMOVED lines=10> */
[----:B------:R-:W-:Y:S02]  /*00a0*/  IMAD.MOV.U32 R18, RZ, RZ, RZ ;  /* 0x000000ffff127224 */ /* 0x000fe400078e00ff */
[----:B------:R-:W-:Y:S02]  /*00b0*/  IMAD.MOV.U32 R26, RZ, RZ, RZ ;  /* 0x000000ffff1a7224 */ /* 0x000fe400078e00ff */
[----:B------:R-:W-:Y:S02]  /*00c0*/  IMAD.MOV.U32 R16, RZ, RZ, RZ ;  /* 0x000000ffff107224 */ /* 0x000fe400078e00ff */
        /* <DEDUP_REMOVED lines=454> */
.L_x_4242:
        /* <DEDUP_REMOVED lines=18> */
[----:B------:R0:W5:Y:S01]  /*1e50*/  LDG.E.S8 R24, desc[UR36][R4.64] ;  /* 0x0000002404187981 */ /* 0x000162000c1e1300 */
[----:B------:R-:W-:Y:S05]  /*1e60*/  BRA `(.L_x_4248) ;  /* 0x0000000c003c7947 */ /* 0x000fea0003800000 */
.L_x_4246:
[----:B------:R0:W5:Y:S01]  /*1e70*/  LDG.E.U8 R24, desc[UR36][R4.64] ;  /* 0x0000002404187981 */ /* 0x000162000c1e1100 */
[----:B------:R-:W-:Y:S05]  /*1e80*/  BRA `(.L_x_4248) ;  /* 0x0000000c00347947 */ /* 0x000fea0003800000 */
.L_x_4245:
[----:B------:R-:W-:-:S13]  /*1e90*/  ISETP.NE.AND P0, PT, R3, 0x2, PT ;  /* 0x000000020300780c */ /* 0x000fda0003f05270 */
[----:B------:R-:W-:Y:S05]  /*1ea0*/  @!P0 BRA `(.L_x_4249) ;  /* 0x0000000000208947 */ /* 0x000fea0003800000 */
[----:B------:R-:W-:-:S13]  /*1eb0*/  ISETP.NE.AND P0, PT, R3, 0x3, PT ;  /* 0x000000030300780c */ /* 0x000fda0003f05270 */
[----:B------:R-:W-:Y:S05]  /*1ec0*/  @!P0 BRA `(.L_x_4250) ;  /* 0x0000000000108947 */ /* 0x000fea0003800000 */
[----:B------:R-:W-:-:S13]  /*1ed0*/  ISETP.NE.AND P0, PT, R3, 0x4, PT ;  /* 0x000000040300780c */ /* 0x000fda0003f05270 */
[----:B------:R-:W-:Y:S05]  /*1ee0*/  @P0 BRA `(.L_x_4247) ;  /* 0x0000000800c80947 */ /* 0x000fea0003800000 */
[----:B------:R0:W5:Y:S01]  /*1ef0*/  LDG.E R24, desc[UR36][R4.64] ;  /* 0x0000002404187981 */ /* 0x000162000c1e1900 */
[----:B------:R-:W-:Y:S05]  /*1f00*/  BRA `(.L_x_4248) ;  /* 0x0000000c00147947 */ /* 0x000fea0003800000 */
.L_x_4250:
[----:B------:R0:W5:Y:S01]  /*1f10*/  LDG.E R24, desc[UR36][R4.64] ;  /* 0x0000002404187981 */ /* 0x000162000c1e1900 */
[----:B------:R-:W-:Y:S05]  /*1f20*/  BRA `(.L_x_4248) ;  /* 0x0000000c000c7947 */ /* 0x000fea0003800000 */
.L_x_4249:
[----:B------:R0:W5:Y:S01]  /*1f30*/  LDG.E.S16 R24, desc[UR36][R4.64] ;  /* 0x0000002404187981 */ /* 0x000162000c1e1700 */
[----:B------:R-:W-:Y:S05]  /*1f40*/  BRA `(.L_x_4248) ;  /* 0x0000000c00047947 */ /* 0x000fea0003800000 */
.L_x_4244:
[----:B------:R-:W-:-:S13]  /*1f50*/  ISETP.GT.AND P0, PT, R3, 0x6, PT ;  /* 0x000000060300780c */ /* 0x000fda0003f04270 */
[----:B------:R-:W-:Y:S05]  /*1f60*/  @P0 BRA `(.L_x_4251) ;  /* 0x00000000002c0947 */ /* 0x000fea0003800000 */
[----:B------:R-:W-:-:S13]  /*1f70*/  ISETP.NE.AND P0, PT, R3, 0x5, PT ;  /* 0x000000050300780c */ /* 0x000fda0003f05270 */
[----:B------:R-:W-:Y:S05]  /*1f80*/  @!P0 BRA `(.L_x_4252) ;  /* 0x0000000000148947 */ /* 0x000fea0003800000 */
[----:B------:R-:W-:-:S13]  /*1f90*/  ISETP.NE.AND P0, PT, R3, 0x6, PT ;  /* 0x000000060300780c */ /* 0x000fda0003f05270 */
[----:B------:R-:W-:Y:S05]  /*1fa0*/  @P0 BRA `(.L_x_4247) ;  /* 0x0000000800980947 */ /* 0x000fea0003800000 */
[----:B------:R-:W2:Y:S02]  /*1fb0*/  LDG.E R4, desc[UR36][R4.64] ;  /* 0x0000002404047981 */ /* 0x000ea4000c1e1900 */
[----:B--2---:R0:W1:Y:S01]  /*1fc0*/  F2I.FTZ.TRUNC.NTZ R24, R4 ;  /* 0x0000000400187305 */ /* 0x004062000021f100 */
[----:B------:R-:W-:Y:S05]  /*1fd0*/  BRA `(.L_x_4248) ;  /* 0x0000000800e07947 */ /* 0x000fea0003800000 */
.L_x_4252:
[----:B------:R-:W2:Y:S02]  /*1fe0*/  LDG.E.U16 R4, desc[UR36][R4.64] ;  /* 0x0000002404047981 */ /* 0x000ea4000c1e1500 */
[----:B--2---:R-:W-:-:S06]  /*1ff0*/  HADD2.F32 R24, -RZ, R4.H0_H0 ;  /* 0x20000004ff187230 */ /* 0x004fcc0000004100 */
[----:B------:R-:W0:Y:S01]  /*2000*/  F2I.FTZ.TRUNC.NTZ R24, R24 ;  /* 0x0000001800187305 */ /* 0x000e22000021f100 */
[----:B------:R-:W-:Y:S05]  /*2010*/  BRA `(.L_x_4248) ;  /* 0x0000000800d07947 */ /* 0x000fea0003800000 */
.L_x_4251:
[----:B------:R-:W-:-:S13]  /*2020*/  ISETP.NE.AND P0, PT, R3, 0x7, PT ;  /* 0x000000070300780c */ /* 0x000fda0003f05270 */
[----:B------:R-:W-:Y:S05]  /*2030*/  @!P0 BRA `(.L_x_4253) ;  /* 0x00000000002c8947 */ /* 0x000fea0003800000 */
[----:B------:R-:W-:-:S13]  /*2040*/  ISETP.NE.AND P0, PT, R3, 0x8, PT ;  /* 0x000000080300780c */ /* 0x000fda0003f05270 */
[----:B------:R-:W-:Y:S05]  /*2050*/  @!P0 BRA `(.L_x_4254) ;  /* 0x0000000000148947 */ /* 0x000fea0003800000 */
[----:B------:R-:W-:-:S13]  /*2060*/  ISETP.NE.AND P0, PT, R3, 0x9, PT ;  /* 0x000000090300780c */ /* 0x000fda0003f05270 */
[----:B------:R-:W-:Y:S05]  /*2070*/  @P0 BRA `(.L_x_4247) ;  /* 0x0000000800640947 */ /* 0x000fea0003800000 */
[----:B------:R-:W2:Y:S02]  /*2080*/  LDG.E R4, desc[UR36][R4.64] ;  /* 0x0000002404047981 */ /* 0x000ea4000c1e1900 */
[----:B--2---:R0:W1:Y:S01]  /*2090*/  F2I.FTZ.TRUNC.NTZ R24, R4 ;  /* 0x0000000400187305 */ /* 0x004062000021f100 */
[----:B------:R-:W-:Y:S05]  /*20a0*/  BRA `(.L_x_4248) ;  /* 0x0000000800ac7947 */ /* 0x000fea0003800000 */
.L_x_4254:
[----:B------:R-:W2:Y:S02]  /*20b0*/  LDG.E.U16 R4, desc[UR36][R4.64] ;  /* 0x0000002404047981 */ /* 0x000ea4000c1e1500 */
[----:B--2---:R-:W-:-:S06]  /*20c0*/  HADD2.F32 R24, -RZ, R4.H0_H0 ;  /* 0x20000004ff187230 */ /* 0x004fcc0000004100 */
[----:B------:R-:W0:Y:S01]  /*20d0*/  F2I.FTZ.TRUNC.NTZ R24, R24 ;  /* 0x0000001800187305 */ /* 0x000e22000021f100 */
[----:B------:R-:W-:Y:S05]  /*20e0*/  BRA `(.L_x_4248) ;  /* 0x00000008009c7947 */ /* 0x000fea0003800000 */
.L_x_4253:
[----:B------:R-:W2:Y:S02]  /*20f0*/  LDG.E.64 R4, desc[UR36][R4.64] ;  /* 0x0000002404047981 */ /* 0x000ea4000c1e1b00 */
[----:B--2---:R0:W1:Y:S01]  /*2100*/  F2I.F64.TRUNC R24, R4 ;  /* 0x0000000400187311 */ /* 0x004062000030d100 */
[----:B------:R-:W-:Y:S05]  /*2110*/  BRA `(.L_x_4248) ;  /* 0x0000000800907947 */ /* 0x000fea0003800000 */
.L_x_4243:
        /* <DEDUP_REMOVED lines=8> */
[----:B------:R-:W2:Y:S02]  /*21a0*/  LDG.E.U8 R4, desc[UR36][R4.64] ;  /* 0x0000002404047981 */ /* 0x000ea4000c1e1100 */
[----:B--2---:R-:W-:-:S04]  /*21b0*/  ISETP.NE.AND P0, PT, R4, RZ, PT ;  /* 0x000000ff0400720c */ /* 0x004fc80003f05270 */
[----:B------:R-:W-:Y:S01]  /*21c0*/  SEL R24, RZ, 0x1, !P0 ;  /* 0x00000001ff187807 */ /* 0x000fe20004000000 */
[----:B------:R-:W-:Y:S08]  /*21d0*/  BRA `(.L_x_4248) ;  /* 0x0000000800607947 */ /* 0x000ff00003800000 */
.L_x_4257:
[----:B------:R-:W2:Y:S02]  /*21e0*/  LDG.E.64 R4, desc[UR36][R4.64] ;  /* 0x0000002404047981 */ /* 0x000ea4000c1e1b00 */
[----:B--2---:R0:W1:Y:S01]  /*21f0*/  F2I.F64.TRUNC R24, R4 ;  /* 0x0000000400187311 */ /* 0x004062000030d100 */
[----:B------:R-:W-:Y:S05]  /*2200*/  BRA `(.L_x_4248) ;  /* 0x0000000800547947 */ /* 0x000fea0003800000 */
.L_x_4256:
        /* <DEDUP_REMOVED lines=25> */
[----:B------:R0:W1:Y:S01]  /*23a0*/  F2I.FTZ.TRUNC.NTZ R24, R7 ;  /* 0x0000000700187305 */ /* 0x000062000021f100 */
[----:B------:R-:W-:Y:S05]  /*23b0*/  BRA `(.L_x_4248) ;  /* 0x0000000400e87947 */ /* 0x000fea0003800000 */
.L_x_4259:
        /* <DEDUP_REMOVED lines=12> */
[----:B------:R0:W1:Y:S01]  /*2480*/  F2I.FTZ.TRUNC.NTZ R24, R0 ;  /* 0x0000000000187305 */ /* 0x000062000021f100 */
[----:B------:R-:W-:Y:S05]  /*2490*/  BRA `(.L_x_4248) ;  /* 0x0000000400b07947 */ /* 0x000fea0003800000 */
.L_x_4258:
[----:B------:R-:W2:Y:S02]  /*24a0*/  LDG.E.U16 R24, desc[UR36][R4.64] ;  /* 0x0000002404187981 */ /* 0x000ea4000c1e1500 */
[----:B--2---:R-:W-:-:S06]  /*24b0*/  IMAD.U32 R24, R24, 0x10000, RZ ;  /* 0x0001000018187824 */ /* 0x004fcc00078e00ff */
[----:B------:R-:W0:Y:S01]  /*24c0*/  F2I.FTZ.TRUNC.NTZ R24, R24 ;  /* 0x0000001800187305 */ /* 0x000e22000021f100 */
[----:B------:R-:W-:Y:S05]  /*24d0*/  BRA `(.L_x_4248) ;  /* 0x0000000400a07947 */ /* 0x000fea0003800000 */
.L_x_4255:
        /* <DEDUP_REMOVED lines=9> */
[----:B------:R-:W-:Y:S05]  /*2570*/  BRA `(.L_x_4248) ;  /* 0x0000000400787947 */ /* 0x000fea0003800000 */
.L_x_4262:
        /* <DEDUP_REMOVED lines=21> */
.L_x_4266:
[----:B------:R-:W-:Y:S05]  /*26d0*/  BSYNC B1 ;  /* 0x0000000000017941 */ /* 0x000fea0003800000 */
.L_x_4265:
[----:B------:R-:W-:Y:S01]  /*26e0*/  IMAD.SHL.U32 R3, R3, 0x100000, RZ ;  /* 0x0010000003037824 */ /* 0x000fe200078e00ff */
[----:B------:R-:W-:-:S04]  /*26f0*/  LEA R5, R0, 0x3b800000, 0x17 ;  /* 0x3b80000000057811 */ /* 0x000fc800078eb8ff */
[----:B------:R-:W-:-:S07]  /*2700*/  LOP3.LUT R24, R5, R3, R24, 0xfe, !PT ;  /* 0x0000000305187212 */ /* 0x000fce00078efe18 */
.L_x_4264:
[----:B------:R-:W-:Y:S05]  /*2710*/  BSYNC B0 ;  /* 0x0000000000007941 */ /* 0x000fea0003800000 */
.L_x_4263:
[----:B------:R-:W1:Y:S01]  /*2720*/  F2I.FTZ.TRUNC.NTZ R24, R24 ;  /* 0x0000001800187305 */ /* 0x000e62000021f100 */
[----:B------:R-:W-:Y:S05]  /*2730*/  BRA `(.L_x_4248) ;  /* 0x0000000400087947 */ /* 0x000fea0003800000 */
.L_x_4261:
        /* <DEDUP_REMOVED lines=21> */
.L_x_4270:
[----:B------:R-:W-:Y:S05]  /*2890*/  BSYNC B1 ;  /* 0x0000000000017941 */ /* 0x000fea0003800000 */
.L_x_4269:
[----:B------:R-:W-:Y:S01]  /*28a0*/  IMAD.SHL.U32 R3, R3, 0x200000, RZ ;  /* 0x0020000003037824 */ /* 0x000fe200078e00ff */
[----:B------:R-:W-:-:S04]  /*28b0*/  LEA R5, R0, 0x37800000, 0x17 ;  /* 0x3780000000057811 */ /* 0x000fc800078eb8ff */
[----:B------:R-:W-:-:S07]  /*28c0*/  LOP3.LUT R24, R5, R3, R24, 0xfe, !PT ;  /* 0x0000000305187212 */ /* 0x000fce00078efe18 */
.L_x_4268:
[----:B------:R-:W-:Y:S05]  /*28d0*/  BSYNC B0 ;  /* 0x0000000000007941 */ /* 0x000fea0003800000 */
.L_x_4267:
[----:B------:R-:W2:Y:S01]  /*28e0*/  F2I.FTZ.TRUNC.NTZ R24, R24 ;  /* 0x0000001800187305 */ /* 0x000ea2000021f100 */
[----:B------:R-:W-:Y:S05]  /*28f0*/  BRA `(.L_x_4248) ;  /* 0x0000000000987947 */ /* 0x000fea0003800000 */
.L_x_4260:
        /* <DEDUP_REMOVED lines=14> */
.L_x_4274:
[----:B------:R-:W-:Y:S05]  /*29e0*/  BSYNC B0 ;  /* 0x0000000000007941 */ /* 0x000fea0003800000 */
.L_x_4273:
[----:B------:R-:W4:Y:S01]  /*29f0*/  F2I.FTZ.TRUNC.NTZ R24, R24 ;  /* 0x0000001800187305 */ /* 0x000f22000021f100 */
[----:B------:R-:W-:Y:S05]  /*2a00*/  BRA `(.L_x_4248) ;  /* 0x0000000000547947 */ /* 0x000fea0003800000 */
.L_x_4247:
        /* <DEDUP_REMOVED lines=13> */
[----:B------:R-:W-:Y:S02]  /*2ae0*/  IMAD.MOV.U32 R12, RZ, RZ, 0x1 ;  /* 0x00000001ff0c7424 */ /* 0x000fe400078e00ff */
[----:B0-----:R-:W-:-:S07]  /*2af0*/  IMAD.MOV.U32 R24, RZ, RZ, RZ ;  /* 0x000000ffff187224 */ /* 0x001fce00078e00ff */
[----:B------:R-:W-:-:S07]  /*2b00*/  LEPC R20, `(.L_x_4275) ;  /* 0x000000001014794e */ /* 0x000fce0000000000 */
[----:B-1----:R-:W-:Y:S05]  /*2b10*/  CALL.ABS.NOINC R14 ;  /* 0x000000000e007343 */ /* 0x002fea0003c00000 */
.L_x_4275:
[----:B------:R-:W-:Y:S05]  /*2b20*/  BRA `(.L_x_4248) ;  /* 0x00000000000c7947 */ /* 0x000fea0003800000 */
.L_x_4272:
[----:B------:R0:W5:Y:S01]  /*2b30*/  LDG.E R24, desc[UR36][R4.64] ;  /* 0x0000002404187981 */ /* 0x000162000c1e1900 */
[----:B------:R-:W-:Y:S05]  /*2b40*/  BRA `(.L_x_4248) ;  /* 0x0000000000047947 */ /* 0x000fea0003800000 */
.L_x_4271:
[----:B------:R3:W5:Y:S02]  /*2b50*/  LDG.E R24, desc[UR36][R4.64] ;  /* 0x0000002404187981 */ /* 0x000764000c1e1900 */
.L_x_4248:
        /* <DEDUP_REMOVED lines=17> */
.L_x_4279:
[----:B------:R0:W5:Y:S01]  /*2c70*/  LDG.E.U8 R25, desc[UR36][R4.64] ;  /* 0x0000002404197981 */ /* 0x000162000c1e1100 */
[----:B------:R-:W-:Y:S05]  /*2c80*/  BRA `(.L_x_4281) ;  /* 0x0000000c00347947 */ /* 0x000fea0003800000 */
.L_x_4278:
        /* <DEDUP_REMOVED lines=8> */
.L_x_4283:
[----:B------:R1:W5:Y:S01]  /*2d10*/  LDG.E R25, desc[UR36][R4.64] ;  /* 0x0000002404197981 */ /* 0x000362000c1e1900 */
[----:B------:R-:W-:Y:S05]  /*2d20*/  BRA `(.L_x_4281) ;  /* 0x0000000c000c7947 */ /* 0x000fea0003800000 */
.L_x_4282:
[----:B------:R3:W5:Y:S01]  /*2d30*/  LDG.E.S16 R25, desc[UR36][R4.64] ;  /* 0x0000002404197981 */ /* 0x000762000c1e1700 */
[----:B------:R-:W-:Y:S05]  /*2d40*/  BRA `(.L_x_4281) ;  /* 0x0000000c00047947 */ /* 0x000fea0003800000 */
.L_x_4277:
[----:B------:R-:W-:-:S13]  /*2d50*/  ISETP.GT.AND P0, PT, R0, 0x6, PT ;  /* 0x000000060000780c */ /* 0x000fda0003f04270 */
[----:B------:R-:W-:Y:S05]  /*2d60*/  @P0 BRA `(.L_x_4284) ;  /* 0x00000000002c0947 */ /* 0x000fea0003800000 */
[----:B------:R-:W-:-:S13]  /*2d70*/  ISETP.NE.AND P0, PT, R0, 0x5, PT ;  /* 0x000000050000780c */ /* 0x000fda0003f05270 */
[----:B------:R-:W-:Y:S05]  /*2d80*/  @!P0 BRA `(.L_x_4285) ;  /* 0x0000000000148947 */ /* 0x000fea0003800000 */
[----:B------:R-:W-:-:S13]  /*2d90*/  ISETP.NE.AND P0, PT, R0, 0x6, PT ;  /* 0x000000060000780c */ /* 0x000fda0003f05270 */
[----:B------:R-:W-:Y:S05]  /*2da0*/  @P0 BRA `(.L_x_4280) ;  /* 0x0000000800980947 */ /* 0x000fea0003800000 */
[----:B------:R-:W3:Y:S02]  /*2db0*/  LDG.E R4, desc[UR36][R4.64] ;  /* 0x0000002404047981 */ /* 0x000ee4000c1e1900 */
[----:B---3--:R0:W1:Y:S01]  /*2dc0*/  F2I.FTZ.TRUNC.NTZ R25, R4 ;  /* 0x0000000400197305 */ /* 0x008062000021f100 */
[----:B------:R-:W-:Y:S05]  /*2dd0*/  BRA `(.L_x_4281) ;  /* 0x0000000800e07947 */ /* 0x000fea0003800000 */
.L_x_4285:
[----:B------:R-:W3:Y:S02]  /*2de0*/  LDG.E.U16 R4, desc[UR36][R4.64] ;  /* 0x0000002404047981 */ /* 0x000ee4000c1e1500 */
[----:B---3--:R-:W-:-:S06]  /*2df0*/  HADD2.F32 R25, -RZ, R4.H0_H0 ;  /* 0x20000004ff197230 */ /* 0x008fcc0000004100 */
[----:B------:R-:W0:Y:S01]  /*2e00*/  F2I.FTZ.TRUNC.NTZ R25, R25 ;  /* 0x0000001900197305 */ /* 0x000e22000021f100 */
[----:B------:R-:W-:Y:S05]  /*2e10*/  BRA `(.L_x_4281) ;  /* 0x0000000800d07947 */ /* 0x000fea0003800000 */
.L_x_4284:
[----:B------:R-:W-:-:S13]  /*2e20*/  ISETP.NE.AND P0, PT, R0, 0x7, PT ;  /* 0x000000070000780c */ /* 0x000fda0003f05270 */
[----:B------:R-:W-:Y:S05]  /*2e30*/  @!P0 BRA `(.L_x_4286) ;  /* 0x00000000002c8947 */ /* 0x000fea0003800000 */
[----:B------:R-:W-:-:S13]  /*2e40*/  ISETP.NE.AND P0, PT, R0, 0x8, PT ;  /* 0x000000080000780c */ /* 0x000fda0003f05270 */
[----:B------:R-:W-:Y:S05]  /*2e50*/  @!P0 BRA `(.L_x_4287) ;  /* 0x0000000000148947 */ /* 0x000fea0003800000 */
[----:B------:R-:W-:-:S13]  /*2e60*/  ISETP.NE.AND P0, PT, R0, 0x9, PT ;  /* 0x000000090000780c */ /* 0x000fda0003f05270 */
[----:B------:R-:W-:Y:S05]  /*2e70*/  @P0 BRA `(.L_x_4280) ;  /* 0x0000000800640947 */ /* 0x000fea0003800000 */
[----:B------:R-:W3:Y:S02]  /*2e80*/  LDG.E R4, desc[UR36][R4.64] ;  /* 0x0000002404047981 */ /* 0x000ee4000c1e1900 */
[----:B---3--:R0:W1:Y:S01]  /*2e90*/  F2I.FTZ.TRUNC.NTZ R25, R4 ;  /* 0x0000000400197305 */ /* 0x008062000021f100 */
[----:B------:R-:W-:Y:S05]  /*2ea0*/  BRA `(.L_x_4281) ;  /* 0x0000000800ac7947 */ /* 0x000fea0003800000 */
.L_x_4287:
[----:B------:R-:W3:Y:S02]  /*2eb0*/  LDG.E.U16 R4, desc[UR36][R4.64] ;  /* 0x0000002404047981 */ /* 0x000ee4000c1e1500 */
[----:B---3--:R-:W-:-:S06]  /*2ec0*/  HADD2.F32 R25, -RZ, R4.H0_H0 ;  /* 0x20000004ff197230 */ /* 0x008fcc0000004100 */
[----:B------:R-:W0:Y:S01]  /*2ed0*/  F2I.FTZ.TRUNC.NTZ R25, R25 ;  /* 0x0000001900197305 */ /* 0x000e22000021f100 */
[----:B------:R-:W-:Y:S05]  /*2ee0*/  BRA `(.L_x_4281) ;  /* 0x00000008009c7947 */ /* 0x000fea0003800000 */
.L_x_4286:
[----:B------:R-:W3:Y:S02]  /*2ef0*/  LDG.E.64 R4, desc[UR36][R4.64] ;  /* 0x0000002404047981 */ /* 0x000ee4000c1e1b00 */
[----:B---3--:R0:W1:Y:S01]  /*2f00*/  F2I.F64.TRUNC R25, R4 ;  /* 0x0000000400197311 */ /* 0x008062000030d100 */
[----:B------:R-:W-:Y:S05]  /*2f10*/  BRA `(.L_x_4281) ;  /* 0x0000000800907947 */ /* 0x000fea0003800000 */
.L_x_4276:
        /* <DEDUP_REMOVED lines=8> */
[----:B------:R-:W3:Y:S02]  /*2fa0*/  LDG.E.U8 R4, desc[UR36][R4.64] ;  /* 0x0000002404047981 */ /* 0x000ee4000c1e1100 */
[----:B---3--:R-:W-:-:S04]  /*2fb0*/  ISETP.NE.AND P0, PT, R4, RZ, PT ;  /* 0x000000ff0400720c */ /* 0x008fc80003f05270 */
[----:B------:R-:W-:Y:S01]  /*2fc0*/  SEL R25, RZ, 0x1, !P0 ;  /* 0x00000001ff197807 */ /* 0x000fe20004000000 */
[----:B------:R-:W-:Y:S08]  /*2fd0*/  BRA `(.L_x_4281) ;  /* 0x0000000800607947 */ /* 0x000ff00003800000 */
.L_x_4290:
[----:B------:R-:W3:Y:S02]  /*2fe0*/  LDG.E.64 R4, desc[UR36][R4.64] ;  /* 0x0000002404047981 */ /* 0x000ee4000c1e1b00 */
[----:B---3--:R0:W1:Y:S01]  /*2ff0*/  F2I.F64.TRUNC R25, R4 ;  /* 0x0000000400197311 */ /* 0x008062000030d100 */
[----:B------:R-:W-:Y:S05]  /*3000*/  BRA `(.L_x_4281) ;  /* 0x0000000800547947 */ /* 0x000fea0003800000 */
.L_x_4289:
        /* <DEDUP_REMOVED lines=27> */
.L_x_4292:
        /* <DEDUP_REMOVED lines=14> */
.L_x_4291:
[----:B------:R-:W3:Y:S02]  /*32a0*/  LDG.E.U16 R25, desc[UR36][R4.64] ;  /* 0x0000002404197981 */ /* 0x000ee4000c1e1500 */
[----:B---3--:R-:W-:-:S06]  /*32b0*/  IMAD.U32 R25, R25, 0x10000, RZ ;  /* 0x0001000019197824 */ /* 0x008fcc00078e00ff */
[----:B------:R-:W0:Y:S01]  /*32c0*/  F2I.FTZ.TRUNC.NTZ R25, R25 ;  /* 0x0000001900197305 */ /* 0x000e22000021f100 */
[----:B------:R-:W-:Y:S05]  /*32d0*/  BRA `(.L_x_4281) ;  /* 0x0000000400a07947 */ /* 0x000fea0003800000 */
.L_x_4288:
        /* <DEDUP_REMOVED lines=10> */
.L_x_4295:
        /* <DEDUP_REMOVED lines=21> */
.L_x_4299:
[----:B------:R-:W-:Y:S05]  /*34d0*/  BSYNC B1 ;  /* 0x0000000000017941 */ /* 0x000fea0003800000 */
.L_x_4298:
[----:B------:R-:W-:Y:S01]  /*34e0*/  IMAD.SHL.U32 R3, R3, 0x100000, RZ ;  /* 0x0010000003037824 */ /* 0x000fe200078e00ff */
[----:B------:R-:W-:-:S04]  /*34f0*/  LEA R0, R0, 0x3b800000, 0x17 ;  /* 0x3b80000000007811 */ /* 0x000fc800078eb8ff */
[----:B------:R-:W-:-:S07]  /*3500*/  LOP3.LUT R25, R0, R3, R25, 0xfe, !PT ;  /* 0x0000000300197212 */ /* 0x000fce00078efe19 */
.L_x_4297:
[----:B------:R-:W-:Y:S05]  /*3510*/  BSYNC B0 ;  /* 0x0000000000007941 */ /* 0x000fea0003800000 */
.L_x_4296:
[----:B------:R-:W0:Y:S01]  /*3520*/  F2I.FTZ.TRUNC.NTZ R25, R25 ;  /* 0x0000001900197305 */ /* 0x000e22000021f100 */
[----:B------:R-:W-:Y:S05]  /*3530*/  BRA `(.L_x_4281) ;  /* 0x0000000400087947 */ /* 0x000fea0003800000 */
.L_x_4294:
        /* <DEDUP_REMOVED lines=21> */
.L_x_4303:
[----:B------:R-:W-:Y:S05]  /*3690*/  BSYNC B1 ;  /* 0x0000000000017941 */ /* 0x000fea0003800000 */
.L_x_4302:
[----:B------:R-:W-:Y:S01]  /*36a0*/  IMAD.SHL.U32 R3, R3, 0x200000, RZ ;  /* 0x0020000003037824 */ /* 0x000fe200078e00ff */
[----:B------:R-:W-:-:S04]  /*36b0*/  LEA R0, R0, 0x37800000, 0x17 ;  /* 0x3780000000007811 */ /* 0x000fc800078eb8ff */
[----:B------:R-:W-:-:S07]  /*36c0*/  LOP3.LUT R25, R0, R3, R25, 0xfe, !PT ;  /* 0x0000000300197212 */ /* 0x000fce00078efe19 */
.L_x_4301:
[----:B------:R-:W-:Y:S05]  /*36d0*/  BSYNC B0 ;  /* 0x0000000000007941 */ /* 0x000fea0003800000 */
.L_x_4300:
[----:B------:R-:W0:Y:S01]  /*36e0*/  F2I.FTZ.TRUNC.NTZ R25, R25 ;  /* 0x0000001900197305 */ /* 0x000e22000021f100 */
[----:B------:R-:W-:Y:S05]  /*36f0*/  BRA `(.L_x_4281) ;  /* 0x0000000000987947 */ /* 0x000fea0003800000 */
.L_x_4293:
        /* <DEDUP_REMOVED lines=14> */
.L_x_4307:
[----:B------:R-:W-:Y:S05]  /*37e0*/  BSYNC B0 ;  /* 0x0000000000007941 */ /* 0x000fea0003800000 */
.L_x_4306:
[----:B------:R-:W0:Y:S01]  /*37f0*/  F2I.FTZ.TRUNC.NTZ R25, R25 ;  /* 0x0000001900197305 */ /* 0x000e22000021f100 */
[----:B------:R-:W-:Y:S05]  /*3800*/  BRA `(.L_x_4281) ;  /* 0x0000000000547947 */ /* 0x000fea0003800000 */
.L_x_4280:
        /* <DEDUP_REMOVED lines=13> */
[----:B------:R-:W-:Y:S02]  /*38e0*/  IMAD.MOV.U32 R13, RZ, RZ, RZ ;  /* 0x000000ffff0d7224 */ /* 0x000fe400078e00ff */
[----:B0-----:R-:W-:-:S07]  /*38f0*/  IMAD.MOV.U32 R25, RZ, RZ, RZ ;  /* 0x000000ffff197224 */ /* 0x001fce00078e00ff */
[----:B------:R-:W-:-:S07]  /*3900*/  LEPC R20, `(.L_x_4308) ;  /* 0x000000001014794e */ /* 0x000fce0000000000 */
[----:B-12-45:R-:W-:Y:S05]  /*3910*/  CALL.ABS.NOINC R14 ;  /* 0x000000000e007343 */ /* 0x036fea0003c00000 */
.L_x_4308:
[----:B------:R-:W-:Y:S05]  /*3920*/  BRA `(.L_x_4281) ;  /* 0x00000000000c7947 */ /* 0x000fea0003800000 */
.L_x_4305:
[----:B------:R0:W5:Y:S01]  /*3930*/  LDG.E R25, desc[UR36][R4.64] ;  /* 0x0000002404197981 */ /* 0x000162000c1e1900 */
[----:B------:R-:W-:Y:S05]  /*3940*/  BRA `(.L_x_4281) ;  /* 0x0000000000047947 */ /* 0x000fea0003800000 */
.L_x_4304:
[----:B------:R0:W5:Y:S02]  /*3950*/  LDG.E R25, desc[UR36][R4.64] ;  /* 0x0000002404197981 */ /* 0x000164000c1e1900 */
.L_x_4281:
        /* <DEDUP_REMOVED lines=17> */
.L_x_4312:
[----:B------:R1:W5:Y:S01]  /*3a70*/  LDG.E.U8 R16, desc[UR36][R4.64] ;  /* 0x0000002404107981 */ /* 0x000362000c1e1100 */
[----:B------:R-:W-:Y:S05]  /*3a80*/  BRA `(.L_x_4314) ;  /* 0x0000000c00347947 */ /* 0x000fea0003800000 */
.L_x_4311:
        /* <DEDUP_REMOVED lines=8> */
.L_x_4316:
[----:B------:R3:W5:Y:S01]  /*3b10*/  LDG.E R16, desc[UR36][R4.64] ;  /* 0x0000002404107981 */ /* 0x000762000c1e1900 */
[----:B------:R-:W-:Y:S05]  /*3b20*/  BRA `(.L_x_4314) ;  /* 0x0000000c000c7947 */ /* 0x000fea0003800000 */
.L_x_4315:
[----:B------:R2:W5:Y:S01]  /*3b30*/  LDG.E.S16 R16, desc[UR36][R4.64] ;  /* 0x0000002404107981 */ /* 0x000562000c1e1700 */
[----:B------:R-:W-:Y:S05]  /*3b40*/  BRA `(.L_x_4314) ;  /* 0x0000000c00047947 */ /* 0x000fea0003800000 */
.L_x_4310:
        /* <DEDUP_REMOVED lines=9> */
.L_x_4318:
[----:B------:R-:W2:Y:S02]  /*3be0*/  LDG.E.U16 R4, desc[UR36][R4.64] ;  /* 0x0000002404047981 */ /* 0x000ea4000c1e1500 */
[----:B--2---:R-:W-:-:S06]  /*3bf0*/  HADD2.F32 R16, -RZ, R4.H0_H0 ;  /* 0x20000004ff107230 */ /* 0x004fcc0000004100 */
[----:B------:R-:W0:Y:S01]  /*3c00*/  F2I.FTZ.TRUNC.NTZ R16, R16 ;  /* 0x0000001000107305 */ /* 0x000e22000021f100 */
[----:B------:R-:W-:Y:S05]  /*3c10*/  BRA `(.L_x_4314) ;  /* 0x0000000800d07947 */ /* 0x000fea0003800000 */
.L_x_4317:
        /* <DEDUP_REMOVED lines=9> */
.L_x_4320:
[----:B------:R-:W2:Y:S02]  /*3cb0*/  LDG.E.U16 R4, desc[UR36][R4.64] ;  /* 0x0000002404047981 */ /* 0x000ea4000c1e1500 */
[----:B--2---:R-:W-:-:S06]  /*3cc0*/  HADD2.F32 R16, -RZ, R4.H0_H0 ;  /* 0x20000004ff107230 */ /* 0x004fcc0000004100 */
[----:B------:R-:W0:Y:S01]  /*3cd0*/  F2I.FTZ.TRUNC.NTZ R16, R16 ;  /* 0x0000001000107305 */ /* 0x000e22000021f100 */
[----:B------:R-:W-:Y:S05]  /*3ce0*/  BRA `(.L_x_4314) ;  /* 0x00000008009c7947 */ /* 0x000fea0003800000 */
.L_x_4319:
[----:B------:R-:W2:Y:S02]  /*3cf0*/  LDG.E.64 R4, desc[UR36][R4.64] ;  /* 0x0000002404047981 */ /* 0x000ea4000c1e1b00 */
[----:B--2---:R0:W1:Y:S01]  /*3d00*/  F2I.F64.TRUNC R16, R4 ;  /* 0x0000000400107311 */ /* 0x004062000030d100 */
[----:B------:R-:W-:Y:S05]  /*3d10*/  BRA `(.L_x_4314) ;  /* 0x0000000800907947 */ /* 0x000fea0003800000 */
.L_x_4309:
        /* <DEDUP_REMOVED lines=12> */
.L_x_4323:
[----:B------:R-:W2:Y:S02]  /*3de0*/  LDG.E.64 R4, desc[UR36][R4.64] ;  /* 0x0000002404047981 */ /* 0x000ea4000c1e1b00 */
[----:B--2---:R0:W1:Y:S01]  /*3df0*/  F2I.F64.TRUNC R16, R4 ;  /* 0x0000000400107311 */ /* 0x004062000030d100 */
[----:B------:R-:W-:Y:S05]  /*3e00*/  BRA `(.L_x_4314) ;  /* 0x0000000800547947 */ /* 0x000fea0003800000 */
.L_x_4322:
        /* <DEDUP_REMOVED lines=27> */
.L_x_4325:
        /* <DEDUP_REMOVED lines=14> */
.L_x_4324:
[----:B------:R-:W2:Y:S02]  /*40a0*/  LDG.E.U16 R16, desc[UR36][R4.64] ;  /* 0x0000002404107981 */ /* 0x000ea4000c1e1500 */
[----:B--2---:R-:W-:-:S06]  /*40b0*/  IMAD.U32 R16, R16, 0x10000, RZ ;  /* 0x0001000010107824 */ /* 0x004fcc00078e00ff */
[----:B------:R-:W0:Y:S01]  /*40c0*/  F2I.FTZ.TRUNC.NTZ R16, R16 ;  /* 0x0000001000107305 */ /* 0x000e22000021f100 */
[----:B------:R-:W-:Y:S05]  /*40d0*/  BRA `(.L_x_4314) ;  /* 0x0000000400a07947 */ /* 0x000fea0003800000 */
.L_x_4321:
        /* <DEDUP_REMOVED lines=10> */
.L_x_4328:
        /* <DEDUP_REMOVED lines=21> */
.L_x_4332:
[----:B------:R-:W-:Y:S05]  /*42d0*/  BSYNC B1 ;  /* 0x0000000000017941 */ /* 0x000fea0003800000 */
.L_x_4331:
[----:B------:R-:W-:Y:S01]  /*42e0*/  IMAD.SHL.U32 R3, R3, 0x100000, RZ ;  /* 0x0010000003037824 */ /* 0x000fe200078e00ff */
[----:B------:R-:W-:-:S04]  /*42f0*/  LEA R5, R0, 0x3b800000, 0x17 ;  /* 0x3b80000000057811 */ /* 0x000fc800078eb8ff */
[----:B------:R-:W-:-:S07]  /*4300*/  LOP3.LUT R16, R5, R3, R16, 0xfe, !PT ;  /* 0x0000000305107212 */ /* 0x000fce00078efe10 */
.L_x_4330:
[----:B------:R-:W-:Y:S05]  /*4310*/  BSYNC B0 ;  /* 0x0000000000007941 */ /* 0x000fea0003800000 */
.L_x_4329:
[----:B------:R-:W0:Y:S01]  /*4320*/  F2I.FTZ.TRUNC.NTZ R16, R16 ;  /* 0x0000001000107305 */ /* 0x000e22000021f100 */
[----:B------:R-:W-:Y:S05]  /*4330*/  BRA `(.L_x_4314) ;  /* 0x0000000400087947 */ /* 0x000fea0003800000 */
.L_x_4327:
        /* <DEDUP_REMOVED lines=21> */
.L_x_4336:
[----:B------:R-:W-:Y:S05]  /*4490*/  BSYNC B1 ;  /* 0x0000000000017941 */ /* 0x000fea0003800000 */
.L_x_4335:
[----:B------:R-:W-:Y:S01]  /*44a0*/  IMAD.SHL.U32 R3, R3, 0x200000, RZ ;  /* 0x0020000003037824 */ /* 0x000fe200078e00ff */
[----:B------:R-:W-:-:S04]  /*44b0*/  LEA R5, R0, 0x37800000, 0x17 ;  /* 0x3780000000057811 */ /* 0x000fc800078eb8ff */
[----:B------:R-:W-:-:S07]  /*44c0*/  LOP3.LUT R16, R5, R3, R16, 0xfe, !PT ;  /* 0x0000000305107212 */ /* 0x000fce00078efe10 */
.L_x_4334:
[----:B------:R-:W-:Y:S05]  /*44d0*/  BSYNC B0 ;  /* 0x0000000000007941 */ /* 0x000fea0003800000 */
.L_x_4333:
[----:B------:R-:W0:Y:S01]  /*44e0*/  F2I.FTZ.TRUNC.NTZ R16, R16 ;  /* 0x0000001000107305 */ /* 0x000e22000021f100 */
[----:B------:R-:W-:Y:S05]  /*44f0*/  BRA `(.L_x_4314) ;  /* 0x0000000000987947 */ /* 0x000fea0003800000 */
.L_x_4326:
        /* <DEDUP_REMOVED lines=14> */
.L_x_4340:
[----:B------:R-:W-:Y:S05]  /*45e0*/  BSYNC B0 ;  /* 0x0000000000007941 */ /* 0x000fea0003800000 */
.L_x_4339:
[----:B------:R-:W0:Y:S01]  /*45f0*/  F2I.FTZ.TRUNC.NTZ R16, R16 ;  /* 0x0000001000107305 */ /* 0x000e22000021f100 */
[----:B------:R-:W-:Y:S05]  /*4600*/  BRA `(.L_x_4314) ;  /* 0x0000000000547947 */ /* 0x000fea0003800000 */
.L_x_4313:
[----:B------:R-:W-:Y:S01]  /*4610*/  MOV R0, 0x0 ;  /* 0x0000000000007802 */ /* 0x000fe20000000f00 */
[----:B------:R-:W-:Y:S01]  /*4620*/  ULDC.64 UR4, c[0x4][0x118] ;  /* 0x0100460000047ab9 */ /* 0x000fe20000000a00 */
[----:B------:R-:W-:Y:S01]  /*4630*/  ULDC.64 UR6, c[0x4][0x10] ;  /* 0x0100040000067ab9 */ /* 0x000fe20000000a00 */
[----:B------:R-:W-:Y:S01]  /*4640*/  MOV R4, UR4 ;  /* 0x0000000400047c02 */ /* 0x000fe20008000f00 */
        /* <DEDUP_REMOVED lines=12> */
[----:B-1--45:R-:W-:Y:S05]  /*4710*/  CALL.ABS.NOINC R14 ;  /* 0x000000000e007343 */ /* 0x032fea0003c00000 */
.L_x_4341:
[----:B------:R-:W-:Y:S05]  /*4720*/  BRA `(.L_x_4314) ;  /* 0x00000000000c7947 */ /* 0x000fea0003800000 */
.L_x_4338:
[----:B------:R0:W5:Y:S01]  /*4730*/  LDG.E R16, desc[UR36][R4.64] ;  /* 0x0000002404107981 */ /* 0x000162000c1e1900 */
[----:B------:R-:W-:Y:S05]  /*4740*/  BRA `(.L_x_4314) ;  /* 0x0000000000047947 */ /* 0x000fea0003800000 */
.L_x_4337:
[----:B------:R0:W5:Y:S02]  /*4750*/  LDG.E R16, desc[UR36][R4.64] ;  /* 0x0000002404107981 */ /* 0x000164000c1e1900 */
.L_x_4314:
[----:B------:R-:W4:Y:S01]  /*4760*/  LDC.U8 R3, c[0x0][0x614] ;  /* 0x00018500ff037b82 */ /* 0x000f220000000000 */
[----:B------:R-:W-:Y:S02]  /*4770*/  ULDC.64 UR4, c[0x0][0x5c0] ;  /* 0x0001700000047ab9 */ /* 0x000fe40000000a00 */
[----:B0123--:R-:W-:-:S05]  /*4780*/  IADD3 R4, P1, R26, UR4, RZ ;  /* 0x000000041a047c10 */ /* 0x00ffca000ff3e0ff */
        /* <DEDUP_REMOVED lines=14> */
.L_x_4345:
[----:B------:R0:W5:Y:S01]  /*4870*/  LDG.E.U8 R19, desc[UR36][R4.64] ;  /* 0x0000002404137981 */ /* 0x000162000c1e1100 */
[----:B------:R-:W-:Y:S05]  /*4880*/  BRA `(.L_x_4347) ;  /* 0x0000000c00347947 */ /* 0x000fea0003800000 */
.L_x_4344:
        /* <DEDUP_REMOVED lines=8> */
.L_x_4349:
[----:B------:R0:W5:Y:S01]  /*4910*/  LDG.E R19, desc[UR36][R4.64] ;  /* 0x0000002404137981 */ /* 0x000162000c1e1900 */
[----:B------:R-:W-:Y:S05]  /*4920*/  BRA `(.L_x_4347) ;  /* 0x0000000c000c7947 */ /* 0x000fea0003800000 */
.L_x_4348:
[----:B------:R0:W5:Y:S01]  /*4930*/  LDG.E.S16 R19, desc[UR36][R4.64] ;  /* 0x0000002404137981 */ /* 0x000162000c1e1700 */
[----:B------:R-:W-:Y:S05]  /*4940*/  BRA `(.L_x_4347) ;  /* 0x0000000c00047947 */ /* 0x000fea0003800000 */
.L_x_4343:
        /* <DEDUP_REMOVED lines=9> */
.L_x_4351:
[----:B------:R-:W2:Y:S02]  /*49e0*/  LDG.E.U16 R4, desc[UR36][R4.64] ;  /* 0x0000002404047981 */ /* 0x000ea4000c1e1500 */
[----:B--2---:R-:W-:-:S06]  /*49f0*/  HADD2.F32 R19, -RZ, R4.H0_H0 ;  /* 0x20000004ff137230 */ /* 0x004fcc0000004100 */
[----:B------:R-:W0:Y:S01]  /*4a00*/  F2I.FTZ.TRUNC.NTZ R19, R19 ;  /* 0x0000001300137305 */ /* 0x000e22000021f100 */
[----:B------:R-:W-:Y:S05]  /*4a10*/  BRA `(.L_x_4347) ;  /* 0x0000000800d07947 */ /* 0x000fea0003800000 */
.L_x_4350:
        /* <DEDUP_REMOVED lines=9> */
.L_x_4353:
[----:B------:R-:W2:Y:S02]  /*4ab0*/  LDG.E.U16 R4, desc[UR36][R4.64] ;  /* 0x0000002404047981 */ /* 0x000ea4000c1e1500 */
[----:B--2---:R-:W-:-:S06]  /*4ac0*/  HADD2.F32 R19, -RZ, R4.H0_H0 ;  /* 0x20000004ff137230 */ /* 0x004fcc0000004100 */
[----:B------:R-:W0:Y:S01]  /*4ad0*/  F2I.FTZ.TRUNC.NTZ R19, R19 ;  /* 0x0000001300137305 */ /* 0x000e22000021f100 */
[----:B------:R-:W-:Y:S05]  /*4ae0*/  BRA `(.L_x_4347) ;  /* 0x00000008009c7947 */ /* 0x000fea0003800000 */
.L_x_4352:
[----:B------:R-:W2:Y:S02]  /*4af0*/  LDG.E.64 R4, desc[UR36][R4.64] ;  /* 0x0000002404047981 */ /* 0x000ea4000c1e1b00 */
[----:B--2---:R0:W1:Y:S01]  /*4b00*/  F2I.F64.TRUNC R19, R4 ;  /* 0x0000000400137311 */ /* 0x004062000030d100 */
[----:B------:R-:W-:Y:S05]  /*4b10*/  BRA `(.L_x_4347) ;  /* 0x0000000800907947 */ /* 0x000fea0003800000 */
.L_x_4342:
        /* <DEDUP_REMOVED lines=12> */
.L_x_4356:
[----:B------:R-:W2:Y:S02]  /*4be0*/  LDG.E.64 R4, desc[UR36][R4.64] ;  /* 0x0000002404047981 */ /* 0x000ea4000c1e1b00 */
[----:B--2---:R0:W1:Y:S01]  /*4bf0*/  F2I.F64.TRUNC R19, R4 ;  /* 0x0000000400137311 */ /* 0x004062000030d100 */
[----:B------:R-:W-:Y:S05]  /*4c00*/  BRA `(.L_x_4347) ;  /* 0x0000000800547947 */ /* 0x000fea0003800000 */
.L_x_4355:
        /* <DEDUP_REMOVED lines=27> */
.L_x_4358:
        /* <DEDUP_REMOVED lines=14> */
.L_x_4357:
[----:B------:R-:W2:Y:S02]  /*4ea0*/  LDG.E.U16 R19, desc[UR36][R4.64] ;  /* 0x0000002404137981 */ /* 0x000ea4000c1e1500 */
[----:B--2---:R-:W-:-:S06]  /*4eb0*/  IMAD.U32 R19, R19, 0x10000, RZ ;  /* 0x0001000013137824 */ /* 0x004fcc00078e00ff */
[----:B------:R-:W0:Y:S01]  /*4ec0*/  F2I.FTZ.TRUNC.NTZ R19, R19 ;  /* 0x0000001300137305 */ /* 0x000e22000021f100 */
[----:B------:R-:W-:Y:S05]  /*4ed0*/  BRA `(.L_x_4347) ;  /* 0x0000000400a07947 */ /* 0x000fea0003800000 */
.L_x_4354:
        /* <DEDUP_REMOVED lines=10> */
.L_x_4361:
        /* <DEDUP_REMOVED lines=21> */
.L_x_4365:
[----:B------:R-:W-:Y:S05]  /*50d0*/  BSYNC B1 ;  /* 0x0000000000017941 */ /* 0x000fea0003800000 */
.L_x_4364:
[----:B------:R-:W-:Y:S01]  /*50e0*/  IMAD.SHL.U32 R3, R3, 0x100000, RZ ;  /* 0x0010000003037824 */ /* 0x000fe200078e00ff */
[----:B------:R-:W-:-:S04]  /*50f0*/  LEA R0, R0, 0x3b800000, 0x17 ;  /* 0x3b80000000007811 */ /* 0x000fc800078eb8ff */
[----:B------:R-:W-:-:S07]  /*5100*/  LOP3.LUT R19, R0, R3, R19, 0xfe, !PT ;  /* 0x0000000300137212 */ /* 0x000fce00078efe13 */
.L_x_4363:
[----:B------:R-:W-:Y:S05]  /*5110*/  BSYNC B0 ;  /* 0x0000000000007941 */ /* 0x000fea0003800000 */
.L_x_4362:
[----:B------:R-:W1:Y:S01]  /*5120*/  F2I.FTZ.TRUNC.NTZ R19, R19 ;  /* 0x0000001300137305 */ /* 0x000e62000021f100 */
[----:B------:R-:W-:Y:S05]  /*5130*/  BRA `(.L_x_4347) ;  /* 0x0000000400087947 */ /* 0x000fea0003800000 */
.L_x_4360:
        /* <DEDUP_REMOVED lines=21> */
.L_x_4369:
[----:B------:R-:W-:Y:S05]  /*5290*/  BSYNC B1 ;  /* 0x0000000000017941 */ /* 0x000fea0003800000 */
.L_x_4368:
[----:B------:R-:W-:Y:S02]  /*52a0*/  LEA R0, R0, 0x37800000, 0x17 ;  /* 0x3780000000007811 */ /* 0x000fe400078eb8ff */
[----:B------:R-:W-:-:S04]  /*52b0*/  SHF.L.U32 R3, R3, 0x15, RZ ;  /* 0x0000001503037819 */ /* 0x000fc800000006ff */
[----:B------:R-:W-:-:S07]  /*52c0*/  LOP3.LUT R19, R0, R3, R19, 0xfe, !PT ;  /* 0x0000000300137212 */ /* 0x000fce00078efe13 */
.L_x_4367:
[----:B------:R-:W-:Y:S05]  /*52d0*/  BSYNC B0 ;  /* 0x0000000000007941 */ /* 0x000fea0003800000 */
.L_x_4366:
[----:B------:R-:W2:Y:S01]  /*52e0*/  F2I.FTZ.TRUNC.NTZ R19, R19 ;  /* 0x0000001300137305 */ /* 0x000ea2000021f100 */
[----:B------:R-:W-:Y:S05]  /*52f0*/  BRA `(.L_x_4347) ;  /* 0x0000000000987947 */ /* 0x000fea0003800000 */
.L_x_4359:
        /* <DEDUP_REMOVED lines=14> */
.L_x_4373:
[----:B------:R-:W-:Y:S05]  /*53e0*/  BSYNC B0 ;  /* 0x0000000000007941 */ /* 0x000fea0003800000 */
.L_x_4372:
[----:B------:R-:W4:Y:S01]  /*53f0*/  F2I.FTZ.TRUNC.NTZ R19, R19 ;  /* 0x0000001300137305 */ /* 0x000f22000021f100 */
[----:B------:R-:W-:Y:S05]  /*5400*/  BRA `(.L_x_4347) ;  /* 0x0000000000547947 */ /* 0x000fea0003800000 */
.L_x_4346:
        /* <DEDUP_REMOVED lines=16> */
[----:B-1---5:R-:W-:Y:S05]  /*5510*/  CALL.ABS.NOINC R14 ;  /* 0x000000000e007343 */ /* 0x022fea0003c00000 */
.L_x_4374:
[----:B------:R-:W-:Y:S05]  /*5520*/  BRA `(.L_x_4347) ;  /* 0x00000000000c7947 */ /* 0x000fea0003800000 */
.L_x_4371:
[----:B------:R3:W5:Y:S01]  /*5530*/  LDG.E R19, desc[UR36][R4.64] ;  /* 0x0000002404137981 */ /* 0x000762000c1e1900 */
[----:B------:R-:W-:Y:S05]  /*5540*/  BRA `(.L_x_4347) ;  /* 0x0000000000047947 */ /* 0x000fea0003800000 */
.L_x_4370:
[----:B------:R0:W5:Y:S02]  /*5550*/  LDG.E R19, desc[UR36][R4.64] ;  /* 0x0000002404137981 */ /* 0x000164000c1e1900 */
.L_x_4347:
        /* <DEDUP_REMOVED lines=17> */
.L_x_4378:
[----:B------:R0:W5:Y:S01]  /*5670*/  LDG.E.U8 R18, desc[UR36][R4.64] ;  /* 0x0000002404127981 */ /* 0x000162000c1e1100 */
[----:B------:R-:W-:Y:S05]  /*5680*/  BRA `(.L_x_4380) ;  /* 0x0000000c00347947 */ /* 0x000fea0003800000 */
.L_x_4377:
        /* <DEDUP_REMOVED lines=8> */
.L_x_4382:
[----:B------:R3:W5:Y:S01]  /*5710*/  LDG.E R18, desc[UR36][R4.64] ;  /* 0x0000002404127981 */ /* 0x000762000c1e1900 */
[----:B------:R-:W-:Y:S05]  /*5720*/  BRA `(.L_x_4380) ;  /* 0x0000000c000c7947 */ /* 0x000fea0003800000 */
.L_x_4381:
[----:B------:R0:W5:Y:S01]  /*5730*/  LDG.E.S16 R18, desc[UR36][R4.64] ;  /* 0x0000002404127981 */ /* 0x000162000c1e1700 */
[----:B------:R-:W-:Y:S05]  /*5740*/  BRA `(.L_x_4380) ;  /* 0x0000000c00047947 */ /* 0x000fea0003800000 */
.L_x_4376:
        /* <DEDUP_REMOVED lines=9> */
.L_x_4384:
[----:B------:R-:W3:Y:S02]  /*57e0*/  LDG.E.U16 R4, desc[UR36][R4.64] ;  /* 0x0000002404047981 */ /* 0x000ee4000c1e1500 */
[----:B---3--:R-:W-:-:S06]  /*57f0*/  HADD2.F32 R18, -RZ, R4.H0_H0 ;  /* 0x20000004ff127230 */ /* 0x008fcc0000004100 */
[----:B------:R-:W0:Y:S01]  /*5800*/  F2I.FTZ.TRUNC.NTZ R18, R18 ;  /* 0x0000001200127305 */ /* 0x000e22000021f100 */
[----:B------:R-:W-:Y:S05]  /*5810*/  BRA `(.L_x_4380) ;  /* 0x0000000800d07947 */ /* 0x000fea0003800000 */
.L_x_4383:
        /* <DEDUP_REMOVED lines=9> */
.L_x_4386:
[----:B------:R-:W3:Y:S02]  /*58b0*/  LDG.E.U16 R4, desc[UR36][R4.64] ;  /* 0x0000002404047981 */ /* 0x000ee4000c1e1500 */
[----:B---3--:R-:W-:-:S06]  /*58c0*/  HADD2.F32 R18, -RZ, R4.H0_H0 ;  /* 0x20000004ff127230 */ /* 0x008fcc0000004100 */
[----:B------:R-:W0:Y:S01]  /*58d0*/  F2I.FTZ.TRUNC.NTZ R18, R18 ;  /* 0x0000001200127305 */ /* 0x000e22000021f100 */
[----:B------:R-:W-:Y:S05]  /*58e0*/  BRA `(.L_x_4380) ;  /* 0x00000008009c7947 */ /* 0x000fea0003800000 */
.L_x_4385:
[----:B------:R-:W3:Y:S02]  /*58f0*/  LDG.E.64 R4, desc[UR36][R4.64] ;  /* 0x0000002404047981 */ /* 0x000ee4000c1e1b00 */
[----:B---3--:R0:W1:Y:S01]  /*5900*/  F2I.F64.TRUNC R18, R4 ;  /* 0x0000000400127311 */ /* 0x008062000030d100 */
[----:B------:R-:W-:Y:S05]  /*5910*/  BRA `(.L_x_4380) ;  /* 0x0000000800907947 */ /* 0x000fea0003800000 */
.L_x_4375:
        /* <DEDUP_REMOVED lines=12> */
.L_x_4389:
[----:B------:R-:W3:Y:S02]  /*59e0*/  LDG.E.64 R4, desc[UR36][R4.64] ;  /* 0x0000002404047981 */ /* 0x000ee4000c1e1b00 */
[----:B---3--:R0:W1:Y:S01]  /*59f0*/  F2I.F64.TRUNC R18, R4 ;  /* 0x0000000400127311 */ /* 0x008062000030d100 */
[----:B------:R-:W-:Y:S05]  /*5a00*/  BRA `(.L_x_4380) ;  /* 0x0000000800547947 */ /* 0x000fea0003800000 */
.L_x_4388:
        /* <DEDUP_REMOVED lines=27> */
.L_x_4391:
        /* <DEDUP_REMOVED lines=14> */
.L_x_4390:
[----:B------:R-:W3:Y:S02]  /*5ca0*/  LDG.E.U16 R18, desc[UR36][R4.64] ;  /* 0x0000002404127981 */ /* 0x000ee4000c1e1500 */
[----:B---3--:R-:W-:-:S06]  /*5cb0*/  IMAD.U32 R18, R18, 0x10000, RZ ;  /* 0x0001000012127824 */ /* 0x008fcc00078e00ff */
[----:B------:R-:W0:Y:S01]  /*5cc0*/  F2I.FTZ.TRUNC.NTZ R18, R18 ;  /* 0x0000001200127305 */ /* 0x000e22000021f100 */
[----:B------:R-:W-:Y:S05]  /*5cd0*/  BRA `(.L_x_4380) ;  /* 0x0000000400a07947 */ /* 0x000fea0003800000 */
.L_x_4387:
        /* <DEDUP_REMOVED lines=10> */
.L_x_4394:
        /* <DEDUP_REMOVED lines=21> */
.L_x_4398:
[----:B------:R-:W-:Y:S05]  /*5ed0*/  BSYNC B1 ;  /* 0x0000000000017941 */ /* 0x000fea0003800000 */
.L_x_4397:
[----:B------:R-:W-:Y:S01]  /*5ee0*/  IMAD.SHL.U32 R3, R3, 0x100000, RZ ;  /* 0x0010000003037824 */ /* 0x000fe200078e00ff */
[----:B------:R-:W-:-:S04]  /*5ef0*/  LEA R5, R0, 0x3b800000, 0x17 ;  /* 0x3b80000000057811 */ /* 0x000fc800078eb8ff */
[----:B------:R-:W-:-:S07]  /*5f00*/  LOP3.LUT R18, R5, R3, R18, 0xfe, !PT ;  /* 0x0000000305127212 */ /* 0x000fce00078efe12 */
.L_x_4396:
[----:B------:R-:W-:Y:S05]  /*5f10*/  BSYNC B0 ;  /* 0x0000000000007941 */ /* 0x000fea0003800000 */
.L_x_4395:
[----:B------:R-:W0:Y:S01]  /*5f20*/  F2I.FTZ.TRUNC.NTZ R18, R18 ;  /* 0x0000001200127305 */ /* 0x000e22000021f100 */
[----:B------:R-:W-:Y:S05]  /*5f30*/  BRA `(.L_x_4380) ;  /* 0x0000000400087947 */ /* 0x000fea0003800000 */
.L_x_4393:
[----:B------:R-:W3:Y:S01]  /*5f40*/  LDG.E.U8 R3, desc[UR36][R4.64] ;  /* 0x0000002404037981 */ /* 0x000ee2000c1e1100 */
[----:B------:R-:W-:Y:S01]  /*5f50*/  BSSY B0, `(.L_x_4399) ;  /* 0x0000018000007945 */ /* 0x000fe20003800000 */
[----:B------:R-:W-:Y:S01]  /*5f60*/  HFMA2.MMA R18, -RZ, RZ, 0, 0 ;  /* 0x00000000ff127435 */ /* 0x000fe200000001ff */
        /* <DEDUP_REMOVED lines=18> */
.L_x_4402:
[----:B------:R-:W-:Y:S05]  /*6090*/  BSYNC B1 ;  /* 0x0000000000017941 */ /* 0x000fea0003800000 */
.L_x_4401:
[----:B------:R-:W-:Y:S01]  /*60a0*/  IMAD.SHL.U32 R3, R3, 0x200000, RZ ;  /* 0x0020000003037824 */ /* 0x000fe200078e00ff */
[----:B------:R-:W-:-:S04]  /*60b0*/  LEA R5, R0, 0x37800000, 0x17 ;  /* 0x3780000000057811 */ /* 0x000fc800078eb8ff */
[----:B------:R-:W-:-:S07]  /*60c0*/  LOP3.LUT R18, R5, R3, R18, 0xfe, !PT ;  /* 0x0000000305127212 */ /* 0x000fce00078efe12 */
.L_x_4400:
[----:B------:R-:W-:Y:S05]  /*60d0*/  BSYNC B0 ;  /* 0x0000000000007941 */ /* 0x000fea0003800000 */
.L_x_4399:
[----:B------:R-:W0:Y:S01]  /*60e0*/  F2I.FTZ.TRUNC.NTZ R18, R18 ;  /* 0x0000001200127305 */ /* 0x000e22000021f100 */
[----:B------:R-:W-:Y:S05]  /*60f0*/  BRA `(.L_x_4380) ;  /* 0x0000000000987947 */ /* 0x000fea0003800000 */
.L_x_4392:
        /* <DEDUP_REMOVED lines=14> */
.L_x_4406:
[----:B------:R-:W-:Y:S05]  /*61e0*/  BSYNC B0 ;  /* 0x0000000000007941 */ /* 0x000fea0003800000 */
.L_x_4405:
[----:B------:R-:W0:Y:S01]  /*61f0*/  F2I.FTZ.TRUNC.NTZ R18, R18 ;  /* 0x0000001200127305 */ /* 0x000e22000021f100 */
[----:B------:R-:W-:Y:S05]  /*6200*/  BRA `(.L_x_4380) ;  /* 0x0000000000547947 */ /* 0x000fea0003800000 */
.L_x_4379:
        /* <DEDUP_REMOVED lines=17> */
.L_x_4407:
[----:B------:R-:W-:Y:S05]  /*6320*/  BRA `(.L_x_4380) ;  /* 0x00000000000c7947 */ /* 0x000fea0003800000 */
.L_x_4404:
[----:B------:R0:W5:Y:S01]  /*6330*/  LDG.E R18, desc[UR36][R4.64] ;  /* 0x0000002404127981 */ /* 0x000162000c1e1900 */
[----:B------:R-:W-:Y:S05]  /*6340*/  BRA `(.L_x_4380) ;  /* 0x0000000000047947 */ /* 0x000fea0003800000 */
.L_x_4403:
[----:B------:R0:W5:Y:S02]  /*6350*/  LDG.E R18, desc[UR36][R4.64] ;  /* 0x0000002404127981 */ /* 0x000164000c1e1900 */
.L_x_4380:
[----:B------:R-:W-:Y:S01]  /*6360*/  ULDC.64 UR4, c[0x4][0x148] ;  /* 0x0100520000047ab9 */ /* 0x000fe20000000a00 */
[----:B------:R-:W-:Y:S01]  /*6370*/  BSSY B7, `(.L_x_4408) ;  /* 0x0000016000077945 */ /* 0x000fe20003800000 */
[----:B------:R-:W-:Y:S01]  /*6380*/  ISETP.NE.U32.AND P0, PT, RZ, UR4, PT ;  /* 0x00000004ff007c0c */ /* 0x000fe2000bf05070 */
[----:B------:R-:W-:Y:S02]  /*6390*/  ULDC UR4, c[0x0][0x5d0] ;  /* 0x0001740000047ab9 */ /* 0x000fe40000000800 */
[----:B-----5:R-:W-:Y:S02]  /*63a0*/  ISETP.EQ.AND P1, PT, R24, UR4, PT ;  /* 0x0000000418007c0c */ /* 0x020fe4000bf22270 */
[----:B------:R-:W-:-:S13]  /*63b0*/  ISETP.NE.AND.EX P0, PT, RZ, UR5, PT, P0 ;  /* 0x00000005ff007c0c */ /* 0x000fda000bf05300 */
[----:B------:R-:W-:Y:S05]  /*63c0*/  @P0 BRA P1, `(.L_x_4409) ;  /* 0x0000000000400947 */ /* 0x000fea0000800000 */
[----:B0-----:R-:W-:Y:S01]  /*63d0*/  MOV R0, 0x0 ;  /* 0x0000000000007802 */ /* 0x001fe20000000f00 */
[----:B------:R-:W-:Y:S01]  /*63e0*/  ULDC.64 UR4, c[0x4][0x128] ;  /* 0x01004a0000047ab9 */ /* 0x000fe20000000a00 */
[----:B------:R-:W-:Y:S01]  /*63f0*/  ULDC.64 UR6, c[0x4][0x8] ;  /* 0x0100020000067ab9 */ /* 0x000fe20000000a00 */
[----:B-1-3--:R-:W-:Y:S01]  /*6400*/  IMAD.U32 R4, RZ, RZ, UR4 ;  /* 0x00000004ff047e24 */ /* 0x00afe2000f8e00ff */
        /* <DEDUP_REMOVED lines=11> */
[----:B-12-4-:R-:W-:Y:S05]  /*64c0*/  CALL.ABS.NOINC R14 ;  /* 0x000000000e007343 */ /* 0x016fea0003c00000 */
.L_x_4409:
[----:B------:R-:W-:Y:S05]  /*64d0*/  BSYNC B7 ;  /* 0x0000000000077941 */ /* 0x000fea0003800000 */
.L_x_4408:
[----:B------:R-:W-:Y:S01]  /*64e0*/  ULDC.64 UR4, c[0x4][0x158] ;  /* 0x0100560000047ab9 */ /* 0x000fe20000000a00 */
[----:B------:R-:W-:Y:S01]  /*64f0*/  BSSY B7, `(.L_x_4410) ;  /* 0x0000016000077945 */ /* 0x000fe20003800000 */
[----:B------:R-:W-:Y:S01]  /*6500*/  ISETP.NE.U32.AND P0, PT, RZ, UR4, PT ;  /* 0x00000004ff007c0c */ /* 0x000fe2000bf05070 */
[----:B------:R-:W-:Y:S02]  /*6510*/  ULDC UR4, c[0x0][0x5e0] ;  /* 0x0001780000047ab9 */ /* 0x000fe40000000800 */
[----:B------:R-:W-:Y:S02]  /*6520*/  ISETP.EQ.AND P1, PT, R25, UR4, PT ;  /* 0x0000000419007c0c */ /* 0x000fe4000bf22270 */
        /* <DEDUP_REMOVED lines=17> */
[----:B-12-4-:R-:W-:Y:S05]  /*6640*/  CALL.ABS.NOINC R14 ;  /* 0x000000000e007343 */ /* 0x016fea0003c00000 */
.L_x_4411:
[----:B------:R-:W-:Y:S05]  /*6650*/  BSYNC B7 ;  /* 0x0000000000077941 */ /* 0x000fea0003800000 */
.L_x_4410:
[----:B0-2-4-:R-:W-:Y:S01]  /*6660*/  IMAD.IADD R0, R19, 0x1, -R16 ;  /* 0x0000000113007824 */ /* 0x015fe200078e0a10 */
[----:B------:R-:W-:Y:S01]  /*6670*/  ULDC UR4, c[0x0][0x5d8] ;  /* 0x0001760000047ab9 */ /* 0x000fe20000000800 */
[----:B------:R-:W-:Y:S01]  /*6680*/  ULDC.64 UR6, c[0x4][0x168] ;  /* 0x01005a0000067ab9 */ /* 0x000fe20000000a00 */
[----:B------:R-:W-:Y:S01]  /*6690*/  BSSY B7, `(.L_x_4412) ;  /* 0x0000017000077945 */ /* 0x000fe20003800000 */
[----:B------:R-:W-:Y:S02]  /*66a0*/  ISETP.NE.U32.AND P1, PT, RZ, UR6, PT ;  /* 0x00000006ff007c0c */ /* 0x000fe4000bf25070 */
[C---:B------:R-:W-:Y:S01]  /*66b0*/  ISETP.GT.AND P0, PT, R0.reuse, UR4, PT ;  /* 0x0000000400007c0c */ /* 0x040fe2000bf04270 */
[----:B------:R-:W-:Y:S01]  /*66c0*/  ULDC UR4, c[0x0][0x5d0] ;  /* 0x0001740000047ab9 */ /* 0x000fe20000000800 */
[----:B------:R-:W-:Y:S02]  /*66d0*/  ISETP.NE.AND.EX P1, PT, RZ, UR7, PT, P1 ;  /* 0x00000007ff007c0c */ /* 0x000fe4000bf25310 */
[----:B------:R-:W-:-:S13]  /*66e0*/  ISETP.GE.AND P0, PT, R0, UR4, !P0 ;  /* 0x0000000400007c0c */ /* 0x000fda000c706270 */
[----:B------:R-:W-:Y:S05]  /*66f0*/  @P0 BRA P1, `(.L_x_4413) ;  /* 0x0000000000400947 */ /* 0x000fea0000800000 */
[----:B------:R-:W-:Y:S01]  /*6700*/  MOV R0, 0x0 ;  /* 0x0000000000007802 */ /* 0x000fe20000000f00 */
        /* <DEDUP_REMOVED lines=15> */
.L_x_4413:
[----:B------:R-:W-:Y:S05]  /*6800*/  BSYNC B7 ;  /* 0x0000000000077941 */ /* 0x000fea0003800000 */
.L_x_4412:
[----:B------:R-:W0:Y:S01]  /*6810*/  LDC.64 R6, c[0x0][0x5e0] ;  /* 0x00017800ff067b82 */ /* 0x000e220000000a00 */
[----:B-1----:R-:W-:Y:S01]  /*6820*/  SHF.R.S32.HI R3, RZ, 0x1f, R18 ;  /* 0x0000001fff037819 */ /* 0x002fe20000011412 */
[----:B------:R-:W-:Y:S02]  /*6830*/  IMAD.MOV.U32 R14, RZ, RZ, RZ ;  /* 0x000000ffff0e7224 */ /* 0x000fe400078e00ff */
[----:B------:R-:W-:-:S04]  /*6840*/  IMAD.MOV.U32 R27, RZ, RZ, RZ ;  /* 0x000000ffff1b7224 */ /* 0x000fc800078e00ff */
[----:B------:R-:W1:Y:S01]  /*6850*/  LDC R29, c[0x0][0x5e8] ;  /* 0x00017a00ff1d7b82 */ /* 0x000e620000000800 */
[----:B0-----:R-:W-:Y:S01]  /*6860*/  ISETP.GE.U32.AND P0, PT, R6, 0x1, PT ;  /* 0x000000010600780c */ /* 0x001fe20003f06070 */
[-C--:B------:R-:W-:Y:S02]  /*6870*/  IMAD R3, R3, R6.reuse, RZ ;  /* 0x0000000603037224 */ /* 0x080fe400078e02ff */
[----:B---3--:R-:W-:Y:S01]  /*6880*/  IMAD.WIDE.U32 R4, R18, R6, RZ ;  /* 0x0000000612047225 */ /* 0x008fe200078e00ff */
        /* <DEDUP_REMOVED lines=9> */
[----:B------:R-:W-:Y:S02]  /*6920*/  IMAD.MOV.U32 R14, RZ, RZ, RZ ;  /* 0x000000ffff0e7224 */ /* 0x000fe400078e00ff */
[----:B------:R-:W-:-:S07]  /*6930*/  IMAD.MOV.U32 R27, RZ, RZ, RZ ;  /* 0x000000ffff1b7224 */ /* 0x000fce00078e00ff */
.L_x_4418:
        /* <DEDUP_REMOVED lines=10> */
[----:B------:R-:W-:Y:S05]  /*69e0*/  CALL.REL.NOINC `($__internal_12_$__cuda_sm20_div_s64) ;  /* 0x00000170000c7944 */ /* 0x000fea0003c00000 */
[----:B------:R-:W-:Y:S05]  /*69f0*/  BRA `(.L_x_4417) ;  /* 0x00000000004c7947 */ /* 0x000fea0003800000 */
.L_x_4416:
        /* <DEDUP_REMOVED lines=19> */
.L_x_4417:
[----:B------:R-:W-:Y:S05]  /*6b30*/  BSYNC B1 ;  /* 0x0000000000017941 */ /* 0x000fea0003800000 */
.L_x_4415:
        /* <DEDUP_REMOVED lines=14> */
[----:B------:R-:W-:Y:S02]  /*6c20*/  IMAD.IADD R3, R9, 0x1, R3 ;  /* 0x0000000109037824 */ /* 0x000fe400078e0203 */
[----:B------:R-:W-:Y:S02]  /*6c30*/  IMAD.MOV.U32 R26, RZ, RZ, R4 ;  /* 0x000000ffff1a7224 */ /* 0x000fe400078e0004 */
[----:B--2---:R-:W-:Y:S02]  /*6c40*/  IMAD R3, R3, R6, RZ ;  /* 0x0000000603037224 */ /* 0x004fe400078e02ff */
[----:B------:R-:W-:-:S04]  /*6c50*/  IMAD.WIDE.U32 R14, R6, R8, R14 ;  /* 0x00000008060e7225 */ /* 0x000fc800078e000e */
[----:B------:R-:W-:Y:S02]  /*6c60*/  IMAD R7, R7, R8, R3 ;  /* 0x0000000807077224 */ /* 0x000fe400078e0203 */
[----:B------:R-:W-:Y:S02]  /*6c70*/  IMAD.MOV.U32 R3, RZ, RZ, R5 ;  /* 0x000000ffff037224 */ /* 0x000fe400078e0005 */
[----:B------:R-:W-:Y:S01]  /*6c80*/  IMAD.IADD R27, R15, 0x1, R7 ;  /* 0x000000010f1b7824 */ /* 0x000fe200078e0207 */
[----:B------:R-:W-:Y:S06]  /*6c90*/  @P0 BRA `(.L_x_4418) ;  /* 0xfffffffc00280947 */ /* 0x000fec000383ffff */
[----:B------:R-:W-:Y:S05]  /*6ca0*/  BSYNC B0 ;  /* 0x0000000000007941 */ /* 0x000fea0003800000 */
.L_x_4414:
[CC--:B------:R-:W-:Y:S01]  /*6cb0*/  IADD3 R3, P0, R16.reuse, R14.reuse, RZ ;  /* 0x0000000e10037210 */ /* 0x0c0fe20007f1e0ff */
[----:B------:R-:W-:Y:S01]  /*6cc0*/  BSSY B7, `(.L_x_4419) ;  /* 0x000002f000077945 */ /* 0x000fe20003800000 */
[----:B------:R-:W-:Y:S02]  /*6cd0*/  IADD3 R5, P1, R19, R14, RZ ;  /* 0x0000000e13057210 */ /* 0x000fe40007f3e0ff */
[----:B------:R-:W-:Y:S02]  /*6ce0*/  IADD3 R0, P2, R3, 0x1, RZ ;  /* 0x0000000103007810 */ /* 0x000fe40007f5e0ff */
[----:B------:R-:W-:Y:S02]  /*6cf0*/  LEA.HI.X.SX32 R4, R16, R27, 0x1, P0 ;  /* 0x0000001b10047211 */ /* 0x000fe400000f0eff */
[----:B------:R-:W-:Y:S02]  /*6d00*/  ISETP.GE.U32.AND P0, PT, R0, R5, PT ;  /* 0x000000050000720c */ /* 0x000fe40003f06070 */
[----:B------:R-:W-:Y:S01]  /*6d10*/  LEA.HI.X.SX32 R27, R19, R27, 0x1, P1 ;  /* 0x0000001b131b7211 */ /* 0x000fe200008f0eff */
[----:B------:R-:W-:-:S05]  /*6d20*/  IMAD.X R0, RZ, RZ, R4, P2 ;  /* 0x000000ffff007224 */ /* 0x000fca00010e0604 */
[----:B------:R-:W-:-:S04]  /*6d30*/  ISETP.GE.AND.EX P0, PT, R0, R27, PT, P0 ;  /* 0x0000001b0000720c */ /* 0x000fc80003f06300 */
[----:B------:R-:W-:-:S13]  /*6d40*/  ISETP.LE.OR P0, PT, R19, R16, P0 ;  /* 0x000000101300720c */ /* 0x000fda0000703670 */
        /* <DEDUP_REMOVED lines=8> */
.L_x_4423:
[----:B------:R-:W2:Y:S01]  /*6dd0*/  LDG.E R0, desc[UR36][R18.64] ;  /* 0x0000002412007981 */ /* 0x000ea2000c1e1900 */
[----:B------:R-:W-:-:S03]  /*6de0*/  ULDC.64 UR4, c[0x4][0x178] ;  /* 0x01005e0000047ab9 */ /* 0x000fc60000000a00 */
[----:B------:R-:W2:Y:S01]  /*6df0*/  LDG.E R3, desc[UR36][R18.64+-0x4] ;  /* 0xfffffc2412037981 */ /* 0x000ea2000c1e1900 */
[----:B------:R-:W-:Y:S01]  /*6e00*/  ISETP.NE.U32.AND P0, PT, RZ, UR4, PT ;  /* 0x00000004ff007c0c */ /* 0x000fe2000bf05070 */
[----:B------:R-:W-:Y:S03]  /*6e10*/  BSSY B8, `(.L_x_4421) ;  /* 0x0000014000087945 */ /* 0x000fe60003800000 */
[----:B------:R-:W-:Y:S02]  /*6e20*/  ISETP.NE.AND.EX P0, PT, RZ, UR5, PT, P0 ;  /* 0x00000005ff007c0c */ /* 0x000fe4000bf05300 */
[----:B--2---:R-:W-:-:S13]  /*6e30*/  ISETP.LT.AND P1, PT, R3, R0, PT ;  /* 0x000000000300720c */ /* 0x004fda0003f21270 */
        /* <DEDUP_REMOVED lines=17> */
.L_x_4422:
[----:B------:R-:W-:Y:S05]  /*6f50*/  BSYNC B8 ;  /* 0x0000000000087941 */ /* 0x000fea0003800000 */
.L_x_4421:
[----:B------:R-:W-:-:S05]  /*6f60*/  IADD3 R18, P0, R18, 0x4, RZ ;  /* 0x0000000412127810 */ /* 0x000fca0007f1e0ff */
[----:B------:R-:W-:Y:S01]  /*6f70*/  IMAD.X R19, RZ, RZ, R19, P0 ;  /* 0x000000ffff137224 */ /* 0x000fe200000e0613 */
[----:B------:R-:W-:-:S04]  /*6f80*/  ISETP.GE.U32.AND P0, PT, R18, R25, PT ;  /* 0x000000191200720c */ /* 0x000fc80003f06070 */
[----:B------:R-:W-:-:S13]  /*6f90*/  ISETP.GE.U32.AND.EX P0, PT, R19, R16, PT, P0 ;  /* 0x000000101300720c */ /* 0x000fda0003f06100 */
[----:B------:R-:W-:Y:S05]  /*6fa0*/  @!P0 BRA `(.L_x_4423) ;  /* 0xfffffffc00888947 */ /* 0x000fea000383ffff */
.L_x_4420:
[----:B------:R-:W-:Y:S05]  /*6fb0*/  BSYNC B7 ;  /* 0x0000000000077941 */ /* 0x000fea0003800000 */
.L_x_4419:
        /* <DEDUP_REMOVED lines=14> */
.L_x_4427:
[----:B------:R3:W-:Y:S01]  /*70a0*/  STG.E.U8 desc[UR36][R22.64], RZ ;  /* 0x000000ff16007986 */ /* 0x0007e2000c101124 */
[----:B------:R-:W-:Y:S05]  /*70b0*/  BRA `(.L_x_4429) ;  /* 0x00000004008c7947 */ /* 0x000fea0003800000 */
.L_x_4426:
        /* <DEDUP_REMOVED lines=8> */
.L_x_4431:
[----:B------:R2:W-:Y:S01]  /*7140*/  STG.E desc[UR36][R22.64], RZ ;  /* 0x000000ff16007986 */ /* 0x0005e2000c101924 */
[----:B------:R-:W-:Y:S05]  /*7150*/  BRA `(.L_x_4429) ;  /* 0x0000000400647947 */ /* 0x000fea0003800000 */
.L_x_4430:
[----:B------:R0:W-:Y:S01]  /*7160*/  STG.E.U16 desc[UR36][R22.64], RZ ;  /* 0x000000ff16007986 */ /* 0x0001e2000c101524 */
[----:B------:R-:W-:Y:S05]  /*7170*/  BRA `(.L_x_4429) ;  /* 0x00000004005c7947 */ /* 0x000fea0003800000 */
.L_x_4425:
        /* <DEDUP_REMOVED lines=8> */
.L_x_4433:
[----:B------:R0:W-:Y:S01]  /*7200*/  STG.E.U16 desc[UR36][R22.64], RZ ;  /* 0x000000ff16007986 */ /* 0x0001e2000c101524 */
[----:B------:R-:W-:Y:S05]  /*7210*/  BRA `(.L_x_4429) ;  /* 0x0000000400347947 */ /* 0x000fea0003800000 */
.L_x_4432:
        /* <DEDUP_REMOVED lines=8> */
.L_x_4435:
[----:B------:R0:W-:Y:S01]  /*72a0*/  STG.E desc[UR36][R22.64], RZ ;  /* 0x000000ff16007986 */ /* 0x0001e2000c101924 */
[----:B------:R-:W-:Y:S05]  /*72b0*/  BRA `(.L_x_4429) ;  /* 0x00000004000c7947 */ /* 0x000fea0003800000 */
.L_x_4434:
[----:B------:R0:W-:Y:S01]  /*72c0*/  STG.E.64 desc[UR36][R22.64], RZ ;  /* 0x000000ff16007986 */ /* 0x0001e2000c101b24 */
[----:B------:R-:W-:Y:S05]  /*72d0*/  BRA `(.L_x_4429) ;  /* 0x0000000400047947 */ /* 0x000fea0003800000 */
.L_x_4424:
        /* <DEDUP_REMOVED lines=10> */
.L_x_4438:
[----:B------:R0:W-:Y:S01]  /*7380*/  STG.E.128 desc[UR36][R22.64], RZ ;  /* 0x000000ff16007986 */ /* 0x0001e2000c101d24 */
[----:B------:R-:W-:Y:S05]  /*7390*/  BRA `(.L_x_4429) ;  /* 0x0000000000d47947 */ /* 0x000fea0003800000 */
.L_x_4437:
        /* <DEDUP_REMOVED lines=8> */
.L_x_4440:
[----:B------:R0:W-:Y:S01]  /*7420*/  STG.E.U8 desc[UR36][R22.64], RZ ;  /* 0x000000ff16007986 */ /* 0x0001e2000c101124 */
[----:B------:R-:W-:Y:S05]  /*7430*/  BRA `(.L_x_4429) ;  /* 0x0000000000ac7947 */ /* 0x000fea0003800000 */
.L_x_4439:
[----:B------:R0:W-:Y:S01]  /*7440*/  STG.E.U16 desc[UR36][R22.64], RZ ;  /* 0x000000ff16007986 */ /* 0x0001e2000c101524 */
[----:B------:R-:W-:Y:S05]  /*7450*/  BRA `(.L_x_4429) ;  /* 0x0000000000a47947 */ /* 0x000fea0003800000 */
.L_x_4436:
        /* <DEDUP_REMOVED lines=10> */
.L_x_4443:
[----:B------:R0:W-:Y:S01]  /*7500*/  STG.E.U8 desc[UR36][R22.64], RZ ;  /* 0x000000ff16007986 */ /* 0x0001e2000c101124 */
[----:B------:R-:W-:Y:S05]  /*7510*/  BRA `(.L_x_4429) ;  /* 0x0000000000747947 */ /* 0x000fea0003800000 */
.L_x_4442:
[----:B------:R0:W-:Y:S01]  /*7520*/  STG.E.U8 desc[UR36][R22.64], RZ ;  /* 0x000000ff16007986 */ /* 0x0001e2000c101124 */
[----:B------:R-:W-:Y:S05]  /*7530*/  BRA `(.L_x_4429) ;  /* 0x00000000006c7947 */ /* 0x000fea0003800000 */
.L_x_4441:
[----:B------:R-:W-:-:S13]  /*7540*/  ISETP.NE.AND P0, PT, R0, 0x1c, PT ;  /* 0x0000001c0000780c */ /* 0x000fda0003f05270 */
[----:B------:R-:W-:Y:S05]  /*7550*/  @!P0 BRA `(.L_x_4444) ;  /* 0x0000000000608947 */ /* 0x000fea0003800000 */
[----:B------:R-:W-:-:S13]  /*7560*/  ISETP.NE.AND P0, PT, R0, 0x1d, PT ;  /* 0x0000001d0000780c */ /* 0x000fda0003f05270 */
[----:B------:R-:W-:Y:S05]  /*7570*/  @!P0 BRA `(.L_x_4445) ;  /* 0x0000000000508947 */ /* 0x000fea0003800000 */
[----:B------:R-:W-:-:S13]  /*7580*/  ISETP.NE.AND P0, PT, R0, 0x2c, PT ;  /* 0x0000002c0000780c */ /* 0x000fda0003f05270 */
[----:B------:R0:W-:Y:S01]  /*7590*/  @!P0 STG.E.U8 desc[UR36][R22.64], RZ ;  /* 0x000000ff16008986 */ /* 0x0001e2000c101124 */
[----:B------:R-:W-:Y:S05]  /*75a0*/  @!P0 BRA `(.L_x_4429) ;  /* 0x0000000000508947 */ /* 0x000fea0003800000 */
.L_x_4428:
[----:B------:R-:W-:Y:S01]  /*75b0*/  MOV R0, 0x0 ;  /* 0x0000000000007802 */ /* 0x000fe20000000f00 */
[----:B------:R-:W-:Y:S01]  /*75c0*/  ULDC.64 UR4, c[0x4][0x118] ;  /* 0x0100460000047ab9 */ /* 0x000fe20000000a00 */
[----:B------:R-:W-:Y:S01]  /*75d0*/  ULDC.64 UR6, c[0x4][0x120] ;  /* 0x0100480000067ab9 */ /* 0x000fe20000000a00 */
[----:B------:R-:W-:Y:S01]  /*75e0*/  IMAD.U32 R4, RZ, RZ, UR4 ;  /* 0x00000004ff047e24 */ /* 0x000fe2000f8e00ff */
[----:B------:R1:W2:Y:S01]  /*75f0*/  LDC.64 R14, c[0x4][R0] ;  /* 0x01000000000e7b82 */ /* 0x0002a20000000a00 */
[----:B------:R-:W-:Y:S01]  /*7600*/  IMAD.U32 R5, RZ, RZ, UR5 ;  /* 0x00000005ff057e24 */ /* 0x000fe2000f8e00ff */
[----:B------:R-:W-:Y:S01]  /*7610*/  ULDC.64 UR4, c[0x4][0x18] ;  /* 0x0100060000047ab9 */ /* 0x000fe20000000a00 */
[----:B------:R-:W-:Y:S01]  /*7620*/  HFMA2.MMA R8, -RZ, RZ, 0, 6.020069122314453125e-06 ;  /* 0x00000065ff087435 */ /* 0x000fe200000001ff */
[----:B------:R-:W-:Y:S02]  /*7630*/  IMAD.U32 R6, RZ, RZ, UR6 ;  /* 0x00000006ff067e24 */ /* 0x000fe4000f8e00ff */
[----:B------:R-:W-:-:S02]  /*7640*/  IMAD.U32 R7, RZ, RZ, UR7 ;  /* 0x00000007ff077e24 */ /* 0x000fc4000f8e00ff */
[----:B------:R-:W-:Y:S02]  /*7650*/  IMAD.U32 R10, RZ, RZ, UR4 ;  /* 0x00000004ff0a7e24 */ /* 0x000fe4000f8e00ff */
[----:B------:R-:W-:Y:S02]  /*7660*/  IMAD.U32 R11, RZ, RZ, UR5 ;  /* 0x00000005ff0b7e24 */ /* 0x000fe4000f8e00ff */
[----:B------:R-:W-:Y:S02]  /*7670*/  IMAD.MOV.U32 R12, RZ, RZ, 0x1 ;  /* 0x00000001ff0c7424 */ /* 0x000fe400078e00ff */
[----:B-1----:R-:W-:-:S07]  /*7680*/  IMAD.MOV.U32 R13, RZ, RZ, RZ ;  /* 0x000000ffff0d7224 */ /* 0x002fce00078e00ff */
[----:B------:R-:W-:-:S07]  /*7690*/  LEPC R20, `(.L_x_4446) ;  /* 0x000000001014794e */ /* 0x000fce0000000000 */
[----:B0-2---:R-:W-:Y:S05]  /*76a0*/  CALL.ABS.NOINC R14 ;  /* 0x000000000e007343 */ /* 0x005fea0003c00000 */
.L_x_4446:
[----:B------:R-:W-:Y:S05]  /*76b0*/  BRA `(.L_x_4429) ;  /* 0x00000000000c7947 */ /* 0x000fea0003800000 */
.L_x_4445:
[----:B------:R0:W-:Y:S01]  /*76c0*/  STG.E.64 desc[UR36][R22.64], RZ ;  /* 0x000000ff16007986 */ /* 0x0001e2000c101b24 */
[----:B------:R-:W-:Y:S05]  /*76d0*/  BRA `(.L_x_4429) ;  /* 0x0000000000047947 */ /* 0x000fea0003800000 */
.L_x_4444:
[----:B------:R0:W-:Y:S02]  /*76e0*/  STG.E desc[UR36][R22.64], RZ ;  /* 0x000000ff16007986 */ /* 0x0001e4000c101924 */
.L_x_4429:
[----:B------:R-:W-:-:S04]  /*76f0*/  IMAD R2, R2, 0x200, R17 ;  /* 0x0000020002027824 */ /* 0x000fc800078e0211 */
[----:B------:R-:W-:-:S07]  /*7700*/  VIADD R19, R2, 0x80 ;  /* 0x0000008002137836 */ /* 0x000fce0000000000 */
.L_x_4241:
[----:B------:R-:W-:Y:S05]  /*7710*/  BSYNC B6 ;  /* 0x0000000000067941 */ /* 0x000fea0003800000 */
.L_x_4240:
[----:B------:R-:W-:Y:S01]  /*7720*/  ULDC UR4, c[0x0][0x210] ;  /* 0x0000840000047ab9 */ /* 0x000fe20000000800 */
[----:B------:R-:W-:Y:S01]  /*7730*/  BSSY B6, `(.L_x_4447) ;  /* 0x0000762000067945 */ /* 0x000fe20003800000 */
[----:B------:R-:W-:-:S13]  /*7740*/  ISETP.GE.AND P0, PT, R19, UR4, PT ;  /* 0x0000000413007c0c */ /* 0x000fda000bf06270 */
[----:B------:R-:W-:Y:S05]  /*7750*/  @P0 BRA `(.L_x_4448) ;  /* 0x00000074007c0947 */ /* 0x000fea0003800000 */
[----:B------:R-:W5:Y:S01]  /*7760*/  LDC R6, c[0x0][0x218] ;  /* 0x00008600ff067b82 */ /* 0x000f620000000800 */
[----:B------:R-:W-:Y:S02]  /*7770*/  CS2R R16, SRZ ;  /* 0x0000000000107805 */ /* 0x000fe4000001ff00 */
[----:B------:R-:W-:Y:S01]  /*7780*/  CS2R R24, SRZ ;  /* 0x0000000000187805 */ /* 0x000fe2000001ff00 */
        /* <DEDUP_REMOVED lines=452> */
.L_x_4449:
        /* <DEDUP_REMOVED lines=20> */
.L_x_4453:
[----:B------:R0:W5:Y:S01]  /*9510*/  LDG.E.U8 R18, desc[UR36][R2.64] ;  /* 0x0000002402127981 */ /* 0x000162000c1e1100 */
[----:B------:R-:W-:Y:S05]  /*9520*/  BRA `(.L_x_4455) ;  /* 0x0000000c00347947 */ /* 0x000fea0003800000 */
.L_x_4452:
        /* <DEDUP_REMOVED lines=8> */
.L_x_4457:
[----:B------:R0:W5:Y:S01]  /*95b0*/  LDG.E R18, desc[UR36][R2.64] ;  /* 0x0000002402127981 */ /* 0x000162000c1e1900 */
[----:B------:R-:W-:Y:S05]  /*95c0*/  BRA `(.L_x_4455) ;  /* 0x0000000c000c7947 */ /* 0x000fea0003800000 */
.L_x_4456:
[----:B------:R0:W5:Y:S01]  /*95d0*/  LDG.E.S16 R18, desc[UR36][R2.64] ;  /* 0x0000002402127981 */ /* 0x000162000c1e1700 */
[----:B------:R-:W-:Y:S05]  /*95e0*/  BRA `(.L_x_4455) ;  /* 0x0000000c00047947 */ /* 0x000fea0003800000 */
.L_x_4451:
        /* <DEDUP_REMOVED lines=9> */
.L_x_4459:
[----:B------:R-:W2:Y:S02]  /*9680*/  LDG.E.U16 R2, desc[UR36][R2.64] ;  /* 0x0000002402027981 */ /* 0x000ea4000c1e1500 */
[----:B--2---:R-:W-:-:S06]  /*9690*/  HADD2.F32 R18, -RZ, R2.H0_H0 ;  /* 0x20000002ff127230 */ /* 0x004fcc0000004100 */
[----:B------:R-:W0:Y:S01]  /*96a0*/  F2I.FTZ.TRUNC.NTZ R18, R18 ;  /* 0x0000001200127305 */ /* 0x000e22000021f100 */
[----:B------:R-:W-:Y:S05]  /*96b0*/  BRA `(.L_x_4455) ;  /* 0x0000000800d07947 */ /* 0x000fea0003800000 */
.L_x_4458:
        /* <DEDUP_REMOVED lines=9> */
.L_x_4461:
[----:B------:R-:W2:Y:S02]  /*9750*/  LDG.E.U16 R2, desc[UR36][R2.64] ;  /* 0x0000002402027981 */ /* 0x000ea4000c1e1500 */
[----:B--2---:R-:W-:-:S06]  /*9760*/  HADD2.F32 R18, -RZ, R2.H0_H0 ;  /* 0x20000002ff127230 */ /* 0x004fcc0000004100 */
[----:B------:R-:W0:Y:S01]  /*9770*/  F2I.FTZ.TRUNC.NTZ R18, R18 ;  /* 0x0000001200127305 */ /* 0x000e22000021f100 */
[----:B------:R-:W-:Y:S05]  /*9780*/  BRA `(.L_x_4455) ;  /* 0x00000008009c7947 */ /* 0x000fea0003800000 */
.L_x_4460:
[----:B------:R-:W2:Y:S02]  /*9790*/  LDG.E.64 R2, desc[UR36][R2.64] ;  /* 0x0000002402027981 */ /* 0x000ea4000c1e1b00 */
[----:B--2---:R0:W1:Y:S01]  /*97a0*/  F2I.F64.TRUNC R18, R2 ;  /* 0x0000000200127311 */ /* 0x004062000030d100 */
[----:B------:R-:W-:Y:S05]  /*97b0*/  BRA `(.L_x_4455) ;  /* 0x0000000800907947 */ /* 0x000fea0003800000 */
.L_x_4450:
        /* <DEDUP_REMOVED lines=12> */
.L_x_4464:
[----:B------:R-:W2:Y:S02]  /*9880*/  LDG.E.64 R2, desc[UR36][R2.64] ;  /* 0x0000002402027981 */ /* 0x000ea4000c1e1b00 */
[----:B--2---:R0:W1:Y:S01]  /*9890*/  F2I.F64.TRUNC R18, R2 ;  /* 0x0000000200127311 */ /* 0x004062000030d100 */
[----:B------:R-:W-:Y:S05]  /*98a0*/  BRA `(.L_x_4455) ;  /* 0x0000000800547947 */ /* 0x000fea0003800000 */
.L_x_4463:
        /* <DEDUP_REMOVED lines=27> */
.L_x_4466:
        /* <DEDUP_REMOVED lines=12> */
[----:B------:R0:W1:Y:S01]  /*9b20*/  F2I.FTZ.TRUNC.NTZ R18, R4 ;  /* 0x0000000400127305 */ /* 0x000062000021f100 */
[----:B------:R-:W-:Y:S05]  /*9b30*/  BRA `(.L_x_4455) ;  /* 0x0000000400b07947 */ /* 0x000fea0003800000 */
.L_x_4465:
[----:B------:R-:W2:Y:S02]  /*9b40*/  LDG.E.U16 R18, desc[UR36][R2.64] ;  /* 0x0000002402127981 */ /* 0x000ea4000c1e1500 */
[----:B--2---:R-:W-:-:S06]  /*9b50*/  IMAD.U32 R18, R18, 0x10000, RZ ;  /* 0x0001000012127824 */ /* 0x004fcc00078e00ff */
[----:B------:R-:W0:Y:S01]  /*9b60*/  F2I.FTZ.TRUNC.NTZ R18, R18 ;  /* 0x0000001200127305 */ /* 0x000e22000021f100 */
[----:B------:R-:W-:Y:S05]  /*9b70*/  BRA `(.L_x_4455) ;  /* 0x0000000400a07947 */ /* 0x000fea0003800000 */
.L_x_4462:
        /* <DEDUP_REMOVED lines=10> */
.L_x_4469:
        /* <DEDUP_REMOVED lines=21> */
.L_x_4473:
[----:B------:R-:W-:Y:S05]  /*9d70*/  BSYNC B1 ;  /* 0x0000000000017941 */ /* 0x000fea0003800000 */
.L_x_4472:
[----:B------:R-:W-:Y:S01]  /*9d80*/  IMAD.SHL.U32 R2, R2, 0x100000, RZ ;  /* 0x0010000002027824 */ /* 0x000fe200078e00ff */
[----:B------:R-:W-:-:S04]  /*9d90*/  LEA R3, R0, 0x3b800000, 0x17 ;  /* 0x3b80000000037811 */ /* 0x000fc800078eb8ff */
[----:B------:R-:W-:-:S07]  /*9da0*/  LOP3.LUT R18, R3, R2, R18, 0xfe, !PT ;  /* 0x0000000203127212 */ /* 0x000fce00078efe12 */
.L_x_4471:
[----:B------:R-:W-:Y:S05]  /*9db0*/  BSYNC B0 ;  /* 0x0000000000007941 */ /* 0x000fea0003800000 */
.L_x_4470:
[----:B------:R-:W4:Y:S01]  /*9dc0*/  F2I.FTZ.TRUNC.NTZ R18, R18 ;  /* 0x0000001200127305 */ /* 0x000f22000021f100 */
[----:B------:R-:W-:Y:S05]  /*9dd0*/  BRA `(.L_x_4455) ;  /* 0x0000000400087947 */ /* 0x000fea0003800000 */
.L_x_4468:
        /* <DEDUP_REMOVED lines=21> */
.L_x_4477:
[----:B------:R-:W-:Y:S05]  /*9f30*/  BSYNC B1 ;  /* 0x0000000000017941 */ /* 0x000fea0003800000 */
.L_x_4476:
[----:B------:R-:W-:Y:S01]  /*9f40*/  IMAD.SHL.U32 R2, R2, 0x200000, RZ ;  /* 0x0020000002027824 */ /* 0x000fe200078e00ff */
[----:B------:R-:W-:-:S04]  /*9f50*/  LEA R3, R0, 0x37800000, 0x17 ;  /* 0x3780000000037811 */ /* 0x000fc800078eb8ff */
[----:B------:R-:W-:-:S07]  /*9f60*/  LOP3.LUT R18, R3, R2, R18, 0xfe, !PT ;  /* 0x0000000203127212 */ /* 0x000fce00078efe12 */
.L_x_4475:
[----:B------:R-:W-:Y:S05]  /*9f70*/  BSYNC B0 ;  /* 0x0000000000007941 */ /* 0x000fea0003800000 */
.L_x_4474:
[----:B------:R-:W3:Y:S01]  /*9f80*/  F2I.FTZ.TRUNC.NTZ R18, R18 ;  /* 0x0000001200127305 */ /* 0x000ee2000021f100 */
[----:B------:R-:W-:Y:S05]  /*9f90*/  BRA `(.L_x_4455) ;  /* 0x0000000000987947 */ /* 0x000fea0003800000 */
.L_x_4467:
        /* <DEDUP_REMOVED lines=14> */
.L_x_4481:
[----:B------:R-:W-:Y:S05]  /*a080*/  BSYNC B0 ;  /* 0x0000000000007941 */ /* 0x000fea0003800000 */
.L_x_4480:
[----:B------:R-:W2:Y:S01]  /*a090*/  F2I.FTZ.TRUNC.NTZ R18, R18 ;  /* 0x0000001200127305 */ /* 0x000ea2000021f100 */
[----:B------:R-:W-:Y:S05]  /*a0a0*/  BRA `(.L_x_4455) ;  /* 0x0000000000547947 */ /* 0x000fea0003800000 */
.L_x_4454:
        /* <DEDUP_REMOVED lines=17> */
.L_x_4482:
[----:B------:R-:W-:Y:S05]  /*a1c0*/  BRA `(.L_x_4455) ;  /* 0x00000000000c7947 */ /* 0x000fea0003800000 */
.L_x_4479:
[----:B------:R1:W5:Y:S01]  /*a1d0*/  LDG.E R18, desc[UR36][R2.64] ;  /* 0x0000002402127981 */ /* 0x000362000c1e1900 */
[----:B------:R-:W-:Y:S05]  /*a1e0*/  BRA `(.L_x_4455) ;  /* 0x0000000000047947 */ /* 0x000fea0003800000 */
.L_x_4478:
[----:B------:R0:W5:Y:S02]  /*a1f0*/  LDG.E R18, desc[UR36][R2.64] ;  /* 0x0000002402127981 */ /* 0x000164000c1e1900 */
.L_x_4455:
        /* <DEDUP_REMOVED lines=17> */
.L_x_4486:
[----:B------:R0:W5:Y:S01]  /*a310*/  LDG.E.U8 R24, desc[UR36][R2.64] ;  /* 0x0000002402187981 */ /* 0x000162000c1e1100 */
[----:B------:R-:W-:Y:S05]  /*a320*/  BRA `(.L_x_4488) ;  /* 0x0000000c00347947 */ /* 0x000fea0003800000 */
.L_x_4485:
        /* <DEDUP_REMOVED lines=8> */
.L_x_4490:
[----:B------:R0:W5:Y:S01]  /*a3b0*/  LDG.E R24, desc[UR36][R2.64] ;  /* 0x0000002402187981 */ /* 0x000162000c1e1900 */
[----:B------:R-:W-:Y:S05]  /*a3c0*/  BRA `(.L_x_4488) ;  /* 0x0000000c000c7947 */ /* 0x000fea0003800000 */
.L_x_4489:
[----:B------:R0:W5:Y:S01]  /*a3d0*/  LDG.E.S16 R24, desc[UR36][R2.64] ;  /* 0x0000002402187981 */ /* 0x000162000c1e1700 */
[----:B------:R-:W-:Y:S05]  /*a3e0*/  BRA `(.L_x_4488) ;  /* 0x0000000c00047947 */ /* 0x000fea0003800000 */
.L_x_4484:
        /* <DEDUP_REMOVED lines=9> */
.L_x_4492:
[----:B------:R-:W2:Y:S02]  /*a480*/  LDG.E.U16 R2, desc[UR36][R2.64] ;  /* 0x0000002402027981 */ /* 0x000ea4000c1e1500 */
[----:B--2---:R-:W-:-:S06]  /*a490*/  HADD2.F32 R24, -RZ, R2.H0_H0 ;  /* 0x20000002ff187230 */ /* 0x004fcc0000004100 */
[----:B------:R-:W0:Y:S01]  /*a4a0*/  F2I.FTZ.TRUNC.NTZ R24, R24 ;  /* 0x0000001800187305 */ /* 0x000e22000021f100 */
[----:B------:R-:W-:Y:S05]  /*a4b0*/  BRA `(.L_x_4488) ;  /* 0x0000000800d07947 */ /* 0x000fea0003800000 */
.L_x_4491:
        /* <DEDUP_REMOVED lines=9> */
.L_x_4494:
[----:B------:R-:W2:Y:S02]  /*a550*/  LDG.E.U16 R2, desc[UR36][R2.64] ;  /* 0x0000002402027981 */ /* 0x000ea4000c1e1500 */
[----:B--2---:R-:W-:-:S06]  /*a560*/  HADD2.F32 R24, -RZ, R2.H0_H0 ;  /* 0x20000002ff187230 */ /* 0x004fcc0000004100 */
[----:B------:R-:W0:Y:S01]  /*a570*/  F2I.FTZ.TRUNC.NTZ R24, R24 ;  /* 0x0000001800187305 */ /* 0x000e22000021f100 */
[----:B------:R-:W-:Y:S05]  /*a580*/  BRA `(.L_x_4488) ;  /* 0x00000008009c7947 */ /* 0x000fea0003800000 */
.L_x_4493:
[----:B------:R-:W2:Y:S02]  /*a590*/  LDG.E.64 R2, desc[UR36][R2.64] ;  /* 0x0000002402027981 */ /* 0x000ea4000c1e1b00 */
[----:B--2---:R0:W1:Y:S01]  /*a5a0*/  F2I.F64.TRUNC R24, R2 ;  /* 0x0000000200187311 */ /* 0x004062000030d100 */
[----:B------:R-:W-:Y:S05]  /*a5b0*/  BRA `(.L_x_4488) ;  /* 0x0000000800907947 */ /* 0x000fea0003800000 */
.L_x_4483:
        /* <DEDUP_REMOVED lines=12> */
.L_x_4497:
[----:B------:R-:W2:Y:S02]  /*a680*/  LDG.E.64 R2, desc[UR36][R2.64] ;  /* 0x0000002402027981 */ /* 0x000ea4000c1e1b00 */
[----:B--2---:R0:W1:Y:S01]  /*a690*/  F2I.F64.TRUNC R24, R2 ;  /* 0x0000000200187311 */ /* 0x004062000030d100 */
[----:B------:R-:W-:Y:S05]  /*a6a0*/  BRA `(.L_x_4488) ;  /* 0x0000000800547947 */ /* 0x000fea0003800000 */
.L_x_4496:
        /* <DEDUP_REMOVED lines=27> */
.L_x_4499:
        /* <DEDUP_REMOVED lines=14> */
.L_x_4498:
[----:B------:R-:W2:Y:S02]  /*a940*/  LDG.E.U16 R24, desc[UR36][R2.64] ;  /* 0x0000002402187981 */ /* 0x000ea4000c1e1500 */
[----:B--2---:R-:W-:-:S06]  /*a950*/  IMAD.U32 R24, R24, 0x10000, RZ ;  /* 0x0001000018187824 */ /* 0x004fcc00078e00ff */
[----:B------:R-:W0:Y:S01]  /*a960*/  F2I.FTZ.TRUNC.NTZ R24, R24 ;  /* 0x0000001800187305 */ /* 0x000e22000021f100 */
[----:B------:R-:W-:Y:S05]  /*a970*/  BRA `(.L_x_4488) ;  /* 0x0000000400a07947 */ /* 0x000fea0003800000 */
.L_x_4495:
        /* <DEDUP_REMOVED lines=10> */
.L_x_4502:
        /* <DEDUP_REMOVED lines=21> */
.L_x_4506:
[----:B------:R-:W-:Y:S05]  /*ab70*/  BSYNC B1 ;  /* 0x0000000000017941 */ /* 0x000fea0003800000 */
.L_x_4505:
[----:B------:R-:W-:Y:S01]  /*ab80*/  IMAD.SHL.U32 R2, R2, 0x100000, RZ ;  /* 0x0010000002027824 */ /* 0x000fe200078e00ff */
[----:B------:R-:W-:-:S04]  /*ab90*/  LEA R3, R0, 0x3b800000, 0x17 ;  /* 0x3b80000000037811 */ /* 0x000fc800078eb8ff */
[----:B------:R-:W-:-:S07]  /*aba0*/  LOP3.LUT R24, R3, R2, R24, 0xfe, !PT ;  /* 0x0000000203187212 */ /* 0x000fce00078efe18 */
.L_x_4504:
[----:B------:R-:W-:Y:S05]  /*abb0*/  BSYNC B0 ;  /* 0x0000000000007941 */ /* 0x000fea0003800000 */
.L_x_4503:
[----:B------:R-:W1:Y:S01]  /*abc0*/  F2I.FTZ.TRUNC.NTZ R24, R24 ;  /* 0x0000001800187305 */ /* 0x000e62000021f100 */
[----:B------:R-:W-:Y:S05]  /*abd0*/  BRA `(.L_x_4488) ;  /* 0x0000000400087947 */ /* 0x000fea0003800000 */
.L_x_4501:
        /* <DEDUP_REMOVED lines=21> */
.L_x_4510:
[----:B------:R-:W-:Y:S05]  /*ad30*/  BSYNC B1 ;  /* 0x0000000000017941 */ /* 0x000fea0003800000 */
.L_x_4509:
[----:B------:R-:W-:Y:S01]  /*ad40*/  IMAD.SHL.U32 R2, R2, 0x200000, RZ ;  /* 0x0020000002027824 */ /* 0x000fe200078e00ff */
[----:B------:R-:W-:-:S04]  /*ad50*/  LEA R3, R0, 0x37800000, 0x17 ;  /* 0x3780000000037811 */ /* 0x000fc800078eb8ff */
[----:B------:R-:W-:-:S07]  /*ad60*/  LOP3.LUT R24, R3, R2, R24, 0xfe, !PT ;  /* 0x0000000203187212 */ /* 0x000fce00078efe18 */
.L_x_4508:
[----:B------:R-:W-:Y:S05]  /*ad70*/  BSYNC B0 ;  /* 0x0000000000007941 */ /* 0x000fea0003800000 */
.L_x_4507:
[----:B------:R-:W0:Y:S01]  /*ad80*/  F2I.FTZ.TRUNC.NTZ R24, R24 ;  /* 0x0000001800187305 */ /* 0x000e22000021f100 */
[----:B------:R-:W-:Y:S05]  /*ad90*/  BRA `(.L_x_4488) ;  /* 0x0000000000987947 */ /* 0x000fea0003800000 */
.L_x_4500:
        /* <DEDUP_REMOVED lines=14> */
.L_x_4514:
[----:B------:R-:W-:Y:S05]  /*ae80*/  BSYNC B0 ;  /* 0x0000000000007941 */ /* 0x000fea0003800000 */
.L_x_4513:
[----:B------:R-:W0:Y:S01]  /*ae90*/  F2I.FTZ.TRUNC.NTZ R24, R24 ;  /* 0x0000001800187305 */ /* 0x000e22000021f100 */
[----:B------:R-:W-:Y:S05]  /*aea0*/  BRA `(.L_x_4488) ;  /* 0x0000000000547947 */ /* 0x000fea0003800000 */
.L_x_4487:
        /* <DEDUP_REMOVED lines=16> */
[----:B-12345:R-:W-:Y:S05]  /*afb0*/  CALL.ABS.NOINC R2 ;  /* 0x0000000002007343 */ /* 0x03efea0003c00000 */
.L_x_4515:
[----:B------:R-:W-:Y:S05]  /*afc0*/  BRA `(.L_x_4488) ;  /* 0x00000000000c7947 */ /* 0x000fea0003800000 */
.L_x_4512:
[----:B------:R0:W5:Y:S01]  /*afd0*/  LDG.E R24, desc[UR36][R2.64] ;  /* 0x0000002402187981 */ /* 0x000162000c1e1900 */
[----:B------:R-:W-:Y:S05]  /*afe0*/  BRA `(.L_x_4488) ;  /* 0x0000000000047947 */ /* 0x000fea0003800000 */
.L_x_4511:
[----:B------:R0:W5:Y:S02]  /*aff0*/  LDG.E R24, desc[UR36][R2.64] ;  /* 0x0000002402187981 */ /* 0x000164000c1e1900 */
.L_x_4488:
        /* <DEDUP_REMOVED lines=17> */
.L_x_4519:
[----:B------:R0:W5:Y:S01]  /*b110*/  LDG.E.U8 R2, desc[UR36][R4.64] ;  /* 0x0000002404027981 */ /* 0x000162000c1e1100 */
[----:B------:R-:W-:Y:S05]  /*b120*/  BRA `(.L_x_4521) ;  /* 0x0000000c00347947 */ /* 0x000fea0003800000 */
.L_x_4518:
        /* <DEDUP_REMOVED lines=8> */
.L_x_4523:
[----:B------:R0:W5:Y:S01]  /*b1b0*/  LDG.E R2, desc[UR36][R4.64] ;  /* 0x0000002404027981 */ /* 0x000162000c1e1900 */
[----:B------:R-:W-:Y:S05]  /*b1c0*/  BRA `(.L_x_4521) ;  /* 0x0000000c000c7947 */ /* 0x000fea0003800000 */
.L_x_4522:
[----:B------:R0:W5:Y:S01]  /*b1d0*/  LDG.E.S16 R2, desc[UR36][R4.64] ;  /* 0x0000002404027981 */ /* 0x000162000c1e1700 */
[----:B------:R-:W-:Y:S05]  /*b1e0*/  BRA `(.L_x_4521) ;  /* 0x0000000c00047947 */ /* 0x000fea0003800000 */
.L_x_4517:
[----:B------:R-:W-:-:S13]  /*b1f0*/  ISETP.GT.AND P0, PT, R0, 0x6, PT ;  /* 0x000000060000780c */ /* 0x000fda0003f04270 */
[----:B------:R-:W-:Y:S05]  /*b200*/  @P0 BRA `(.L_x_4524) ;  /* 0x00000000002c0947 */ /* 0x000fea0003800000 */
[----:B------:R-:W-:-:S13]  /*b210*/  ISETP.NE.AND P0, PT, R0, 0x5, PT ;  /* 0x000000050000780c */ /* 0x000fda0003f05270 */
[----:B------:R-:W-:Y:S05]  /*b220*/  @!P0 BRA `(.L_x_4525) ;  /* 0x0000000000148947 */ /* 0x000fea0003800000 */
[----:B------:R-:W-:-:S13]  /*b230*/  ISETP.NE.AND P0, PT, R0, 0x6, PT ;  /* 0x000000060000780c */ /* 0x000fda0003f05270 */
[----:B------:R-:W-:Y:S05]  /*b240*/  @P0 BRA `(.L_x_4520) ;  /* 0x0000000800980947 */ /* 0x000fea0003800000 */
[----:B------:R-:W2:Y:S02]  /*b250*/  LDG.E R2, desc[UR36][R4.64] ;  /* 0x0000002404027981 */ /* 0x000ea4000c1e1900 */
[----:B--2---:R-:W0:Y:S01]  /*b260*/  F2I.FTZ.TRUNC.NTZ R2, R2 ;  /* 0x0000000200027305 */ /* 0x004e22000021f100 */
[----:B------:R-:W-:Y:S05]  /*b270*/  BRA `(.L_x_4521) ;  /* 0x0000000800e07947 */ /* 0x000fea0003800000 */
.L_x_4525:
[----:B------:R-:W2:Y:S02]  /*b280*/  LDG.E.U16 R4, desc[UR36][R4.64] ;  /* 0x0000002404047981 */ /* 0x000ea4000c1e1500 */
[----:B--2---:R-:W-:-:S06]  /*b290*/  HADD2.F32 R2, -RZ, R4.H0_H0 ;  /* 0x20000004ff027230 */ /* 0x004fcc0000004100 */
[----:B------:R-:W0:Y:S01]  /*b2a0*/  F2I.FTZ.TRUNC.NTZ R2, R2 ;  /* 0x0000000200027305 */ /* 0x000e22000021f100 */
[----:B------:R-:W-:Y:S05]  /*b2b0*/  BRA `(.L_x_4521) ;  /* 0x0000000800d07947 */ /* 0x000fea0003800000 */
.L_x_4524:
[----:B------:R-:W-:-:S13]  /*b2c0*/  ISETP.NE.AND P0, PT, R0, 0x7, PT ;  /* 0x000000070000780c */ /* 0x000fda0003f05270 */
[----:B------:R-:W-:Y:S05]  /*b2d0*/  @!P0 BRA `(.L_x_4526) ;  /* 0x00000000002c8947 */ /* 0x000fea0003800000 */
[----:B------:R-:W-:-:S13]  /*b2e0*/  ISETP.NE.AND P0, PT, R0, 0x8, PT ;  /* 0x000000080000780c */ /* 0x000fda0003f05270 */
[----:B------:R-:W-:Y:S05]  /*b2f0*/  @!P0 BRA `(.L_x_4527) ;  /* 0x0000000000148947 */ /* 0x000fea0003800000 */
[----:B------:R-:W-:-:S13]  /*b300*/  ISETP.NE.AND P0, PT, R0, 0x9, PT ;  /* 0x000000090000780c */ /* 0x000fda0003f05270 */
[----:B------:R-:W-:Y:S05]  /*b310*/  @P0 BRA `(.L_x_4520) ;  /* 0x0000000800640947 */ /* 0x000fea0003800000 */
[----:B------:R-:W2:Y:S02]  /*b320*/  LDG.E R2, desc[UR36][R4.64] ;  /* 0x0000002404027981 */ /* 0x000ea4000c1e1900 */
[----:B--2---:R-:W0:Y:S01]  /*b330*/  F2I.FTZ.TRUNC.NTZ R2, R2 ;  /* 0x0000000200027305 */ /* 0x004e22000021f100 */
[----:B------:R-:W-:Y:S05]  /*b340*/  BRA `(.L_x_4521) ;  /* 0x0000000800ac7947 */ /* 0x000fea0003800000 */
.L_x_4527:
[----:B------:R-:W2:Y:S02]  /*b350*/  LDG.E.U16 R4, desc[UR36][R4.64] ;  /* 0x0000002404047981 */ /* 0x000ea4000c1e1500 */
[----:B--2---:R-:W-:-:S06]  /*b360*/  HADD2.F32 R2, -RZ, R4.H0_H0 ;  /* 0x20000004ff027230 */ /* 0x004fcc0000004100 */
[----:B------:R-:W0:Y:S01]  /*b370*/  F2I.FTZ.TRUNC.NTZ R2, R2 ;  /* 0x0000000200027305 */ /* 0x000e22000021f100 */
[----:B------:R-:W-:Y:S05]  /*b380*/  BRA `(.L_x_4521) ;  /* 0x00000008009c7947 */ /* 0x000fea0003800000 */
.L_x_4526:
[----:B------:R-:W2:Y:S02]  /*b390*/  LDG.E.64 R2, desc[UR36][R4.64] ;  /* 0x0000002404027981 */ /* 0x000ea4000c1e1b00 */
[----:B--2---:R0:W2:Y:S01]  /*b3a0*/  F2I.F64.TRUNC R2, R2 ;  /* 0x0000000200027311 */ /* 0x0040a2000030d100 */
[----:B------:R-:W-:Y:S05]  /*b3b0*/  BRA `(.L_x_4521) ;  /* 0x0000000800907947 */ /* 0x000fea0003800000 */
.L_x_4516:
        /* <DEDUP_REMOVED lines=12> */
.L_x_4530:
[----:B------:R-:W2:Y:S02]  /*b480*/  LDG.E.64 R2, desc[UR36][R4.64] ;  /* 0x0000002404027981 */ /* 0x000ea4000c1e1b00 */
[----:B--2---:R0:W2:Y:S01]  /*b490*/  F2I.F64.TRUNC R2, R2 ;  /* 0x0000000200027311 */ /* 0x0040a2000030d100 */
[----:B------:R-:W-:Y:S05]  /*b4a0*/  BRA `(.L_x_4521) ;  /* 0x0000000800547947 */ /* 0x000fea0003800000 */
.L_x_4529:
        /* <DEDUP_REMOVED lines=11> */
[----:B------:R-:W-:-:S05]  /*b560*/  VIADD R6, R2, 0x1000000 ;  /* 0x0100000002067836 */ /* 0x000fca0000000000 */
[----:B------:R-:W-:Y:S02]  /*b570*/  SHF.R.S32.HI R6, RZ, 0x8, R6 ;  /* 0x00000008ff067819 */ /* 0x000fe40000011406 */
[----:B0-----:R-:W-:-:S04]  /*b580*/  IADD3 R3, -R3, 0x1f, RZ ;  /* 0x0000001f03037810 */ /* 0x001fc80007ffe1ff */
[C---:B------:R-:W-:Y:S01]  /*b590*/  ISETP.GT.U32.AND P0, PT, R3.reuse, 0x4, PT ;  /* 0x000000040300780c */ /* 0x040fe20003f04070 */
[----:B------:R-:W-:-:S05]  /*b5a0*/  VIADD R3, R3, 0xfffffffc ;  /* 0xfffffffc03037836 */ /* 0x000fca0000000000 */
[----:B------:R-:W-:-:S04]  /*b5b0*/  SEL R3, R3, RZ, P0 ;  /* 0x000000ff03037207 */ /* 0x000fc80000000000 */
[C---:B------:R-:W-:Y:S01]  /*b5c0*/  SHF.L.U32 R4, R2.reuse, R3, RZ ;  /* 0x0000000302047219 */ /* 0x040fe200000006ff */
[----:B------:R-:W-:Y:S02]  /*b5d0*/  IMAD R7, R3, R8, 0x3c000000 ;  /* 0x3c00000003077424 */ /* 0x000fe400078e0208 */
[----:B------:R-:W-:-:S03]  /*b5e0*/  VIADD R3, R2, 0xffffffff ;  /* 0xffffffff02037836 */ /* 0x000fc60000000000 */
[----:B------:R-:W-:Y:S02]  /*b5f0*/  LEA.HI R7, R4, R7, RZ, 0x1c ;  /* 0x0000000704077211 */ /* 0x000fe400078fe0ff */
[----:B------:R-:W-:Y:S02]  /*b600*/  SHF.R.S32.HI R3, RZ, 0x1f, R3 ;  /* 0x0000001fff037819 */ /* 0x000fe40000011403 */
[----:B------:R-:W-:-:S04]  /*b610*/  LOP3.LUT R6, R7, 0x7f800000, R6, 0xf8, !PT ;  /* 0x7f80000007067812 */ /* 0x000fc800078ef806 */
[----:B------:R-:W-:-:S04]  /*b620*/  LOP3.LUT R3, R6, R3, RZ, 0x30, !PT ;  /* 0x0000000306037212 */ /* 0x000fc800078e30ff */
[----:B------:R-:W-:-:S04]  /*b630*/  LOP3.LUT R3, R3, 0x80000000, R0, 0xf8, !PT ;  /* 0x8000000003037812 */ /* 0x000fc800078ef800 */
[----:B------:R0:W2:Y:S01]  /*b640*/  F2I.FTZ.TRUNC.NTZ R2, R3 ;  /* 0x0000000300027305 */ /* 0x0000a2000021f100 */
[----:B------:R-:W-:Y:S05]  /*b650*/  BRA `(.L_x_4521) ;  /* 0x0000000400e87947 */ /* 0x000fea0003800000 */
.L_x_4532:
[----:B------:R-:W2:Y:S02]  /*b660*/  LDG.E.U8 R3, desc[UR36][R4.64] ;  /* 0x0000002404037981 */ /* 0x000ea4000c1e1100 */
[----:B--2---:R-:W-:-:S05]  /*b670*/  IMAD.SHL.U32 R0, R3, 0x2000000, RZ ;  /* 0x0200000003007824 */ /* 0x004fca00078e00ff */
[----:B------:R-:W-:-:S13]  /*b680*/  ISETP.GE.U32.AND P0, PT, R0, 0x8000000, PT ;  /* 0x080000000000780c */ /* 0x000fda0003f06070 */
[C---:B------:R-:W-:Y:S02]  /*b690*/  @!P0 IMAD.SHL.U32 R0, R3.reuse, 0x100, RZ ;  /* 0x0000010003008824 */ /* 0x040fe400078e00ff */
[C---:B------:R-:W-:Y:S02]  /*b6a0*/  @P0 IMAD.SHL.U32 R2, R3.reuse, 0x200000, RZ ;  /* 0x0020000003020824 */ /* 0x040fe400078e00ff */
[----:B------:R-:W-:Y:S01]  /*b6b0*/  IMAD.SHL.U32 R3, R3, 0x1000000, RZ ;  /* 0x0100000003037824 */ /* 0x000fe200078e00ff */
[----:B------:R-:W-:Y:S02]  /*b6c0*/  @!P0 LOP3.LUT R0, R0, 0x7f00, RZ, 0xc0, !PT ;  /* 0x00007f0000008812 */ /* 0x000fe400078ec0ff */
[----:B------:R-:W-:Y:S02]  /*b6d0*/  @P0 LOP3.LUT R2, R2, 0x70000000, RZ, 0xfc, !PT ;  /* 0x7000000002020812 */ /* 0x000fe400078efcff */
[----:B------:R-:W-:-:S03]  /*b6e0*/  @!P0 LOP3.LUT R0, R0, 0x3f000000, RZ, 0xfc, !PT ;  /* 0x3f00000000008812 */ /* 0x000fc600078efcff */
[----:B------:R-:W-:Y:S02]  /*b6f0*/  @P0 FMUL.FTZ R2, R2, 1.9259299443872358531e-34 ;  /* 0x0780000002020820 */ /* 0x000fe40000410000 */
[----:B------:R-:W-:-:S05]  /*b700*/  @!P0 FADD.FTZ R2, R0, -0.5 ;  /* 0xbf00000000028421 */ /* 0x000fca0000010000 */
[----:B------:R-:W-:-:S06]  /*b710*/  LOP3.LUT R2, R2, 0x80000000, R3, 0xf8, !PT ;  /* 0x8000000002027812 */ /* 0x000fcc00078ef803 */
[----:B------:R-:W0:Y:S01]  /*b720*/  F2I.FTZ.TRUNC.NTZ R2, R2 ;  /* 0x0000000200027305 */ /* 0x000e22000021f100 */
[----:B------:R-:W-:Y:S05]  /*b730*/  BRA `(.L_x_4521) ;  /* 0x0000000400b07947 */ /* 0x000fea0003800000 */
.L_x_4531:
[----:B------:R-:W2:Y:S02]  /*b740*/  LDG.E.U16 R2, desc[UR36][R4.64] ;  /* 0x0000002404027981 */ /* 0x000ea4000c1e1500 */
[----:B--2---:R-:W-:-:S06]  /*b750*/  IMAD.U32 R2, R2, 0x10000, RZ ;  /* 0x0001000002027824 */ /* 0x004fcc00078e00ff */
[----:B------:R-:W0:Y:S01]  /*b760*/  F2I.FTZ.TRUNC.NTZ R2, R2 ;  /* 0x0000000200027305 */ /* 0x000e22000021f100 */
[----:B------:R-:W-:Y:S05]  /*b770*/  BRA `(.L_x_4521) ;  /* 0x0000000400a07947 */ /* 0x000fea0003800000 */
.L_x_4528:
        /* <DEDUP_REMOVED lines=10> */
.L_x_4535:
        /* <DEDUP_REMOVED lines=21> */
.L_x_4539:
[----:B------:R-:W-:Y:S05]  /*b970*/  BSYNC B1 ;  /* 0x0000000000017941 */ /* 0x000fea0003800000 */
.L_x_4538:
[----:B------:R-:W-:Y:S01]  /*b980*/  IMAD.SHL.U32 R2, R2, 0x100000, RZ ;  /* 0x0010000002027824 */ /* 0x000fe200078e00ff */
[----:B------:R-:W-:-:S04]  /*b990*/  LEA R3, R0, 0x3b800000, 0x17 ;  /* 0x3b80000000037811 */ /* 0x000fc800078eb8ff */
[----:B------:R-:W-:-:S07]  /*b9a0*/  LOP3.LUT R2, R3, R2, R4, 0xfe, !PT ;  /* 0x0000000203027212 */ /* 0x000fce00078efe04 */
.L_x_4537:
[----:B------:R-:W-:Y:S05]  /*b9b0*/  BSYNC B0 ;  /* 0x0000000000007941 */ /* 0x000fea0003800000 */
.L_x_4536:
[----:B------:R-:W0:Y:S01]  /*b9c0*/  F2I.FTZ.TRUNC.NTZ R2, R2 ;  /* 0x0000000200027305 */ /* 0x000e22000021f100 */
[----:B------:R-:W-:Y:S05]  /*b9d0*/  BRA `(.L_x_4521) ;  /* 0x0000000400087947 */ /* 0x000fea0003800000 */
.L_x_4534:
        /* <DEDUP_REMOVED lines=21> */
.L_x_4543:
[----:B------:R-:W-:Y:S05]  /*bb30*/  BSYNC B1 ;  /* 0x0000000000017941 */ /* 0x000fea0003800000 */
.L_x_4542:
[----:B------:R-:W-:Y:S01]  /*bb40*/  IMAD.SHL.U32 R2, R2, 0x200000, RZ ;  /* 0x0020000002027824 */ /* 0x000fe200078e00ff */
[----:B------:R-:W-:-:S04]  /*bb50*/  LEA R3, R0, 0x37800000, 0x17 ;  /* 0x3780000000037811 */ /* 0x000fc800078eb8ff */
[----:B------:R-:W-:-:S07]  /*bb60*/  LOP3.LUT R2, R3, R2, R4, 0xfe, !PT ;  /* 0x0000000203027212 */ /* 0x000fce00078efe04 */
.L_x_4541:
[----:B------:R-:W-:Y:S05]  /*bb70*/  BSYNC B0 ;  /* 0x0000000000007941 */ /* 0x000fea0003800000 */
.L_x_4540:
[----:B------:R-:W0:Y:S01]  /*bb80*/  F2I.FTZ.TRUNC.NTZ R2, R2 ;  /* 0x0000000200027305 */ /* 0x000e22000021f100 */
[----:B------:R-:W-:Y:S05]  /*bb90*/  BRA `(.L_x_4521) ;  /* 0x0000000000987947 */ /* 0x000fea0003800000 */
.L_x_4533:
        /* <DEDUP_REMOVED lines=14> */
.L_x_4547:
[----:B------:R-:W-:Y:S05]  /*bc80*/  BSYNC B0 ;  /* 0x0000000000007941 */ /* 0x000fea0003800000 */
.L_x_4546:
[----:B------:R-:W0:Y:S01]  /*bc90*/  F2I.FTZ.TRUNC.NTZ R2, R2 ;  /* 0x0000000200027305 */ /* 0x000e22000021f100 */
[----:B------:R-:W-:Y:S05]  /*bca0*/  BRA `(.L_x_4521) ;  /* 0x0000000000547947 */ /* 0x000fea0003800000 */
.L_x_4520:
[----:B------:R-:W-:Y:S01]  /*bcb0*/  MOV R0, 0x0 ;  /* 0x0000000000007802 */ /* 0x000fe20000000f00 */
[----:B------:R-:W-:Y:S01]  /*bcc0*/  ULDC.64 UR4, c[0x4][0x118] ;  /* 0x0100460000047ab9 */ /* 0x000fe20000000a00 */
[----:B------:R-:W-:Y:S01]  /*bcd0*/  ULDC.64 UR6, c[0x4][0x10] ;  /* 0x0100040000067ab9 */ /* 0x000fe20000000a00 */
[----:B------:R-:W-:Y:S01]  /*bce0*/  MOV R4, UR4 ;  /* 0x0000000400047c02 */ /* 0x000fe20008000f00 */
        /* <DEDUP_REMOVED lines=10> */
[----:B------:R-:W-:-:S07]  /*bd90*/  IMAD.MOV.U32 R2, RZ, RZ, RZ ;  /* 0x000000ffff027224 */ /* 0x000fce00078e00ff */
[----:B------:R-:W-:-:S07]  /*bda0*/  LEPC R20, `(.L_x_4548) ;  /* 0x000000001014794e */ /* 0x000fce0000000000 */
[----:B012345:R-:W-:Y:S05]  /*bdb0*/  CALL.ABS.NOINC R14 ;  /* 0x000000000e007343 */ /* 0x03ffea0003c00000 */
.L_x_4548:
[----:B------:R-:W-:Y:S05]  /*bdc0*/  BRA `(.L_x_4521) ;  /* 0x00000000000c7947 */ /* 0x000fea0003800000 */
.L_x_4545:
[----:B------:R0:W5:Y:S01]  /*bdd0*/  LDG.E R2, desc[UR36][R4.64] ;  /* 0x0000002404027981 */ /* 0x000162000c1e1900 */
[----:B------:R-:W-:Y:S05]  /*bde0*/  BRA `(.L_x_4521) ;  /* 0x0000000000047947 */ /* 0x000fea0003800000 */
.L_x_4544:
[----:B------:R0:W5:Y:S02]  /*bdf0*/  LDG.E R2, desc[UR36][R4.64] ;  /* 0x0000002404027981 */ /* 0x000164000c1e1900 */
.L_x_4521:
        /* <DEDUP_REMOVED lines=17> */
.L_x_4552:
[----:B------:R0:W5:Y:S01]  /*bf10*/  LDG.E.U8 R17, desc[UR36][R4.64] ;  /* 0x0000002404117981 */ /* 0x000162000c1e1100 */
[----:B------:R-:W-:Y:S05]  /*bf20*/  BRA `(.L_x_4554) ;  /* 0x0000000c00347947 */ /* 0x000fea0003800000 */
.L_x_4551:
        /* <DEDUP_REMOVED lines=8> */
.L_x_4556:
[----:B------:R0:W5:Y:S01]  /*bfb0*/  LDG.E R17, desc[UR36][R4.64] ;  /* 0x0000002404117981 */ /* 0x000162000c1e1900 */
[----:B------:R-:W-:Y:S05]  /*bfc0*/  BRA `(.L_x_4554) ;  /* 0x0000000c000c7947 */ /* 0x000fea0003800000 */
.L_x_4555:
[----:B------:R0:W5:Y:S01]  /*bfd0*/  LDG.E.S16 R17, desc[UR36][R4.64] ;  /* 0x0000002404117981 */ /* 0x000162000c1e1700 */
[----:B------:R-:W-:Y:S05]  /*bfe0*/  BRA `(.L_x_4554) ;  /* 0x0000000c00047947 */ /* 0x000fea0003800000 */
.L_x_4550:
[----:B------:R-:W-:-:S13]  /*bff0*/  ISETP.GT.AND P0, PT, R0, 0x6, PT ;  /* 0x000000060000780c */ /* 0x000fda0003f04270 */
[----:B------:R-:W-:Y:S05]  /*c000*/  @P0 BRA `(.L_x_4557) ;  /* 0x00000000002c0947 */ /* 0x000fea0003800000 */
[----:B------:R-:W-:-:S13]  /*c010*/  ISETP.NE.AND P0, PT, R0, 0x5, PT ;  /* 0x000000050000780c */ /* 0x000fda0003f05270 */
[----:B------:R-:W-:Y:S05]  /*c020*/  @!P0 BRA `(.L_x_4558) ;  /* 0x0000000000148947 */ /* 0x000fea0003800000 */
[----:B------:R-:W-:-:S13]  /*c030*/  ISETP.NE.AND P0, PT, R0, 0x6, PT ;  /* 0x000000060000780c */ /* 0x000fda0003f05270 */
[----:B------:R-:W-:Y:S05]  /*c040*/  @P0 BRA `(.L_x_4553) ;  /* 0x0000000800980947 */ /* 0x000fea0003800000 */
[----:B------:R-:W2:Y:S02]  /*c050*/  LDG.E R4, desc[UR36][R4.64] ;  /* 0x0000002404047981 */ /* 0x000ea4000c1e1900 */
[----:B--2---:R0:W2:Y:S01]  /*c060*/  F2I.FTZ.TRUNC.NTZ R17, R4 ;  /* 0x0000000400117305 */ /* 0x0040a2000021f100 */
[----:B------:R-:W-:Y:S05]  /*c070*/  BRA `(.L_x_4554) ;  /* 0x0000000800e07947 */ /* 0x000fea0003800000 */
.L_x_4558:
[----:B------:R-:W2:Y:S02]  /*c080*/  LDG.E.U16 R4, desc[UR36][R4.64] ;  /* 0x0000002404047981 */ /* 0x000ea4000c1e1500 */
[----:B--2---:R-:W-:-:S06]  /*c090*/  HADD2.F32 R17, -RZ, R4.H0_H0 ;  /* 0x20000004ff117230 */ /* 0x004fcc0000004100 */
[----:B------:R-:W0:Y:S01]  /*c0a0*/  F2I.FTZ.TRUNC.NTZ R17, R17 ;  /* 0x0000001100117305 */ /* 0x000e22000021f100 */
[----:B------:R-:W-:Y:S05]  /*c0b0*/  BRA `(.L_x_4554) ;  /* 0x0000000800d07947 */ /* 0x000fea0003800000 */
.L_x_4557:
[----:B------:R-:W-:-:S13]  /*c0c0*/  ISETP.NE.AND P0, PT, R0, 0x7, PT ;  /* 0x000000070000780c */ /* 0x000fda0003f05270 */
[----:B------:R-:W-:Y:S05]  /*c0d0*/  @!P0 BRA `(.L_x_4559) ;  /* 0x00000000002c8947 */ /* 0x000fea0003800000 */
[----:B------:R-:W-:-:S13]  /*c0e0*/  ISETP.NE.AND P0, PT, R0, 0x8, PT ;  /* 0x000000080000780c */ /* 0x000fda0003f05270 */
[----:B------:R-:W-:Y:S05]  /*c0f0*/  @!P0 BRA `(.L_x_4560) ;  /* 0x0000000000148947 */ /* 0x000fea0003800000 */
[----:B------:R-:W-:-:S13]  /*c100*/  ISETP.NE.AND P0, PT, R0, 0x9, PT ;  /* 0x000000090000780c */ /* 0x000fda0003f05270 */
[----:B------:R-:W-:Y:S05]  /*c110*/  @P0 BRA `(.L_x_4553) ;  /* 0x0000000800640947 */ /* 0x000fea0003800000 */
[----:B------:R-:W2:Y:S02]  /*c120*/  LDG.E R4, desc[UR36][R4.64] ;  /* 0x0000002404047981 */ /* 0x000ea4000c1e1900 */
[----:B--2---:R0:W2:Y:S01]  /*c130*/  F2I.FTZ.TRUNC.NTZ R17, R4 ;  /* 0x0000000400117305 */ /* 0x0040a2000021f100 */
[----:B------:R-:W-:Y:S05]  /*c140*/  BRA `(.L_x_4554) ;  /* 0x0000000800ac7947 */ /* 0x000fea0003800000 */
.L_x_4560:
[----:B------:R-:W2:Y:S02]  /*c150*/  LDG.E.U16 R4, desc[UR36][R4.64] ;  /* 0x0000002404047981 */ /* 0x000ea4000c1e1500 */
[----:B--2---:R-:W-:-:S06]  /*c160*/  HADD2.F32 R17, -RZ, R4.H0_H0 ;  /* 0x20000004ff117230 */ /* 0x004fcc0000004100 */
[----:B------:R-:W0:Y:S01]  /*c170*/  F2I.FTZ.TRUNC.NTZ R17, R17 ;  /* 0x0000001100117305 */ /* 0x000e22000021f100 */
[----:B------:R-:W-:Y:S05]  /*c180*/  BRA `(.L_x_4554) ;  /* 0x00000008009c7947 */ /* 0x000fea0003800000 */
.L_x_4559:
[----:B------:R-:W2:Y:S02]  /*c190*/  LDG.E.64 R4, desc[UR36][R4.64] ;  /* 0x0000002404047981 */ /* 0x000ea4000c1e1b00 */
[----:B--2---:R0:W2:Y:S01]  /*c1a0*/  F2I.F64.TRUNC R17, R4 ;  /* 0x0000000400117311 */ /* 0x0040a2000030d100 */
[----:B------:R-:W-:Y:S05]  /*c1b0*/  BRA `(.L_x_4554) ;  /* 0x0000000800907947 */ /* 0x000fea0003800000 */
.L_x_4549:
        /* <DEDUP_REMOVED lines=12> */
.L_x_4563:
[----:B------:R-:W2:Y:S02]  /*c280*/  LDG.E.64 R4, desc[UR36][R4.64] ;  /* 0x0000002404047981 */ /* 0x000ea4000c1e1b00 */
[----:B--2---:R0:W2:Y:S01]  /*c290*/  F2I.F64.TRUNC R17, R4 ;  /* 0x0000000400117311 */ /* 0x0040a2000030d100 */
[----:B------:R-:W-:Y:S05]  /*c2a0*/  BRA `(.L_x_4554) ;  /* 0x0000000800547947 */ /* 0x000fea0003800000 */
.L_x_4562:
        /* <DEDUP_REMOVED lines=25> */
[----:B------:R0:W2:Y:S01]  /*c440*/  F2I.FTZ.TRUNC.NTZ R17, R7 ;  /* 0x0000000700117305 */ /* 0x0000a2000021f100 */
[----:B------:R-:W-:Y:S05]  /*c450*/  BRA `(.L_x_4554) ;  /* 0x0000000400e87947 */ /* 0x000fea0003800000 */
.L_x_4565:
        /* <DEDUP_REMOVED lines=12> */
[----:B------:R0:W2:Y:S01]  /*c520*/  F2I.FTZ.TRUNC.NTZ R17, R0 ;  /* 0x0000000000117305 */ /* 0x0000a2000021f100 */
[----:B------:R-:W-:Y:S05]  /*c530*/  BRA `(.L_x_4554) ;  /* 0x0000000400b07947 */ /* 0x000fea0003800000 */
.L_x_4564:
[----:B------:R-:W2:Y:S02]  /*c540*/  LDG.E.U16 R17, desc[UR36][R4.64] ;  /* 0x0000002404117981 */ /* 0x000ea4000c1e1500 */
[----:B--2---:R-:W-:-:S06]  /*c550*/  IMAD.U32 R17, R17, 0x10000, RZ ;  /* 0x0001000011117824 */ /* 0x004fcc00078e00ff */
[----:B------:R-:W0:Y:S01]  /*c560*/  F2I.FTZ.TRUNC.NTZ R17, R17 ;  /* 0x0000001100117305 */ /* 0x000e22000021f100 */
[----:B------:R-:W-:Y:S05]  /*c570*/  BRA `(.L_x_4554) ;  /* 0x0000000400a07947 */ /* 0x000fea0003800000 */
.L_x_4561:
        /* <DEDUP_REMOVED lines=10> */
.L_x_4568:
        /* <DEDUP_REMOVED lines=21> */
.L_x_4572:
[----:B------:R-:W-:Y:S05]  /*c770*/  BSYNC B1 ;  /* 0x0000000000017941 */ /* 0x000fea0003800000 */
.L_x_4571:
[----:B------:R-:W-:Y:S01]  /*c780*/  IMAD.SHL.U32 R3, R3, 0x100000, RZ ;  /* 0x0010000003037824 */ /* 0x000fe200078e00ff */
[----:B------:R-:W-:-:S04]  /*c790*/  LEA R0, R0, 0x3b800000, 0x17 ;  /* 0x3b80000000007811 */ /* 0x000fc800078eb8ff */
[----:B------:R-:W-:-:S07]  /*c7a0*/  LOP3.LUT R17, R0, R3, R17, 0xfe, !PT ;  /* 0x0000000300117212 */ /* 0x000fce00078efe11 */
.L_x_4570:
[----:B------:R-:W-:Y:S05]  /*c7b0*/  BSYNC B0 ;  /* 0x0000000000007941 */ /* 0x000fea0003800000 */
.L_x_4569:
[----:B------:R-:W0:Y:S01]  /*c7c0*/  F2I.FTZ.TRUNC.NTZ R17, R17 ;  /* 0x0000001100117305 */ /* 0x000e22000021f100 */
[----:B------:R-:W-:Y:S05]  /*c7d0*/  BRA `(.L_x_4554) ;  /* 0x0000000400087947 */ /* 0x000fea0003800000 */
.L_x_4567:
        /* <DEDUP_REMOVED lines=21> */
.L_x_4576:
[----:B------:R-:W-:Y:S05]  /*c930*/  BSYNC B1 ;  /* 0x0000000000017941 */ /* 0x000fea0003800000 */
.L_x_4575:
[----:B------:R-:W-:Y:S02]  /*c940*/  LEA R0, R0, 0x37800000, 0x17 ;  /* 0x3780000000007811 */ /* 0x000fe400078eb8ff */
[----:B------:R-:W-:-:S04]  /*c950*/  SHF.L.U32 R3, R3, 0x15, RZ ;  /* 0x0000001503037819 */ /* 0x000fc800000006ff */
[----:B------:R-:W-:-:S07]  /*c960*/  LOP3.LUT R17, R0, R3, R17, 0xfe, !PT ;  /* 0x0000000300117212 */ /* 0x000fce00078efe11 */
.L_x_4574:
[----:B------:R-:W-:Y:S05]  /*c970*/  BSYNC B0 ;  /* 0x0000000000007941 */ /* 0x000fea0003800000 */
.L_x_4573:
[----:B------:R-:W0:Y:S01]  /*c980*/  F2I.FTZ.TRUNC.NTZ R17, R17 ;  /* 0x0000001100117305 */ /* 0x000e22000021f100 */
[----:B------:R-:W-:Y:S05]  /*c990*/  BRA `(.L_x_4554) ;  /* 0x0000000000987947 */ /* 0x000fea0003800000 */
.L_x_4566:
        /* <DEDUP_REMOVED lines=14> */
.L_x_4580:
[----:B------:R-:W-:Y:S05]  /*ca80*/  BSYNC B0 ;  /* 0x0000000000007941 */ /* 0x000fea0003800000 */
.L_x_4579:
[----:B------:R-:W0:Y:S01]  /*ca90*/  F2I.FTZ.TRUNC.NTZ R17, R17 ;  /* 0x0000001100117305 */ /* 0x000e22000021f100 */
[----:B------:R-:W-:Y:S05]  /*caa0*/  BRA `(.L_x_4554) ;  /* 0x0000000000547947 */ /* 0x000fea0003800000 */
.L_x_4553:
        /* <DEDUP_REMOVED lines=17> */
.L_x_4581:
[----:B------:R-:W-:Y:S05]  /*cbc0*/  BRA `(.L_x_4554) ;  /* 0x00000000000c7947 */ /* 0x000fea0003800000 */
.L_x_4578:
[----:B------:R0:W5:Y:S01]  /*cbd0*/  LDG.E R17, desc[UR36][R4.64] ;  /* 0x0000002404117981 */ /* 0x000162000c1e1900 */
[----:B------:R-:W-:Y:S05]  /*cbe0*/  BRA `(.L_x_4554) ;  /* 0x0000000000047947 */ /* 0x000fea0003800000 */
.L_x_4577:
[----:B------:R0:W5:Y:S02]  /*cbf0*/  LDG.E R17, desc[UR36][R4.64] ;  /* 0x0000002404117981 */ /* 0x000164000c1e1900 */
.L_x_4554:
[----:B------:R-:W1:Y:S01]  /*cc00*/  LDC.U8 R3, c[0x0][0x615] ;  /* 0x00018540ff037b82 */ /* 0x000e620000000000 */
[----:B------:R-:W-:Y:S02]  /*cc10*/  ULDC.64 UR4, c[0x0][0x5c8] ;  /* 0x0001720000047ab9 */ /* 0x000fe40000000a00 */
[----:B0-----:R-:W-:-:S05]  /*cc20*/  IADD3 R4, P0, R16, UR4, RZ ;  /* 0x0000000410047c10 */ /* 0x001fca000ff1e0ff */
        /* <DEDUP_REMOVED lines=14> */
.L_x_4585:
[----:B------:R1:W5:Y:S01]  /*cd10*/  LDG.E.U8 R16, desc[UR36][R4.64] ;  /* 0x0000002404107981 */ /* 0x000362000c1e1100 */
[----:B------:R-:W-:Y:S05]  /*cd20*/  BRA `(.L_x_4587) ;  /* 0x0000000c00347947 */ /* 0x000fea0003800000 */
.L_x_4584:
        /* <DEDUP_REMOVED lines=8> */
.L_x_4589:
[----:B------:R0:W5:Y:S01]  /*cdb0*/  LDG.E R16, desc[UR36][R4.64] ;  /* 0x0000002404107981 */ /* 0x000162000c1e1900 */
[----:B------:R-:W-:Y:S05]  /*cdc0*/  BRA `(.L_x_4587) ;  /* 0x0000000c000c7947 */ /* 0x000fea0003800000 */
.L_x_4588:
[----:B------:R0:W5:Y:S01]  /*cdd0*/  LDG.E.S16 R16, desc[UR36][R4.64] ;  /* 0x0000002404107981 */ /* 0x000162000c1e1700 */
[----:B------:R-:W-:Y:S05]  /*cde0*/  BRA `(.L_x_4587) ;  /* 0x0000000c00047947 */ /* 0x000fea0003800000 */
.L_x_4583:
        /* <DEDUP_REMOVED lines=9> */
.L_x_4591:
[----:B------:R-:W2:Y:S02]  /*ce80*/  LDG.E.U16 R4, desc[UR36][R4.64] ;  /* 0x0000002404047981 */ /* 0x000ea4000c1e1500 */
[----:B--2---:R-:W-:-:S06]  /*ce90*/  HADD2.F32 R16, -RZ, R4.H0_H0 ;  /* 0x20000004ff107230 */ /* 0x004fcc0000004100 */
[----:B------:R-:W0:Y:S01]  /*cea0*/  F2I.FTZ.TRUNC.NTZ R16, R16 ;  /* 0x0000001000107305 */ /* 0x000e22000021f100 */
[----:B------:R-:W-:Y:S05]  /*ceb0*/  BRA `(.L_x_4587) ;  /* 0x0000000800d07947 */ /* 0x000fea0003800000 */
.L_x_4590:
        /* <DEDUP_REMOVED lines=9> */
.L_x_4593:
[----:B------:R-:W2:Y:S02]  /*cf50*/  LDG.E.U16 R4, desc[UR36][R4.64] ;  /* 0x0000002404047981 */ /* 0x000ea4000c1e1500 */
[----:B--2---:R-:W-:-:S06]  /*cf60*/  HADD2.F32 R16, -RZ, R4.H0_H0 ;  /* 0x20000004ff107230 */ /* 0x004fcc0000004100 */
[----:B------:R-:W0:Y:S01]  /*cf70*/  F2I.FTZ.TRUNC.NTZ R16, R16 ;  /* 0x0000001000107305 */ /* 0x000e22000021f100 */
[----:B------:R-:W-:Y:S05]  /*cf80*/  BRA `(.L_x_4587) ;  /* 0x00000008009c7947 */ /* 0x000fea0003800000 */
.L_x_4592:
[----:B------:R-:W2:Y:S02]  /*cf90*/  LDG.E.64 R4, desc[UR36][R4.64] ;  /* 0x0000002404047981 */ /* 0x000ea4000c1e1b00 */
[----:B--2---:R0:W1:Y:S01]  /*cfa0*/  F2I.F64.TRUNC R16, R4 ;  /* 0x0000000400107311 */ /* 0x004062000030d100 */
[----:B------:R-:W-:Y:S05]  /*cfb0*/  BRA `(.L_x_4587) ;  /* 0x0000000800907947 */ /* 0x000fea0003800000 */
.L_x_4582:
        /* <DEDUP_REMOVED lines=12> */
.L_x_4596:
[----:B------:R-:W2:Y:S02]  /*d080*/  LDG.E.64 R4, desc[UR36][R4.64] ;  /* 0x0000002404047981 */ /* 0x000ea4000c1e1b00 */
[----:B--2---:R0:W1:Y:S01]  /*d090*/  F2I.F64.TRUNC R16, R4 ;  /* 0x0000000400107311 */ /* 0x004062000030d100 */
[----:B------:R-:W-:Y:S05]  /*d0a0*/  BRA `(.L_x_4587) ;  /* 0x0000000800547947 */ /* 0x000fea0003800000 */
.L_x_4595:
        /* <DEDUP_REMOVED lines=27> */
.L_x_4598:
        /* <DEDUP_REMOVED lines=14> */
.L_x_4597:
[----:B------:R-:W2:Y:S02]  /*d340*/  LDG.E.U16 R16, desc[UR36][R4.64] ;  /* 0x0000002404107981 */ /* 0x000ea4000c1e1500 */
[----:B--2---:R-:W-:-:S06]  /*d350*/  IMAD.U32 R16, R16, 0x10000, RZ ;  /* 0x0001000010107824 */ /* 0x004fcc00078e00ff */
[----:B------:R-:W0:Y:S01]  /*d360*/  F2I.FTZ.TRUNC.NTZ R16, R16 ;  /* 0x0000001000107305 */ /* 0x000e22000021f100 */
[----:B------:R-:W-:Y:S05]  /*d370*/  BRA `(.L_x_4587) ;  /* 0x0000000400a07947 */ /* 0x000fea0003800000 */
.L_x_4594:
        /* <DEDUP_REMOVED lines=10> */
.L_x_4601:
        /* <DEDUP_REMOVED lines=21> */
.L_x_4605:
[----:B------:R-:W-:Y:S05]  /*d570*/  BSYNC B1 ;  /* 0x0000000000017941 */ /* 0x000fea0003800000 */
.L_x_4604:
[----:B------:R-:W-:Y:S01]  /*d580*/  IMAD.SHL.U32 R3, R3, 0x100000, RZ ;  /* 0x0010000003037824 */ /* 0x000fe200078e00ff */
[----:B------:R-:W-:-:S04]  /*d590*/  LEA R5, R0, 0x3b800000, 0x17 ;  /* 0x3b80000000057811 */ /* 0x000fc800078eb8ff */
[----:B------:R-:W-:-:S07]  /*d5a0*/  LOP3.LUT R16, R5, R3, R16, 0xfe, !PT ;  /* 0x0000000305107212 */ /* 0x000fce00078efe10 */
.L_x_4603:
[----:B------:R-:W-:Y:S05]  /*d5b0*/  BSYNC B0 ;  /* 0x0000000000007941 */ /* 0x000fea0003800000 */
.L_x_4602:
[----:B------:R-:W0:Y:S01]  /*d5c0*/  F2I.FTZ.TRUNC.NTZ R16, R16 ;  /* 0x0000001000107305 */ /* 0x000e22000021f100 */
[----:B------:R-:W-:Y:S05]  /*d5d0*/  BRA `(.L_x_4587) ;  /* 0x0000000400087947 */ /* 0x000fea0003800000 */
.L_x_4600:
[----:B------:R-:W2:Y:S01]  /*d5e0*/  LDG.E.U8 R3, desc[UR36][R4.64] ;  /* 0x0000002404037981 */ /* 0x000ea2000c1e1100 */
[----:B------:R-:W-:Y:S01]  /*d5f0*/  BSSY B0, `(.L_x_4606) ;  /* 0x0000018000007945 */ /* 0x000fe20003800000 */
[----:B------:R-:W-:Y:S01]  /*d600*/  HFMA2.MMA R16, -RZ, RZ, 0, 0 ;  /* 0x00000000ff107435 */ /* 0x000fe200000001ff */
        /* <DEDUP_REMOVED lines=18> */
.L_x_4609:
[----:B------:R-:W-:Y:S05]  /*d730*/  BSYNC B1 ;  /* 0x0000000000017941 */ /* 0x000fea0003800000 */
.L_x_4608:
[----:B------:R-:W-:Y:S01]  /*d740*/  IMAD.SHL.U32 R3, R3, 0x200000, RZ ;  /* 0x0020000003037824 */ /* 0x000fe200078e00ff */
[----:B------:R-:W-:-:S04]  /*d750*/  LEA R5, R0, 0x37800000, 0x17 ;  /* 0x3780000000057811 */ /* 0x000fc800078eb8ff */
[----:B------:R-:W-:-:S07]  /*d760*/  LOP3.LUT R16, R5, R3, R16, 0xfe, !PT ;  /* 0x0000000305107212 */ /* 0x000fce00078efe10 */
.L_x_4607:
[----:B------:R-:W-:Y:S05]  /*d770*/  BSYNC B0 ;  /* 0x0000000000007941 */ /* 0x000fea0003800000 */
.L_x_4606:
[----:B------:R-:W0:Y:S01]  /*d780*/  F2I.FTZ.TRUNC.NTZ R16, R16 ;  /* 0x0000001000107305 */ /* 0x000e22000021f100 */
[----:B------:R-:W-:Y:S05]  /*d790*/  BRA `(.L_x_4587) ;  /* 0x0000000000987947 */ /* 0x000fea0003800000 */
.L_x_4599:
        /* <DEDUP_REMOVED lines=14> */
.L_x_4613:
[----:B------:R-:W-:Y:S05]  /*d880*/  BSYNC B0 ;  /* 0x0000000000007941 */ /* 0x000fea0003800000 */
.L_x_4612:
[----:B------:R-:W0:Y:S01]  /*d890*/  F2I.FTZ.TRUNC.NTZ R16, R16 ;  /* 0x0000001000107305 */ /* 0x000e22000021f100 */
[----:B------:R-:W-:Y:S05]  /*d8a0*/  BRA `(.L_x_4587) ;  /* 0x0000000000547947 */ /* 0x000fea0003800000 */
.L_x_4586:
        /* <DEDUP_REMOVED lines=17> */
.L_x_4614:
[----:B------:R-:W-:Y:S05]  /*d9c0*/  BRA `(.L_x_4587) ;  /* 0x00000000000c7947 */ /* 0x000fea0003800000 */
.L_x_4611:
[----:B------:R0:W5:Y:S01]  /*d9d0*/  LDG.E R16, desc[UR36][R4.64] ;  /* 0x0000002404107981 */ /* 0x000162000c1e1900 */
[----:B------:R-:W-:Y:S05]  /*d9e0*/  BRA `(.L_x_4587) ;  /* 0x0000000000047947 */ /* 0x000fea0003800000 */
.L_x_4610:
[----:B------:R0:W5:Y:S02]  /*d9f0*/  LDG.E R16, desc[UR36][R4.64] ;  /* 0x0000002404107981 */ /* 0x000164000c1e1900 */
.L_x_4587:
[----:B------:R-:W-:Y:S01]  /*da00*/  ULDC.64 UR4, c[0x4][0x148] ;  /* 0x0100520000047ab9 */ /* 0x000fe20000000a00 */
[----:B------:R-:W-:Y:S01]  /*da10*/  BSSY B7, `(.L_x_4615) ;  /* 0x0000016000077945 */ /* 0x000fe20003800000 */
[----:B------:R-:W-:Y:S01]  /*da20*/  ISETP.NE.U32.AND P0, PT, RZ, UR4, PT ;  /* 0x00000004ff007c0c */ /* 0x000fe2000bf05070 */
[----:B------:R-:W-:Y:S02]  /*da30*/  ULDC UR4, c[0x0][0x5d0] ;  /* 0x0001740000047ab9 */ /* 0x000fe40000000800 */
[----:B--2345:R-:W-:Y:S02]  /*da40*/  ISETP.EQ.AND P1, PT, R18, UR4, PT ;  /* 0x0000000412007c0c */ /* 0x03cfe4000bf22270 */
[----:B------:R-:W-:-:S13]  /*da50*/  ISETP.NE.AND.EX P0, PT, RZ, UR5, PT, P0 ;  /* 0x00000005ff007c0c */ /* 0x000fda000bf05300 */
[----:B------:R-:W-:Y:S05]  /*da60*/  @P0 BRA P1, `(.L_x_4616) ;  /* 0x0000000000400947 */ /* 0x000fea0000800000 */
[----:B0-----:R-:W-:Y:S01]  /*da70*/  MOV R0, 0x0 ;  /* 0x0000000000007802 */ /* 0x001fe20000000f00 */
[----:B------:R-:W-:Y:S01]  /*da80*/  ULDC.64 UR4, c[0x4][0x128] ;  /* 0x01004a0000047ab9 */ /* 0x000fe20000000a00 */
[----:B------:R-:W-:Y:S01]  /*da90*/  ULDC.64 UR6, c[0x4][0x8] ;  /* 0x0100020000067ab9 */ /* 0x000fe20000000a00 */
[----:B-1----:R-:W-:Y:S01]  /*daa0*/  IMAD.U32 R4, RZ, RZ, UR4 ;  /* 0x00000004ff047e24 */ /* 0x002fe2000f8e00ff */
        /* <DEDUP_REMOVED lines=12> */
.L_x_4616:
[----:B------:R-:W-:Y:S05]  /*db70*/  BSYNC B7 ;  /* 0x0000000000077941 */ /* 0x000fea0003800000 */
.L_x_4615:
        /* <DEDUP_REMOVED lines=23> */
.L_x_4618:
[----:B------:R-:W-:Y:S05]  /*dcf0*/  BSYNC B7 ;  /* 0x0000000000077941 */ /* 0x000fea0003800000 */
.L_x_4617:
[----:B0-----:R-:W-:Y:S01]  /*dd00*/  IMAD.IADD R0, R17, 0x1, -R2 ;  /* 0x0000000111007824 */ /* 0x001fe200078e0a02 */
        /* <DEDUP_REMOVED lines=25> */
.L_x_4620:
[----:B------:R-:W-:Y:S05]  /*dea0*/  BSYNC B7 ;  /* 0x0000000000077941 */ /* 0x000fea0003800000 */
.L_x_4619:
[----:B-1----:R-:W0:Y:S01]  /*deb0*/  LDC.64 R4, c[0x0][0x5e0] ;  /* 0x00017800ff047b82 */ /* 0x002e220000000a00 */
[----:B------:R-:W-:Y:S02]  /*dec0*/  SHF.R.S32.HI R3, RZ, 0x1f, R16 ;  /* 0x0000001fff037819 */ /* 0x000fe40000011410 */
[----:B------:R-:W-:-:S05]  /*ded0*/  CS2R R20, SRZ ;  /* 0x0000000000147805 */ /* 0x000fca000001ff00 */
[----:B------:R-:W1:Y:S01]  /*dee0*/  LDC R0, c[0x0][0x5e8] ;  /* 0x00017a00ff007b82 */ /* 0x000e620000000800 */
[----:B0-----:R-:W-:Y:S01]  /*def0*/  ISETP.GE.U32.AND P0, PT, R4, 0x1, PT ;  /* 0x000000010400780c */ /* 0x001fe20003f06070 */
[-C--:B------:R-:W-:Y:S02]  /*df00*/  IMAD R3, R3, R4.reuse, RZ ;  /* 0x0000000403037224 */ /* 0x080fe400078e02ff */
        /* <DEDUP_REMOVED lines=8> */
[----:B------:R-:W-:Y:S01]  /*df90*/  IMAD.IADD R3, R27, 0x1, R3 ;  /* 0x000000011b037824 */ /* 0x000fe200078e0203 */
[----:B------:R-:W-:-:S07]  /*dfa0*/  CS2R R20, SRZ ;  /* 0x0000000000147805 */ /* 0x000fce000001ff00 */
.L_x_4625:
        /* <DEDUP_REMOVED lines=12> */
.L_x_4623:
        /* <DEDUP_REMOVED lines=19> */
.L_x_4624:
[----:B------:R-:W-:Y:S05]  /*e1a0*/  BSYNC B1 ;  /* 0x0000000000017941 */ /* 0x000fea0003800000 */
.L_x_4622:
        /* <DEDUP_REMOVED lines=12> */
[----:B------:R-:W-:-:S05]  /*e270*/  IMAD R3, R31, R13, R11 ;  /* 0x0000000d1f037224 */ /* 0x000fca00078e020b */
[----:B------:R-:W-:-:S05]  /*e280*/  IADD3 R3, R9, R3, RZ ;  /* 0x0000000309037210 */ /* 0x000fca0007ffe0ff */
[----:B--2---:R-:W-:Y:S02]  /*e290*/  IMAD R3, R3, R6, RZ ;  /* 0x0000000603037224 */ /* 0x004fe400078e02ff */
[----:B------:R-:W-:-:S04]  /*e2a0*/  IMAD.WIDE.U32 R20, R6, R8, R20 ;  /* 0x0000000806147225 */ /* 0x000fc800078e0014 */
[----:B------:R-:W-:Y:S02]  /*e2b0*/  IMAD R7, R7, R8, R3 ;  /* 0x0000000807077224 */ /* 0x000fe400078e0203 */
[----:B------:R-:W-:Y:S02]  /*e2c0*/  IMAD.MOV.U32 R3, RZ, RZ, R5 ;  /* 0x000000ffff037224 */ /* 0x000fe400078e0005 */
[----:B------:R-:W-:Y:S01]  /*e2d0*/  IMAD.IADD R21, R21, 0x1, R7 ;  /* 0x0000000115157824 */ /* 0x000fe200078e0207 */
[----:B------:R-:W-:Y:S06]  /*e2e0*/  @P0 BRA `(.L_x_4625) ;  /* 0xfffffffc00300947 */ /* 0x000fec000383ffff */
[----:B------:R-:W-:Y:S05]  /*e2f0*/  BSYNC B0 ;  /* 0x0000000000007941 */ /* 0x000fea0003800000 */
.L_x_4621:
        /* <DEDUP_REMOVED lines=18> */
.L_x_4630:
        /* <DEDUP_REMOVED lines=24> */
.L_x_4629:
[----:B------:R-:W-:Y:S05]  /*e5a0*/  BSYNC B8 ;  /* 0x0000000000087941 */ /* 0x000fea0003800000 */
.L_x_4628:
[----:B------:R-:W-:-:S05]  /*e5b0*/  IADD3 R16, P0, R16, 0x4, RZ ;  /* 0x0000000410107810 */ /* 0x000fca0007f1e0ff */
[----:B------:R-:W-:Y:S01]  /*e5c0*/  IMAD.X R17, RZ, RZ, R17, P0 ;  /* 0x000000ffff117224 */ /* 0x000fe200000e0611 */
[----:B------:R-:W-:-:S04]  /*e5d0*/  ISETP.GE.U32.AND P0, PT, R16, R25, PT ;  /* 0x000000191000720c */ /* 0x000fc80003f06070 */
[----:B------:R-:W-:-:S13]  /*e5e0*/  ISETP.GE.U32.AND.EX P0, PT, R17, R18, PT, P0 ;  /* 0x000000121100720c */ /* 0x000fda0003f06100 */
[----:B------:R-:W-:Y:S05]  /*e5f0*/  @!P0 BRA `(.L_x_4630) ;  /* 0xfffffffc00888947 */ /* 0x000fea000383ffff */
.L_x_4627:
[----:B------:R-:W-:Y:S05]  /*e600*/  BSYNC B7 ;  /* 0x0000000000077941 */ /* 0x000fea0003800000 */
.L_x_4626:
        /* <DEDUP_REMOVED lines=14> */
.L_x_4634:
[----:B------:R1:W-:Y:S01]  /*e6f0*/  STG.E.U8 desc[UR36][R22.64], RZ ;  /* 0x000000ff16007986 */ /* 0x0003e2000c101124 */
[----:B------:R-:W-:Y:S05]  /*e700*/  BRA `(.L_x_4636) ;  /* 0x00000004008c7947 */ /* 0x000fea0003800000 */
.L_x_4633:
        /* <DEDUP_REMOVED lines=8> */
.L_x_4638:
[----:B------:R3:W-:Y:S01]  /*e790*/  STG.E desc[UR36][R22.64], RZ ;  /* 0x000000ff16007986 */ /* 0x0007e2000c101924 */
[----:B------:R-:W-:Y:S05]  /*e7a0*/  BRA `(.L_x_4636) ;  /* 0x0000000400647947 */ /* 0x000fea0003800000 */
.L_x_4637:
[----:B------:R2:W-:Y:S01]  /*e7b0*/  STG.E.U16 desc[UR36][R22.64], RZ ;  /* 0x000000ff16007986 */ /* 0x0005e2000c101524 */
[----:B------:R-:W-:Y:S05]  /*e7c0*/  BRA `(.L_x_4636) ;  /* 0x00000004005c7947 */ /* 0x000fea0003800000 */
.L_x_4632:
        /* <DEDUP_REMOVED lines=8> */
.L_x_4640:
[----:B------:R0:W-:Y:S01]  /*e850*/  STG.E.U16 desc[UR36][R22.64], RZ ;  /* 0x000000ff16007986 */ /* 0x0001e2000c101524 */
[----:B------:R-:W-:Y:S05]  /*e860*/  BRA `(.L_x_4636) ;  /* 0x0000000400347947 */ /* 0x000fea0003800000 */
.L_x_4639:
        /* <DEDUP_REMOVED lines=8> */
.L_x_4642:
[----:B------:R0:W-:Y:S01]  /*e8f0*/  STG.E desc[UR36][R22.64], RZ ;  /* 0x000000ff16007986 */ /* 0x0001e2000c101924 */
[----:B------:R-:W-:Y:S05]  /*e900*/  BRA `(.L_x_4636) ;  /* 0x00000004000c7947 */ /* 0x000fea0003800000 */
.L_x_4641:
[----:B------:R0:W-:Y:S01]  /*e910*/  STG.E.64 desc[UR36][R22.64], RZ ;  /* 0x000000ff16007986 */ /* 0x0001e2000c101b24 */
[----:B------:R-:W-:Y:S05]  /*e920*/  BRA `(.L_x_4636) ;  /* 0x0000000400047947 */ /* 0x000fea0003800000 */
.L_x_4631:
        /* <DEDUP_REMOVED lines=10> */
.L_x_4645:
[----:B------:R0:W-:Y:S01]  /*e9d0*/  STG.E.128 desc[UR36][R22.64], RZ ;  /* 0x000000ff16007986 */ /* 0x0001e2000c101d24 */
[----:B------:R-:W-:Y:S05]  /*e9e0*/  BRA `(.L_x_4636) ;  /* 0x0000000000d47947 */ /* 0x000fea0003800000 */
.L_x_4644:
        /* <DEDUP_REMOVED lines=8> */
.L_x_4647:
[----:B------:R0:W-:Y:S01]  /*ea70*/  STG.E.U8 desc[UR36][R22.64], RZ ;  /* 0x000000ff16007986 */ /* 0x0001e2000c101124 */
[----:B------:R-:W-:Y:S05]  /*ea80*/  BRA `(.L_x_4636) ;  /* 0x0000000000ac7947 */ /* 0x000fea0003800000 */
.L_x_4646:
[----:B------:R0:W-:Y:S01]  /*ea90*/  STG.E.U16 desc[UR36][R22.64], RZ ;  /* 0x000000ff16007986 */ /* 0x0001e2000c101524 */
[----:B------:R-:W-:Y:S05]  /*eaa0*/  BRA `(.L_x_4636) ;  /* 0x0000000000a47947 */ /* 0x000fea0003800000 */
.L_x_4643:
        /* <DEDUP_REMOVED lines=10> */
.L_x_4650:
[----:B------:R0:W-:Y:S01]  /*eb50*/  STG.E.U8 desc[UR36][R22.64], RZ ;  /* 0x000000ff16007986 */ /* 0x0001e2000c101124 */
[----:B------:R-:W-:Y:S05]  /*eb60*/  BRA `(.L_x_4636) ;  /* 0x0000000000747947 */ /* 0x000fea0003800000 */
.L_x_4649:
[----:B------:R0:W-:Y:S01]  /*eb70*/  STG.E.U8 desc[UR36][R22.64], RZ ;  /* 0x000000ff16007986 */ /* 0x0001e2000c101124 */
[----:B------:R-:W-:Y:S05]  /*eb80*/  BRA `(.L_x_4636) ;  /* 0x00000000006c7947 */ /* 0x000fea0003800000 */
.L_x_4648:
[----:B------:R-:W-:-:S13]  /*eb90*/  ISETP.NE.AND P0, PT, R0, 0x1c, PT ;  /* 0x0000001c0000780c */ /* 0x000fda0003f05270 */
[----:B------:R-:W-:Y:S05]  /*eba0*/  @!P0 BRA `(.L_x_4651) ;  /* 0x0000000000608947 */ /* 0x000fea0003800000 */
[----:B------:R-:W-:-:S13]  /*ebb0*/  ISETP.NE.AND P0, PT, R0, 0x1d, PT ;  /* 0x0000001d0000780c */ /* 0x000fda0003f05270 */
[----:B------:R-:W-:Y:S05]  /*ebc0*/  @!P0 BRA `(.L_x_4652) ;  /* 0x0000000000508947 */ /* 0x000fea0003800000 */
[----:B------:R-:W-:-:S13]  /*ebd0*/  ISETP.NE.AND P0, PT, R0, 0x2c, PT ;  /* 0x0000002c0000780c */ /* 0x000fda0003f05270 */
[----:B------:R0:W-:Y:S01]  /*ebe0*/  @!P0 STG.E.U8 desc[UR36][R22.64], RZ ;  /* 0x000000ff16008986 */ /* 0x0001e2000c101124 */
[----:B------:R-:W-:Y:S05]  /*ebf0*/  @!P0 BRA `(.L_x_4636) ;  /* 0x0000000000508947 */ /* 0x000fea0003800000 */
.L_x_4635:
        /* <DEDUP_REMOVED lines=16> */
.L_x_4653:
[----:B------:R-:W-:Y:S05]  /*ed00*/  BRA `(.L_x_4636) ;  /* 0x00000000000c7947 */ /* 0x000fea0003800000 */
.L_x_4652:
[----:B------:R0:W-:Y:S01]  /*ed10*/  STG.E.64 desc[UR36][R22.64], RZ ;  /* 0x000000ff16007986 */ /* 0x0001e2000c101b24 */
[----:B------:R-:W-:Y:S05]  /*ed20*/  BRA `(.L_x_4636) ;  /* 0x0000000000047947 */ /* 0x000fea0003800000 */
.L_x_4651:
[----:B------:R0:W-:Y:S02]  /*ed30*/  STG.E desc[UR36][R22.64], RZ ;  /* 0x000000ff16007986 */ /* 0x0001e4000c101924 */
.L_x_4636:
[----:B------:R-:W-:-:S07]  /*ed40*/  VIADD R19, R19, 0x80 ;  /* 0x0000008013137836 */ /* 0x000fce0000000000 */
.L_x_4448:
[----:B------:R-:W-:Y:S05]  /*ed50*/  BSYNC B6 ;  /* 0x0000000000067941 */ /* 0x000fea0003800000 */
.L_x_4447:
        /* <DEDUP_REMOVED lines=459> */
.L_x_4656:
        /* <DEDUP_REMOVED lines=20> */
.L_x_4660:
[----:B------:R1:W5:Y:S01]  /*10b50*/  LDG.E.U8 R18, desc[UR36][R2.64] ;  /* 0x0000002402127981 */ /* 0x000362000c1e1100 */
[----:B------:R-:W-:Y:S05]  /*10b60*/  BRA `(.L_x_4662) ;  /* 0x0000000c00347947 */ /* 0x000fea0003800000 */
.L_x_4659:
        /* <DEDUP_REMOVED lines=8> */
.L_x_4664:
[----:B------:R4:W5:Y:S01]  /*10bf0*/  LDG.E R18, desc[UR36][R2.64] ;  /* 0x0000002402127981 */ /* 0x000962000c1e1900 */
[----:B------:R-:W-:Y:S05]  /*10c00*/  BRA `(.L_x_4662) ;  /* 0x0000000c000c7947 */ /* 0x000fea0003800000 */
.L_x_4663:
[----:B------:R2:W5:Y:S01]  /*10c10*/  LDG.E.S16 R18, desc[UR36][R2.64] ;  /* 0x0000002402127981 */ /* 0x000562000c1e1700 */
[----:B------:R-:W-:Y:S05]  /*10c20*/  BRA `(.L_x_4662) ;  /* 0x0000000c00047947 */ /* 0x000fea0003800000 */
.L_x_4658:
        /* <DEDUP_REMOVED lines=9> */
.L_x_4666:
[----:B------:R-:W2:Y:S02]  /*10cc0*/  LDG.E.U16 R2, desc[UR36][R2.64] ;  /* 0x0000002402027981 */ /* 0x000ea4000c1e1500 */
[----:B--2---:R-:W-:-:S06]  /*10cd0*/  HADD2.F32 R18, -RZ, R2.H0_H0 ;  /* 0x20000002ff127230 */ /* 0x004fcc0000004100 */
[----:B------:R-:W0:Y:S01]  /*10ce0*/  F2I.FTZ.TRUNC.NTZ R18, R18 ;  /* 0x0000001200127305 */ /* 0x000e22000021f100 */
[----:B------:R-:W-:Y:S05]  /*10cf0*/  BRA `(.L_x_4662) ;  /* 0x0000000800d07947 */ /* 0x000fea0003800000 */
.L_x_4665:
        /* <DEDUP_REMOVED lines=9> */
.L_x_4668:
[----:B------:R-:W2:Y:S02]  /*10d90*/  LDG.E.U16 R2, desc[UR36][R2.64] ;  /* 0x0000002402027981 */ /* 0x000ea4000c1e1500 */
[----:B--2---:R-:W-:-:S06]  /*10da0*/  HADD2.F32 R18, -RZ, R2.H0_H0 ;  /* 0x20000002ff127230 */ /* 0x004fcc0000004100 */
[----:B------:R-:W0:Y:S01]  /*10db0*/  F2I.FTZ.TRUNC.NTZ R18, R18 ;  /* 0x0000001200127305 */ /* 0x000e22000021f100 */
[----:B------:R-:W-:Y:S05]  /*10dc0*/  BRA `(.L_x_4662) ;  /* 0x00000008009c7947 */ /* 0x000fea0003800000 */
.L_x_4667:
[----:B------:R-:W2:Y:S02]  /*10dd0*/  LDG.E.64 R2, desc[UR36][R2.64] ;  /* 0x0000002402027981 */ /* 0x000ea4000c1e1b00 */
[----:B--2---:R0:W1:Y:S01]  /*10de0*/  F2I.F64.TRUNC R18, R2 ;  /* 0x0000000200127311 */ /* 0x004062000030d100 */
[----:B------:R-:W-:Y:S05]  /*10df0*/  BRA `(.L_x_4662) ;  /* 0x0000000800907947 */ /* 0x000fea0003800000 */
.L_x_4657:
        /* <DEDUP_REMOVED lines=12> */
.L_x_4671:
[----:B------:R-:W2:Y:S02]  /*10ec0*/  LDG.E.64 R2, desc[UR36][R2.64] ;  /* 0x0000002402027981 */ /* 0x000ea4000c1e1b00 */
[----:B--2---:R0:W1:Y:S01]  /*10ed0*/  F2I.F64.TRUNC R18, R2 ;  /* 0x0000000200127311 */ /* 0x004062000030d100 */
[----:B------:R-:W-:Y:S05]  /*10ee0*/  BRA `(.L_x_4662) ;  /* 0x0000000800547947 */ /* 0x000fea0003800000 */
.L_x_4670:
        /* <DEDUP_REMOVED lines=27> */
.L_x_4673:
[----:B------:R-:W2:Y:S02]  /*110a0*/  LDG.E.U8 R2, desc[UR36][R2.64] ;  /* 0x0000002402027981 */ /* 0x000ea4000c1e1100 */
[C---:B--2---:R-:W-:Y:S02]  /*110b0*/  IMAD.SHL.U32 R0, R2.reuse, 0x2000000, RZ ;  /* 0x0200000002007824 */ /* 0x044fe400078e00ff */
[----:B------:R-:W-:-:S03]  /*110c0*/  IMAD.SHL.U32 R5, R2, 0x1000000, RZ ;  /* 0x0100000002057824 */ /* 0x000fc600078e00ff */
[----:B------:R-:W-:-:S13]  /*110d0*/  ISETP.GE.U32.AND P0, PT, R0, 0x8000000, PT ;  /* 0x080000000000780c */ /* 0x000fda0003f06070 */
[C---:B------:R-:W-:Y:S01]  /*110e0*/  @!P0 IMAD.SHL.U32 R0, R2.reuse, 0x100, RZ ;  /* 0x0000010002008824 */ /* 0x040fe200078e00ff */
[----:B------:R-:W-:-:S04]  /*110f0*/  @P0 SHF.L.U32 R4, R2, 0x15, RZ ;  /* 0x0000001502040819 */ /* 0x000fc800000006ff */
        /* <DEDUP_REMOVED lines=8> */
.L_x_4672:
[----:B------:R-:W2:Y:S02]  /*11180*/  LDG.E.U16 R18, desc[UR36][R2.64] ;  /* 0x0000002402127981 */ /* 0x000ea4000c1e1500 */
[----:B--2---:R-:W-:-:S06]  /*11190*/  IMAD.U32 R18, R18, 0x10000, RZ ;  /* 0x0001000012127824 */ /* 0x004fcc00078e00ff */
[----:B------:R-:W0:Y:S01]  /*111a0*/  F2I.FTZ.TRUNC.NTZ R18, R18 ;  /* 0x0000001200127305 */ /* 0x000e22000021f100 */
[----:B------:R-:W-:Y:S05]  /*111b0*/  BRA `(.L_x_4662) ;  /* 0x0000000400a07947 */ /* 0x000fea0003800000 */
.L_x_4669:
        /* <DEDUP_REMOVED lines=10> */
.L_x_4676:
        /* <DEDUP_REMOVED lines=21> */
.L_x_4680:
[----:B------:R-:W-:Y:S05]  /*113b0*/  BSYNC B1 ;  /* 0x0000000000017941 */ /* 0x000fea0003800000 */
.L_x_4679:
[----:B------:R-:W-:Y:S01]  /*113c0*/  IMAD.SHL.U32 R2, R2, 0x100000, RZ ;  /* 0x0010000002027824 */ /* 0x000fe200078e00ff */
[----:B------:R-:W-:-:S04]  /*113d0*/  LEA R3, R0, 0x3b800000, 0x17 ;  /* 0x3b80000000037811 */ /* 0x000fc800078eb8ff */
[----:B------:R-:W-:-:S07]  /*113e0*/  LOP3.LUT R18, R3, R2, R18, 0xfe, !PT ;  /* 0x0000000203127212 */ /* 0x000fce00078efe12 */
.L_x_4678:
[----:B------:R-:W-:Y:S05]  /*113f0*/  BSYNC B0 ;  /* 0x0000000000007941 */ /* 0x000fea0003800000 */
.L_x_4677:
[----:B------:R-:W0:Y:S01]  /*11400*/  F2I.FTZ.TRUNC.NTZ R18, R18 ;  /* 0x0000001200127305 */ /* 0x000e22000021f100 */
[----:B------:R-:W-:Y:S05]  /*11410*/  BRA `(.L_x_4662) ;  /* 0x0000000400087947 */ /* 0x000fea0003800000 */
.L_x_4675:
        /* <DEDUP_REMOVED lines=21> */
.L_x_4684:
[----:B------:R-:W-:Y:S05]  /*11570*/  BSYNC B1 ;  /* 0x0000000000017941 */ /* 0x000fea0003800000 */
.L_x_4683:
[----:B------:R-:W-:Y:S01]  /*11580*/  IMAD.SHL.U32 R2, R2, 0x200000, RZ ;  /* 0x0020000002027824 */ /* 0x000fe200078e00ff */
[----:B------:R-:W-:-:S04]  /*11590*/  LEA R3, R0, 0x37800000, 0x17 ;  /* 0x3780000000037811 */ /* 0x000fc800078eb8ff */
[----:B------:R-:W-:-:S07]  /*115a0*/  LOP3.LUT R18, R3, R2, R18, 0xfe, !PT ;  /* 0x0000000203127212 */ /* 0x000fce00078efe12 */
.L_x_4682:
[----:B------:R-:W-:Y:S05]  /*115b0*/  BSYNC B0 ;  /* 0x0000000000007941 */ /* 0x000fea0003800000 */
.L_x_4681:
[----:B------:R-:W0:Y:S01]  /*115c0*/  F2I.FTZ.TRUNC.NTZ R18, R18 ;  /* 0x0000001200127305 */ /* 0x000e22000021f100 */
[----:B------:R-:W-:Y:S05]  /*115d0*/  BRA `(.L_x_4662) ;  /* 0x0000000000987947 */ /* 0x000fea0003800000 */
.L_x_4674:
        /* <DEDUP_REMOVED lines=14> */
.L_x_4688:
[----:B------:R-:W-:Y:S05]  /*116c0*/  BSYNC B0 ;  /* 0x0000000000007941 */ /* 0x000fea0003800000 */
.L_x_4687:
[----:B------:R-:W0:Y:S01]  /*116d0*/  F2I.FTZ.TRUNC.NTZ R18, R18 ;  /* 0x0000001200127305 */ /* 0x000e22000021f100 */
[----:B------:R-:W-:Y:S05]  /*116e0*/  BRA `(.L_x_4662) ;  /* 0x0000000000547947 */ /* 0x000fea0003800000 */
.L_x_4661:
        /* <DEDUP_REMOVED lines=16> */
[----:B-1----:R-:W-:Y:S05]  /*117f0*/  CALL.ABS.NOINC R2 ;  /* 0x0000000002007343 */ /* 0x002fea0003c00000 */
.L_x_4689:
[----:B------:R-:W-:Y:S05]  /*11800*/  BRA `(.L_x_4662) ;  /* 0x00000000000c7947 */ /* 0x000fea0003800000 */
.L_x_4686:
[----:B------:R0:W5:Y:S01]  /*11810*/  LDG.E R18, desc[UR36][R2.64] ;  /* 0x0000002402127981 */ /* 0x000162000c1e1900 */
[----:B------:R-:W-:Y:S05]  /*11820*/  BRA `(.L_x_4662) ;  /* 0x0000000000047947 */ /* 0x000fea0003800000 */
.L_x_4685:
[----:B------:R0:W5:Y:S02]  /*11830*/  LDG.E R18, desc[UR36][R2.64] ;  /* 0x0000002402127981 */ /* 0x000164000c1e1900 */
.L_x_4662:
[----:B0-----:R-:W0:Y:S01]  /*11840*/  LDC.U8 R4, c[0x0][0x612] ;  /* 0x00018480ff047b82 */ /* 0x001e220000000000 */
[----:B------:R-:W-:Y:S02]  /*11850*/  ULDC.64 UR4, c[0x0][0x5b0] ;  /* 0x00016c0000047ab9 */ /* 0x000fe40000000a00 */
[----:B-1234-:R-:W-:-:S05]  /*11860*/  IADD3 R2, P0, R24, UR4, RZ ;  /* 0x0000000418027c10 */ /* 0x01efca000ff1e0ff */
        /* <DEDUP_REMOVED lines=14> */
.L_x_4693:
[----:B------:R1:W5:Y:S01]  /*11950*/  LDG.E.U8 R24, desc[UR36][R2.64] ;  /* 0x0000002402187981 */ /* 0x000362000c1e1100 */
[----:B------:R-:W-:Y:S05]  /*11960*/  BRA `(.L_x_4695) ;  /* 0x0000000c00347947 */ /* 0x000fea0003800000 */
.L_x_4692:
        /* <DEDUP_REMOVED lines=8> */
.L_x_4697:
[----:B------:R3:W5:Y:S01]  /*119f0*/  LDG.E R24, desc[UR36][R2.64] ;  /* 0x0000002402187981 */ /* 0x000762000c1e1900 */
[----:B------:R-:W-:Y:S05]  /*11a00*/  BRA `(.L_x_4695) ;  /* 0x0000000c000c7947 */ /* 0x000fea0003800000 */
.L_x_4696:
[----:B------:R2:W5:Y:S01]  /*11a10*/  LDG.E.S16 R24, desc[UR36][R2.64] ;  /* 0x0000002402187981 */ /* 0x000562000c1e1700 */
[----:B------:R-:W-:Y:S05]  /*11a20*/  BRA `(.L_x_4695) ;  /* 0x0000000c00047947 */ /* 0x000fea0003800000 */
.L_x_4691:
        /* <DEDUP_REMOVED lines=9> */
.L_x_4699:
[----:B------:R-:W2:Y:S02]  /*11ac0*/  LDG.E.U16 R2, desc[UR36][R2.64] ;  /* 0x0000002402027981 */ /* 0x000ea4000c1e1500 */
[----:B--2---:R-:W-:-:S06]  /*11ad0*/  HADD2.F32 R24, -RZ, R2.H0_H0 ;  /* 0x20000002ff187230 */ /* 0x004fcc0000004100 */
[----:B------:R-:W0:Y:S01]  /*11ae0*/  F2I.FTZ.TRUNC.NTZ R24, R24 ;  /* 0x0000001800187305 */ /* 0x000e22000021f100 */
[----:B------:R-:W-:Y:S05]  /*11af0*/  BRA `(.L_x_4695) ;  /* 0x0000000800d07947 */ /* 0x000fea0003800000 */
.L_x_4698:
        /* <DEDUP_REMOVED lines=9> */
.L_x_4701:
[----:B------:R-:W2:Y:S02]  /*11b90*/  LDG.E.U16 R2, desc[UR36][R2.64] ;  /* 0x0000002402027981 */ /* 0x000ea4000c1e1500 */
[----:B--2---:R-:W-:-:S06]  /*11ba0*/  HADD2.F32 R24, -RZ, R2.H0_H0 ;  /* 0x20000002ff187230 */ /* 0x004fcc0000004100 */
[----:B------:R-:W0:Y:S01]  /*11bb0*/  F2I.FTZ.TRUNC.NTZ R24, R24 ;  /* 0x0000001800187305 */ /* 0x000e22000021f100 */
[----:B------:R-:W-:Y:S05]  /*11bc0*/  BRA `(.L_x_4695) ;  /* 0x00000008009c7947 */ /* 0x000fea0003800000 */
.L_x_4700:
[----:B------:R-:W2:Y:S02]  /*11bd0*/  LDG.E.64 R2, desc[UR36][R2.64] ;  /* 0x0000002402027981 */ /* 0x000ea4000c1e1b00 */
[----:B--2---:R0:W1:Y:S01]  /*11be0*/  F2I.F64.TRUNC R24, R2 ;  /* 0x0000000200187311 */ /* 0x004062000030d100 */
[----:B------:R-:W-:Y:S05]  /*11bf0*/  BRA `(.L_x_4695) ;  /* 0x0000000800907947 */ /* 0x000fea0003800000 */
.L_x_4690:
        /* <DEDUP_REMOVED lines=12> */
.L_x_4704:
[----:B------:R-:W2:Y:S02]  /*11cc0*/  LDG.E.64 R2, desc[UR36][R2.64] ;  /* 0x0000002402027981 */ /* 0x000ea4000c1e1b00 */
[----:B--2---:R0:W1:Y:S01]  /*11cd0*/  F2I.F64.TRUNC R24, R2 ;  /* 0x0000000200187311 */ /* 0x004062000030d100 */
[----:B------:R-:W-:Y:S05]  /*11ce0*/  BRA `(.L_x_4695) ;  /* 0x0000000800547947 */ /* 0x000fea0003800000 */
.L_x_4703:
        /* <DEDUP_REMOVED lines=27> */
.L_x_4706:
        /* <DEDUP_REMOVED lines=14> */
.L_x_4705:
[----:B------:R-:W2:Y:S02]  /*11f80*/  LDG.E.U16 R24, desc[UR36][R2.64] ;  /* 0x0000002402187981 */ /* 0x000ea4000c1e1500 */
[----:B--2---:R-:W-:-:S06]  /*11f90*/  IMAD.U32 R24, R24, 0x10000, RZ ;  /* 0x0001000018187824 */ /* 0x004fcc00078e00ff */
[----:B------:R-:W0:Y:S01]  /*11fa0*/  F2I.FTZ.TRUNC.NTZ R24, R24 ;  /* 0x0000001800187305 */ /* 0x000e22000021f100 */
[----:B------:R-:W-:Y:S05]  /*11fb0*/  BRA `(.L_x_4695) ;  /* 0x0000000400a07947 */ /* 0x000fea0003800000 */
.L_x_4702:
        /* <DEDUP_REMOVED lines=10> */
.L_x_4709:
        /* <DEDUP_REMOVED lines=21> */
.L_x_4713:
[----:B------:R-:W-:Y:S05]  /*121b0*/  BSYNC B1 ;  /* 0x0000000000017941 */ /* 0x000fea0003800000 */
.L_x_4712:
[----:B------:R-:W-:Y:S01]  /*121c0*/  IMAD.SHL.U32 R2, R2, 0x100000, RZ ;  /* 0x0010000002027824 */ /* 0x000fe200078e00ff */
[----:B------:R-:W-:-:S04]  /*121d0*/  LEA R3, R0, 0x3b800000, 0x17 ;  /* 0x3b80000000037811 */ /* 0x000fc800078eb8ff */
[----:B------:R-:W-:-:S07]  /*121e0*/  LOP3.LUT R24, R3, R2, R24, 0xfe, !PT ;  /* 0x0000000203187212 */ /* 0x000fce00078efe18 */
.L_x_4711:
[----:B------:R-:W-:Y:S05]  /*121f0*/  BSYNC B0 ;  /* 0x0000000000007941 */ /* 0x000fea0003800000 */
.L_x_4710:
[----:B------:R-:W0:Y:S01]  /*12200*/  F2I.FTZ.TRUNC.NTZ R24, R24 ;  /* 0x0000001800187305 */ /* 0x000e22000021f100 */
[----:B------:R-:W-:Y:S05]  /*12210*/  BRA `(.L_x_4695) ;  /* 0x0000000400087947 */ /* 0x000fea0003800000 */
.L_x_4708:
        /* <DEDUP_REMOVED lines=21> */
.L_x_4717:
[----:B------:R-:W-:Y:S05]  /*12370*/  BSYNC B1 ;  /* 0x0000000000017941 */ /* 0x000fea0003800000 */
.L_x_4716:
[----:B------:R-:W-:Y:S01]  /*12380*/  IMAD.SHL.U32 R2, R2, 0x200000, RZ ;  /* 0x0020000002027824 */ /* 0x000fe200078e00ff */
[----:B------:R-:W-:-:S04]  /*12390*/  LEA R3, R0, 0x37800000, 0x17 ;  /* 0x3780000000037811 */ /* 0x000fc800078eb8ff */
[----:B------:R-:W-:-:S07]  /*123a0*/  LOP3.LUT R24, R3, R2, R24, 0xfe, !PT ;  /* 0x0000000203187212 */ /* 0x000fce00078efe18 */
.L_x_4715:
[----:B------:R-:W-:Y:S05]  /*123b0*/  BSYNC B0 ;  /* 0x0000000000007941 */ /* 0x000fea0003800000 */
.L_x_4714:
[----:B------:R-:W0:Y:S01]  /*123c0*/  F2I.FTZ.TRUNC.NTZ R24, R24 ;  /* 0x0000001800187305 */ /* 0x000e22000021f100 */
[----:B------:R-:W-:Y:S05]  /*123d0*/  BRA `(.L_x_4695) ;  /* 0x0000000000987947 */ /* 0x000fea0003800000 */
.L_x_4707:
        /* <DEDUP_REMOVED lines=14> */
.L_x_4721:
[----:B------:R-:W-:Y:S05]  /*124c0*/  BSYNC B0 ;  /* 0x0000000000007941 */ /* 0x000fea0003800000 */
.L_x_4720:
[----:B------:R-:W0:Y:S01]  /*124d0*/  F2I.FTZ.TRUNC.NTZ R24, R24 ;  /* 0x0000001800187305 */ /* 0x000e22000021f100 */
[----:B------:R-:W-:Y:S05]  /*124e0*/  BRA `(.L_x_4695) ;  /* 0x0000000000547947 */ /* 0x000fea0003800000 */
.L_x_4694:
        /* <DEDUP_REMOVED lines=13> */
[----:B------:R-:W-:Y:S02]  /*125c0*/  IMAD.MOV.U32 R13, RZ, RZ, RZ ;  /* 0x000000ffff0d7224 */ /* 0x000fe400078e00ff */
[----:B0-----:R-:W-:-:S07]  /*125d0*/  IMAD.MOV.U32 R24, RZ, RZ, RZ ;  /* 0x000000ffff187224 */ /* 0x001fce00078e00ff */
[----:B------:R-:W-:-:S07]  /*125e0*/  LEPC R20, `(.L_x_4722) ;  /* 0x000000001014794e */ /* 0x000fce0000000000 */
[----:B-1---5:R-:W-:Y:S05]  /*125f0*/  CALL.ABS.NOINC R2 ;  /* 0x0000000002007343 */ /* 0x022fea0003c00000 */
.L_x_4722:
[----:B------:R-:W-:Y:S05]  /*12600*/  BRA `(.L_x_4695) ;  /* 0x00000000000c7947 */ /* 0x000fea0003800000 */
.L_x_4719:
[----:B------:R0:W5:Y:S01]  /*12610*/  LDG.E R24, desc[UR36][R2.64] ;  /* 0x0000002402187981 */ /* 0x000162000c1e1900 */
[----:B------:R-:W-:Y:S05]  /*12620*/  BRA `(.L_x_4695) ;  /* 0x0000000000047947 */ /* 0x000fea0003800000 */
.L_x_4718:
[----:B------:R0:W5:Y:S02]  /*12630*/  LDG.E R24, desc[UR36][R2.64] ;  /* 0x0000002402187981 */ /* 0x000164000c1e1900 */
.L_x_4695:
[----:B01234-:R-:W0:Y:S01]  /*12640*/  LDC.U8 R2, c[0x0][0x613] ;  /* 0x000184c0ff027b82 */ /* 0x01fe220000000000 */
        /* <DEDUP_REMOVED lines=16> */
.L_x_4726:
[----:B------:R0:W5:Y:S01]  /*12750*/  LDG.E.U8 R2, desc[UR36][R4.64] ;  /* 0x0000002404027981 */ /* 0x000162000c1e1100 */
[----:B------:R-:W-:Y:S05]  /*12760*/  BRA `(.L_x_4728) ;  /* 0x0000000c00347947 */ /* 0x000fea0003800000 */
.L_x_4725:
        /* <DEDUP_REMOVED lines=8> */
.L_x_4730:
[----:B------:R0:W5:Y:S01]  /*127f0*/  LDG.E R2, desc[UR36][R4.64] ;  /* 0x0000002404027981 */ /* 0x000162000c1e1900 */
[----:B------:R-:W-:Y:S05]  /*12800*/  BRA `(.L_x_4728) ;  /* 0x0000000c000c7947 */ /* 0x000fea0003800000 */
.L_x_4729:
[----:B------:R0:W5:Y:S01]  /*12810*/  LDG.E.S16 R2, desc[UR36][R4.64] ;  /* 0x0000002404027981 */ /* 0x000162000c1e1700 */
[----:B------:R-:W-:Y:S05]  /*12820*/  BRA `(.L_x_4728) ;  /* 0x0000000c00047947 */ /* 0x000fea0003800000 */
.L_x_4724:
[----:B------:R-:W-:-:S13]  /*12830*/  ISETP.GT.AND P0, PT, R0, 0x6, PT ;  /* 0x000000060000780c */ /* 0x000fda0003f04270 */
[----:B------:R-:W-:Y:S05]  /*12840*/  @P0 BRA `(.L_x_4731) ;  /* 0x00000000002c0947 */ /* 0x000fea0003800000 */
[----:B------:R-:W-:-:S13]  /*12850*/  ISETP.NE.AND P0, PT, R0, 0x5, PT ;  /* 0x000000050000780c */ /* 0x000fda0003f05270 */
[----:B------:R-:W-:Y:S05]  /*12860*/  @!P0 BRA `(.L_x_4732) ;  /* 0x0000000000148947 */ /* 0x000fea0003800000 */
[----:B------:R-:W-:-:S13]  /*12870*/  ISETP.NE.AND P0, PT, R0, 0x6, PT ;  /* 0x000000060000780c */ /* 0x000fda0003f05270 */
[----:B------:R-:W-:Y:S05]  /*12880*/  @P0 BRA `(.L_x_4727) ;  /* 0x0000000800980947 */ /* 0x000fea0003800000 */
[----:B------:R-:W2:Y:S02]  /*12890*/  LDG.E R2, desc[UR36][R4.64] ;  /* 0x0000002404027981 */ /* 0x000ea4000c1e1900 */
[----:B--2---:R-:W1:Y:S01]  /*128a0*/  F2I.FTZ.TRUNC.NTZ R2, R2 ;  /* 0x0000000200027305 */ /* 0x004e62000021f100 */
[----:B------:R-:W-:Y:S05]  /*128b0*/  BRA `(.L_x_4728) ;  /* 0x0000000800e07947 */ /* 0x000fea0003800000 */
.L_x_4732:
[----:B------:R-:W2:Y:S02]  /*128c0*/  LDG.E.U16 R4, desc[UR36][R4.64] ;  /* 0x0000002404047981 */ /* 0x000ea4000c1e1500 */
[----:B--2---:R-:W-:-:S06]  /*128d0*/  HADD2.F32 R2, -RZ, R4.H0_H0 ;  /* 0x20000004ff027230 */ /* 0x004fcc0000004100 */
[----:B------:R-:W0:Y:S01]  /*128e0*/  F2I.FTZ.TRUNC.NTZ R2, R2 ;  /* 0x0000000200027305 */ /* 0x000e22000021f100 */
[----:B------:R-:W-:Y:S05]  /*128f0*/  BRA `(.L_x_4728) ;  /* 0x0000000800d07947 */ /* 0x000fea0003800000 */
.L_x_4731:
[----:B------:R-:W-:-:S13]  /*12900*/  ISETP.NE.AND P0, PT, R0, 0x7, PT ;  /* 0x000000070000780c */ /* 0x000fda0003f05270 */
[----:B------:R-:W-:Y:S05]  /*12910*/  @!P0 BRA `(.L_x_4733) ;  /* 0x00000000002c8947 */ /* 0x000fea0003800000 */
[----:B------:R-:W-:-:S13]  /*12920*/  ISETP.NE.AND P0, PT, R0, 0x8, PT ;  /* 0x000000080000780c */ /* 0x000fda0003f05270 */
[----:B------:R-:W-:Y:S05]  /*12930*/  @!P0 BRA `(.L_x_4734) ;  /* 0x0000000000148947 */ /* 0x000fea0003800000 */
[----:B------:R-:W-:-:S13]  /*12940*/  ISETP.NE.AND P0, PT, R0, 0x9, PT ;  /* 0x000000090000780c */ /* 0x000fda0003f05270 */
[----:B------:R-:W-:Y:S05]  /*12950*/  @P0 BRA `(.L_x_4727) ;  /* 0x0000000800640947 */ /* 0x000fea0003800000 */
[----:B------:R-:W2:Y:S02]  /*12960*/  LDG.E R2, desc[UR36][R4.64] ;  /* 0x0000002404027981 */ /* 0x000ea4000c1e1900 */
[----:B--2---:R-:W3:Y:S01]  /*12970*/  F2I.FTZ.TRUNC.NTZ R2, R2 ;  /* 0x0000000200027305 */ /* 0x004ee2000021f100 */
[----:B------:R-:W-:Y:S05]  /*12980*/  BRA `(.L_x_4728) ;  /* 0x0000000800ac7947 */ /* 0x000fea0003800000 */
.L_x_4734:
[----:B------:R-:W2:Y:S02]  /*12990*/  LDG.E.U16 R4, desc[UR36][R4.64] ;  /* 0x0000002404047981 */ /* 0x000ea4000c1e1500 */
[----:B--2---:R-:W-:-:S06]  /*129a0*/  HADD2.F32 R2, -RZ, R4.H0_H0 ;  /* 0x20000004ff027230 */ /* 0x004fcc0000004100 */
[----:B------:R-:W2:Y:S01]  /*129b0*/  F2I.FTZ.TRUNC.NTZ R2, R2 ;  /* 0x0000000200027305 */ /* 0x000ea2000021f100 */
[----:B------:R-:W-:Y:S05]  /*129c0*/  BRA `(.L_x_4728) ;  /* 0x00000008009c7947 */ /* 0x000fea0003800000 */
.L_x_4733:
[----:B------:R-:W2:Y:S02]  /*129d0*/  LDG.E.64 R2, desc[UR36][R4.64] ;  /* 0x0000002404027981 */ /* 0x000ea4000c1e1b00 */
[----:B--2---:R4:W0:Y:S01]  /*129e0*/  F2I.F64.TRUNC R2, R2 ;  /* 0x0000000200027311 */ /* 0x004822000030d100 */
[----:B------:R-:W-:Y:S05]  /*129f0*/  BRA `(.L_x_4728) ;  /* 0x0000000800907947 */ /* 0x000fea0003800000 */
.L_x_4723:
        /* <DEDUP_REMOVED lines=12> */
.L_x_4737:
[----:B------:R-:W2:Y:S02]  /*12ac0*/  LDG.E.64 R2, desc[UR36][R4.64] ;  /* 0x0000002404027981 */ /* 0x000ea4000c1e1b00 */
[----:B--2---:R0:W1:Y:S01]  /*12ad0*/  F2I.F64.TRUNC R2, R2 ;  /* 0x0000000200027311 */ /* 0x004062000030d100 */
[----:B------:R-:W-:Y:S05]  /*12ae0*/  BRA `(.L_x_4728) ;  /* 0x0000000800547947 */ /* 0x000fea0003800000 */
.L_x_4736:
        /* <DEDUP_REMOVED lines=25> */
[----:B------:R0:W1:Y:S01]  /*12c80*/  F2I.FTZ.TRUNC.NTZ R2, R3 ;  /* 0x0000000300027305 */ /* 0x000062000021f100 */
[----:B------:R-:W-:Y:S05]  /*12c90*/  BRA `(.L_x_4728) ;  /* 0x0000000400e87947 */ /* 0x000fea0003800000 */
.L_x_4739:
        /* <DEDUP_REMOVED lines=14> */
.L_x_4738:
[----:B------:R-:W2:Y:S02]  /*12d80*/  LDG.E.U16 R2, desc[UR36][R4.64] ;  /* 0x0000002404027981 */ /* 0x000ea4000c1e1500 */
[----:B--2---:R-:W-:-:S06]  /*12d90*/  IMAD.U32 R2, R2, 0x10000, RZ ;  /* 0x0001000002027824 */ /* 0x004fcc00078e00ff */
[----:B------:R-:W0:Y:S01]  /*12da0*/  F2I.FTZ.TRUNC.NTZ R2, R2 ;  /* 0x0000000200027305 */ /* 0x000e22000021f100 */
[----:B------:R-:W-:Y:S05]  /*12db0*/  BRA `(.L_x_4728) ;  /* 0x0000000400a07947 */ /* 0x000fea0003800000 */
.L_x_4735:
        /* <DEDUP_REMOVED lines=10> */
.L_x_4742:
        /* <DEDUP_REMOVED lines=21> */
.L_x_4746:
[----:B------:R-:W-:Y:S05]  /*12fb0*/  BSYNC B1 ;  /* 0x0000000000017941 */ /* 0x000fea0003800000 */
.L_x_4745:
[----:B------:R-:W-:Y:S01]  /*12fc0*/  IMAD.SHL.U32 R2, R2, 0x100000, RZ ;  /* 0x0010000002027824 */ /* 0x000fe200078e00ff */
[----:B------:R-:W-:-:S04]  /*12fd0*/  LEA R3, R0, 0x3b800000, 0x17 ;  /* 0x3b80000000037811 */ /* 0x000fc800078eb8ff */
[----:B------:R-:W-:-:S07]  /*12fe0*/  LOP3.LUT R2, R3, R2, R4, 0xfe, !PT ;  /* 0x0000000203027212 */ /* 0x000fce00078efe04 */
.L_x_4744:
[----:B------:R-:W-:Y:S05]  /*12ff0*/  BSYNC B0 ;  /* 0x0000000000007941 */ /* 0x000fea0003800000 */
.L_x_4743:
[----:B------:R-:W0:Y:S01]  /*13000*/  F2I.FTZ.TRUNC.NTZ R2, R2 ;  /* 0x0000000200027305 */ /* 0x000e22000021f100 */
[----:B------:R-:W-:Y:S05]  /*13010*/  BRA `(.L_x_4728) ;  /* 0x0000000400087947 */ /* 0x000fea0003800000 */
.L_x_4741:
        /* <DEDUP_REMOVED lines=21> */
.L_x_4750:
[----:B------:R-:W-:Y:S05]  /*13170*/  BSYNC B1 ;  /* 0x0000000000017941 */ /* 0x000fea0003800000 */
.L_x_4749:
[----:B------:R-:W-:Y:S01]  /*13180*/  IMAD.SHL.U32 R2, R2, 0x200000, RZ ;  /* 0x0020000002027824 */ /* 0x000fe200078e00ff */
[----:B------:R-:W-:-:S04]  /*13190*/  LEA R3, R0, 0x37800000, 0x17 ;  /* 0x3780000000037811 */ /* 0x000fc800078eb8ff */
[----:B------:R-:W-:-:S07]  /*131a0*/  LOP3.LUT R2, R3, R2, R4, 0xfe, !PT ;  /* 0x0000000203027212 */ /* 0x000fce00078efe04 */
.L_x_4748:
[----:B------:R-:W-:Y:S05]  /*131b0*/  BSYNC B0 ;  /* 0x0000000000007941 */ /* 0x000fea0003800000 */
.L_x_4747:
[----:B------:R-:W0:Y:S01]  /*131c0*/  F2I.FTZ.TRUNC.NTZ R2, R2 ;  /* 0x0000000200027305 */ /* 0x000e22000021f100 */
[----:B------:R-:W-:Y:S05]  /*131d0*/  BRA `(.L_x_4728) ;  /* 0x0000000000987947 */ /* 0x000fea0003800000 */
.L_x_4740:
        /* <DEDUP_REMOVED lines=14> */
.L_x_4754:
[----:B------:R-:W-:Y:S05]  /*132c0*/  BSYNC B0 ;  /* 0x0000000000007941 */ /* 0x000fea0003800000 */
.L_x_4753:
[----:B------:R-:W0:Y:S01]  /*132d0*/  F2I.FTZ.TRUNC.NTZ R2, R2 ;  /* 0x0000000200027305 */ /* 0x000e22000021f100 */
[----:B------:R-:W-:Y:S05]  /*132e0*/  BRA `(.L_x_4728) ;  /* 0x0000000000547947 */ /* 0x000fea0003800000 */
.L_x_4727:
        /* <DEDUP_REMOVED lines=13> */
[----:B------:R-:W-:Y:S02]  /*133c0*/  IMAD.MOV.U32 R13, RZ, RZ, RZ ;  /* 0x000000ffff0d7224 */ /* 0x000fe400078e00ff */
[----:B0-----:R-:W-:-:S07]  /*133d0*/  IMAD.MOV.U32 R2, RZ, RZ, RZ ;  /* 0x000000ffff027224 */ /* 0x001fce00078e00ff */
[----:B------:R-:W-:-:S07]  /*133e0*/  LEPC R20, `(.L_x_4755) ;  /* 0x000000001014794e */ /* 0x000fce0000000000 */
[----:B-1---5:R-:W-:Y:S05]  /*133f0*/  CALL.ABS.NOINC R14 ;  /* 0x000000000e007343 */ /* 0x022fea0003c00000 */
.L_x_4755:
[----:B------:R-:W-:Y:S05]  /*13400*/  BRA `(.L_x_4728) ;  /* 0x00000000000c7947 */ /* 0x000fea0003800000 */
.L_x_4752:
[----:B------:R0:W5:Y:S01]  /*13410*/  LDG.E R2, desc[UR36][R4.64] ;  /* 0x0000002404027981 */ /* 0x000162000c1e1900 */
[----:B------:R-:W-:Y:S05]  /*13420*/  BRA `(.L_x_4728) ;  /* 0x0000000000047947 */ /* 0x000fea0003800000 */
.L_x_4751:
[----:B------:R0:W5:Y:S02]  /*13430*/  LDG.E R2, desc[UR36][R4.64] ;  /* 0x0000002404027981 */ /* 0x000164000c1e1900 */
.L_x_4728:
[----:B0---4-:R-:W0:Y:S01]  /*13440*/  LDC.U8 R3, c[0x0][0x614] ;  /* 0x00018500ff037b82 */ /* 0x011e220000000000 */
        /* <DEDUP_REMOVED lines=16> */
.L_x_4759:
[----:B------:R0:W5:Y:S01]  /*13550*/  LDG.E.U8 R17, desc[UR36][R4.64] ;  /* 0x0000002404117981 */ /* 0x000162000c1e1100 */
[----:B------:R-:W-:Y:S05]  /*13560*/  BRA `(.L_x_4761) ;  /* 0x0000000c00347947 */ /* 0x000fea0003800000 */
.L_x_4758:
        /* <DEDUP_REMOVED lines=8> */
.L_x_4763:
[----:B------:R0:W5:Y:S01]  /*135f0*/  LDG.E R17, desc[UR36][R4.64] ;  /* 0x0000002404117981 */ /* 0x000162000c1e1900 */
[----:B------:R-:W-:Y:S05]  /*13600*/  BRA `(.L_x_4761) ;  /* 0x0000000c000c7947 */ /* 0x000fea0003800000 */
.L_x_4762:
[----:B------:R0:W5:Y:S01]  /*13610*/  LDG.E.S16 R17, desc[UR36][R4.64] ;  /* 0x0000002404117981 */ /* 0x000162000c1e1700 */
[----:B------:R-:W-:Y:S05]  /*13620*/  BRA `(.L_x_4761) ;  /* 0x0000000c00047947 */ /* 0x000fea0003800000 */
.L_x_4757:
[----:B------:R-:W-:-:S13]  /*13630*/  ISETP.GT.AND P0, PT, R0, 0x6, PT ;  /* 0x000000060000780c */ /* 0x000fda0003f04270 */
[----:B------:R-:W-:Y:S05]  /*13640*/  @P0 BRA `(.L_x_4764) ;  /* 0x00000000002c0947 */ /* 0x000fea0003800000 */
[----:B------:R-:W-:-:S13]  /*13650*/  ISETP.NE.AND P0, PT, R0, 0x5, PT ;  /* 0x000000050000780c */ /* 0x000fda0003f05270 */
[----:B------:R-:W-:Y:S05]  /*13660*/  @!P0 BRA `(.L_x_4765) ;  /* 0x0000000000148947 */ /* 0x000fea0003800000 */
[----:B------:R-:W-:-:S13]  /*13670*/  ISETP.NE.AND P0, PT, R0, 0x6, PT ;  /* 0x000000060000780c */ /* 0x000fda0003f05270 */
[----:B------:R-:W-:Y:S05]  /*13680*/  @P0 BRA `(.L_x_4760) ;  /* 0x0000000800980947 */ /* 0x000fea0003800000 */
[----:B------:R-:W4:Y:S02]  /*13690*/  LDG.E R4, desc[UR36][R4.64] ;  /* 0x0000002404047981 */ /* 0x000f24000c1e1900 */
[----:B----4-:R0:W4:Y:S01]  /*136a0*/  F2I.FTZ.TRUNC.NTZ R17, R4 ;  /* 0x0000000400117305 */ /* 0x010122000021f100 */
[----:B------:R-:W-:Y:S05]  /*136b0*/  BRA `(.L_x_4761) ;  /* 0x0000000800e07947 */ /* 0x000fea0003800000 */
.L_x_4765:
[----:B------:R-:W4:Y:S02]  /*136c0*/  LDG.E.U16 R4, desc[UR36][R4.64] ;  /* 0x0000002404047981 */ /* 0x000f24000c1e1500 */
[----:B----4-:R-:W-:-:S06]  /*136d0*/  HADD2.F32 R17, -RZ, R4.H0_H0 ;  /* 0x20000004ff117230 */ /* 0x010fcc0000004100 */
[----:B------:R-:W0:Y:S01]  /*136e0*/  F2I.FTZ.TRUNC.NTZ R17, R17 ;  /* 0x0000001100117305 */ /* 0x000e22000021f100 */
[----:B------:R-:W-:Y:S05]  /*136f0*/  BRA `(.L_x_4761) ;  /* 0x0000000800d07947 */ /* 0x000fea0003800000 */
.L_x_4764:
[----:B------:R-:W-:-:S13]  /*13700*/  ISETP.NE.AND P0, PT, R0, 0x7, PT ;  /* 0x000000070000780c */ /* 0x000fda0003f05270 */
[----:B------:R-:W-:Y:S05]  /*13710*/  @!P0 BRA `(.L_x_4766) ;  /* 0x00000000002c8947 */ /* 0x000fea0003800000 */
[----:B------:R-:W-:-:S13]  /*13720*/  ISETP.NE.AND P0, PT, R0, 0x8, PT ;  /* 0x000000080000780c */ /* 0x000fda0003f05270 */
[----:B------:R-:W-:Y:S05]  /*13730*/  @!P0 BRA `(.L_x_4767) ;  /* 0x0000000000148947 */ /* 0x000fea0003800000 */
[----:B------:R-:W-:-:S13]  /*13740*/  ISETP.NE.AND P0, PT, R0, 0x9, PT ;  /* 0x000000090000780c */ /* 0x000fda0003f05270 */
[----:B------:R-:W-:Y:S05]  /*13750*/  @P0 BRA `(.L_x_4760) ;  /* 0x0000000800640947 */ /* 0x000fea0003800000 */
[----:B------:R-:W4:Y:S02]  /*13760*/  LDG.E R4, desc[UR36][R4.64] ;  /* 0x0000002404047981 */ /* 0x000f24000c1e1900 */
[----:B----4-:R0:W4:Y:S01]  /*13770*/  F2I.FTZ.TRUNC.NTZ R17, R4 ;  /* 0x0000000400117305 */ /* 0x010122000021f100 */
[----:B------:R-:W-:Y:S05]  /*13780*/  BRA `(.L_x_4761) ;  /* 0x0000000800ac7947 */ /* 0x000fea0003800000 */
.L_x_4767:
[----:B------:R-:W4:Y:S02]  /*13790*/  LDG.E.U16 R4, desc[UR36][R4.64] ;  /* 0x0000002404047981 */ /* 0x000f24000c1e1500 */
[----:B----4-:R-:W-:-:S06]  /*137a0*/  HADD2.F32 R17, -RZ, R4.H0_H0 ;  /* 0x20000004ff117230 */ /* 0x010fcc0000004100 */
[----:B------:R-:W0:Y:S01]  /*137b0*/  F2I.FTZ.TRUNC.NTZ R17, R17 ;  /* 0x0000001100117305 */ /* 0x000e22000021f100 */
[----:B------:R-:W-:Y:S05]  /*137c0*/  BRA `(.L_x_4761) ;  /* 0x00000008009c7947 */ /* 0x000fea0003800000 */
.L_x_4766:
[----:B------:R-:W4:Y:S02]  /*137d0*/  LDG.E.64 R4, desc[UR36][R4.64] ;  /* 0x0000002404047981 */ /* 0x000f24000c1e1b00 */
[----:B----4-:R0:W4:Y:S01]  /*137e0*/  F2I.F64.TRUNC R17, R4 ;  /* 0x0000000400117311 */ /* 0x010122000030d100 */
[----:B------:R-:W-:Y:S05]  /*137f0*/  BRA `(.L_x_4761) ;  /* 0x0000000800907947 */ /* 0x000fea0003800000 */
.L_x_4756:
        /* <DEDUP_REMOVED lines=8> */
[----:B------:R-:W4:Y:S02]  /*13880*/  LDG.E.U8 R4, desc[UR36][R4.64] ;  /* 0x0000002404047981 */ /* 0x000f24000c1e1100 */
[----:B----4-:R-:W-:-:S04]  /*13890*/  ISETP.NE.AND P0, PT, R4, RZ, PT ;  /* 0x000000ff0400720c */ /* 0x010fc80003f05270 */
[----:B------:R-:W-:Y:S01]  /*138a0*/  SEL R17, RZ, 0x1, !P0 ;  /* 0x00000001ff117807 */ /* 0x000fe20004000000 */
[----:B------:R-:W-:Y:S08]  /*138b0*/  BRA `(.L_x_4761) ;  /* 0x0000000800607947 */ /* 0x000ff00003800000 */
.L_x_4770:
[----:B------:R-:W4:Y:S02]  /*138c0*/  LDG.E.64 R4, desc[UR36][R4.64] ;  /* 0x0000002404047981 */ /* 0x000f24000c1e1b00 */
[----:B----4-:R0:W4:Y:S01]  /*138d0*/  F2I.F64.TRUNC R17, R4 ;  /* 0x0000000400117311 */ /* 0x010122000030d100 */
[----:B------:R-:W-:Y:S05]  /*138e0*/  BRA `(.L_x_4761) ;  /* 0x0000000800547947 */ /* 0x000fea0003800000 */
.L_x_4769:
        /* <DEDUP_REMOVED lines=25> */
[----:B------:R0:W4:Y:S01]  /*13a80*/  F2I.FTZ.TRUNC.NTZ R17, R7 ;  /* 0x0000000700117305 */ /* 0x000122000021f100 */
[----:B------:R-:W-:Y:S05]  /*13a90*/  BRA `(.L_x_4761) ;  /* 0x0000000400e87947 */ /* 0x000fea0003800000 */
.L_x_4772:
[----:B------:R-:W4:Y:S02]  /*13aa0*/  LDG.E.U8 R4, desc[UR36][R4.64] ;  /* 0x0000002404047981 */ /* 0x000f24000c1e1100 */
[----:B----4-:R-:W-:-:S05]  /*13ab0*/  IMAD.SHL.U32 R0, R4, 0x2000000, RZ ;  /* 0x0200000004007824 */ /* 0x010fca00078e00ff */
        /* <DEDUP_REMOVED lines=10> */
[----:B------:R0:W4:Y:S01]  /*13b60*/  F2I.FTZ.TRUNC.NTZ R17, R0 ;  /* 0x0000000000117305 */ /* 0x000122000021f100 */
[----:B------:R-:W-:Y:S05]  /*13b70*/  BRA `(.L_x_4761) ;  /* 0x0000000400b07947 */ /* 0x000fea0003800000 */
.L_x_4771:
[----:B------:R-:W4:Y:S02]  /*13b80*/  LDG.E.U16 R17, desc[UR36][R4.64] ;  /* 0x0000002404117981 */ /* 0x000f24000c1e1500 */
[----:B----4-:R-:W-:-:S06]  /*13b90*/  IMAD.U32 R17, R17, 0x10000, RZ ;  /* 0x0001000011117824 */ /* 0x010fcc00078e00ff */
[----:B------:R-:W0:Y:S01]  /*13ba0*/  F2I.FTZ.TRUNC.NTZ R17, R17 ;  /* 0x0000001100117305 */ /* 0x000e22000021f100 */
[----:B------:R-:W-:Y:S05]  /*13bb0*/  BRA `(.L_x_4761) ;  /* 0x0000000400a07947 */ /* 0x000fea0003800000 */
.L_x_4768:
        /* <DEDUP_REMOVED lines=10> */
.L_x_4775:
        /* <DEDUP_REMOVED lines=21> */
.L_x_4779:
[----:B------:R-:W-:Y:S05]  /*13db0*/  BSYNC B1 ;  /* 0x0000000000017941 */ /* 0x000fea0003800000 */
.L_x_4778:
[----:B------:R-:W-:Y:S01]  /*13dc0*/  IMAD.SHL.U32 R3, R3, 0x100000, RZ ;  /* 0x0010000003037824 */ /* 0x000fe200078e00ff */
[----:B------:R-:W-:-:S04]  /*13dd0*/  LEA R0, R0, 0x3b800000, 0x17 ;  /* 0x3b80000000007811 */ /* 0x000fc800078eb8ff */
[----:B------:R-:W-:-:S07]  /*13de0*/  LOP3.LUT R17, R0, R3, R17, 0xfe, !PT ;  /* 0x0000000300117212 */ /* 0x000fce00078efe11 */
.L_x_4777:
[----:B------:R-:W-:Y:S05]  /*13df0*/  BSYNC B0 ;  /* 0x0000000000007941 */ /* 0x000fea0003800000 */
.L_x_4776:
[----:B------:R-:W4:Y:S01]  /*13e00*/  F2I.FTZ.TRUNC.NTZ R17, R17 ;  /* 0x0000001100117305 */ /* 0x000f22000021f100 */
[----:B------:R-:W-:Y:S05]  /*13e10*/  BRA `(.L_x_4761) ;  /* 0x0000000400087947 */ /* 0x000fea0003800000 */
.L_x_4774:
        /* <DEDUP_REMOVED lines=21> */
.L_x_4783:
[----:B------:R-:W-:Y:S05]  /*13f70*/  BSYNC B1 ;  /* 0x0000000000017941 */ /* 0x000fea0003800000 */
.L_x_4782:
[----:B------:R-:W-:Y:S01]  /*13f80*/  IMAD.SHL.U32 R3, R3, 0x200000, RZ ;  /* 0x0020000003037824 */ /* 0x000fe200078e00ff */
[----:B------:R-:W-:-:S04]  /*13f90*/  LEA R0, R0, 0x37800000, 0x17 ;  /* 0x3780000000007811 */ /* 0x000fc800078eb8ff */
[----:B------:R-:W-:-:S07]  /*13fa0*/  LOP3.LUT R17, R0, R3, R17, 0xfe, !PT ;  /* 0x0000000300117212 */ /* 0x000fce00078efe11 */
.L_x_4781:
[----:B------:R-:W-:Y:S05]  /*13fb0*/  BSYNC B0 ;  /* 0x0000000000007941 */ /* 0x000fea0003800000 */
.L_x_4780:
[----:B------:R-:W0:Y:S01]  /*13fc0*/  F2I.FTZ.TRUNC.NTZ R17, R17 ;  /* 0x0000001100117305 */ /* 0x000e22000021f100 */
[----:B------:R-:W-:Y:S05]  /*13fd0*/  BRA `(.L_x_4761) ;  /* 0x0000000000987947 */ /* 0x000fea0003800000 */
.L_x_4773:
        /* <DEDUP_REMOVED lines=8> */
[----:B------:R-:W-:Y:S01]  /*14060*/  HFMA2.MMA R17, -RZ, RZ, 3.814697265625e-06, 0 ;  /* 0x00400000ff117435 */ /* 0x000fe200000001ff */
[----:B----4-:R-:W-:-:S13]  /*14070*/  ISETP.NE.AND P0, PT, R4, RZ, PT ;  /* 0x000000ff0400720c */ /* 0x010fda0003f05270 */
[----:B------:R-:W-:Y:S05]  /*14080*/  @!P0 BRA `(.L_x_4787) ;  /* 0x00000000000c8947 */ /* 0x000fea0003800000 */
[----:B------:R-:W-:-:S13]  /*14090*/  ISETP.NE.AND P0, PT, R4, 0xff, PT ;  /* 0x000000ff0400780c */ /* 0x000fda0003f05270 */
[----:B------:R-:W-:Y:S02]  /*140a0*/  @!P0 IMAD.MOV.U32 R17, RZ, RZ, 0x7f800001 ;  /* 0x7f800001ff118424 */ /* 0x000fe400078e00ff */
[----:B------:R-:W-:-:S07]  /*140b0*/  @P0 IMAD.SHL.U32 R17, R4, 0x800000, RZ ;  /* 0x0080000004110824 */ /* 0x000fce00078e00ff */
.L_x_4787:
[----:B------:R-:W-:Y:S05]  /*140c0*/  BSYNC B0 ;  /* 0x0000000000007941 */ /* 0x000fea0003800000 */
.L_x_4786:
[----:B------:R-:W0:Y:S01]  /*140d0*/  F2I.FTZ.TRUNC.NTZ R17, R17 ;  /* 0x0000001100117305 */ /* 0x000e22000021f100 */
[----:B------:R-:W-:Y:S05]  /*140e0*/  BRA `(.L_x_4761) ;  /* 0x0000000000547947 */ /* 0x000fea0003800000 */
.L_x_4760:
        /* <DEDUP_REMOVED lines=17> */
.L_x_4788:
[----:B------:R-:W-:Y:S05]  /*14200*/  BRA `(.L_x_4761) ;  /* 0x00000000000c7947 */ /* 0x000fea0003800000 */
.L_x_4785:
[----:B------:R0:W5:Y:S01]  /*14210*/  LDG.E R17, desc[UR36][R4.64] ;  /* 0x0000002404117981 */ /* 0x000162000c1e1900 */
[----:B------:R-:W-:Y:S05]  /*14220*/  BRA `(.L_x_4761) ;  /* 0x0000000000047947 */ /* 0x000fea0003800000 */
.L_x_4784:
[----:B------:R0:W5:Y:S02]  /*14230*/  LDG.E R17, desc[UR36][R4.64] ;  /* 0x0000002404117981 */ /* 0x000164000c1e1900 */
.L_x_4761:
        /* <DEDUP_REMOVED lines=17> */
.L_x_4792:
[----:B------:R0:W5:Y:S01]  /*14350*/  LDG.E.U8 R16, desc[UR36][R4.64] ;  /* 0x0000002404107981 */ /* 0x000162000c1e1100 */
[----:B------:R-:W-:Y:S05]  /*14360*/  BRA `(.L_x_4794) ;  /* 0x0000000c00347947 */ /* 0x000fea0003800000 */
.L_x_4791:
        /* <DEDUP_REMOVED lines=8> */
.L_x_4796:
[----:B------:R1:W5:Y:S01]  /*143f0*/  LDG.E R16, desc[UR36][R4.64] ;  /* 0x0000002404107981 */ /* 0x000362000c1e1900 */
[----:B------:R-:W-:Y:S05]  /*14400*/  BRA `(.L_x_4794) ;  /* 0x0000000c000c7947 */ /* 0x000fea0003800000 */
.L_x_4795:
[----:B------:R0:W5:Y:S01]  /*14410*/  LDG.E.S16 R16, desc[UR36][R4.64] ;  /* 0x0000002404107981 */ /* 0x000162000c1e1700 */
[----:B------:R-:W-:Y:S05]  /*14420*/  BRA `(.L_x_4794) ;  /* 0x0000000c00047947 */ /* 0x000fea0003800000 */
.L_x_4790:
        /* <DEDUP_REMOVED lines=9> */
.L_x_4798:
[----:B------:R-:W2:Y:S02]  /*144c0*/  LDG.E.U16 R4, desc[UR36][R4.64] ;  /* 0x0000002404047981 */ /* 0x000ea4000c1e1500 */
[----:B--2---:R-:W-:-:S06]  /*144d0*/  HADD2.F32 R16, -RZ, R4.H0_H0 ;  /* 0x20000004ff107230 */ /* 0x004fcc0000004100 */
[----:B------:R-:W0:Y:S01]  /*144e0*/  F2I.FTZ.TRUNC.NTZ R16, R16 ;  /* 0x0000001000107305 */ /* 0x000e22000021f100 */
[----:B------:R-:W-:Y:S05]  /*144f0*/  BRA `(.L_x_4794) ;  /* 0x0000000800d07947 */ /* 0x000fea0003800000 */
.L_x_4797:
        /* <DEDUP_REMOVED lines=9> */
.L_x_4800:
[----:B------:R-:W2:Y:S02]  /*14590*/  LDG.E.U16 R4, desc[UR36][R4.64] ;  /* 0x0000002404047981 */ /* 0x000ea4000c1e1500 */
[----:B--2---:R-:W-:-:S06]  /*145a0*/  HADD2.F32 R16, -RZ, R4.H0_H0 ;  /* 0x20000004ff107230 */ /* 0x004fcc0000004100 */
[----:B------:R-:W0:Y:S01]  /*145b0*/  F2I.FTZ.TRUNC.NTZ R16, R16 ;  /* 0x0000001000107305 */ /* 0x000e22000021f100 */
[----:B------:R-:W-:Y:S05]  /*145c0*/  BRA `(.L_x_4794) ;  /* 0x00000008009c7947 */ /* 0x000fea0003800000 */
.L_x_4799:
[----:B------:R-:W2:Y:S02]  /*145d0*/  LDG.E.64 R4, desc[UR36][R4.64] ;  /* 0x0000002404047981 */ /* 0x000ea4000c1e1b00 */
[----:B--2---:R0:W1:Y:S01]  /*145e0*/  F2I.F64.TRUNC R16, R4 ;  /* 0x0000000400107311 */ /* 0x004062000030d100 */
[----:B------:R-:W-:Y:S05]  /*145f0*/  BRA `(.L_x_4794) ;  /* 0x0000000800907947 */ /* 0x000fea0003800000 */
.L_x_4789:
        /* <DEDUP_REMOVED lines=12> */
.L_x_4803:
[----:B------:R-:W2:Y:S02]  /*146c0*/  LDG.E.64 R4, desc[UR36][R4.64] ;  /* 0x0000002404047981 */ /* 0x000ea4000c1e1b00 */
[----:B--2---:R0:W1:Y:S01]  /*146d0*/  F2I.F64.TRUNC R16, R4 ;  /* 0x0000000400107311 */ /* 0x004062000030d100 */
[----:B------:R-:W-:Y:S05]  /*146e0*/  BRA `(.L_x_4794) ;  /* 0x0000000800547947 */ /* 0x000fea0003800000 */
.L_x_4802:
        /* <DEDUP_REMOVED lines=27> */
.L_x_4805:
        /* <DEDUP_REMOVED lines=14> */
.L_x_4804:
[----:B------:R-:W2:Y:S02]  /*14980*/  LDG.E.U16 R16, desc[UR36][R4.64] ;  /* 0x0000002404107981 */ /* 0x000ea4000c1e1500 */
[----:B--2---:R-:W-:-:S06]  /*14990*/  IMAD.U32 R16, R16, 0x10000, RZ ;  /* 0x0001000010107824 */ /* 0x004fcc00078e00ff */
[----:B------:R-:W0:Y:S01]  /*149a0*/  F2I.FTZ.TRUNC.NTZ R16, R16 ;  /* 0x0000001000107305 */ /* 0x000e22000021f100 */
[----:B------:R-:W-:Y:S05]  /*149b0*/  BRA `(.L_x_4794) ;  /* 0x0000000400a07947 */ /* 0x000fea0003800000 */
.L_x_4801:
        /* <DEDUP_REMOVED lines=10> */
.L_x_4808:
        /* <DEDUP_REMOVED lines=21> */
.L_x_4812:
[----:B------:R-:W-:Y:S05]  /*14bb0*/  BSYNC B1 ;  /* 0x0000000000017941 */ /* 0x000fea0003800000 */
.L_x_4811:
[----:B------:R-:W-:Y:S01]  /*14bc0*/  IMAD.SHL.U32 R3, R3, 0x100000, RZ ;  /* 0x0010000003037824 */ /* 0x000fe200078e00ff */
[----:B------:R-:W-:-:S04]  /*14bd0*/  LEA R5, R0, 0x3b800000, 0x17 ;  /* 0x3b80000000057811 */ /* 0x000fc800078eb8ff */
[----:B------:R-:W-:-:S07]  /*14be0*/  LOP3.LUT R16, R5, R3, R16, 0xfe, !PT ;  /* 0x0000000305107212 */ /* 0x000fce00078efe10 */
.L_x_4810:
[----:B------:R-:W-:Y:S05]  /*14bf0*/  BSYNC B0 ;  /* 0x0000000000007941 */ /* 0x000fea0003800000 */
.L_x_4809:
[----:B------:R-:W0:Y:S01]  /*14c00*/  F2I.FTZ.TRUNC.NTZ R16, R16 ;  /* 0x0000001000107305 */ /* 0x000e22000021f100 */
[----:B------:R-:W-:Y:S05]  /*14c10*/  BRA `(.L_x_4794) ;  /* 0x0000000400087947 */ /* 0x000fea0003800000 */
.L_x_4807:
        /* <DEDUP_REMOVED lines=21> */
.L_x_4816:
[----:B------:R-:W-:Y:S05]  /*14d70*/  BSYNC B1 ;  /* 0x0000000000017941 */ /* 0x000fea0003800000 */
.L_x_4815:
[----:B------:R-:W-:Y:S01]  /*14d80*/  IMAD.SHL.U32 R3, R3, 0x200000, RZ ;  /* 0x0020000003037824 */ /* 0x000fe200078e00ff */
[----:B------:R-:W-:-:S04]  /*14d90*/  LEA R5, R0, 0x37800000, 0x17 ;  /* 0x3780000000057811 */ /* 0x000fc800078eb8ff */
[----:B------:R-:W-:-:S07]  /*14da0*/  LOP3.LUT R16, R5, R3, R16, 0xfe, !PT ;  /* 0x0000000305107212 */ /* 0x000fce00078efe10 */
.L_x_4814:
[----:B------:R-:W-:Y:S05]  /*14db0*/  BSYNC B0 ;  /* 0x0000000000007941 */ /* 0x000fea0003800000 */
.L_x_4813:
[----:B------:R-:W0:Y:S01]  /*14dc0*/  F2I.FTZ.TRUNC.NTZ R16, R16 ;  /* 0x0000001000107305 */ /* 0x000e22000021f100 */
[----:B------:R-:W-:Y:S05]  /*14dd0*/  BRA `(.L_x_4794) ;  /* 0x0000000000987947 */ /* 0x000fea0003800000 */
.L_x_4806:
        /* <DEDUP_REMOVED lines=14> */
.L_x_4820:
[----:B------:R-:W-:Y:S05]  /*14ec0*/  BSYNC B0 ;  /* 0x0000000000007941 */ /* 0x000fea0003800000 */
.L_x_4819:
[----:B------:R-:W0:Y:S01]  /*14ed0*/  F2I.FTZ.TRUNC.NTZ R16, R16 ;  /* 0x0000001000107305 */ /* 0x000e22000021f100 */
[----:B------:R-:W-:Y:S05]  /*14ee0*/  BRA `(.L_x_4794) ;  /* 0x0000000000547947 */ /* 0x000fea0003800000 */
.L_x_4793:
        /* <DEDUP_REMOVED lines=17> */
.L_x_4821:
[----:B------:R-:W-:Y:S05]  /*15000*/  BRA `(.L_x_4794) ;  /* 0x00000000000c7947 */ /* 0x000fea0003800000 */
.L_x_4818:
[----:B------:R0:W5:Y:S01]  /*15010*/  LDG.E R16, desc[UR36][R4.64] ;  /* 0x0000002404107981 */ /* 0x000162000c1e1900 */
[----:B------:R-:W-:Y:S05]  /*15020*/  BRA `(.L_x_4794) ;  /* 0x0000000000047947 */ /* 0x000fea0003800000 */
.L_x_4817:
[----:B------:R0:W5:Y:S02]  /*15030*/  LDG.E R16, desc[UR36][R4.64] ;  /* 0x0000002404107981 */ /* 0x000164000c1e1900 */
.L_x_4794:
        /* <DEDUP_REMOVED lines=23> */
.L_x_4823:
[----:B------:R-:W-:Y:S05]  /*151b0*/  BSYNC B7 ;  /* 0x0000000000077941 */ /* 0x000fea0003800000 */
.L_x_4822:
        /* <DEDUP_REMOVED lines=22> */
[----:B-1234-:R-:W-:Y:S05]  /*15320*/  CALL.ABS.NOINC R14 ;  /* 0x000000000e007343 */ /* 0x01efea0003c00000 */
.L_x_4825:
[----:B------:R-:W-:Y:S05]  /*15330*/  BSYNC B7 ;  /* 0x0000000000077941 */ /* 0x000fea0003800000 */
.L_x_4824:
[----:B0-234-:R-:W-:Y:S01]  /*15340*/  IMAD.IADD R0, R17, 0x1, -R2 ;  /* 0x0000000111007824 */ /* 0x01dfe200078e0a02 */
        /* <DEDUP_REMOVED lines=25> */
.L_x_4827:
[----:B------:R-:W-:Y:S05]  /*154e0*/  BSYNC B7 ;  /* 0x0000000000077941 */ /* 0x000fea0003800000 */
.L_x_4826:
[----:B------:R-:W0:Y:S01]  /*154f0*/  LDC.64 R6, c[0x0][0x5e0] ;  /* 0x00017800ff067b82 */ /* 0x000e220000000a00 */
[----:B-1----:R-:W-:Y:S01]  /*15500*/  SHF.R.S32.HI R3, RZ, 0x1f, R16 ;  /* 0x0000001fff037819 */ /* 0x002fe20000011410 */
[----:B------:R-:W-:Y:S02]  /*15510*/  IMAD.MOV.U32 R14, RZ, RZ, RZ ;  /* 0x000000ffff0e7224 */ /* 0x000fe400078e00ff */
[----:B------:R-:W-:-:S04]  /*15520*/  IMAD.MOV.U32 R27, RZ, RZ, RZ ;  /* 0x000000ffff1b7224 */ /* 0x000fc800078e00ff */
        /* <DEDUP_REMOVED lines=15> */
.L_x_4832:
        /* <DEDUP_REMOVED lines=12> */
.L_x_4830:
        /* <DEDUP_REMOVED lines=19> */
.L_x_4831:
[----:B------:R-:W-:Y:S05]  /*15810*/  BSYNC B1 ;  /* 0x0000000000017941 */ /* 0x000fea0003800000 */
.L_x_4829:
        /* <DEDUP_REMOVED lines=23> */
.L_x_4828:
        /* <DEDUP_REMOVED lines=18> */
.L_x_4837:
        /* <DEDUP_REMOVED lines=24> */
.L_x_4836:
[----:B------:R-:W-:Y:S05]  /*15c30*/  BSYNC B8 ;  /* 0x0000000000087941 */ /* 0x000fea0003800000 */
.L_x_4835:
[----:B------:R-:W-:-:S05]  /*15c40*/  IADD3 R16, P0, R16, 0x4, RZ ;  /* 0x0000000410107810 */ /* 0x000fca0007f1e0ff */
[----:B------:R-:W-:Y:S01]  /*15c50*/  IMAD.X R17, RZ, RZ, R17, P0 ;  /* 0x000000ffff117224 */ /* 0x000fe200000e0611 */
[----:B------:R-:W-:-:S04]  /*15c60*/  ISETP.GE.U32.AND P0, PT, R16, R25, PT ;  /* 0x000000191000720c */ /* 0x000fc80003f06070 */
[----:B------:R-:W-:-:S13]  /*15c70*/  ISETP.GE.U32.AND.EX P0, PT, R17, R18, PT, P0 ;  /* 0x000000121100720c */ /* 0x000fda0003f06100 */
[----:B------:R-:W-:Y:S05]  /*15c80*/  @!P0 BRA `(.L_x_4837) ;  /* 0xfffffffc00888947 */ /* 0x000fea000383ffff */
.L_x_4834:
[----:B------:R-:W-:Y:S05]  /*15c90*/  BSYNC B7 ;  /* 0x0000000000077941 */ /* 0x000fea0003800000 */
.L_x_4833:
        /* <DEDUP_REMOVED lines=14> */
.L_x_4841:
[----:B------:R0:W-:Y:S01]  /*15d80*/  STG.E.U8 desc[UR36][R22.64], RZ ;  /* 0x000000ff16007986 */ /* 0x0001e2000c101124 */
[----:B------:R-:W-:Y:S05]  /*15d90*/  BRA `(.L_x_4843) ;  /* 0x00000004008c7947 */ /* 0x000fea0003800000 */
.L_x_4840:
        /* <DEDUP_REMOVED lines=8> */
.L_x_4845:
[----:B------:R0:W-:Y:S01]  /*15e20*/  STG.E desc[UR36][R22.64], RZ ;  /* 0x000000ff16007986 */ /* 0x0001e2000c101924 */
[----:B------:R-:W-:Y:S05]  /*15e30*/  BRA `(.L_x_4843) ;  /* 0x0000000400647947 */ /* 0x000fea0003800000 */
.L_x_4844:
[----:B------:R0:W-:Y:S01]  /*15e40*/  STG.E.U16 desc[UR36][R22.64], RZ ;  /* 0x000000ff16007986 */ /* 0x0001e2000c101524 */
[----:B------:R-:W-:Y:S05]  /*15e50*/  BRA `(.L_x_4843) ;  /* 0x00000004005c7947 */ /* 0x000fea0003800000 */
.L_x_4839:
        /* <DEDUP_REMOVED lines=8> */
.L_x_4847:
[----:B------:R0:W-:Y:S01]  /*15ee0*/  STG.E.U16 desc[UR36][R22.64], RZ ;  /* 0x000000ff16007986 */ /* 0x0001e2000c101524 */
[----:B------:R-:W-:Y:S05]  /*15ef0*/  BRA `(.L_x_4843) ;  /* 0x0000000400347947 */ /* 0x000fea0003800000 */
.L_x_4846:
        /* <DEDUP_REMOVED lines=8> */
.L_x_4849:
[----:B------:R0:W-:Y:S01]  /*15f80*/  STG.E desc[UR36][R22.64], RZ ;  /* 0x000000ff16007986 */ /* 0x0001e2000c101924 */
[----:B------:R-:W-:Y:S05]  /*15f90*/  BRA `(.L_x_4843) ;  /* 0x00000004000c7947 */ /* 0x000fea0003800000 */
.L_x_4848:
[----:B------:R0:W-:Y:S01]  /*15fa0*/  STG.E.64 desc[UR36][R22.64], RZ ;  /* 0x000000ff16007986 */ /* 0x0001e2000c101b24 */
[----:B------:R-:W-:Y:S05]  /*15fb0*/  BRA `(.L_x_4843) ;  /* 0x0000000400047947 */ /* 0x000fea0003800000 */
.L_x_4838:
        /* <DEDUP_REMOVED lines=10> */
.L_x_4852:
[----:B------:R4:W-:Y:S01]  /*16060*/  STG.E.128 desc[UR36][R22.64], RZ ;  /* 0x000000ff16007986 */ /* 0x0009e2000c101d24 */
[----:B------:R-:W-:Y:S05]  /*16070*/  BRA `(.L_x_4843) ;  /* 0x0000000000d47947 */ /* 0x000fea0003800000 */
.L_x_4851:
        /* <DEDUP_REMOVED lines=8> */
.L_x_4854:
[----:B------:R2:W-:Y:S01]  /*16100*/  STG.E.U8 desc[UR36][R22.64], RZ ;  /* 0x000000ff16007986 */ /* 0x0005e2000c101124 */
[----:B------:R-:W-:Y:S05]  /*16110*/  BRA `(.L_x_4843) ;  /* 0x0000000000ac7947 */ /* 0x000fea0003800000 */
.L_x_4853:
[----:B------:R0:W-:Y:S01]  /*16120*/  STG.E.U16 desc[UR36][R22.64], RZ ;  /* 0x000000ff16007986 */ /* 0x0001e2000c101524 */
[----:B------:R-:W-:Y:S05]  /*16130*/  BRA `(.L_x_4843) ;  /* 0x0000000000a47947 */ /* 0x000fea0003800000 */
.L_x_4850:
        /* <DEDUP_REMOVED lines=10> */
.L_x_4857:
[----:B------:R0:W-:Y:S01]  /*161e0*/  STG.E.U8 desc[UR36][R22.64], RZ ;  /* 0x000000ff16007986 */ /* 0x0001e2000c101124 */
[----:B------:R-:W-:Y:S05]  /*161f0*/  BRA `(.L_x_4843) ;  /* 0x0000000000747947 */ /* 0x000fea0003800000 */
.L_x_4856:
[----:B------:R0:W-:Y:S01]  /*16200*/  STG.E.U8 desc[UR36][R22.64], RZ ;  /* 0x000000ff16007986 */ /* 0x0001e2000c101124 */
[----:B------:R-:W-:Y:S05]  /*16210*/  BRA `(.L_x_4843) ;  /* 0x00000000006c7947 */ /* 0x000fea0003800000 */
.L_x_4855:
[----:B------:R-:W-:-:S13]  /*16220*/  ISETP.NE.AND P0, PT, R0, 0x1c, PT ;  /* 0x0000001c0000780c */ /* 0x000fda0003f05270 */
[----:B------:R-:W-:Y:S05]  /*16230*/  @!P0 BRA `(.L_x_4858) ;  /* 0x0000000000608947 */ /* 0x000fea0003800000 */
[----:B------:R-:W-:-:S13]  /*16240*/  ISETP.NE.AND P0, PT, R0, 0x1d, PT ;  /* 0x0000001d0000780c */ /* 0x000fda0003f05270 */
[----:B------:R-:W-:Y:S05]  /*16250*/  @!P0 BRA `(.L_x_4859) ;  /* 0x0000000000508947 */ /* 0x000fea0003800000 */
[----:B------:R-:W-:-:S13]  /*16260*/  ISETP.NE.AND P0, PT, R0, 0x2c, PT ;  /* 0x0000002c0000780c */ /* 0x000fda0003f05270 */
[----:B------:R0:W-:Y:S01]  /*16270*/  @!P0 STG.E.U8 desc[UR36][R22.64], RZ ;  /* 0x000000ff16008986 */ /* 0x0001e2000c101124 */
[----:B------:R-:W-:Y:S05]  /*16280*/  @!P0 BRA `(.L_x_4843) ;  /* 0x0000000000508947 */ /* 0x000fea0003800000 */
.L_x_4842:
        /* <DEDUP_REMOVED lines=16> */
.L_x_4860:
[----:B------:R-:W-:Y:S05]  /*16390*/  BRA `(.L_x_4843) ;  /* 0x00000000000c7947 */ /* 0x000fea0003800000 */
.L_x_4859:
[----:B------:R0:W-:Y:S01]  /*163a0*/  STG.E.64 desc[UR36][R22.64], RZ ;  /* 0x000000ff16007986 */ /* 0x0001e2000c101b24 */
[----:B------:R-:W-:Y:S05]  /*163b0*/  BRA `(.L_x_4843) ;  /* 0x0000000000047947 */ /* 0x000fea0003800000 */
.L_x_4858:
[----:B------:R0:W-:Y:S02]  /*163c0*/  STG.E desc[UR36][R22.64], RZ ;  /* 0x000000ff16007986 */ /* 0x0001e4000c101924 */
.L_x_4843:
[----:B------:R-:W-:-:S07]  /*163d0*/  VIADD R19, R19, 0x80 ;  /* 0x0000008013137836 */ /* 0x000fce0000000000 */
.L_x_4655:
[----:B------:R-:W-:Y:S05]  /*163e0*/  BSYNC B6 ;  /* 0x0000000000067941 */ /* 0x000fea0003800000 */
.L_x_4654:
[----:B------:R-:W-:Y:S02]  /*163f0*/  ULDC UR4, c[0x0][0x210] ;  /* 0x0000840000047ab9 */ /* 0x000fe40000000800 */
[----:B------:R-:W-:-:S13]  /*16400*/  ISETP.GE.AND P0, PT, R19, UR4, PT ;  /* 0x0000000413007c0c */ /* 0x000fda000bf06270 */
[----:B------:R-:W-:Y:S05]  /*16410*/  @P0 EXIT ;  /* 0x000000000000094d */ /* 0x000fea0003800000 */
[----:B------:R-:W5:Y:S01]  /*16420*/  LDC R6, c[0x0][0x218] ;  /* 0x00008600ff067b82 */ /* 0x000f620000000800 */
[----:B------:R-:W-:Y:S01]  /*16430*/  CS2R R16, SRZ ;  /* 0x0000000000107805 */ /* 0x000fe2000001ff00 */
[----:B------:R-:W-:Y:S02]  /*16440*/  IMAD.MOV.U32 R24, RZ, RZ, RZ ;  /* 0x000000ffff187224 */ /* 0x000fe400078e00ff */
[----:B01234-:R-:W-:Y:S02]  /*16450*/  IMAD.MOV.U32 R23, RZ, RZ, RZ ;  /* 0x000000ffff177224 */ /* 0x01ffe400078e00ff */
[----:B------:R-:W-:Y:S02]  /*16460*/  IMAD.MOV.U32 R0, RZ, RZ, RZ ;  /* 0x000000ffff007224 */ /* 0x000fe400078e00ff */
[----:B------:R-:W-:Y:S01]  /*16470*/  IMAD.MOV.U32 R18, RZ, RZ, RZ ;  /* 0x000000ffff127224 */ /* 0x000fe200078e00ff */
        /* <DEDUP_REMOVED lines=450> */
.L_x_4861:
        /* <DEDUP_REMOVED lines=20> */
.L_x_4865:
[----:B------:R0:W5:Y:S01]  /*181e0*/  LDG.E.U8 R22, desc[UR36][R2.64] ;  /* 0x0000002402167981 */ /* 0x000162000c1e1100 */
[----:B------:R-:W-:Y:S05]  /*181f0*/  BRA `(.L_x_4867) ;  /* 0x0000000c00347947 */ /* 0x000fea0003800000 */
.L_x_4864:
        /* <DEDUP_REMOVED lines=8> */
.L_x_4869:
[----:B------:R0:W5:Y:S01]  /*18280*/  LDG.E R22, desc[UR36][R2.64] ;  /* 0x0000002402167981 */ /* 0x000162000c1e1900 */
[----:B------:R-:W-:Y:S05]  /*18290*/  BRA `(.L_x_4867) ;  /* 0x0000000c000c7947 */ /* 0x000fea0003800000 */
.L_x_4868:
[----:B------:R0:W5:Y:S01]  /*182a0*/  LDG.E.S16 R22, desc[UR36][R2.64] ;  /* 0x0000002402167981 */ /* 0x000162000c1e1700 */
[----:B------:R-:W-:Y:S05]  /*182b0*/  BRA `(.L_x_4867) ;  /* 0x0000000c00047947 */ /* 0x000fea0003800000 */
.L_x_4863:
        /* <DEDUP_REMOVED lines=9> */
.L_x_4871:
[----:B------:R-:W2:Y:S02]  /*18350*/  LDG.E.U16 R2, desc[UR36][R2.64] ;  /* 0x0000002402027981 */ /* 0x000ea4000c1e1500 */
[----:B--2---:R-:W-:-:S06]  /*18360*/  HADD2.F32 R22, -RZ, R2.H0_H0 ;  /* 0x20000002ff167230 */ /* 0x004fcc0000004100 */
[----:B------:R-:W0:Y:S01]  /*18370*/  F2I.FTZ.TRUNC.NTZ R22, R22 ;  /* 0x0000001600167305 */ /* 0x000e22000021f100 */
[----:B------:R-:W-:Y:S05]  /*18380*/  BRA `(.L_x_4867) ;  /* 0x0000000800d07947 */ /* 0x000fea0003800000 */
.L_x_4870:
        /* <DEDUP_REMOVED lines=9> */
.L_x_4873:
[----:B------:R-:W2:Y:S02]  /*18420*/  LDG.E.U16 R2, desc[UR36][R2.64] ;  /* 0x0000002402027981 */ /* 0x000ea4000c1e1500 */
[----:B--2---:R-:W-:-:S06]  /*18430*/  HADD2.F32 R22, -RZ, R2.H0_H0 ;  /* 0x20000002ff167230 */ /* 0x004fcc0000004100 */
[----:B------:R-:W0:Y:S01]  /*18440*/  F2I.FTZ.TRUNC.NTZ R22, R22 ;  /* 0x0000001600167305 */ /* 0x000e22000021f100 */
[----:B------:R-:W-:Y:S05]  /*18450*/  BRA `(.L_x_4867) ;  /* 0x00000008009c7947 */ /* 0x000fea0003800000 */
.L_x_4872:
[----:B------:R-:W2:Y:S02]  /*18460*/  LDG.E.64 R2, desc[UR36][R2.64] ;  /* 0x0000002402027981 */ /* 0x000ea4000c1e1b00 */
[----:B--2---:R0:W1:Y:S01]  /*18470*/  F2I.F64.TRUNC R22, R2 ;  /* 0x0000000200167311 */ /* 0x004062000030d100 */
[----:B------:R-:W-:Y:S05]  /*18480*/  BRA `(.L_x_4867) ;  /* 0x0000000800907947 */ /* 0x000fea0003800000 */
.L_x_4862:
        /* <DEDUP_REMOVED lines=12> */
.L_x_4876:
[----:B------:R-:W2:Y:S02]  /*18550*/  LDG.E.64 R2, desc[UR36][R2.64] ;  /* 0x0000002402027981 */ /* 0x000ea4000c1e1b00 */
[----:B--2---:R0:W1:Y:S01]  /*18560*/  F2I.F64.TRUNC R22, R2 ;  /* 0x0000000200167311 */ /* 0x004062000030d100 */
[----:B------:R-:W-:Y:S05]  /*18570*/  BRA `(.L_x_4867) ;  /* 0x0000000800547947 */ /* 0x000fea0003800000 */
.L_x_4875:
        /* <DEDUP_REMOVED lines=25> */
[----:B------:R4:W0:Y:S01]  /*18710*/  F2I.FTZ.TRUNC.NTZ R22, R5 ;  /* 0x0000000500167305 */ /* 0x000822000021f100 */
[----:B------:R-:W-:Y:S05]  /*18720*/  BRA `(.L_x_4867) ;  /* 0x0000000400e87947 */ /* 0x000fea0003800000 */
.L_x_4878:
        /* <DEDUP_REMOVED lines=12> */
[----:B------:R2:W3:Y:S01]  /*187f0*/  F2I.FTZ.TRUNC.NTZ R22, R4 ;  /* 0x0000000400167305 */ /* 0x0004e2000021f100 */
[----:B------:R-:W-:Y:S05]  /*18800*/  BRA `(.L_x_4867) ;  /* 0x0000000400b07947 */ /* 0x000fea0003800000 */
.L_x_4877:
[----:B------:R-:W2:Y:S02]  /*18810*/  LDG.E.U16 R22, desc[UR36][R2.64] ;  /* 0x0000002402167981 */ /* 0x000ea4000c1e1500 */
[----:B--2---:R-:W-:-:S06]  /*18820*/  IMAD.U32 R22, R22, 0x10000, RZ ;  /* 0x0001000016167824 */ /* 0x004fcc00078e00ff */
[----:B------:R-:W0:Y:S01]  /*18830*/  F2I.FTZ.TRUNC.NTZ R22, R22 ;  /* 0x0000001600167305 */ /* 0x000e22000021f100 */
[----:B------:R-:W-:Y:S05]  /*18840*/  BRA `(.L_x_4867) ;  /* 0x0000000400a07947 */ /* 0x000fea0003800000 */
.L_x_4874:
        /* <DEDUP_REMOVED lines=10> */
.L_x_4881:
        /* <DEDUP_REMOVED lines=21> */
.L_x_4885:
[----:B------:R-:W-:Y:S05]  /*18a40*/  BSYNC B1 ;  /* 0x0000000000017941 */ /* 0x000fea0003800000 */
.L_x_4884:
[----:B------:R-:W-:Y:S01]  /*18a50*/  IMAD.SHL.U32 R2, R2, 0x100000, RZ ;  /* 0x0010000002027824 */ /* 0x000fe200078e00ff */
[----:B------:R-:W-:-:S04]  /*18a60*/  LEA R3, R0, 0x3b800000, 0x17 ;  /* 0x3b80000000037811 */ /* 0x000fc800078eb8ff */
[----:B------:R-:W-:-:S07]  /*18a70*/  LOP3.LUT R22, R3, R2, R22, 0xfe, !PT ;  /* 0x0000000203167212 */ /* 0x000fce00078efe16 */
.L_x_4883:
[----:B------:R-:W-:Y:S05]  /*18a80*/  BSYNC B0 ;  /* 0x0000000000007941 */ /* 0x000fea0003800000 */
.L_x_4882:
[----:B------:R-:W0:Y:S01]  /*18a90*/  F2I.FTZ.TRUNC.NTZ R22, R22 ;  /* 0x0000001600167305 */ /* 0x000e22000021f100 */
[----:B------:R-:W-:Y:S05]  /*18aa0*/  BRA `(.L_x_4867) ;  /* 0x0000000400087947 */ /* 0x000fea0003800000 */
.L_x_4880:
        /* <DEDUP_REMOVED lines=21> */
.L_x_4889:
[----:B------:R-:W-:Y:S05]  /*18c00*/  BSYNC B1 ;  /* 0x0000000000017941 */ /* 0x000fea0003800000 */
.L_x_4888:
[----:B------:R-:W-:Y:S01]  /*18c10*/  IMAD.SHL.U32 R2, R2, 0x200000, RZ ;  /* 0x0020000002027824 */ /* 0x000fe200078e00ff */
[----:B------:R-:W-:-:S04]  /*18c20*/  LEA R3, R0, 0x37800000, 0x17 ;  /* 0x3780000000037811 */ /* 0x000fc800078eb8ff */
[----:B------:R-:W-:-:S07]  /*18c30*/  LOP3.LUT R22, R3, R2, R22, 0xfe, !PT ;  /* 0x0000000203167212 */ /* 0x000fce00078efe16 */
.L_x_4887:
[----:B------:R-:W-:Y:S05]  /*18c40*/  BSYNC B0 ;  /* 0x0000000000007941 */ /* 0x000fea0003800000 */
.L_x_4886:
[----:B------:R-:W0:Y:S01]  /*18c50*/  F2I.FTZ.TRUNC.NTZ R22, R22 ;  /* 0x0000001600167305 */ /* 0x000e22000021f100 */
[----:B------:R-:W-:Y:S05]  /*18c60*/  BRA `(.L_x_4867) ;  /* 0x0000000000987947 */ /* 0x000fea0003800000 */
.L_x_4879:
        /* <DEDUP_REMOVED lines=14> */
.L_x_4893:
[----:B------:R-:W-:Y:S05]  /*18d50*/  BSYNC B0 ;  /* 0x0000000000007941 */ /* 0x000fea0003800000 */
.L_x_4892:
[----:B------:R-:W0:Y:S01]  /*18d60*/  F2I.FTZ.TRUNC.NTZ R22, R22 ;  /* 0x0000001600167305 */ /* 0x000e22000021f100 */
[----:B------:R-:W-:Y:S05]  /*18d70*/  BRA `(.L_x_4867) ;  /* 0x0000000000547947 */ /* 0x000fea0003800000 */
.L_x_4866:
[----:B------:R-:W-:Y:S01]  /*18d80*/  MOV R0, 0x0 ;  /* 0x0000000000007802 */ /* 0x000fe20000000f00 */
[----:B------:R-:W-:Y:S01]  /*18d90*/  ULDC.64 UR4, c[0x4][0x118] ;  /* 0x0100460000047ab9 */ /* 0x000fe20000000a00 */
[----:B------:R-:W-:Y:S01]  /*18da0*/  ULDC.64 UR6, c[0x4][0x10] ;  /* 0x0100040000067ab9 */ /* 0x000fe20000000a00 */
[----:B------:R-:W-:Y:S01]  /*18db0*/  IMAD.U32 R4, RZ, RZ, UR4 ;  /* 0x00000004ff047e24 */ /* 0x000fe2000f8e00ff */
[----:B------:R0:W1:Y:S01]  /*18dc0*/  LDC.64 R2, c[0x4][R0] ;  /* 0x0100000000027b82 */ /* 0x0000620000000a00 */
[----:B------:R-:W-:Y:S01]  /*18dd0*/  MOV R5, UR5 ;  /* 0x0000000500057c02 */ /* 0x000fe20008000f00 */
        /* <DEDUP_REMOVED lines=11> */
.L_x_4894:
[----:B------:R-:W-:Y:S05]  /*18e90*/  BRA `(.L_x_4867) ;  /* 0x00000000000c7947 */ /* 0x000fea0003800000 */
.L_x_4891:
[----:B------:R0:W5:Y:S01]  /*18ea0*/  LDG.E R22, desc[UR36][R2.64] ;  /* 0x0000002402167981 */ /* 0x000162000c1e1900 */
[----:B------:R-:W-:Y:S05]  /*18eb0*/  BRA `(.L_x_4867) ;  /* 0x0000000000047947 */ /* 0x000fea0003800000 */
.L_x_4890:
[----:B------:R0:W5:Y:S02]  /*18ec0*/  LDG.E R22, desc[UR36][R2.64] ;  /* 0x0000002402167981 */ /* 0x000164000c1e1900 */
.L_x_4867:
        /* <DEDUP_REMOVED lines=17> */
.L_x_4898:
[----:B------:R0:W5:Y:S01]  /*18fe0*/  LDG.E.U8 R23, desc[UR36][R2.64] ;  /* 0x0000002402177981 */ /* 0x000162000c1e1100 */
[----:B------:R-:W-:Y:S05]  /*18ff0*/  BRA `(.L_x_4900) ;  /* 0x0000000c00347947 */ /* 0x000fea0003800000 */
.L_x_4897:
        /* <DEDUP_REMOVED lines=8> */
.L_x_4902:
[----:B------:R0:W5:Y:S01]  /*19080*/  LDG.E R23, desc[UR36][R2.64] ;  /* 0x0000002402177981 */ /* 0x000162000c1e1900 */
[----:B------:R-:W-:Y:S05]  /*19090*/  BRA `(.L_x_4900) ;  /* 0x0000000c000c7947 */ /* 0x000fea0003800000 */
.L_x_4901:
[----:B------:R0:W5:Y:S01]  /*190a0*/  LDG.E.S16 R23, desc[UR36][R2.64] ;  /* 0x0000002402177981 */ /* 0x000162000c1e1700 */
[----:B------:R-:W-:Y:S05]  /*190b0*/  BRA `(.L_x_4900) ;  /* 0x0000000c00047947 */ /* 0x000fea0003800000 */
.L_x_4896:
        /* <DEDUP_REMOVED lines=9> */
.L_x_4904:
[----:B------:R-:W2:Y:S02]  /*19150*/  LDG.E.U16 R2, desc[UR36][R2.64] ;  /* 0x0000002402027981 */ /* 0x000ea4000c1e1500 */
[----:B--2---:R-:W-:-:S06]  /*19160*/  HADD2.F32 R23, -RZ, R2.H0_H0 ;  /* 0x20000002ff177230 */ /* 0x004fcc0000004100 */
[----:B------:R-:W0:Y:S01]  /*19170*/  F2I.FTZ.TRUNC.NTZ R23, R23 ;  /* 0x0000001700177305 */ /* 0x000e22000021f100 */
[----:B------:R-:W-:Y:S05]  /*19180*/  BRA `(.L_x_4900) ;  /* 0x0000000800d07947 */ /* 0x000fea0003800000 */
.L_x_4903:
        /* <DEDUP_REMOVED lines=9> */
.L_x_4906:
[----:B------:R-:W2:Y:S02]  /*19220*/  LDG.E.U16 R2, desc[UR36][R2.64] ;  /* 0x0000002402027981 */ /* 0x000ea4000c1e1500 */
[----:B--2---:R-:W-:-:S06]  /*19230*/  HADD2.F32 R23, -RZ, R2.H0_H0 ;  /* 0x20000002ff177230 */ /* 0x004fcc0000004100 */
[----:B------:R-:W0:Y:S01]  /*19240*/  F2I.FTZ.TRUNC.NTZ R23, R23 ;  /* 0x0000001700177305 */ /* 0x000e22000021f100 */
[----:B------:R-:W-:Y:S05]  /*19250*/  BRA `(.L_x_4900) ;  /* 0x00000008009c7947 */ /* 0x000fea0003800000 */
.L_x_4905:
[----:B------:R-:W2:Y:S02]  /*19260*/  LDG.E.64 R2, desc[UR36][R2.64] ;  /* 0x0000002402027981 */ /* 0x000ea4000c1e1b00 */
[----:B--2---:R0:W2:Y:S01]  /*19270*/  F2I.F64.TRUNC R23, R2 ;  /* 0x0000000200177311 */ /* 0x0040a2000030d100 */
[----:B------:R-:W-:Y:S05]  /*19280*/  BRA `(.L_x_4900) ;  /* 0x0000000800907947 */ /* 0x000fea0003800000 */
.L_x_4895:
        /* <DEDUP_REMOVED lines=12> */
.L_x_4909:
[----:B------:R-:W2:Y:S02]  /*19350*/  LDG.E.64 R2, desc[UR36][R2.64] ;  /* 0x0000002402027981 */ /* 0x000ea4000c1e1b00 */
[----:B--2---:R0:W2:Y:S01]  /*19360*/  F2I.F64.TRUNC R23, R2 ;  /* 0x0000000200177311 */ /* 0x0040a2000030d100 */
[----:B------:R-:W-:Y:S05]  /*19370*/  BRA `(.L_x_4900) ;  /* 0x0000000800547947 */ /* 0x000fea0003800000 */
.L_x_4908:
        /* <DEDUP_REMOVED lines=27> */
.L_x_4911:
        /* <DEDUP_REMOVED lines=12> */
[----:B------:R0:W2:Y:S01]  /*195f0*/  F2I.FTZ.TRUNC.NTZ R23, R4 ;  /* 0x0000000400177305 */ /* 0x0000a2000021f100 */
[----:B------:R-:W-:Y:S05]  /*19600*/  BRA `(.L_x_4900) ;  /* 0x0000000400b07947 */ /* 0x000fea0003800000 */
.L_x_4910:
[----:B------:R-:W2:Y:S02]  /*19610*/  LDG.E.U16 R23, desc[UR36][R2.64] ;  /* 0x0000002402177981 */ /* 0x000ea4000c1e1500 */
[----:B--2---:R-:W-:-:S06]  /*19620*/  IMAD.U32 R23, R23, 0x10000, RZ ;  /* 0x0001000017177824 */ /* 0x004fcc00078e00ff */
[----:B------:R-:W0:Y:S01]  /*19630*/  F2I.FTZ.TRUNC.NTZ R23, R23 ;  /* 0x0000001700177305 */ /* 0x000e22000021f100 */
[----:B------:R-:W-:Y:S05]  /*19640*/  BRA `(.L_x_4900) ;  /* 0x0000000400a07947 */ /* 0x000fea0003800000 */
.L_x_4907:
        /* <DEDUP_REMOVED lines=10> */
.L_x_4914:
        /* <DEDUP_REMOVED lines=21> */
.L_x_4918:
[----:B------:R-:W-:Y:S05]  /*19840*/  BSYNC B1 ;  /* 0x0000000000017941 */ /* 0x000fea0003800000 */
.L_x_4917:
[----:B------:R-:W-:Y:S01]  /*19850*/  IMAD.SHL.U32 R2, R2, 0x100000, RZ ;  /* 0x0010000002027824 */ /* 0x000fe200078e00ff */
[----:B------:R-:W-:-:S04]  /*19860*/  LEA R0, R0, 0x3b800000, 0x17 ;  /* 0x3b80000000007811 */ /* 0x000fc800078eb8ff */
[----:B------:R-:W-:-:S07]  /*19870*/  LOP3.LUT R23, R0, R2, R23, 0xfe, !PT ;  /* 0x0000000200177212 */ /* 0x000fce00078efe17 */
.L_x_4916:
[----:B------:R-:W-:Y:S05]  /*19880*/  BSYNC B0 ;  /* 0x0000000000007941 */ /* 0x000fea0003800000 */
.L_x_4915:
[----:B------:R-:W0:Y:S01]  /*19890*/  F2I.FTZ.TRUNC.NTZ R23, R23 ;  /* 0x0000001700177305 */ /* 0x000e22000021f100 */
[----:B------:R-:W-:Y:S05]  /*198a0*/  BRA `(.L_x_4900) ;  /* 0x0000000400087947 */ /* 0x000fea0003800000 */
.L_x_4913:
        /* <DEDUP_REMOVED lines=21> */
.L_x_4922:
[----:B------:R-:W-:Y:S05]  /*19a00*/  BSYNC B1 ;  /* 0x0000000000017941 */ /* 0x000fea0003800000 */
.L_x_4921:
[----:B------:R-:W-:Y:S02]  /*19a10*/  LEA R0, R0, 0x37800000, 0x17 ;  /* 0x3780000000007811 */ /* 0x000fe400078eb8ff */
[----:B------:R-:W-:-:S04]  /*19a20*/  SHF.L.U32 R2, R2, 0x15, RZ ;  /* 0x0000001502027819 */ /* 0x000fc800000006ff */
[----:B------:R-:W-:-:S07]  /*19a30*/  LOP3.LUT R23, R0, R2, R23, 0xfe, !PT ;  /* 0x0000000200177212 */ /* 0x000fce00078efe17 */
.L_x_4920:
[----:B------:R-:W-:Y:S05]  /*19a40*/  BSYNC B0 ;  /* 0x0000000000007941 */ /* 0x000fea0003800000 */
.L_x_4919:
[----:B------:R-:W0:Y:S01]  /*19a50*/  F2I.FTZ.TRUNC.NTZ R23, R23 ;  /* 0x0000001700177305 */ /* 0x000e22000021f100 */
[----:B------:R-:W-:Y:S05]  /*19a60*/  BRA `(.L_x_4900) ;  /* 0x0000000000987947 */ /* 0x000fea0003800000 */
.L_x_4912:
        /* <DEDUP_REMOVED lines=14> */
.L_x_4926:
[----:B------:R-:W-:Y:S05]  /*19b50*/  BSYNC B0 ;  /* 0x0000000000007941 */ /* 0x000fea0003800000 */
.L_x_4925:
[----:B------:R-:W0:Y:S01]  /*19b60*/  F2I.FTZ.TRUNC.NTZ R23, R23 ;  /* 0x0000001700177305 */ /* 0x000e22000021f100 */
[----:B------:R-:W-:Y:S05]  /*19b70*/  BRA `(.L_x_4900) ;  /* 0x0000000000547947 */ /* 0x000fea0003800000 */
.L_x_4899:
        /* <DEDUP_REMOVED lines=17> */
.L_x_4927:
[----:B------:R-:W-:Y:S05]  /*19c90*/  BRA `(.L_x_4900) ;  /* 0x00000000000c7947 */ /* 0x000fea0003800000 */
.L_x_4924:
[----:B------:R0:W5:Y:S01]  /*19ca0*/  LDG.E R23, desc[UR36][R2.64] ;  /* 0x0000002402177981 */ /* 0x000162000c1e1900 */
[----:B------:R-:W-:Y:S05]  /*19cb0*/  BRA `(.L_x_4900) ;  /* 0x0000000000047947 */ /* 0x000fea0003800000 */
.L_x_4923:
[----:B------:R0:W5:Y:S02]  /*19cc0*/  LDG.E R23, desc[UR36][R2.64] ;  /* 0x0000002402177981 */ /* 0x000164000c1e1900 */
.L_x_4900:
[----:B0-2---:R-:W0:Y:S01]  /*19cd0*/  LDC.U8 R2, c[0x0][0x613] ;  /* 0x000184c0ff027b82 */ /* 0x005e220000000000 */
        /* <DEDUP_REMOVED lines=16> */
.L_x_4931:
[----:B------:R0:W5:Y:S01]  /*19de0*/  LDG.E.U8 R2, desc[UR36][R24.64] ;  /* 0x0000002418027981 */ /* 0x000162000c1e1100 */
[----:B------:R-:W-:Y:S05]  /*19df0*/  BRA `(.L_x_4933) ;  /* 0x0000000c00347947 */ /* 0x000fea0003800000 */
.L_x_4930:
        /* <DEDUP_REMOVED lines=8> */
.L_x_4935:
[----:B------:R0:W5:Y:S01]  /*19e80*/  LDG.E R2, desc[UR36][R24.64] ;  /* 0x0000002418027981 */ /* 0x000162000c1e1900 */
[----:B------:R-:W-:Y:S05]  /*19e90*/  BRA `(.L_x_4933) ;  /* 0x0000000c000c7947 */ /* 0x000fea0003800000 */
.L_x_4934:
[----:B------:R0:W5:Y:S01]  /*19ea0*/  LDG.E.S16 R2, desc[UR36][R24.64] ;  /* 0x0000002418027981 */ /* 0x000162000c1e1700 */
[----:B------:R-:W-:Y:S05]  /*19eb0*/  BRA `(.L_x_4933) ;  /* 0x0000000c00047947 */ /* 0x000fea0003800000 */
.L_x_4929:
        /* <DEDUP_REMOVED lines=9> */
.L_x_4937:
[----:B------:R-:W2:Y:S02]  /*19f50*/  LDG.E.U16 R24, desc[UR36][R24.64] ;  /* 0x0000002418187981 */ /* 0x000ea4000c1e1500 */
[----:B--2---:R-:W-:-:S06]  /*19f60*/  HADD2.F32 R2, -RZ, R24.H0_H0 ;  /* 0x20000018ff027230 */ /* 0x004fcc0000004100 */
[----:B------:R-:W0:Y:S01]  /*19f70*/  F2I.FTZ.TRUNC.NTZ R2, R2 ;  /* 0x0000000200027305 */ /* 0x000e22000021f100 */
[----:B------:R-:W-:Y:S05]  /*19f80*/  BRA `(.L_x_4933) ;  /* 0x0000000800d07947 */ /* 0x000fea0003800000 */
.L_x_4936:
        /* <DEDUP_REMOVED lines=9> */
.L_x_4939:
[----:B------:R-:W2:Y:S02]  /*1a020*/  LDG.E.U16 R24, desc[UR36][R24.64] ;  /* 0x0000002418187981 */ /* 0x000ea4000c1e1500 */
[----:B--2---:R-:W-:-:S06]  /*1a030*/  HADD2.F32 R2, -RZ, R24.H0_H0 ;  /* 0x20000018ff027230 */ /* 0x004fcc0000004100 */
[----:B------:R-:W0:Y:S01]  /*1a040*/  F2I.FTZ.TRUNC.NTZ R2, R2 ;  /* 0x0000000200027305 */ /* 0x000e22000021f100 */
[----:B------:R-:W-:Y:S05]  /*1a050*/  BRA `(.L_x_4933) ;  /* 0x00000008009c7947 */ /* 0x000fea0003800000 */
.L_x_4938:
[----:B------:R-:W2:Y:S02]  /*1a060*/  LDG.E.64 R2, desc[UR36][R24.64] ;  /* 0x0000002418027981 */ /* 0x000ea4000c1e1b00 */
[----:B--2---:R0:W2:Y:S01]  /*1a070*/  F2I.F64.TRUNC R2, R2 ;  /* 0x0000000200027311 */ /* 0x0040a2000030d100 */
[----:B------:R-:W-:Y:S05]  /*1a080*/  BRA `(.L_x_4933) ;  /* 0x0000000800907947 */ /* 0x000fea0003800000 */
.L_x_4928:
        /* <DEDUP_REMOVED lines=12> */
.L_x_4942:
[----:B------:R-:W2:Y:S02]  /*1a150*/  LDG.E.64 R2, desc[UR36][R24.64] ;  /* 0x0000002418027981 */ /* 0x000ea4000c1e1b00 */
[----:B--2---:R0:W2:Y:S01]  /*1a160*/  F2I.F64.TRUNC R2, R2 ;  /* 0x0000000200027311 */ /* 0x0040a2000030d100 */
[----:B------:R-:W-:Y:S05]  /*1a170*/  BRA `(.L_x_4933) ;  /* 0x0000000800547947 */ /* 0x000fea0003800000 */
.L_x_4941:
        /* <DEDUP_REMOVED lines=17> */
[C---:B----4-:R-:W-:Y:S01]  /*1a290*/  SHF.L.U32 R5, R2.reuse, R3, RZ ;  /* 0x0000000302057219 */ /* 0x050fe200000006ff */
        /* <DEDUP_REMOVED lines=9> */
.L_x_4944:
        /* <DEDUP_REMOVED lines=14> */
.L_x_4943:
[----:B------:R-:W2:Y:S02]  /*1a410*/  LDG.E.U16 R2, desc[UR36][R24.64] ;  /* 0x0000002418027981 */ /* 0x000ea4000c1e1500 */
[----:B--2---:R-:W-:-:S06]  /*1a420*/  IMAD.U32 R2, R2, 0x10000, RZ ;  /* 0x0001000002027824 */ /* 0x004fcc00078e00ff */
[----:B------:R-:W0:Y:S01]  /*1a430*/  F2I.FTZ.TRUNC.NTZ R2, R2 ;  /* 0x0000000200027305 */ /* 0x000e22000021f100 */
[----:B------:R-:W-:Y:S05]  /*1a440*/  BRA `(.L_x_4933) ;  /* 0x0000000400a07947 */ /* 0x000fea0003800000 */
.L_x_4940:
        /* <DEDUP_REMOVED lines=10> */
.L_x_4947:
        /* <DEDUP_REMOVED lines=21> */
.L_x_4951:
[----:B------:R-:W-:Y:S05]  /*1a640*/  BSYNC B1 ;  /* 0x0000000000017941 */ /* 0x000fea0003800000 */
.L_x_4950:
[----:B------:R-:W-:Y:S02]  /*1a650*/  LEA R3, R0, 0x3b800000, 0x17 ;  /* 0x3b80000000037811 */ /* 0x000fe400078eb8ff */
[----:B------:R-:W-:-:S04]  /*1a660*/  SHF.L.U32 R2, R2, 0x14, RZ ;  /* 0x0000001402027819 */ /* 0x000fc800000006ff */
[----:B------:R-:W-:-:S07]  /*1a670*/  LOP3.LUT R2, R3, R2, R4, 0xfe, !PT ;  /* 0x0000000203027212 */ /* 0x000fce00078efe04 */
.L_x_4949:
[----:B------:R-:W-:Y:S05]  /*1a680*/  BSYNC B0 ;  /* 0x0000000000007941 */ /* 0x000fea0003800000 */
.L_x_4948:
[----:B------:R-:W0:Y:S01]  /*1a690*/  F2I.FTZ.TRUNC.NTZ R2, R2 ;  /* 0x0000000200027305 */ /* 0x000e22000021f100 */
[----:B------:R-:W-:Y:S05]  /*1a6a0*/  BRA `(.L_x_4933) ;  /* 0x0000000400087947 */ /* 0x000fea0003800000 */
.L_x_4946:
        /* <DEDUP_REMOVED lines=21> */
.L_x_4955:
[----:B------:R-:W-:Y:S05]  /*1a800*/  BSYNC B1 ;  /* 0x0000000000017941 */ /* 0x000fea0003800000 */
.L_x_4954:
[----:B------:R-:W-:Y:S01]  /*1a810*/  IMAD.SHL.U32 R2, R2, 0x200000, RZ ;  /* 0x0020000002027824 */ /* 0x000fe200078e00ff */
[----:B------:R-:W-:-:S04]  /*1a820*/  LEA R3, R0, 0x37800000, 0x17 ;  /* 0x3780000000037811 */ /* 0x000fc800078eb8ff */
[----:B------:R-:W-:-:S07]  /*1a830*/  LOP3.LUT R2, R3, R2, R4, 0xfe, !PT ;  /* 0x0000000203027212 */ /* 0x000fce00078efe04 */
.L_x_4953:
[----:B------:R-:W-:Y:S05]  /*1a840*/  BSYNC B0 ;  /* 0x0000000000007941 */ /* 0x000fea0003800000 */
.L_x_4952:
[----:B------:R-:W0:Y:S01]  /*1a850*/  F2I.FTZ.TRUNC.NTZ R2, R2 ;  /* 0x0000000200027305 */ /* 0x000e22000021f100 */
[----:B------:R-:W-:Y:S05]  /*1a860*/  BRA `(.L_x_4933) ;  /* 0x0000000000987947 */ /* 0x000fea0003800000 */
.L_x_4945:
        /* <DEDUP_REMOVED lines=14> */
.L_x_4959:
[----:B------:R-:W-:Y:S05]  /*1a950*/  BSYNC B0 ;  /* 0x0000000000007941 */ /* 0x000fea0003800000 */
.L_x_4958:
[----:B------:R-:W0:Y:S01]  /*1a960*/  F2I.FTZ.TRUNC.NTZ R2, R2 ;  /* 0x0000000200027305 */ /* 0x000e22000021f100 */
[----:B------:R-:W-:Y:S05]  /*1a970*/  BRA `(.L_x_4933) ;  /* 0x0000000000547947 */ /* 0x000fea0003800000 */
.L_x_4932:
        /* <DEDUP_REMOVED lines=17> */
.L_x_4960:
[----:B------:R-:W-:Y:S05]  /*1aa90*/  BRA `(.L_x_4933) ;  /* 0x00000000000c7947 */ /* 0x000fea0003800000 */
.L_x_4957:
[----:B------:R0:W5:Y:S01]  /*1aaa0*/  LDG.E R2, desc[UR36][R24.64] ;  /* 0x0000002418027981 */ /* 0x000162000c1e1900 */
[----:B------:R-:W-:Y:S05]  /*1aab0*/  BRA `(.L_x_4933) ;  /* 0x0000000000047947 */ /* 0x000fea0003800000 */
.L_x_4956:
[----:B------:R0:W5:Y:S02]  /*1aac0*/  LDG.E R2, desc[UR36][R24.64] ;  /* 0x0000002418027981 */ /* 0x000164000c1e1900 */
.L_x_4933:
[----:B0-----:R-:W0:Y:S01]  /*1aad0*/  LDC.U8 R3, c[0x0][0x614] ;  /* 0x00018500ff037b82 */ /* 0x001e220000000000 */
[----:B------:R-:W-:Y:S02]  /*1aae0*/  ULDC.64 UR4, c[0x0][0x5c0] ;  /* 0x0001700000047ab9 */ /* 0x000fe40000000a00 */
[----:B------:R-:W-:-:S05]  /*1aaf0*/  IADD3 R4, P0, R17, UR4, RZ ;  /* 0x0000000411047c10 */ /* 0x000fca000ff1e0ff */
[----:B----4-:R-:W-:Y:S01]  /*1ab00*/  IMAD.X R5, RZ, RZ, UR5, P0 ;  /* 0x00000005ff057e24 */ /* 0x010fe200080e06ff */
        /* <DEDUP_REMOVED lines=13> */
.L_x_4964:
[----:B------:R0:W5:Y:S01]  /*1abe0*/  LDG.E.U8 R17, desc[UR36][R4.64] ;  /* 0x0000002404117981 */ /* 0x000162000c1e1100 */
[----:B------:R-:W-:Y:S05]  /*1abf0*/  BRA `(.L_x_4966) ;  /* 0x0000000c00347947 */ /* 0x000fea0003800000 */
.L_x_4963:
        /* <DEDUP_REMOVED lines=8> */
.L_x_4968:
[----:B------:R0:W5:Y:S01]  /*1ac80*/  LDG.E R17, desc[UR36][R4.64] ;  /* 0x0000002404117981 */ /* 0x000162000c1e1900 */
[----:B------:R-:W-:Y:S05]  /*1ac90*/  BRA `(.L_x_4966) ;  /* 0x0000000c000c7947 */ /* 0x000fea0003800000 */
.L_x_4967:
[----:B------:R0:W5:Y:S01]  /*1aca0*/  LDG.E.S16 R17, desc[UR36][R4.64] ;  /* 0x0000002404117981 */ /* 0x000162000c1e1700 */
[----:B------:R-:W-:Y:S05]  /*1acb0*/  BRA `(.L_x_4966) ;  /* 0x0000000c00047947 */ /* 0x000fea0003800000 */
.L_x_4962:
[----:B------:R-:W-:-:S13]  /*1acc0*/  ISETP.GT.AND P0, PT, R0, 0x6, PT ;  /* 0x000000060000780c */ /* 0x000fda0003f04270 */
[----:B------:R-:W-:Y:S05]  /*1acd0*/  @P0 BRA `(.L_x_4969) ;  /* 0x00000000002c0947 */ /* 0x000fea0003800000 */
[----:B------:R-:W-:-:S13]  /*1ace0*/  ISETP.NE.AND P0, PT, R0, 0x5, PT ;  /* 0x000000050000780c */ /* 0x000fda0003f05270 */
[----:B------:R-:W-:Y:S05]  /*1acf0*/  @!P0 BRA `(.L_x_4970) ;  /* 0x0000000000148947 */ /* 0x000fea0003800000 */
[----:B------:R-:W-:-:S13]  /*1ad00*/  ISETP.NE.AND P0, PT, R0, 0x6, PT ;  /* 0x000000060000780c */ /* 0x000fda0003f05270 */
[----:B------:R-:W-:Y:S05]  /*1ad10*/  @P0 BRA `(.L_x_4965) ;  /* 0x0000000800980947 */ /* 0x000fea0003800000 */
[----:B------:R-:W4:Y:S02]  /*1ad20*/  LDG.E R4, desc[UR36][R4.64] ;  /* 0x0000002404047981 */ /* 0x000f24000c1e1900 */
[----:B----4-:R4:W0:Y:S01]  /*1ad30*/  F2I.FTZ.TRUNC.NTZ R17, R4 ;  /* 0x0000000400117305 */ /* 0x010822000021f100 */
[----:B------:R-:W-:Y:S05]  /*1ad40*/  BRA `(.L_x_4966) ;  /* 0x0000000800e07947 */ /* 0x000fea0003800000 */
.L_x_4970:
[----:B------:R-:W4:Y:S02]  /*1ad50*/  LDG.E.U16 R4, desc[UR36][R4.64] ;  /* 0x0000002404047981 */ /* 0x000f24000c1e1500 */
[----:B----4-:R-:W-:-:S06]  /*1ad60*/  HADD2.F32 R17, -RZ, R4.H0_H0 ;  /* 0x20000004ff117230 */ /* 0x010fcc0000004100 */
[----:B------:R-:W0:Y:S01]  /*1ad70*/  F2I.FTZ.TRUNC.NTZ R17, R17 ;  /* 0x0000001100117305 */ /* 0x000e22000021f100 */
[----:B------:R-:W-:Y:S05]  /*1ad80*/  BRA `(.L_x_4966) ;  /* 0x0000000800d07947 */ /* 0x000fea0003800000 */
.L_x_4969:
        /* <DEDUP_REMOVED lines=9> */
.L_x_4972:
[----:B------:R-:W4:Y:S02]  /*1ae20*/  LDG.E.U16 R4, desc[UR36][R4.64] ;  /* 0x0000002404047981 */ /* 0x000f24000c1e1500 */
[----:B----4-:R-:W-:-:S06]  /*1ae30*/  HADD2.F32 R17, -RZ, R4.H0_H0 ;  /* 0x20000004ff117230 */ /* 0x010fcc0000004100 */
[----:B------:R-:W0:Y:S01]  /*1ae40*/  F2I.FTZ.TRUNC.NTZ R17, R17 ;  /* 0x0000001100117305 */ /* 0x000e22000021f100 */
[----:B------:R-:W-:Y:S05]  /*1ae50*/  BRA `(.L_x_4966) ;  /* 0x00000008009c7947 */ /* 0x000fea0003800000 */
.L_x_4971:
[----:B------:R-:W4:Y:S02]  /*1ae60*/  LDG.E.64 R4, desc[UR36][R4.64] ;  /* 0x0000002404047981 */ /* 0x000f24000c1e1b00 */
[----:B----4-:R0:W4:Y:S01]  /*1ae70*/  F2I.F64.TRUNC R17, R4 ;  /* 0x0000000400117311 */ /* 0x010122000030d100 */
[----:B------:R-:W-:Y:S05]  /*1ae80*/  BRA `(.L_x_4966) ;  /* 0x0000000800907947 */ /* 0x000fea0003800000 */
.L_x_4961:
        /* <DEDUP_REMOVED lines=12> */
.L_x_4975:
[----:B------:R-:W4:Y:S02]  /*1af50*/  LDG.E.64 R4, desc[UR36][R4.64] ;  /* 0x0000002404047981 */ /* 0x000f24000c1e1b00 */
[----:B----4-:R0:W4:Y:S01]  /*1af60*/  F2I.F64.TRUNC R17, R4 ;  /* 0x0000000400117311 */ /* 0x010122000030d100 */
[----:B------:R-:W-:Y:S05]  /*1af70*/  BRA `(.L_x_4966) ;  /* 0x0000000800547947 */ /* 0x000fea0003800000 */
.L_x_4974:
        /* <DEDUP_REMOVED lines=27> */
.L_x_4977:
        /* <DEDUP_REMOVED lines=14> */
.L_x_4976:
[----:B------:R-:W4:Y:S02]  /*1b210*/  LDG.E.U16 R17, desc[UR36][R4.64] ;  /* 0x0000002404117981 */ /* 0x000f24000c1e1500 */
[----:B----4-:R-:W-:-:S06]  /*1b220*/  SHF.L.U32 R17, R17, 0x10, RZ ;  /* 0x0000001011117819 */ /* 0x010fcc00000006ff */
[----:B------:R-:W0:Y:S01]  /*1b230*/  F2I.FTZ.TRUNC.NTZ R17, R17 ;  /* 0x0000001100117305 */ /* 0x000e22000021f100 */
[----:B------:R-:W-:Y:S05]  /*1b240*/  BRA `(.L_x_4966) ;  /* 0x0000000400a07947 */ /* 0x000fea0003800000 */
.L_x_4973:
        /* <DEDUP_REMOVED lines=10> */
.L_x_4980:
        /* <DEDUP_REMOVED lines=21> */
.L_x_4984:
[----:B------:R-:W-:Y:S05]  /*1b440*/  BSYNC B1 ;  /* 0x0000000000017941 */ /* 0x000fea0003800000 */
.L_x_4983:
[----:B------:R-:W-:Y:S01]  /*1b450*/  IMAD.SHL.U32 R3, R3, 0x100000, RZ ;  /* 0x0010000003037824 */ /* 0x000fe200078e00ff */
[----:B------:R-:W-:-:S04]  /*1b460*/  LEA R0, R0, 0x3b800000, 0x17 ;  /* 0x3b80000000007811 */ /* 0x000fc800078eb8ff */
[----:B------:R-:W-:-:S07]  /*1b470*/  LOP3.LUT R17, R0, R3, R17, 0xfe, !PT ;  /* 0x0000000300117212 */ /* 0x000fce00078efe11 */
.L_x_4982:
[----:B------:R-:W-:Y:S05]  /*1b480*/  BSYNC B0 ;  /* 0x0000000000007941 */ /* 0x000fea0003800000 */
.L_x_4981:
[----:B------:R-:W0:Y:S01]  /*1b490*/  F2I.FTZ.TRUNC.NTZ R17, R17 ;  /* 0x0000001100117305 */ /* 0x000e22000021f100 */
[----:B------:R-:W-:Y:S05]  /*1b4a0*/  BRA `(.L_x_4966) ;  /* 0x0000000400087947 */ /* 0x000fea0003800000 */
.L_x_4979:
        /* <DEDUP_REMOVED lines=21> */
.L_x_4988:
[----:B------:R-:W-:Y:S05]  /*1b600*/  BSYNC B1 ;  /* 0x0000000000017941 */ /* 0x000fea0003800000 */
.L_x_4987:
[----:B------:R-:W-:Y:S01]  /*1b610*/  IMAD.SHL.U32 R3, R3, 0x200000, RZ ;  /* 0x0020000003037824 */ /* 0x000fe200078e00ff */
[----:B------:R-:W-:-:S04]  /*1b620*/  LEA R0, R0, 0x37800000, 0x17 ;  /* 0x3780000000007811 */ /* 0x000fc800078eb8ff */
[----:B------:R-:W-:-:S07]  /*1b630*/  LOP3.LUT R17, R0, R3, R17, 0xfe, !PT ;  /* 0x0000000300117212 */ /* 0x000fce00078efe11 */
.L_x_4986:
[----:B------:R-:W-:Y:S05]  /*1b640*/  BSYNC B0 ;  /* 0x0000000000007941 */ /* 0x000fea0003800000 */
.L_x_4985:
[----:B------:R-:W0:Y:S01]  /*1b650*/  F2I.FTZ.TRUNC.NTZ R17, R17 ;  /* 0x0000001100117305 */ /* 0x000e22000021f100 */
[----:B------:R-:W-:Y:S05]  /*1b660*/  BRA `(.L_x_4966) ;  /* 0x0000000000987947 */ /* 0x000fea0003800000 */
.L_x_4978:
        /* <DEDUP_REMOVED lines=14> */
.L_x_4992:
[----:B------:R-:W-:Y:S05]  /*1b750*/  BSYNC B0 ;  /* 0x0000000000007941 */ /* 0x000fea0003800000 */
.L_x_4991:
[----:B------:R-:W0:Y:S01]  /*1b760*/  F2I.FTZ.TRUNC.NTZ R17, R17 ;  /* 0x0000001100117305 */ /* 0x000e22000021f100 */
[----:B------:R-:W-:Y:S05]  /*1b770*/  BRA `(.L_x_4966) ;  /* 0x0000000000547947 */ /* 0x000fea0003800000 */
.L_x_4965:
        /* <DEDUP_REMOVED lines=17> */
.L_x_4993:
[----:B------:R-:W-:Y:S05]  /*1b890*/  BRA `(.L_x_4966) ;  /* 0x00000000000c7947 */ /* 0x000fea0003800000 */
.L_x_4990:
[----:B------:R0:W5:Y:S01]  /*1b8a0*/  LDG.E R17, desc[UR36][R4.64] ;  /* 0x0000002404117981 */ /* 0x000162000c1e1900 */
[----:B------:R-:W-:Y:S05]  /*1b8b0*/  BRA `(.L_x_4966) ;  /* 0x0000000000047947 */ /* 0x000fea0003800000 */
.L_x_4989:
[----:B------:R0:W5:Y:S02]  /*1b8c0*/  LDG.E R17, desc[UR36][R4.64] ;  /* 0x0000002404117981 */ /* 0x000164000c1e1900 */
.L_x_4966:
[----:B------:R-:W1:Y:S01]  /*1b8d0*/  LDC.U8 R3, c[0x0][0x615] ;  /* 0x00018540ff037b82 */ /* 0x000e620000000000 */
[----:B------:R-:W-:Y:S02]  /*1b8e0*/  ULDC.64 UR4, c[0x0][0x5c8] ;  /* 0x0001720000047ab9 */ /* 0x000fe40000000a00 */
[----:B0---4-:R-:W-:-:S05]  /*1b8f0*/  IADD3 R4, P0, R16, UR4, RZ ;  /* 0x0000000410047c10 */ /* 0x011fca000ff1e0ff */
        /* <DEDUP_REMOVED lines=14> */
.L_x_4997:
[----:B------:R0:W5:Y:S01]  /*1b9e0*/  LDG.E.U8 R16, desc[UR36][R4.64] ;  /* 0x0000002404107981 */ /* 0x000162000c1e1100 */
[----:B------:R-:W-:Y:S05]  /*1b9f0*/  BRA `(.L_x_4999) ;  /* 0x0000000c00347947 */ /* 0x000fea0003800000 */
.L_x_4996:
        /* <DEDUP_REMOVED lines=8> */
.L_x_5001:
[----:B------:R0:W5:Y:S01]  /*1ba80*/  LDG.E R16, desc[UR36][R4.64] ;  /* 0x0000002404107981 */ /* 0x000162000c1e1900 */
[----:B------:R-:W-:Y:S05]  /*1ba90*/  BRA `(.L_x_4999) ;  /* 0x0000000c000c7947 */ /* 0x000fea0003800000 */
.L_x_5000:
[----:B------:R0:W5:Y:S01]  /*1baa0*/  LDG.E.S16 R16, desc[UR36][R4.64] ;  /* 0x0000002404107981 */ /* 0x000162000c1e1700 */
[----:B------:R-:W-:Y:S05]  /*1bab0*/  BRA `(.L_x_4999) ;  /* 0x0000000c00047947 */ /* 0x000fea0003800000 */
.L_x_4995:
[----:B------:R-:W-:-:S13]  /*1bac0*/  ISETP.GT.AND P0, PT, R0, 0x6, PT ;  /* 0x000000060000780c */ /* 0x000fda0003f04270 */
[----:B------:R-:W-:Y:S05]  /*1bad0*/  @P0 BRA `(.L_x_5002) ;  /* 0x00000000002c0947 */ /* 0x000fea0003800000 */
[----:B------:R-:W-:-:S13]  /*1bae0*/  ISETP.NE.AND P0, PT, R0, 0x5, PT ;  /* 0x000000050000780c */ /* 0x000fda0003f05270 */
[----:B------:R-:W-:Y:S05]  /*1baf0*/  @!P0 BRA `(.L_x_5003) ;  /* 0x0000000000148947 */ /* 0x000fea0003800000 */
[----:B------:R-:W-:-:S13]  /*1bb00*/  ISETP.NE.AND P0, PT, R0, 0x6, PT ;  /* 0x000000060000780c */ /* 0x000fda0003f05270 */
[----:B------:R-:W-:Y:S05]  /*1bb10*/  @P0 BRA `(.L_x_4998) ;  /* 0x0000000800980947 */ /* 0x000fea0003800000 */
[----:B------:R-:W4:Y:S02]  /*1bb20*/  LDG.E R4, desc[UR36][R4.64] ;  /* 0x0000002404047981 */ /* 0x000f24000c1e1900 */
[----:B----4-:R0:W1:Y:S01]  /*1bb30*/  F2I.FTZ.TRUNC.NTZ R16, R4 ;  /* 0x0000000400107305 */ /* 0x010062000021f100 */
[----:B------:R-:W-:Y:S05]  /*1bb40*/  BRA `(.L_x_4999) ;  /* 0x0000000800e07947 */ /* 0x000fea0003800000 */
.L_x_5003:
[----:B------:R-:W4:Y:S02]  /*1bb50*/  LDG.E.U16 R4, desc[UR36][R4.64] ;  /* 0x0000002404047981 */ /* 0x000f24000c1e1500 */
[----:B----4-:R-:W-:-:S06]  /*1bb60*/  HADD2.F32 R16, -RZ, R4.H0_H0 ;  /* 0x20000004ff107230 */ /* 0x010fcc0000004100 */
[----:B------:R-:W0:Y:S01]  /*1bb70*/  F2I.FTZ.TRUNC.NTZ R16, R16 ;  /* 0x0000001000107305 */ /* 0x000e22000021f100 */
[----:B------:R-:W-:Y:S05]  /*1bb80*/  BRA `(.L_x_4999) ;  /* 0x0000000800d07947 */ /* 0x000fea0003800000 */
.L_x_5002:
[----:B------:R-:W-:-:S13]  /*1bb90*/  ISETP.NE.AND P0, PT, R0, 0x7, PT ;  /* 0x000000070000780c */ /* 0x000fda0003f05270 */
[----:B------:R-:W-:Y:S05]  /*1bba0*/  @!P0 BRA `(.L_x_5004) ;  /* 0x00000000002c8947 */ /* 0x000fea0003800000 */
[----:B------:R-:W-:-:S13]  /*1bbb0*/  ISETP.NE.AND P0, PT, R0, 0x8, PT ;  /* 0x000000080000780c */ /* 0x000fda0003f05270 */
[----:B------:R-:W-:Y:S05]  /*1bbc0*/  @!P0 BRA `(.L_x_5005) ;  /* 0x0000000000148947 */ /* 0x000fea0003800000 */
[----:B------:R-:W-:-:S13]  /*1bbd0*/  ISETP.NE.AND P0, PT, R0, 0x9, PT ;  /* 0x000000090000780c */ /* 0x000fda0003f05270 */
[----:B------:R-:W-:Y:S05]  /*1bbe0*/  @P0 BRA `(.L_x_4998) ;  /* 0x0000000800640947 */ /* 0x000fea0003800000 */
[----:B------:R-:W4:Y:S02]  /*1bbf0*/  LDG.E R4, desc[UR36][R4.64] ;  /* 0x0000002404047981 */ /* 0x000f24000c1e1900 */
[----:B----4-:R0:W1:Y:S01]  /*1bc00*/  F2I.FTZ.TRUNC.NTZ R16, R4 ;  /* 0x0000000400107305 */ /* 0x010062000021f100 */
[----:B------:R-:W-:Y:S05]  /*1bc10*/  BRA `(.L_x_4999) ;  /* 0x0000000800ac7947 */ /* 0x000fea0003800000 */
.L_x_5005:
[----:B------:R-:W4:Y:S02]  /*1bc20*/  LDG.E.U16 R4, desc[UR36][R4.64] ;  /* 0x0000002404047981 */ /* 0x000f24000c1e1500 */
[----:B----4-:R-:W-:-:S06]  /*1bc30*/  HADD2.F32 R16, -RZ, R4.H0_H0 ;  /* 0x20000004ff107230 */ /* 0x010fcc0000004100 */
[----:B------:R-:W0:Y:S01]  /*1bc40*/  F2I.FTZ.TRUNC.NTZ R16, R16 ;  /* 0x0000001000107305 */ /* 0x000e22000021f100 */
[----:B------:R-:W-:Y:S05]  /*1bc50*/  BRA `(.L_x_4999) ;  /* 0x00000008009c7947 */ /* 0x000fea0003800000 */
.L_x_5004:
[----:B------:R-:W4:Y:S02]  /*1bc60*/  LDG.E.64 R4, desc[UR36][R4.64] ;  /* 0x0000002404047981 */ /* 0x000f24000c1e1b00 */
[----:B----4-:R0:W1:Y:S01]  /*1bc70*/  F2I.F64.TRUNC R16, R4 ;  /* 0x0000000400107311 */ /* 0x010062000030d100 */
[----:B------:R-:W-:Y:S05]  /*1bc80*/  BRA `(.L_x_4999) ;  /* 0x0000000800907947 */ /* 0x000fea0003800000 */
.L_x_4994:
        /* <DEDUP_REMOVED lines=12> */
.L_x_5008:
[----:B------:R-:W4:Y:S02]  /*1bd50*/  LDG.E.64 R4, desc[UR36][R4.64] ;  /* 0x0000002404047981 */ /* 0x000f24000c1e1b00 */
[----:B----4-:R0:W1:Y:S01]  /*1bd60*/  F2I.F64.TRUNC R16, R4 ;  /* 0x0000000400107311 */ /* 0x010062000030d100 */
[----:B------:R-:W-:Y:S05]  /*1bd70*/  BRA `(.L_x_4999) ;  /* 0x0000000800547947 */ /* 0x000fea0003800000 */
.L_x_5007:
        /* <DEDUP_REMOVED lines=27> */
.L_x_5010:
        /* <DEDUP_REMOVED lines=14> */
.L_x_5009:
[----:B------:R-:W4:Y:S02]  /*1c010*/  LDG.E.U16 R16, desc[UR36][R4.64] ;  /* 0x0000002404107981 */ /* 0x000f24000c1e1500 */
[----:B----4-:R-:W-:-:S06]  /*1c020*/  IMAD.U32 R16, R16, 0x10000, RZ ;  /* 0x0001000010107824 */ /* 0x010fcc00078e00ff */
[----:B------:R-:W0:Y:S01]  /*1c030*/  F2I.FTZ.TRUNC.NTZ R16, R16 ;  /* 0x0000001000107305 */ /* 0x000e22000021f100 */
[----:B------:R-:W-:Y:S05]  /*1c040*/  BRA `(.L_x_4999) ;  /* 0x0000000400a07947 */ /* 0x000fea0003800000 */
.L_x_5006:
        /* <DEDUP_REMOVED lines=10> */
.L_x_5013:
        /* <DEDUP_REMOVED lines=21> */
.L_x_5017:
[----:B------:R-:W-:Y:S05]  /*1c240*/  BSYNC B1 ;  /* 0x0000000000017941 */ /* 0x000fea0003800000 */
.L_x_5016:
[----:B------:R-:W-:Y:S01]  /*1c250*/  IMAD.SHL.U32 R3, R3, 0x100000, RZ ;  /* 0x0010000003037824 */ /* 0x000fe200078e00ff */
[----:B------:R-:W-:-:S04]  /*1c260*/  LEA R5, R0, 0x3b800000, 0x17 ;  /* 0x3b80000000057811 */ /* 0x000fc800078eb8ff */
[----:B------:R-:W-:-:S07]  /*1c270*/  LOP3.LUT R16, R5, R3, R16, 0xfe, !PT ;  /* 0x0000000305107212 */ /* 0x000fce00078efe10 */
.L_x_5015:
[----:B------:R-:W-:Y:S05]  /*1c280*/  BSYNC B0 ;  /* 0x0000000000007941 */ /* 0x000fea0003800000 */
.L_x_5014:
[----:B------:R-:W1:Y:S01]  /*1c290*/  F2I.FTZ.TRUNC.NTZ R16, R16 ;  /* 0x0000001000107305 */ /* 0x000e62000021f100 */
[----:B------:R-:W-:Y:S05]  /*1c2a0*/  BRA `(.L_x_4999) ;  /* 0x0000000400087947 */ /* 0x000fea0003800000 */
.L_x_5012:
        /* <DEDUP_REMOVED lines=21> */
.L_x_5021:
[----:B------:R-:W-:Y:S05]  /*1c400*/  BSYNC B1 ;  /* 0x0000000000017941 */ /* 0x000fea0003800000 */
.L_x_5020:
[----:B------:R-:W-:Y:S01]  /*1c410*/  IMAD.SHL.U32 R3, R3, 0x200000, RZ ;  /* 0x0020000003037824 */ /* 0x000fe200078e00ff */
[----:B------:R-:W-:-:S04]  /*1c420*/  LEA R5, R0, 0x37800000, 0x17 ;  /* 0x3780000000057811 */ /* 0x000fc800078eb8ff */
[----:B------:R-:W-:-:S07]  /*1c430*/  LOP3.LUT R16, R5, R3, R16, 0xfe, !PT ;  /* 0x0000000305107212 */ /* 0x000fce00078efe10 */
.L_x_5019:
[----:B------:R-:W-:Y:S05]  /*1c440*/  BSYNC B0 ;  /* 0x0000000000007941 */ /* 0x000fea0003800000 */
.L_x_5018:
[----:B------:R-:W4:Y:S01]  /*1c450*/  F2I.FTZ.TRUNC.NTZ R16, R16 ;  /* 0x0000001000107305 */ /* 0x000f22000021f100 */
[----:B------:R-:W-:Y:S05]  /*1c460*/  BRA `(.L_x_4999) ;  /* 0x0000000000987947 */ /* 0x000fea0003800000 */
.L_x_5011:
        /* <DEDUP_REMOVED lines=14> */
.L_x_5025:
[----:B------:R-:W-:Y:S05]  /*1c550*/  BSYNC B0 ;  /* 0x0000000000007941 */ /* 0x000fea0003800000 */
.L_x_5024:
[----:B------:R-:W0:Y:S01]  /*1c560*/  F2I.FTZ.TRUNC.NTZ R16, R16 ;  /* 0x0000001000107305 */ /* 0x000e22000021f100 */
[----:B------:R-:W-:Y:S05]  /*1c570*/  BRA `(.L_x_4999) ;  /* 0x0000000000547947 */ /* 0x000fea0003800000 */
.L_x_4998:
        /* <DEDUP_REMOVED lines=17> */
.L_x_5026:
[----:B------:R-:W-:Y:S05]  /*1c690*/  BRA `(.L_x_4999) ;  /* 0x00000000000c7947 */ /* 0x000fea0003800000 */
.L_x_5023:
[----:B------:R0:W5:Y:S01]  /*1c6a0*/  LDG.E R16, desc[UR36][R4.64] ;  /* 0x0000002404107981 */ /* 0x000162000c1e1900 */
[----:B------:R-:W-:Y:S05]  /*1c6b0*/  BRA `(.L_x_4999) ;  /* 0x0000000000047947 */ /* 0x000fea0003800000 */
.L_x_5022:
[----:B------:R0:W5:Y:S02]  /*1c6c0*/  LDG.E R16, desc[UR36][R4.64] ;  /* 0x0000002404107981 */ /* 0x000164000c1e1900 */
.L_x_4999:
[----:B------:R-:W-:Y:S01]  /*1c6d0*/  ULDC.64 UR4, c[0x4][0x148] ;  /* 0x0100520000047ab9 */ /* 0x000fe20000000a00 */
[----:B------:R-:W-:Y:S01]  /*1c6e0*/  BSSY B6, `(.L_x_5027) ;  /* 0x0000016000067945 */ /* 0x000fe20003800000 */
[----:B------:R-:W-:Y:S01]  /*1c6f0*/  ISETP.NE.U32.AND P0, PT, RZ, UR4, PT ;  /* 0x00000004ff007c0c */ /* 0x000fe2000bf05070 */
[----:B------:R-:W-:Y:S02]  /*1c700*/  ULDC UR4, c[0x0][0x5d0] ;  /* 0x0001740000047ab9 */ /* 0x000fe40000000800 */
[----:B---3-5:R-:W-:Y:S02]  /*1c710*/  ISETP.EQ.AND P1, PT, R22, UR4, PT ;  /* 0x0000000416007c0c */ /* 0x028fe4000bf22270 */
[----:B------:R-:W-:-:S13]  /*1c720*/  ISETP.NE.AND.EX P0, PT, RZ, UR5, PT, P0 ;  /* 0x00000005ff007c0c */ /* 0x000fda000bf05300 */
[----:B------:R-:W-:Y:S05]  /*1c730*/  @P0 BRA P1, `(.L_x_5028) ;  /* 0x0000000000400947 */ /* 0x000fea0000800000 */
[----:B0-----:R-:W-:Y:S01]  /*1c740*/  MOV R0, 0x0 ;  /* 0x0000000000007802 */ /* 0x001fe20000000f00 */
[----:B------:R-:W-:Y:S01]  /*1c750*/  ULDC.64 UR4, c[0x4][0x128] ;  /* 0x01004a0000047ab9 */ /* 0x000fe20000000a00 */
[----:B------:R-:W-:Y:S01]  /*1c760*/  ULDC.64 UR6, c[0x4][0x8] ;  /* 0x0100020000067ab9 */ /* 0x000fe20000000a00 */
[----:B------:R-:W-:Y:S01]  /*1c770*/  MOV R4, UR4 ;  /* 0x0000000400047c02 */ /* 0x000fe20008000f00 */
        /* <DEDUP_REMOVED lines=12> */
.L_x_5028:
[----:B------:R-:W-:Y:S05]  /*1c840*/  BSYNC B6 ;  /* 0x0000000000067941 */ /* 0x000fea0003800000 */
.L_x_5027:
        /* <DEDUP_REMOVED lines=23> */
.L_x_5030:
[----:B------:R-:W-:Y:S05]  /*1c9c0*/  BSYNC B6 ;  /* 0x0000000000067941 */ /* 0x000fea0003800000 */
.L_x_5029:
[----:B0-2---:R-:W-:Y:S01]  /*1c9d0*/  IMAD.IADD R0, R17, 0x1, -R2 ;  /* 0x0000000111007824 */ /* 0x005fe200078e0a02 */
        /* <DEDUP_REMOVED lines=25> */
.L_x_5032:
[----:B------:R-:W-:Y:S05]  /*1cb70*/  BSYNC B6 ;  /* 0x0000000000067941 */ /* 0x000fea0003800000 */
.L_x_5031:
[----:B------:R-:W0:Y:S01]  /*1cb80*/  LDC.64 R4, c[0x0][0x5e0] ;  /* 0x00017800ff047b82 */ /* 0x000e220000000a00 */
[----:B-1--4-:R-:W-:Y:S02]  /*1cb90*/  SHF.R.S32.HI R3, RZ, 0x1f, R16 ;  /* 0x0000001fff037819 */ /* 0x012fe40000011410 */
        /* <DEDUP_REMOVED lines=12> */
[----:B------:R-:W-:Y:S02]  /*1cc60*/  IADD3 R3, R27, R3, RZ ;  /* 0x000000031b037210 */ /* 0x000fe40007ffe0ff */
[----:B------:R-:W-:-:S07]  /*1cc70*/  CS2R R20, SRZ ;  /* 0x0000000000147805 */ /* 0x000fce000001ff00 */
.L_x_5037:
        /* <DEDUP_REMOVED lines=12> */
.L_x_5035:
        /* <DEDUP_REMOVED lines=19> */
.L_x_5036:
[----:B------:R-:W-:Y:S05]  /*1ce70*/  BSYNC B1 ;  /* 0x0000000000017941 */ /* 0x000fea0003800000 */
.L_x_5034:
        /* <DEDUP_REMOVED lines=21> */
.L_x_5033:
        /* <DEDUP_REMOVED lines=18> */
.L_x_5042:
        /* <DEDUP_REMOVED lines=24> */
.L_x_5041:
[----:B------:R-:W-:Y:S05]  /*1d270*/  BSYNC B7 ;  /* 0x0000000000077941 */ /* 0x000fea0003800000 */
.L_x_5040:
[----:B------:R-:W-:-:S04]  /*1d280*/  IADD3 R16, P0, R16, 0x4, RZ ;  /* 0x0000000410107810 */ /* 0x000fc80007f1e0ff */
[----:B------:R-:W-:Y:S02]  /*1d290*/  IADD3.X R17, RZ, R17, RZ, P0, !PT ;  /* 0x00000011ff117210 */ /* 0x000fe400007fe4ff */
[----:B------:R-:W-:-:S04]  /*1d2a0*/  ISETP.GE.U32.AND P0, PT, R16, R23, PT ;  /* 0x000000171000720c */ /* 0x000fc80003f06070 */
[----:B------:R-:W-:-:S13]  /*1d2b0*/  ISETP.GE.U32.AND.EX P0, PT, R17, R22, PT, P0 ;  /* 0x000000161100720c */ /* 0x000fda0003f06100 */
[----:B------:R-:W-:Y:S05]  /*1d2c0*/  @!P0 BRA `(.L_x_5042) ;  /* 0xfffffffc00888947 */ /* 0x000fea000383ffff */
.L_x_5039:
[----:B------:R-:W-:Y:S05]  /*1d2d0*/  BSYNC B6 ;  /* 0x0000000000067941 */ /* 0x000fea0003800000 */
.L_x_5038:
        /* <DEDUP_REMOVED lines=14> */
.L_x_5046:
[----:B------:R-:W-:Y:S01]  /*1d3c0*/  STG.E.U8 desc[UR36][R18.64], RZ ;  /* 0x000000ff12007986 */ /* 0x000fe2000c101124 */
[----:B------:R-:W-:Y:S05]  /*1d3d0*/  EXIT ;  /* 0x000000000000794d */ /* 0x000fea0003800000 */
.L_x_5045:
        /* <DEDUP_REMOVED lines=8> */
.L_x_5049:
[----:B------:R-:W-:Y:S01]  /*1d460*/  STG.E desc[UR36][R18.64], RZ ;  /* 0x000000ff12007986 */ /* 0x000fe2000c101924 */
[----:B------:R-:W-:Y:S05]  /*1d470*/  EXIT ;  /* 0x000000000000794d */ /* 0x000fea0003800000 */
.L_x_5048:
[----:B------:R-:W-:Y:S01]  /*1d480*/  STG.E.U16 desc[UR36][R18.64], RZ ;  /* 0x000000ff12007986 */ /* 0x000fe2000c101524 */
[----:B------:R-:W-:Y:S05]  /*1d490*/  EXIT ;  /* 0x000000000000794d */ /* 0x000fea0003800000 */
.L_x_5044:
        /* <DEDUP_REMOVED lines=8> */
.L_x_5051:
[----:B------:R-:W-:Y:S01]  /*1d520*/  STG.E.U16 desc[UR36][R18.64], RZ ;  /* 0x000000ff12007986 */ /* 0x000fe2000c101524 */
[----:B------:R-:W-:Y:S05]  /*1d530*/  EXIT ;  /* 0x000000000000794d */ /* 0x000fea0003800000 */
.L_x_5050:
        /* <DEDUP_REMOVED lines=8> */
.L_x_5053:
[----:B------:R-:W-:Y:S01]  /*1d5c0*/  STG.E desc[UR36][R18.64], RZ ;  /* 0x000000ff12007986 */ /* 0x000fe2000c101924 */
[----:B------:R-:W-:Y:S05]  /*1d5d0*/  EXIT ;  /* 0x000000000000794d */ /* 0x000fea0003800000 */
.L_x_5052:
[----:B------:R-:W-:Y:S01]  /*1d5e0*/  STG.E.64 desc[UR36][R18.64], RZ ;  /* 0x000000ff12007986 */ /* 0x000fe2000c101b24 */
[----:B------:R-:W-:Y:S05]  /*1d5f0*/  EXIT ;  /* 0x000000000000794d */ /* 0x000fea0003800000 */
.L_x_5043:
        /* <DEDUP_REMOVED lines=10> */
.L_x_5056:
[----:B------:R-:W-:Y:S01]  /*1d6a0*/  STG.E.128 desc[UR36][R18.64], RZ ;  /* 0x000000ff12007986 */ /* 0x000fe2000c101d24 */
[----:B------:R-:W-:Y:S05]  /*1d6b0*/  EXIT ;  /* 0x000000000000794d */ /* 0x000fea0003800000 */
.L_x_5055:
        /* <DEDUP_REMOVED lines=8> */
.L_x_5058:
[----:B------:R-:W-:Y:S01]  /*1d740*/  STG.E.U8 desc[UR36][R18.64], RZ ;  /* 0x000000ff12007986 */ /* 0x000fe2000c101124 */
[----:B------:R-:W-:Y:S05]  /*1d750*/  EXIT ;  /* 0x000000000000794d */ /* 0x000fea0003800000 */
.L_x_5057:
[----:B------:R-:W-:Y:S01]  /*1d760*/  STG.E.U16 desc[UR36][R18.64], RZ ;  /* 0x000000ff12007986 */ /* 0x000fe2000c101524 */
[----:B------:R-:W-:Y:S05]  /*1d770*/  EXIT ;  /* 0x000000000000794d */ /* 0x000fea0003800000 */
.L_x_5054:
        /* <DEDUP_REMOVED lines=10> */
.L_x_5061:
[----:B------:R-:W-:Y:S01]  /*1d820*/  STG.E.U8 desc[UR36][R18.64], RZ ;  /* 0x000000ff12007986 */ /* 0x000fe2000c101124 */
[----:B------:R-:W-:Y:S05]  /*1d830*/  EXIT ;  /* 0x000000000000794d */ /* 0x000fea0003800000 */
.L_x_5060:
[----:B------:R-:W-:Y:S01]  /*1d840*/  STG.E.U8 desc[UR36][R18.64], RZ ;  /* 0x000000ff12007986 */ /* 0x000fe2000c101124 */
[----:B------:R-:W-:Y:S05]  /*1d850*/  EXIT ;  /* 0x000000000000794d */ /* 0x000fea0003800000 */
.L_x_5059:
[----:B------:R-:W-:-:S13]  /*1d860*/  ISETP.NE.AND P0, PT, R0, 0x1c, PT ;  /* 0x0000001c0000780c */ /* 0x000fda0003f05270 */
[----:B------:R-:W-:Y:S05]  /*1d870*/  @!P0 BRA `(.L_x_5062) ;  /* 0x0000000000608947 */ /* 0x000fea0003800000 */
[----:B------:R-:W-:-:S13]  /*1d880*/  ISETP.NE.AND P0, PT, R0, 0x1d, PT ;  /* 0x0000001d0000780c */ /* 0x000fda0003f05270 */
[----:B------:R-:W-:Y:S05]  /*1d890*/  @!P0 BRA `(.L_x_5063) ;  /* 0x0000000000508947 */ /* 0x000fea0003800000 */
[----:B------:R-:W-:-:S13]  /*1d8a0*/  ISETP.NE.AND P0, PT, R0, 0x2c, PT ;  /* 0x0000002c0000780c */ /* 0x000fda0003f05270 */
[----:B------:R0:W-:Y:S01]  /*1d8b0*/  @!P0 STG.E.U8 desc[UR36][R18.64], RZ ;  /* 0x000000ff12008986 */ /* 0x0001e2000c101124 */
[----:B------:R-:W-:Y:S05]  /*1d8c0*/  @!P0 EXIT ;  /* 0x000000000000894d */ /* 0x000fea0003800000 */
.L_x_5047:
        /* <DEDUP_REMOVED lines=16> */
.L_x_5064:
[----:B------:R-:W-:Y:S05]  /*1d9d0*/  EXIT ;  /* 0x000000000000794d */ /* 0x000fea0003800000 */
.L_x_5063:
[----:B------:R-:W-:Y:S01]  /*1d9e0*/  STG.E.64 desc[UR36][R18.64], RZ ;  /* 0x000000ff12007986 */ /* 0x000fe2000c101b24 */
[----:B------:R-:W-:Y:S05]  /*1d9f0*/  EXIT ;  /* 0x000000000000794d */ /* 0x000fea0003800000 */
.L_x_5062:
[----:B------:R-:W-:Y:S01]  /*1da00*/  STG.E desc[UR36][R18.64], RZ ;  /* 0x000000ff12007986 */ /* 0x000fe2000c101924 */
[----:B------:R-:W-:Y:S05]  /*1da10*/  EXIT ;  /* 0x000000000000794d */ /* 0x000fea0003800000 */
        .weak           $__internal_12_$__cuda_sm20_div_s64
        .type           $__internal_12_$__cuda_sm20_div_s64,@function
        .size           $__internal_12_$__cuda_sm20_div_s64,(.L_x_32192 - $__internal_12_$__cuda_sm20_div_s64)
$__internal_12_$__cuda_sm20_div_s64:
        /* <DEDUP_REMOVED lines=28> */
[----:B------:R-:W-:Y:S01]  /*1dbe0*/  IADD3 R6, P0, RZ, -R32, RZ ;  /* 0x80000020ff067210 */ /* 0x000fe20007f1e0ff */
[----:B------:R-:W-:Y:S02]  /*1dbf0*/  IMAD.MOV.U32 R33, RZ, RZ, RZ ;  /* 0x000000ffff217224 */ /* 0x000fe400078e00ff */
        /* <DEDUP_REMOVED lines=12> */
[----:B------:R-:W-:-:S03]  /*1dcc0*/  IADD3.X R7, RZ, RZ, R7, P2, P1 ;  /* 0x000000ffff077210 */ /* 0x000fc600017e2407 */
        /* <DEDUP_REMOVED lines=24> */
[----:B------:R-:W-:Y:S02]  /*1de50*/  ISETP.GE.U32.AND.EX P0, PT, R11, R13, PT, P1 ;  /* 0x0000000d0b00720c */ /* 0x000fe40003f06110 */
[----:B------:R-:W-:Y:S01]  /*1de60*/  LOP3.LUT R8, R5, R3, RZ, 0x3c, !PT ;  /* 0x0000000305087212 */ /* 0x000fe200078e3cff */
[----:B------:R-:W-:Y:S01]  /*1de70*/  IMAD.X R7, RZ, RZ, R10, P2 ;  /* 0x000000ffff077224 */ /* 0x000fe200010e060a */
[----:B------:R-:W-:Y:S02]  /*1de80*/  SEL R6, R6, R9, P0 ;  /* 0x0000000906067207 */ /* 0x000fe40000000000 */
[----:B------:R-:W-:Y:S02]  /*1de90*/  ISETP.GE.AND P1, PT, R8, RZ, PT ;  /* 0x000000ff0800720c */ /* 0x000fe40003f26270 */
[----:B------:R-:W-:Y:S02]  /*1dea0*/  SEL R10, R7, R10, P0 ;  /* 0x0000000a070a7207 */ /* 0x000fe40000000000 */
[----:B------:R-:W-:-:S02]  /*1deb0*/  IADD3 R7, P2, RZ, -R6, RZ ;  /* 0x80000006ff077210 */ /* 0x000fc40007f5e0ff */
[----:B------:R-:W-:Y:S02]  /*1dec0*/  ISETP.NE.U32.AND P0, PT, R4, RZ, PT ;  /* 0x000000ff0400720c */ /* 0x000fe40003f05070 */
[----:B------:R-:W-:Y:S01]  /*1ded0*/  SEL R7, R7, R6, !P1 ;  /* 0x0000000607077207 */ /* 0x000fe20004800000 */
[----:B------:R-:W-:Y:S01]  /*1dee0*/  IMAD.X R9, RZ, RZ, ~R10, P2 ;  /* 0x000000ffff097224 */ /* 0x000fe200010e0e0a */
[----:B------:R-:W-:Y:S01]  /*1def0*/  ISETP.NE.AND.EX P0, PT, R5, RZ, PT, P0 ;  /* 0x000000ff0500720c */ /* 0x000fe20003f05300 */
[----:B------:R-:W-:-:S03]  /*1df00*/  IMAD.MOV.U32 R6, RZ, RZ, R0 ;  /* 0x000000ffff067224 */ /* 0x000fc600078e0000 */
[----:B------:R-:W-:Y:S01]  /*1df10*/  SEL R4, R7, 0xffffffff, P0 ;  /* 0xffffffff07047807 */ /* 0x000fe20000000000 */
[----:B------:R-:W-:Y:S01]  /*1df20*/  IMAD.MOV.U32 R7, RZ, RZ, 0x0 ;  /* 0x00000000ff077424 */ /* 0x000fe200078e00ff */
[----:B------:R-:W-:-:S04]  /*1df30*/  SEL R9, R9, R10, !P1 ;  /* 0x0000000a09097207 */ /* 0x000fc80004800000 */
[----:B------:R-:W-:Y:S01]  /*1df40*/  SEL R5, R9, 0xffffffff, P0 ;  /* 0xffffffff09057807 */ /* 0x000fe20000000000 */
[----:B------:R-:W-:Y:S06]  /*1df50*/  RET.REL.NODEC R6 `(_ZN2at6native18elementwise_kernelILi128ELi4EZNS0_15gpu_kernel_implIZZZNS0_67_GLOBAL__N__bb565c37_34_ValidateCompressedIndicesKernel_cu_33a4b88b42_validate_compressed_sparse_indices_kernelILNS3_8CDimNameE1ENS3_18CUDAKernelLauncherENS3_14EmptyVecKernelENS3_8DummyVecELm0EEEvRKNS_6TensorESB_lllENKUlvE1_clEvENKUlvE_clEvEUliiiiiE_EEvRNS_18TensorIteratorBaseERKT_EUliE_EEviT1_) ;  /* 0xfffffe2006287950 */ /* 0x000fec0003c3ffff */
.L_x_5065:
        /* <DEDUP_REMOVED lines=10> */
.L_x_32192:


//--------------------- .text._ZN2at6native27unrolled_elementwise_kernelIZZZNS0_67_GLOBAL__N__bb565c37_34_ValidateCompressedIndicesKernel_cu_33a4b88b42_validate_compressed_sparse_indices_kernelILNS2_8CDimNameE1ENS2_18CUDAKernelLauncherENS2_14EmptyVecKernelENS2_8DummyVecELm0EEEvRKNS_6TensorESA_lllENKUlvE1_clEvENKUlvE_clEvEUliiiiiE_St5arrayIPcLm6EELi4E23TrivialOffsetCalculatorILi5EjESH_ILi1EjENS0_6memory12LoadWithCastILi5EEENSK_13StoreWithCastILi1EEEEEviT_T0_T2_T3_T4_T5_ --------------------------
	.section	.text._ZN2at6native27unrolled_elementwise_kernelIZZZNS0_67_GLOBAL__N__bb565c37_34_ValidateCompressedIndicesKernel_cu_33a4b88b42_validate_compressed_sparse_indices_kernelILNS2_8CDimNameE1ENS2_18CUDAKernelLauncherENS2_14EmptyVecKernelENS2_8DummyVecELm0EEEvRKNS_6TensorESA_lllENKUlvE1_clEvENKUlvE_clEvEUliiiiiE_St5arrayIPcLm6EELi4E23TrivialOffsetCalculatorILi5EjESH_ILi1EjENS0_6memory12LoadWithCastILi5EEENSK_13StoreWithCastILi1EEEEEviT_T0_T2_T3_T4_T5_,"ax",@progbits
	.align	128
        .global         _ZN2at6native27unrolled_elementwise_kernelIZZZNS0_67_GLOBAL__N__bb565c37_34_ValidateCompressedIndicesKernel_cu_33a4b88b42_validate_compressed_sparse_indices_kernelILNS2_8CDimNameE1ENS2_18CUDAKernelLauncherENS2_14EmptyVecKernelENS2_8DummyVecELm0EEEvRKNS_6TensorESA_lllENKUlvE1_clEvENKUlvE_clEvEUliiiiiE_St5arrayIPcLm6EELi4E23TrivialOffsetCalculatorILi5EjESH_ILi1EjENS0_6memory12LoadWithCastILi5EEENSK_13StoreWithCastILi1EEEEEviT_T0_T2_T3_T4_T5_
        .type           _ZN2at6native27unrolled_elementwise_kernelIZZZNS0_67_GLOBAL__N__bb565c37_34_ValidateCompressedIndicesKernel_cu_33a4b88b42_validate_compressed_sparse_indices_kernelILNS2_8CDimNameE1ENS2_18CUDAKernelLauncherENS2_14EmptyVecKernelENS2_8DummyVecELm0EEEvRKNS_6TensorESA_lllENKUlvE1_clEvENKUlvE_clEvEUliiiiiE_St5arrayIPcLm6EELi4E23TrivialOffsetCalculatorILi5EjESH_ILi1EjENS0_6memory12LoadWithCastILi5EEENSK_13StoreWithCastILi1EEEEEviT_T0_T2_T3_T4_T5_,@function
        .size           _ZN2at6native27unrolled_elementwise_kernelIZZZNS0_67_GLOBAL__N__bb565c37_34_ValidateCompressedIndicesKernel_cu_33a4b88b42_validate_compressed_sparse_indices_kernelILNS2_8CDimNameE1ENS2_18CUDAKernelLauncherENS2_14EmptyVecKernelENS2_8DummyVecELm0EEEvRKNS_6TensorESA_lllENKUlvE1_clEvENKUlvE_clEvEUliiiiiE_St5arrayIPcLm6EELi4E23TrivialOffsetCalculatorILi5EjESH_ILi1EjENS0_6memory12LoadWithCastILi5EEENSK_13StoreWithCastILi1EEEEEviT_T0_T2_T3_T4_T5_,(.L_x_32194 - _ZN2at6native27unrolled_elementwise_kernelIZZZNS0_67_GLOBAL__N__bb565c37_34_ValidateCompressedIndicesKernel_cu_33a4b88b42_validate_compressed_sparse_indices_kernelILNS2_8CDimNameE1ENS2_18CUDAKernelLauncherENS2_14EmptyVecKernelENS2_8DummyVecELm0EEEvRKNS_6TensorESA_lllENKUlvE1_clEvENKUlvE_clEvEUliiiiiE_St5arrayIPcLm6EELi4E23TrivialOffsetCalculatorILi5EjESH_ILi1EjENS0_6memory12LoadWithCastILi5EEENSK_13StoreWithCastILi1EEEEEviT_T0_T2_T3_T4_T5_)
        .other          _ZN2at6native27unrolled_elementwise_kernelIZZZNS0_67_GLOBAL__N__bb565c37_34_ValidateCompressedIndicesKernel_cu_33a4b88b42_validate_compressed_sparse_indices_kernelILNS2_8CDimNameE1ENS2_18CUDAKernelLauncherENS2_14EmptyVecKernelENS2_8DummyVecELm0EEEvRKNS_6TensorESA_lllENKUlvE1_clEvENKUlvE_clEvEUliiiiiE_St5arrayIPcLm6EELi4E23TrivialOffsetCalculatorILi5EjESH_ILi1EjENS0_6memory12LoadWithCastILi5EEENSK_13StoreWithCastILi1EEEEEviT_T0_T2_T3_T4_T5_,@"STO_CUDA_ENTRY STV_DEFAULT"
_ZN2at6native27unrolled_elementwise_kernelIZZZNS0_67_GLOBAL__N__bb565c37_34_ValidateCompressedIndicesKernel_cu_33a4b88b42_validate_compressed_sparse_indices_kernelILNS2_8CDimNameE1ENS2_18CUDAKernelLauncherENS2_14EmptyVecKernelENS2_8DummyVecELm0EEEvRKNS_6TensorESA_lllENKUlvE1_clEvENKUlvE_clEvEUliiiiiE_St5arrayIPcLm6EELi4E23TrivialOffsetCalculatorILi5EjESH_ILi1EjENS0_6memory12LoadWithCastILi5EEENSK_13StoreWithCastILi1EEEEEviT_T0_T2_T3_T4_T5_:
.text._ZN2at6native27unrolled_elementwise_kernelIZZZNS0_67_GLOBAL__N__bb565c37_34_ValidateCompressedIndicesKernel_cu_33a4b88b42_validate_compressed_sparse_indices_kernelILNS2_8CDimNameE1ENS2_18CUDAKernelLauncherENS2_14EmptyVecKernelENS2_8DummyVecELm0EEEvRKNS_6TensorESA_lllENKUlvE1_clEvENKUlvE_clEvEUliiiiiE_St5arrayIPcLm6EELi4E23TrivialOffsetCalculatorILi5EjESH_ILi1EjENS0_6memory12LoadWithCastILi5EEENSK_13StoreWithCastILi1EEEEEviT_T0_T2_T3_T4_T5_:
[----:B------:R-:W0:Y:S01]  /*0000*/  LDC R1, c[0x0][0x28] ;  /* 0x00000a00ff017b82 */ /* 0x000e220000000800 */
[----:B------:R-:W1:Y:S07]  /*0010*/  S2R R19, SR_CTAID.X ;  /* 0x0000000000137919 */ /* 0x000e6e0000002500 */
[----:B------:R-:W1:Y:S01]  /*0020*/  LDC R0, c[0x0][0x210] ;  /* 0x00008400ff007b82 */ /* 0x000e620000000800 */
[----:B------:R-:W-:Y:S01]  /*0030*/  ULDC.64 UR36, c[0x0][0x208] ;  /* 0x0000820000247ab9 */ /* 0x000fe20000000a00 */
[----:B------:R-:W-:Y:S01]  /*0040*/  BSSY B6, `(.L_x_5066) ;  /* 0x0000476000067945 */ /* 0x000fe20003800000 */
[----:B------:R-:W2:Y:S01]  /*0050*/  S2R R22, SR_TID.X ;  /* 0x0000000000167919 */ /* 0x000ea20000002100 */
[----:B------:R-:W-:Y:S01]  /*0060*/  IMAD.MOV.U32 R35, RZ, RZ, RZ ;  /* 0x000000ffff237224 */ /* 0x000fe200078e00ff */
[----:B------:R-:W-:Y:S01]  /*0070*/  CS2R R16, SRZ ;  /* 0x0000000000107805 */ /* 0x000fe2000001ff00 */
[----:B------:R-:W-:Y:S01]  /*0080*/  IMAD.MOV.U32 R18, RZ, RZ, RZ ;  /* 0x000000ffff127224 */ /* 0x000fe200078e00ff */
[----:B------:R-:W-:Y:S01]  /*0090*/  CS2R R30, SRZ ;  /* 0x00000000001e7805 */ /* 0x000fe2000001ff00 */
[----:B------:R-:W3:Y:S08]  /*00a0*/  LDC.U8 R23, c[0x0][0x28c] ;  /* 0x0000a300ff177b82 */ /* 0x000ef00000000000 */
[----:B------:R-:W4:Y:S08]  /*00b0*/  LDC.U8 R24, c[0x0][0x28d] ;  /* 0x0000a340ff187b82 */ /* 0x000f300000000000 */
[----:B------:R-:W0:Y:S01]  /*00c0*/  LDC.U8 R25, c[0x0][0x28e] ;  /* 0x0000a380ff197b82 */ /* 0x000e220000000000 */
[----:B-1----:R-:W-:-:S07]  /*00d0*/  IMAD R49, R19, -0x200, R0 ;  /* 0xfffffe0013317824 */ /* 0x002fce00078e0200 */
[----:B------:R-:W1:Y:S01]  /*00e0*/  LDC.U8 R26, c[0x0][0x28f] ;  /* 0x0000a3c0ff1a7b82 */ /* 0x000e620000000000 */
[----:B--2---:R-:W-:-:S07]  /*00f0*/  ISETP.GE.AND P0, PT, R22, R49, PT ;  /* 0x000000311600720c */ /* 0x004fce0003f06270 */
[----:B------:R-:W2:Y:S06]  /*0100*/  LDC.U8 R27, c[0x0][0x290] ;  /* 0x0000a400ff1b7b82 */ /* 0x000eac0000000000 */
[----:B---34-:R-:W-:Y:S05]  /*0110*/  @P0 BRA `(.L_x_5067) ;  /* 0x0000004400a00947 */ /* 0x018fea0003800000 */
[----:B------:R-:W3:Y:S01]  /*0120*/  LDC.64 R2, c[0x0][0x260] ;  /* 0x00009800ff027b82 */ /* 0x000ee20000000a00 */
[----:B------:R-:W-:Y:S01]  /*0130*/  PRMT R0, R23, 0x9910, RZ ;  /* 0x0000991017007816 */ /* 0x000fe200000000ff */
[----:B------:R-:W-:Y:S01]  /*0140*/  IMAD R22, R19, 0x200, R22 ;  /* 0x0000020013167824 */ /* 0x000fe200078e0216 */
[----:B------:R-:W-:Y:S02]  /*0150*/  ULDC UR4, c[0x0][0x294] ;  /* 0x0000a50000047ab9 */ /* 0x000fe40000000800 */
[----:B------:R-:W-:Y:S01]  /*0160*/  ISETP.GT.AND P0, PT, R0, 0x9, PT ;  /* 0x000000090000780c */ /* 0x000fe20003f04270 */
[----:B------:R-:W-:-:S05]  /*0170*/  IMAD R5, R22, UR4, RZ ;  /* 0x0000000416057c24 */ /* 0x000fca000f8e02ff */
[----:B---3--:R-:W-:-:S05]  /*0180*/  IADD3 R2, P1, R5, R2, RZ ;  /* 0x0000000205027210 */ /* 0x008fca0007f3e0ff */
        /* <DEDUP_REMOVED lines=12> */
.L_x_5071:
[----:B------:R3:W5:Y:S01]  /*0250*/  LDG.E.U8 R18, desc[UR36][R2.64] ;  /* 0x0000002402127981 */ /* 0x000762000c1e1100 */
[----:B------:R-:W-:Y:S05]  /*0260*/  BRA `(.L_x_5073) ;  /* 0x0000000c00347947 */ /* 0x000fea0003800000 */
.L_x_5070:
        /* <DEDUP_REMOVED lines=8> */
.L_x_5075:
[----:B------:R4:W5:Y:S01]  /*02f0*/  LDG.E R18, desc[UR36][R2.64] ;  /* 0x0000002402127981 */ /* 0x000962000c1e1900 */
[----:B------:R-:W-:Y:S05]  /*0300*/  BRA `(.L_x_5073) ;  /* 0x0000000c000c7947 */ /* 0x000fea0003800000 */
.L_x_5074:
[----:B------:R3:W5:Y:S01]  /*0310*/  LDG.E.S16 R18, desc[UR36][R2.64] ;  /* 0x0000002402127981 */ /* 0x000762000c1e1700 */
[----:B------:R-:W-:Y:S05]  /*0320*/  BRA `(.L_x_5073) ;  /* 0x0000000c00047947 */ /* 0x000fea0003800000 */
.L_x_5069:
[----:B------:R-:W-:-:S13]  /*0330*/  ISETP.GT.AND P0, PT, R0, 0x6, PT ;  /* 0x000000060000780c */ /* 0x000fda0003f04270 */
[----:B------:R-:W-:Y:S05]  /*0340*/  @P0 BRA `(.L_x_5076) ;  /* 0x00000000002c0947 */ /* 0x000fea0003800000 */
[----:B------:R-:W-:-:S13]  /*0350*/  ISETP.NE.AND P0, PT, R0, 0x5, PT ;  /* 0x000000050000780c */ /* 0x000fda0003f05270 */
[----:B------:R-:W-:Y:S05]  /*0360*/  @!P0 BRA `(.L_x_5077) ;  /* 0x0000000000148947 */ /* 0x000fea0003800000 */
[----:B------:R-:W-:-:S13]  /*0370*/  ISETP.NE.AND P0, PT, R0, 0x6, PT ;  /* 0x000000060000780c */ /* 0x000fda0003f05270 */
[----:B------:R-:W-:Y:S05]  /*0380*/  @P0 BRA `(.L_x_5072) ;  /* 0x0000000800980947 */ /* 0x000fea0003800000 */
[----:B------:R-:W3:Y:S02]  /*0390*/  LDG.E R2, desc[UR36][R2.64] ;  /* 0x0000002402027981 */ /* 0x000ee4000c1e1900 */
[----:B---3--:R3:W4:Y:S01]  /*03a0*/  F2I.FTZ.TRUNC.NTZ R18, R2 ;  /* 0x0000000200127305 */ /* 0x008722000021f100 */
[----:B------:R-:W-:Y:S05]  /*03b0*/  BRA `(.L_x_5073) ;  /* 0x0000000800e07947 */ /* 0x000fea0003800000 */
.L_x_5077:
[----:B------:R-:W3:Y:S02]  /*03c0*/  LDG.E.U16 R2, desc[UR36][R2.64] ;  /* 0x0000002402027981 */ /* 0x000ee4000c1e1500 */
[----:B---3--:R-:W-:-:S06]  /*03d0*/  HADD2.F32 R18, -RZ, R2.H0_H0 ;  /* 0x20000002ff127230 */ /* 0x008fcc0000004100 */
[----:B------:R-:W3:Y:S01]  /*03e0*/  F2I.FTZ.TRUNC.NTZ R18, R18 ;  /* 0x0000001200127305 */ /* 0x000ee2000021f100 */
[----:B------:R-:W-:Y:S05]  /*03f0*/  BRA `(.L_x_5073) ;  /* 0x0000000800d07947 */ /* 0x000fea0003800000 */
.L_x_5076:
[----:B------:R-:W-:-:S13]  /*0400*/  ISETP.NE.AND P0, PT, R0, 0x7, PT ;  /* 0x000000070000780c */ /* 0x000fda0003f05270 */
[----:B------:R-:W-:Y:S05]  /*0410*/  @!P0 BRA `(.L_x_5078) ;  /* 0x00000000002c8947 */ /* 0x000fea0003800000 */
[----:B------:R-:W-:-:S13]  /*0420*/  ISETP.NE.AND P0, PT, R0, 0x8, PT ;  /* 0x000000080000780c */ /* 0x000fda0003f05270 */
[----:B------:R-:W-:Y:S05]  /*0430*/  @!P0 BRA `(.L_x_5079) ;  /* 0x0000000000148947 */ /* 0x000fea0003800000 */
[----:B------:R-:W-:-:S13]  /*0440*/  ISETP.NE.AND P0, PT, R0, 0x9, PT ;  /* 0x000000090000780c */ /* 0x000fda0003f05270 */
[----:B------:R-:W-:Y:S05]  /*0450*/  @P0 BRA `(.L_x_5072) ;  /* 0x0000000800640947 */ /* 0x000fea0003800000 */
[----:B------:R-:W3:Y:S02]  /*0460*/  LDG.E R2, desc[UR36][R2.64] ;  /* 0x0000002402027981 */ /* 0x000ee4000c1e1900 */
[----:B---3--:R3:W4:Y:S01]  /*0470*/  F2I.FTZ.TRUNC.NTZ R18, R2 ;  /* 0x0000000200127305 */ /* 0x008722000021f100 */
[----:B------:R-:W-:Y:S05]  /*0480*/  BRA `(.L_x_5073) ;  /* 0x0000000800ac7947 */ /* 0x000fea0003800000 */
.L_x_5079:
[----:B------:R-:W3:Y:S02]  /*0490*/  LDG.E.U16 R2, desc[UR36][R2.64] ;  /* 0x0000002402027981 */ /* 0x000ee4000c1e1500 */
[----:B---3--:R-:W-:-:S06]  /*04a0*/  HADD2.F32 R18, -RZ, R2.H0_H0 ;  /* 0x20000002ff127230 */ /* 0x008fcc0000004100 */
[----:B------:R-:W3:Y:S01]  /*04b0*/  F2I.FTZ.TRUNC.NTZ R18, R18 ;  /* 0x0000001200127305 */ /* 0x000ee2000021f100 */
[----:B------:R-:W-:Y:S05]  /*04c0*/  BRA `(.L_x_5073) ;  /* 0x00000008009c7947 */ /* 0x000fea0003800000 */
.L_x_5078:
[----:B------:R-:W3:Y:S02]  /*04d0*/  LDG.E.64 R2, desc[UR36][R2.64] ;  /* 0x0000002402027981 */ /* 0x000ee4000c1e1b00 */
[----:B---3--:R3:W4:Y:S01]  /*04e0*/  F2I.F64.TRUNC R18, R2 ;  /* 0x0000000200127311 */ /* 0x008722000030d100 */
[----:B------:R-:W-:Y:S05]  /*04f0*/  BRA `(.L_x_5073) ;  /* 0x0000000800907947 */ /* 0x000fea0003800000 */
.L_x_5068:
        /* <DEDUP_REMOVED lines=12> */
.L_x_5082:
[----:B------:R-:W3:Y:S02]  /*05c0*/  LDG.E.64 R2, desc[UR36][R2.64] ;  /* 0x0000002402027981 */ /* 0x000ee4000c1e1b00 */
[----:B---3--:R3:W4:Y:S01]  /*05d0*/  F2I.F64.TRUNC R18, R2 ;  /* 0x0000000200127311 */ /* 0x008722000030d100 */
[----:B------:R-:W-:Y:S05]  /*05e0*/  BRA `(.L_x_5073) ;  /* 0x0000000800547947 */ /* 0x000fea0003800000 */
.L_x_5081:
        /* <DEDUP_REMOVED lines=10> */
[----:B------:R-:W3:Y:S01]  /*0690*/  FLO.U32 R5, R4 ;  /* 0x0000000400057300 */ /* 0x000ee200000e0000 */
[C---:B------:R-:W-:Y:S02]  /*06a0*/  VIADD R6, R4.reuse, 0x1000000 ;  /* 0x0100000004067836 */ /* 0x040fe40000000000 */
[----:B------:R-:W-:-:S03]  /*06b0*/  VIADD R2, R4, 0xffffffff ;  /* 0xffffffff04027836 */ /* 0x000fc60000000000 */
[----:B------:R-:W-:Y:S02]  /*06c0*/  SHF.R.S32.HI R6, RZ, 0x8, R6 ;  /* 0x00000008ff067819 */ /* 0x000fe40000011406 */
[----:B------:R-:W-:Y:S02]  /*06d0*/  SHF.R.S32.HI R2, RZ, 0x1f, R2 ;  /* 0x0000001fff027819 */ /* 0x000fe40000011402 */
[----:B---3--:R-:W-:-:S04]  /*06e0*/  IADD3 R5, -R5, 0x1f, RZ ;  /* 0x0000001f05057810 */ /* 0x008fc80007ffe1ff */
        /* <DEDUP_REMOVED lines=11> */
.L_x_5084:
        /* <DEDUP_REMOVED lines=12> */
[----:B------:R3:W4:Y:S01]  /*0860*/  F2I.FTZ.TRUNC.NTZ R18, R4 ;  /* 0x0000000400127305 */ /* 0x000722000021f100 */
[----:B------:R-:W-:Y:S05]  /*0870*/  BRA `(.L_x_5073) ;  /* 0x0000000400b07947 */ /* 0x000fea0003800000 */
.L_x_5083:
[----:B------:R-:W3:Y:S02]  /*0880*/  LDG.E.U16 R18, desc[UR36][R2.64] ;  /* 0x0000002402127981 */ /* 0x000ee4000c1e1500 */
[----:B---3--:R-:W-:-:S06]  /*0890*/  IMAD.U32 R18, R18, 0x10000, RZ ;  /* 0x0001000012127824 */ /* 0x008fcc00078e00ff */
[----:B------:R-:W3:Y:S01]  /*08a0*/  F2I.FTZ.TRUNC.NTZ R18, R18 ;  /* 0x0000001200127305 */ /* 0x000ee2000021f100 */
[----:B------:R-:W-:Y:S05]  /*08b0*/  BRA `(.L_x_5073) ;  /* 0x0000000400a07947 */ /* 0x000fea0003800000 */
.L_x_5080:
        /* <DEDUP_REMOVED lines=10> */
.L_x_5087:
        /* <DEDUP_REMOVED lines=15> */
[----:B------:R-:W3:Y:S02]  /*0a50*/  FLO.U32 R3, R2 ;  /* 0x0000000200037300 */ /* 0x000ee400000e0000 */
[----:B---3--:R-:W-:-:S04]  /*0a60*/  IADD3 R3, -R3, 0x1f, RZ ;  /* 0x0000001f03037810 */ /* 0x008fc80007ffe1ff */
[----:B------:R-:W-:Y:S01]  /*0a70*/  IADD3 R0, R0, 0x1d, -R3 ;  /* 0x0000001d00007810 */ /* 0x000fe20007ffe803 */
[----:B------:R-:W-:-:S05]  /*0a80*/  VIADD R5, R3, 0xffffffe4 ;  /* 0xffffffe403057836 */ /* 0x000fca0000000000 */
[----:B------:R-:W-:-:S04]  /*0a90*/  SHF.L.U32 R5, R2, R5, RZ ;  /* 0x0000000502057219 */ /* 0x000fc800000006ff */
[----:B------:R-:W-:-:S07]  /*0aa0*/  LOP3.LUT R2, R5, 0x7, RZ, 0xc0, !PT ;  /* 0x0000000705027812 */ /* 0x000fce00078ec0ff */
.L_x_5091:
[----:B------:R-:W-:Y:S05]  /*0ab0*/  BSYNC B1 ;  /* 0x0000000000017941 */ /* 0x000fea0003800000 */
.L_x_5090:
[----:B------:R-:W-:Y:S01]  /*0ac0*/  IMAD.SHL.U32 R2, R2, 0x100000, RZ ;  /* 0x0010000002027824 */ /* 0x000fe200078e00ff */
[----:B------:R-:W-:-:S04]  /*0ad0*/  LEA R3, R0, 0x3b800000, 0x17 ;  /* 0x3b80000000037811 */ /* 0x000fc800078eb8ff */
[----:B------:R-:W-:-:S07]  /*0ae0*/  LOP3.LUT R18, R3, R2, R18, 0xfe, !PT ;  /* 0x0000000203127212 */ /* 0x000fce00078efe12 */
.L_x_5089:
[----:B------:R-:W-:Y:S05]  /*0af0*/  BSYNC B0 ;  /* 0x0000000000007941 */ /* 0x000fea0003800000 */
.L_x_5088:
[----:B------:R-:W3:Y:S01]  /*0b00*/  F2I.FTZ.TRUNC.NTZ R18, R18 ;  /* 0x0000001200127305 */ /* 0x000ee2000021f100 */
[----:B------:R-:W-:Y:S05]  /*0b10*/  BRA `(.L_x_5073) ;  /* 0x0000000400087947 */ /* 0x000fea0003800000 */
.L_x_5086:
        /* <DEDUP_REMOVED lines=21> */
.L_x_5095:
[----:B------:R-:W-:Y:S05]  /*0c70*/  BSYNC B1 ;  /* 0x0000000000017941 */ /* 0x000fea0003800000 */
.L_x_5094:
[----:B------:R-:W-:Y:S01]  /*0c80*/  IMAD.SHL.U32 R2, R2, 0x200000, RZ ;  /* 0x0020000002027824 */ /* 0x000fe200078e00ff */
[----:B------:R-:W-:-:S04]  /*0c90*/  LEA R3, R0, 0x37800000, 0x17 ;  /* 0x3780000000037811 */ /* 0x000fc800078eb8ff */
[----:B------:R-:W-:-:S07]  /*0ca0*/  LOP3.LUT R18, R3, R2, R18, 0xfe, !PT ;  /* 0x0000000203127212 */ /* 0x000fce00078efe12 */
.L_x_5093:
[----:B------:R-:W-:Y:S05]  /*0cb0*/  BSYNC B0 ;  /* 0x0000000000007941 */ /* 0x000fea0003800000 */
.L_x_5092:
[----:B------:R-:W3:Y:S01]  /*0cc0*/  F2I.FTZ.TRUNC.NTZ R18, R18 ;  /* 0x0000001200127305 */ /* 0x000ee2000021f100 */
[----:B------:R-:W-:Y:S05]  /*0cd0*/  BRA `(.L_x_5073) ;  /* 0x0000000000987947 */ /* 0x000fea0003800000 */
.L_x_5085:
        /* <DEDUP_REMOVED lines=14> */
.L_x_5099:
[----:B------:R-:W-:Y:S05]  /*0dc0*/  BSYNC B0 ;  /* 0x0000000000007941 */ /* 0x000fea0003800000 */
.L_x_5098:
[----:B------:R-:W3:Y:S01]  /*0dd0*/  F2I.FTZ.TRUNC.NTZ R18, R18 ;  /* 0x0000001200127305 */ /* 0x000ee2000021f100 */
[----:B------:R-:W-:Y:S05]  /*0de0*/  BRA `(.L_x_5073) ;  /* 0x0000000000547947 */ /* 0x000fea0003800000 */
.L_x_5072:
        /* <DEDUP_REMOVED lines=14> */
[----:B---3--:R-:W-:-:S07]  /*0ed0*/  IMAD.MOV.U32 R18, RZ, RZ, RZ ;  /* 0x000000ffff127224 */ /* 0x008fce00078e00ff */
[----:B------:R-:W-:-:S07]  /*0ee0*/  LEPC R20, `(.L_x_5100) ;  /* 0x000000001014794e */ /* 0x000fce0000000000 */
[----:B012-4-:R-:W-:Y:S05]  /*0ef0*/  CALL.ABS.NOINC R2 ;  /* 0x0000000002007343 */ /* 0x017fea0003c00000 */
.L_x_5100:
[----:B------:R-:W-:Y:S05]  /*0f00*/  BRA `(.L_x_5073) ;  /* 0x00000000000c7947 */ /* 0x000fea0003800000 */
.L_x_5097:
[----:B------:R3:W5:Y:S01]  /*0f10*/  LDG.E R18, desc[UR36][R2.64] ;  /* 0x0000002402127981 */ /* 0x000762000c1e1900 */
[----:B------:R-:W-:Y:S05]  /*0f20*/  BRA `(.L_x_5073) ;  /* 0x0000000000047947 */ /* 0x000fea0003800000 */
.L_x_5096:
[----:B------:R3:W5:Y:S02]  /*0f30*/  LDG.E R18, desc[UR36][R2.64] ;  /* 0x0000002402127981 */ /* 0x000764000c1e1900 */
.L_x_5073:
[----:B---34-:R-:W3:Y:S01]  /*0f40*/  LDC.64 R2, c[0x0][0x268] ;  /* 0x00009a00ff027b82 */ /* 0x018ee20000000a00 */
[----:B------:R-:W-:Y:S01]  /*0f50*/  PRMT R0, R24, 0x9910, RZ ;  /* 0x0000991018007816 */ /* 0x000fe200000000ff */
[----:B------:R-:W-:Y:S02]  /*0f60*/  ULDC UR4, c[0x0][0x298] ;  /* 0x0000a60000047ab9 */ /* 0x000fe40000000800 */
[----:B------:R-:W-:Y:S01]  /*0f70*/  IMAD R5, R22, UR4, RZ ;  /* 0x0000000416057c24 */ /* 0x000fe2000f8e02ff */
[----:B------:R-:W-:-:S04]  /*0f80*/  ISETP.GT.AND P0, PT, R0, 0x9, PT ;  /* 0x000000090000780c */ /* 0x000fc80003f04270 */
[----:B---3--:R-:W-:-:S05]  /*0f90*/  IADD3 R2, P1, R5, R2, RZ ;  /* 0x0000000205027210 */ /* 0x008fca0007f3e0ff */
        /* <DEDUP_REMOVED lines=12> */
.L_x_5104:
[----:B------:R4:W5:Y:S01]  /*1060*/  LDG.E.U8 R17, desc[UR36][R2.64] ;  /* 0x0000002402117981 */ /* 0x000962000c1e1100 */
[----:B------:R-:W-:Y:S05]  /*1070*/  BRA `(.L_x_5106) ;  /* 0x0000000c00347947 */ /* 0x000fea0003800000 */
.L_x_5103:
        /* <DEDUP_REMOVED lines=8> */
.L_x_5108:
[----:B------:R3:W5:Y:S01]  /*1100*/  LDG.E R17, desc[UR36][R2.64] ;  /* 0x0000002402117981 */ /* 0x000762000c1e1900 */
[----:B------:R-:W-:Y:S05]  /*1110*/  BRA `(.L_x_5106) ;  /* 0x0000000c000c7947 */ /* 0x000fea0003800000 */
.L_x_5107:
[----:B------:R3:W5:Y:S01]  /*1120*/  LDG.E.S16 R17, desc[UR36][R2.64] ;  /* 0x0000002402117981 */ /* 0x000762000c1e1700 */
[----:B------:R-:W-:Y:S05]  /*1130*/  BRA `(.L_x_5106) ;  /* 0x0000000c00047947 */ /* 0x000fea0003800000 */
.L_x_5102:
        /* <DEDUP_REMOVED lines=9> */
.L_x_5110:
[----:B------:R-:W3:Y:S02]  /*11d0*/  LDG.E.U16 R2, desc[UR36][R2.64] ;  /* 0x0000002402027981 */ /* 0x000ee4000c1e1500 */
[----:B---3--:R-:W-:-:S06]  /*11e0*/  HADD2.F32 R17, -RZ, R2.H0_H0 ;  /* 0x20000002ff117230 */ /* 0x008fcc0000004100 */
[----:B------:R-:W3:Y:S01]  /*11f0*/  F2I.FTZ.TRUNC.NTZ R17, R17 ;  /* 0x0000001100117305 */ /* 0x000ee2000021f100 */
[----:B------:R-:W-:Y:S05]  /*1200*/  BRA `(.L_x_5106) ;  /* 0x0000000800d07947 */ /* 0x000fea0003800000 */
.L_x_5109:
        /* <DEDUP_REMOVED lines=9> */
.L_x_5112:
[----:B------:R-:W3:Y:S02]  /*12a0*/  LDG.E.U16 R2, desc[UR36][R2.64] ;  /* 0x0000002402027981 */ /* 0x000ee4000c1e1500 */
[----:B---3--:R-:W-:-:S06]  /*12b0*/  HADD2.F32 R17, -RZ, R2.H0_H0 ;  /* 0x20000002ff117230 */ /* 0x008fcc0000004100 */
[----:B------:R-:W3:Y:S01]  /*12c0*/  F2I.FTZ.TRUNC.NTZ R17, R17 ;  /* 0x0000001100117305 */ /* 0x000ee2000021f100 */
[----:B------:R-:W-:Y:S05]  /*12d0*/  BRA `(.L_x_5106) ;  /* 0x00000008009c7947 */ /* 0x000fea0003800000 */
.L_x_5111:
[----:B------:R-:W3:Y:S02]  /*12e0*/  LDG.E.64 R2, desc[UR36][R2.64] ;  /* 0x0000002402027981 */ /* 0x000ee4000c1e1b00 */
[----:B---3--:R3:W4:Y:S01]  /*12f0*/  F2I.F64.TRUNC R17, R2 ;  /* 0x0000000200117311 */ /* 0x008722000030d100 */
[----:B------:R-:W-:Y:S05]  /*1300*/  BRA `(.L_x_5106) ;  /* 0x0000000800907947 */ /* 0x000fea0003800000 */
.L_x_5101:
        /* <DEDUP_REMOVED lines=12> */
.L_x_5115:
[----:B------:R-:W3:Y:S02]  /*13d0*/  LDG.E.64 R2, desc[UR36][R2.64] ;  /* 0x0000002402027981 */ /* 0x000ee4000c1e1b00 */
[----:B---3--:R3:W4:Y:S01]  /*13e0*/  F2I.F64.TRUNC R17, R2 ;  /* 0x0000000200117311 */ /* 0x008722000030d100 */
[----:B------:R-:W-:Y:S05]  /*13f0*/  BRA `(.L_x_5106) ;  /* 0x0000000800547947 */ /* 0x000fea0003800000 */
.L_x_5114:
        /* <DEDUP_REMOVED lines=27> */
.L_x_5117:
        /* <DEDUP_REMOVED lines=14> */
.L_x_5116:
[----:B------:R-:W3:Y:S02]  /*1690*/  LDG.E.U16 R17, desc[UR36][R2.64] ;  /* 0x0000002402117981 */ /* 0x000ee4000c1e1500 */
[----:B---3--:R-:W-:-:S06]  /*16a0*/  IMAD.U32 R17, R17, 0x10000, RZ ;  /* 0x0001000011117824 */ /* 0x008fcc00078e00ff */
[----:B------:R-:W3:Y:S01]  /*16b0*/  F2I.FTZ.TRUNC.NTZ R17, R17 ;  /* 0x0000001100117305 */ /* 0x000ee2000021f100 */
[----:B------:R-:W-:Y:S05]  /*16c0*/  BRA `(.L_x_5106) ;  /* 0x0000000400a07947 */ /* 0x000fea0003800000 */
.L_x_5113:
        /* <DEDUP_REMOVED lines=10> */
.L_x_5120:
        /* <DEDUP_REMOVED lines=21> */
.L_x_5124:
[----:B------:R-:W-:Y:S05]  /*18c0*/  BSYNC B1 ;  /* 0x0000000000017941 */ /* 0x000fea0003800000 */
.L_x_5123:
[----:B------:R-:W-:Y:S01]  /*18d0*/  IMAD.SHL.U32 R2, R2, 0x100000, RZ ;  /* 0x0010000002027824 */ /* 0x000fe200078e00ff */
[----:B------:R-:W-:-:S04]  /*18e0*/  LEA R0, R0, 0x3b800000, 0x17 ;  /* 0x3b80000000007811 */ /* 0x000fc800078eb8ff */
[----:B------:R-:W-:-:S07]  /*18f0*/  LOP3.LUT R17, R0, R2, R17, 0xfe, !PT ;  /* 0x0000000200117212 */ /* 0x000fce00078efe11 */
.L_x_5122:
[----:B------:R-:W-:Y:S05]  /*1900*/  BSYNC B0 ;  /* 0x0000000000007941 */ /* 0x000fea0003800000 */
.L_x_5121:
[----:B------:R-:W3:Y:S01]  /*1910*/  F2I.FTZ.TRUNC.NTZ R17, R17 ;  /* 0x0000001100117305 */ /* 0x000ee2000021f100 */
[----:B------:R-:W-:Y:S05]  /*1920*/  BRA `(.L_x_5106) ;  /* 0x0000000400087947 */ /* 0x000fea0003800000 */
.L_x_5119:
        /* <DEDUP_REMOVED lines=21> */
.L_x_5128:
[----:B------:R-:W-:Y:S05]  /*1a80*/  BSYNC B1 ;  /* 0x0000000000017941 */ /* 0x000fea0003800000 */
.L_x_5127:
[----:B------:R-:W-:Y:S01]  /*1a90*/  IMAD.SHL.U32 R2, R2, 0x200000, RZ ;  /* 0x0020000002027824 */ /* 0x000fe200078e00ff */
[----:B------:R-:W-:-:S04]  /*1aa0*/  LEA R0, R0, 0x37800000, 0x17 ;  /* 0x3780000000007811 */ /* 0x000fc800078eb8ff */
[----:B------:R-:W-:-:S07]  /*1ab0*/  LOP3.LUT R17, R0, R2, R17, 0xfe, !PT ;  /* 0x0000000200117212 */ /* 0x000fce00078efe11 */
.L_x_5126:
[----:B------:R-:W-:Y:S05]  /*1ac0*/  BSYNC B0 ;  /* 0x0000000000007941 */ /* 0x000fea0003800000 */
.L_x_5125:
[----:B------:R-:W3:Y:S01]  /*1ad0*/  F2I.FTZ.TRUNC.NTZ R17, R17 ;  /* 0x0000001100117305 */ /* 0x000ee2000021f100 */
[----:B------:R-:W-:Y:S05]  /*1ae0*/  BRA `(.L_x_5106) ;  /* 0x0000000000987947 */ /* 0x000fea0003800000 */
.L_x_5118:
        /* <DEDUP_REMOVED lines=14> */
.L_x_5132:
[----:B------:R-:W-:Y:S05]  /*1bd0*/  BSYNC B0 ;  /* 0x0000000000007941 */ /* 0x000fea0003800000 */
.L_x_5131:
[----:B------:R-:W3:Y:S01]  /*1be0*/  F2I.FTZ.TRUNC.NTZ R17, R17 ;  /* 0x0000001100117305 */ /* 0x000ee2000021f100 */
[----:B------:R-:W-:Y:S05]  /*1bf0*/  BRA `(.L_x_5106) ;  /* 0x0000000000547947 */ /* 0x000fea0003800000 */
.L_x_5105:
        /* <DEDUP_REMOVED lines=16> */
[----:B012-45:R-:W-:Y:S05]  /*1d00*/  CALL.ABS.NOINC R2 ;  /* 0x0000000002007343 */ /* 0x037fea0003c00000 */
.L_x_5133:
[----:B------:R-:W-:Y:S05]  /*1d10*/  BRA `(.L_x_5106) ;  /* 0x00000000000c7947 */ /* 0x000fea0003800000 */
.L_x_5130:
[----:B------:R3:W5:Y:S01]  /*1d20*/  LDG.E R17, desc[UR36][R2.64] ;  /* 0x0000002402117981 */ /* 0x000762000c1e1900 */
[----:B------:R-:W-:Y:S05]  /*1d30*/  BRA `(.L_x_5106) ;  /* 0x0000000000047947 */ /* 0x000fea0003800000 */
.L_x_5129:
[----:B------:R3:W5:Y:S02]  /*1d40*/  LDG.E R17, desc[UR36][R2.64] ;  /* 0x0000002402117981 */ /* 0x000764000c1e1900 */
.L_x_5106:
[----:B---34-:R-:W3:Y:S01]  /*1d50*/  LDC.64 R2, c[0x0][0x270] ;  /* 0x00009c00ff027b82 */ /* 0x018ee20000000a00 */
[----:B0-----:R-:W-:Y:S01]  /*1d60*/  PRMT R0, R25, 0x9910, RZ ;  /* 0x0000991019007816 */ /* 0x001fe200000000ff */
        /* <DEDUP_REMOVED lines=16> */
.L_x_5137:
[----:B------:R0:W5:Y:S01]  /*1e70*/  LDG.E.U8 R31, desc[UR36][R2.64] ;  /* 0x00000024021f7981 */ /* 0x000162000c1e1100 */
[----:B------:R-:W-:Y:S05]  /*1e80*/  BRA `(.L_x_5139) ;  /* 0x0000000c00347947 */ /* 0x000fea0003800000 */
.L_x_5136:
        /* <DEDUP_REMOVED lines=8> */
.L_x_5141:
[----:B------:R0:W5:Y:S01]  /*1f10*/  LDG.E R31, desc[UR36][R2.64] ;  /* 0x00000024021f7981 */ /* 0x000162000c1e1900 */
[----:B------:R-:W-:Y:S05]  /*1f20*/  BRA `(.L_x_5139) ;  /* 0x0000000c000c7947 */ /* 0x000fea0003800000 */
.L_x_5140:
[----:B------:R0:W5:Y:S01]  /*1f30*/  LDG.E.S16 R31, desc[UR36][R2.64] ;  /* 0x00000024021f7981 */ /* 0x000162000c1e1700 */
[----:B------:R-:W-:Y:S05]  /*1f40*/  BRA `(.L_x_5139) ;  /* 0x0000000c00047947 */ /* 0x000fea0003800000 */
.L_x_5135:
        /* <DEDUP_REMOVED lines=9> */
.L_x_5143:
[----:B------:R-:W3:Y:S02]  /*1fe0*/  LDG.E.U16 R2, desc[UR36][R2.64] ;  /* 0x0000002402027981 */ /* 0x000ee4000c1e1500 */
[----:B---3--:R-:W-:-:S06]  /*1ff0*/  HADD2.F32 R31, -RZ, R2.H0_H0 ;  /* 0x20000002ff1f7230 */ /* 0x008fcc0000004100 */
[----:B------:R-:W0:Y:S01]  /*2000*/  F2I.FTZ.TRUNC.NTZ R31, R31 ;  /* 0x0000001f001f7305 */ /* 0x000e22000021f100 */
[----:B------:R-:W-:Y:S05]  /*2010*/  BRA `(.L_x_5139) ;  /* 0x0000000800d07947 */ /* 0x000fea0003800000 */
.L_x_5142:
[----:B------:R-:W-:-:S13]  /*2020*/  ISETP.NE.AND P0, PT, R0, 0x7, PT ;  /* 0x000000070000780c */ /* 0x000fda0003f05270 */
[----:B------:R-:W-:Y:S05]  /*2030*/  @!P0 BRA `(.L_x_5144) ;  /* 0x00000000002c8947 */ /* 0x000fea0003800000 */
[----:B------:R-:W-:-:S13]  /*2040*/  ISETP.NE.AND P0, PT, R0, 0x8, PT ;  /* 0x000000080000780c */ /* 0x000fda0003f05270 */
[----:B------:R-:W-:Y:S05]  /*2050*/  @!P0 BRA `(.L_x_5145) ;  /* 0x0000000000148947 */ /* 0x000fea0003800000 */
[----:B------:R-:W-:-:S13]  /*2060*/  ISETP.NE.AND P0, PT, R0, 0x9, PT ;  /* 0x000000090000780c */ /* 0x000fda0003f05270 */
[----:B------:R-:W-:Y:S05]  /*2070*/  @P0 BRA `(.L_x_5138) ;  /* 0x0000000800640947 */ /* 0x000fea0003800000 */
[----:B------:R-:W3:Y:S02]  /*2080*/  LDG.E R2, desc[UR36][R2.64] ;  /* 0x0000002402027981 */ /* 0x000ee4000c1e1900 */
[----:B---3--:R0:W3:Y:S01]  /*2090*/  F2I.FTZ.TRUNC.NTZ R31, R2 ;  /* 0x00000002001f7305 */ /* 0x0080e2000021f100 */
[----:B------:R-:W-:Y:S05]  /*20a0*/  BRA `(.L_x_5139) ;  /* 0x0000000800ac7947 */ /* 0x000fea0003800000 */
.L_x_5145:
[----:B------:R-:W3:Y:S02]  /*20b0*/  LDG.E.U16 R2, desc[UR36][R2.64] ;  /* 0x0000002402027981 */ /* 0x000ee4000c1e1500 */
[----:B---3--:R-:W-:-:S06]  /*20c0*/  HADD2.F32 R31, -RZ, R2.H0_H0 ;  /* 0x20000002ff1f7230 */ /* 0x008fcc0000004100 */
[----:B------:R-:W0:Y:S01]  /*20d0*/  F2I.FTZ.TRUNC.NTZ R31, R31 ;  /* 0x0000001f001f7305 */ /* 0x000e22000021f100 */
[----:B------:R-:W-:Y:S05]  /*20e0*/  BRA `(.L_x_5139) ;  /* 0x00000008009c7947 */ /* 0x000fea0003800000 */
.L_x_5144:
[----:B------:R-:W3:Y:S02]  /*20f0*/  LDG.E.64 R2, desc[UR36][R2.64] ;  /* 0x0000002402027981 */ /* 0x000ee4000c1e1b00 */
[----:B---3--:R0:W3:Y:S01]  /*2100*/  F2I.F64.TRUNC R31, R2 ;  /* 0x00000002001f7311 */ /* 0x0080e2000030d100 */
[----:B------:R-:W-:Y:S05]  /*2110*/  BRA `(.L_x_5139) ;  /* 0x0000000800907947 */ /* 0x000fea0003800000 */
.L_x_5134:
        /* <DEDUP_REMOVED lines=12> */
.L_x_5148:
[----:B------:R-:W3:Y:S02]  /*21e0*/  LDG.E.64 R2, desc[UR36][R2.64] ;  /* 0x0000002402027981 */ /* 0x000ee4000c1e1b00 */
[----:B---3--:R0:W3:Y:S01]  /*21f0*/  F2I.F64.TRUNC R31, R2 ;  /* 0x00000002001f7311 */ /* 0x0080e2000030d100 */
[----:B------:R-:W-:Y:S05]  /*2200*/  BRA `(.L_x_5139) ;  /* 0x0000000800547947 */ /* 0x000fea0003800000 */
.L_x_5147:
        /* <DEDUP_REMOVED lines=25> */
[----:B------:R0:W3:Y:S01]  /*23a0*/  F2I.FTZ.TRUNC.NTZ R31, R5 ;  /* 0x00000005001f7305 */ /* 0x0000e2000021f100 */
[----:B------:R-:W-:Y:S05]  /*23b0*/  BRA `(.L_x_5139) ;  /* 0x0000000400e87947 */ /* 0x000fea0003800000 */
.L_x_5150:
        /* <DEDUP_REMOVED lines=14> */
.L_x_5149:
[----:B------:R-:W3:Y:S02]  /*24a0*/  LDG.E.U16 R31, desc[UR36][R2.64] ;  /* 0x00000024021f7981 */ /* 0x000ee4000c1e1500 */
[----:B---3--:R-:W-:-:S06]  /*24b0*/  IMAD.U32 R31, R31, 0x10000, RZ ;  /* 0x000100001f1f7824 */ /* 0x008fcc00078e00ff */
[----:B------:R-:W0:Y:S01]  /*24c0*/  F2I.FTZ.TRUNC.NTZ R31, R31 ;  /* 0x0000001f001f7305 */ /* 0x000e22000021f100 */
[----:B------:R-:W-:Y:S05]  /*24d0*/  BRA `(.L_x_5139) ;  /* 0x0000000400a07947 */ /* 0x000fea0003800000 */
.L_x_5146:
        /* <DEDUP_REMOVED lines=10> */
.L_x_5153:
        /* <DEDUP_REMOVED lines=21> */
.L_x_5157:
[----:B------:R-:W-:Y:S05]  /*26d0*/  BSYNC B1 ;  /* 0x0000000000017941 */ /* 0x000fea0003800000 */
.L_x_5156:
[----:B------:R-:W-:Y:S01]  /*26e0*/  IMAD.SHL.U32 R2, R2, 0x100000, RZ ;  /* 0x0010000002027824 */ /* 0x000fe200078e00ff */
[----:B------:R-:W-:-:S04]  /*26f0*/  LEA R0, R0, 0x3b800000, 0x17 ;  /* 0x3b80000000007811 */ /* 0x000fc800078eb8ff */
[----:B------:R-:W-:-:S07]  /*2700*/  LOP3.LUT R31, R0, R2, R31, 0xfe, !PT ;  /* 0x00000002001f7212 */ /* 0x000fce00078efe1f */
.L_x_5155:
[----:B------:R-:W-:Y:S05]  /*2710*/  BSYNC B0 ;  /* 0x0000000000007941 */ /* 0x000fea0003800000 */
.L_x_5154:
[----:B------:R-:W0:Y:S01]  /*2720*/  F2I.FTZ.TRUNC.NTZ R31, R31 ;  /* 0x0000001f001f7305 */ /* 0x000e22000021f100 */
[----:B------:R-:W-:Y:S05]  /*2730*/  BRA `(.L_x_5139) ;  /* 0x0000000400087947 */ /* 0x000fea0003800000 */
.L_x_5152:
        /* <DEDUP_REMOVED lines=21> */
.L_x_5161:
[----:B------:R-:W-:Y:S05]  /*2890*/  BSYNC B1 ;  /* 0x0000000000017941 */ /* 0x000fea0003800000 */
.L_x_5160:
[----:B------:R-:W-:Y:S01]  /*28a0*/  IMAD.SHL.U32 R2, R2, 0x200000, RZ ;  /* 0x0020000002027824 */ /* 0x000fe200078e00ff */
[----:B------:R-:W-:-:S04]  /*28b0*/  LEA R0, R0, 0x37800000, 0x17 ;  /* 0x3780000000007811 */ /* 0x000fc800078eb8ff */
[----:B------:R-:W-:-:S07]  /*28c0*/  LOP3.LUT R31, R0, R2, R31, 0xfe, !PT ;  /* 0x00000002001f7212 */ /* 0x000fce00078efe1f */
.L_x_5159:
[----:B------:R-:W-:Y:S05]  /*28d0*/  BSYNC B0 ;  /* 0x0000000000007941 */ /* 0x000fea0003800000 */
.L_x_5158:
[----:B------:R-:W0:Y:S01]  /*28e0*/  F2I.FTZ.TRUNC.NTZ R31, R31 ;  /* 0x0000001f001f7305 */ /* 0x000e22000021f100 */
[----:B------:R-:W-:Y:S05]  /*28f0*/  BRA `(.L_x_5139) ;  /* 0x0000000000987947 */ /* 0x000fea0003800000 */
.L_x_5151:
        /* <DEDUP_REMOVED lines=14> */
.L_x_5165:
[----:B------:R-:W-:Y:S05]  /*29e0*/  BSYNC B0 ;  /* 0x0000000000007941 */ /* 0x000fea0003800000 */
.L_x_5164:
[----:B------:R-:W0:Y:S01]  /*29f0*/  F2I.FTZ.TRUNC.NTZ R31, R31 ;  /* 0x0000001f001f7305 */ /* 0x000e22000021f100 */
[----:B------:R-:W-:Y:S05]  /*2a00*/  BRA `(.L_x_5139) ;  /* 0x0000000000547947 */ /* 0x000fea0003800000 */
.L_x_5138:
        /* <DEDUP_REMOVED lines=17> */
.L_x_5166:
[----:B------:R-:W-:Y:S05]  /*2b20*/  BRA `(.L_x_5139) ;  /* 0x00000000000c7947 */ /* 0x000fea0003800000 */
.L_x_5163:
[----:B------:R0:W5:Y:S01]  /*2b30*/  LDG.E R31, desc[UR36][R2.64] ;  /* 0x00000024021f7981 */ /* 0x000162000c1e1900 */
[----:B------:R-:W-:Y:S05]  /*2b40*/  BRA `(.L_x_5139) ;  /* 0x0000000000047947 */ /* 0x000fea0003800000 */
.L_x_5162:
[----:B------:R0:W5:Y:S02]  /*2b50*/  LDG.E R31, desc[UR36][R2.64] ;  /* 0x00000024021f7981 */ /* 0x000164000c1e1900 */
.L_x_5139:
[----:B0--3--:R-:W0:Y:S01]  /*2b60*/  LDC.64 R2, c[0x0][0x278] ;  /* 0x00009e00ff027b82 */ /* 0x009e220000000a00 */
[----:B-1----:R-:W-:Y:S01]  /*2b70*/  PRMT R0, R26, 0x9910, RZ ;  /* 0x000099101a007816 */ /* 0x002fe200000000ff */
        /* <DEDUP_REMOVED lines=16> */
.L_x_5170:
[----:B------:R0:W5:Y:S01]  /*2c80*/  LDG.E.U8 R30, desc[UR36][R2.64] ;  /* 0x00000024021e7981 */ /* 0x000162000c1e1100 */
[----:B------:R-:W-:Y:S05]  /*2c90*/  BRA `(.L_x_5172) ;  /* 0x0000000c00347947 */ /* 0x000fea0003800000 */
.L_x_5169:
        /* <DEDUP_REMOVED lines=8> */
.L_x_5174:
[----:B------:R0:W5:Y:S01]  /*2d20*/  LDG.E R30, desc[UR36][R2.64] ;  /* 0x00000024021e7981 */ /* 0x000162000c1e1900 */
[----:B------:R-:W-:Y:S05]  /*2d30*/  BRA `(.L_x_5172) ;  /* 0x0000000c000c7947 */ /* 0x000fea0003800000 */
.L_x_5173:
[----:B------:R0:W5:Y:S01]  /*2d40*/  LDG.E.S16 R30, desc[UR36][R2.64] ;  /* 0x00000024021e7981 */ /* 0x000162000c1e1700 */
[----:B------:R-:W-:Y:S05]  /*2d50*/  BRA `(.L_x_5172) ;  /* 0x0000000c00047947 */ /* 0x000fea0003800000 */
.L_x_5168:
        /* <DEDUP_REMOVED lines=9> */
.L_x_5176:
[----:B------:R-:W3:Y:S02]  /*2df0*/  LDG.E.U16 R2, desc[UR36][R2.64] ;  /* 0x0000002402027981 */ /* 0x000ee4000c1e1500 */
[----:B---3--:R-:W-:-:S06]  /*2e00*/  HADD2.F32 R30, -RZ, R2.H0_H0 ;  /* 0x20000002ff1e7230 */ /* 0x008fcc0000004100 */
[----:B------:R-:W0:Y:S01]  /*2e10*/  F2I.FTZ.TRUNC.NTZ R30, R30 ;  /* 0x0000001e001e7305 */ /* 0x000e22000021f100 */
[----:B------:R-:W-:Y:S05]  /*2e20*/  BRA `(.L_x_5172) ;  /* 0x0000000800d07947 */ /* 0x000fea0003800000 */
.L_x_5175:
        /* <DEDUP_REMOVED lines=9> */
.L_x_5178:
[----:B------:R-:W3:Y:S02]  /*2ec0*/  LDG.E.U16 R2, desc[UR36][R2.64] ;  /* 0x0000002402027981 */ /* 0x000ee4000c1e1500 */
[----:B---3--:R-:W-:-:S06]  /*2ed0*/  HADD2.F32 R30, -RZ, R2.H0_H0 ;  /* 0x20000002ff1e7230 */ /* 0x008fcc0000004100 */
[----:B------:R-:W0:Y:S01]  /*2ee0*/  F2I.FTZ.TRUNC.NTZ R30, R30 ;  /* 0x0000001e001e7305 */ /* 0x000e22000021f100 */
[----:B------:R-:W-:Y:S05]  /*2ef0*/  BRA `(.L_x_5172) ;  /* 0x00000008009c7947 */ /* 0x000fea0003800000 */
.L_x_5177:
[----:B------:R-:W3:Y:S02]  /*2f00*/  LDG.E.64 R2, desc[UR36][R2.64] ;  /* 0x0000002402027981 */ /* 0x000ee4000c1e1b00 */
[----:B---3--:R0:W1:Y:S01]  /*2f10*/  F2I.F64.TRUNC R30, R2 ;  /* 0x00000002001e7311 */ /* 0x008062000030d100 */
[----:B------:R-:W-:Y:S05]  /*2f20*/  BRA `(.L_x_5172) ;  /* 0x0000000800907947 */ /* 0x000fea0003800000 */
.L_x_5167:
        /* <DEDUP_REMOVED lines=12> */
.L_x_5181:
[----:B------:R-:W3:Y:S02]  /*2ff0*/  LDG.E.64 R2, desc[UR36][R2.64] ;  /* 0x0000002402027981 */ /* 0x000ee4000c1e1b00 */
[----:B---3--:R0:W1:Y:S01]  /*3000*/  F2I.F64.TRUNC R30, R2 ;  /* 0x00000002001e7311 */ /* 0x008062000030d100 */
[----:B------:R-:W-:Y:S05]  /*3010*/  BRA `(.L_x_5172) ;  /* 0x0000000800547947 */ /* 0x000fea0003800000 */
.L_x_5180:
        /* <DEDUP_REMOVED lines=27> */
.L_x_5183:
        /* <DEDUP_REMOVED lines=14> */
.L_x_5182:
[----:B------:R-:W3:Y:S02]  /*32b0*/  LDG.E.U16 R30, desc[UR36][R2.64] ;  /* 0x00000024021e7981 */ /* 0x000ee4000c1e1500 */
[----:B---3--:R-:W-:-:S06]  /*32c0*/  IMAD.U32 R30, R30, 0x10000, RZ ;  /* 0x000100001e1e7824 */ /* 0x008fcc00078e00ff */
[----:B------:R-:W0:Y:S01]  /*32d0*/  F2I.FTZ.TRUNC.NTZ R30, R30 ;  /* 0x0000001e001e7305 */ /* 0x000e22000021f100 */
[----:B------:R-:W-:Y:S05]  /*32e0*/  BRA `(.L_x_5172) ;  /* 0x0000000400a07947 */ /* 0x000fea0003800000 */
.L_x_5179:
        /* <DEDUP_REMOVED lines=10> */
.L_x_5186:
        /* <DEDUP_REMOVED lines=21> */
.L_x_5190:
[----:B------:R-:W-:Y:S05]  /*34e0*/  BSYNC B1 ;  /* 0x0000000000017941 */ /* 0x000fea0003800000 */
.L_x_5189:
[----:B------:R-:W-:Y:S01]  /*34f0*/  IMAD.SHL.U32 R2, R2, 0x100000, RZ ;  /* 0x0010000002027824 */ /* 0x000fe200078e00ff */
[----:B------:R-:W-:-:S04]  /*3500*/  LEA R3, R0, 0x3b800000, 0x17 ;  /* 0x3b80000000037811 */ /* 0x000fc800078eb8ff */
[----:B------:R-:W-:-:S07]  /*3510*/  LOP3.LUT R30, R3, R2, R30, 0xfe, !PT ;  /* 0x00000002031e7212 */ /* 0x000fce00078efe1e */
.L_x_5188:
[----:B------:R-:W-:Y:S05]  /*3520*/  BSYNC B0 ;  /* 0x0000000000007941 */ /* 0x000fea0003800000 */
.L_x_5187:
[----:B------:R-:W0:Y:S01]  /*3530*/  F2I.FTZ.TRUNC.NTZ R30, R30 ;  /* 0x0000001e001e7305 */ /* 0x000e22000021f100 */
[----:B------:R-:W-:Y:S05]  /*3540*/  BRA `(.L_x_5172) ;  /* 0x0000000400087947 */ /* 0x000fea0003800000 */
.L_x_5185:
        /* <DEDUP_REMOVED lines=21> */
.L_x_5194:
[----:B------:R-:W-:Y:S05]  /*36a0*/  BSYNC B1 ;  /* 0x0000000000017941 */ /* 0x000fea0003800000 */
.L_x_5193:
[----:B------:R-:W-:Y:S01]  /*36b0*/  IMAD.SHL.U32 R2, R2, 0x200000, RZ ;  /* 0x0020000002027824 */ /* 0x000fe200078e00ff */
[----:B------:R-:W-:-:S04]  /*36c0*/  LEA R3, R0, 0x37800000, 0x17 ;  /* 0x3780000000037811 */ /* 0x000fc800078eb8ff */
[----:B------:R-:W-:-:S07]  /*36d0*/  LOP3.LUT R30, R3, R2, R30, 0xfe, !PT ;  /* 0x00000002031e7212 */ /* 0x000fce00078efe1e */
.L_x_5192:
[----:B------:R-:W-:Y:S05]  /*36e0*/  BSYNC B0 ;  /* 0x0000000000007941 */ /* 0x000fea0003800000 */
.L_x_5191:
[----:B------:R-:W0:Y:S01]  /*36f0*/  F2I.FTZ.TRUNC.NTZ R30, R30 ;  /* 0x0000001e001e7305 */ /* 0x000e22000021f100 */
[----:B------:R-:W-:Y:S05]  /*3700*/  BRA `(.L_x_5172) ;  /* 0x0000000000987947 */ /* 0x000fea0003800000 */
.L_x_5184:
        /* <DEDUP_REMOVED lines=14> */
.L_x_5198:
[----:B------:R-:W-:Y:S05]  /*37f0*/  BSYNC B0 ;  /* 0x0000000000007941 */ /* 0x000fea0003800000 */
.L_x_5197:
[----:B------:R-:W1:Y:S01]  /*3800*/  F2I.FTZ.TRUNC.NTZ R30, R30 ;  /* 0x0000001e001e7305 */ /* 0x000e62000021f100 */
[----:B------:R-:W-:Y:S05]  /*3810*/  BRA `(.L_x_5172) ;  /* 0x0000000000547947 */ /* 0x000fea0003800000 */
.L_x_5171:
        /* <DEDUP_REMOVED lines=17> */
.L_x_5199:
[----:B------:R-:W-:Y:S05]  /*3930*/  BRA `(.L_x_5172) ;  /* 0x00000000000c7947 */ /* 0x000fea0003800000 */
.L_x_5196:
[----:B------:R0:W5:Y:S01]  /*3940*/  LDG.E R30, desc[UR36][R2.64] ;  /* 0x00000024021e7981 */ /* 0x000162000c1e1900 */
[----:B------:R-:W-:Y:S05]  /*3950*/  BRA `(.L_x_5172) ;  /* 0x0000000000047947 */ /* 0x000fea0003800000 */
.L_x_5195:
[----:B------:R3:W5:Y:S02]  /*3960*/  LDG.E R30, desc[UR36][R2.64] ;  /* 0x00000024021e7981 */ /* 0x000764000c1e1900 */
.L_x_5172:
[----:B0--3--:R-:W0:Y:S01]  /*3970*/  LDC.64 R2, c[0x0][0x280] ;  /* 0x0000a000ff027b82 */ /* 0x009e220000000a00 */
[----:B--2---:R-:W-:Y:S01]  /*3980*/  PRMT R0, R27, 0x9910, RZ ;  /* 0x000099101b007816 */ /* 0x004fe200000000ff */
        /* <DEDUP_REMOVED lines=16> */
.L_x_5203:
[----:B------:R0:W5:Y:S01]  /*3a90*/  LDG.E.U8 R16, desc[UR36][R2.64] ;  /* 0x0000002402107981 */ /* 0x000162000c1e1100 */
[----:B------:R-:W-:Y:S05]  /*3aa0*/  BRA `(.L_x_5205) ;  /* 0x0000000c00347947 */ /* 0x000fea0003800000 */
.L_x_5202:
        /* <DEDUP_REMOVED lines=8> */
.L_x_5207:
[----:B------:R0:W5:Y:S01]  /*3b30*/  LDG.E R16, desc[UR36][R2.64] ;  /* 0x0000002402107981 */ /* 0x000162000c1e1900 */
[----:B------:R-:W-:Y:S05]  /*3b40*/  BRA `(.L_x_5205) ;  /* 0x0000000c000c7947 */ /* 0x000fea0003800000 */
.L_x_5206:
[----:B------:R0:W5:Y:S01]  /*3b50*/  LDG.E.S16 R16, desc[UR36][R2.64] ;  /* 0x0000002402107981 */ /* 0x000162000c1e1700 */
[----:B------:R-:W-:Y:S05]  /*3b60*/  BRA `(.L_x_5205) ;  /* 0x0000000c00047947 */ /* 0x000fea0003800000 */
.L_x_5201:
        /* <DEDUP_REMOVED lines=9> */
.L_x_5209:
[----:B------:R-:W2:Y:S02]  /*3c00*/  LDG.E.U16 R2, desc[UR36][R2.64] ;  /* 0x0000002402027981 */ /* 0x000ea4000c1e1500 */
[----:B--2---:R-:W-:-:S06]  /*3c10*/  HADD2.F32 R16, -RZ, R2.H0_H0 ;  /* 0x20000002ff107230 */ /* 0x004fcc0000004100 */
[----:B------:R-:W0:Y:S01]  /*3c20*/  F2I.FTZ.TRUNC.NTZ R16, R16 ;  /* 0x0000001000107305 */ /* 0x000e22000021f100 */
[----:B------:R-:W-:Y:S05]  /*3c30*/  BRA `(.L_x_5205) ;  /* 0x0000000800d07947 */ /* 0x000fea0003800000 */
.L_x_5208:
        /* <DEDUP_REMOVED lines=9> */
.L_x_5211:
[----:B------:R-:W2:Y:S02]  /*3cd0*/  LDG.E.U16 R2, desc[UR36][R2.64] ;  /* 0x0000002402027981 */ /* 0x000ea4000c1e1500 */
[----:B--2---:R-:W-:-:S06]  /*3ce0*/  HADD2.F32 R16, -RZ, R2.H0_H0 ;  /* 0x20000002ff107230 */ /* 0x004fcc0000004100 */
[----:B------:R-:W0:Y:S01]  /*3cf0*/  F2I.FTZ.TRUNC.NTZ R16, R16 ;  /* 0x0000001000107305 */ /* 0x000e22000021f100 */
[----:B------:R-:W-:Y:S05]  /*3d00*/  BRA `(.L_x_5205) ;  /* 0x00000008009c7947 */ /* 0x000fea0003800000 */
.L_x_5210:
[----:B------:R-:W2:Y:S02]  /*3d10*/  LDG.E.64 R2, desc[UR36][R2.64] ;  /* 0x0000002402027981 */ /* 0x000ea4000c1e1b00 */
[----:B--2---:R0:W2:Y:S01]  /*3d20*/  F2I.F64.TRUNC R16, R2 ;  /* 0x0000000200107311 */ /* 0x0040a2000030d100 */
[----:B------:R-:W-:Y:S05]  /*3d30*/  BRA `(.L_x_5205) ;  /* 0x0000000800907947 */ /* 0x000fea0003800000 */
.L_x_5200:
        /* <DEDUP_REMOVED lines=12> */
.L_x_5214:
[----:B------:R-:W2:Y:S02]  /*3e00*/  LDG.E.64 R2, desc[UR36][R2.64] ;  /* 0x0000002402027981 */ /* 0x000ea4000c1e1b00 */
[----:B--2---:R0:W2:Y:S01]  /*3e10*/  F2I.F64.TRUNC R16, R2 ;  /* 0x0000000200107311 */ /* 0x0040a2000030d100 */
[----:B------:R-:W-:Y:S05]  /*3e20*/  BRA `(.L_x_5205) ;  /* 0x0000000800547947 */ /* 0x000fea0003800000 */
.L_x_5213:
        /* <DEDUP_REMOVED lines=27> */
.L_x_5216:
        /* <DEDUP_REMOVED lines=14> */
.L_x_5215:
[----:B------:R-:W2:Y:S02]  /*40c0*/  LDG.E.U16 R16, desc[UR36][R2.64] ;  /* 0x0000002402107981 */ /* 0x000ea4000c1e1500 */
[----:B--2---:R-:W-:-:S06]  /*40d0*/  IMAD.U32 R16, R16, 0x10000, RZ ;  /* 0x0001000010107824 */ /* 0x004fcc00078e00ff */
[----:B------:R-:W0:Y:S01]  /*40e0*/  F2I.FTZ.TRUNC.NTZ R16, R16 ;  /* 0x0000001000107305 */ /* 0x000e22000021f100 */
[----:B------:R-:W-:Y:S05]  /*40f0*/  BRA `(.L_x_5205) ;  /* 0x0000000400a07947 */ /* 0x000fea0003800000 */
.L_x_5212:
        /* <DEDUP_REMOVED lines=10> */
.L_x_5219:
        /* <DEDUP_REMOVED lines=21> */
.L_x_5223:
[----:B------:R-:W-:Y:S05]  /*42f0*/  BSYNC B1 ;  /* 0x0000000000017941 */ /* 0x000fea0003800000 */
.L_x_5222:
[----:B------:R-:W-:Y:S01]  /*4300*/  IMAD.SHL.U32 R2, R2, 0x100000, RZ ;  /* 0x0010000002027824 */ /* 0x000fe200078e00ff */
[----:B------:R-:W-:-:S04]  /*4310*/  LEA R3, R0, 0x3b800000, 0x17 ;  /* 0x3b80000000037811 */ /* 0x000fc800078eb8ff */
[----:B------:R-:W-:-:S07]  /*4320*/  LOP3.LUT R16, R3, R2, R16, 0xfe, !PT ;  /* 0x0000000203107212 */ /* 0x000fce00078efe10 */
.L_x_5221:
[----:B------:R-:W-:Y:S05]  /*4330*/  BSYNC B0 ;  /* 0x0000000000007941 */ /* 0x000fea0003800000 */
.L_x_5220:
[----:B------:R-:W0:Y:S01]  /*4340*/  F2I.FTZ.TRUNC.NTZ R16, R16 ;  /* 0x0000001000107305 */ /* 0x000e22000021f100 */
[----:B------:R-:W-:Y:S05]  /*4350*/  BRA `(.L_x_5205) ;  /* 0x0000000400087947 */ /* 0x000fea0003800000 */
.L_x_5218:
        /* <DEDUP_REMOVED lines=21> */
.L_x_5227:
[----:B------:R-:W-:Y:S05]  /*44b0*/  BSYNC B1 ;  /* 0x0000000000017941 */ /* 0x000fea0003800000 */
.L_x_5226:
[----:B------:R-:W-:Y:S01]  /*44c0*/  IMAD.SHL.U32 R2, R2, 0x200000, RZ ;  /* 0x0020000002027824 */ /* 0x000fe200078e00ff */
[----:B------:R-:W-:-:S04]  /*44d0*/  LEA R3, R0, 0x37800000, 0x17 ;  /* 0x3780000000037811 */ /* 0x000fc800078eb8ff */
[----:B------:R-:W-:-:S07]  /*44e0*/  LOP3.LUT R16, R3, R2, R16, 0xfe, !PT ;  /* 0x0000000203107212 */ /* 0x000fce00078efe10 */
.L_x_5225:
[----:B------:R-:W-:Y:S05]  /*44f0*/  BSYNC B0 ;  /* 0x0000000000007941 */ /* 0x000fea0003800000 */
.L_x_5224:
[----:B------:R-:W0:Y:S01]  /*4500*/  F2I.FTZ.TRUNC.NTZ R16, R16 ;  /* 0x0000001000107305 */ /* 0x000e22000021f100 */
[----:B------:R-:W-:Y:S05]  /*4510*/  BRA `(.L_x_5205) ;  /* 0x0000000000987947 */ /* 0x000fea0003800000 */
.L_x_5217:
        /* <DEDUP_REMOVED lines=14> */
.L_x_5231:
[----:B------:R-:W-:Y:S05]  /*4600*/  BSYNC B0 ;  /* 0x0000000000007941 */ /* 0x000fea0003800000 */
.L_x_5230:
[----:B------:R-:W0:Y:S01]  /*4610*/  F2I.FTZ.TRUNC.NTZ R16, R16 ;  /* 0x0000001000107305 */ /* 0x000e22000021f100 */
[----:B------:R-:W-:Y:S05]  /*4620*/  BRA `(.L_x_5205) ;  /* 0x0000000000547947 */ /* 0x000fea0003800000 */
.L_x_5204:
        /* <DEDUP_REMOVED lines=17> */
.L_x_5232:
[----:B------:R-:W-:Y:S05]  /*4740*/  BRA `(.L_x_5205) ;  /* 0x00000000000c7947 */ /* 0x000fea0003800000 */
.L_x_5229:
[----:B------:R0:W5:Y:S01]  /*4750*/  LDG.E R16, desc[UR36][R2.64] ;  /* 0x0000002402107981 */ /* 0x000162000c1e1900 */
[----:B------:R-:W-:Y:S05]  /*4760*/  BRA `(.L_x_5205) ;  /* 0x0000000000047947 */ /* 0x000fea0003800000 */
.L_x_5228:
[----:B------:R0:W5:Y:S02]  /*4770*/  LDG.E R16, desc[UR36][R2.64] ;  /* 0x0000002402107981 */ /* 0x000164000c1e1900 */
.L_x_5205:
[----:B------:R-:W1:Y:S02]  /*4780*/  S2R R22, SR_TID.X ;  /* 0x0000000000167919 */ /* 0x000e640000002100 */
[----:B-1----:R-:W-:-:S07]  /*4790*/  VIADD R22, R22, 0x80 ;  /* 0x0000008016167836 */ /* 0x002fce0000000000 */
.L_x_5067:
[----:B------:R-:W-:Y:S05]  /*47a0*/  BSYNC B6 ;  /* 0x0000000000067941 */ /* 0x000fea0003800000 */
.L_x_5066:
[----:B------:R-:W-:Y:S01]  /*47b0*/  ISETP.GE.AND P0, PT, R22, R49, PT ;  /* 0x000000311600720c */ /* 0x000fe20003f06270 */
[----:B------:R-:W-:Y:S01]  /*47c0*/  BSSY B6, `(.L_x_5233) ;  /* 0x000046c000067945 */ /* 0x000fe20003800000 */
[----:B------:R-:W-:Y:S01]  /*47d0*/  IMAD.MOV.U32 R34, RZ, RZ, RZ ;  /* 0x000000ffff227224 */ /* 0x000fe200078e00ff */
[----:B------:R-:W-:Y:S01]  /*47e0*/  CS2R R32, SRZ ;  /* 0x0000000000207805 */ /* 0x000fe2000001ff00 */
[----:B------:R-:W-:-:S09]  /*47f0*/  IMAD.MOV.U32 R36, RZ, RZ, RZ ;  /* 0x000000ffff247224 */ /* 0x000fd200078e00ff */
[----:B------:R-:W-:Y:S05]  /*4800*/  @P0 BRA `(.L_x_5234) ;  /* 0x00000044009c0947 */ /* 0x000fea0003800000 */
[----:B0-----:R-:W0:Y:S01]  /*4810*/  LDC.64 R2, c[0x0][0x260] ;  /* 0x00009800ff027b82 */ /* 0x001e220000000a00 */
[----:B------:R-:W-:Y:S01]  /*4820*/  PRMT R0, R23, 0x9910, RZ ;  /* 0x0000991017007816 */ /* 0x000fe200000000ff */
[----:B------:R-:W-:Y:S01]  /*4830*/  IMAD R28, R19, 0x200, R22 ;  /* 0x00000200131c7824 */ /* 0x000fe200078e0216 */
[----:B------:R-:W-:Y:S02]  /*4840*/  ULDC UR4, c[0x0][0x294] ;  /* 0x0000a50000047ab9 */ /* 0x000fe40000000800 */
[----:B------:R-:W-:Y:S01]  /*4850*/  ISETP.GT.AND P1, PT, R0, 0x9, PT ;  /* 0x000000090000780c */ /* 0x000fe20003f24270 */
[----:B--2---:R-:W-:-:S05]  /*4860*/  IMAD R5, R28, UR4, RZ ;  /* 0x000000041c057c24 */ /* 0x004fca000f8e02ff */
        /* <DEDUP_REMOVED lines=13> */
.L_x_5238:
[----:B------:R0:W5:Y:S01]  /*4940*/  LDG.E.U8 R35, desc[UR36][R2.64] ;  /* 0x0000002402237981 */ /* 0x000162000c1e1100 */
[----:B------:R-:W-:Y:S05]  /*4950*/  BRA `(.L_x_5240) ;  /* 0x0000000c00347947 */ /* 0x000fea0003800000 */
.L_x_5237:
        /* <DEDUP_REMOVED lines=8> */
.L_x_5242:
[----:B------:R0:W5:Y:S01]  /*49e0*/  LDG.E R35, desc[UR36][R2.64] ;  /* 0x0000002402237981 */ /* 0x000162000c1e1900 */
[----:B------:R-:W-:Y:S05]  /*49f0*/  BRA `(.L_x_5240) ;  /* 0x0000000c000c7947 */ /* 0x000fea0003800000 */
.L_x_5241:
[----:B------:R0:W5:Y:S01]  /*4a00*/  LDG.E.S16 R35, desc[UR36][R2.64] ;  /* 0x0000002402237981 */ /* 0x000162000c1e1700 */
[----:B------:R-:W-:Y:S05]  /*4a10*/  BRA `(.L_x_5240) ;  /* 0x0000000c00047947 */ /* 0x000fea0003800000 */
.L_x_5236:
        /* <DEDUP_REMOVED lines=9> */
.L_x_5244:
[----:B------:R-:W2:Y:S02]  /*4ab0*/  LDG.E.U16 R2, desc[UR36][R2.64] ;  /* 0x0000002402027981 */ /* 0x000ea4000c1e1500 */
[----:B--2---:R-:W-:-:S06]  /*4ac0*/  HADD2.F32 R35, -RZ, R2.H0_H0 ;  /* 0x20000002ff237230 */ /* 0x004fcc0000004100 */
[----:B------:R-:W0:Y:S01]  /*4ad0*/  F2I.FTZ.TRUNC.NTZ R35, R35 ;  /* 0x0000002300237305 */ /* 0x000e22000021f100 */
[----:B------:R-:W-:Y:S05]  /*4ae0*/  BRA `(.L_x_5240) ;  /* 0x0000000800d07947 */ /* 0x000fea0003800000 */
.L_x_5243:
        /* <DEDUP_REMOVED lines=9> */
.L_x_5246:
[----:B------:R-:W2:Y:S02]  /*4b80*/  LDG.E.U16 R2, desc[UR36][R2.64] ;  /* 0x0000002402027981 */ /* 0x000ea4000c1e1500 */
[----:B--2---:R-:W-:-:S06]  /*4b90*/  HADD2.F32 R35, -RZ, R2.H0_H0 ;  /* 0x20000002ff237230 */ /* 0x004fcc0000004100 */
[----:B------:R-:W0:Y:S01]  /*4ba0*/  F2I.FTZ.TRUNC.NTZ R35, R35 ;  /* 0x0000002300237305 */ /* 0x000e22000021f100 */
[----:B------:R-:W-:Y:S05]  /*4bb0*/  BRA `(.L_x_5240) ;  /* 0x00000008009c7947 */ /* 0x000fea0003800000 */
.L_x_5245:
[----:B------:R-:W2:Y:S02]  /*4bc0*/  LDG.E.64 R2, desc[UR36][R2.64] ;  /* 0x0000002402027981 */ /* 0x000ea4000c1e1b00 */
[----:B--2---:R0:W2:Y:S01]  /*4bd0*/  F2I.F64.TRUNC R35, R2 ;  /* 0x0000000200237311 */ /* 0x0040a2000030d100 */
[----:B------:R-:W-:Y:S05]  /*4be0*/  BRA `(.L_x_5240) ;  /* 0x0000000800907947 */ /* 0x000fea0003800000 */
.L_x_5235:
        /* <DEDUP_REMOVED lines=12> */
.L_x_5249:
[----:B------:R-:W2:Y:S02]  /*4cb0*/  LDG.E.64 R2, desc[UR36][R2.64] ;  /* 0x0000002402027981 */ /* 0x000ea4000c1e1b00 */
[----:B--2---:R0:W2:Y:S01]  /*4cc0*/  F2I.F64.TRUNC R35, R2 ;  /* 0x0000000200237311 */ /* 0x0040a2000030d100 */
[----:B------:R-:W-:Y:S05]  /*4cd0*/  BRA `(.L_x_5240) ;  /* 0x0000000800547947 */ /* 0x000fea0003800000 */
.L_x_5248:
        /* <DEDUP_REMOVED lines=27> */
.L_x_5251:
        /* <DEDUP_REMOVED lines=14> */
.L_x_5250:
[----:B------:R-:W2:Y:S02]  /*4f70*/  LDG.E.U16 R35, desc[UR36][R2.64] ;  /* 0x0000002402237981 */ /* 0x000ea4000c1e1500 */
[----:B--2---:R-:W-:-:S06]  /*4f80*/  IMAD.U32 R35, R35, 0x10000, RZ ;  /* 0x0001000023237824 */ /* 0x004fcc00078e00ff */
[----:B------:R-:W0:Y:S01]  /*4f90*/  F2I.FTZ.TRUNC.NTZ R35, R35 ;  /* 0x0000002300237305 */ /* 0x000e22000021f100 */
[----:B------:R-:W-:Y:S05]  /*4fa0*/  BRA `(.L_x_5240) ;  /* 0x0000000400a07947 */ /* 0x000fea0003800000 */
.L_x_5247:
        /* <DEDUP_REMOVED lines=10> */
.L_x_5254:
        /* <DEDUP_REMOVED lines=21> */
.L_x_5258:
[----:B------:R-:W-:Y:S05]  /*51a0*/  BSYNC B1 ;  /* 0x0000000000017941 */ /* 0x000fea0003800000 */
.L_x_5257:
[----:B------:R-:W-:Y:S01]  /*51b0*/  IMAD.SHL.U32 R2, R2, 0x100000, RZ ;  /* 0x0010000002027824 */ /* 0x000fe200078e00ff */
[----:B------:R-:W-:-:S04]  /*51c0*/  LEA R0, R0, 0x3b800000, 0x17 ;  /* 0x3b80000000007811 */ /* 0x000fc800078eb8ff */
[----:B------:R-:W-:-:S07]  /*51d0*/  LOP3.LUT R35, R0, R2, R35, 0xfe, !PT ;  /* 0x0000000200237212 */ /* 0x000fce00078efe23 */
.L_x_5256:
[----:B------:R-:W-:Y:S05]  /*51e0*/  BSYNC B0 ;  /* 0x0000000000007941 */ /* 0x000fea0003800000 */
.L_x_5255:
[----:B------:R-:W0:Y:S01]  /*51f0*/  F2I.FTZ.TRUNC.NTZ R35, R35 ;  /* 0x0000002300237305 */ /* 0x000e22000021f100 */
[----:B------:R-:W-:Y:S05]  /*5200*/  BRA `(.L_x_5240) ;  /* 0x0000000400087947 */ /* 0x000fea0003800000 */
.L_x_5253:
        /* <DEDUP_REMOVED lines=21> */
.L_x_5262:
[----:B------:R-:W-:Y:S05]  /*5360*/  BSYNC B1 ;  /* 0x0000000000017941 */ /* 0x000fea0003800000 */
.L_x_5261:
[----:B------:R-:W-:Y:S01]  /*5370*/  IMAD.SHL.U32 R2, R2, 0x200000, RZ ;  /* 0x0020000002027824 */ /* 0x000fe200078e00ff */
[----:B------:R-:W-:-:S04]  /*5380*/  LEA R0, R0, 0x37800000, 0x17 ;  /* 0x3780000000007811 */ /* 0x000fc800078eb8ff */
[----:B------:R-:W-:-:S07]  /*5390*/  LOP3.LUT R35, R0, R2, R35, 0xfe, !PT ;  /* 0x0000000200237212 */ /* 0x000fce00078efe23 */
.L_x_5260:
[----:B------:R-:W-:Y:S05]  /*53a0*/  BSYNC B0 ;  /* 0x0000000000007941 */ /* 0x000fea0003800000 */
.L_x_5259:
[----:B------:R-:W0:Y:S01]  /*53b0*/  F2I.FTZ.TRUNC.NTZ R35, R35 ;  /* 0x0000002300237305 */ /* 0x000e22000021f100 */
[----:B------:R-:W-:Y:S05]  /*53c0*/  BRA `(.L_x_5240) ;  /* 0x0000000000987947 */ /* 0x000fea0003800000 */
.L_x_5252:
        /* <DEDUP_REMOVED lines=14> */
.L_x_5266:
[----:B------:R-:W-:Y:S05]  /*54b0*/  BSYNC B0 ;  /* 0x0000000000007941 */ /* 0x000fea0003800000 */
.L_x_5265:
[----:B------:R-:W0:Y:S01]  /*54c0*/  F2I.FTZ.TRUNC.NTZ R35, R35 ;  /* 0x0000002300237305 */ /* 0x000e22000021f100 */
[----:B------:R-:W-:Y:S05]  /*54d0*/  BRA `(.L_x_5240) ;  /* 0x0000000000547947 */ /* 0x000fea0003800000 */
.L_x_5239:
        /* <DEDUP_REMOVED lines=13> */
[----:B------:R-:W-:Y:S02]  /*55b0*/  IMAD.MOV.U32 R13, RZ, RZ, RZ ;  /* 0x000000ffff0d7224 */ /* 0x000fe400078e00ff */
[----:B------:R-:W-:-:S07]  /*55c0*/  IMAD.MOV.U32 R35, RZ, RZ, RZ ;  /* 0x000000ffff237224 */ /* 0x000fce00078e00ff */
[----:B------:R-:W-:-:S07]  /*55d0*/  LEPC R20, `(.L_x_5267) ;  /* 0x000000001014794e */ /* 0x000fce0000000000 */
[----:B01-345:R-:W-:Y:S05]  /*55e0*/  CALL.ABS.NOINC R2 ;  /* 0x0000000002007343 */ /* 0x03bfea0003c00000 */
.L_x_5267:
[----:B------:R-:W-:Y:S05]  /*55f0*/  BRA `(.L_x_5240) ;  /* 0x00000000000c7947 */ /* 0x000fea0003800000 */
.L_x_5264:
[----:B------:R0:W5:Y:S01]  /*5600*/  LDG.E R35, desc[UR36][R2.64] ;  /* 0x0000002402237981 */ /* 0x000162000c1e1900 */
[----:B------:R-:W-:Y:S05]  /*5610*/  BRA `(.L_x_5240) ;  /* 0x0000000000047947 */ /* 0x000fea0003800000 */
.L_x_5263:
[----:B------:R0:W5:Y:S02]  /*5620*/  LDG.E R35, desc[UR36][R2.64] ;  /* 0x0000002402237981 */ /* 0x000164000c1e1900 */
.L_x_5240:
        /* <DEDUP_REMOVED lines=18> */
.L_x_5271:
[----:B------:R0:W5:Y:S01]  /*5750*/  LDG.E.U8 R34, desc[UR36][R2.64] ;  /* 0x0000002402227981 */ /* 0x000162000c1e1100 */
[----:B------:R-:W-:Y:S05]  /*5760*/  BRA `(.L_x_5273) ;  /* 0x0000000c00347947 */ /* 0x000fea0003800000 */
.L_x_5270:
        /* <DEDUP_REMOVED lines=8> */
.L_x_5275:
[----:B------:R0:W5:Y:S01]  /*57f0*/  LDG.E R34, desc[UR36][R2.64] ;  /* 0x0000002402227981 */ /* 0x000162000c1e1900 */
[----:B------:R-:W-:Y:S05]  /*5800*/  BRA `(.L_x_5273) ;  /* 0x0000000c000c7947 */ /* 0x000fea0003800000 */
.L_x_5274:
[----:B------:R0:W5:Y:S01]  /*5810*/  LDG.E.S16 R34, desc[UR36][R2.64] ;  /* 0x0000002402227981 */ /* 0x000162000c1e1700 */
[----:B------:R-:W-:Y:S05]  /*5820*/  BRA `(.L_x_5273) ;  /* 0x0000000c00047947 */ /* 0x000fea0003800000 */
.L_x_5269:
        /* <DEDUP_REMOVED lines=9> */
.L_x_5277:
[----:B------:R-:W2:Y:S02]  /*58c0*/  LDG.E.U16 R2, desc[UR36][R2.64] ;  /* 0x0000002402027981 */ /* 0x000ea4000c1e1500 */
[----:B--2---:R-:W-:-:S06]  /*58d0*/  HADD2.F32 R34, -RZ, R2.H0_H0 ;  /* 0x20000002ff227230 */ /* 0x004fcc0000004100 */
[----:B------:R-:W0:Y:S01]  /*58e0*/  F2I.FTZ.TRUNC.NTZ R34, R34 ;  /* 0x0000002200227305 */ /* 0x000e22000021f100 */
[----:B------:R-:W-:Y:S05]  /*58f0*/  BRA `(.L_x_5273) ;  /* 0x0000000800d07947 */ /* 0x000fea0003800000 */
.L_x_5276:
        /* <DEDUP_REMOVED lines=9> */
.L_x_5279:
[----:B------:R-:W2:Y:S02]  /*5990*/  LDG.E.U16 R2, desc[UR36][R2.64] ;  /* 0x0000002402027981 */ /* 0x000ea4000c1e1500 */
[----:B--2---:R-:W-:-:S06]  /*59a0*/  HADD2.F32 R34, -RZ, R2.H0_H0 ;  /* 0x20000002ff227230 */ /* 0x004fcc0000004100 */
[----:B------:R-:W0:Y:S01]  /*59b0*/  F2I.FTZ.TRUNC.NTZ R34, R34 ;  /* 0x0000002200227305 */ /* 0x000e22000021f100 */
[----:B------:R-:W-:Y:S05]  /*59c0*/  BRA `(.L_x_5273) ;  /* 0x00000008009c7947 */ /* 0x000fea0003800000 */
.L_x_5278:
[----:B------:R-:W2:Y:S02]  /*59d0*/  LDG.E.64 R2, desc[UR36][R2.64] ;  /* 0x0000002402027981 */ /* 0x000ea4000c1e1b00 */
[----:B--2---:R0:W2:Y:S01]  /*59e0*/  F2I.F64.TRUNC R34, R2 ;  /* 0x0000000200227311 */ /* 0x0040a2000030d100 */
[----:B------:R-:W-:Y:S05]  /*59f0*/  BRA `(.L_x_5273) ;  /* 0x0000000800907947 */ /* 0x000fea0003800000 */
.L_x_5268:
        /* <DEDUP_REMOVED lines=12> */
.L_x_5282:
[----:B------:R-:W2:Y:S02]  /*5ac0*/  LDG.E.64 R2, desc[UR36][R2.64] ;  /* 0x0000002402027981 */ /* 0x000ea4000c1e1b00 */
[----:B--2---:R0:W2:Y:S01]  /*5ad0*/  F2I.F64.TRUNC R34, R2 ;  /* 0x0000000200227311 */ /* 0x0040a2000030d100 */
[----:B------:R-:W-:Y:S05]  /*5ae0*/  BRA `(.L_x_5273) ;  /* 0x0000000800547947 */ /* 0x000fea0003800000 */
.L_x_5281:
        /* <DEDUP_REMOVED lines=27> */
.L_x_5284:
        /* <DEDUP_REMOVED lines=14> */
.L_x_5283:
[----:B------:R-:W2:Y:S02]  /*5d80*/  LDG.E.U16 R34, desc[UR36][R2.64] ;  /* 0x0000002402227981 */ /* 0x000ea4000c1e1500 */
[----:B--2---:R-:W-:-:S06]  /*5d90*/  IMAD.U32 R34, R34, 0x10000, RZ ;  /* 0x0001000022227824 */ /* 0x004fcc00078e00ff */
[----:B------:R-:W0:Y:S01]  /*5da0*/  F2I.FTZ.TRUNC.NTZ R34, R34 ;  /* 0x0000002200227305 */ /* 0x000e22000021f100 */
[----:B------:R-:W-:Y:S05]  /*5db0*/  BRA `(.L_x_5273) ;  /* 0x0000000400a07947 */ /* 0x000fea0003800000 */
.L_x_5280:
        /* <DEDUP_REMOVED lines=10> */
.L_x_5287:
        /* <DEDUP_REMOVED lines=21> */
.L_x_5291:
[----:B------:R-:W-:Y:S05]  /*5fb0*/  BSYNC B1 ;  /* 0x0000000000017941 */ /* 0x000fea0003800000 */
.L_x_5290:
[----:B------:R-:W-:Y:S01]  /*5fc0*/  IMAD.SHL.U32 R2, R2, 0x100000, RZ ;  /* 0x0010000002027824 */ /* 0x000fe200078e00ff */
[----:B------:R-:W-:-:S04]  /*5fd0*/  LEA R3, R0, 0x3b800000, 0x17 ;  /* 0x3b80000000037811 */ /* 0x000fc800078eb8ff */
[----:B------:R-:W-:-:S07]  /*5fe0*/  LOP3.LUT R34, R3, R2, R34, 0xfe, !PT ;  /* 0x0000000203227212 */ /* 0x000fce00078efe22 */
.L_x_5289:
[----:B------:R-:W-:Y:S05]  /*5ff0*/  BSYNC B0 ;  /* 0x0000000000007941 */ /* 0x000fea0003800000 */
.L_x_5288:
[----:B------:R-:W0:Y:S01]  /*6000*/  F2I.FTZ.TRUNC.NTZ R34, R34 ;  /* 0x0000002200227305 */ /* 0x000e22000021f100 */
[----:B------:R-:W-:Y:S05]  /*6010*/  BRA `(.L_x_5273) ;  /* 0x0000000400087947 */ /* 0x000fea0003800000 */
.L_x_5286:
        /* <DEDUP_REMOVED lines=21> */
.L_x_5295:
[----:B------:R-:W-:Y:S05]  /*6170*/  BSYNC B1 ;  /* 0x0000000000017941 */ /* 0x000fea0003800000 */
.L_x_5294:
[----:B------:R-:W-:Y:S01]  /*6180*/  IMAD.SHL.U32 R2, R2, 0x200000, RZ ;  /* 0x0020000002027824 */ /* 0x000fe200078e00ff */
[----:B------:R-:W-:-:S04]  /*6190*/  LEA R3, R0, 0x37800000, 0x17 ;  /* 0x3780000000037811 */ /* 0x000fc800078eb8ff */
[----:B------:R-:W-:-:S07]  /*61a0*/  LOP3.LUT R34, R3, R2, R34, 0xfe, !PT ;  /* 0x0000000203227212 */ /* 0x000fce00078efe22 */
.L_x_5293:
[----:B------:R-:W-:Y:S05]  /*61b0*/  BSYNC B0 ;  /* 0x0000000000007941 */ /* 0x000fea0003800000 */
.L_x_5292:
[----:B------:R-:W0:Y:S01]  /*61c0*/  F2I.FTZ.TRUNC.NTZ R34, R34 ;  /* 0x0000002200227305 */ /* 0x000e22000021f100 */
[----:B------:R-:W-:Y:S05]  /*61d0*/  BRA `(.L_x_5273) ;  /* 0x0000000000987947 */ /* 0x000fea0003800000 */
.L_x_5285:
        /* <DEDUP_REMOVED lines=14> */
.L_x_5299:
[----:B------:R-:W-:Y:S05]  /*62c0*/  BSYNC B0 ;  /* 0x0000000000007941 */ /* 0x000fea0003800000 */
.L_x_5298:
[----:B------:R-:W0:Y:S01]  /*62d0*/  F2I.FTZ.TRUNC.NTZ R34, R34 ;  /* 0x0000002200227305 */ /* 0x000e22000021f100 */
[----:B------:R-:W-:Y:S05]  /*62e0*/  BRA `(.L_x_5273) ;  /* 0x0000000000547947 */ /* 0x000fea0003800000 */
.L_x_5272:
        /* <DEDUP_REMOVED lines=16> */
[----:B012345:R-:W-:Y:S05]  /*63f0*/  CALL.ABS.NOINC R2 ;  /* 0x0000000002007343 */ /* 0x03ffea0003c00000 */
.L_x_5300:
[----:B------:R-:W-:Y:S05]  /*6400*/  BRA `(.L_x_5273) ;  /* 0x00000000000c7947 */ /* 0x000fea0003800000 */
.L_x_5297:
[----:B------:R0:W5:Y:S01]  /*6410*/  LDG.E R34, desc[UR36][R2.64] ;  /* 0x0000002402227981 */ /* 0x000162000c1e1900 */
[----:B------:R-:W-:Y:S05]  /*6420*/  BRA `(.L_x_5273) ;  /* 0x0000000000047947 */ /* 0x000fea0003800000 */
.L_x_5296:
[----:B------:R0:W5:Y:S02]  /*6430*/  LDG.E R34, desc[UR36][R2.64] ;  /* 0x0000002402227981 */ /* 0x000164000c1e1900 */
.L_x_5273:
        /* <DEDUP_REMOVED lines=18> */
.L_x_5304:
[----:B------:R0:W5:Y:S01]  /*6560*/  LDG.E.U8 R36, desc[UR36][R2.64] ;  /* 0x0000002402247981 */ /* 0x000162000c1e1100 */
[----:B------:R-:W-:Y:S05]  /*6570*/  BRA `(.L_x_5306) ;  /* 0x0000000c00347947 */ /* 0x000fea0003800000 */
.L_x_5303:
        /* <DEDUP_REMOVED lines=8> */
.L_x_5308:
[----:B------:R0:W5:Y:S01]  /*6600*/  LDG.E R36, desc[UR36][R2.64] ;  /* 0x0000002402247981 */ /* 0x000162000c1e1900 */
[----:B------:R-:W-:Y:S05]  /*6610*/  BRA `(.L_x_5306) ;  /* 0x0000000c000c7947 */ /* 0x000fea0003800000 */
.L_x_5307:
[----:B------:R0:W5:Y:S01]  /*6620*/  LDG.E.S16 R36, desc[UR36][R2.64] ;  /* 0x0000002402247981 */ /* 0x000162000c1e1700 */
[----:B------:R-:W-:Y:S05]  /*6630*/  BRA `(.L_x_5306) ;  /* 0x0000000c00047947 */ /* 0x000fea0003800000 */
.L_x_5302:
        /* <DEDUP_REMOVED lines=9> */
.L_x_5310:
[----:B------:R-:W2:Y:S02]  /*66d0*/  LDG.E.U16 R2, desc[UR36][R2.64] ;  /* 0x0000002402027981 */ /* 0x000ea4000c1e1500 */
[----:B--2---:R-:W-:-:S06]  /*66e0*/  HADD2.F32 R36, -RZ, R2.H0_H0 ;  /* 0x20000002ff247230 */ /* 0x004fcc0000004100 */
[----:B------:R-:W0:Y:S01]  /*66f0*/  F2I.FTZ.TRUNC.NTZ R36, R36 ;  /* 0x0000002400247305 */ /* 0x000e22000021f100 */
[----:B------:R-:W-:Y:S05]  /*6700*/  BRA `(.L_x_5306) ;  /* 0x0000000800d07947 */ /* 0x000fea0003800000 */
.L_x_5309:
        /* <DEDUP_REMOVED lines=9> */
.L_x_5312:
[----:B------:R-:W2:Y:S02]  /*67a0*/  LDG.E.U16 R2, desc[UR36][R2.64] ;  /* 0x0000002402027981 */ /* 0x000ea4000c1e1500 */
[----:B--2---:R-:W-:-:S06]  /*67b0*/  HADD2.F32 R36, -RZ, R2.H0_H0 ;  /* 0x20000002ff247230 */ /* 0x004fcc0000004100 */
[----:B------:R-:W0:Y:S01]  /*67c0*/  F2I.FTZ.TRUNC.NTZ R36, R36 ;  /* 0x0000002400247305 */ /* 0x000e22000021f100 */
[----:B------:R-:W-:Y:S05]  /*67d0*/  BRA `(.L_x_5306) ;  /* 0x00000008009c7947 */ /* 0x000fea0003800000 */
.L_x_5311:
[----:B------:R-:W2:Y:S02]  /*67e0*/  LDG.E.64 R36, desc[UR36][R2.64] ;  /* 0x0000002402247981 */ /* 0x000ea4000c1e1b00 */
[----:B--2---:R0:W2:Y:S01]  /*67f0*/  F2I.F64.TRUNC R36, R36 ;  /* 0x0000002400247311 */ /* 0x0040a2000030d100 */
[----:B------:R-:W-:Y:S05]  /*6800*/  BRA `(.L_x_5306) ;  /* 0x0000000800907947 */ /* 0x000fea0003800000 */
.L_x_5301:
        /* <DEDUP_REMOVED lines=12> */
.L_x_5315:
[----:B------:R-:W2:Y:S02]  /*68d0*/  LDG.E.64 R2, desc[UR36][R2.64] ;  /* 0x0000002402027981 */ /* 0x000ea4000c1e1b00 */
[----:B--2---:R0:W2:Y:S01]  /*68e0*/  F2I.F64.TRUNC R36, R2 ;  /* 0x0000000200247311 */ /* 0x0040a2000030d100 */
[----:B------:R-:W-:Y:S05]  /*68f0*/  BRA `(.L_x_5306) ;  /* 0x0000000800547947 */ /* 0x000fea0003800000 */
.L_x_5314:
        /* <DEDUP_REMOVED lines=27> */
.L_x_5317:
        /* <DEDUP_REMOVED lines=14> */
.L_x_5316:
[----:B------:R-:W2:Y:S02]  /*6b90*/  LDG.E.U16 R36, desc[UR36][R2.64] ;  /* 0x0000002402247981 */ /* 0x000ea4000c1e1500 */
[----:B--2---:R-:W-:-:S06]  /*6ba0*/  IMAD.U32 R36, R36, 0x10000, RZ ;  /* 0x0001000024247824 */ /* 0x004fcc00078e00ff */
[----:B------:R-:W0:Y:S01]  /*6bb0*/  F2I.FTZ.TRUNC.NTZ R36, R36 ;  /* 0x0000002400247305 */ /* 0x000e22000021f100 */
[----:B------:R-:W-:Y:S05]  /*6bc0*/  BRA `(.L_x_5306) ;  /* 0x0000000400a07947 */ /* 0x000fea0003800000 */
.L_x_5313:
        /* <DEDUP_REMOVED lines=10> */
.L_x_5320:
        /* <DEDUP_REMOVED lines=21> */
.L_x_5324:
[----:B------:R-:W-:Y:S05]  /*6dc0*/  BSYNC B1 ;  /* 0x0000000000017941 */ /* 0x000fea0003800000 */
.L_x_5323:
[----:B------:R-:W-:Y:S01]  /*6dd0*/  IMAD.SHL.U32 R2, R2, 0x100000, RZ ;  /* 0x0010000002027824 */ /* 0x000fe200078e00ff */
[----:B------:R-:W-:-:S04]  /*6de0*/  LEA R3, R0, 0x3b800000, 0x17 ;  /* 0x3b80000000037811 */ /* 0x000fc800078eb8ff */
[----:B------:R-:W-:-:S07]  /*6df0*/  LOP3.LUT R36, R3, R2, R36, 0xfe, !PT ;  /* 0x0000000203247212 */ /* 0x000fce00078efe24 */
.L_x_5322:
[----:B------:R-:W-:Y:S05]  /*6e00*/  BSYNC B0 ;  /* 0x0000000000007941 */ /* 0x000fea0003800000 */
.L_x_5321:
[----:B------:R-:W0:Y:S01]  /*6e10*/  F2I.FTZ.TRUNC.NTZ R36, R36 ;  /* 0x0000002400247305 */ /* 0x000e22000021f100 */
[----:B------:R-:W-:Y:S05]  /*6e20*/  BRA `(.L_x_5306) ;  /* 0x0000000400087947 */ /* 0x000fea0003800000 */
.L_x_5319:
        /* <DEDUP_REMOVED lines=21> */
.L_x_5328:
[----:B------:R-:W-:Y:S05]  /*6f80*/  BSYNC B1 ;  /* 0x0000000000017941 */ /* 0x000fea0003800000 */
.L_x_5327:
[----:B------:R-:W-:Y:S01]  /*6f90*/  IMAD.SHL.U32 R2, R2, 0x200000, RZ ;  /* 0x0020000002027824 */ /* 0x000fe200078e00ff */
[----:B------:R-:W-:-:S04]  /*6fa0*/  LEA R3, R0, 0x37800000, 0x17 ;  /* 0x3780000000037811 */ /* 0x000fc800078eb8ff */
[----:B------:R-:W-:-:S07]  /*6fb0*/  LOP3.LUT R36, R3, R2, R36, 0xfe, !PT ;  /* 0x0000000203247212 */ /* 0x000fce00078efe24 */
.L_x_5326:
[----:B------:R-:W-:Y:S05]  /*6fc0*/  BSYNC B0 ;  /* 0x0000000000007941 */ /* 0x000fea0003800000 */
.L_x_5325:
[----:B------:R-:W0:Y:S01]  /*6fd0*/  F2I.FTZ.TRUNC.NTZ R36, R36 ;  /* 0x0000002400247305 */ /* 0x000e22000021f100 */
[----:B------:R-:W-:Y:S05]  /*6fe0*/  BRA `(.L_x_5306) ;  /* 0x0000000000987947 */ /* 0x000fea0003800000 */
.L_x_5318:
        /* <DEDUP_REMOVED lines=14> */
.L_x_5332:
[----:B------:R-:W-:Y:S05]  /*70d0*/  BSYNC B0 ;  /* 0x0000000000007941 */ /* 0x000fea0003800000 */
.L_x_5331:
[----:B------:R-:W0:Y:S01]  /*70e0*/  F2I.FTZ.TRUNC.NTZ R36, R36 ;  /* 0x0000002400247305 */ /* 0x000e22000021f100 */
[----:B------:R-:W-:Y:S05]  /*70f0*/  BRA `(.L_x_5306) ;  /* 0x0000000000547947 */ /* 0x000fea0003800000 */
.L_x_5305:
        /* <DEDUP_REMOVED lines=17> */
.L_x_5333:
[----:B------:R-:W-:Y:S05]  /*7210*/  BRA `(.L_x_5306) ;  /* 0x00000000000c7947 */ /* 0x000fea0003800000 */
.L_x_5330:
[----:B------:R0:W5:Y:S01]  /*7220*/  LDG.E R36, desc[UR36][R2.64] ;  /* 0x0000002402247981 */ /* 0x000162000c1e1900 */
[----:B------:R-:W-:Y:S05]  /*7230*/  BRA `(.L_x_5306) ;  /* 0x0000000000047947 */ /* 0x000fea0003800000 */
.L_x_5329:
[----:B------:R0:W5:Y:S02]  /*7240*/  LDG.E R36, desc[UR36][R2.64] ;  /* 0x0000002402247981 */ /* 0x000164000c1e1900 */
.L_x_5306:
[----:B0-----:R-:W0:Y:S01]  /*7250*/  LDC.64 R2, c[0x0][0x278] ;  /* 0x00009e00ff027b82 */ /* 0x001e220000000a00 */
        /* <DEDUP_REMOVED lines=17> */
.L_x_5337:
[----:B------:R0:W5:Y:S01]  /*7370*/  LDG.E.U8 R33, desc[UR36][R2.64] ;  /* 0x0000002402217981 */ /* 0x000162000c1e1100 */
[----:B------:R-:W-:Y:S05]  /*7380*/  BRA `(.L_x_5339) ;  /* 0x0000000c00347947 */ /* 0x000fea0003800000 */
.L_x_5336:
        /* <DEDUP_REMOVED lines=8> */
.L_x_5341:
[----:B------:R0:W5:Y:S01]  /*7410*/  LDG.E R33, desc[UR36][R2.64] ;  /* 0x0000002402217981 */ /* 0x000162000c1e1900 */
[----:B------:R-:W-:Y:S05]  /*7420*/  BRA `(.L_x_5339) ;  /* 0x0000000c000c7947 */ /* 0x000fea0003800000 */
.L_x_5340:
[----:B------:R0:W5:Y:S01]  /*7430*/  LDG.E.S16 R33, desc[UR36][R2.64] ;  /* 0x0000002402217981 */ /* 0x000162000c1e1700 */
[----:B------:R-:W-:Y:S05]  /*7440*/  BRA `(.L_x_5339) ;  /* 0x0000000c00047947 */ /* 0x000fea0003800000 */
.L_x_5335:
        /* <DEDUP_REMOVED lines=9> */
.L_x_5343:
[----:B------:R-:W2:Y:S02]  /*74e0*/  LDG.E.U16 R2, desc[UR36][R2.64] ;  /* 0x0000002402027981 */ /* 0x000ea4000c1e1500 */
[----:B--2---:R-:W-:-:S06]  /*74f0*/  HADD2.F32 R33, -RZ, R2.H0_H0 ;  /* 0x20000002ff217230 */ /* 0x004fcc0000004100 */
[----:B------:R-:W0:Y:S01]  /*7500*/  F2I.FTZ.TRUNC.NTZ R33, R33 ;  /* 0x0000002100217305 */ /* 0x000e22000021f100 */
[----:B------:R-:W-:Y:S05]  /*7510*/  BRA `(.L_x_5339) ;  /* 0x0000000800d07947 */ /* 0x000fea0003800000 */
.L_x_5342:
        /* <DEDUP_REMOVED lines=9> */
.L_x_5345:
[----:B------:R-:W2:Y:S02]  /*75b0*/  LDG.E.U16 R2, desc[UR36][R2.64] ;  /* 0x0000002402027981 */ /* 0x000ea4000c1e1500 */
[----:B--2---:R-:W-:-:S06]  /*75c0*/  HADD2.F32 R33, -RZ, R2.H0_H0 ;  /* 0x20000002ff217230 */ /* 0x004fcc0000004100 */
[----:B------:R-:W0:Y:S01]  /*75d0*/  F2I.FTZ.TRUNC.NTZ R33, R33 ;  /* 0x0000002100217305 */ /* 0x000e22000021f100 */
[----:B------:R-:W-:Y:S05]  /*75e0*/  BRA `(.L_x_5339) ;  /* 0x00000008009c7947 */ /* 0x000fea0003800000 */
.L_x_5344:
[----:B------:R-:W2:Y:S02]  /*75f0*/  LDG.E.64 R2, desc[UR36][R2.64] ;  /* 0x0000002402027981 */ /* 0x000ea4000c1e1b00 */
[----:B--2---:R0:W1:Y:S01]  /*7600*/  F2I.F64.TRUNC R33, R2 ;  /* 0x0000000200217311 */ /* 0x004062000030d100 */
[----:B------:R-:W-:Y:S05]  /*7610*/  BRA `(.L_x_5339) ;  /* 0x0000000800907947 */ /* 0x000fea0003800000 */
.L_x_5334:
        /* <DEDUP_REMOVED lines=12> */
.L_x_5348:
[----:B------:R-:W2:Y:S02]  /*76e0*/  LDG.E.64 R2, desc[UR36][R2.64] ;  /* 0x0000002402027981 */ /* 0x000ea4000c1e1b00 */
[----:B--2---:R0:W1:Y:S01]  /*76f0*/  F2I.F64.TRUNC R33, R2 ;  /* 0x0000000200217311 */ /* 0x004062000030d100 */
[----:B------:R-:W-:Y:S05]  /*7700*/  BRA `(.L_x_5339) ;  /* 0x0000000800547947 */ /* 0x000fea0003800000 */
.L_x_5347:
        /* <DEDUP_REMOVED lines=27> */
.L_x_5350:
        /* <DEDUP_REMOVED lines=14> */
.L_x_5349:
[----:B------:R-:W2:Y:S02]  /*79a0*/  LDG.E.U16 R33, desc[UR36][R2.64] ;  /* 0x0000002402217981 */ /* 0x000ea4000c1e1500 */
[----:B--2---:R-:W-:-:S06]  /*79b0*/  IMAD.U32 R33, R33, 0x10000, RZ ;  /* 0x0001000021217824 */ /* 0x004fcc00078e00ff */
[----:B------:R-:W0:Y:S01]  /*79c0*/  F2I.FTZ.TRUNC.NTZ R33, R33 ;  /* 0x0000002100217305 */ /* 0x000e22000021f100 */
[----:B------:R-:W-:Y:S05]  /*79d0*/  BRA `(.L_x_5339) ;  /* 0x0000000400a07947 */ /* 0x000fea0003800000 */
.L_x_5346:
        /* <DEDUP_REMOVED lines=10> */
.L_x_5353:
        /* <DEDUP_REMOVED lines=21> */
.L_x_5357:
[----:B------:R-:W-:Y:S05]  /*7bd0*/  BSYNC B1 ;  /* 0x0000000000017941 */ /* 0x000fea0003800000 */
.L_x_5356:
[----:B------:R-:W-:Y:S01]  /*7be0*/  IMAD.SHL.U32 R2, R2, 0x100000, RZ ;  /* 0x0010000002027824 */ /* 0x000fe200078e00ff */
[----:B------:R-:W-:-:S04]  /*7bf0*/  LEA R0, R0, 0x3b800000, 0x17 ;  /* 0x3b80000000007811 */ /* 0x000fc800078eb8ff */
[----:B------:R-:W-:-:S07]  /*7c00*/  LOP3.LUT R33, R0, R2, R33, 0xfe, !PT ;  /* 0x0000000200217212 */ /* 0x000fce00078efe21 */
.L_x_5355:
[----:B------:R-:W-:Y:S05]  /*7c10*/  BSYNC B0 ;  /* 0x0000000000007941 */ /* 0x000fea0003800000 */
.L_x_5354:
[----:B------:R-:W0:Y:S01]  /*7c20*/  F2I.FTZ.TRUNC.NTZ R33, R33 ;  /* 0x0000002100217305 */ /* 0x000e22000021f100 */
[----:B------:R-:W-:Y:S05]  /*7c30*/  BRA `(.L_x_5339) ;  /* 0x0000000400087947 */ /* 0x000fea0003800000 */
.L_x_5352:
        /* <DEDUP_REMOVED lines=21> */
.L_x_5361:
[----:B------:R-:W-:Y:S05]  /*7d90*/  BSYNC B1 ;  /* 0x0000000000017941 */ /* 0x000fea0003800000 */
.L_x_5360:
[----:B------:R-:W-:Y:S01]  /*7da0*/  IMAD.SHL.U32 R2, R2, 0x200000, RZ ;  /* 0x0020000002027824 */ /* 0x000fe200078e00ff */
[----:B------:R-:W-:-:S04]  /*7db0*/  LEA R0, R0, 0x37800000, 0x17 ;  /* 0x3780000000007811 */ /* 0x000fc800078eb8ff */
[----:B------:R-:W-:-:S07]  /*7dc0*/  LOP3.LUT R33, R0, R2, R33, 0xfe, !PT ;  /* 0x0000000200217212 */ /* 0x000fce00078efe21 */
.L_x_5359:
[----:B------:R-:W-:Y:S05]  /*7dd0*/  BSYNC B0 ;  /* 0x0000000000007941 */ /* 0x000fea0003800000 */
.L_x_5358:
[----:B------:R-:W0:Y:S01]  /*7de0*/  F2I.FTZ.TRUNC.NTZ R33, R33 ;  /* 0x0000002100217305 */ /* 0x000e22000021f100 */
[----:B------:R-:W-:Y:S05]  /*7df0*/  BRA `(.L_x_5339) ;  /* 0x0000000000987947 */ /* 0x000fea0003800000 */
.L_x_5351:
        /* <DEDUP_REMOVED lines=14> */
.L_x_5365:
[----:B------:R-:W-:Y:S05]  /*7ee0*/  BSYNC B0 ;  /* 0x0000000000007941 */ /* 0x000fea0003800000 */
.L_x_5364:
[----:B------:R-:W0:Y:S01]  /*7ef0*/  F2I.FTZ.TRUNC.NTZ R33, R33 ;  /* 0x0000002100217305 */ /* 0x000e22000021f100 */
[----:B------:R-:W-:Y:S05]  /*7f00*/  BRA `(.L_x_5339) ;  /* 0x0000000000547947 */ /* 0x000fea0003800000 */
.L_x_5338:
        /* <DEDUP_REMOVED lines=17> */
.L_x_5366:
[----:B------:R-:W-:Y:S05]  /*8020*/  BRA `(.L_x_5339) ;  /* 0x00000000000c7947 */ /* 0x000fea0003800000 */
.L_x_5363:
[----:B------:R0:W5:Y:S01]  /*8030*/  LDG.E R33, desc[UR36][R2.64] ;  /* 0x0000002402217981 */ /* 0x000162000c1e1900 */
[----:B------:R-:W-:Y:S05]  /*8040*/  BRA `(.L_x_5339) ;  /* 0x0000000000047947 */ /* 0x000fea0003800000 */
.L_x_5362:
[----:B------:R0:W5:Y:S02]  /*8050*/  LDG.E R33, desc[UR36][R2.64] ;  /* 0x0000002402217981 */ /* 0x000164000c1e1900 */
.L_x_5339:
[----:B01----:R-:W0:Y:S01]  /*8060*/  LDC.64 R2, c[0x0][0x280] ;  /* 0x0000a000ff027b82 */ /* 0x003e220000000a00 */
        /* <DEDUP_REMOVED lines=17> */
.L_x_5370:
[----:B------:R0:W5:Y:S01]  /*8180*/  LDG.E.U8 R32, desc[UR36][R2.64] ;  /* 0x0000002402207981 */ /* 0x000162000c1e1100 */
[----:B------:R-:W-:Y:S05]  /*8190*/  BRA `(.L_x_5372) ;  /* 0x0000000c00347947 */ /* 0x000fea0003800000 */
.L_x_5369:
        /* <DEDUP_REMOVED lines=8> */
.L_x_5374:
[----:B------:R0:W5:Y:S01]  /*8220*/  LDG.E R32, desc[UR36][R2.64] ;  /* 0x0000002402207981 */ /* 0x000162000c1e1900 */
[----:B------:R-:W-:Y:S05]  /*8230*/  BRA `(.L_x_5372) ;  /* 0x0000000c000c7947 */ /* 0x000fea0003800000 */
.L_x_5373:
[----:B------:R0:W5:Y:S01]  /*8240*/  LDG.E.S16 R32, desc[UR36][R2.64] ;  /* 0x0000002402207981 */ /* 0x000162000c1e1700 */
[----:B------:R-:W-:Y:S05]  /*8250*/  BRA `(.L_x_5372) ;  /* 0x0000000c00047947 */ /* 0x000fea0003800000 */
.L_x_5368:
        /* <DEDUP_REMOVED lines=9> */
.L_x_5376:
[----:B------:R-:W2:Y:S02]  /*82f0*/  LDG.E.U16 R2, desc[UR36][R2.64] ;  /* 0x0000002402027981 */ /* 0x000ea4000c1e1500 */
[----:B--2---:R-:W-:-:S06]  /*8300*/  HADD2.F32 R32, -RZ, R2.H0_H0 ;  /* 0x20000002ff207230 */ /* 0x004fcc0000004100 */
[----:B------:R-:W0:Y:S01]  /*8310*/  F2I.FTZ.TRUNC.NTZ R32, R32 ;  /* 0x0000002000207305 */ /* 0x000e22000021f100 */
[----:B------:R-:W-:Y:S05]  /*8320*/  BRA `(.L_x_5372) ;  /* 0x0000000800d07947 */ /* 0x000fea0003800000 */
.L_x_5375:
        /* <DEDUP_REMOVED lines=9> */
.L_x_5378:
[----:B------:R-:W2:Y:S02]  /*83c0*/  LDG.E.U16 R2, desc[UR36][R2.64] ;  /* 0x0000002402027981 */ /* 0x000ea4000c1e1500 */
[----:B--2---:R-:W-:-:S06]  /*83d0*/  HADD2.F32 R32, -RZ, R2.H0_H0 ;  /* 0x20000002ff207230 */ /* 0x004fcc0000004100 */
[----:B------:R-:W0:Y:S01]  /*83e0*/  F2I.FTZ.TRUNC.NTZ R32, R32 ;  /* 0x0000002000207305 */ /* 0x000e22000021f100 */
[----:B------:R-:W-:Y:S05]  /*83f0*/  BRA `(.L_x_5372) ;  /* 0x00000008009c7947 */ /* 0x000fea0003800000 */
.L_x_5377:
[----:B------:R-:W2:Y:S02]  /*8400*/  LDG.E.64 R2, desc[UR36][R2.64] ;  /* 0x0000002402027981 */ /* 0x000ea4000c1e1b00 */
[----:B--2---:R0:W1:Y:S01]  /*8410*/  F2I.F64.TRUNC R32, R2 ;  /* 0x0000000200207311 */ /* 0x004062000030d100 */
[----:B------:R-:W-:Y:S05]  /*8420*/  BRA `(.L_x_5372) ;  /* 0x0000000800907947 */ /* 0x000fea0003800000 */
.L_x_5367:
        /* <DEDUP_REMOVED lines=12> */
.L_x_5381:
[----:B------:R-:W2:Y:S02]  /*84f0*/  LDG.E.64 R2, desc[UR36][R2.64] ;  /* 0x0000002402027981 */ /* 0x000ea4000c1e1b00 */
[----:B--2---:R0:W1:Y:S01]  /*8500*/  F2I.F64.TRUNC R32, R2 ;  /* 0x0000000200207311 */ /* 0x004062000030d100 */
[----:B------:R-:W-:Y:S05]  /*8510*/  BRA `(.L_x_5372) ;  /* 0x0000000800547947 */ /* 0x000fea0003800000 */
.L_x_5380:
        /* <DEDUP_REMOVED lines=27> */
.L_x_5383:
        /* <DEDUP_REMOVED lines=14> */
.L_x_5382:
[----:B------:R-:W2:Y:S02]  /*87b0*/  LDG.E.U16 R32, desc[UR36][R2.64] ;  /* 0x0000002402207981 */ /* 0x000ea4000c1e1500 */
[----:B--2---:R-:W-:-:S06]  /*87c0*/  IMAD.U32 R32, R32, 0x10000, RZ ;  /* 0x0001000020207824 */ /* 0x004fcc00078e00ff */
[----:B------:R-:W0:Y:S01]  /*87d0*/  F2I.FTZ.TRUNC.NTZ R32, R32 ;  /* 0x0000002000207305 */ /* 0x000e22000021f100 */
[----:B------:R-:W-:Y:S05]  /*87e0*/  BRA `(.L_x_5372) ;  /* 0x0000000400a07947 */ /* 0x000fea0003800000 */
.L_x_5379:
        /* <DEDUP_REMOVED lines=10> */
.L_x_5386:
        /* <DEDUP_REMOVED lines=21> */
.L_x_5390:
[----:B------:R-:W-:Y:S05]  /*89e0*/  BSYNC B1 ;  /* 0x0000000000017941 */ /* 0x000fea0003800000 */
.L_x_5389:
[----:B------:R-:W-:Y:S01]  /*89f0*/  IMAD.SHL.U32 R2, R2, 0x100000, RZ ;  /* 0x0010000002027824 */ /* 0x000fe200078e00ff */
[----:B------:R-:W-:-:S04]  /*8a00*/  LEA R3, R0, 0x3b800000, 0x17 ;  /* 0x3b80000000037811 */ /* 0x000fc800078eb8ff */
[----:B------:R-:W-:-:S07]  /*8a10*/  LOP3.LUT R32, R3, R2, R32, 0xfe, !PT ;  /* 0x0000000203207212 */ /* 0x000fce00078efe20 */
.L_x_5388:
[----:B------:R-:W-:Y:S05]  /*8a20*/  BSYNC B0 ;  /* 0x0000000000007941 */ /* 0x000fea0003800000 */
.L_x_5387:
[----:B------:R-:W1:Y:S01]  /*8a30*/  F2I.FTZ.TRUNC.NTZ R32, R32 ;  /* 0x0000002000207305 */ /* 0x000e62000021f100 */
[----:B------:R-:W-:Y:S05]  /*8a40*/  BRA `(.L_x_5372) ;  /* 0x0000000400087947 */ /* 0x000fea0003800000 */
.L_x_5385:
        /* <DEDUP_REMOVED lines=21> */
.L_x_5394:
[----:B------:R-:W-:Y:S05]  /*8ba0*/  BSYNC B1 ;  /* 0x0000000000017941 */ /* 0x000fea0003800000 */
.L_x_5393:
[----:B------:R-:W-:Y:S01]  /*8bb0*/  IMAD.SHL.U32 R2, R2, 0x200000, RZ ;  /* 0x0020000002027824 */ /* 0x000fe200078e00ff */
[----:B------:R-:W-:-:S04]  /*8bc0*/  LEA R3, R0, 0x37800000, 0x17 ;  /* 0x3780000000037811 */ /* 0x000fc800078eb8ff */
[----:B------:R-:W-:-:S07]  /*8bd0*/  LOP3.LUT R32, R3, R2, R32, 0xfe, !PT ;  /* 0x0000000203207212 */ /* 0x000fce00078efe20 */
.L_x_5392:
[----:B------:R-:W-:Y:S05]  /*8be0*/  BSYNC B0 ;  /* 0x0000000000007941 */ /* 0x000fea0003800000 */
.L_x_5391:
[----:B------:R-:W0:Y:S01]  /*8bf0*/  F2I.FTZ.TRUNC.NTZ R32, R32 ;  /* 0x0000002000207305 */ /* 0x000e22000021f100 */
[----:B------:R-:W-:Y:S05]  /*8c00*/  BRA `(.L_x_5372) ;  /* 0x0000000000987947 */ /* 0x000fea0003800000 */
.L_x_5384:
        /* <DEDUP_REMOVED lines=14> */
.L_x_5398:
[----:B------:R-:W-:Y:S05]  /*8cf0*/  BSYNC B0 ;  /* 0x0000000000007941 */ /* 0x000fea0003800000 */
.L_x_5397:
[----:B------:R-:W0:Y:S01]  /*8d00*/  F2I.FTZ.TRUNC.NTZ R32, R32 ;  /* 0x0000002000207305 */ /* 0x000e22000021f100 */
[----:B------:R-:W-:Y:S05]  /*8d10*/  BRA `(.L_x_5372) ;  /* 0x0000000000547947 */ /* 0x000fea0003800000 */
.L_x_5371:
        /* <DEDUP_REMOVED lines=17> */
.L_x_5399:
[----:B------:R-:W-:Y:S05]  /*8e30*/  BRA `(.L_x_5372) ;  /* 0x00000000000c7947 */ /* 0x000fea0003800000 */
.L_x_5396:
[----:B------:R0:W5:Y:S01]  /*8e40*/  LDG.E R32, desc[UR36][R2.64] ;  /* 0x0000002402207981 */ /* 0x000162000c1e1900 */
[----:B------:R-:W-:Y:S05]  /*8e50*/  BRA `(.L_x_5372) ;  /* 0x0000000000047947 */ /* 0x000fea0003800000 */
.L_x_5395:
[----:B------:R0:W5:Y:S02]  /*8e60*/  LDG.E R32, desc[UR36][R2.64] ;  /* 0x0000002402207981 */ /* 0x000164000c1e1900 */
.L_x_5372:
[----:B------:R-:W-:-:S07]  /*8e70*/  VIADD R22, R22, 0x80 ;  /* 0x0000008016167836 */ /* 0x000fce0000000000 */
.L_x_5234:
[----:B------:R-:W-:Y:S05]  /*8e80*/  BSYNC B6 ;  /* 0x0000000000067941 */ /* 0x000fea0003800000 */
.L_x_5233:
[----:B------:R-:W-:Y:S01]  /*8e90*/  ISETP.GE.AND P0, PT, R22, R49, PT ;  /* 0x000000311600720c */ /* 0x000fe20003f06270 */
[----:B------:R-:W-:Y:S01]  /*8ea0*/  BSSY B6, `(.L_x_5400) ;  /* 0x000046c000067945 */ /* 0x000fe20003800000 */
[----:B------:R-:W-:Y:S01]  /*8eb0*/  IMAD.MOV.U32 R42, RZ, RZ, RZ ;  /* 0x000000ffff2a7224 */ /* 0x000fe200078e00ff */
[----:B------:R-:W-:Y:S02]  /*8ec0*/  CS2R R40, SRZ ;  /* 0x0000000000287805 */ /* 0x000fe4000001ff00 */
[----:B------:R-:W-:-:S08]  /*8ed0*/  CS2R R38, SRZ ;  /* 0x0000000000267805 */ /* 0x000fd0000001ff00 */
        /* <DEDUP_REMOVED lines=20> */
.L_x_5405:
[----:B------:R0:W5:Y:S01]  /*9020*/  LDG.E.U8 R42, desc[UR36][R2.64] ;  /* 0x00000024022a7981 */ /* 0x000162000c1e1100 */
[----:B------:R-:W-:Y:S05]  /*9030*/  BRA `(.L_x_5407) ;  /* 0x0000000c00347947 */ /* 0x000fea0003800000 */
.L_x_5404:
        /* <DEDUP_REMOVED lines=8> */
.L_x_5409:
[----:B------:R0:W5:Y:S01]  /*90c0*/  LDG.E R42, desc[UR36][R2.64] ;  /* 0x00000024022a7981 */ /* 0x000162000c1e1900 */
[----:B------:R-:W-:Y:S05]  /*90d0*/  BRA `(.L_x_5407) ;  /* 0x0000000c000c7947 */ /* 0x000fea0003800000 */
.L_x_5408:
[----:B------:R0:W5:Y:S01]  /*90e0*/  LDG.E.S16 R42, desc[UR36][R2.64] ;  /* 0x00000024022a7981 */ /* 0x000162000c1e1700 */
[----:B------:R-:W-:Y:S05]  /*90f0*/  BRA `(.L_x_5407) ;  /* 0x0000000c00047947 */ /* 0x000fea0003800000 */
.L_x_5403:
        /* <DEDUP_REMOVED lines=9> */
.L_x_5411:
[----:B------:R-:W2:Y:S02]  /*9190*/  LDG.E.U16 R2, desc[UR36][R2.64] ;  /* 0x0000002402027981 */ /* 0x000ea4000c1e1500 */
[----:B--2---:R-:W-:-:S06]  /*91a0*/  HADD2.F32 R42, -RZ, R2.H0_H0 ;  /* 0x20000002ff2a7230 */ /* 0x004fcc0000004100 */
[----:B------:R-:W0:Y:S01]  /*91b0*/  F2I.FTZ.TRUNC.NTZ R42, R42 ;  /* 0x0000002a002a7305 */ /* 0x000e22000021f100 */
[----:B------:R-:W-:Y:S05]  /*91c0*/  BRA `(.L_x_5407) ;  /* 0x0000000800d07947 */ /* 0x000fea0003800000 */
.L_x_5410:
        /* <DEDUP_REMOVED lines=9> */
.L_x_5413:
[----:B------:R-:W2:Y:S02]  /*9260*/  LDG.E.U16 R2, desc[UR36][R2.64] ;  /* 0x0000002402027981 */ /* 0x000ea4000c1e1500 */
[----:B--2---:R-:W-:-:S06]  /*9270*/  HADD2.F32 R42, -RZ, R2.H0_H0 ;  /* 0x20000002ff2a7230 */ /* 0x004fcc0000004100 */
[----:B------:R-:W0:Y:S01]  /*9280*/  F2I.FTZ.TRUNC.NTZ R42, R42 ;  /* 0x0000002a002a7305 */ /* 0x000e22000021f100 */
[----:B------:R-:W-:Y:S05]  /*9290*/  BRA `(.L_x_5407) ;  /* 0x00000008009c7947 */ /* 0x000fea0003800000 */
.L_x_5412:
[----:B------:R-:W2:Y:S02]  /*92a0*/  LDG.E.64 R42, desc[UR36][R2.64] ;  /* 0x00000024022a7981 */ /* 0x000ea4000c1e1b00 */
[----:B--2---:R0:W2:Y:S01]  /*92b0*/  F2I.F64.TRUNC R42, R42 ;  /* 0x0000002a002a7311 */ /* 0x0040a2000030d100 */
[----:B------:R-:W-:Y:S05]  /*92c0*/  BRA `(.L_x_5407) ;  /* 0x0000000800907947 */ /* 0x000fea0003800000 */
.L_x_5402:
        /* <DEDUP_REMOVED lines=12> */
.L_x_5416:
[----:B------:R-:W2:Y:S02]  /*9390*/  LDG.E.64 R2, desc[UR36][R2.64] ;  /* 0x0000002402027981 */ /* 0x000ea4000c1e1b00 */
[----:B--2---:R0:W2:Y:S01]  /*93a0*/  F2I.F64.TRUNC R42, R2 ;  /* 0x00000002002a7311 */ /* 0x0040a2000030d100 */
[----:B------:R-:W-:Y:S05]  /*93b0*/  BRA `(.L_x_5407) ;  /* 0x0000000800547947 */ /* 0x000fea0003800000 */
.L_x_5415:
        /* <DEDUP_REMOVED lines=27> */
.L_x_5418:
        /* <DEDUP_REMOVED lines=14> */
.L_x_5417:
[----:B------:R-:W2:Y:S02]  /*9650*/  LDG.E.U16 R42, desc[UR36][R2.64] ;  /* 0x00000024022a7981 */ /* 0x000ea4000c1e1500 */
[----:B--2---:R-:W-:-:S06]  /*9660*/  IMAD.U32 R42, R42, 0x10000, RZ ;  /* 0x000100002a2a7824 */ /* 0x004fcc00078e00ff */
[----:B------:R-:W0:Y:S01]  /*9670*/  F2I.FTZ.TRUNC.NTZ R42, R42 ;  /* 0x0000002a002a7305 */ /* 0x000e22000021f100 */
[----:B------:R-:W-:Y:S05]  /*9680*/  BRA `(.L_x_5407) ;  /* 0x0000000400a07947 */ /* 0x000fea0003800000 */
.L_x_5414:
        /* <DEDUP_REMOVED lines=10> */
.L_x_5421:
        /* <DEDUP_REMOVED lines=21> */
.L_x_5425:
[----:B------:R-:W-:Y:S05]  /*9880*/  BSYNC B1 ;  /* 0x0000000000017941 */ /* 0x000fea0003800000 */
.L_x_5424:
[----:B------:R-:W-:Y:S01]  /*9890*/  IMAD.SHL.U32 R2, R2, 0x100000, RZ ;  /* 0x0010000002027824 */ /* 0x000fe200078e00ff */
[----:B------:R-:W-:-:S04]  /*98a0*/  LEA R3, R0, 0x3b800000, 0x17 ;  /* 0x3b80000000037811 */ /* 0x000fc800078eb8ff */
[----:B------:R-:W-:-:S07]  /*98b0*/  LOP3.LUT R42, R3, R2, R42, 0xfe, !PT ;  /* 0x00000002032a7212 */ /* 0x000fce00078efe2a */
.L_x_5423:
[----:B------:R-:W-:Y:S05]  /*98c0*/  BSYNC B0 ;  /* 0x0000000000007941 */ /* 0x000fea0003800000 */
.L_x_5422:
[----:B------:R-:W0:Y:S01]  /*98d0*/  F2I.FTZ.TRUNC.NTZ R42, R42 ;  /* 0x0000002a002a7305 */ /* 0x000e22000021f100 */
[----:B------:R-:W-:Y:S05]  /*98e0*/  BRA `(.L_x_5407) ;  /* 0x0000000400087947 */ /* 0x000fea0003800000 */
.L_x_5420:
        /* <DEDUP_REMOVED lines=21> */
.L_x_5429:
[----:B------:R-:W-:Y:S05]  /*9a40*/  BSYNC B1 ;  /* 0x0000000000017941 */ /* 0x000fea0003800000 */
.L_x_5428:
[----:B------:R-:W-:Y:S01]  /*9a50*/  IMAD.SHL.U32 R2, R2, 0x200000, RZ ;  /* 0x0020000002027824 */ /* 0x000fe200078e00ff */
[----:B------:R-:W-:-:S04]  /*9a60*/  LEA R3, R0, 0x37800000, 0x17 ;  /* 0x3780000000037811 */ /* 0x000fc800078eb8ff */
[----:B------:R-:W-:-:S07]  /*9a70*/  LOP3.LUT R42, R3, R2, R42, 0xfe, !PT ;  /* 0x00000002032a7212 */ /* 0x000fce00078efe2a */
.L_x_5427:
[----:B------:R-:W-:Y:S05]  /*9a80*/  BSYNC B0 ;  /* 0x0000000000007941 */ /* 0x000fea0003800000 */
.L_x_5426:
[----:B------:R-:W0:Y:S01]  /*9a90*/  F2I.FTZ.TRUNC.NTZ R42, R42 ;  /* 0x0000002a002a7305 */ /* 0x000e22000021f100 */
[----:B------:R-:W-:Y:S05]  /*9aa0*/  BRA `(.L_x_5407) ;  /* 0x0000000000987947 */ /* 0x000fea0003800000 */
.L_x_5419:
        /* <DEDUP_REMOVED lines=14> */
.L_x_5433:
[----:B------:R-:W-:Y:S05]  /*9b90*/  BSYNC B0 ;  /* 0x0000000000007941 */ /* 0x000fea0003800000 */
.L_x_5432:
[----:B------:R-:W0:Y:S01]  /*9ba0*/  F2I.FTZ.TRUNC.NTZ R42, R42 ;  /* 0x0000002a002a7305 */ /* 0x000e22000021f100 */
[----:B------:R-:W-:Y:S05]  /*9bb0*/  BRA `(.L_x_5407) ;  /* 0x0000000000547947 */ /* 0x000fea0003800000 */
.L_x_5406:
        /* <DEDUP_REMOVED lines=17> */
.L_x_5434:
[----:B------:R-:W-:Y:S05]  /*9cd0*/  BRA `(.L_x_5407) ;  /* 0x00000000000c7947 */ /* 0x000fea0003800000 */
.L_x_5431:
[----:B------:R0:W5:Y:S01]  /*9ce0*/  LDG.E R42, desc[UR36][R2.64] ;  /* 0x00000024022a7981 */ /* 0x000162000c1e1900 */
[----:B------:R-:W-:Y:S05]  /*9cf0*/  BRA `(.L_x_5407) ;  /* 0x0000000000047947 */ /* 0x000fea0003800000 */
.L_x_5430:
[----:B------:R0:W5:Y:S02]  /*9d00*/  LDG.E R42, desc[UR36][R2.64] ;  /* 0x00000024022a7981 */ /* 0x000164000c1e1900 */
.L_x_5407:
        /* <DEDUP_REMOVED lines=18> */
.L_x_5438:
[----:B------:R0:W5:Y:S01]  /*9e30*/  LDG.E.U8 R41, desc[UR36][R2.64] ;  /* 0x0000002402297981 */ /* 0x000162000c1e1100 */
[----:B------:R-:W-:Y:S05]  /*9e40*/  BRA `(.L_x_5440) ;  /* 0x0000000c00347947 */ /* 0x000fea0003800000 */
.L_x_5437:
        /* <DEDUP_REMOVED lines=8> */
.L_x_5442:
[----:B------:R0:W5:Y:S01]  /*9ed0*/  LDG.E R41, desc[UR36][R2.64] ;  /* 0x0000002402297981 */ /* 0x000162000c1e1900 */
[----:B------:R-:W-:Y:S05]  /*9ee0*/  BRA `(.L_x_5440) ;  /* 0x0000000c000c7947 */ /* 0x000fea0003800000 */
.L_x_5441:
[----:B------:R0:W5:Y:S01]  /*9ef0*/  LDG.E.S16 R41, desc[UR36][R2.64] ;  /* 0x0000002402297981 */ /* 0x000162000c1e1700 */
[----:B------:R-:W-:Y:S05]  /*9f00*/  BRA `(.L_x_5440) ;  /* 0x0000000c00047947 */ /* 0x000fea0003800000 */
.L_x_5436:
        /* <DEDUP_REMOVED lines=9> */
.L_x_5444:
[----:B------:R-:W2:Y:S02]  /*9fa0*/  LDG.E.U16 R2, desc[UR36][R2.64] ;  /* 0x0000002402027981 */ /* 0x000ea4000c1e1500 */
[----:B--2---:R-:W-:-:S06]  /*9fb0*/  HADD2.F32 R41, -RZ, R2.H0_H0 ;  /* 0x20000002ff297230 */ /* 0x004fcc0000004100 */
[----:B------:R-:W0:Y:S01]  /*9fc0*/  F2I.FTZ.TRUNC.NTZ R41, R41 ;  /* 0x0000002900297305 */ /* 0x000e22000021f100 */
[----:B------:R-:W-:Y:S05]  /*9fd0*/  BRA `(.L_x_5440) ;  /* 0x0000000800d07947 */ /* 0x000fea0003800000 */
.L_x_5443:
        /* <DEDUP_REMOVED lines=9> */
.L_x_5446:
[----:B------:R-:W2:Y:S02]  /*a070*/  LDG.E.U16 R2, desc[UR36][R2.64] ;  /* 0x0000002402027981 */ /* 0x000ea4000c1e1500 */
[----:B--2---:R-:W-:-:S06]  /*a080*/  HADD2.F32 R41, -RZ, R2.H0_H0 ;  /* 0x20000002ff297230 */ /* 0x004fcc0000004100 */
[----:B------:R-:W0:Y:S01]  /*a090*/  F2I.FTZ.TRUNC.NTZ R41, R41 ;  /* 0x0000002900297305 */ /* 0x000e22000021f100 */
[----:B------:R-:W-:Y:S05]  /*a0a0*/  BRA `(.L_x_5440) ;  /* 0x00000008009c7947 */ /* 0x000fea0003800000 */
.L_x_5445:
[----:B------:R-:W2:Y:S02]  /*a0b0*/  LDG.E.64 R2, desc[UR36][R2.64] ;  /* 0x0000002402027981 */ /* 0x000ea4000c1e1b00 */
[----:B--2---:R0:W2:Y:S01]  /*a0c0*/  F2I.F64.TRUNC R41, R2 ;  /* 0x0000000200297311 */ /* 0x0040a2000030d100 */
[----:B------:R-:W-:Y:S05]  /*a0d0*/  BRA `(.L_x_5440) ;  /* 0x0000000800907947 */ /* 0x000fea0003800000 */
.L_x_5435:
        /* <DEDUP_REMOVED lines=12> */
.L_x_5449:
[----:B------:R-:W2:Y:S02]  /*a1a0*/  LDG.E.64 R2, desc[UR36][R2.64] ;  /* 0x0000002402027981 */ /* 0x000ea4000c1e1b00 */
[----:B--2---:R0:W2:Y:S01]  /*a1b0*/  F2I.F64.TRUNC R41, R2 ;  /* 0x0000000200297311 */ /* 0x0040a2000030d100 */
[----:B------:R-:W-:Y:S05]  /*a1c0*/  BRA `(.L_x_5440) ;  /* 0x0000000800547947 */ /* 0x000fea0003800000 */
.L_x_5448:
        /* <DEDUP_REMOVED lines=27> */
.L_x_5451:
        /* <DEDUP_REMOVED lines=14> */
.L_x_5450:
[----:B------:R-:W2:Y:S02]  /*a460*/  LDG.E.U16 R41, desc[UR36][R2.64] ;  /* 0x0000002402297981 */ /* 0x000ea4000c1e1500 */
[----:B--2---:R-:W-:-:S06]  /*a470*/  IMAD.U32 R41, R41, 0x10000, RZ ;  /* 0x0001000029297824 */ /* 0x004fcc00078e00ff */
[----:B------:R-:W0:Y:S01]  /*a480*/  F2I.FTZ.TRUNC.NTZ R41, R41 ;  /* 0x0000002900297305 */ /* 0x000e22000021f100 */
[----:B------:R-:W-:Y:S05]  /*a490*/  BRA `(.L_x_5440) ;  /* 0x0000000400a07947 */ /* 0x000fea0003800000 */
.L_x_5447:
        /* <DEDUP_REMOVED lines=10> */
.L_x_5454:
        /* <DEDUP_REMOVED lines=21> */
.L_x_5458:
[----:B------:R-:W-:Y:S05]  /*a690*/  BSYNC B1 ;  /* 0x0000000000017941 */ /* 0x000fea0003800000 */
.L_x_5457:
[----:B------:R-:W-:Y:S01]  /*a6a0*/  IMAD.SHL.U32 R2, R2, 0x100000, RZ ;  /* 0x0010000002027824 */ /* 0x000fe200078e00ff */
[----:B------:R-:W-:-:S04]  /*a6b0*/  LEA R0, R0, 0x3b800000, 0x17 ;  /* 0x3b80000000007811 */ /* 0x000fc800078eb8ff */
[----:B------:R-:W-:-:S07]  /*a6c0*/  LOP3.LUT R41, R0, R2, R41, 0xfe, !PT ;  /* 0x0000000200297212 */ /* 0x000fce00078efe29 */
.L_x_5456:
[----:B------:R-:W-:Y:S05]  /*a6d0*/  BSYNC B0 ;  /* 0x0000000000007941 */ /* 0x000fea0003800000 */
.L_x_5455:
[----:B------:R-:W0:Y:S01]  /*a6e0*/  F2I.FTZ.TRUNC.NTZ R41, R41 ;  /* 0x0000002900297305 */ /* 0x000e22000021f100 */
[----:B------:R-:W-:Y:S05]  /*a6f0*/  BRA `(.L_x_5440) ;  /* 0x0000000400087947 */ /* 0x000fea0003800000 */
.L_x_5453:
        /* <DEDUP_REMOVED lines=21> */
.L_x_5462:
[----:B------:R-:W-:Y:S05]  /*a850*/  BSYNC B1 ;  /* 0x0000000000017941 */ /* 0x000fea0003800000 */
.L_x_5461:
[----:B------:R-:W-:Y:S01]  /*a860*/  IMAD.SHL.U32 R2, R2, 0x200000, RZ ;  /* 0x0020000002027824 */ /* 0x000fe200078e00ff */
[----:B------:R-:W-:-:S04]  /*a870*/  LEA R0, R0, 0x37800000, 0x17 ;  /* 0x3780000000007811 */ /* 0x000fc800078eb8ff */
[----:B------:R-:W-:-:S07]  /*a880*/  LOP3.LUT R41, R0, R2, R41, 0xfe, !PT ;  /* 0x0000000200297212 */ /* 0x000fce00078efe29 */
.L_x_5460:
[----:B------:R-:W-:Y:S05]  /*a890*/  BSYNC B0 ;  /* 0x0000000000007941 */ /* 0x000fea0003800000 */
.L_x_5459:
[----:B------:R-:W0:Y:S01]  /*a8a0*/  F2I.FTZ.TRUNC.NTZ R41, R41 ;  /* 0x0000002900297305 */ /* 0x000e22000021f100 */
[----:B------:R-:W-:Y:S05]  /*a8b0*/  BRA `(.L_x_5440) ;  /* 0x0000000000987947 */ /* 0x000fea0003800000 */
.L_x_5452:
        /* <DEDUP_REMOVED lines=14> */
.L_x_5466:
[----:B------:R-:W-:Y:S05]  /*a9a0*/  BSYNC B0 ;  /* 0x0000000000007941 */ /* 0x000fea0003800000 */
.L_x_5465:
[----:B------:R-:W0:Y:S01]  /*a9b0*/  F2I.FTZ.TRUNC.NTZ R41, R41 ;  /* 0x0000002900297305 */ /* 0x000e22000021f100 */
[----:B------:R-:W-:Y:S05]  /*a9c0*/  BRA `(.L_x_5440) ;  /* 0x0000000000547947 */ /* 0x000fea0003800000 */
.L_x_5439:
        /* <DEDUP_REMOVED lines=17> */
.L_x_5467:
[----:B------:R-:W-:Y:S05]  /*aae0*/  BRA `(.L_x_5440) ;  /* 0x00000000000c7947 */ /* 0x000fea0003800000 */
.L_x_5464:
[----:B------:R0:W5:Y:S01]  /*aaf0*/  LDG.E R41, desc[UR36][R2.64] ;  /* 0x0000002402297981 */ /* 0x000162000c1e1900 */
[----:B------:R-:W-:Y:S05]  /*ab00*/  BRA `(.L_x_5440) ;  /* 0x0000000000047947 */ /* 0x000fea0003800000 */
.L_x_5463:
[----:B------:R0:W5:Y:S02]  /*ab10*/  LDG.E R41, desc[UR36][R2.64] ;  /* 0x0000002402297981 */ /* 0x000164000c1e1900 */
.L_x_5440:
        /* <DEDUP_REMOVED lines=18> */
.L_x_5471:
[----:B------:R0:W5:Y:S01]  /*ac40*/  LDG.E.U8 R39, desc[UR36][R2.64] ;  /* 0x0000002402277981 */ /* 0x000162000c1e1100 */
[----:B------:R-:W-:Y:S05]  /*ac50*/  BRA `(.L_x_5473) ;  /* 0x0000000c00347947 */ /* 0x000fea0003800000 */
.L_x_5470:
        /* <DEDUP_REMOVED lines=8> */
.L_x_5475:
[----:B------:R0:W5:Y:S01]  /*ace0*/  LDG.E R39, desc[UR36][R2.64] ;  /* 0x0000002402277981 */ /* 0x000162000c1e1900 */
[----:B------:R-:W-:Y:S05]  /*acf0*/  BRA `(.L_x_5473) ;  /* 0x0000000c000c7947 */ /* 0x000fea0003800000 */
.L_x_5474:
[----:B------:R0:W5:Y:S01]  /*ad00*/  LDG.E.S16 R39, desc[UR36][R2.64] ;  /* 0x0000002402277981 */ /* 0x000162000c1e1700 */
[----:B------:R-:W-:Y:S05]  /*ad10*/  BRA `(.L_x_5473) ;  /* 0x0000000c00047947 */ /* 0x000fea0003800000 */
.L_x_5469:
        /* <DEDUP_REMOVED lines=9> */
.L_x_5477:
[----:B------:R-:W2:Y:S02]  /*adb0*/  LDG.E.U16 R2, desc[UR36][R2.64] ;  /* 0x0000002402027981 */ /* 0x000ea4000c1e1500 */
[----:B--2---:R-:W-:-:S06]  /*adc0*/  HADD2.F32 R39, -RZ, R2.H0_H0 ;  /* 0x20000002ff277230 */ /* 0x004fcc0000004100 */
[----:B------:R-:W0:Y:S01]  /*add0*/  F2I.FTZ.TRUNC.NTZ R39, R39 ;  /* 0x0000002700277305 */ /* 0x000e22000021f100 */
[----:B------:R-:W-:Y:S05]  /*ade0*/  BRA `(.L_x_5473) ;  /* 0x0000000800d07947 */ /* 0x000fea0003800000 */
.L_x_5476:
        /* <DEDUP_REMOVED lines=9> */
.L_x_5479:
[----:B------:R-:W2:Y:S02]  /*ae80*/  LDG.E.U16 R2, desc[UR36][R2.64] ;  /* 0x0000002402027981 */ /* 0x000ea4000c1e1500 */
[----:B--2---:R-:W-:-:S06]  /*ae90*/  HADD2.F32 R39, -RZ, R2.H0_H0 ;  /* 0x20000002ff277230 */ /* 0x004fcc0000004100 */
[----:B------:R-:W0:Y:S01]  /*aea0*/  F2I.FTZ.TRUNC.NTZ R39, R39 ;  /* 0x0000002700277305 */ /* 0x000e22000021f100 */
[----:B------:R-:W-:Y:S05]  /*aeb0*/  BRA `(.L_x_5473) ;  /* 0x00000008009c7947 */ /* 0x000fea0003800000 */
.L_x_5478:
[----:B------:R-:W2:Y:S02]  /*aec0*/  LDG.E.64 R2, desc[UR36][R2.64] ;  /* 0x0000002402027981 */ /* 0x000ea4000c1e1b00 */
[----:B--2---:R0:W2:Y:S01]  /*aed0*/  F2I.F64.TRUNC R39, R2 ;  /* 0x0000000200277311 */ /* 0x0040a2000030d100 */
[----:B------:R-:W-:Y:S05]  /*aee0*/  BRA `(.L_x_5473) ;  /* 0x0000000800907947 */ /* 0x000fea0003800000 */
.L_x_5468:
        /* <DEDUP_REMOVED lines=12> */
.L_x_5482:
[----:B------:R-:W2:Y:S02]  /*afb0*/  LDG.E.64 R2, desc[UR36][R2.64] ;  /* 0x0000002402027981 */ /* 0x000ea4000c1e1b00 */
[----:B--2---:R0:W2:Y:S01]  /*afc0*/  F2I.F64.TRUNC R39, R2 ;  /* 0x0000000200277311 */ /* 0x0040a2000030d100 */
[----:B------:R-:W-:Y:S05]  /*afd0*/  BRA `(.L_x_5473) ;  /* 0x0000000800547947 */ /* 0x000fea0003800000 */
.L_x_5481:
        /* <DEDUP_REMOVED lines=27> */
.L_x_5484:
        /* <DEDUP_REMOVED lines=14> */
.L_x_5483:
[----:B------:R-:W2:Y:S02]  /*b270*/  LDG.E.U16 R39, desc[UR36][R2.64] ;  /* 0x0000002402277981 */ /* 0x000ea4000c1e1500 */
[----:B--2---:R-:W-:-:S06]  /*b280*/  IMAD.U32 R39, R39, 0x10000, RZ ;  /* 0x0001000027277824 */ /* 0x004fcc00078e00ff */
[----:B------:R-:W0:Y:S01]  /*b290*/  F2I.FTZ.TRUNC.NTZ R39, R39 ;  /* 0x0000002700277305 */ /* 0x000e22000021f100 */
[----:B------:R-:W-:Y:S05]  /*b2a0*/  BRA `(.L_x_5473) ;  /* 0x0000000400a07947 */ /* 0x000fea0003800000 */
.L_x_5480:
        /* <DEDUP_REMOVED lines=10> */
.L_x_5487:
        /* <DEDUP_REMOVED lines=21> */
.L_x_5491:
[----:B------:R-:W-:Y:S05]  /*b4a0*/  BSYNC B1 ;  /* 0x0000000000017941 */ /* 0x000fea0003800000 */
.L_x_5490:
[----:B------:R-:W-:Y:S01]  /*b4b0*/  IMAD.SHL.U32 R2, R2, 0x100000, RZ ;  /* 0x0010000002027824 */ /* 0x000fe200078e00ff */
[----:B------:R-:W-:-:S04]  /*b4c0*/  LEA R0, R0, 0x3b800000, 0x17 ;  /* 0x3b80000000007811 */ /* 0x000fc800078eb8ff */
[----:B------:R-:W-:-:S07]  /*b4d0*/  LOP3.LUT R39, R0, R2, R39, 0xfe, !PT ;  /* 0x0000000200277212 */ /* 0x000fce00078efe27 */
.L_x_5489:
[----:B------:R-:W-:Y:S05]  /*b4e0*/  BSYNC B0 ;  /* 0x0000000000007941 */ /* 0x000fea0003800000 */
.L_x_5488:
[----:B------:R-:W0:Y:S01]  /*b4f0*/  F2I.FTZ.TRUNC.NTZ R39, R39 ;  /* 0x0000002700277305 */ /* 0x000e22000021f100 */
[----:B------:R-:W-:Y:S05]  /*b500*/  BRA `(.L_x_5473) ;  /* 0x0000000400087947 */ /* 0x000fea0003800000 */
.L_x_5486:
        /* <DEDUP_REMOVED lines=21> */
.L_x_5495:
[----:B------:R-:W-:Y:S05]  /*b660*/  BSYNC B1 ;  /* 0x0000000000017941 */ /* 0x000fea0003800000 */
.L_x_5494:
[----:B------:R-:W-:Y:S01]  /*b670*/  IMAD.SHL.U32 R2, R2, 0x200000, RZ ;  /* 0x0020000002027824 */ /* 0x000fe200078e00ff */
[----:B------:R-:W-:-:S04]  /*b680*/  LEA R0, R0, 0x37800000, 0x17 ;  /* 0x3780000000007811 */ /* 0x000fc800078eb8ff */
[----:B------:R-:W-:-:S07]  /*b690*/  LOP3.LUT R39, R0, R2, R39, 0xfe, !PT ;  /* 0x0000000200277212 */ /* 0x000fce00078efe27 */
.L_x_5493:
[----:B------:R-:W-:Y:S05]  /*b6a0*/  BSYNC B0 ;  /* 0x0000000000007941 */ /* 0x000fea0003800000 */
.L_x_5492:
[----:B------:R-:W0:Y:S01]  /*b6b0*/  F2I.FTZ.TRUNC.NTZ R39, R39 ;  /* 0x0000002700277305 */ /* 0x000e22000021f100 */
[----:B------:R-:W-:Y:S05]  /*b6c0*/  BRA `(.L_x_5473) ;  /* 0x0000000000987947 */ /* 0x000fea0003800000 */
.L_x_5485:
        /* <DEDUP_REMOVED lines=14> */
.L_x_5499:
[----:B------:R-:W-:Y:S05]  /*b7b0*/  BSYNC B0 ;  /* 0x0000000000007941 */ /* 0x000fea0003800000 */
.L_x_5498:
[----:B------:R-:W0:Y:S01]  /*b7c0*/  F2I.FTZ.TRUNC.NTZ R39, R39 ;  /* 0x0000002700277305 */ /* 0x000e22000021f100 */
[----:B------:R-:W-:Y:S05]  /*b7d0*/  BRA `(.L_x_5473) ;  /* 0x0000000000547947 */ /* 0x000fea0003800000 */
.L_x_5472:
        /* <DEDUP_REMOVED lines=17> */
.L_x_5500:
[----:B------:R-:W-:Y:S05]  /*b8f0*/  BRA `(.L_x_5473) ;  /* 0x00000000000c7947 */ /* 0x000fea0003800000 */
.L_x_5497:
[----:B------:R0:W5:Y:S01]  /*b900*/  LDG.E R39, desc[UR36][R2.64] ;  /* 0x0000002402277981 */ /* 0x000162000c1e1900 */
[----:B------:R-:W-:Y:S05]  /*b910*/  BRA `(.L_x_5473) ;  /* 0x0000000000047947 */ /* 0x000fea0003800000 */
.L_x_5496:
[----:B------:R0:W5:Y:S02]  /*b920*/  LDG.E R39, desc[UR36][R2.64] ;  /* 0x0000002402277981 */ /* 0x000164000c1e1900 */
.L_x_5473:
        /* <DEDUP_REMOVED lines=18> */
.L_x_5504:
[----:B------:R1:W5:Y:S01]  /*ba50*/  LDG.E.U8 R38, desc[UR36][R2.64] ;  /* 0x0000002402267981 */ /* 0x000362000c1e1100 */
[----:B------:R-:W-:Y:S05]  /*ba60*/  BRA `(.L_x_5506) ;  /* 0x0000000c00347947 */ /* 0x000fea0003800000 */
.L_x_5503:
        /* <DEDUP_REMOVED lines=8> */
.L_x_5508:
[----:B------:R0:W5:Y:S01]  /*baf0*/  LDG.E R38, desc[UR36][R2.64] ;  /* 0x0000002402267981 */ /* 0x000162000c1e1900 */
[----:B------:R-:W-:Y:S05]  /*bb00*/  BRA `(.L_x_5506) ;  /* 0x0000000c000c7947 */ /* 0x000fea0003800000 */
.L_x_5507:
[----:B------:R0:W5:Y:S01]  /*bb10*/  LDG.E.S16 R38, desc[UR36][R2.64] ;  /* 0x0000002402267981 */ /* 0x000162000c1e1700 */
[----:B------:R-:W-:Y:S05]  /*bb20*/  BRA `(.L_x_5506) ;  /* 0x0000000c00047947 */ /* 0x000fea0003800000 */
.L_x_5502:
        /* <DEDUP_REMOVED lines=9> */
.L_x_5510:
[----:B------:R-:W2:Y:S02]  /*bbc0*/  LDG.E.U16 R2, desc[UR36][R2.64] ;  /* 0x0000002402027981 */ /* 0x000ea4000c1e1500 */
[----:B--2---:R-:W-:-:S06]  /*bbd0*/  HADD2.F32 R38, -RZ, R2.H0_H0 ;  /* 0x20000002ff267230 */ /* 0x004fcc0000004100 */
[----:B------:R-:W0:Y:S01]  /*bbe0*/  F2I.FTZ.TRUNC.NTZ R38, R38 ;  /* 0x0000002600267305 */ /* 0x000e22000021f100 */
[----:B------:R-:W-:Y:S05]  /*bbf0*/  BRA `(.L_x_5506) ;  /* 0x0000000800d07947 */ /* 0x000fea0003800000 */
.L_x_5509:
        /* <DEDUP_REMOVED lines=9> */
.L_x_5512:
[----:B------:R-:W2:Y:S02]  /*bc90*/  LDG.E.U16 R2, desc[UR36][R2.64] ;  /* 0x0000002402027981 */ /* 0x000ea4000c1e1500 */
[----:B--2---:R-:W-:-:S06]  /*bca0*/  HADD2.F32 R38, -RZ, R2.H0_H0 ;  /* 0x20000002ff267230 */ /* 0x004fcc0000004100 */
[----:B------:R-:W0:Y:S01]  /*bcb0*/  F2I.FTZ.TRUNC.NTZ R38, R38 ;  /* 0x0000002600267305 */ /* 0x000e22000021f100 */
[----:B------:R-:W-:Y:S05]  /*bcc0*/  BRA `(.L_x_5506) ;  /* 0x00000008009c7947 */ /* 0x000fea0003800000 */
.L_x_5511:
[----:B------:R-:W2:Y:S02]  /*bcd0*/  LDG.E.64 R2, desc[UR36][R2.64] ;  /* 0x0000002402027981 */ /* 0x000ea4000c1e1b00 */
[----:B--2---:R0:W1:Y:S01]  /*bce0*/  F2I.F64.TRUNC R38, R2 ;  /* 0x0000000200267311 */ /* 0x004062000030d100 */
[----:B------:R-:W-:Y:S05]  /*bcf0*/  BRA `(.L_x_5506) ;  /* 0x0000000800907947 */ /* 0x000fea0003800000 */
.L_x_5501:
        /* <DEDUP_REMOVED lines=12> */
.L_x_5515:
[----:B------:R-:W2:Y:S02]  /*bdc0*/  LDG.E.64 R2, desc[UR36][R2.64] ;  /* 0x0000002402027981 */ /* 0x000ea4000c1e1b00 */
[----:B--2---:R0:W1:Y:S01]  /*bdd0*/  F2I.F64.TRUNC R38, R2 ;  /* 0x0000000200267311 */ /* 0x004062000030d100 */
[----:B------:R-:W-:Y:S05]  /*bde0*/  BRA `(.L_x_5506) ;  /* 0x0000000800547947 */ /* 0x000fea0003800000 */
.L_x_5514:
        /* <DEDUP_REMOVED lines=27> */
.L_x_5517:
        /* <DEDUP_REMOVED lines=14> */
.L_x_5516:
[----:B------:R-:W2:Y:S02]  /*c080*/  LDG.E.U16 R38, desc[UR36][R2.64] ;  /* 0x0000002402267981 */ /* 0x000ea4000c1e1500 */
[----:B--2---:R-:W-:-:S06]  /*c090*/  IMAD.U32 R38, R38, 0x10000, RZ ;  /* 0x0001000026267824 */ /* 0x004fcc00078e00ff */
[----:B------:R-:W0:Y:S01]  /*c0a0*/  F2I.FTZ.TRUNC.NTZ R38, R38 ;  /* 0x0000002600267305 */ /* 0x000e22000021f100 */
[----:B------:R-:W-:Y:S05]  /*c0b0*/  BRA `(.L_x_5506) ;  /* 0x0000000400a07947 */ /* 0x000fea0003800000 */
.L_x_5513:
        /* <DEDUP_REMOVED lines=10> */
.L_x_5520:
        /* <DEDUP_REMOVED lines=21> */
.L_x_5524:
[----:B------:R-:W-:Y:S05]  /*c2b0*/  BSYNC B1 ;  /* 0x0000000000017941 */ /* 0x000fea0003800000 */
.L_x_5523:
[----:B------:R-:W-:Y:S01]  /*c2c0*/  IMAD.SHL.U32 R2, R2, 0x100000, RZ ;  /* 0x0010000002027824 */ /* 0x000fe200078e00ff */
[----:B------:R-:W-:-:S04]  /*c2d0*/  LEA R3, R0, 0x3b800000, 0x17 ;  /* 0x3b80000000037811 */ /* 0x000fc800078eb8ff */
[----:B------:R-:W-:-:S07]  /*c2e0*/  LOP3.LUT R38, R3, R2, R38, 0xfe, !PT ;  /* 0x0000000203267212 */ /* 0x000fce00078efe26 */
.L_x_5522:
[----:B------:R-:W-:Y:S05]  /*c2f0*/  BSYNC B0 ;  /* 0x0000000000007941 */ /* 0x000fea0003800000 */
.L_x_5521:
[----:B------:R-:W0:Y:S01]  /*c300*/  F2I.FTZ.TRUNC.NTZ R38, R38 ;  /* 0x0000002600267305 */ /* 0x000e22000021f100 */
[----:B------:R-:W-:Y:S05]  /*c310*/  BRA `(.L_x_5506) ;  /* 0x0000000400087947 */ /* 0x000fea0003800000 */
.L_x_5519:
        /* <DEDUP_REMOVED lines=21> */
.L_x_5528:
[----:B------:R-:W-:Y:S05]  /*c470*/  BSYNC B1 ;  /* 0x0000000000017941 */ /* 0x000fea0003800000 */
.L_x_5527:
[----:B------:R-:W-:Y:S01]  /*c480*/  IMAD.SHL.U32 R2, R2, 0x200000, RZ ;  /* 0x0020000002027824 */ /* 0x000fe200078e00ff */
[----:B------:R-:W-:-:S04]  /*c490*/  LEA R3, R0, 0x37800000, 0x17 ;  /* 0x3780000000037811 */ /* 0x000fc800078eb8ff */
[----:B------:R-:W-:-:S07]  /*c4a0*/  LOP3.LUT R38, R3, R2, R38, 0xfe, !PT ;  /* 0x0000000203267212 */ /* 0x000fce00078efe26 */
.L_x_5526:
[----:B------:R-:W-:Y:S05]  /*c4b0*/  BSYNC B0 ;  /* 0x0000000000007941 */ /* 0x000fea0003800000 */
.L_x_5525:
[----:B------:R-:W0:Y:S01]  /*c4c0*/  F2I.FTZ.TRUNC.NTZ R38, R38 ;  /* 0x0000002600267305 */ /* 0x000e22000021f100 */
[----:B------:R-:W-:Y:S05]  /*c4d0*/  BRA `(.L_x_5506) ;  /* 0x0000000000987947 */ /* 0x000fea0003800000 */
.L_x_5518:
        /* <DEDUP_REMOVED lines=14> */
.L_x_5532:
[----:B------:R-:W-:Y:S05]  /*c5c0*/  BSYNC B0 ;  /* 0x0000000000007941 */ /* 0x000fea0003800000 */
.L_x_5531:
[----:B------:R-:W0:Y:S01]  /*c5d0*/  F2I.FTZ.TRUNC.NTZ R38, R38 ;  /* 0x0000002600267305 */ /* 0x000e22000021f100 */
[----:B------:R-:W-:Y:S05]  /*c5e0*/  BRA `(.L_x_5506) ;  /* 0x0000000000547947 */ /* 0x000fea0003800000 */
.L_x_5505:
        /* <DEDUP_REMOVED lines=17> */
.L_x_5533:
[----:B------:R-:W-:Y:S05]  /*c700*/  BRA `(.L_x_5506) ;  /* 0x00000000000c7947 */ /* 0x000fea0003800000 */
.L_x_5530:
[----:B------:R0:W5:Y:S01]  /*c710*/  LDG.E R38, desc[UR36][R2.64] ;  /* 0x0000002402267981 */ /* 0x000162000c1e1900 */
[----:B------:R-:W-:Y:S05]  /*c720*/  BRA `(.L_x_5506) ;  /* 0x0000000000047947 */ /* 0x000fea0003800000 */
.L_x_5529:
[----:B------:R0:W5:Y:S02]  /*c730*/  LDG.E R38, desc[UR36][R2.64] ;  /* 0x0000002402267981 */ /* 0x000164000c1e1900 */
.L_x_5506:
        /* <DEDUP_REMOVED lines=18> */
.L_x_5537:
[----:B------:R0:W5:Y:S01]  /*c860*/  LDG.E.U8 R40, desc[UR36][R2.64] ;  /* 0x0000002402287981 */ /* 0x000162000c1e1100 */
[----:B------:R-:W-:Y:S05]  /*c870*/  BRA `(.L_x_5539) ;  /* 0x0000000c00347947 */ /* 0x000fea0003800000 */
.L_x_5536:
        /* <DEDUP_REMOVED lines=8> */
.L_x_5541:
[----:B------:R0:W5:Y:S01]  /*c900*/  LDG.E R40, desc[UR36][R2.64] ;  /* 0x0000002402287981 */ /* 0x000162000c1e1900 */
[----:B------:R-:W-:Y:S05]  /*c910*/  BRA `(.L_x_5539) ;  /* 0x0000000c000c7947 */ /* 0x000fea0003800000 */
.L_x_5540:
[----:B------:R0:W5:Y:S01]  /*c920*/  LDG.E.S16 R40, desc[UR36][R2.64] ;  /* 0x0000002402287981 */ /* 0x000162000c1e1700 */
[----:B------:R-:W-:Y:S05]  /*c930*/  BRA `(.L_x_5539) ;  /* 0x0000000c00047947 */ /* 0x000fea0003800000 */
.L_x_5535:
        /* <DEDUP_REMOVED lines=9> */
.L_x_5543:
[----:B------:R-:W2:Y:S02]  /*c9d0*/  LDG.E.U16 R2, desc[UR36][R2.64] ;  /* 0x0000002402027981 */ /* 0x000ea4000c1e1500 */
[----:B--2---:R-:W-:-:S06]  /*c9e0*/  HADD2.F32 R40, -RZ, R2.H0_H0 ;  /* 0x20000002ff287230 */ /* 0x004fcc0000004100 */
[----:B------:R-:W0:Y:S01]  /*c9f0*/  F2I.FTZ.TRUNC.NTZ R40, R40 ;  /* 0x0000002800287305 */ /* 0x000e22000021f100 */
[----:B------:R-:W-:Y:S05]  /*ca00*/  BRA `(.L_x_5539) ;  /* 0x0000000800d07947 */ /* 0x000fea0003800000 */
.L_x_5542:
        /* <DEDUP_REMOVED lines=9> */
.L_x_5545:
[----:B------:R-:W2:Y:S02]  /*caa0*/  LDG.E.U16 R2, desc[UR36][R2.64] ;  /* 0x0000002402027981 */ /* 0x000ea4000c1e1500 */
[----:B--2---:R-:W-:-:S06]  /*cab0*/  HADD2.F32 R40, -RZ, R2.H0_H0 ;  /* 0x20000002ff287230 */ /* 0x004fcc0000004100 */
[----:B------:R-:W0:Y:S01]  /*cac0*/  F2I.FTZ.TRUNC.NTZ R40, R40 ;  /* 0x0000002800287305 */ /* 0x000e22000021f100 */
[----:B------:R-:W-:Y:S05]  /*cad0*/  BRA `(.L_x_5539) ;  /* 0x00000008009c7947 */ /* 0x000fea0003800000 */
.L_x_5544:
[----:B------:R-:W2:Y:S02]  /*cae0*/  LDG.E.64 R2, desc[UR36][R2.64] ;  /* 0x0000002402027981 */ /* 0x000ea4000c1e1b00 */
[----:B--2---:R0:W1:Y:S01]  /*caf0*/  F2I.F64.TRUNC R40, R2 ;  /* 0x0000000200287311 */ /* 0x004062000030d100 */
[----:B------:R-:W-:Y:S05]  /*cb00*/  BRA `(.L_x_5539) ;  /* 0x0000000800907947 */ /* 0x000fea0003800000 */
.L_x_5534:
        /* <DEDUP_REMOVED lines=12> */
.L_x_5548:
[----:B------:R-:W2:Y:S02]  /*cbd0*/  LDG.E.64 R2, desc[UR36][R2.64] ;  /* 0x0000002402027981 */ /* 0x000ea4000c1e1b00 */
[----:B--2---:R0:W1:Y:S01]  /*cbe0*/  F2I.F64.TRUNC R40, R2 ;  /* 0x0000000200287311 */ /* 0x004062000030d100 */
[----:B------:R-:W-:Y:S05]  /*cbf0*/  BRA `(.L_x_5539) ;  /* 0x0000000800547947 */ /* 0x000fea0003800000 */
.L_x_5547:
        /* <DEDUP_REMOVED lines=27> */
.L_x_5550:
        /* <DEDUP_REMOVED lines=14> */
.L_x_5549:
[----:B------:R-:W2:Y:S02]  /*ce90*/  LDG.E.U16 R40, desc[UR36][R2.64] ;  /* 0x0000002402287981 */ /* 0x000ea4000c1e1500 */
[----:B--2---:R-:W-:-:S06]  /*cea0*/  IMAD.U32 R40, R40, 0x10000, RZ ;  /* 0x0001000028287824 */ /* 0x004fcc00078e00ff */
[----:B------:R-:W0:Y:S01]  /*ceb0*/  F2I.FTZ.TRUNC.NTZ R40, R40 ;  /* 0x0000002800287305 */ /* 0x000e22000021f100 */
[----:B------:R-:W-:Y:S05]  /*cec0*/  BRA `(.L_x_5539) ;  /* 0x0000000400a07947 */ /* 0x000fea0003800000 */
.L_x_5546:
        /* <DEDUP_REMOVED lines=10> */
.L_x_5553:
        /* <DEDUP_REMOVED lines=21> */
.L_x_5557:
[----:B------:R-:W-:Y:S05]  /*d0c0*/  BSYNC B1 ;  /* 0x0000000000017941 */ /* 0x000fea0003800000 */
.L_x_5556:
[----:B------:R-:W-:Y:S01]  /*d0d0*/  IMAD.SHL.U32 R2, R2, 0x100000, RZ ;  /* 0x0010000002027824 */ /* 0x000fe200078e00ff */
[----:B------:R-:W-:-:S04]  /*d0e0*/  LEA R3, R0, 0x3b800000, 0x17 ;  /* 0x3b80000000037811 */ /* 0x000fc800078eb8ff */
[----:B------:R-:W-:-:S07]  /*d0f0*/  LOP3.LUT R40, R3, R2, R40, 0xfe, !PT ;  /* 0x0000000203287212 */ /* 0x000fce00078efe28 */
.L_x_5555:
[----:B------:R-:W-:Y:S05]  /*d100*/  BSYNC B0 ;  /* 0x0000000000007941 */ /* 0x000fea0003800000 */
.L_x_5554:
[----:B------:R-:W0:Y:S01]  /*d110*/  F2I.FTZ.TRUNC.NTZ R40, R40 ;  /* 0x0000002800287305 */ /* 0x000e22000021f100 */
[----:B------:R-:W-:Y:S05]  /*d120*/  BRA `(.L_x_5539) ;  /* 0x0000000400087947 */ /* 0x000fea0003800000 */
.L_x_5552:
        /* <DEDUP_REMOVED lines=21> */
.L_x_5561:
[----:B------:R-:W-:Y:S05]  /*d280*/  BSYNC B1 ;  /* 0x0000000000017941 */ /* 0x000fea0003800000 */
.L_x_5560:
[----:B------:R-:W-:Y:S01]  /*d290*/  IMAD.SHL.U32 R2, R2, 0x200000, RZ ;  /* 0x0020000002027824 */ /* 0x000fe200078e00ff */
[----:B------:R-:W-:-:S04]  /*d2a0*/  LEA R3, R0, 0x37800000, 0x17 ;  /* 0x3780000000037811 */ /* 0x000fc800078eb8ff */
[----:B------:R-:W-:-:S07]  /*d2b0*/  LOP3.LUT R40, R3, R2, R40, 0xfe, !PT ;  /* 0x0000000203287212 */ /* 0x000fce00078efe28 */
.L_x_5559:
[----:B------:R-:W-:Y:S05]  /*d2c0*/  BSYNC B0 ;  /* 0x0000000000007941 */ /* 0x000fea0003800000 */
.L_x_5558:
[----:B------:R-:W0:Y:S01]  /*d2d0*/  F2I.FTZ.TRUNC.NTZ R40, R40 ;  /* 0x0000002800287305 */ /* 0x000e22000021f100 */
[----:B------:R-:W-:Y:S05]  /*d2e0*/  BRA `(.L_x_5539) ;  /* 0x0000000000987947 */ /* 0x000fea0003800000 */
.L_x_5551:
        /* <DEDUP_REMOVED lines=14> */
.L_x_5565:
[----:B------:R-:W-:Y:S05]  /*d3d0*/  BSYNC B0 ;  /* 0x0000000000007941 */ /* 0x000fea0003800000 */
.L_x_5564:
[----:B------:R-:W0:Y:S01]  /*d3e0*/  F2I.FTZ.TRUNC.NTZ R40, R40 ;  /* 0x0000002800287305 */ /* 0x000e22000021f100 */
[----:B------:R-:W-:Y:S05]  /*d3f0*/  BRA `(.L_x_5539) ;  /* 0x0000000000547947 */ /* 0x000fea0003800000 */
.L_x_5538:
        /* <DEDUP_REMOVED lines=17> */
.L_x_5566:
[----:B------:R-:W-:Y:S05]  /*d510*/  BRA `(.L_x_5539) ;  /* 0x00000000000c7947 */ /* 0x000fea0003800000 */
.L_x_5563:
[----:B------:R1:W5:Y:S01]  /*d520*/  LDG.E R40, desc[UR36][R2.64] ;  /* 0x0000002402287981 */ /* 0x000362000c1e1900 */
[----:B------:R-:W-:Y:S05]  /*d530*/  BRA `(.L_x_5539) ;  /* 0x0000000000047947 */ /* 0x000fea0003800000 */
.L_x_5562:
[----:B------:R0:W5:Y:S02]  /*d540*/  LDG.E R40, desc[UR36][R2.64] ;  /* 0x0000002402287981 */ /* 0x000164000c1e1900 */
.L_x_5539:
[----:B------:R-:W-:-:S07]  /*d550*/  VIADD R22, R22, 0x80 ;  /* 0x0000008016167836 */ /* 0x000fce0000000000 */
.L_x_5401:
[----:B------:R-:W-:Y:S05]  /*d560*/  BSYNC B6 ;  /* 0x0000000000067941 */ /* 0x000fea0003800000 */
.L_x_5400:
[----:B------:R-:W-:Y:S01]  /*d570*/  ISETP.GE.AND P0, PT, R22, R49, PT ;  /* 0x000000311600720c */ /* 0x000fe20003f06270 */
[----:B------:R-:W-:Y:S01]  /*d580*/  BSSY B6, `(.L_x_5567) ;  /* 0x000046c000067945 */ /* 0x000fe20003800000 */
[----:B------:R-:W-:Y:S01]  /*d590*/  IMAD.MOV.U32 R48, RZ, RZ, RZ ;  /* 0x000000ffff307224 */ /* 0x000fe200078e00ff */
[----:B------:R-:W-:Y:S01]  /*d5a0*/  CS2R R46, SRZ ;  /* 0x00000000002e7805 */ /* 0x000fe2000001ff00 */
[----:B------:R-:W-:Y:S02]  /*d5b0*/  IMAD.MOV.U32 R45, RZ, RZ, RZ ;  /* 0x000000ffff2d7224 */ /* 0x000fe400078e00ff */
[----:B------:R-:W-:-:S07]  /*d5c0*/  IMAD.MOV.U32 R43, RZ, RZ, RZ ;  /* 0x000000ffff2b7224 */ /* 0x000fce00078e00ff */
[----:B------:R-:W-:Y:S05]  /*d5d0*/  @P0 BRA `(.L_x_5568) ;  /* 0x0000004400980947 */ /* 0x000fea0003800000 */
[----:B01----:R-:W0:Y:S01]  /*d5e0*/  LDC.64 R2, c[0x0][0x260] ;  /* 0x00009800ff027b82 */ /* 0x003e220000000a00 */
        /* <DEDUP_REMOVED lines=18> */
.L_x_5572:
[----:B------:R0:W5:Y:S01]  /*d710*/  LDG.E.U8 R48, desc[UR36][R2.64] ;  /* 0x0000002402307981 */ /* 0x000162000c1e1100 */
[----:B------:R-:W-:Y:S05]  /*d720*/  BRA `(.L_x_5574) ;  /* 0x0000000c00347947 */ /* 0x000fea0003800000 */
.L_x_5571:
        /* <DEDUP_REMOVED lines=8> */
.L_x_5576:
[----:B------:R0:W5:Y:S01]  /*d7b0*/  LDG.E R48, desc[UR36][R2.64] ;  /* 0x0000002402307981 */ /* 0x000162000c1e1900 */
[----:B------:R-:W-:Y:S05]  /*d7c0*/  BRA `(.L_x_5574) ;  /* 0x0000000c000c7947 */ /* 0x000fea0003800000 */
.L_x_5575:
[----:B------:R0:W5:Y:S01]  /*d7d0*/  LDG.E.S16 R48, desc[UR36][R2.64] ;  /* 0x0000002402307981 */ /* 0x000162000c1e1700 */
[----:B------:R-:W-:Y:S05]  /*d7e0*/  BRA `(.L_x_5574) ;  /* 0x0000000c00047947 */ /* 0x000fea0003800000 */
.L_x_5570:
        /* <DEDUP_REMOVED lines=9> */
.L_x_5578:
[----:B------:R-:W2:Y:S02]  /*d880*/  LDG.E.U16 R2, desc[UR36][R2.64] ;  /* 0x0000002402027981 */ /* 0x000ea4000c1e1500 */
[----:B--2---:R-:W-:-:S06]  /*d890*/  HADD2.F32 R48, -RZ, R2.H0_H0 ;  /* 0x20000002ff307230 */ /* 0x004fcc0000004100 */
[----:B------:R-:W0:Y:S01]  /*d8a0*/  F2I.FTZ.TRUNC.NTZ R48, R48 ;  /* 0x0000003000307305 */ /* 0x000e22000021f100 */
[----:B------:R-:W-:Y:S05]  /*d8b0*/  BRA `(.L_x_5574) ;  /* 0x0000000800d07947 */ /* 0x000fea0003800000 */
.L_x_5577:
        /* <DEDUP_REMOVED lines=9> */
.L_x_5580:
[----:B------:R-:W2:Y:S02]  /*d950*/  LDG.E.U16 R2, desc[UR36][R2.64] ;  /* 0x0000002402027981 */ /* 0x000ea4000c1e1500 */
[----:B--2---:R-:W-:-:S06]  /*d960*/  HADD2.F32 R48, -RZ, R2.H0_H0 ;  /* 0x20000002ff307230 */ /* 0x004fcc0000004100 */
[----:B------:R-:W0:Y:S01]  /*d970*/  F2I.FTZ.TRUNC.NTZ R48, R48 ;  /* 0x0000003000307305 */ /* 0x000e22000021f100 */
[----:B------:R-:W-:Y:S05]  /*d980*/  BRA `(.L_x_5574) ;  /* 0x00000008009c7947 */ /* 0x000fea0003800000 */
.L_x_5579:
[----:B------:R-:W2:Y:S02]  /*d990*/  LDG.E.64 R2, desc[UR36][R2.64] ;  /* 0x0000002402027981 */ /* 0x000ea4000c1e1b00 */
[----:B--2---:R0:W1:Y:S01]  /*d9a0*/  F2I.F64.TRUNC R48, R2 ;  /* 0x0000000200307311 */ /* 0x004062000030d100 */
[----:B------:R-:W-:Y:S05]  /*d9b0*/  BRA `(.L_x_5574) ;  /* 0x0000000800907947 */ /* 0x000fea0003800000 */
.L_x_5569:
        /* <DEDUP_REMOVED lines=12> */
.L_x_5583:
[----:B------:R-:W2:Y:S02]  /*da80*/  LDG.E.64 R2, desc[UR36][R2.64] ;  /* 0x0000002402027981 */ /* 0x000ea4000c1e1b00 */
[----:B--2---:R0:W1:Y:S01]  /*da90*/  F2I.F64.TRUNC R48, R2 ;  /* 0x0000000200307311 */ /* 0x004062000030d100 */
[----:B------:R-:W-:Y:S05]  /*daa0*/  BRA `(.L_x_5574) ;  /* 0x0000000800547947 */ /* 0x000fea0003800000 */
.L_x_5582:
        /* <DEDUP_REMOVED lines=27> */
.L_x_5585:
        /* <DEDUP_REMOVED lines=14> */
.L_x_5584:
[----:B------:R-:W2:Y:S02]  /*dd40*/  LDG.E.U16 R48, desc[UR36][R2.64] ;  /* 0x0000002402307981 */ /* 0x000ea4000c1e1500 */
[----:B--2---:R-:W-:-:S06]  /*dd50*/  IMAD.U32 R48, R48, 0x10000, RZ ;  /* 0x0001000030307824 */ /* 0x004fcc00078e00ff */
[----:B------:R-:W2:Y:S01]  /*dd60*/  F2I.FTZ.TRUNC.NTZ R48, R48 ;  /* 0x0000003000307305 */ /* 0x000ea2000021f100 */
[----:B------:R-:W-:Y:S05]  /*dd70*/  BRA `(.L_x_5574) ;  /* 0x0000000400a07947 */ /* 0x000fea0003800000 */
.L_x_5581:
        /* <DEDUP_REMOVED lines=10> */
.L_x_5588:
        /* <DEDUP_REMOVED lines=21> */
.L_x_5592:
[----:B------:R-:W-:Y:S05]  /*df70*/  BSYNC B1 ;  /* 0x0000000000017941 */ /* 0x000fea0003800000 */
.L_x_5591:
[----:B------:R-:W-:Y:S01]  /*df80*/  IMAD.SHL.U32 R2, R2, 0x100000, RZ ;  /* 0x0010000002027824 */ /* 0x000fe200078e00ff */
[----:B------:R-:W-:-:S04]  /*df90*/  LEA R3, R0, 0x3b800000, 0x17 ;  /* 0x3b80000000037811 */ /* 0x000fc800078eb8ff */
[----:B------:R-:W-:-:S07]  /*dfa0*/  LOP3.LUT R48, R3, R2, R48, 0xfe, !PT ;  /* 0x0000000203307212 */ /* 0x000fce00078efe30 */
.L_x_5590:
[----:B------:R-:W-:Y:S05]  /*dfb0*/  BSYNC B0 ;  /* 0x0000000000007941 */ /* 0x000fea0003800000 */
.L_x_5589:
[----:B------:R-:W0:Y:S01]  /*dfc0*/  F2I.FTZ.TRUNC.NTZ R48, R48 ;  /* 0x0000003000307305 */ /* 0x000e22000021f100 */
[----:B------:R-:W-:Y:S05]  /*dfd0*/  BRA `(.L_x_5574) ;  /* 0x0000000400087947 */ /* 0x000fea0003800000 */
.L_x_5587:
        /* <DEDUP_REMOVED lines=21> */
.L_x_5596:
[----:B------:R-:W-:Y:S05]  /*e130*/  BSYNC B1 ;  /* 0x0000000000017941 */ /* 0x000fea0003800000 */
.L_x_5595:
[----:B------:R-:W-:Y:S01]  /*e140*/  IMAD.SHL.U32 R2, R2, 0x200000, RZ ;  /* 0x0020000002027824 */ /* 0x000fe200078e00ff */
[----:B------:R-:W-:-:S04]  /*e150*/  LEA R3, R0, 0x37800000, 0x17 ;  /* 0x3780000000037811 */ /* 0x000fc800078eb8ff */
[----:B------:R-:W-:-:S07]  /*e160*/  LOP3.LUT R48, R3, R2, R48, 0xfe, !PT ;  /* 0x0000000203307212 */ /* 0x000fce00078efe30 */
.L_x_5594:
[----:B------:R-:W-:Y:S05]  /*e170*/  BSYNC B0 ;  /* 0x0000000000007941 */ /* 0x000fea0003800000 */
.L_x_5593:
[----:B------:R-:W0:Y:S01]  /*e180*/  F2I.FTZ.TRUNC.NTZ R48, R48 ;  /* 0x0000003000307305 */ /* 0x000e22000021f100 */
[----:B------:R-:W-:Y:S05]  /*e190*/  BRA `(.L_x_5574) ;  /* 0x0000000000987947 */ /* 0x000fea0003800000 */
.L_x_5586:
        /* <DEDUP_REMOVED lines=14> */
.L_x_5600:
[----:B------:R-:W-:Y:S05]  /*e280*/  BSYNC B0 ;  /* 0x0000000000007941 */ /* 0x000fea0003800000 */
.L_x_5599:
[----:B------:R-:W0:Y:S01]  /*e290*/  F2I.FTZ.TRUNC.NTZ R48, R48 ;  /* 0x0000003000307305 */ /* 0x000e22000021f100 */
[----:B------:R-:W-:Y:S05]  /*e2a0*/  BRA `(.L_x_5574) ;  /* 0x0000000000547947 */ /* 0x000fea0003800000 */
.L_x_5573:
        /* <DEDUP_REMOVED lines=16> */
[----:B0--345:R-:W-:Y:S05]  /*e3b0*/  CALL.ABS.NOINC R2 ;  /* 0x0000000002007343 */ /* 0x039fea0003c00000 */
.L_x_5601:
[----:B------:R-:W-:Y:S05]  /*e3c0*/  BRA `(.L_x_5574) ;  /* 0x00000000000c7947 */ /* 0x000fea0003800000 */
.L_x_5598:
[----:B------:R0:W5:Y:S01]  /*e3d0*/  LDG.E R48, desc[UR36][R2.64] ;  /* 0x0000002402307981 */ /* 0x000162000c1e1900 */
[----:B------:R-:W-:Y:S05]  /*e3e0*/  BRA `(.L_x_5574) ;  /* 0x0000000000047947 */ /* 0x000fea0003800000 */
.L_x_5597:
[----:B------:R0:W5:Y:S02]  /*e3f0*/  LDG.E R48, desc[UR36][R2.64] ;  /* 0x0000002402307981 */ /* 0x000164000c1e1900 */
.L_x_5574:
        /* <DEDUP_REMOVED lines=18> */
.L_x_5605:
[----:B------:R0:W5:Y:S01]  /*e520*/  LDG.E.U8 R47, desc[UR36][R2.64] ;  /* 0x00000024022f7981 */ /* 0x000162000c1e1100 */
[----:B------:R-:W-:Y:S05]  /*e530*/  BRA `(.L_x_5607) ;  /* 0x0000000c00347947 */ /* 0x000fea0003800000 */
.L_x_5604:
        /* <DEDUP_REMOVED lines=8> */
.L_x_5609:
[----:B------:R0:W5:Y:S01]  /*e5c0*/  LDG.E R47, desc[UR36][R2.64] ;  /* 0x00000024022f7981 */ /* 0x000162000c1e1900 */
[----:B------:R-:W-:Y:S05]  /*e5d0*/  BRA `(.L_x_5607) ;  /* 0x0000000c000c7947 */ /* 0x000fea0003800000 */
.L_x_5608:
[----:B------:R0:W5:Y:S01]  /*e5e0*/  LDG.E.S16 R47, desc[UR36][R2.64] ;  /* 0x00000024022f7981 */ /* 0x000162000c1e1700 */
[----:B------:R-:W-:Y:S05]  /*e5f0*/  BRA `(.L_x_5607) ;  /* 0x0000000c00047947 */ /* 0x000fea0003800000 */
.L_x_5603:
        /* <DEDUP_REMOVED lines=9> */
.L_x_5611:
[----:B------:R-:W2:Y:S02]  /*e690*/  LDG.E.U16 R2, desc[UR36][R2.64] ;  /* 0x0000002402027981 */ /* 0x000ea4000c1e1500 */
[----:B--2---:R-:W-:-:S06]  /*e6a0*/  HADD2.F32 R47, -RZ, R2.H0_H0 ;  /* 0x20000002ff2f7230 */ /* 0x004fcc0000004100 */
[----:B------:R-:W0:Y:S01]  /*e6b0*/  F2I.FTZ.TRUNC.NTZ R47, R47 ;  /* 0x0000002f002f7305 */ /* 0x000e22000021f100 */
[----:B------:R-:W-:Y:S05]  /*e6c0*/  BRA `(.L_x_5607) ;  /* 0x0000000800d07947 */ /* 0x000fea0003800000 */
.L_x_5610:
        /* <DEDUP_REMOVED lines=9> */
.L_x_5613:
[----:B------:R-:W2:Y:S02]  /*e760*/  LDG.E.U16 R2, desc[UR36][R2.64] ;  /* 0x0000002402027981 */ /* 0x000ea4000c1e1500 */
[----:B--2---:R-:W-:-:S06]  /*e770*/  HADD2.F32 R47, -RZ, R2.H0_H0 ;  /* 0x20000002ff2f7230 */ /* 0x004fcc0000004100 */
[----:B------:R-:W0:Y:S01]  /*e780*/  F2I.FTZ.TRUNC.NTZ R47, R47 ;  /* 0x0000002f002f7305 */ /* 0x000e22000021f100 */
[----:B------:R-:W-:Y:S05]  /*e790*/  BRA `(.L_x_5607) ;  /* 0x00000008009c7947 */ /* 0x000fea0003800000 */
.L_x_5612:
[----:B------:R-:W2:Y:S02]  /*e7a0*/  LDG.E.64 R2, desc[UR36][R2.64] ;  /* 0x0000002402027981 */ /* 0x000ea4000c1e1b00 */
[----:B--2---:R0:W2:Y:S01]  /*e7b0*/  F2I.F64.TRUNC R47, R2 ;  /* 0x00000002002f7311 */ /* 0x0040a2000030d100 */
[----:B------:R-:W-:Y:S05]  /*e7c0*/  BRA `(.L_x_5607) ;  /* 0x0000000800907947 */ /* 0x000fea0003800000 */
.L_x_5602:
        /* <DEDUP_REMOVED lines=12> */
.L_x_5616:
[----:B------:R-:W2:Y:S02]  /*e890*/  LDG.E.64 R2, desc[UR36][R2.64] ;  /* 0x0000002402027981 */ /* 0x000ea4000c1e1b00 */
[----:B--2---:R0:W2:Y:S01]  /*e8a0*/  F2I.F64.TRUNC R47, R2 ;  /* 0x00000002002f7311 */ /* 0x0040a2000030d100 */
[----:B------:R-:W-:Y:S05]  /*e8b0*/  BRA `(.L_x_5607) ;  /* 0x0000000800547947 */ /* 0x000fea0003800000 */
.L_x_5615:
        /* <DEDUP_REMOVED lines=27> */
.L_x_5618:
        /* <DEDUP_REMOVED lines=14> */
.L_x_5617:
[----:B------:R-:W2:Y:S02]  /*eb50*/  LDG.E.U16 R47, desc[UR36][R2.64] ;  /* 0x00000024022f7981 */ /* 0x000ea4000c1e1500 */
[----:B--2---:R-:W-:-:S06]  /*eb60*/  IMAD.U32 R47, R47, 0x10000, RZ ;  /* 0x000100002f2f7824 */ /* 0x004fcc00078e00ff */
[----:B------:R-:W0:Y:S01]  /*eb70*/  F2I.FTZ.TRUNC.NTZ R47, R47 ;  /* 0x0000002f002f7305 */ /* 0x000e22000021f100 */
[----:B------:R-:W-:Y:S05]  /*eb80*/  BRA `(.L_x_5607) ;  /* 0x0000000400a07947 */ /* 0x000fea0003800000 */
.L_x_5614:
        /* <DEDUP_REMOVED lines=10> */
.L_x_5621:
        /* <DEDUP_REMOVED lines=21> */
.L_x_5625:
[----:B------:R-:W-:Y:S05]  /*ed80*/  BSYNC B1 ;  /* 0x0000000000017941 */ /* 0x000fea0003800000 */
.L_x_5624:
[----:B------:R-:W-:Y:S01]  /*ed90*/  IMAD.SHL.U32 R2, R2, 0x100000, RZ ;  /* 0x0010000002027824 */ /* 0x000fe200078e00ff */
[----:B------:R-:W-:-:S04]  /*eda0*/  LEA R0, R0, 0x3b800000, 0x17 ;  /* 0x3b80000000007811 */ /* 0x000fc800078eb8ff */
[----:B------:R-:W-:-:S07]  /*edb0*/  LOP3.LUT R47, R0, R2, R47, 0xfe, !PT ;  /* 0x00000002002f7212 */ /* 0x000fce00078efe2f */
.L_x_5623:
[----:B------:R-:W-:Y:S05]  /*edc0*/  BSYNC B0 ;  /* 0x0000000000007941 */ /* 0x000fea0003800000 */
.L_x_5622:
[----:B------:R-:W2:Y:S01]  /*edd0*/  F2I.FTZ.TRUNC.NTZ R47, R47 ;  /* 0x0000002f002f7305 */ /* 0x000ea2000021f100 */
[----:B------:R-:W-:Y:S05]  /*ede0*/  BRA `(.L_x_5607) ;  /* 0x0000000400087947 */ /* 0x000fea0003800000 */
.L_x_5620:
        /* <DEDUP_REMOVED lines=21> */
.L_x_5629:
[----:B------:R-:W-:Y:S05]  /*ef40*/  BSYNC B1 ;  /* 0x0000000000017941 */ /* 0x000fea0003800000 */
.L_x_5628:
[----:B------:R-:W-:Y:S01]  /*ef50*/  IMAD.SHL.U32 R2, R2, 0x200000, RZ ;  /* 0x0020000002027824 */ /* 0x000fe200078e00ff */
[----:B------:R-:W-:-:S04]  /*ef60*/  LEA R0, R0, 0x37800000, 0x17 ;  /* 0x3780000000007811 */ /* 0x000fc800078eb8ff */
[----:B------:R-:W-:-:S07]  /*ef70*/  LOP3.LUT R47, R0, R2, R47, 0xfe, !PT ;  /* 0x00000002002f7212 */ /* 0x000fce00078efe2f */
.L_x_5627:
[----:B------:R-:W-:Y:S05]  /*ef80*/  BSYNC B0 ;  /* 0x0000000000007941 */ /* 0x000fea0003800000 */
.L_x_5626:
[----:B------:R-:W0:Y:S01]  /*ef90*/  F2I.FTZ.TRUNC.NTZ R47, R47 ;  /* 0x0000002f002f7305 */ /* 0x000e22000021f100 */
[----:B------:R-:W-:Y:S05]  /*efa0*/  BRA `(.L_x_5607) ;  /* 0x0000000000987947 */ /* 0x000fea0003800000 */
.L_x_5619:
        /* <DEDUP_REMOVED lines=14> */
.L_x_5633:
[----:B------:R-:W-:Y:S05]  /*f090*/  BSYNC B0 ;  /* 0x0000000000007941 */ /* 0x000fea0003800000 */
.L_x_5632:
[----:B------:R-:W0:Y:S01]  /*f0a0*/  F2I.FTZ.TRUNC.NTZ R47, R47 ;  /* 0x0000002f002f7305 */ /* 0x000e22000021f100 */
[----:B------:R-:W-:Y:S05]  /*f0b0*/  BRA `(.L_x_5607) ;  /* 0x0000000000547947 */ /* 0x000fea0003800000 */
.L_x_5606:
        /* <DEDUP_REMOVED lines=17> */
.L_x_5634:
[----:B------:R-:W-:Y:S05]  /*f1d0*/  BRA `(.L_x_5607) ;  /* 0x00000000000c7947 */ /* 0x000fea0003800000 */
.L_x_5631:
[----:B------:R0:W5:Y:S01]  /*f1e0*/  LDG.E R47, desc[UR36][R2.64] ;  /* 0x00000024022f7981 */ /* 0x000162000c1e1900 */
[----:B------:R-:W-:Y:S05]  /*f1f0*/  BRA `(.L_x_5607) ;  /* 0x0000000000047947 */ /* 0x000fea0003800000 */
.L_x_5630:
[----:B------:R0:W5:Y:S02]  /*f200*/  LDG.E R47, desc[UR36][R2.64] ;  /* 0x00000024022f7981 */ /* 0x000164000c1e1900 */
.L_x_5607:
        /* <DEDUP_REMOVED lines=18> */
.L_x_5638:
[----:B------:R0:W5:Y:S01]  /*f330*/  LDG.E.U8 R45, desc[UR36][R2.64] ;  /* 0x00000024022d7981 */ /* 0x000162000c1e1100 */
[----:B------:R-:W-:Y:S05]  /*f340*/  BRA `(.L_x_5640) ;  /* 0x0000000c00347947 */ /* 0x000fea0003800000 */
.L_x_5637:
        /* <DEDUP_REMOVED lines=8> */
.L_x_5642:
[----:B------:R0:W5:Y:S01]  /*f3d0*/  LDG.E R45, desc[UR36][R2.64] ;  /* 0x00000024022d7981 */ /* 0x000162000c1e1900 */
[----:B------:R-:W-:Y:S05]  /*f3e0*/  BRA `(.L_x_5640) ;  /* 0x0000000c000c7947 */ /* 0x000fea0003800000 */
.L_x_5641:
[----:B------:R0:W5:Y:S01]  /*f3f0*/  LDG.E.S16 R45, desc[UR36][R2.64] ;  /* 0x00000024022d7981 */ /* 0x000162000c1e1700 */
[----:B------:R-:W-:Y:S05]  /*f400*/  BRA `(.L_x_5640) ;  /* 0x0000000c00047947 */ /* 0x000fea0003800000 */
.L_x_5636:
        /* <DEDUP_REMOVED lines=9> */
.L_x_5644:
[----:B------:R-:W2:Y:S02]  /*f4a0*/  LDG.E.U16 R2, desc[UR36][R2.64] ;  /* 0x0000002402027981 */ /* 0x000ea4000c1e1500 */
[----:B--2---:R-:W-:-:S06]  /*f4b0*/  HADD2.F32 R45, -RZ, R2.H0_H0 ;  /* 0x20000002ff2d7230 */ /* 0x004fcc0000004100 */
[----:B------:R-:W0:Y:S01]  /*f4c0*/  F2I.FTZ.TRUNC.NTZ R45, R45 ;  /* 0x0000002d002d7305 */ /* 0x000e22000021f100 */
[----:B------:R-:W-:Y:S05]  /*f4d0*/  BRA `(.L_x_5640) ;  /* 0x0000000800d07947 */ /* 0x000fea0003800000 */
.L_x_5643:
        /* <DEDUP_REMOVED lines=9> */
.L_x_5646:
[----:B------:R-:W2:Y:S02]  /*f570*/  LDG.E.U16 R2, desc[UR36][R2.64] ;  /* 0x0000002402027981 */ /* 0x000ea4000c1e1500 */
[----:B--2---:R-:W-:-:S06]  /*f580*/  HADD2.F32 R45, -RZ, R2.H0_H0 ;  /* 0x20000002ff2d7230 */ /* 0x004fcc0000004100 */
[----:B------:R-:W0:Y:S01]  /*f590*/  F2I.FTZ.TRUNC.NTZ R45, R45 ;  /* 0x0000002d002d7305 */ /* 0x000e22000021f100 */
[----:B------:R-:W-:Y:S05]  /*f5a0*/  BRA `(.L_x_5640) ;  /* 0x00000008009c7947 */ /* 0x000fea0003800000 */
.L_x_5645:
[----:B------:R-:W2:Y:S02]  /*f5b0*/  LDG.E.64 R2, desc[UR36][R2.64] ;  /* 0x0000002402027981 */ /* 0x000ea4000c1e1b00 */
[----:B--2---:R0:W2:Y:S01]  /*f5c0*/  F2I.F64.TRUNC R45, R2 ;  /* 0x00000002002d7311 */ /* 0x0040a2000030d100 */
[----:B------:R-:W-:Y:S05]  /*f5d0*/  BRA `(.L_x_5640) ;  /* 0x0000000800907947 */ /* 0x000fea0003800000 */
.L_x_5635:
        /* <DEDUP_REMOVED lines=12> */
.L_x_5649:
[----:B------:R-:W2:Y:S02]  /*f6a0*/  LDG.E.64 R2, desc[UR36][R2.64] ;  /* 0x0000002402027981 */ /* 0x000ea4000c1e1b00 */
[----:B--2---:R0:W2:Y:S01]  /*f6b0*/  F2I.F64.TRUNC R45, R2 ;  /* 0x00000002002d7311 */ /* 0x0040a2000030d100 */
[----:B------:R-:W-:Y:S05]  /*f6c0*/  BRA `(.L_x_5640) ;  /* 0x0000000800547947 */ /* 0x000fea0003800000 */
.L_x_5648:
        /* <DEDUP_REMOVED lines=27> */
.L_x_5651:
        /* <DEDUP_REMOVED lines=14> */
.L_x_5650:
[----:B------:R-:W2:Y:S02]  /*f960*/  LDG.E.U16 R45, desc[UR36][R2.64] ;  /* 0x00000024022d7981 */ /* 0x000ea4000c1e1500 */
[----:B--2---:R-:W-:-:S06]  /*f970*/  IMAD.U32 R45, R45, 0x10000, RZ ;  /* 0x000100002d2d7824 */ /* 0x004fcc00078e00ff */
[----:B------:R-:W0:Y:S01]  /*f980*/  F2I.FTZ.TRUNC.NTZ R45, R45 ;  /* 0x0000002d002d7305 */ /* 0x000e22000021f100 */
[----:B------:R-:W-:Y:S05]  /*f990*/  BRA `(.L_x_5640) ;  /* 0x0000000400a07947 */ /* 0x000fea0003800000 */
.L_x_5647:
        /* <DEDUP_REMOVED lines=10> */
.L_x_5654:
        /* <DEDUP_REMOVED lines=21> */
.L_x_5658:
[----:B------:R-:W-:Y:S05]  /*fb90*/  BSYNC B1 ;  /* 0x0000000000017941 */ /* 0x000fea0003800000 */
.L_x_5657:
[----:B------:R-:W-:Y:S01]  /*fba0*/  IMAD.SHL.U32 R2, R2, 0x100000, RZ ;  /* 0x0010000002027824 */ /* 0x000fe200078e00ff */
[----:B------:R-:W-:-:S04]  /*fbb0*/  LEA R0, R0, 0x3b800000, 0x17 ;  /* 0x3b80000000007811 */ /* 0x000fc800078eb8ff */
[----:B------:R-:W-:-:S07]  /*fbc0*/  LOP3.LUT R45, R0, R2, R45, 0xfe, !PT ;  /* 0x00000002002d7212 */ /* 0x000fce00078efe2d */
.L_x_5656:
[----:B------:R-:W-:Y:S05]  /*fbd0*/  BSYNC B0 ;  /* 0x0000000000007941 */ /* 0x000fea0003800000 */
.L_x_5655:
[----:B------:R-:W0:Y:S01]  /*fbe0*/  F2I.FTZ.TRUNC.NTZ R45, R45 ;  /* 0x0000002d002d7305 */ /* 0x000e22000021f100 */
[----:B------:R-:W-:Y:S05]  /*fbf0*/  BRA `(.L_x_5640) ;  /* 0x0000000400087947 */ /* 0x000fea0003800000 */
.L_x_5653:
        /* <DEDUP_REMOVED lines=21> */
.L_x_5662:
[----:B------:R-:W-:Y:S05]  /*fd50*/  BSYNC B1 ;  /* 0x0000000000017941 */ /* 0x000fea0003800000 */
.L_x_5661:
[----:B------:R-:W-:Y:S01]  /*fd60*/  IMAD.SHL.U32 R2, R2, 0x200000, RZ ;  /* 0x0020000002027824 */ /* 0x000fe200078e00ff */
[----:B------:R-:W-:-:S04]  /*fd70*/  LEA R0, R0, 0x37800000, 0x17 ;  /* 0x3780000000007811 */ /* 0x000fc800078eb8ff */
[----:B------:R-:W-:-:S07]  /*fd80*/  LOP3.LUT R45, R0, R2, R45, 0xfe, !PT ;  /* 0x00000002002d7212 */ /* 0x000fce00078efe2d */
.L_x_5660:
[----:B------:R-:W-:Y:S05]  /*fd90*/  BSYNC B0 ;  /* 0x0000000000007941 */ /* 0x000fea0003800000 */
.L_x_5659:
[----:B------:R-:W0:Y:S01]  /*fda0*/  F2I.FTZ.TRUNC.NTZ R45, R45 ;  /* 0x0000002d002d7305 */ /* 0x000e22000021f100 */
[----:B------:R-:W-:Y:S05]  /*fdb0*/  BRA `(.L_x_5640) ;  /* 0x0000000000987947 */ /* 0x000fea0003800000 */
.L_x_5652:
        /* <DEDUP_REMOVED lines=14> */
.L_x_5666:
[----:B------:R-:W-:Y:S05]  /*fea0*/  BSYNC B0 ;  /* 0x0000000000007941 */ /* 0x000fea0003800000 */
.L_x_5665:
[----:B------:R-:W0:Y:S01]  /*feb0*/  F2I.FTZ.TRUNC.NTZ R45, R45 ;  /* 0x0000002d002d7305 */ /* 0x000e22000021f100 */
[----:B------:R-:W-:Y:S05]  /*fec0*/  BRA `(.L_x_5640) ;  /* 0x0000000000547947 */ /* 0x000fea0003800000 */
.L_x_5639:
        /* <DEDUP_REMOVED lines=17> */
.L_x_5667:
[----:B------:R-:W-:Y:S05]  /*ffe0*/  BRA `(.L_x_5640) ;  /* 0x00000000000c7947 */ /* 0x000fea0003800000 */
.L_x_5664:
[----:B------:R0:W5:Y:S01]  /*fff0*/  LDG.E R45, desc[UR36][R2.64] ;  /* 0x00000024022d7981 */ /* 0x000162000c1e1900 */
[----:B------:R-:W-:Y:S05]  /*10000*/  BRA `(.L_x_5640) ;  /* 0x0000000000047947 */ /* 0x000fea0003800000 */
.L_x_5663:
[----:B------:R0:W5:Y:S02]  /*10010*/  LDG.E R45, desc[UR36][R2.64] ;  /* 0x00000024022d7981 */ /* 0x000164000c1e1900 */
.L_x_5640:
        /* <DEDUP_REMOVED lines=18> */
.L_x_5671:
[----:B------:R0:W5:Y:S01]  /*10140*/  LDG.E.U8 R43, desc[UR36][R2.64] ;  /* 0x00000024022b7981 */ /* 0x000162000c1e1100 */
[----:B------:R-:W-:Y:S05]  /*10150*/  BRA `(.L_x_5673) ;  /* 0x0000000c00347947 */ /* 0x000fea0003800000 */
.L_x_5670:
        /* <DEDUP_REMOVED lines=8> */
.L_x_5675:
[----:B------:R0:W5:Y:S01]  /*101e0*/  LDG.E R43, desc[UR36][R2.64] ;  /* 0x00000024022b7981 */ /* 0x000162000c1e1900 */
[----:B------:R-:W-:Y:S05]  /*101f0*/  BRA `(.L_x_5673) ;  /* 0x0000000c000c7947 */ /* 0x000fea0003800000 */
.L_x_5674:
[----:B------:R0:W5:Y:S01]  /*10200*/  LDG.E.S16 R43, desc[UR36][R2.64] ;  /* 0x00000024022b7981 */ /* 0x000162000c1e1700 */
[----:B------:R-:W-:Y:S05]  /*10210*/  BRA `(.L_x_5673) ;  /* 0x0000000c00047947 */ /* 0x000fea0003800000 */
.L_x_5669:
        /* <DEDUP_REMOVED lines=9> */
.L_x_5677:
[----:B------:R-:W2:Y:S02]  /*102b0*/  LDG.E.U16 R2, desc[UR36][R2.64] ;  /* 0x0000002402027981 */ /* 0x000ea4000c1e1500 */
[----:B--2---:R-:W-:-:S06]  /*102c0*/  HADD2.F32 R43, -RZ, R2.H0_H0 ;  /* 0x20000002ff2b7230 */ /* 0x004fcc0000004100 */
[----:B------:R-:W0:Y:S01]  /*102d0*/  F2I.FTZ.TRUNC.NTZ R43, R43 ;  /* 0x0000002b002b7305 */ /* 0x000e22000021f100 */
[----:B------:R-:W-:Y:S05]  /*102e0*/  BRA `(.L_x_5673) ;  /* 0x0000000800d07947 */ /* 0x000fea0003800000 */
.L_x_5676:
        /* <DEDUP_REMOVED lines=9> */
.L_x_5679:
[----:B------:R-:W2:Y:S02]  /*10380*/  LDG.E.U16 R2, desc[UR36][R2.64] ;  /* 0x0000002402027981 */ /* 0x000ea4000c1e1500 */
[----:B--2---:R-:W-:-:S06]  /*10390*/  HADD2.F32 R43, -RZ, R2.H0_H0 ;  /* 0x20000002ff2b7230 */ /* 0x004fcc0000004100 */
[----:B------:R-:W0:Y:S01]  /*103a0*/  F2I.FTZ.TRUNC.NTZ R43, R43 ;  /* 0x0000002b002b7305 */ /* 0x000e22000021f100 */
[----:B------:R-:W-:Y:S05]  /*103b0*/  BRA `(.L_x_5673) ;  /* 0x00000008009c7947 */ /* 0x000fea0003800000 */
.L_x_5678:
[----:B------:R-:W2:Y:S02]  /*103c0*/  LDG.E.64 R2, desc[UR36][R2.64] ;  /* 0x0000002402027981 */ /* 0x000ea4000c1e1b00 */
[----:B--2---:R0:W2:Y:S01]  /*103d0*/  F2I.F64.TRUNC R43, R2 ;  /* 0x00000002002b7311 */ /* 0x0040a2000030d100 */
[----:B------:R-:W-:Y:S05]  /*103e0*/  BRA `(.L_x_5673) ;  /* 0x0000000800907947 */ /* 0x000fea0003800000 */
.L_x_5668:
        /* <DEDUP_REMOVED lines=12> */
.L_x_5682:
[----:B------:R-:W2:Y:S02]  /*104b0*/  LDG.E.64 R2, desc[UR36][R2.64] ;  /* 0x0000002402027981 */ /* 0x000ea4000c1e1b00 */
[----:B--2---:R0:W2:Y:S01]  /*104c0*/  F2I.F64.TRUNC R43, R2 ;  /* 0x00000002002b7311 */ /* 0x0040a2000030d100 */
[----:B------:R-:W-:Y:S05]  /*104d0*/  BRA `(.L_x_5673) ;  /* 0x0000000800547947 */ /* 0x000fea0003800000 */
.L_x_5681:
        /* <DEDUP_REMOVED lines=27> */
.L_x_5684:
        /* <DEDUP_REMOVED lines=14> */
.L_x_5683:
[----:B------:R-:W2:Y:S02]  /*10770*/  LDG.E.U16 R43, desc[UR36][R2.64] ;  /* 0x00000024022b7981 */ /* 0x000ea4000c1e1500 */
[----:B--2---:R-:W-:-:S06]  /*10780*/  IMAD.U32 R43, R43, 0x10000, RZ ;  /* 0x000100002b2b7824 */ /* 0x004fcc00078e00ff */
[----:B------:R-:W0:Y:S01]  /*10790*/  F2I.FTZ.TRUNC.NTZ R43, R43 ;  /* 0x0000002b002b7305 */ /* 0x000e22000021f100 */
[----:B------:R-:W-:Y:S05]  /*107a0*/  BRA `(.L_x_5673) ;  /* 0x0000000400a07947 */ /* 0x000fea0003800000 */
.L_x_5680:
        /* <DEDUP_REMOVED lines=10> */
.L_x_5687:
        /* <DEDUP_REMOVED lines=21> */
.L_x_5691:
[----:B------:R-:W-:Y:S05]  /*109a0*/  BSYNC B1 ;  /* 0x0000000000017941 */ /* 0x000fea0003800000 */
.L_x_5690:
[----:B------:R-:W-:Y:S01]  /*109b0*/  IMAD.SHL.U32 R2, R2, 0x100000, RZ ;  /* 0x0010000002027824 */ /* 0x000fe200078e00ff */
[----:B------:R-:W-:-:S04]  /*109c0*/  LEA R0, R0, 0x3b800000, 0x17 ;  /* 0x3b80000000007811 */ /* 0x000fc800078eb8ff */
[----:B------:R-:W-:-:S07]  /*109d0*/  LOP3.LUT R43, R0, R2, R43, 0xfe, !PT ;  /* 0x00000002002b7212 */ /* 0x000fce00078efe2b */
.L_x_5689:
[----:B------:R-:W-:Y:S05]  /*109e0*/  BSYNC B0 ;  /* 0x0000000000007941 */ /* 0x000fea0003800000 */
.L_x_5688:
[----:B------:R-:W0:Y:S01]  /*109f0*/  F2I.FTZ.TRUNC.NTZ R43, R43 ;  /* 0x0000002b002b7305 */ /* 0x000e22000021f100 */
[----:B------:R-:W-:Y:S05]  /*10a00*/  BRA `(.L_x_5673) ;  /* 0x0000000400087947 */ /* 0x000fea0003800000 */
.L_x_5686:
        /* <DEDUP_REMOVED lines=21> */
.L_x_5695:
[----:B------:R-:W-:Y:S05]  /*10b60*/  BSYNC B1 ;  /* 0x0000000000017941 */ /* 0x000fea0003800000 */
.L_x_5694:
[----:B------:R-:W-:Y:S01]  /*10b70*/  IMAD.SHL.U32 R2, R2, 0x200000, RZ ;  /* 0x0020000002027824 */ /* 0x000fe200078e00ff */
[----:B------:R-:W-:-:S04]  /*10b80*/  LEA R0, R0, 0x37800000, 0x17 ;  /* 0x3780000000007811 */ /* 0x000fc800078eb8ff */
[----:B------:R-:W-:-:S07]  /*10b90*/  LOP3.LUT R43, R0, R2, R43, 0xfe, !PT ;  /* 0x00000002002b7212 */ /* 0x000fce00078efe2b */
.L_x_5693:
[----:B------:R-:W-:Y:S05]  /*10ba0*/  BSYNC B0 ;  /* 0x0000000000007941 */ /* 0x000fea0003800000 */
.L_x_5692:
[----:B------:R-:W0:Y:S01]  /*10bb0*/  F2I.FTZ.TRUNC.NTZ R43, R43 ;  /* 0x0000002b002b7305 */ /* 0x000e22000021f100 */
[----:B------:R-:W-:Y:S05]  /*10bc0*/  BRA `(.L_x_5673) ;  /* 0x0000000000987947 */ /* 0x000fea0003800000 */
.L_x_5685:
        /* <DEDUP_REMOVED lines=14> */
.L_x_5699:
[----:B------:R-:W-:Y:S05]  /*10cb0*/  BSYNC B0 ;  /* 0x0000000000007941 */ /* 0x000fea0003800000 */
.L_x_5698:
[----:B------:R-:W0:Y:S01]  /*10cc0*/  F2I.FTZ.TRUNC.NTZ R43, R43 ;  /* 0x0000002b002b7305 */ /* 0x000e22000021f100 */
[----:B------:R-:W-:Y:S05]  /*10cd0*/  BRA `(.L_x_5673) ;  /* 0x0000000000547947 */ /* 0x000fea0003800000 */
.L_x_5672:
        /* <DEDUP_REMOVED lines=17> */
.L_x_5700:
[----:B------:R-:W-:Y:S05]  /*10df0*/  BRA `(.L_x_5673) ;  /* 0x00000000000c7947 */ /* 0x000fea0003800000 */
.L_x_5697:
[----:B------:R0:W5:Y:S01]  /*10e00*/  LDG.E R43, desc[UR36][R2.64] ;  /* 0x00000024022b7981 */ /* 0x000162000c1e1900 */
[----:B------:R-:W-:Y:S05]  /*10e10*/  BRA `(.L_x_5673) ;  /* 0x0000000000047947 */ /* 0x000fea0003800000 */
.L_x_5696:
[----:B------:R0:W5:Y:S02]  /*10e20*/  LDG.E R43, desc[UR36][R2.64] ;  /* 0x00000024022b7981 */ /* 0x000164000c1e1900 */
.L_x_5673:
        /* <DEDUP_REMOVED lines=18> */
.L_x_5704:
[----:B------:R0:W5:Y:S01]  /*10f50*/  LDG.E.U8 R46, desc[UR36][R2.64] ;  /* 0x00000024022e7981 */ /* 0x000162000c1e1100 */
[----:B------:R-:W-:Y:S05]  /*10f60*/  BRA `(.L_x_5568) ;  /* 0x0000000c00347947 */ /* 0x000fea0003800000 */
.L_x_5703:
        /* <DEDUP_REMOVED lines=8> */
.L_x_5707:
[----:B------:R0:W5:Y:S01]  /*10ff0*/  LDG.E R46, desc[UR36][R2.64] ;  /* 0x00000024022e7981 */ /* 0x000162000c1e1900 */
[----:B------:R-:W-:Y:S05]  /*11000*/  BRA `(.L_x_5568) ;  /* 0x0000000c000c7947 */ /* 0x000fea0003800000 */
.L_x_5706:
[----:B------:R0:W5:Y:S01]  /*11010*/  LDG.E.S16 R46, desc[UR36][R2.64] ;  /* 0x00000024022e7981 */ /* 0x000162000c1e1700 */
[----:B------:R-:W-:Y:S05]  /*11020*/  BRA `(.L_x_5568) ;  /* 0x0000000c00047947 */ /* 0x000fea0003800000 */
.L_x_5702:
        /* <DEDUP_REMOVED lines=9> */
.L_x_5709:
[----:B------:R-:W2:Y:S02]  /*110c0*/  LDG.E.U16 R2, desc[UR36][R2.64] ;  /* 0x0000002402027981 */ /* 0x000ea4000c1e1500 */
[----:B--2---:R-:W-:-:S06]  /*110d0*/  HADD2.F32 R46, -RZ, R2.H0_H0 ;  /* 0x20000002ff2e7230 */ /* 0x004fcc0000004100 */
[----:B------:R-:W0:Y:S01]  /*110e0*/  F2I.FTZ.TRUNC.NTZ R46, R46 ;  /* 0x0000002e002e7305 */ /* 0x000e22000021f100 */
[----:B------:R-:W-:Y:S05]  /*110f0*/  BRA `(.L_x_5568) ;  /* 0x0000000800d07947 */ /* 0x000fea0003800000 */
.L_x_5708:
        /* <DEDUP_REMOVED lines=9> */
.L_x_5711:
[----:B------:R-:W2:Y:S02]  /*11190*/  LDG.E.U16 R2, desc[UR36][R2.64] ;  /* 0x0000002402027981 */ /* 0x000ea4000c1e1500 */
[----:B--2---:R-:W-:-:S06]  /*111a0*/  HADD2.F32 R46, -RZ, R2.H0_H0 ;  /* 0x20000002ff2e7230 */ /* 0x004fcc0000004100 */
[----:B------:R-:W0:Y:S01]  /*111b0*/  F2I.FTZ.TRUNC.NTZ R46, R46 ;  /* 0x0000002e002e7305 */ /* 0x000e22000021f100 */
[----:B------:R-:W-:Y:S05]  /*111c0*/  BRA `(.L_x_5568) ;  /* 0x00000008009c7947 */ /* 0x000fea0003800000 */
.L_x_5710:
[----:B------:R-:W2:Y:S02]  /*111d0*/  LDG.E.64 R2, desc[UR36][R2.64] ;  /* 0x0000002402027981 */ /* 0x000ea4000c1e1b00 */
[----:B--2---:R0:W2:Y:S01]  /*111e0*/  F2I.F64.TRUNC R46, R2 ;  /* 0x00000002002e7311 */ /* 0x0040a2000030d100 */
[----:B------:R-:W-:Y:S05]  /*111f0*/  BRA `(.L_x_5568) ;  /* 0x0000000800907947 */ /* 0x000fea0003800000 */
.L_x_5701:
        /* <DEDUP_REMOVED lines=12> */
.L_x_5714:
[----:B------:R-:W2:Y:S02]  /*112c0*/  LDG.E.64 R2, desc[UR36][R2.64] ;  /* 0x0000002402027981 */ /* 0x000ea4000c1e1b00 */
[----:B--2---:R0:W2:Y:S01]  /*112d0*/  F2I.F64.TRUNC R46, R2 ;  /* 0x00000002002e7311 */ /* 0x0040a2000030d100 */
[----:B------:R-:W-:Y:S05]  /*112e0*/  BRA `(.L_x_5568) ;  /* 0x0000000800547947 */ /* 0x000fea0003800000 */
.L_x_5713:
        /* <DEDUP_REMOVED lines=27> */
.L_x_5716:
        /* <DEDUP_REMOVED lines=14> */
.L_x_5715:
[----:B------:R-:W2:Y:S02]  /*11580*/  LDG.E.U16 R46, desc[UR36][R2.64] ;  /* 0x00000024022e7981 */ /* 0x000ea4000c1e1500 */
[----:B--2---:R-:W-:-:S06]  /*11590*/  IMAD.U32 R46, R46, 0x10000, RZ ;  /* 0x000100002e2e7824 */ /* 0x004fcc00078e00ff */
[----:B------:R-:W0:Y:S01]  /*115a0*/  F2I.FTZ.TRUNC.NTZ R46, R46 ;  /* 0x0000002e002e7305 */ /* 0x000e22000021f100 */
[----:B------:R-:W-:Y:S05]  /*115b0*/  BRA `(.L_x_5568) ;  /* 0x0000000400a07947 */ /* 0x000fea0003800000 */
.L_x_5712:
        /* <DEDUP_REMOVED lines=10> */
.L_x_5719:
        /* <DEDUP_REMOVED lines=21> */
.L_x_5723:
[----:B------:R-:W-:Y:S05]  /*117b0*/  BSYNC B1 ;  /* 0x0000000000017941 */ /* 0x000fea0003800000 */
.L_x_5722:
[----:B------:R-:W-:Y:S01]  /*117c0*/  IMAD.SHL.U32 R2, R2, 0x100000, RZ ;  /* 0x0010000002027824 */ /* 0x000fe200078e00ff */
[----:B------:R-:W-:-:S04]  /*117d0*/  LEA R3, R0, 0x3b800000, 0x17 ;  /* 0x3b80000000037811 */ /* 0x000fc800078eb8ff */
[----:B------:R-:W-:-:S07]  /*117e0*/  LOP3.LUT R46, R3, R2, R46, 0xfe, !PT ;  /* 0x00000002032e7212 */ /* 0x000fce00078efe2e */
.L_x_5721:
[----:B------:R-:W-:Y:S05]  /*117f0*/  BSYNC B0 ;  /* 0x0000000000007941 */ /* 0x000fea0003800000 */
.L_x_5720:
[----:B------:R-:W0:Y:S01]  /*11800*/  F2I.FTZ.TRUNC.NTZ R46, R46 ;  /* 0x0000002e002e7305 */ /* 0x000e22000021f100 */
[----:B------:R-:W-:Y:S05]  /*11810*/  BRA `(.L_x_5568) ;  /* 0x0000000400087947 */ /* 0x000fea0003800000 */
.L_x_5718:
        /* <DEDUP_REMOVED lines=21> */
.L_x_5727:
[----:B------:R-:W-:Y:S05]  /*11970*/  BSYNC B1 ;  /* 0x0000000000017941 */ /* 0x000fea0003800000 */
.L_x_5726:
[----:B------:R-:W-:Y:S01]  /*11980*/  IMAD.SHL.U32 R2, R2, 0x200000, RZ ;  /* 0x0020000002027824 */ /* 0x000fe200078e00ff */
[----:B------:R-:W-:-:S04]  /*11990*/  LEA R3, R0, 0x37800000, 0x17 ;  /* 0x3780000000037811 */ /* 0x000fc800078eb8ff */
[----:B------:R-:W-:-:S07]  /*119a0*/  LOP3.LUT R46, R3, R2, R46, 0xfe, !PT ;  /* 0x00000002032e7212 */ /* 0x000fce00078efe2e */
.L_x_5725:
[----:B------:R-:W-:Y:S05]  /*119b0*/  BSYNC B0 ;  /* 0x0000000000007941 */ /* 0x000fea0003800000 */
.L_x_5724:
[----:B------:R-:W0:Y:S01]  /*119c0*/  F2I.FTZ.TRUNC.NTZ R46, R46 ;  /* 0x0000002e002e7305 */ /* 0x000e22000021f100 */
[----:B------:R-:W-:Y:S05]  /*119d0*/  BRA `(.L_x_5568) ;  /* 0x0000000000987947 */ /* 0x000fea0003800000 */
.L_x_5717:
        /* <DEDUP_REMOVED lines=14> */
.L_x_5731:
[----:B------:R-:W-:Y:S05]  /*11ac0*/  BSYNC B0 ;  /* 0x0000000000007941 */ /* 0x000fea0003800000 */
.L_x_5730:
[----:B------:R-:W0:Y:S01]  /*11ad0*/  F2I.FTZ.TRUNC.NTZ R46, R46 ;  /* 0x0000002e002e7305 */ /* 0x000e22000021f100 */
[----:B------:R-:W-:Y:S05]  /*11ae0*/  BRA `(.L_x_5568) ;  /* 0x0000000000547947 */ /* 0x000fea0003800000 */
.L_x_5705:
        /* <DEDUP_REMOVED lines=17> */
.L_x_5732:
[----:B------:R-:W-:Y:S05]  /*11c00*/  BRA `(.L_x_5568) ;  /* 0x00000000000c7947 */ /* 0x000fea0003800000 */
.L_x_5729:
[----:B------:R0:W5:Y:S01]  /*11c10*/  LDG.E R46, desc[UR36][R2.64] ;  /* 0x00000024022e7981 */ /* 0x000162000c1e1900 */
[----:B------:R-:W-:Y:S05]  /*11c20*/  BRA `(.L_x_5568) ;  /* 0x0000000000047947 */ /* 0x000fea0003800000 */
.L_x_5728:
[----:B------:R0:W5:Y:S02]  /*11c30*/  LDG.E R46, desc[UR36][R2.64] ;  /* 0x00000024022e7981 */ /* 0x000164000c1e1900 */
.L_x_5568:
[----:B------:R-:W-:Y:S05]  /*11c40*/  BSYNC B6 ;  /* 0x0000000000067941 */ /* 0x000fea0003800000 */
.L_x_5567:
[----:B01----:R-:W0:Y:S01]  /*11c50*/  LDC R2, c[0x0][0x230] ;  /* 0x00008c00ff027b82 */ /* 0x003e220000000800 */
        /* <DEDUP_REMOVED lines=8> */
[----:B------:R-:W0:Y:S01]  /*11ce0*/  S2R R19, SR_TID.X ;  /* 0x0000000000137919 */ /* 0x000e220000002100 */
[----:B------:R-:W-:Y:S01]  /*11cf0*/  BSSY B7, `(.L_x_5735) ;  /* 0x000007b000077945 */ /* 0x000fe20003800000 */
[----:B0-----:R-:W-:-:S13]  /*11d00*/  ISETP.GE.AND P0, PT, R19, R49, PT ;  /* 0x000000311300720c */ /* 0x001fda0003f06270 */
[----:B------:R-:W-:Y:S05]  /*11d10*/  @P0 BRA `(.L_x_5736) ;  /* 0x0000000400e00947 */ /* 0x000fea0003800000 */
[----:B------:R-:W-:Y:S01]  /*11d20*/  ULDC.64 UR4, c[0x4][0x148] ;  /* 0x0100520000047ab9 */ /* 0x000fe20000000a00 */
[----:B------:R-:W-:Y:S01]  /*11d30*/  BSSY B8, `(.L_x_5737) ;  /* 0x0000016000087945 */ /* 0x000fe20003800000 */
[----:B------:R-:W-:Y:S01]  /*11d40*/  ISETP.NE.U32.AND P0, PT, RZ, UR4, PT ;  /* 0x00000004ff007c0c */ /* 0x000fe2000bf05070 */
[----:B------:R-:W-:Y:S02]  /*11d50*/  ULDC UR4, c[0x0][0x218] ;  /* 0x0000860000047ab9 */ /* 0x000fe40000000800 */
[----:B-----5:R-:W-:Y:S02]  /*11d60*/  ISETP.EQ.AND P1, PT, R18, UR4, PT ;  /* 0x0000000412007c0c */ /* 0x020fe4000bf22270 */
[----:B------:R-:W-:-:S13]  /*11d70*/  ISETP.NE.AND.EX P0, PT, RZ, UR5, PT, P0 ;  /* 0x00000005ff007c0c */ /* 0x000fda000bf05300 */
[----:B------:R-:W-:Y:S05]  /*11d80*/  @P0 BRA P1, `(.L_x_5738) ;  /* 0x0000000000400947 */ /* 0x000fea0000800000 */
[----:B------:R-:W-:Y:S01]  /*11d90*/  MOV R2, 0x0 ;  /* 0x0000000000027802 */ /* 0x000fe20000000f00 */
[----:B------:R-:W-:Y:S01]  /*11da0*/  ULDC.64 UR4, c[0x4][0x128] ;  /* 0x01004a0000047ab9 */ /* 0x000fe20000000a00 */
[----:B------:R-:W-:Y:S01]  /*11db0*/  ULDC.64 UR6, c[0x4][0x8] ;  /* 0x0100020000067ab9 */ /* 0x000fe20000000a00 */
[----:B------:R-:W-:Y:S02]  /*11dc0*/  IMAD.U32 R4, RZ, RZ, UR4 ;  /* 0x00000004ff047e24 */ /* 0x000fe4000f8e00ff */
[----:B--2---:R-:W-:Y:S01]  /*11dd0*/  IMAD.U32 R5, RZ, RZ, UR5 ;  /* 0x00000005ff057e24 */ /* 0x004fe2000f8e00ff */
        /* <DEDUP_REMOVED lines=10> */
[----:B0--34-:R-:W-:Y:S05]  /*11e80*/  CALL.ABS.NOINC R2 ;  /* 0x0000000002007343 */ /* 0x019fea0003c00000 */
.L_x_5738:
[----:B------:R-:W-:Y:S05]  /*11e90*/  BSYNC B8 ;  /* 0x0000000000087941 */ /* 0x000fea0003800000 */
.L_x_5737:
[----:B------:R-:W-:Y:S01]  /*11ea0*/  ULDC.64 UR4, c[0x4][0x158] ;  /* 0x0100560000047ab9 */ /* 0x000fe20000000a00 */
[----:B------:R-:W-:Y:S01]  /*11eb0*/  BSSY B8, `(.L_x_5739) ;  /* 0x0000016000087945 */ /* 0x000fe20003800000 */
[----:B------:R-:W-:Y:S01]  /*11ec0*/  ISETP.NE.U32.AND P0, PT, RZ, UR4, PT ;  /* 0x00000004ff007c0c */ /* 0x000fe2000bf05070 */
[----:B------:R-:W-:Y:S02]  /*11ed0*/  ULDC UR4, c[0x0][0x228] ;  /* 0x00008a0000047ab9 */ /* 0x000fe40000000800 */
[----:B------:R-:W-:Y:S02]  /*11ee0*/  ISETP.EQ.AND P1, PT, R17, UR4, PT ;  /* 0x0000000411007c0c */ /* 0x000fe4000bf22270 */
        /* <DEDUP_REMOVED lines=18> */
.L_x_5740:
[----:B------:R-:W-:Y:S05]  /*12010*/  BSYNC B8 ;  /* 0x0000000000087941 */ /* 0x000fea0003800000 */
.L_x_5739:
[----:B----4-:R-:W-:Y:S01]  /*12020*/  IMAD.IADD R0, R30, 0x1, -R31 ;  /* 0x000000011e007824 */ /* 0x010fe200078e0a1f */
        /* <DEDUP_REMOVED lines=24> */
[----:B0--3--:R-:W-:Y:S05]  /*121b0*/  CALL.ABS.NOINC R2 ;  /* 0x0000000002007343 */ /* 0x009fea0003c00000 */
.L_x_5742:
[----:B------:R-:W-:Y:S05]  /*121c0*/  BSYNC B8 ;  /* 0x0000000000087941 */ /* 0x000fea0003800000 */
.L_x_5741:
[----:B------:R-:W-:Y:S02]  /*121d0*/  IADD3 R3, P1, R31, 0x1, RZ ;  /* 0x000000011f037810 */ /* 0x000fe40007f3e0ff */
[----:B------:R-:W-:Y:S02]  /*121e0*/  SHF.R.S32.HI R2, RZ, 0x1f, R31 ;  /* 0x0000001fff027819 */ /* 0x000fe4000001141f */
[----:B--2---:R-:W-:Y:S02]  /*121f0*/  SHF.R.S32.HI R5, RZ, 0x1f, R30 ;  /* 0x0000001fff057819 */ /* 0x004fe4000001141e */
[----:B------:R-:W-:Y:S01]  /*12200*/  ISETP.GE.U32.AND P0, PT, R3, R30, PT ;  /* 0x0000001e0300720c */ /* 0x000fe20003f06070 */
[----:B------:R-:W-:-:S05]  /*12210*/  IMAD.X R0, RZ, RZ, R2, P1 ;  /* 0x000000ffff007224 */ /* 0x000fca00008e0602 */
[----:B------:R-:W-:-:S04]  /*12220*/  ISETP.GE.AND.EX P0, PT, R0, R5, PT, P0 ;  /* 0x000000050000720c */ /* 0x000fc80003f06300 */
[----:B------:R-:W-:-:S13]  /*12230*/  ISETP.LE.OR P0, PT, R30, R31, P0 ;  /* 0x0000001f1e00720c */ /* 0x000fda0000703670 */
[----:B------:R-:W-:Y:S05]  /*12240*/  @P0 BRA `(.L_x_5736) ;  /* 0x0000000000940947 */ /* 0x000fea0003800000 */
[----:B------:R-:W-:Y:S02]  /*12250*/  ULDC.64 UR4, c[0x0][0x248] ;  /* 0x0000920000047ab9 */ /* 0x000fe40000000a00 */
[C---:B---3--:R-:W-:Y:S02]  /*12260*/  LEA R16, P0, R31.reuse, UR4, 0x2 ;  /* 0x000000041f107c11 */ /* 0x048fe4000f8010ff */
[----:B------:R-:W-:Y:S02]  /*12270*/  LEA R23, P2, R30, UR4, 0x2 ;  /* 0x000000041e177c11 */ /* 0x000fe4000f8410ff */
[----:B------:R-:W-:Y:S02]  /*12280*/  IADD3 R16, P1, R16, 0x4, RZ ;  /* 0x0000000410107810 */ /* 0x000fe40007f3e0ff */
[----:B------:R-:W-:Y:S02]  /*12290*/  LEA.HI.X R17, R31, UR5, R2, 0x2, P0 ;  /* 0x000000051f117c11 */ /* 0x000fe400080f1402 */
[----:B------:R-:W-:-:S03]  /*122a0*/  LEA.HI.X R30, R30, UR5, R5, 0x2, P2 ;  /* 0x000000051e1e7c11 */ /* 0x000fc600090f1405 */
[----:B------:R-:W-:-:S07]  /*122b0*/  IMAD.X R17, RZ, RZ, R17, P1 ;  /* 0x000000ffff117224 */ /* 0x000fce00008e0611 */
.L_x_5745:
        /* <DEDUP_REMOVED lines=23> */
[----:B0-----:R-:W-:Y:S05]  /*12430*/  CALL.ABS.NOINC R2 ;  /* 0x0000000002007343 */ /* 0x001fea0003c00000 */
.L_x_5744:
[----:B------:R-:W-:Y:S05]  /*12440*/  BSYNC B8 ;  /* 0x0000000000087941 */ /* 0x000fea0003800000 */
.L_x_5743:
[----:B------:R-:W-:-:S05]  /*12450*/  IADD3 R16, P0, R16, 0x4, RZ ;  /* 0x0000000410107810 */ /* 0x000fca0007f1e0ff */
[----:B------:R-:W-:Y:S01]  /*12460*/  IMAD.X R17, RZ, RZ, R17, P0 ;  /* 0x000000ffff117224 */ /* 0x000fe200000e0611 */
[----:B------:R-:W-:-:S04]  /*12470*/  ISETP.GE.U32.AND P0, PT, R16, R23, PT ;  /* 0x000000171000720c */ /* 0x000fc80003f06070 */
[----:B------:R-:W-:-:S13]  /*12480*/  ISETP.GE.U32.AND.EX P0, PT, R17, R30, PT, P0 ;  /* 0x0000001e1100720c */ /* 0x000fda0003f06100 */
[----:B------:R-:W-:Y:S05]  /*12490*/  @!P0 BRA `(.L_x_5745) ;  /* 0xfffffffc00888947 */ /* 0x000fea000383ffff */
.L_x_5736:
[----:B------:R-:W-:Y:S05]  /*124a0*/  BSYNC B7 ;  /* 0x0000000000077941 */ /* 0x000fea0003800000 */
.L_x_5735:
[----:B------:R-:W-:Y:S01]  /*124b0*/  VIADD R0, R19, 0x80 ;  /* 0x0000008013007836 */ /* 0x000fe20000000000 */
[----:B------:R-:W-:Y:S04]  /*124c0*/  BSSY B7, `(.L_x_5746) ;  /* 0x000007b000077945 */ /* 0x000fe80003800000 */
[----:B------:R-:W-:-:S13]  /*124d0*/  ISETP.GE.AND P0, PT, R0, R49, PT ;  /* 0x000000310000720c */ /* 0x000fda0003f06270 */
[----:B------:R-:W-:Y:S05]  /*124e0*/  @P0 BRA `(.L_x_5747) ;  /* 0x0000000400e00947 */ /* 0x000fea0003800000 */
[----:B------:R-:W-:Y:S01]  /*124f0*/  ULDC.64 UR4, c[0x4][0x148] ;  /* 0x0100520000047ab9 */ /* 0x000fe20000000a00 */
[----:B------:R-:W-:Y:S01]  /*12500*/  BSSY B8, `(.L_x_5748) ;  /* 0x0000016000087945 */ /* 0x000fe20003800000 */
[----:B------:R-:W-:Y:S01]  /*12510*/  ISETP.NE.U32.AND P0, PT, RZ, UR4, PT ;  /* 0x00000004ff007c0c */ /* 0x000fe2000bf05070 */
[----:B------:R-:W-:Y:S02]  /*12520*/  ULDC UR4, c[0x0][0x218] ;  /* 0x0000860000047ab9 */ /* 0x000fe40000000800 */
[----:B--2--5:R-:W-:Y:S02]  /*12530*/  ISETP.EQ.AND P1, PT, R35, UR4, PT ;  /* 0x0000000423007c0c */ /* 0x024fe4000bf22270 */
        /* <DEDUP_REMOVED lines=18> */
.L_x_5749:
[----:B------:R-:W-:Y:S05]  /*12660*/  BSYNC B8 ;  /* 0x0000000000087941 */ /* 0x000fea0003800000 */
.L_x_5748:
        /* <DEDUP_REMOVED lines=23> */
.L_x_5751:
[----:B------:R-:W-:Y:S05]  /*127e0*/  BSYNC B8 ;  /* 0x0000000000087941 */ /* 0x000fea0003800000 */
.L_x_5750:
[----:B------:R-:W-:Y:S01]  /*127f0*/  IMAD.IADD R0, R33, 0x1, -R36 ;  /* 0x0000000121007824 */ /* 0x000fe200078e0a24 */
        /* <DEDUP_REMOVED lines=25> */
.L_x_5753:
[----:B------:R-:W-:Y:S05]  /*12990*/  BSYNC B8 ;  /* 0x0000000000087941 */ /* 0x000fea0003800000 */
.L_x_5752:
[----:B------:R-:W-:Y:S02]  /*129a0*/  IADD3 R0, P1, R36, 0x1, RZ ;  /* 0x0000000124007810 */ /* 0x000fe40007f3e0ff */
[----:B------:R-:W-:Y:S02]  /*129b0*/  SHF.R.S32.HI R17, RZ, 0x1f, R36 ;  /* 0x0000001fff117819 */ /* 0x000fe40000011424 */
[----:B------:R-:W-:Y:S02]  /*129c0*/  ISETP.GE.U32.AND P0, PT, R0, R33, PT ;  /* 0x000000210000720c */ /* 0x000fe40003f06070 */
[----:B------:R-:W-:Y:S01]  /*129d0*/  SHF.R.S32.HI R2, RZ, 0x1f, R33 ;  /* 0x0000001fff027819 */ /* 0x000fe20000011421 */
[----:B------:R-:W-:-:S05]  /*129e0*/  IMAD.X R0, RZ, RZ, R17, P1 ;  /* 0x000000ffff007224 */ /* 0x000fca00008e0611 */
[----:B------:R-:W-:-:S04]  /*129f0*/  ISETP.GE.AND.EX P0, PT, R0, R2, PT, P0 ;  /* 0x000000020000720c */ /* 0x000fc80003f06300 */
[----:B------:R-:W-:-:S13]  /*12a00*/  ISETP.LE.OR P0, PT, R33, R36, P0 ;  /* 0x000000242100720c */ /* 0x000fda0000703670 */
[----:B------:R-:W-:Y:S05]  /*12a10*/  @P0 BRA `(.L_x_5747) ;  /* 0x0000000000940947 */ /* 0x000fea0003800000 */
[----:B------:R-:W-:Y:S02]  /*12a20*/  ULDC.64 UR4, c[0x0][0x248] ;  /* 0x0000920000047ab9 */ /* 0x000fe40000000a00 */
[----:B---3--:R-:W-:Y:S02]  /*12a30*/  LEA R16, P0, R36, UR4, 0x2 ;  /* 0x0000000424107c11 */ /* 0x008fe4000f8010ff */
[C---:B------:R-:W-:Y:S02]  /*12a40*/  LEA R23, P2, R33.reuse, UR4, 0x2 ;  /* 0x0000000421177c11 */ /* 0x040fe4000f8410ff */
[----:B------:R-:W-:Y:S02]  /*12a50*/  IADD3 R16, P1, R16, 0x4, RZ ;  /* 0x0000000410107810 */ /* 0x000fe40007f3e0ff */
[----:B------:R-:W-:Y:S02]  /*12a60*/  LEA.HI.X R17, R36, UR5, R17, 0x2, P0 ;  /* 0x0000000524117c11 */ /* 0x000fe400080f1411 */
[----:B------:R-:W-:-:S03]  /*12a70*/  LEA.HI.X R18, R33, UR5, R2, 0x2, P2 ;  /* 0x0000000521127c11 */ /* 0x000fc600090f1402 */
[----:B------:R-:W-:-:S07]  /*12a80*/  IMAD.X R17, RZ, RZ, R17, P1 ;  /* 0x000000ffff117224 */ /* 0x000fce00008e0611 */
.L_x_5756:
        /* <DEDUP_REMOVED lines=24> */
.L_x_5755:
[----:B------:R-:W-:Y:S05]  /*12c10*/  BSYNC B8 ;  /* 0x0000000000087941 */ /* 0x000fea0003800000 */
.L_x_5754:
[----:B------:R-:W-:-:S05]  /*12c20*/  IADD3 R16, P0, R16, 0x4, RZ ;  /* 0x0000000410107810 */ /* 0x000fca0007f1e0ff */
[----:B------:R-:W-:Y:S01]  /*12c30*/  IMAD.X R17, RZ, RZ, R17, P0 ;  /* 0x000000ffff117224 */ /* 0x000fe200000e0611 */
[----:B------:R-:W-:-:S04]  /*12c40*/  ISETP.GE.U32.AND P0, PT, R16, R23, PT ;  /* 0x000000171000720c */ /* 0x000fc80003f06070 */
[----:B------:R-:W-:-:S13]  /*12c50*/  ISETP.GE.U32.AND.EX P0, PT, R17, R18, PT, P0 ;  /* 0x000000121100720c */ /* 0x000fda0003f06100 */
[----:B------:R-:W-:Y:S05]  /*12c60*/  @!P0 BRA `(.L_x_5756) ;  /* 0xfffffffc00888947 */ /* 0x000fea000383ffff */
.L_x_5747:
[----:B------:R-:W-:Y:S05]  /*12c70*/  BSYNC B7 ;  /* 0x0000000000077941 */ /* 0x000fea0003800000 */
.L_x_5746:
        /* <DEDUP_REMOVED lines=27> */
.L_x_5760:
[----:B------:R-:W-:Y:S05]  /*12e30*/  BSYNC B8 ;  /* 0x0000000000087941 */ /* 0x000fea0003800000 */
.L_x_5759:
        /* <DEDUP_REMOVED lines=23> */
.L_x_5762:
[----:B------:R-:W-:Y:S05]  /*12fb0*/  BSYNC B8 ;  /* 0x0000000000087941 */ /* 0x000fea0003800000 */
.L_x_5761:
        /* <DEDUP_REMOVED lines=26> */
.L_x_5764:
[----:B------:R-:W-:Y:S05]  /*13160*/  BSYNC B8 ;  /* 0x0000000000087941 */ /* 0x000fea0003800000 */
.L_x_5763:
[----:B------:R-:W-:Y:S02]  /*13170*/  IADD3 R3, P1, R39, 0x1, RZ ;  /* 0x0000000127037810 */ /* 0x000fe40007f3e0ff */
[----:B------:R-:W-:Y:S02]  /*13180*/  SHF.R.S32.HI R2, RZ, 0x1f, R39 ;  /* 0x0000001fff027819 */ /* 0x000fe40000011427 */
[----:B------:R-:W-:Y:S02]  /*13190*/  SHF.R.S32.HI R5, RZ, 0x1f, R38 ;  /* 0x0000001fff057819 */ /* 0x000fe40000011426 */
        /* <DEDUP_REMOVED lines=12> */
.L_x_5767:
        /* <DEDUP_REMOVED lines=24> */
.L_x_5766:
[----:B------:R-:W-:Y:S05]  /*133e0*/  BSYNC B8 ;  /* 0x0000000000087941 */ /* 0x000fea0003800000 */
.L_x_5765:
[----:B------:R-:W-:-:S05]  /*133f0*/  IADD3 R16, P0, R16, 0x4, RZ ;  /* 0x0000000410107810 */ /* 0x000fca0007f1e0ff */
[----:B------:R-:W-:Y:S01]  /*13400*/  IMAD.X R17, RZ, RZ, R17, P0 ;  /* 0x000000ffff117224 */ /* 0x000fe200000e0611 */
[----:B------:R-:W-:-:S04]  /*13410*/  ISETP.GE.U32.AND P0, PT, R16, R23, PT ;  /* 0x000000171000720c */ /* 0x000fc80003f06070 */
[----:B------:R-:W-:-:S13]  /*13420*/  ISETP.GE.U32.AND.EX P0, PT, R17, R38, PT, P0 ;  /* 0x000000261100720c */ /* 0x000fda0003f06100 */
[----:B------:R-:W-:Y:S05]  /*13430*/  @!P0 BRA `(.L_x_5767) ;  /* 0xfffffffc00888947 */ /* 0x000fea000383ffff */
.L_x_5758:
[----:B------:R-:W-:Y:S05]  /*13440*/  BSYNC B7 ;  /* 0x0000000000077941 */ /* 0x000fea0003800000 */
.L_x_5757:
        /* <DEDUP_REMOVED lines=27> */
.L_x_5771:
[----:B------:R-:W-:Y:S05]  /*13600*/  BSYNC B8 ;  /* 0x0000000000087941 */ /* 0x000fea0003800000 */
.L_x_5770:
        /* <DEDUP_REMOVED lines=23> */
.L_x_5773:
[----:B------:R-:W-:Y:S05]  /*13780*/  BSYNC B8 ;  /* 0x0000000000087941 */ /* 0x000fea0003800000 */
.L_x_5772:
        /* <DEDUP_REMOVED lines=26> */
.L_x_5775:
[----:B------:R-:W-:Y:S05]  /*13930*/  BSYNC B8 ;  /* 0x0000000000087941 */ /* 0x000fea0003800000 */
.L_x_5774:
[C---:B------:R-:W-:Y:S01]  /*13940*/  IADD3 R2, P1, R45.reuse, 0x1, RZ ;  /* 0x000000012d027810 */ /* 0x040fe20007f3e0ff */
[----:B---3--:R-:W0:Y:S01]  /*13950*/  LDC.64 R16, c[0x0][0x248] ;  /* 0x00009200ff107b82 */ /* 0x008e220000000a00 */
[----:B------:R-:W-:Y:S02]  /*13960*/  SHF.R.S32.HI R0, RZ, 0x1f, R43 ;  /* 0x0000001fff007819 */ /* 0x000fe4000001142b */
[----:B------:R-:W-:Y:S02]  /*13970*/  ISETP.GE.U32.AND P0, PT, R2, R43, PT ;  /* 0x0000002b0200720c */ /* 0x000fe40003f06070 */
[----:B------:R-:W-:-:S04]  /*13980*/  LEA.HI.X.SX32 R3, R45, RZ, 0x1, P1 ;  /* 0x000000ff2d037211 */ /* 0x000fc800008f0eff */
[----:B------:R-:W-:-:S04]  /*13990*/  ISETP.GE.AND.EX P0, PT, R3, R0, PT, P0 ;  /* 0x000000000300720c */ /* 0x000fc80003f06300 */
[----:B------:R-:W-:Y:S01]  /*139a0*/  ISETP.LE.OR P0, PT, R43, R45, P0 ;  /* 0x0000002d2b00720c */ /* 0x000fe20000703670 */
[----:B0-----:R-:W-:-:S04]  /*139b0*/  IMAD.WIDE R2, R45, 0x4, R16 ;  /* 0x000000042d027825 */ /* 0x001fc800078e0210 */
[----:B------:R-:W-:-:S08]  /*139c0*/  IMAD.WIDE R16, R43, 0x4, R16 ;  /* 0x000000042b107825 */ /* 0x000fd000078e0210 */
[----:B------:R-:W-:Y:S05]  /*139d0*/  @P0 BRA `(.L_x_5769) ;  /* 0x0000000000800947 */ /* 0x000fea0003800000 */
[----:B------:R-:W-:-:S05]  /*139e0*/  IADD3 R18, P0, R2, 0x4, RZ ;  /* 0x0000000402127810 */ /* 0x000fca0007f1e0ff */
[----:B------:R-:W-:-:S08]  /*139f0*/  IMAD.X R19, RZ, RZ, R3, P0 ;  /* 0x000000ffff137224 */ /* 0x000fd000000e0603 */
.L_x_5778:
        /* <DEDUP_REMOVED lines=24> */
.L_x_5777:
[----:B------:R-:W-:Y:S05]  /*13b80*/  BSYNC B8 ;  /* 0x0000000000087941 */ /* 0x000fea0003800000 */
.L_x_5776:
[----:B------:R-:W-:-:S05]  /*13b90*/  IADD3 R18, P0, R18, 0x4, RZ ;  /* 0x0000000412127810 */ /* 0x000fca0007f1e0ff */
[----:B------:R-:W-:Y:S01]  /*13ba0*/  IMAD.X R19, RZ, RZ, R19, P0 ;  /* 0x000000ffff137224 */ /* 0x000fe200000e0613 */
[----:B------:R-:W-:-:S04]  /*13bb0*/  ISETP.GE.U32.AND P0, PT, R18, R16, PT ;  /* 0x000000101200720c */ /* 0x000fc80003f06070 */
[----:B------:R-:W-:-:S13]  /*13bc0*/  ISETP.GE.U32.AND.EX P0, PT, R19, R17, PT, P0 ;  /* 0x000000111300720c */ /* 0x000fda0003f06100 */
[----:B------:R-:W-:Y:S05]  /*13bd0*/  @!P0 BRA `(.L_x_5778) ;  /* 0xfffffffc00888947 */ /* 0x000fea000383ffff */
.L_x_5769:
[----:B------:R-:W-:Y:S05]  /*13be0*/  BSYNC B7 ;  /* 0x0000000000077941 */ /* 0x000fea0003800000 */
.L_x_5768:
[----:B------:R-:W-:Y:S05]  /*13bf0*/  BRA `(.L_x_5779) ;  /* 0x0000007c00187947 */ /* 0x000fea0003800000 */
.L_x_5734:
        /* <DEDUP_REMOVED lines=27> */
.L_x_5783:
[----:B------:R-:W-:Y:S05]  /*13db0*/  BSYNC B8 ;  /* 0x0000000000087941 */ /* 0x000fea0003800000 */
.L_x_5782:
        /* <DEDUP_REMOVED lines=23> */
.L_x_5785:
[----:B------:R-:W-:Y:S05]  /*13f30*/  BSYNC B8 ;  /* 0x0000000000087941 */ /* 0x000fea0003800000 */
.L_x_5784:
        /* <DEDUP_REMOVED lines=26> */
.L_x_5787:
[----:B------:R-:W-:Y:S05]  /*140e0*/  BSYNC B8 ;  /* 0x0000000000087941 */ /* 0x000fea0003800000 */
.L_x_5786:
[----:B------:R-:W0:Y:S01]  /*140f0*/  LDC R7, c[0x0][0x230] ;  /* 0x00008c00ff077b82 */ /* 0x000e220000000800 */
[----:B------:R-:W-:Y:S01]  /*14100*/  ISETP.GE.U32.AND P0, PT, R2, 0x3, PT ;  /* 0x000000030200780c */ /* 0x000fe20003f06070 */
[----:B------:R-:W-:Y:S01]  /*14110*/  ULDC.64 UR4, c[0x0][0x228] ;  /* 0x00008a0000047ab9 */ /* 0x000fe20000000a00 */
[----:B--23--:R-:W-:Y:S01]  /*14120*/  SHF.R.S32.HI R0, RZ, 0x1f, R16 ;  /* 0x0000001fff007819 */ /* 0x00cfe20000011410 */
[----:B------:R-:W-:-:S04]  /*14130*/  IMAD.WIDE.U32 R18, R16, UR4, RZ ;  /* 0x0000000410127c25 */ /* 0x000fc8000f8e00ff */
[----:B------:R-:W-:Y:S02]  /*14140*/  IMAD R3, R0, UR4, RZ ;  /* 0x0000000400037c24 */ /* 0x000fe4000f8e02ff */
[----:B------:R-:W-:Y:S02]  /*14150*/  IMAD.MOV.U32 R20, RZ, RZ, RZ ;  /* 0x000000ffff147224 */ /* 0x000fe400078e00ff */
[----:B------:R-:W-:Y:S02]  /*14160*/  IMAD R3, R16, UR5, R3 ;  /* 0x0000000510037c24 */ /* 0x000fe4000f8e0203 */
[----:B------:R-:W-:Y:S02]  /*14170*/  IMAD.MOV.U32 R29, RZ, RZ, R2 ;  /* 0x000000ffff1d7224 */ /* 0x000fe400078e0002 */
[----:B------:R-:W-:Y:S02]  /*14180*/  IMAD.IADD R5, R19, 0x1, R3 ;  /* 0x0000000113057824 */ /* 0x000fe400078e0203 */
[----:B------:R-:W-:Y:S01]  /*14190*/  IMAD.MOV.U32 R19, RZ, RZ, RZ ;  /* 0x000000ffff137224 */ /* 0x000fe200078e00ff */
[----:B0-----:R-:W-:Y:S01]  /*141a0*/  LOP3.LUT R50, R7, 0x3, RZ, 0xc0, !PT ;  /* 0x0000000307327812 */ /* 0x001fe200078ec0ff */
[----:B------:R-:W-:Y:S06]  /*141b0*/  @!P0 BRA `(.L_x_5788) ;  /* 0x0000000c00408947 */ /* 0x000fec0003800000 */
[----:B------:R-:W-:Y:S01]  /*141c0*/  BSSY B0, `(.L_x_5788) ;  /* 0x00000cf000007945 */ /* 0x000fe20003800000 */
[----:B------:R-:W-:Y:S02]  /*141d0*/  IMAD.IADD R28, R7, 0x1, -R50 ;  /* 0x00000001071c7824 */ /* 0x000fe400078e0a32 */
[----:B------:R-:W-:Y:S02]  /*141e0*/  IMAD.MOV.U32 R19, RZ, RZ, RZ ;  /* 0x000000ffff137224 */ /* 0x000fe400078e00ff */
[----:B------:R-:W-:Y:S02]  /*141f0*/  IMAD.MOV.U32 R20, RZ, RZ, RZ ;  /* 0x000000ffff147224 */ /* 0x000fe400078e00ff */
[----:B------:R-:W-:-:S07]  /*14200*/  IMAD.MOV.U32 R29, RZ, RZ, R2 ;  /* 0x000000ffff1d7224 */ /* 0x000fce00078e0002 */
.L_x_5801:
        /* <DEDUP_REMOVED lines=10> */
[----:B------:R-:W-:Y:S02]  /*142b0*/  IMAD.MOV.U32 R4, RZ, RZ, R16 ;  /* 0x000000ffff047224 */ /* 0x000fe400078e0010 */
[----:B------:R-:W-:-:S07]  /*142c0*/  IMAD.MOV.U32 R3, RZ, RZ, R17 ;  /* 0x000000ffff037224 */ /* 0x000fce00078e0011 */
[----:B------:R-:W-:Y:S05]  /*142d0*/  CALL.REL.NOINC `($__internal_13_$__cuda_sm20_div_s64) ;  /* 0x0000009400447944 */ /* 0x000fea0003c00000 */
[----:B------:R-:W-:Y:S02]  /*142e0*/  IMAD.MOV.U32 R10, RZ, RZ, R4 ;  /* 0x000000ffff0a7224 */ /* 0x000fe400078e0004 */
[----:B------:R-:W-:Y:S01]  /*142f0*/  IMAD.MOV.U32 R11, RZ, RZ, R3 ;  /* 0x000000ffff0b7224 */ /* 0x000fe200078e0003 */
[----:B------:R-:W-:Y:S06]  /*14300*/  BRA `(.L_x_5791) ;  /* 0x00000000004c7947 */ /* 0x000fec0003800000 */
.L_x_5790:
        /* <DEDUP_REMOVED lines=19> */
.L_x_5791:
[----:B------:R-:W-:Y:S05]  /*14440*/  BSYNC B1 ;  /* 0x0000000000017941 */ /* 0x000fea0003800000 */
.L_x_5789:
        /* <DEDUP_REMOVED lines=27> */
[----:B------:R-:W-:Y:S05]  /*14600*/  CALL.REL.NOINC `($__internal_13_$__cuda_sm20_div_s64) ;  /* 0x0000009000787944 */ /* 0x000fea0003c00000 */
[----:B------:R-:W-:Y:S02]  /*14610*/  IMAD.MOV.U32 R18, RZ, RZ, R4 ;  /* 0x000000ffff127224 */ /* 0x000fe400078e0004 */
[----:B------:R-:W-:Y:S01]  /*14620*/  IMAD.MOV.U32 R19, RZ, RZ, R3 ;  /* 0x000000ffff137224 */ /* 0x000fe200078e0003 */
[----:B------:R-:W-:Y:S06]  /*14630*/  BRA `(.L_x_5794) ;  /* 0x00000000004c7947 */ /* 0x000fec0003800000 */
.L_x_5793:
        /* <DEDUP_REMOVED lines=19> */
.L_x_5794:
[----:B------:R-:W-:Y:S05]  /*14770*/  BSYNC B1 ;  /* 0x0000000000017941 */ /* 0x000fea0003800000 */
.L_x_5792:
        /* <DEDUP_REMOVED lines=29> */
.L_x_5796:
        /* <DEDUP_REMOVED lines=19> */
.L_x_5797:
[----:B------:R-:W-:Y:S05]  /*14a80*/  BSYNC B1 ;  /* 0x0000000000017941 */ /* 0x000fea0003800000 */
.L_x_5795:
        /* <DEDUP_REMOVED lines=28> */
.L_x_5799:
        /* <DEDUP_REMOVED lines=19> */
.L_x_5800:
[----:B------:R-:W-:Y:S05]  /*14d80*/  BSYNC B1 ;  /* 0x0000000000017941 */ /* 0x000fea0003800000 */
.L_x_5798:
        /* <DEDUP_REMOVED lines=19> */
.L_x_5788:
        /* <DEDUP_REMOVED lines=18> */
.L_x_5804:
        /* <DEDUP_REMOVED lines=19> */
.L_x_5805:
[----:B------:R-:W-:Y:S05]  /*15110*/  BSYNC B0 ;  /* 0x0000000000007941 */ /* 0x000fea0003800000 */
.L_x_5803:
        /* <DEDUP_REMOVED lines=30> */
[----:B------:R-:W-:Y:S05]  /*15300*/  CALL.REL.NOINC `($__internal_13_$__cuda_sm20_div_s64) ;  /* 0x0000008400387944 */ /* 0x000fea0003c00000 */
[----:B------:R-:W-:Y:S01]  /*15310*/  IMAD.MOV.U32 R5, RZ, RZ, R3 ;  /* 0x000000ffff057224 */ /* 0x000fe200078e0003 */
[----:B------:R-:W-:Y:S06]  /*15320*/  BRA `(.L_x_5808) ;  /* 0x00000000004c7947 */ /* 0x000fec0003800000 */
.L_x_5807:
        /* <DEDUP_REMOVED lines=19> */
.L_x_5808:
[----:B------:R-:W-:Y:S05]  /*15460*/  BSYNC B0 ;  /* 0x0000000000007941 */ /* 0x000fea0003800000 */
.L_x_5806:
        /* <DEDUP_REMOVED lines=26> */
[----:B------:R-:W-:Y:S05]  /*15610*/  CALL.REL.NOINC `($__internal_14_$__cuda_sm20_rem_s64) ;  /* 0x0000008400c47944 */ /* 0x000fea0003c00000 */
[----:B------:R-:W-:Y:S02]  /*15620*/  IMAD.MOV.U32 R4, RZ, RZ, R0 ;  /* 0x000000ffff047224 */ /* 0x000fe400078e0000 */
[----:B------:R-:W-:Y:S01]  /*15630*/  IMAD.MOV.U32 R5, RZ, RZ, R3 ;  /* 0x000000ffff057224 */ /* 0x000fe200078e0003 */
[----:B------:R-:W-:Y:S06]  /*15640*/  BRA `(.L_x_5811) ;  /* 0x0000000000487947 */ /* 0x000fec0003800000 */
.L_x_5810:
        /* <DEDUP_REMOVED lines=18> */
.L_x_5811:
[----:B------:R-:W-:Y:S05]  /*15770*/  BSYNC B0 ;  /* 0x0000000000007941 */ /* 0x000fea0003800000 */
.L_x_5809:
        /* <DEDUP_REMOVED lines=8> */
.L_x_5802:
[-C--:B------:R-:W-:Y:S02]  /*15800*/  IADD3 R17, P0, R31, R19.reuse, RZ ;  /* 0x000000131f117210 */ /* 0x080fe40007f1e0ff */
[----:B------:R-:W-:Y:S02]  /*15810*/  IADD3 R19, P1, R30, R19, RZ ;  /* 0x000000131e137210 */ /* 0x000fe40007f3e0ff */
[----:B------:R-:W-:Y:S02]  /*15820*/  IADD3 R0, P2, R17, 0x1, RZ ;  /* 0x0000000111007810 */ /* 0x000fe40007f5e0ff */
[-C--:B------:R-:W-:Y:S02]  /*15830*/  LEA.HI.X.SX32 R4, R31, R20.reuse, 0x1, P0 ;  /* 0x000000141f047211 */ /* 0x080fe400000f0eff */
        /* <DEDUP_REMOVED lines=13> */
.L_x_5814:
        /* <DEDUP_REMOVED lines=24> */
.L_x_5813:
[----:B------:R-:W-:Y:S05]  /*15a90*/  BSYNC B8 ;  /* 0x0000000000087941 */ /* 0x000fea0003800000 */
.L_x_5812:
[----:B------:R-:W-:-:S05]  /*15aa0*/  IADD3 R16, P0, R16, 0x4, RZ ;  /* 0x0000000410107810 */ /* 0x000fca0007f1e0ff */
[----:B------:R-:W-:Y:S01]  /*15ab0*/  IMAD.X R17, RZ, RZ, R17, P0 ;  /* 0x000000ffff117224 */ /* 0x000fe200000e0611 */
[----:B------:R-:W-:-:S04]  /*15ac0*/  ISETP.GE.U32.AND P0, PT, R16, R18, PT ;  /* 0x000000121000720c */ /* 0x000fc80003f06070 */
[----:B------:R-:W-:-:S13]  /*15ad0*/  ISETP.GE.U32.AND.EX P0, PT, R17, R22, PT, P0 ;  /* 0x000000161100720c */ /* 0x000fda0003f06100 */
[----:B------:R-:W-:Y:S05]  /*15ae0*/  @!P0 BRA `(.L_x_5814) ;  /* 0xfffffffc00888947 */ /* 0x000fea000383ffff */
.L_x_5781:
[----:B------:R-:W-:Y:S05]  /*15af0*/  BSYNC B7 ;  /* 0x0000000000077941 */ /* 0x000fea0003800000 */
.L_x_5780:
[----:B------:R-:W0:Y:S01]  /*15b00*/  S2R R0, SR_TID.X ;  /* 0x0000000000007919 */ /* 0x000e220000002100 */
[----:B------:R-:W-:Y:S01]  /*15b10*/  BSSY B7, `(.L_x_5815) ;  /* 0x00001f1000077945 */ /* 0x000fe20003800000 */
[----:B0-----:R-:W-:-:S05]  /*15b20*/  VIADD R0, R0, 0x80 ;  /* 0x0000008000007836 */ /* 0x001fca0000000000 */
        /* <DEDUP_REMOVED lines=25> */
.L_x_5818:
[----:B------:R-:W-:Y:S05]  /*15cc0*/  BSYNC B8 ;  /* 0x0000000000087941 */ /* 0x000fea0003800000 */
.L_x_5817:
        /* <DEDUP_REMOVED lines=23> */
.L_x_5820:
[----:B------:R-:W-:Y:S05]  /*15e40*/  BSYNC B8 ;  /* 0x0000000000087941 */ /* 0x000fea0003800000 */
.L_x_5819:
        /* <DEDUP_REMOVED lines=26> */
.L_x_5822:
[----:B------:R-:W-:Y:S05]  /*15ff0*/  BSYNC B8 ;  /* 0x0000000000087941 */ /* 0x000fea0003800000 */
.L_x_5821:
[----:B------:R-:W4:Y:S01]  /*16000*/  LDC R28, c[0x0][0x230] ;  /* 0x00008c00ff1c7b82 */ /* 0x000f220000000800 */
[----:B------:R-:W-:Y:S01]  /*16010*/  ISETP.GE.U32.AND P0, PT, R2, 0x3, PT ;  /* 0x000000030200780c */ /* 0x000fe20003f06070 */
[----:B------:R-:W-:Y:S01]  /*16020*/  ULDC.64 UR4, c[0x0][0x228] ;  /* 0x00008a0000047ab9 */ /* 0x000fe20000000a00 */
[----:B------:R-:W-:Y:S01]  /*16030*/  SHF.R.S32.HI R0, RZ, 0x1f, R32 ;  /* 0x0000001fff007819 */ /* 0x000fe20000011420 */
[----:B------:R-:W-:-:S04]  /*16040*/  IMAD.WIDE.U32 R18, R32, UR4, RZ ;  /* 0x0000000420127c25 */ /* 0x000fc8000f8e00ff */
[----:B------:R-:W-:Y:S02]  /*16050*/  IMAD R3, R0, UR4, RZ ;  /* 0x0000000400037c24 */ /* 0x000fe4000f8e02ff */
[----:B------:R-:W-:Y:S02]  /*16060*/  IMAD.MOV.U32 R20, RZ, RZ, RZ ;  /* 0x000000ffff147224 */ /* 0x000fe400078e00ff */
[----:B------:R-:W-:Y:S02]  /*16070*/  IMAD R3, R32, UR5, R3 ;  /* 0x0000000520037c24 */ /* 0x000fe4000f8e0203 */
[----:B------:R-:W-:Y:S02]  /*16080*/  IMAD.MOV.U32 R29, RZ, RZ, R2 ;  /* 0x000000ffff1d7224 */ /* 0x000fe400078e0002 */
[----:B------:R-:W-:Y:S02]  /*16090*/  IMAD.IADD R5, R19, 0x1, R3 ;  /* 0x0000000113057824 */ /* 0x000fe400078e0203 */
[----:B------:R-:W-:Y:S01]  /*160a0*/  IMAD.MOV.U32 R19, RZ, RZ, RZ ;  /* 0x000000ffff137224 */ /* 0x000fe200078e00ff */
[----:B----4-:R-:W-:Y:S01]  /*160b0*/  LOP3.LUT R31, R28, 0x3, RZ, 0xc0, !PT ;  /* 0x000000031c1f7812 */ /* 0x010fe200078ec0ff */
[----:B------:R-:W-:Y:S06]  /*160c0*/  @!P0 BRA `(.L_x_5823) ;  /* 0x0000000c00488947 */ /* 0x000fec0003800000 */
[----:B------:R-:W-:Y:S01]  /*160d0*/  BSSY B0, `(.L_x_5823) ;  /* 0x00000d1000007945 */ /* 0x000fe20003800000 */
[----:B------:R-:W-:Y:S02]  /*160e0*/  IMAD.IADD R28, R28, 0x1, -R31 ;  /* 0x000000011c1c7824 */ /* 0x000fe400078e0a1f */
[----:B------:R-:W-:Y:S02]  /*160f0*/  IMAD.MOV.U32 R19, RZ, RZ, RZ ;  /* 0x000000ffff137224 */ /* 0x000fe400078e00ff */
[----:B------:R-:W-:Y:S02]  /*16100*/  IMAD.MOV.U32 R20, RZ, RZ, RZ ;  /* 0x000000ffff147224 */ /* 0x000fe400078e00ff */
[----:B------:R-:W-:-:S07]  /*16110*/  IMAD.MOV.U32 R29, RZ, RZ, R2 ;  /* 0x000000ffff1d7224 */ /* 0x000fce00078e0002 */
.L_x_5836:
[----:B------:R-:W0:Y:S02]  /*16120*/  LDC.64 R8, c[0x0][0x238] ;  /* 0x00008e00ff087b82 */ /* 0x000e240000000a00 */
[----:B0-----:R-:W-:-:S05]  /*16130*/  IMAD.WIDE R8, R29, 0x8, R8 ;  /* 0x000000081d087825 */ /* 0x001fca00078e0208 */
[----:B---3--:R-:W2:Y:S01]  /*16140*/  LDG.E.64 R16, desc[UR36][R8.64] ;  /* 0x0000002408107981 */ /* 0x008ea2000c1e1b00 */
        /* <DEDUP_REMOVED lines=13> */
.L_x_5825:
        /* <DEDUP_REMOVED lines=19> */
.L_x_5826:
[----:B------:R-:W-:Y:S05]  /*16350*/  BSYNC B1 ;  /* 0x0000000000017941 */ /* 0x000fea0003800000 */
.L_x_5824:
        /* <DEDUP_REMOVED lines=31> */
.L_x_5828:
        /* <DEDUP_REMOVED lines=19> */
.L_x_5829:
[----:B------:R-:W-:Y:S05]  /*16680*/  BSYNC B1 ;  /* 0x0000000000017941 */ /* 0x000fea0003800000 */
.L_x_5827:
        /* <DEDUP_REMOVED lines=29> */
.L_x_5831:
        /* <DEDUP_REMOVED lines=19> */
.L_x_5832:
[----:B------:R-:W-:Y:S05]  /*16990*/  BSYNC B1 ;  /* 0x0000000000017941 */ /* 0x000fea0003800000 */
.L_x_5830:
        /* <DEDUP_REMOVED lines=28> */
.L_x_5834:
        /* <DEDUP_REMOVED lines=19> */
.L_x_5835:
[----:B------:R-:W-:Y:S05]  /*16c90*/  BSYNC B1 ;  /* 0x0000000000017941 */ /* 0x000fea0003800000 */
.L_x_5833:
        /* <DEDUP_REMOVED lines=12> */
[----:B------:R-:W-:Y:S02]  /*16d60*/  IMAD.MOV.U32 R9, RZ, RZ, R16 ;  /* 0x000000ffff097224 */ /* 0x000fe400078e0010 */
[----:B------:R-:W-:Y:S02]  /*16d70*/  VIADD R29, R29, 0xfffffffc ;  /* 0xfffffffc1d1d7836 */ /* 0x000fe40000000000 */
[----:B--2---:R-:W-:-:S02]  /*16d80*/  IMAD R3, R3, R12, RZ ;  /* 0x0000000c03037224 */ /* 0x004fc400078e02ff */
[----:B------:R-:W-:-:S04]  /*16d90*/  IMAD.WIDE.U32 R8, R12, R6, R8 ;  /* 0x000000060c087225 */ /* 0x000fc800078e0008 */
[----:B------:R-:W-:Y:S02]  /*16da0*/  IMAD R3, R13, R6, R3 ;  /* 0x000000060d037224 */ /* 0x000fe400078e0203 */
[----:B------:R-:W-:Y:S02]  /*16db0*/  IMAD.MOV.U32 R19, RZ, RZ, R8 ;  /* 0x000000ffff137224 */ /* 0x000fe400078e0008 */
[----:B------:R-:W-:Y:S01]  /*16dc0*/  IMAD.IADD R20, R9, 0x1, R3 ;  /* 0x0000000109147824 */ /* 0x000fe200078e0203 */
[----:B------:R-:W-:Y:S06]  /*16dd0*/  @P0 BRA `(.L_x_5836) ;  /* 0xfffffff000d00947 */ /* 0x000fec000383ffff */
[----:B------:R-:W-:Y:S05]  /*16de0*/  BSYNC B0 ;  /* 0x0000000000007941 */ /* 0x000fea0003800000 */
.L_x_5823:
        /* <DEDUP_REMOVED lines=14> */
[----:B---3--:R-:W-:Y:S05]  /*16ed0*/  CALL.REL.NOINC `($__internal_13_$__cuda_sm20_div_s64) ;  /* 0x0000006800447944 */ /* 0x008fea0003c00000 */
[----:B------:R-:W-:Y:S02]  /*16ee0*/  IMAD.MOV.U32 R10, RZ, RZ, R4 ;  /* 0x000000ffff0a7224 */ /* 0x000fe400078e0004 */
[----:B------:R-:W-:Y:S01]  /*16ef0*/  IMAD.MOV.U32 R11, RZ, RZ, R3 ;  /* 0x000000ffff0b7224 */ /* 0x000fe200078e0003 */
[----:B------:R-:W-:Y:S06]  /*16f00*/  BRA `(.L_x_5840) ;  /* 0x00000000004c7947 */ /* 0x000fec0003800000 */
.L_x_5839:
        /* <DEDUP_REMOVED lines=19> */
.L_x_5840:
[----:B------:R-:W-:Y:S05]  /*17040*/  BSYNC B0 ;  /* 0x0000000000007941 */ /* 0x000fea0003800000 */
.L_x_5838:
        /* <DEDUP_REMOVED lines=30> */
[----:B---3--:R-:W-:Y:S05]  /*17230*/  CALL.REL.NOINC `($__internal_13_$__cuda_sm20_div_s64) ;  /* 0x00000064006c7944 */ /* 0x008fea0003c00000 */
[----:B------:R-:W-:Y:S01]  /*17240*/  IMAD.MOV.U32 R5, RZ, RZ, R3 ;  /* 0x000000ffff057224 */ /* 0x000fe200078e0003 */
[----:B------:R-:W-:Y:S06]  /*17250*/  BRA `(.L_x_5843) ;  /* 0x00000000004c7947 */ /* 0x000fec0003800000 */
.L_x_5842:
        /* <DEDUP_REMOVED lines=19> */
.L_x_5843:
[----:B------:R-:W-:Y:S05]  /*17390*/  BSYNC B0 ;  /* 0x0000000000007941 */ /* 0x000fea0003800000 */
.L_x_5841:
        /* <DEDUP_REMOVED lines=26> */
[----:B---3--:R-:W-:Y:S05]  /*17540*/  CALL.REL.NOINC `($__internal_14_$__cuda_sm20_rem_s64) ;  /* 0x0000006400f87944 */ /* 0x008fea0003c00000 */
[----:B------:R-:W-:Y:S02]  /*17550*/  IMAD.MOV.U32 R4, RZ, RZ, R0 ;  /* 0x000000ffff047224 */ /* 0x000fe400078e0000 */
[----:B------:R-:W-:Y:S01]  /*17560*/  IMAD.MOV.U32 R5, RZ, RZ, R3 ;  /* 0x000000ffff057224 */ /* 0x000fe200078e0003 */
[----:B------:R-:W-:Y:S06]  /*17570*/  BRA `(.L_x_5846) ;  /* 0x0000000000487947 */ /* 0x000fec0003800000 */
.L_x_5845:
        /* <DEDUP_REMOVED lines=18> */
.L_x_5846:
[----:B------:R-:W-:Y:S05]  /*176a0*/  BSYNC B0 ;  /* 0x0000000000007941 */ /* 0x000fea0003800000 */
.L_x_5844:
        /* <DEDUP_REMOVED lines=8> */
.L_x_5837:
[CC--:B------:R-:W-:Y:S02]  /*17730*/  IADD3 R17, P0, R36.reuse, R19.reuse, RZ ;  /* 0x0000001324117210 */ /* 0x0c0fe40007f1e0ff */
        /* <DEDUP_REMOVED lines=10> */
[----:B---3--:R-:W-:Y:S02]  /*177e0*/  LEA R16, P0, R17, UR4, 0x2 ;  /* 0x0000000411107c11 */ /* 0x008fe4000f8010ff */
[----:B------:R-:W-:Y:S02]  /*177f0*/  LEA R23, P2, R19, UR4, 0x2 ;  /* 0x0000000413177c11 */ /* 0x000fe4000f8410ff */
[----:B------:R-:W-:Y:S02]  /*17800*/  IADD3 R16, P1, R16, 0x4, RZ ;  /* 0x0000000410107810 */ /* 0x000fe40007f3e0ff */
[----:B------:R-:W-:Y:S02]  /*17810*/  LEA.HI.X R17, R17, UR5, R4, 0x2, P0 ;  /* 0x0000000511117c11 */ /* 0x000fe400080f1404 */
[----:B------:R-:W-:-:S03]  /*17820*/  LEA.HI.X R18, R19, UR5, R20, 0x2, P2 ;  /* 0x0000000513127c11 */ /* 0x000fc600090f1414 */
[----:B------:R-:W-:-:S07]  /*17830*/  IMAD.X R17, RZ, RZ, R17, P1 ;  /* 0x000000ffff117224 */ /* 0x000fce00008e0611 */
.L_x_5849:
        /* <DEDUP_REMOVED lines=24> */
.L_x_5848:
[----:B------:R-:W-:Y:S05]  /*179c0*/  BSYNC B8 ;  /* 0x0000000000087941 */ /* 0x000fea0003800000 */
.L_x_5847:
[----:B------:R-:W-:-:S05]  /*179d0*/  IADD3 R16, P0, R16, 0x4, RZ ;  /* 0x0000000410107810 */ /* 0x000fca0007f1e0ff */
[----:B------:R-:W-:Y:S01]  /*179e0*/  IMAD.X R17, RZ, RZ, R17, P0 ;  /* 0x000000ffff117224 */ /* 0x000fe200000e0611 */
[----:B------:R-:W-:-:S04]  /*179f0*/  ISETP.GE.U32.AND P0, PT, R16, R23, PT ;  /* 0x000000171000720c */ /* 0x000fc80003f06070 */
[----:B------:R-:W-:-:S13]  /*17a00*/  ISETP.GE.U32.AND.EX P0, PT, R17, R18, PT, P0 ;  /* 0x000000121100720c */ /* 0x000fda0003f06100 */
[----:B------:R-:W-:Y:S05]  /*17a10*/  @!P0 BRA `(.L_x_5849) ;  /* 0xfffffffc00888947 */ /* 0x000fea000383ffff */
.L_x_5816:
[----:B------:R-:W-:Y:S05]  /*17a20*/  BSYNC B7 ;  /* 0x0000000000077941 */ /* 0x000fea0003800000 */
.L_x_5815:
        /* <DEDUP_REMOVED lines=28> */
.L_x_5853:
[----:B------:R-:W-:Y:S05]  /*17bf0*/  BSYNC B8 ;  /* 0x0000000000087941 */ /* 0x000fea0003800000 */
.L_x_5852:
        /* <DEDUP_REMOVED lines=23> */
.L_x_5855:
[----:B------:R-:W-:Y:S05]  /*17d70*/  BSYNC B8 ;  /* 0x0000000000087941 */ /* 0x000fea0003800000 */
.L_x_5854:
        /* <DEDUP_REMOVED lines=26> */
.L_x_5857:
[----:B------:R-:W-:Y:S05]  /*17f20*/  BSYNC B8 ;  /* 0x0000000000087941 */ /* 0x000fea0003800000 */
.L_x_5856:
        /* <DEDUP_REMOVED lines=18> */
.L_x_5871:
        /* <DEDUP_REMOVED lines=16> */
.L_x_5860:
        /* <DEDUP_REMOVED lines=19> */
.L_x_5861:
[----:B------:R-:W-:Y:S05]  /*18280*/  BSYNC B1 ;  /* 0x0000000000017941 */ /* 0x000fea0003800000 */
.L_x_5859:
        /* <DEDUP_REMOVED lines=31> */
.L_x_5863:
        /* <DEDUP_REMOVED lines=19> */
.L_x_5864:
[----:B------:R-:W-:Y:S05]  /*185b0*/  BSYNC B1 ;  /* 0x0000000000017941 */ /* 0x000fea0003800000 */
.L_x_5862:
        /* <DEDUP_REMOVED lines=29> */
.L_x_5866:
        /* <DEDUP_REMOVED lines=19> */
.L_x_5867:
[----:B------:R-:W-:Y:S05]  /*188c0*/  BSYNC B1 ;  /* 0x0000000000017941 */ /* 0x000fea0003800000 */
.L_x_5865:
        /* <DEDUP_REMOVED lines=28> */
.L_x_5869:
        /* <DEDUP_REMOVED lines=19> */
.L_x_5870:
[----:B------:R-:W-:Y:S05]  /*18bc0*/  BSYNC B1 ;  /* 0x0000000000017941 */ /* 0x000fea0003800000 */
.L_x_5868:
        /* <DEDUP_REMOVED lines=21> */
.L_x_5858:
        /* <DEDUP_REMOVED lines=18> */
.L_x_5874:
        /* <DEDUP_REMOVED lines=19> */
.L_x_5875:
[----:B------:R-:W-:Y:S05]  /*18f70*/  BSYNC B0 ;  /* 0x0000000000007941 */ /* 0x000fea0003800000 */
.L_x_5873:
        /* <DEDUP_REMOVED lines=33> */
.L_x_5877:
        /* <DEDUP_REMOVED lines=19> */
.L_x_5878:
[----:B------:R-:W-:Y:S05]  /*192c0*/  BSYNC B0 ;  /* 0x0000000000007941 */ /* 0x000fea0003800000 */
.L_x_5876:
        /* <DEDUP_REMOVED lines=30> */
.L_x_5880:
        /* <DEDUP_REMOVED lines=18> */
.L_x_5881:
[----:B------:R-:W-:Y:S05]  /*195d0*/  BSYNC B0 ;  /* 0x0000000000007941 */ /* 0x000fea0003800000 */
.L_x_5879:
        /* <DEDUP_REMOVED lines=8> */
.L_x_5872:
        /* <DEDUP_REMOVED lines=17> */
.L_x_5884:
        /* <DEDUP_REMOVED lines=24> */
.L_x_5883:
[----:B------:R-:W-:Y:S05]  /*198f0*/  BSYNC B8 ;  /* 0x0000000000087941 */ /* 0x000fea0003800000 */
.L_x_5882:
[----:B------:R-:W-:-:S05]  /*19900*/  IADD3 R16, P0, R16, 0x4, RZ ;  /* 0x0000000410107810 */ /* 0x000fca0007f1e0ff */
[----:B------:R-:W-:Y:S01]  /*19910*/  IMAD.X R17, RZ, RZ, R17, P0 ;  /* 0x000000ffff117224 */ /* 0x000fe200000e0611 */
[----:B------:R-:W-:-:S04]  /*19920*/  ISETP.GE.U32.AND P0, PT, R16, R23, PT ;  /* 0x000000171000720c */ /* 0x000fc80003f06070 */
[----:B------:R-:W-:-:S13]  /*19930*/  ISETP.GE.U32.AND.EX P0, PT, R17, R18, PT, P0 ;  /* 0x000000121100720c */ /* 0x000fda0003f06100 */
[----:B------:R-:W-:Y:S05]  /*19940*/  @!P0 BRA `(.L_x_5884) ;  /* 0xfffffffc00888947 */ /* 0x000fea000383ffff */
.L_x_5851:
[----:B------:R-:W-:Y:S05]  /*19950*/  BSYNC B7 ;  /* 0x0000000000077941 */ /* 0x000fea0003800000 */
.L_x_5850:
[----:B------:R-:W0:Y:S02]  /*19960*/  S2R R0, SR_TID.X ;  /* 0x0000000000007919 */ /* 0x000e240000002100 */
        /* <DEDUP_REMOVED lines=26> */
.L_x_5886:
[----:B------:R-:W-:Y:S05]  /*19b10*/  BSYNC B7 ;  /* 0x0000000000077941 */ /* 0x000fea0003800000 */
.L_x_5885:
        /* <DEDUP_REMOVED lines=23> */
.L_x_5888:
[----:B------:R-:W-:Y:S05]  /*19c90*/  BSYNC B7 ;  /* 0x0000000000077941 */ /* 0x000fea0003800000 */
.L_x_5887:
        /* <DEDUP_REMOVED lines=26> */
.L_x_5890:
[----:B------:R-:W-:Y:S05]  /*19e40*/  BSYNC B7 ;  /* 0x0000000000077941 */ /* 0x000fea0003800000 */
.L_x_5889:
[----:B------:R-:W0:Y:S01]  /*19e50*/  LDC R7, c[0x0][0x230] ;  /* 0x00008c00ff077b82 */ /* 0x000e220000000800 */
[----:B------:R-:W-:Y:S01]  /*19e60*/  ISETP.GE.U32.AND P0, PT, R2, 0x3, PT ;  /* 0x000000030200780c */ /* 0x000fe20003f06070 */
[----:B------:R-:W-:Y:S01]  /*19e70*/  ULDC.64 UR4, c[0x0][0x228] ;  /* 0x00008a0000047ab9 */ /* 0x000fe20000000a00 */
[----:B------:R-:W-:Y:S01]  /*19e80*/  SHF.R.S32.HI R0, RZ, 0x1f, R46 ;  /* 0x0000001fff007819 */ /* 0x000fe2000001142e */
[----:B------:R-:W-:-:S04]  /*19e90*/  IMAD.WIDE.U32 R18, R46, UR4, RZ ;  /* 0x000000042e127c25 */ /* 0x000fc8000f8e00ff */
[----:B------:R-:W-:Y:S02]  /*19ea0*/  IMAD R3, R0, UR4, RZ ;  /* 0x0000000400037c24 */ /* 0x000fe4000f8e02ff */
[----:B------:R-:W-:Y:S02]  /*19eb0*/  IMAD.MOV.U32 R20, RZ, RZ, RZ ;  /* 0x000000ffff147224 */ /* 0x000fe400078e00ff */
[----:B------:R-:W-:-:S04]  /*19ec0*/  IMAD R3, R46, UR5, R3 ;  /* 0x000000052e037c24 */ /* 0x000fc8000f8e0203 */
[----:B------:R-:W-:Y:S02]  /*19ed0*/  IMAD.IADD R5, R19, 0x1, R3 ;  /* 0x0000000113057824 */ /* 0x000fe400078e0203 */
[----:B------:R-:W-:Y:S01]  /*19ee0*/  IMAD.MOV.U32 R19, RZ, RZ, RZ ;  /* 0x000000ffff137224 */ /* 0x000fe200078e00ff */
[----:B0-----:R-:W-:Y:S01]  /*19ef0*/  LOP3.LUT R32, R7, 0x3, RZ, 0xc0, !PT ;  /* 0x0000000307207812 */ /* 0x001fe200078ec0ff */
[----:B------:R-:W-:Y:S06]  /*19f00*/  @!P0 BRA `(.L_x_5891) ;  /* 0x0000000c00448947 */ /* 0x000fec0003800000 */
[----:B----4-:R-:W0:Y:S01]  /*19f10*/  LDC.64 R30, c[0x0][0x238] ;  /* 0x00008e00ff1e7b82 */ /* 0x010e220000000a00 */
[----:B------:R-:W-:Y:S01]  /*19f20*/  BSSY B0, `(.L_x_5891) ;  /* 0x00000cf000007945 */ /* 0x000fe20003800000 */
[----:B------:R-:W-:Y:S02]  /*19f30*/  IMAD.IADD R28, R7, 0x1, -R32 ;  /* 0x00000001071c7824 */ /* 0x000fe400078e0a20 */
[----:B------:R-:W-:Y:S02]  /*19f40*/  IMAD.MOV.U32 R19, RZ, RZ, RZ ;  /* 0x000000ffff137224 */ /* 0x000fe400078e00ff */
[----:B------:R-:W-:-:S07]  /*19f50*/  IMAD.MOV.U32 R20, RZ, RZ, RZ ;  /* 0x000000ffff147224 */ /* 0x000fce00078e00ff */
.L_x_5904:
        /* <DEDUP_REMOVED lines=15> */
.L_x_5893:
        /* <DEDUP_REMOVED lines=19> */
.L_x_5894:
[----:B------:R-:W-:Y:S05]  /*1a180*/  BSYNC B1 ;  /* 0x0000000000017941 */ /* 0x000fea0003800000 */
.L_x_5892:
        /* <DEDUP_REMOVED lines=31> */
.L_x_5896:
        /* <DEDUP_REMOVED lines=19> */
.L_x_5897:
[----:B------:R-:W-:Y:S05]  /*1a4b0*/  BSYNC B1 ;  /* 0x0000000000017941 */ /* 0x000fea0003800000 */
.L_x_5895:
        /* <DEDUP_REMOVED lines=29> */
.L_x_5899:
        /* <DEDUP_REMOVED lines=19> */
.L_x_5900:
[----:B------:R-:W-:Y:S05]  /*1a7c0*/  BSYNC B1 ;  /* 0x0000000000017941 */ /* 0x000fea0003800000 */
.L_x_5898:
        /* <DEDUP_REMOVED lines=28> */
.L_x_5902:
        /* <DEDUP_REMOVED lines=19> */
.L_x_5903:
[----:B------:R-:W-:Y:S05]  /*1aac0*/  BSYNC B1 ;  /* 0x0000000000017941 */ /* 0x000fea0003800000 */
.L_x_5901:
        /* <DEDUP_REMOVED lines=21> */
.L_x_5891:
        /* <DEDUP_REMOVED lines=14> */
[----:B---34-:R-:W-:Y:S05]  /*1ad00*/  CALL.REL.NOINC `($__internal_13_$__cuda_sm20_div_s64) ;  /* 0x0000002800b87944 */ /* 0x018fea0003c00000 */
[----:B------:R-:W-:Y:S02]  /*1ad10*/  IMAD.MOV.U32 R10, RZ, RZ, R4 ;  /* 0x000000ffff0a7224 */ /* 0x000fe400078e0004 */
[----:B------:R-:W-:Y:S01]  /*1ad20*/  IMAD.MOV.U32 R11, RZ, RZ, R3 ;  /* 0x000000ffff0b7224 */ /* 0x000fe200078e0003 */
[----:B------:R-:W-:Y:S06]  /*1ad30*/  BRA `(.L_x_5908) ;  /* 0x00000000004c7947 */ /* 0x000fec0003800000 */
.L_x_5907:
        /* <DEDUP_REMOVED lines=19> */
.L_x_5908:
[----:B------:R-:W-:Y:S05]  /*1ae70*/  BSYNC B0 ;  /* 0x0000000000007941 */ /* 0x000fea0003800000 */
.L_x_5906:
        /* <DEDUP_REMOVED lines=12> */
[----:B------:R-:W-:Y:S02]  /*1af40*/  IMAD.IADD R5, R5, 0x1, R7 ;  /* 0x0000000105057824 */ /* 0x000fe400078e0207 */
[----:B------:R-:W-:Y:S02]  /*1af50*/  IMAD.MOV.U32 R7, RZ, RZ, R20 ;  /* 0x000000ffff077224 */ /* 0x000fe400078e0014 */
        /* <DEDUP_REMOVED lines=16> */
[----:B---34-:R-:W-:Y:S05]  /*1b060*/  CALL.REL.NOINC `($__internal_13_$__cuda_sm20_div_s64) ;  /* 0x0000002400e07944 */ /* 0x018fea0003c00000 */
[----:B------:R-:W-:Y:S01]  /*1b070*/  IMAD.MOV.U32 R2, RZ, RZ, R4 ;  /* 0x000000ffff027224 */ /* 0x000fe200078e0004 */
[----:B------:R-:W-:Y:S06]  /*1b080*/  BRA `(.L_x_5911) ;  /* 0x00000000004c7947 */ /* 0x000fec0003800000 */
.L_x_5910:
        /* <DEDUP_REMOVED lines=19> */
.L_x_5911:
[----:B------:R-:W-:Y:S05]  /*1b1c0*/  BSYNC B0 ;  /* 0x0000000000007941 */ /* 0x000fea0003800000 */
.L_x_5909:
        /* <DEDUP_REMOVED lines=28> */
[----:B---34-:R-:W-:Y:S05]  /*1b390*/  CALL.REL.NOINC `($__internal_14_$__cuda_sm20_rem_s64) ;  /* 0x0000002800647944 */ /* 0x018fea0003c00000 */
[----:B------:R-:W-:Y:S01]  /*1b3a0*/  IMAD.MOV.U32 R2, RZ, RZ, R0 ;  /* 0x000000ffff027224 */ /* 0x000fe200078e0000 */
[----:B------:R-:W-:Y:S06]  /*1b3b0*/  BRA `(.L_x_5914) ;  /* 0x0000000000487947 */ /* 0x000fec0003800000 */
.L_x_5913:
        /* <DEDUP_REMOVED lines=18> */
.L_x_5914:
[----:B------:R-:W-:Y:S05]  /*1b4e0*/  BSYNC B0 ;  /* 0x0000000000007941 */ /* 0x000fea0003800000 */
.L_x_5912:
        /* <DEDUP_REMOVED lines=8> */
.L_x_5905:
[-C--:B------:R-:W-:Y:S01]  /*1b570*/  IADD3 R2, P0, R45, R19.reuse, RZ ;  /* 0x000000132d027210 */ /* 0x080fe20007f1e0ff */
[----:B------:R-:W-:Y:S01]  /*1b580*/  ULDC.64 UR4, c[0x0][0x248] ;  /* 0x0000920000047ab9 */ /* 0x000fe20000000a00 */
[----:B------:R-:W-:Y:S02]  /*1b590*/  IADD3 R19, P1, R43, R19, RZ ;  /* 0x000000132b137210 */ /* 0x000fe40007f3e0ff */
[----:B------:R-:W-:Y:S02]  /*1b5a0*/  IADD3 R0, P2, R2, 0x1, RZ ;  /* 0x0000000102007810 */ /* 0x000fe40007f5e0ff */
[-C--:B------:R-:W-:Y:S02]  /*1b5b0*/  LEA.HI.X.SX32 R3, R45, R20.reuse, 0x1, P0 ;  /* 0x000000142d037211 */ /* 0x080fe400000f0eff */
[----:B------:R-:W-:Y:S02]  /*1b5c0*/  ISETP.GE.U32.AND P0, PT, R0, R19, PT ;  /* 0x000000130000720c */ /* 0x000fe40003f06070 */
[----:B------:R-:W-:Y:S01]  /*1b5d0*/  LEA.HI.X.SX32 R20, R43, R20, 0x1, P1 ;  /* 0x000000142b147211 */ /* 0x000fe200008f0eff */
[----:B------:R-:W-:Y:S01]  /*1b5e0*/  IMAD.X R0, RZ, RZ, R3, P2 ;  /* 0x000000ffff007224 */ /* 0x000fe200010e0603 */
[----:B---3--:R-:W-:-:S02]  /*1b5f0*/  LEA R16, P1, R2, UR4, 0x2 ;  /* 0x0000000402107c11 */ /* 0x008fc4000f8210ff */
[----:B------:R-:W-:Y:S02]  /*1b600*/  LEA R23, P2, R19, UR4, 0x2 ;  /* 0x0000000413177c11 */ /* 0x000fe4000f8410ff */
[----:B------:R-:W-:Y:S02]  /*1b610*/  ISETP.GE.AND.EX P0, PT, R0, R20, PT, P0 ;  /* 0x000000140000720c */ /* 0x000fe40003f06300 */
[----:B------:R-:W-:Y:S02]  /*1b620*/  LEA.HI.X R2, R2, UR5, R3, 0x2, P1 ;  /* 0x0000000502027c11 */ /* 0x000fe400088f1403 */
[----:B------:R-:W-:Y:S02]  /*1b630*/  ISETP.LE.OR P0, PT, R43, R45, P0 ;  /* 0x0000002d2b00720c */ /* 0x000fe40000703670 */
[----:B------:R-:W-:-:S11]  /*1b640*/  LEA.HI.X R18, R19, UR5, R20, 0x2, P2 ;  /* 0x0000000513127c11 */ /* 0x000fd600090f1414 */
[----:B------:R-:W-:Y:S05]  /*1b650*/  @P0 BRA `(.L_x_5779) ;  /* 0x0000000000800947 */ /* 0x000fea0003800000 */
[----:B------:R-:W-:-:S05]  /*1b660*/  IADD3 R16, P0, R16, 0x4, RZ ;  /* 0x0000000410107810 */ /* 0x000fca0007f1e0ff */
[----:B------:R-:W-:-:S08]  /*1b670*/  IMAD.X R17, RZ, RZ, R2, P0 ;  /* 0x000000ffff117224 */ /* 0x000fd000000e0602 */
.L_x_5917:
        /* <DEDUP_REMOVED lines=24> */
.L_x_5916:
[----:B------:R-:W-:Y:S05]  /*1b800*/  BSYNC B7 ;  /* 0x0000000000077941 */ /* 0x000fea0003800000 */
.L_x_5915:
[----:B------:R-:W-:-:S05]  /*1b810*/  IADD3 R16, P0, R16, 0x4, RZ ;  /* 0x0000000410107810 */ /* 0x000fca0007f1e0ff */
[----:B------:R-:W-:Y:S01]  /*1b820*/  IMAD.X R17, RZ, RZ, R17, P0 ;  /* 0x000000ffff117224 */ /* 0x000fe200000e0611 */
[----:B------:R-:W-:-:S04]  /*1b830*/  ISETP.GE.U32.AND P0, PT, R16, R23, PT ;  /* 0x000000171000720c */ /* 0x000fc80003f06070 */
[----:B------:R-:W-:-:S13]  /*1b840*/  ISETP.GE.U32.AND.EX P0, PT, R17, R18, PT, P0 ;  /* 0x000000121100720c */ /* 0x000fda0003f06100 */
[----:B------:R-:W-:Y:S05]  /*1b850*/  @!P0 BRA `(.L_x_5917) ;  /* 0xfffffffc00888947 */ /* 0x000fea000383ffff */
.L_x_5779:
[----:B------:R-:W-:Y:S05]  /*1b860*/  BSYNC B6 ;  /* 0x0000000000067941 */ /* 0x000fea0003800000 */
.L_x_5733:
[----:B--23-5:R-:W0:Y:S01]  /*1b870*/  S2R R16, SR_TID.X ;  /* 0x0000000000107919 */ /* 0x02ce220000002100 */
        /* <DEDUP_REMOVED lines=25> */
.L_x_5923:
[----:B------:R0:W-:Y:S01]  /*1ba10*/  STG.E.U8 desc[UR36][R2.64], RZ ;  /* 0x000000ff02007986 */ /* 0x0001e2000c101124 */
[----:B------:R-:W-:Y:S05]  /*1ba20*/  BRA `(.L_x_5925) ;  /* 0x00000004008c7947 */ /* 0x000fea0003800000 */
.L_x_5922:
        /* <DEDUP_REMOVED lines=8> */
.L_x_5927:
[----:B------:R0:W-:Y:S01]  /*1bab0*/  STG.E desc[UR36][R2.64], RZ ;  /* 0x000000ff02007986 */ /* 0x0001e2000c101924 */
[----:B------:R-:W-:Y:S05]  /*1bac0*/  BRA `(.L_x_5925) ;  /* 0x0000000400647947 */ /* 0x000fea0003800000 */
.L_x_5926:
[----:B------:R0:W-:Y:S01]  /*1bad0*/  STG.E.U16 desc[UR36][R2.64], RZ ;  /* 0x000000ff02007986 */ /* 0x0001e2000c101524 */
[----:B------:R-:W-:Y:S05]  /*1bae0*/  BRA `(.L_x_5925) ;  /* 0x00000004005c7947 */ /* 0x000fea0003800000 */
.L_x_5921:
        /* <DEDUP_REMOVED lines=8> */
.L_x_5929:
[----:B------:R1:W-:Y:S01]  /*1bb70*/  STG.E.U16 desc[UR36][R2.64], RZ ;  /* 0x000000ff02007986 */ /* 0x0003e2000c101524 */
[----:B------:R-:W-:Y:S05]  /*1bb80*/  BRA `(.L_x_5925) ;  /* 0x0000000400347947 */ /* 0x000fea0003800000 */
.L_x_5928:
        /* <DEDUP_REMOVED lines=8> */
.L_x_5931:
[----:B------:R0:W-:Y:S01]  /*1bc10*/  STG.E desc[UR36][R2.64], RZ ;  /* 0x000000ff02007986 */ /* 0x0001e2000c101924 */
[----:B------:R-:W-:Y:S05]  /*1bc20*/  BRA `(.L_x_5925) ;  /* 0x00000004000c7947 */ /* 0x000fea0003800000 */
.L_x_5930:
[----:B------:R2:W-:Y:S01]  /*1bc30*/  STG.E.64 desc[UR36][R2.64], RZ ;  /* 0x000000ff02007986 */ /* 0x0005e2000c101b24 */
[----:B------:R-:W-:Y:S05]  /*1bc40*/  BRA `(.L_x_5925) ;  /* 0x0000000400047947 */ /* 0x000fea0003800000 */
.L_x_5920:
        /* <DEDUP_REMOVED lines=10> */
.L_x_5934:
[----:B------:R0:W-:Y:S01]  /*1bcf0*/  STG.E.128 desc[UR36][R2.64], RZ ;  /* 0x000000ff02007986 */ /* 0x0001e2000c101d24 */
[----:B------:R-:W-:Y:S05]  /*1bd00*/  BRA `(.L_x_5925) ;  /* 0x0000000000d47947 */ /* 0x000fea0003800000 */
.L_x_5933:
        /* <DEDUP_REMOVED lines=8> */
.L_x_5936:
[----:B------:R0:W-:Y:S01]  /*1bd90*/  STG.E.U8 desc[UR36][R2.64], RZ ;  /* 0x000000ff02007986 */ /* 0x0001e2000c101124 */
[----:B------:R-:W-:Y:S05]  /*1bda0*/  BRA `(.L_x_5925) ;  /* 0x0000000000ac7947 */ /* 0x000fea0003800000 */
.L_x_5935:
[----:B------:R0:W-:Y:S01]  /*1bdb0*/  STG.E.U16 desc[UR36][R2.64], RZ ;  /* 0x000000ff02007986 */ /* 0x0001e2000c101524 */
[----:B------:R-:W-:Y:S05]  /*1bdc0*/  BRA `(.L_x_5925) ;  /* 0x0000000000a47947 */ /* 0x000fea0003800000 */
.L_x_5932:
        /* <DEDUP_REMOVED lines=10> */
.L_x_5939:
[----:B------:R0:W-:Y:S01]  /*1be70*/  STG.E.U8 desc[UR36][R2.64], RZ ;  /* 0x000000ff02007986 */ /* 0x0001e2000c101124 */
[----:B------:R-:W-:Y:S05]  /*1be80*/  BRA `(.L_x_5925) ;  /* 0x0000000000747947 */ /* 0x000fea0003800000 */
.L_x_5938:
[----:B------:R0:W-:Y:S01]  /*1be90*/  STG.E.U8 desc[UR36][R2.64], RZ ;  /* 0x000000ff02007986 */ /* 0x0001e2000c101124 */
[----:B------:R-:W-:Y:S05]  /*1bea0*/  BRA `(.L_x_5925) ;  /* 0x00000000006c7947 */ /* 0x000fea0003800000 */
.L_x_5937:
[----:B------:R-:W-:-:S13]  /*1beb0*/  ISETP.NE.AND P0, PT, R0, 0x1c, PT ;  /* 0x0000001c0000780c */ /* 0x000fda0003f05270 */
[----:B------:R-:W-:Y:S05]  /*1bec0*/  @!P0 BRA `(.L_x_5940) ;  /* 0x0000000000608947 */ /* 0x000fea0003800000 */
[----:B------:R-:W-:-:S13]  /*1bed0*/  ISETP.NE.AND P0, PT, R0, 0x1d, PT ;  /* 0x0000001d0000780c */ /* 0x000fda0003f05270 */
[----:B------:R-:W-:Y:S05]  /*1bee0*/  @!P0 BRA `(.L_x_5941) ;  /* 0x0000000000508947 */ /* 0x000fea0003800000 */
[----:B------:R-:W-:-:S13]  /*1bef0*/  ISETP.NE.AND P0, PT, R0, 0x2c, PT ;  /* 0x0000002c0000780c */ /* 0x000fda0003f05270 */
[----:B------:R0:W-:Y:S01]  /*1bf00*/  @!P0 STG.E.U8 desc[UR36][R2.64], RZ ;  /* 0x000000ff02008986 */ /* 0x0001e2000c101124 */
[----:B------:R-:W-:Y:S05]  /*1bf10*/  @!P0 BRA `(.L_x_5925) ;  /* 0x0000000000508947 */ /* 0x000fea0003800000 */
.L_x_5924:
        /* <DEDUP_REMOVED lines=16> */
.L_x_5942:
[----:B------:R-:W-:Y:S05]  /*1c020*/  BRA `(.L_x_5925) ;  /* 0x00000000000c7947 */ /* 0x000fea0003800000 */
.L_x_5941:
[----:B------:R0:W-:Y:S01]  /*1c030*/  STG.E.64 desc[UR36][R2.64], RZ ;  /* 0x000000ff02007986 */ /* 0x0001e2000c101b24 */
[----:B------:R-:W-:Y:S05]  /*1c040*/  BRA `(.L_x_5925) ;  /* 0x0000000000047947 */ /* 0x000fea0003800000 */
.L_x_5940:
[----:B------:R0:W-:Y:S02]  /*1c050*/  STG.E desc[UR36][R2.64], RZ ;  /* 0x000000ff02007986 */ /* 0x0001e4000c101924 */
.L_x_5925:
[----:B------:R-:W-:-:S07]  /*1c060*/  VIADD R16, R16, 0x80 ;  /* 0x0000008010107836 */ /* 0x000fce0000000000 */
.L_x_5919:
[----:B------:R-:W-:Y:S05]  /*1c070*/  BSYNC B6 ;  /* 0x0000000000067941 */ /* 0x000fea0003800000 */
.L_x_5918:
[----:B------:R-:W-:Y:S01]  /*1c080*/  ISETP.GE.AND P0, PT, R16, R49, PT ;  /* 0x000000311000720c */ /* 0x000fe20003f06270 */
[----:B------:R-:W-:-:S12]  /*1c090*/  BSSY B6, `(.L_x_5943) ;  /* 0x00000f9000067945 */ /* 0x000fd80003800000 */
[----:B------:R-:W-:Y:S05]  /*1c0a0*/  @P0 BRA `(.L_x_5944) ;  /* 0x0000000c00dc0947 */ /* 0x000fea0003800000 */
[----:B0123--:R-:W0:Y:S01]  /*1c0b0*/  S2R R3, SR_CTAID.X ;  /* 0x0000000000037919 */ /* 0x00fe220000002500 */
        /* <DEDUP_REMOVED lines=20> */
.L_x_5948:
[----:B------:R0:W-:Y:S01]  /*1c200*/  STG.E.U8 desc[UR36][R2.64], RZ ;  /* 0x000000ff02007986 */ /* 0x0001e2000c101124 */
[----:B------:R-:W-:Y:S05]  /*1c210*/  BRA `(.L_x_5950) ;  /* 0x00000004008c7947 */ /* 0x000fea0003800000 */
.L_x_5947:
        /* <DEDUP_REMOVED lines=8> */
.L_x_5952:
[----:B------:R0:W-:Y:S01]  /*1c2a0*/  STG.E desc[UR36][R2.64], RZ ;  /* 0x000000ff02007986 */ /* 0x0001e2000c101924 */
[----:B------:R-:W-:Y:S05]  /*1c2b0*/  BRA `(.L_x_5950) ;  /* 0x0000000400647947 */ /* 0x000fea0003800000 */
.L_x_5951:
[----:B------:R0:W-:Y:S01]  /*1c2c0*/  STG.E.U16 desc[UR36][R2.64], RZ ;  /* 0x000000ff02007986 */ /* 0x0001e2000c101524 */
[----:B------:R-:W-:Y:S05]  /*1c2d0*/  BRA `(.L_x_5950) ;  /* 0x00000004005c7947 */ /* 0x000fea0003800000 */
.L_x_5946:
        /* <DEDUP_REMOVED lines=8> */
.L_x_5954:
[----:B------:R0:W-:Y:S01]  /*1c360*/  STG.E.U16 desc[UR36][R2.64], RZ ;  /* 0x000000ff02007986 */ /* 0x0001e2000c101524 */
[----:B------:R-:W-:Y:S05]  /*1c370*/  BRA `(.L_x_5950) ;  /* 0x0000000400347947 */ /* 0x000fea0003800000 */
.L_x_5953:
        /* <DEDUP_REMOVED lines=8> */
.L_x_5956:
[----:B------:R0:W-:Y:S01]  /*1c400*/  STG.E desc[UR36][R2.64], RZ ;  /* 0x000000ff02007986 */ /* 0x0001e2000c101924 */
[----:B------:R-:W-:Y:S05]  /*1c410*/  BRA `(.L_x_5950) ;  /* 0x00000004000c7947 */ /* 0x000fea0003800000 */
.L_x_5955:
[----:B------:R0:W-:Y:S01]  /*1c420*/  STG.E.64 desc[UR36][R2.64], RZ ;  /* 0x000000ff02007986 */ /* 0x0001e2000c101b24 */
[----:B------:R-:W-:Y:S05]  /*1c430*/  BRA `(.L_x_5950) ;  /* 0x0000000400047947 */ /* 0x000fea0003800000 */
.L_x_5945:
        /* <DEDUP_REMOVED lines=10> */
.L_x_5959:
[----:B------:R3:W-:Y:S01]  /*1c4e0*/  STG.E.128 desc[UR36][R2.64], RZ ;  /* 0x000000ff02007986 */ /* 0x0007e2000c101d24 */
[----:B------:R-:W-:Y:S05]  /*1c4f0*/  BRA `(.L_x_5950) ;  /* 0x0000000000d47947 */ /* 0x000fea0003800000 */
.L_x_5958:
        /* <DEDUP_REMOVED lines=8> */
.L_x_5961:
[----:B------:R1:W-:Y:S01]  /*1c580*/  STG.E.U8 desc[UR36][R2.64], RZ ;  /* 0x000000ff02007986 */ /* 0x0003e2000c101124 */
[----:B------:R-:W-:Y:S05]  /*1c590*/  BRA `(.L_x_5950) ;  /* 0x0000000000ac7947 */ /* 0x000fea0003800000 */
.L_x_5960:
[----:B------:R2:W-:Y:S01]  /*1c5a0*/  STG.E.U16 desc[UR36][R2.64], RZ ;  /* 0x000000ff02007986 */ /* 0x0005e2000c101524 */
[----:B------:R-:W-:Y:S05]  /*1c5b0*/  BRA `(.L_x_5950) ;  /* 0x0000000000a47947 */ /* 0x000fea0003800000 */
.L_x_5957:
        /* <DEDUP_REMOVED lines=10> */
.L_x_5964:
[----:B------:R0:W-:Y:S01]  /*1c660*/  STG.E.U8 desc[UR36][R2.64], RZ ;  /* 0x000000ff02007986 */ /* 0x0001e2000c101124 */
[----:B------:R-:W-:Y:S05]  /*1c670*/  BRA `(.L_x_5950) ;  /* 0x0000000000747947 */ /* 0x000fea0003800000 */
.L_x_5963:
[----:B------:R0:W-:Y:S01]  /*1c680*/  STG.E.U8 desc[UR36][R2.64], RZ ;  /* 0x000000ff02007986 */ /* 0x0001e2000c101124 */
[----:B------:R-:W-:Y:S05]  /*1c690*/  BRA `(.L_x_5950) ;  /* 0x00000000006c7947 */ /* 0x000fea0003800000 */
.L_x_5962:
[----:B------:R-:W-:-:S13]  /*1c6a0*/  ISETP.NE.AND P0, PT, R0, 0x1c, PT ;  /* 0x0000001c0000780c */ /* 0x000fda0003f05270 */
[----:B------:R-:W-:Y:S05]  /*1c6b0*/  @!P0 BRA `(.L_x_5965) ;  /* 0x0000000000608947 */ /* 0x000fea0003800000 */
[----:B------:R-:W-:-:S13]  /*1c6c0*/  ISETP.NE.AND P0, PT, R0, 0x1d, PT ;  /* 0x0000001d0000780c */ /* 0x000fda0003f05270 */
[----:B------:R-:W-:Y:S05]  /*1c6d0*/  @!P0 BRA `(.L_x_5966) ;  /* 0x0000000000508947 */ /* 0x000fea0003800000 */
[----:B------:R-:W-:-:S13]  /*1c6e0*/  ISETP.NE.AND P0, PT, R0, 0x2c, PT ;  /* 0x0000002c0000780c */ /* 0x000fda0003f05270 */
[----:B------:R0:W-:Y:S01]  /*1c6f0*/  @!P0 STG.E.U8 desc[UR36][R2.64], RZ ;  /* 0x000000ff02008986 */ /* 0x0001e2000c101124 */
[----:B------:R-:W-:Y:S05]  /*1c700*/  @!P0 BRA `(.L_x_5950) ;  /* 0x0000000000508947 */ /* 0x000fea0003800000 */
.L_x_5949:
        /* <DEDUP_REMOVED lines=16> */
.L_x_5967:
[----:B------:R-:W-:Y:S05]  /*1c810*/  BRA `(.L_x_5950) ;  /* 0x00000000000c7947 */ /* 0x000fea0003800000 */
.L_x_5966:
[----:B------:R0:W-:Y:S01]  /*1c820*/  STG.E.64 desc[UR36][R2.64], RZ ;  /* 0x000000ff02007986 */ /* 0x0001e2000c101b24 */
[----:B------:R-:W-:Y:S05]  /*1c830*/  BRA `(.L_x_5950) ;  /* 0x0000000000047947 */ /* 0x000fea0003800000 */
.L_x_5965:
[----:B------:R0:W-:Y:S02]  /*1c840*/  STG.E desc[UR36][R2.64], RZ ;  /* 0x000000ff02007986 */ /* 0x0001e4000c101924 */
.L_x_5950:
[----:B------:R-:W-:-:S05]  /*1c850*/  VIADD R16, R16, 0x80 ;  /* 0x0000008010107836 */ /* 0x000fca0000000000 */
[----:B------:R-:W-:-:S13]  /*1c860*/  ISETP.GE.AND P0, PT, R16, R49, PT ;  /* 0x000000311000720c */ /* 0x000fda0003f06270 */
[----:B------:R-:W-:Y:S05]  /*1c870*/  @P0 BRA `(.L_x_5944) ;  /* 0x0000000400e80947 */ /* 0x000fea0003800000 */
[----:B0123--:R-:W0:Y:S01]  /*1c880*/  S2R R3, SR_CTAID.X ;  /* 0x0000000000037919 */ /* 0x00fe220000002500 */
        /* <DEDUP_REMOVED lines=19> */
.L_x_5971:
[----:B------:R1:W-:Y:S01]  /*1c9c0*/  STG.E.U8 desc[UR36][R2.64], RZ ;  /* 0x000000ff02007986 */ /* 0x0003e2000c101124 */
[----:B------:R-:W-:Y:S05]  /*1c9d0*/  BRA `(.L_x_5973) ;  /* 0x00000004008c7947 */ /* 0x000fea0003800000 */
.L_x_5970:
        /* <DEDUP_REMOVED lines=8> */
.L_x_5975:
[----:B------:R3:W-:Y:S01]  /*1ca60*/  STG.E desc[UR36][R2.64], RZ ;  /* 0x000000ff02007986 */ /* 0x0007e2000c101924 */
[----:B------:R-:W-:Y:S05]  /*1ca70*/  BRA `(.L_x_5973) ;  /* 0x0000000400647947 */ /* 0x000fea0003800000 */
.L_x_5974:
[----:B------:R0:W-:Y:S01]  /*1ca80*/  STG.E.U16 desc[UR36][R2.64], RZ ;  /* 0x000000ff02007986 */ /* 0x0001e2000c101524 */
[----:B------:R-:W-:Y:S05]  /*1ca90*/  BRA `(.L_x_5973) ;  /* 0x00000004005c7947 */ /* 0x000fea0003800000 */
.L_x_5969:
        /* <DEDUP_REMOVED lines=8> */
.L_x_5977:
[----:B------:R0:W-:Y:S01]  /*1cb20*/  STG.E.U16 desc[UR36][R2.64], RZ ;  /* 0x000000ff02007986 */ /* 0x0001e2000c101524 */
[----:B------:R-:W-:Y:S05]  /*1cb30*/  BRA `(.L_x_5973) ;  /* 0x0000000400347947 */ /* 0x000fea0003800000 */
.L_x_5976:
        /* <DEDUP_REMOVED lines=8> */
.L_x_5979:
[----:B------:R0:W-:Y:S01]  /*1cbc0*/  STG.E desc[UR36][R2.64], RZ ;  /* 0x000000ff02007986 */ /* 0x0001e2000c101924 */
[----:B------:R-:W-:Y:S05]  /*1cbd0*/  BRA `(.L_x_5973) ;  /* 0x00000004000c7947 */ /* 0x000fea0003800000 */
.L_x_5978:
[----:B------:R0:W-:Y:S01]  /*1cbe0*/  STG.E.64 desc[UR36][R2.64], RZ ;  /* 0x000000ff02007986 */ /* 0x0001e2000c101b24 */
[----:B------:R-:W-:Y:S05]  /*1cbf0*/  BRA `(.L_x_5973) ;  /* 0x0000000400047947 */ /* 0x000fea0003800000 */
.L_x_5968:
        /* <DEDUP_REMOVED lines=10> */
.L_x_5982:
[----:B------:R0:W-:Y:S01]  /*1cca0*/  STG.E.128 desc[UR36][R2.64], RZ ;  /* 0x000000ff02007986 */ /* 0x0001e2000c101d24 */
[----:B------:R-:W-:Y:S05]  /*1ccb0*/  BRA `(.L_x_5973) ;  /* 0x0000000000d47947 */ /* 0x000fea0003800000 */
.L_x_5981:
        /* <DEDUP_REMOVED lines=8> */
.L_x_5984:
[----:B------:R0:W-:Y:S01]  /*1cd40*/  STG.E.U8 desc[UR36][R2.64], RZ ;  /* 0x000000ff02007986 */ /* 0x0001e2000c101124 */
[----:B------:R-:W-:Y:S05]  /*1cd50*/  BRA `(.L_x_5973) ;  /* 0x0000000000ac7947 */ /* 0x000fea0003800000 */
.L_x_5983:
[----:B------:R0:W-:Y:S01]  /*1cd60*/  STG.E.U16 desc[UR36][R2.64], RZ ;  /* 0x000000ff02007986 */ /* 0x0001e2000c101524 */
[----:B------:R-:W-:Y:S05]  /*1cd70*/  BRA `(.L_x_5973) ;  /* 0x0000000000a47947 */ /* 0x000fea0003800000 */
.L_x_5980:
        /* <DEDUP_REMOVED lines=10> */
.L_x_5987:
[----:B------:R0:W-:Y:S01]  /*1ce20*/  STG.E.U8 desc[UR36][R2.64], RZ ;  /* 0x000000ff02007986 */ /* 0x0001e2000c101124 */
[----:B------:R-:W-:Y:S05]  /*1ce30*/  BRA `(.L_x_5973) ;  /* 0x0000000000747947 */ /* 0x000fea0003800000 */
.L_x_5986:
[----:B------:R0:W-:Y:S01]  /*1ce40*/  STG.E.U8 desc[UR36][R2.64], RZ ;  /* 0x000000ff02007986 */ /* 0x0001e2000c101124 */
[----:B------:R-:W-:Y:S05]  /*1ce50*/  BRA `(.L_x_5973) ;  /* 0x00000000006c7947 */ /* 0x000fea0003800000 */
.L_x_5985:
[----:B------:R-:W-:-:S13]  /*1ce60*/  ISETP.NE.AND P0, PT, R0, 0x1c, PT ;  /* 0x0000001c0000780c */ /* 0x000fda0003f05270 */
[----:B------:R-:W-:Y:S05]  /*1ce70*/  @!P0 BRA `(.L_x_5988) ;  /* 0x0000000000608947 */ /* 0x000fea0003800000 */
[----:B------:R-:W-:-:S13]  /*1ce80*/  ISETP.NE.AND P0, PT, R0, 0x1d, PT ;  /* 0x0000001d0000780c */ /* 0x000fda0003f05270 */
[----:B------:R-:W-:Y:S05]  /*1ce90*/  @!P0 BRA `(.L_x_5989) ;  /* 0x0000000000508947 */ /* 0x000fea0003800000 */
[----:B------:R-:W-:-:S13]  /*1cea0*/  ISETP.NE.AND P0, PT, R0, 0x2c, PT ;  /* 0x0000002c0000780c */ /* 0x000fda0003f05270 */
[----:B------:R0:W-:Y:S01]  /*1ceb0*/  @!P0 STG.E.U8 desc[UR36][R2.64], RZ ;  /* 0x000000ff02008986 */ /* 0x0001e2000c101124 */
[----:B------:R-:W-:Y:S05]  /*1cec0*/  @!P0 BRA `(.L_x_5973) ;  /* 0x0000000000508947 */ /* 0x000fea0003800000 */
.L_x_5972:
        /* <DEDUP_REMOVED lines=16> */
.L_x_5990:
[----:B------:R-:W-:Y:S05]  /*1cfd0*/  BRA `(.L_x_5973) ;  /* 0x00000000000c7947 */ /* 0x000fea0003800000 */
.L_x_5989:
[----:B------:R0:W-:Y:S01]  /*1cfe0*/  STG.E.64 desc[UR36][R2.64], RZ ;  /* 0x000000ff02007986 */ /* 0x0001e2000c101b24 */
[----:B------:R-:W-:Y:S05]  /*1cff0*/  BRA `(.L_x_5973) ;  /* 0x0000000000047947 */ /* 0x000fea0003800000 */
.L_x_5988:
[----:B------:R0:W-:Y:S02]  /*1d000*/  STG.E desc[UR36][R2.64], RZ ;  /* 0x000000ff02007986 */ /* 0x0001e4000c101924 */
.L_x_5973:
[----:B------:R-:W-:-:S07]  /*1d010*/  VIADD R16, R16, 0x80 ;  /* 0x0000008010107836 */ /* 0x000fce0000000000 */
.L_x_5944:
[----:B------:R-:W-:Y:S05]  /*1d020*/  BSYNC B6 ;  /* 0x0000000000067941 */ /* 0x000fea0003800000 */
.L_x_5943:
[----:B------:R-:W-:-:S13]  /*1d030*/  ISETP.GE.AND P0, PT, R16, R49, PT ;  /* 0x000000311000720c */ /* 0x000fda0003f06270 */
[----:B------:R-:W-:Y:S05]  /*1d040*/  @P0 EXIT ;  /* 0x000000000000094d */ /* 0x000fea0003800000 */
        /* <DEDUP_REMOVED lines=20> */
.L_x_5994:
[----:B------:R-:W-:Y:S01]  /*1d190*/  STG.E.U8 desc[UR36][R2.64], RZ ;  /* 0x000000ff02007986 */ /* 0x000fe2000c101124 */
[----:B------:R-:W-:Y:S05]  /*1d1a0*/  EXIT ;  /* 0x000000000000794d */ /* 0x000fea0003800000 */
.L_x_5993:
        /* <DEDUP_REMOVED lines=8> */
.L_x_5997:
[----:B------:R-:W-:Y:S01]  /*1d230*/  STG.E desc[UR36][R2.64], RZ ;  /* 0x000000ff02007986 */ /* 0x000fe2000c101924 */
[----:B------:R-:W-:Y:S05]  /*1d240*/  EXIT ;  /* 0x000000000000794d */ /* 0x000fea0003800000 */
.L_x_5996:
[----:B------:R-:W-:Y:S01]  /*1d250*/  STG.E.U16 desc[UR36][R2.64], RZ ;  /* 0x000000ff02007986 */ /* 0x000fe2000c101524 */
[----:B------:R-:W-:Y:S05]  /*1d260*/  EXIT ;  /* 0x000000000000794d */ /* 0x000fea0003800000 */
.L_x_5992:
        /* <DEDUP_REMOVED lines=8> */
.L_x_5999:
[----:B------:R-:W-:Y:S01]  /*1d2f0*/  STG.E.U16 desc[UR36][R2.64], RZ ;  /* 0x000000ff02007986 */ /* 0x000fe2000c101524 */
[----:B------:R-:W-:Y:S05]  /*1d300*/  EXIT ;  /* 0x000000000000794d */ /* 0x000fea0003800000 */
.L_x_5998:
        /* <DEDUP_REMOVED lines=8> */
.L_x_6001:
[----:B------:R-:W-:Y:S01]  /*1d390*/  STG.E desc[UR36][R2.64], RZ ;  /* 0x000000ff02007986 */ /* 0x000fe2000c101924 */
[----:B------:R-:W-:Y:S05]  /*1d3a0*/  EXIT ;  /* 0x000000000000794d */ /* 0x000fea0003800000 */
.L_x_6000:
[----:B------:R-:W-:Y:S01]  /*1d3b0*/  STG.E.64 desc[UR36][R2.64], RZ ;  /* 0x000000ff02007986 */ /* 0x000fe2000c101b24 */
[----:B------:R-:W-:Y:S05]  /*1d3c0*/  EXIT ;  /* 0x000000000000794d */ /* 0x000fea0003800000 */
.L_x_5991:
        /* <DEDUP_REMOVED lines=10> */
.L_x_6004:
[----:B------:R-:W-:Y:S01]  /*1d470*/  STG.E.128 desc[UR36][R2.64], RZ ;  /* 0x000000ff02007986 */ /* 0x000fe2000c101d24 */
[----:B------:R-:W-:Y:S05]  /*1d480*/  EXIT ;  /* 0x000000000000794d */ /* 0x000fea0003800000 */
.L_x_6003:
        /* <DEDUP_REMOVED lines=8> */
.L_x_6006:
[----:B------:R-:W-:Y:S01]  /*1d510*/  STG.E.U8 desc[UR36][R2.64], RZ ;  /* 0x000000ff02007986 */ /* 0x000fe2000c101124 */
[----:B------:R-:W-:Y:S05]  /*1d520*/  EXIT ;  /* 0x000000000000794d */ /* 0x000fea0003800000 */
.L_x_6005:
[----:B------:R-:W-:Y:S01]  /*1d530*/  STG.E.U16 desc[UR36][R2.64], RZ ;  /* 0x000000ff02007986 */ /* 0x000fe2000c101524 */
[----:B------:R-:W-:Y:S05]  /*1d540*/  EXIT ;  /* 0x000000000000794d */ /* 0x000fea0003800000 */
.L_x_6002:
        /* <DEDUP_REMOVED lines=10> */
.L_x_6009:
[----:B------:R-:W-:Y:S01]  /*1d5f0*/  STG.E.U8 desc[UR36][R2.64], RZ ;  /* 0x000000ff02007986 */ /* 0x000fe2000c101124 */
[----:B------:R-:W-:Y:S05]  /*1d600*/  EXIT ;  /* 0x000000000000794d */ /* 0x000fea0003800000 */
.L_x_6008:
[----:B------:R-:W-:Y:S01]  /*1d610*/  STG.E.U8 desc[UR36][R2.64], RZ ;  /* 0x000000ff02007986 */ /* 0x000fe2000c101124 */
[----:B------:R-:W-:Y:S05]  /*1d620*/  EXIT ;  /* 0x000000000000794d */ /* 0x000fea0003800000 */
.L_x_6007:
[----:B------:R-:W-:-:S13]  /*1d630*/  ISETP.NE.AND P0, PT, R0, 0x1c, PT ;  /* 0x0000001c0000780c */ /* 0x000fda0003f05270 */
[----:B------:R-:W-:Y:S05]  /*1d640*/  @!P0 BRA `(.L_x_6010) ;  /* 0x0000000000608947 */ /* 0x000fea0003800000 */
[----:B------:R-:W-:-:S13]  /*1d650*/  ISETP.NE.AND P0, PT, R0, 0x1d, PT ;  /* 0x0000001d0000780c */ /* 0x000fda0003f05270 */
[----:B------:R-:W-:Y:S05]  /*1d660*/  @!P0 BRA `(.L_x_6011) ;  /* 0x0000000000508947 */ /* 0x000fea0003800000 */
[----:B------:R-:W-:-:S13]  /*1d670*/  ISETP.NE.AND P0, PT, R0, 0x2c, PT ;  /* 0x0000002c0000780c */ /* 0x000fda0003f05270 */
[----:B------:R0:W-:Y:S01]  /*1d680*/  @!P0 STG.E.U8 desc[UR36][R2.64], RZ ;  /* 0x000000ff02008986 */ /* 0x0001e2000c101124 */
[----:B------:R-:W-:Y:S05]  /*1d690*/  @!P0 EXIT ;  /* 0x000000000000894d */ /* 0x000fea0003800000 */
.L_x_5995:
        /* <DEDUP_REMOVED lines=16> */
.L_x_6012:
[----:B------:R-:W-:Y:S05]  /*1d7a0*/  EXIT ;  /* 0x000000000000794d */ /* 0x000fea0003800000 */
.L_x_6011:
[----:B------:R-:W-:Y:S01]  /*1d7b0*/  STG.E.64 desc[UR36][R2.64], RZ ;  /* 0x000000ff02007986 */ /* 0x000fe2000c101b24 */
[----:B------:R-:W-:Y:S05]  /*1d7c0*/  EXIT ;  /* 0x000000000000794d */ /* 0x000fea0003800000 */
.L_x_6010:
[----:B------:R-:W-:Y:S01]  /*1d7d0*/  STG.E desc[UR36][R2.64], RZ ;  /* 0x000000ff02007986 */ /* 0x000fe2000c101924 */
[----:B------:R-:W-:Y:S05]  /*1d7e0*/  EXIT ;  /* 0x000000000000794d */ /* 0x000fea0003800000 */
        .weak           $__internal_13_$__cuda_sm20_div_s64
        .type           $__internal_13_$__cuda_sm20_div_s64,@function
        .size           $__internal_13_$__cuda_sm20_div_s64,($__internal_14_$__cuda_sm20_rem_s64 - $__internal_13_$__cuda_sm20_div_s64)
$__internal_13_$__cuda_sm20_div_s64:
        /* <DEDUP_REMOVED lines=31> */
[----:B------:R-:W-:Y:S01]  /*1d9e0*/  IMAD.HI.U32 R25, P1, R7, R27, R24 ;  /* 0x0000001b07197227 */ /* 0x000fe20007820018 */
[----:B------:R-:W-:-:S03]  /*1d9f0*/  IADD3 R27, P3, RZ, -R6, RZ ;  /* 0x80000006ff1b7210 */ /* 0x000fc60007f7e0ff */
[----:B------:R-:W-:Y:S01]  /*1da00*/  IMAD.HI.U32 R24, R7, R26, RZ ;  /* 0x0000001a07187227 */ /* 0x000fe200078e00ff */
[----:B------:R-:W-:-:S03]  /*1da10*/  SEL R27, R27, R6, !P2 ;  /* 0x000000061b1b7207 */ /* 0x000fc60005000000 */
[----:B------:R-:W-:Y:S02]  /*1da20*/  IMAD.X R44, R24, 0x1, R7, P0 ;  /* 0x00000001182c7824 */ /* 0x000fe400000e0607 */
[----:B------:R-:W-:Y:S02]  /*1da30*/  IMAD R24, R7, R26, RZ ;  /* 0x0000001a07187224 */ /* 0x000fe400078e02ff */
[----:B------:R-:W-:Y:S02]  /*1da40*/  IMAD.X R26, RZ, RZ, ~R5, P3 ;  /* 0x000000ffff1a7224 */ /* 0x000fe400018e0e05 */
[----:B------:R-:W-:Y:S01]  /*1da50*/  IMAD.MOV.U32 R7, RZ, RZ, RZ ;  /* 0x000000ffff077224 */ /* 0x000fe200078e00ff */
[----:B------:R-:W-:Y:S02]  /*1da60*/  IADD3 R24, P0, R24, R25, RZ ;  /* 0x0000001918187210 */ /* 0x000fe40007f1e0ff */
[----:B------:R-:W-:-:S03]  /*1da70*/  SEL R26, R26, R5, !P2 ;  /* 0x000000051a1a7207 */ /* 0x000fc60005000000 */
[----:B------:R-:W-:-:S04]  /*1da80*/  IMAD.HI.U32 R6, R24, R27, RZ ;  /* 0x0000001b18067227 */ /* 0x000fc800078e00ff */
[----:B------:R-:W-:Y:S01]  /*1da90*/  IMAD.WIDE.U32 R24, R24, R26, R6 ;  /* 0x0000001a18187225 */ /* 0x000fe200078e0006 */
[----:B------:R-:W-:-:S05]  /*1daa0*/  IADD3.X R7, RZ, RZ, R44, P0, P1 ;  /* 0x000000ffff077210 */ /* 0x000fca00007e242c */
[----:B------:R-:W-:-:S04]  /*1dab0*/  IMAD.HI.U32 R24, P0, R7, R27, R24 ;  /* 0x0000001b07187227 */ /* 0x000fc80007800018 */
[CC--:B------:R-:W-:Y:S02]  /*1dac0*/  IMAD R6, R7.reuse, R26.reuse, RZ ;  /* 0x0000001a07067224 */ /* 0x0c0fe400078e02ff */
[----:B------:R-:W-:-:S03]  /*1dad0*/  IMAD.HI.U32 R7, R7, R26, RZ ;  /* 0x0000001a07077227 */ /* 0x000fc600078e00ff */
[----:B------:R-:W-:Y:S01]  /*1dae0*/  IADD3 R6, P1, R6, R24, RZ ;  /* 0x0000001806067210 */ /* 0x000fe20007f3e0ff */
[----:B------:R-:W-:-:S04]  /*1daf0*/  IMAD.X R7, RZ, RZ, R7, P0 ;  /* 0x000000ffff077224 */ /* 0x000fc800000e0607 */
        /* <DEDUP_REMOVED lines=9> */
[----:B------:R-:W-:-:S04]  /*1db90*/  SEL R24, R25, R24, P0 ;  /* 0x0000001819187207 */ /* 0x000fc80000000000 */
[----:B------:R-:W-:Y:S01]  /*1dba0*/  ISETP.GE.U32.AND P1, PT, R24, R22, PT ;  /* 0x000000161800720c */ /* 0x000fe20003f26070 */
[----:B------:R-:W-:Y:S01]  /*1dbb0*/  IMAD.X R22, R26, 0x1, ~R23, P2 ;  /* 0x000000011a167824 */ /* 0x000fe200010e0e17 */
[----:B------:R-:W-:-:S04]  /*1dbc0*/  LOP3.LUT R24, R3, R5, RZ, 0x3c, !PT ;  /* 0x0000000503187212 */ /* 0x000fc800078e3cff */
[----:B------:R-:W-:Y:S02]  /*1dbd0*/  SEL R26, R22, R26, P0 ;  /* 0x0000001a161a7207 */ /* 0x000fe40000000000 */
[----:B------:R-:W-:Y:S02]  /*1dbe0*/  IADD3 R22, P2, R6, 0x1, RZ ;  /* 0x0000000106167810 */ /* 0x000fe40007f5e0ff */
[----:B------:R-:W-:Y:S02]  /*1dbf0*/  ISETP.GE.U32.AND.EX P1, PT, R26, R23, PT, P1 ;  /* 0x000000171a00720c */ /* 0x000fe40003f26110 */
        /* <DEDUP_REMOVED lines=10> */
[----:B------:R-:W-:-:S03]  /*1dca0*/  ISETP.GE.AND P1, PT, R24, RZ, PT ;  /* 0x000000ff1800720c */ /* 0x000fc60003f26270 */
[----:B------:R-:W-:Y:S01]  /*1dcb0*/  IMAD.X R7, RZ, RZ, ~R6, P2 ;  /* 0x000000ffff077224 */ /* 0x000fe200010e0e06 */
[----:B------:R-:W-:-:S04]  /*1dcc0*/  SEL R4, R23, R22, !P1 ;  /* 0x0000001617047207 */ /* 0x000fc80004800000 */
[----:B------:R-:W-:Y:S01]  /*1dcd0*/  SEL R3, R7, R6, !P1 ;  /* 0x0000000607037207 */ /* 0x000fe20004800000 */
[----:B------:R-:W-:Y:S01]  /*1dce0*/  IMAD.MOV.U32 R6, RZ, RZ, R0 ;  /* 0x000000ffff067224 */ /* 0x000fe200078e0000 */
[----:B------:R-:W-:Y:S01]  /*1dcf0*/  SEL R4, R4, 0xffffffff, P0 ;  /* 0xffffffff04047807 */ /* 0x000fe20000000000 */
[----:B------:R-:W-:Y:S01]  /*1dd00*/  IMAD.MOV.U32 R7, RZ, RZ, 0x0 ;  /* 0x00000000ff077424 */ /* 0x000fe200078e00ff */
[----:B------:R-:W-:-:S03]  /*1dd10*/  SEL R3, R3, 0xffffffff, P0 ;  /* 0xffffffff03037807 */ /* 0x000fc60000000000 */
[----:B------:R-:W-:Y:S05]  /*1dd20*/  RET.REL.NODEC R6 `(_ZN2at6native27unrolled_elementwise_kernelIZZZNS0_67_GLOBAL__N__bb565c37_34_ValidateCompressedIndicesKernel_cu_33a4b88b42_validate_compressed_sparse_indices_kernelILNS2_8CDimNameE1ENS2_18CUDAKernelLauncherENS2_14EmptyVecKernelENS2_8DummyVecELm0EEEvRKNS_6TensorESA_lllENKUlvE1_clEvENKUlvE_clEvEUliiiiiE_St5arrayIPcLm6EELi4E23TrivialOffsetCalculatorILi5EjESH_ILi1EjENS0_6memory12LoadWithCastILi5EEENSK_13StoreWithCastILi1EEEEEviT_T0_T2_T3_T4_T5_) ;  /* 0xfffffe2006b47950 */ /* 0x000fea0003c3ffff */
        .weak           $__internal_14_$__cuda_sm20_rem_s64
        .type           $__internal_14_$__cuda_sm20_rem_s64,@function
        .size           $__internal_14_$__cuda_sm20_rem_s64,(.L_x_32194 - $__internal_14_$__cuda_sm20_rem_s64)
$__internal_14_$__cuda_sm20_rem_s64:
        /* <DEDUP_REMOVED lines=18> */
[----:B------:R-:W-:-:S04]  /*1de50*/  IMAD.HI.U32 R15, R7, R21, RZ ;  /* 0x00000015070f7227 */ /* 0x000fc800078e00ff */
[----:B------:R-:W-:-:S04]  /*1de60*/  IMAD.HI.U32 R8, P1, R7, R17, R8 ;  /* 0x0000001107087227 */ /* 0x000fc80007820008 */
[----:B------:R-:W-:Y:S01]  /*1de70*/  IMAD.X R15, R15, 0x1, R7, P0 ;  /* 0x000000010f0f7824 */ /* 0x000fe200000e0607 */
[----:B------:R-:W-:-:S04]  /*1de80*/  IADD3 R9, P2, R23, R8, RZ ;  /* 0x0000000817097210 */ /* 0x000fc80007f5e0ff */
[----:B------:R-:W-:Y:S01]  /*1de90*/  IADD3.X R15, RZ, RZ, R15, P2, P1 ;  /* 0x000000ffff0f7210 */ /* 0x000fe200017e240f */
[----:B------:R-:W-:Y:S01]  /*1dea0*/  IMAD.WIDE.U32 R6, R9, R4, RZ ;  /* 0x0000000409067225 */ /* 0x000fe200078e00ff */
[----:B------:R-:W-:-:S03]  /*1deb0*/  ISETP.GE.AND P1, PT, R11, RZ, PT ;  /* 0x000000ff0b00720c */ /* 0x000fc60003f26270 */
[----:B------:R-:W-:Y:S01]  /*1dec0*/  IMAD R7, R9, R5, R7 ;  /* 0x0000000509077224 */ /* 0x000fe200078e0207 */
[----:B------:R-:W-:-:S03]  /*1ded0*/  IADD3 R17, P0, RZ, -R6, RZ ;  /* 0x80000006ff117210 */ /* 0x000fc60007f1e0ff */
[----:B------:R-:W-:Y:S02]  /*1dee0*/  IMAD R7, R15, R4, R7 ;  /* 0x000000040f077224 */ /* 0x000fe400078e0207 */
[----:B------:R-:W-:-:S04]  /*1def0*/  IMAD.HI.U32 R8, R9, R17, RZ ;  /* 0x0000001109087227 */ /* 0x000fc800078e00ff */
[----:B------:R-:W-:Y:S01]  /*1df00*/  IMAD.X R6, RZ, RZ, ~R7, P0 ;  /* 0x000000ffff067224 */ /* 0x000fe200000e0e07 */
[----:B------:R-:W-:-:S03]  /*1df10*/  IADD3 R7, P4, RZ, -R14, RZ ;  /* 0x8000000eff077210 */ /* 0x000fc60007f9e0ff */
[----:B------:R-:W-:-:S04]  /*1df20*/  IMAD.WIDE.U32 R8, P0, R9, R6, R8 ;  /* 0x0000000609087225 */ /* 0x000fc80007800008 */
[----:B------:R-:W-:Y:S01]  /*1df30*/  IMAD.HI.U32 R8, P2, R15, R17, R8 ;  /* 0x000000110f087227 */ /* 0x000fe20007840008 */
[----:B------:R-:W-:-:S03]  /*1df40*/  SEL R9, R7, R14, !P1 ;  /* 0x0000000e07097207 */ /* 0x000fc60004800000 */
[CC--:B------:R-:W-:Y:S02]  /*1df50*/  IMAD R17, R15.reuse, R6.reuse, RZ ;  /* 0x000000060f117224 */ /* 0x0c0fe400078e02ff */
[----:B------:R-:W-:-:S03]  /*1df60*/  IMAD.HI.U32 R6, R15, R6, RZ ;  /* 0x000000060f067227 */ /* 0x000fc600078e00ff */
[----:B------:R-:W-:Y:S01]  /*1df70*/  IADD3 R8, P3, R17, R8, RZ ;  /* 0x0000000811087210 */ /* 0x000fe20007f7e0ff */
        /* <DEDUP_REMOVED lines=30> */
[----:B------:R-:W-:Y:S02]  /*1e160*/  IADD3 R7, P2, RZ, -R4, RZ ;  /* 0x80000004ff077210 */ /* 0x000fe40007f5e0ff */
[----:B------:R-:W-:-:S03]  /*1e170*/  ISETP.NE.U32.AND P0, PT, R3, RZ, PT ;  /* 0x000000ff0300720c */ /* 0x000fc60003f05070 */
[----:B------:R-:W-:Y:S01]  /*1e180*/  IMAD.X R6, RZ, RZ, ~R5, P2 ;  /* 0x000000ffff067224 */ /* 0x000fe200010e0e05 */
[----:B------:R-:W-:Y:S02]  /*1e190*/  ISETP.NE.AND.EX P0, PT, R0, RZ, PT, P0 ;  /* 0x000000ff0000720c */ /* 0x000fe40003f05300 */
[----:B------:R-:W-:Y:S01]  /*1e1a0*/  SEL R0, R7, R4, !P1 ;  /* 0x0000000407007207 */ /* 0x000fe20004800000 */
[----:B------:R-:W-:Y:S01]  /*1e1b0*/  IMAD.MOV.U32 R4, RZ, RZ, R10 ;  /* 0x000000ffff047224 */ /* 0x000fe200078e000a */
[----:B------:R-:W-:Y:S01]  /*1e1c0*/  SEL R3, R6, R5, !P1 ;  /* 0x0000000506037207 */ /* 0x000fe20004800000 */
[----:B------:R-:W-:Y:S01]  /*1e1d0*/  IMAD.MOV.U32 R5, RZ, RZ, 0x0 ;  /* 0x00000000ff057424 */ /* 0x000fe200078e00ff */
[----:B------:R-:W-:Y:S02]  /*1e1e0*/  SEL R0, R0, 0xffffffff, P0 ;  /* 0xffffffff00007807 */ /* 0x000fe40000000000 */
[----:B------:R-:W-:Y:S01]  /*1e1f0*/  SEL R3, R3, 0xffffffff, P0 ;  /* 0xffffffff03037807 */ /* 0x000fe20000000000 */
[----:B------:R-:W-:Y:S06]  /*1e200*/  RET.REL.NODEC R4 `(_ZN2at6native27unrolled_elementwise_kernelIZZZNS0_67_GLOBAL__N__bb565c37_34_ValidateCompressedIndicesKernel_cu_33a4b88b42_validate_compressed_sparse_indices_kernelILNS2_8CDimNameE1ENS2_18CUDAKernelLauncherENS2_14EmptyVecKernelENS2_8DummyVecELm0EEEvRKNS_6TensorESA_lllENKUlvE1_clEvENKUlvE_clEvEUliiiiiE_St5arrayIPcLm6EELi4E23TrivialOffsetCalculatorILi5EjESH_ILi1EjENS0_6memory12LoadWithCastILi5EEENSK_13StoreWithCastILi1EEEEEviT_T0_T2_T3_T4_T5_) ;  /* 0xfffffe1c047c7950 */ /* 0x000fec0003c3ffff */
.L_x_6013:
        /* <DEDUP_REMOVED lines=15> */
.L_x_32194:


//--------------------- .text._ZN2at6native18elementwise_kernelILi128ELi2EZNS0_22gpu_kernel_impl_nocastIZZZNS0_67_GLOBAL__N__bb565c37_34_ValidateCompressedIndicesKernel_cu_33a4b88b42_validate_compressed_sparse_indices_kernelILNS3_8CDimNameE1ENS3_18CUDAKernelLauncherENS3_14EmptyVecKernelENS3_8DummyVecELm0EEEvRKNS_6TensorESB_lllENKUlvE1_clEvENKUlvE_clEvEUliiiiiE_EEvRNS_18TensorIteratorBaseERKT_EUliE_EEviT1_ --------------------------
	.section	.text._ZN2at6native18elementwise_kernelILi128ELi2EZNS0_22gpu_kernel_impl_nocastIZZZNS0_67_GLOBAL__N__bb565c37_34_ValidateCompressedIndicesKernel_cu_33a4b88b42_validate_compressed_sparse_indices_kernelILNS3_8CDimNameE1ENS3_18CUDAKernelLauncherENS3_14EmptyVecKernelENS3_8DummyVecELm0EEEvRKNS_6TensorESB_lllENKUlvE1_clEvENKUlvE_clEvEUliiiiiE_EEvRNS_18TensorIteratorBaseERKT_EUliE_EEviT1_,"ax",@progbits
	.align	128
        .global         _ZN2at6native18elementwise_kernelILi128ELi2EZNS0_22gpu_kernel_impl_nocastIZZZNS0_67_GLOBAL__N__bb565c37_34_ValidateCompressedIndicesKernel_cu_33a4b88b42_validate_compressed_sparse_indices_kernelILNS3_8CDimNameE1ENS3_18CUDAKernelLauncherENS3_14EmptyVecKernelENS3_8DummyVecELm0EEEvRKNS_6TensorESB_lllENKUlvE1_clEvENKUlvE_clEvEUliiiiiE_EEvRNS_18TensorIteratorBaseERKT_EUliE_EEviT1_
        .type           _ZN2at6native18elementwise_kernelILi128ELi2EZNS0_22gpu_kernel_impl_nocastIZZZNS0_67_GLOBAL__N__bb565c37_34_ValidateCompressedIndicesKernel_cu_33a4b88b42_validate_compressed_sparse_indices_kernelILNS3_8CDimNameE1ENS3_18CUDAKernelLauncherENS3_14EmptyVecKernelENS3_8DummyVecELm0EEEvRKNS_6TensorESB_lllENKUlvE1_clEvENKUlvE_clEvEUliiiiiE_EEvRNS_18TensorIteratorBaseERKT_EUliE_EEviT1_,@function
        .size           _ZN2at6native18elementwise_kernelILi128ELi2EZNS0_22gpu_kernel_impl_nocastIZZZNS0_67_GLOBAL__N__bb565c37_34_ValidateCompressedIndicesKernel_cu_33a4b88b42_validate_compressed_sparse_indices_kernelILNS3_8CDimNameE1ENS3_18CUDAKernelLauncherENS3_14EmptyVecKernelENS3_8DummyVecELm0EEEvRKNS_6TensorESB_lllENKUlvE1_clEvENKUlvE_clEvEUliiiiiE_EEvRNS_18TensorIteratorBaseERKT_EUliE_EEviT1_,(.L_x_32195 - _ZN2at6native18elementwise_kernelILi128ELi2EZNS0_22gpu_kernel_impl_nocastIZZZNS0_67_GLOBAL__N__bb565c37_34_ValidateCompressedIndicesKernel_cu_33a4b88b42_validate_compressed_sparse_indices_kernelILNS3_8CDimNameE1ENS3_18CUDAKernelLauncherENS3_14EmptyVecKernelENS3_8DummyVecELm0EEEvRKNS_6TensorESB_lllENKUlvE1_clEvENKUlvE_clEvEUliiiiiE_EEvRNS_18TensorIteratorBaseERKT_EUliE_EEviT1_)
        .other          _ZN2at6native18elementwise_kernelILi128ELi2EZNS0_22gpu_kernel_impl_nocastIZZZNS0_67_GLOBAL__N__bb565c37_34_ValidateCompressedIndicesKernel_cu_33a4b88b42_validate_compressed_sparse_indices_kernelILNS3_8CDimNameE1ENS3_18CUDAKernelLauncherENS3_14EmptyVecKernelENS3_8DummyVecELm0EEEvRKNS_6TensorESB_lllENKUlvE1_clEvENKUlvE_clEvEUliiiiiE_EEvRNS_18TensorIteratorBaseERKT_EUliE_EEviT1_,@"STO_CUDA_ENTRY STV_DEFAULT"
_ZN2at6native18elementwise_kernelILi128ELi2EZNS0_22gpu_kernel_impl_nocastIZZZNS0_67_GLOBAL__N__bb565c37_34_ValidateCompressedIndicesKernel_cu_33a4b88b42_validate_compressed_sparse_indices_kernelILNS3_8CDimNameE1ENS3_18CUDAKernelLauncherENS3_14EmptyVecKernelENS3_8DummyVecELm0EEEvRKNS_6TensorESB_lllENKUlvE1_clEvENKUlvE_clEvEUliiiiiE_EEvRNS_18TensorIteratorBaseERKT_EUliE_EEviT1_:
.text._ZN2at6native18elementwise_kernelILi128ELi2EZNS0_22gpu_kernel_impl_nocastIZZZNS0_67_GLOBAL__N__bb565c37_34_ValidateCompressedIndicesKernel_cu_33a4b88b42_validate_compressed_sparse_indices_kernelILNS3_8CDimNameE1ENS3_18CUDAKernelLauncherENS3_14EmptyVecKernelENS3_8DummyVecELm0EEEvRKNS_6TensorESB_lllENKUlvE1_clEvENKUlvE_clEvEUliiiiiE_EEvRNS_18TensorIteratorBaseERKT_EUliE_EEviT1_:
        /* <DEDUP_REMOVED lines=11> */
[----:B------:R-:W-:Y:S02]  /*00b0*/  CS2R R4, SRZ ;  /* 0x0000000000047805 */ /* 0x000fe4000001ff00 */
[----:B------:R-:W-:Y:S02]  /*00c0*/  CS2R R2, SRZ ;  /* 0x0000000000027805 */ /* 0x000fe4000001ff00 */
[----:B------:R-:W-:Y:S02]  /*00d0*/  MOV R17, RZ ;  /* 0x000000ff00117202 */ /* 0x000fe40000000f00 */
[----:B0-----:R-:W-:-:S13]  /*00e0*/  ISETP.NE.AND P0, PT, R10, RZ, PT ;  /* 0x000000ff0a00720c */ /* 0x001fda0003f05270 */
[----:B------:R-:W-:Y:S05]  /*00f0*/  @!P0 BRA `(.L_x_6016) ;  /* 0x0000001c00008947 */ /* 0x000fea0003800000 */
[----:B------:R-:W-:Y:S01]  /*0100*/  MOV R2, RZ ;  /* 0x000000ff00027202 */ /* 0x000fe20000000f00 */
[----:B------:R-:W-:Y:S01]  /*0110*/  ULDC.64 UR4, c[0x0][0x220] ;  /* 0x0000880000047ab9 */ /* 0x000fe20000000a00 */
[----:B------:R-:W-:Y:S01]  /*0120*/  MOV R3, R9 ;  /* 0x0000000900037202 */ /* 0x000fe20000000f00 */
[----:B------:R-:W-:Y:S01]  /*0130*/  ULDC.64 UR6, c[0x0][0x358] ;  /* 0x0000d60000067ab9 */ /* 0x000fe20000000a00 */
[----:B------:R-:W-:Y:S01]  /*0140*/  ISETP.NE.AND P0, PT, R10, 0x1, PT ;  /* 0x000000010a00780c */ /* 0x000fe20003f05270 */
        /* <DEDUP_REMOVED lines=426> */
[----:B------:R-:W-:-:S03]  /*1bf0*/  @P0 IMAD.MOV R14, RZ, RZ, -R6 ;  /* 0x000000ffff0e0224 */ /* 0x000fc600078e0a06 */
        /* <DEDUP_REMOVED lines=16> */
.L_x_6016:
[----:B------:R-:W-:Y:S01]  /*1d00*/  ULDC.64 UR4, c[0x0][0x5a8] ;  /* 0x00016a0000047ab9 */ /* 0x000fe20000000a00 */
[----:B------:R-:W-:Y:S01]  /*1d10*/  ULDC.64 UR6, c[0x0][0x5b8] ;  /* 0x00016e0000067ab9 */ /* 0x000fe20000000a00 */
[----:B------:R-:W-:Y:S01]  /*1d20*/  IADD3 R10, P0, R4, UR4, RZ ;  /* 0x00000004040a7c10 */ /* 0x000fe2000ff1e0ff */
[----:B------:R-:W-:Y:S01]  /*1d30*/  ULDC.64 UR8, c[0x0][0x5c0] ;  /* 0x0001700000087ab9 */ /* 0x000fe20000000a00 */
[----:B------:R-:W-:Y:S02]  /*1d40*/  IADD3 R4, P1, R2, UR6, RZ ;  /* 0x0000000602047c10 */ /* 0x000fe4000ff3e0ff */
[----:B------:R-:W-:Y:S01]  /*1d50*/  IADD3.X R11, RZ, UR5, RZ, P0, !PT ;  /* 0x00000005ff0b7c10 */ /* 0x000fe200087fe4ff */
[----:B------:R-:W-:Y:S01]  /*1d60*/  ULDC.64 UR4, c[0x0][0x5b0] ;  /* 0x00016c0000047ab9 */ /* 0x000fe20000000a00 */
[----:B------:R-:W-:Y:S02]  /*1d70*/  IADD3 R6, P2, R5, UR8, RZ ;  /* 0x0000000805067c10 */ /* 0x000fe4000ff5e0ff */
[----:B------:R-:W-:Y:S01]  /*1d80*/  IADD3.X R5, RZ, UR7, RZ, P1, !PT ;  /* 0x00000007ff057c10 */ /* 0x000fe20008ffe4ff */
[----:B------:R-:W2:Y:S01]  /*1d90*/  LDG.E R10, desc[UR36][R10.64] ;  /* 0x000000240a0a7981 */ /* 0x000ea2000c1e1900 */
[----:B------:R-:W-:Y:S01]  /*1da0*/  ULDC.64 UR6, c[0x0][0x5c8] ;  /* 0x0001720000067ab9 */ /* 0x000fe20000000a00 */
[----:B------:R-:W-:-:S02]  /*1db0*/  IADD3.X R7, RZ, UR9, RZ, P2, !PT ;  /* 0x00000009ff077c10 */ /* 0x000fc400097fe4ff */
[----:B------:R-:W-:Y:S01]  /*1dc0*/  IADD3 R8, P1, R0, UR6, RZ ;  /* 0x0000000600087c10 */ /* 0x000fe2000ff3e0ff */
[----:B------:R-:W3:Y:S03]  /*1dd0*/  LDG.E R22, desc[UR36][R4.64] ;  /* 0x0000002404167981 */ /* 0x000ee6000c1e1900 */
[----:B------:R-:W-:Y:S01]  /*1de0*/  IADD3.X R9, RZ, UR7, RZ, P1, !PT ;  /* 0x00000007ff097c10 */ /* 0x000fe20008ffe4ff */
[----:B------:R-:W4:Y:S01]  /*1df0*/  LDG.E R19, desc[UR36][R6.64] ;  /* 0x0000002406137981 */ /* 0x000f22000c1e1900 */
[----:B------:R-:W-:Y:S01]  /*1e00*/  IADD3 R2, P0, R3, UR4, RZ ;  /* 0x0000000403027c10 */ /* 0x000fe2000ff1e0ff */
[----:B------:R-:W-:Y:S01]  /*1e10*/  ULDC.64 UR6, c[0x4][0x148] ;  /* 0x0100520000067ab9 */ /* 0x000fe20000000a00 */
[----:B------:R-:W-:Y:S01]  /*1e20*/  ULDC UR4, c[0x0][0x5d0] ;  /* 0x0001740000047ab9 */ /* 0x000fe20000000800 */
[----:B------:R-:W5:Y:S01]  /*1e30*/  LDG.E R25, desc[UR36][R8.64] ;  /* 0x0000002408197981 */ /* 0x000f62000c1e1900 */
[----:B------:R-:W-:-:S02]  /*1e40*/  IADD3.X R3, RZ, UR5, RZ, P0, !PT ;  /* 0x00000005ff037c10 */ /* 0x000fc400087fe4ff */
[----:B------:R-:W-:Y:S01]  /*1e50*/  ISETP.NE.U32.AND P0, PT, RZ, UR6, PT ;  /* 0x00000006ff007c0c */ /* 0x000fe2000bf05070 */
[----:B------:R-:W-:Y:S02]  /*1e60*/  BSSY B6, `(.L_x_6017) ;  /* 0x000001a000067945 */ /* 0x000fe40003800000 */
[----:B------:R4:W5:Y:S01]  /*1e70*/  LDG.E R26, desc[UR36][R2.64] ;  /* 0x00000024021a7981 */ /* 0x000962000c1e1900 */
[----:B------:R-:W-:Y:S02]  /*1e80*/  ISETP.NE.AND.EX P0, PT, RZ, UR7, PT, P0 ;  /* 0x00000007ff007c0c */ /* 0x000fe4000bf05300 */
[----:B--2---:R-:W-:Y:S01]  /*1e90*/  ISETP.EQ.AND P2, PT, R10, UR4, PT ;  /* 0x000000040a007c0c */ /* 0x004fe2000bf42270 */
[----:B------:R-:W-:Y:S02]  /*1ea0*/  ULDC.64 UR4, c[0x0][0x5a0] ;  /* 0x0001680000047ab9 */ /* 0x000fe40000000a00 */
[----:B------:R-:W-:Y:S02]  /*1eb0*/  IADD3 R16, P1, R17, UR4, RZ ;  /* 0x0000000411107c10 */ /* 0x000fe4000ff3e0ff */
[----:B---3--:R-:W-:-:S03]  /*1ec0*/  SHF.R.S32.HI R18, RZ, 0x1f, R22 ;  /* 0x0000001fff127819 */ /* 0x008fc60000011416 */
[----:B------:R-:W-:Y:S01]  /*1ed0*/  IMAD.X R17, RZ, RZ, UR5, P1 ;  /* 0x00000005ff117e24 */ /* 0x000fe200088e06ff */
[----:B----4-:R-:W-:-:S04]  /*1ee0*/  SHF.R.S32.HI R2, RZ, 0x1f, R19 ;  /* 0x0000001fff027819 */ /* 0x010fc80000011413 */
        /* <DEDUP_REMOVED lines=16> */
[----:B0----5:R-:W-:Y:S05]  /*1ff0*/  CALL.ABS.NOINC R14 ;  /* 0x000000000e007343 */ /* 0x021fea0003c00000 */
.L_x_6018:
[----:B------:R-:W-:Y:S05]  /*2000*/  BSYNC B6 ;  /* 0x0000000000067941 */ /* 0x000fea0003800000 */
.L_x_6017:
        /* <DEDUP_REMOVED lines=23> */
.L_x_6020:
[----:B------:R-:W-:Y:S05]  /*2180*/  BSYNC B6 ;  /* 0x0000000000067941 */ /* 0x000fea0003800000 */
.L_x_6019:
[----:B------:R-:W-:Y:S01]  /*2190*/  IADD3 R0, -R22, R19, RZ ;  /* 0x0000001316007210 */ /* 0x000fe20007ffe1ff */
[----:B------:R-:W-:Y:S01]  /*21a0*/  ULDC UR4, c[0x0][0x5d8] ;  /* 0x0001760000047ab9 */ /* 0x000fe20000000800 */
[----:B------:R-:W-:Y:S01]  /*21b0*/  ULDC.64 UR6, c[0x4][0x168] ;  /* 0x01005a0000067ab9 */ /* 0x000fe20000000a00 */
[----:B------:R-:W-:Y:S01]  /*21c0*/  BSSY B6, `(.L_x_6021) ;  /* 0x0000017000067945 */ /* 0x000fe20003800000 */
[C---:B------:R-:W-:Y:S01]  /*21d0*/  ISETP.GT.AND P0, PT, R0.reuse, UR4, PT ;  /* 0x0000000400007c0c */ /* 0x040fe2000bf04270 */
[----:B------:R-:W-:Y:S01]  /*21e0*/  ULDC UR4, c[0x0][0x5d0] ;  /* 0x0001740000047ab9 */ /* 0x000fe20000000800 */
[----:B------:R-:W-:Y:S02]  /*21f0*/  ISETP.NE.U32.AND P1, PT, RZ, UR6, PT ;  /* 0x00000006ff007c0c */ /* 0x000fe4000bf25070 */
[----:B------:R-:W-:Y:S02]  /*2200*/  ISETP.GE.AND P0, PT, R0, UR4, !P0 ;  /* 0x0000000400007c0c */ /* 0x000fe4000c706270 */
        /* <DEDUP_REMOVED lines=18> */
.L_x_6022:
[----:B------:R-:W-:Y:S05]  /*2330*/  BSYNC B6 ;  /* 0x0000000000067941 */ /* 0x000fea0003800000 */
.L_x_6021:
[----:B------:R-:W0:Y:S01]  /*2340*/  LDC.64 R6, c[0x0][0x5e0] ;  /* 0x00017800ff067b82 */ /* 0x000e220000000a00 */
[----:B------:R-:W-:Y:S02]  /*2350*/  SHF.R.S32.HI R3, RZ, 0x1f, R25 ;  /* 0x0000001fff037819 */ /* 0x000fe40000011419 */
[----:B------:R-:W-:-:S05]  /*2360*/  CS2R R26, SRZ ;  /* 0x00000000001a7805 */ /* 0x000fca000001ff00 */
        /* <DEDUP_REMOVED lines=10> */
[----:B------:R-:W-:Y:S01]  /*2410*/  BSSY B0, `(.L_x_6023) ;  /* 0x000003a000007945 */ /* 0x000fe20003800000 */
[----:B------:R-:W-:Y:S01]  /*2420*/  IMAD.IADD R3, R29, 0x1, R3 ;  /* 0x000000011d037824 */ /* 0x000fe200078e0203 */
[----:B------:R-:W-:Y:S02]  /*2430*/  MOV R29, R0 ;  /* 0x00000000001d7202 */ /* 0x000fe40000000f00 */
[----:B------:R-:W-:-:S07]  /*2440*/  CS2R R26, SRZ ;  /* 0x00000000001a7805 */ /* 0x000fce000001ff00 */
.L_x_6027:
[----:B0-----:R-:W-:-:S06]  /*2450*/  IMAD.WIDE R20, R29, 0x8, R14 ;  /* 0x000000081d147825 */ /* 0x001fcc00078e020e */
[----:B------:R-:W2:Y:S01]  /*2460*/  LDG.E.64 R20, desc[UR36][R20.64] ;  /* 0x0000002414147981 */ /* 0x000ea2000c1e1b00 */
[----:B------:R-:W-:Y:S01]  /*2470*/  BSSY B1, `(.L_x_6024) ;  /* 0x000001e000017945 */ /* 0x000fe20003800000 */
[----:B------:R-:W-:Y:S02]  /*2480*/  SHF.R.S32.HI R30, RZ, 0x1f, R29 ;  /* 0x0000001fff1e7819 */ /* 0x000fe4000001141d */
[----:B--2---:R-:W-:-:S04]  /*2490*/  LOP3.LUT R0, R3, R21, RZ, 0xfc, !PT ;  /* 0x0000001503007212 */ /* 0x004fc800078efcff */
[----:B------:R-:W-:-:S13]  /*24a0*/  ISETP.NE.U32.AND P0, PT, R0, RZ, PT ;  /* 0x000000ff0000720c */ /* 0x000fda0003f05070 */
[----:B------:R-:W-:Y:S05]  /*24b0*/  @!P0 BRA `(.L_x_6025) ;  /* 0x0000000000188947 */ /* 0x000fea0003800000 */
[----:B------:R-:W-:Y:S02]  /*24c0*/  MOV R12, R28 ;  /* 0x0000001c000c7202 */ /* 0x000fe40000000f00 */
[----:B------:R-:W-:Y:S02]  /*24d0*/  MOV R4, R20 ;  /* 0x0000001400047202 */ /* 0x000fe40000000f00 */
[----:B------:R-:W-:Y:S02]  /*24e0*/  MOV R5, R21 ;  /* 0x0000001500057202 */ /* 0x000fe40000000f00 */
[----:B------:R-:W-:-:S07]  /*24f0*/  MOV R0, 0x2510 ;  /* 0x0000251000007802 */ /* 0x000fce0000000f00 */
[----:B------:R-:W-:Y:S05]  /*2500*/  CALL.REL.NOINC `($__internal_15_$__cuda_sm20_div_s64) ;  /* 0x00000030002c7944 */ /* 0x000fea0003c00000 */
[----:B------:R-:W-:Y:S05]  /*2510*/  BRA `(.L_x_6026) ;  /* 0x00000000004c7947 */ /* 0x000fea0003800000 */
.L_x_6025:
[----:B------:R-:W0:Y:S01]  /*2520*/  I2F.U32.RP R0, R20 ;  /* 0x0000001400007306 */ /* 0x000e220000209000 */
[----:B------:R-:W-:Y:S01]  /*2530*/  IMAD.MOV R7, RZ, RZ, -R20 ;  /* 0x000000ffff077224 */ /* 0x000fe200078e0a14 */
[----:B------:R-:W-:-:S06]  /*2540*/  ISETP.NE.U32.AND P2, PT, R20, RZ, PT ;  /* 0x000000ff1400720c */ /* 0x000fcc0003f45070 */
        /* <DEDUP_REMOVED lines=10> */
[----:B------:R-:W-:Y:S02]  /*25f0*/  @P0 IADD3 R5, -R20, R5, RZ ;  /* 0x0000000514050210 */ /* 0x000fe40007ffe1ff */
[----:B------:R-:W-:Y:S02]  /*2600*/  @P0 IADD3 R4, R4, 0x1, RZ ;  /* 0x0000000104040810 */ /* 0x000fe40007ffe0ff */
[----:B------:R-:W-:Y:S01]  /*2610*/  ISETP.GE.U32.AND P1, PT, R5, R20, PT ;  /* 0x000000140500720c */ /* 0x000fe20003f26070 */
[----:B------:R-:W-:-:S12]  /*2620*/  IMAD.MOV.U32 R5, RZ, RZ, RZ ;  /* 0x000000ffff057224 */ /* 0x000fd800078e00ff */
[----:B------:R-:W-:Y:S02]  /*2630*/  @P1 IADD3 R4, R4, 0x1, RZ ;  /* 0x0000000104041810 */ /* 0x000fe40007ffe0ff */
[----:B------:R-:W-:-:S07]  /*2640*/  @!P2 LOP3.LUT R4, RZ, R20, RZ, 0x33, !PT ;  /* 0x00000014ff04a212 */ /* 0x000fce00078e33ff */
.L_x_6026:
[----:B------:R-:W-:Y:S05]  /*2650*/  BSYNC B1 ;  /* 0x0000000000017941 */ /* 0x000fea0003800000 */
.L_x_6024:
[----:B------:R-:W-:Y:S02]  /*2660*/  ULDC.64 UR4, c[0x0][0x5f8] ;  /* 0x00017e0000047ab9 */ /* 0x000fe40000000a00 */
[----:B------:R-:W-:-:S04]  /*2670*/  LEA R6, P0, R29, UR4, 0x3 ;  /* 0x000000041d067c11 */ /* 0x000fc8000f8018ff */
[----:B------:R-:W-:-:S06]  /*2680*/  LEA.HI.X R7, R29, UR5, R30, 0x3, P0 ;  /* 0x000000051d077c11 */ /* 0x000fcc00080f1c1e */
[----:B------:R-:W2:Y:S01]  /*2690*/  LDG.E.64 R6, desc[UR36][R6.64] ;  /* 0x0000002406067981 */ /* 0x000ea2000c1e1b00 */
[----:B------:R-:W-:Y:S02]  /*26a0*/  IADD3 R13, P0, RZ, -R4, RZ ;  /* 0x80000004ff0d7210 */ /* 0x000fe40007f1e0ff */
[----:B------:R-:W-:Y:S01]  /*26b0*/  MOV R8, R28 ;  /* 0x0000001c00087202 */ /* 0x000fe20000000f00 */
[----:B------:R-:W-:Y:S01]  /*26c0*/  IMAD.MOV.U32 R28, RZ, RZ, R4 ;  /* 0x000000ffff1c7224 */ /* 0x000fe200078e0004 */
[----:B------:R-:W-:Y:S02]  /*26d0*/  IADD3.X R11, RZ, ~R5, RZ, P0, !PT ;  /* 0x80000005ff0b7210 */ /* 0x000fe400007fe4ff */
[----:B------:R-:W-:Y:S02]  /*26e0*/  MOV R9, R3 ;  /* 0x0000000300097202 */ /* 0x000fe40000000f00 */
[----:B------:R-:W-:Y:S01]  /*26f0*/  IADD3 R29, R29, -0x1, RZ ;  /* 0xffffffff1d1d7810 */ /* 0x000fe20007ffe0ff */
[----:B------:R-:W-:-:S02]  /*2700*/  IMAD R11, R11, R20, RZ ;  /* 0x000000140b0b7224 */ /* 0x000fc400078e02ff */
[----:B------:R-:W-:Y:S01]  /*2710*/  IMAD.WIDE.U32 R8, R20, R13, R8 ;  /* 0x0000000d14087225 */ /* 0x000fe200078e0008 */
[----:B------:R-:W-:-:S03]  /*2720*/  ISETP.GT.AND P0, PT, R29, -0x1, PT ;  /* 0xffffffff1d00780c */ /* 0x000fc60003f04270 */
        /* <DEDUP_REMOVED lines=9> */
.L_x_6023:
[-C--:B------:R-:W-:Y:S01]  /*27c0*/  IADD3 R3, P0, R22, R26.reuse, RZ ;  /* 0x0000001a16037210 */ /* 0x080fe20007f1e0ff */
[----:B------:R-:W-:Y:S01]  /*27d0*/  BSSY B7, `(.L_x_6028) ;  /* 0x000002f000077945 */ /* 0x000fe20003800000 */
[----:B------:R-:W-:Y:S02]  /*27e0*/  IADD3 R5, P1, R19, R26, RZ ;  /* 0x0000001a13057210 */ /* 0x000fe40007f3e0ff */
[----:B------:R-:W-:Y:S02]  /*27f0*/  IADD3 R0, P2, R3, 0x1, RZ ;  /* 0x0000000103007810 */ /* 0x000fe40007f5e0ff */
[----:B------:R-:W-:Y:S02]  /*2800*/  IADD3.X R4, R18, R27, RZ, P0, !PT ;  /* 0x0000001b12047210 */ /* 0x000fe400007fe4ff */
[----:B------:R-:W-:Y:S02]  /*2810*/  ISETP.GE.U32.AND P0, PT, R0, R5, PT ;  /* 0x000000050000720c */ /* 0x000fe40003f06070 */
[----:B------:R-:W-:-:S02]  /*2820*/  IADD3.X R2, R2, R27, RZ, P1, !PT ;  /* 0x0000001b02027210 */ /* 0x000fc40000ffe4ff */
[----:B------:R-:W-:-:S04]  /*2830*/  IADD3.X R0, RZ, R4, RZ, P2, !PT ;  /* 0x00000004ff007210 */ /* 0x000fc800017fe4ff */
        /* <DEDUP_REMOVED lines=10> */
.L_x_6032:
        /* <DEDUP_REMOVED lines=24> */
.L_x_6031:
[----:B------:R-:W-:Y:S05]  /*2a60*/  BSYNC B6 ;  /* 0x0000000000067941 */ /* 0x000fea0003800000 */
.L_x_6030:
[----:B------:R-:W-:-:S04]  /*2a70*/  IADD3 R18, P0, R18, 0x4, RZ ;  /* 0x0000000412127810 */ /* 0x000fc80007f1e0ff */
[----:B------:R-:W-:Y:S02]  /*2a80*/  IADD3.X R19, RZ, R19, RZ, P0, !PT ;  /* 0x00000013ff137210 */ /* 0x000fe400007fe4ff */
[----:B------:R-:W-:-:S04]  /*2a90*/  ISETP.GE.U32.AND P0, PT, R18, R22, PT ;  /* 0x000000161200720c */ /* 0x000fc80003f06070 */
[----:B------:R-:W-:-:S13]  /*2aa0*/  ISETP.GE.U32.AND.EX P0, PT, R19, R26, PT, P0 ;  /* 0x0000001a1300720c */ /* 0x000fda0003f06100 */
[----:B------:R-:W-:Y:S05]  /*2ab0*/  @!P0 BRA `(.L_x_6032) ;  /* 0xfffffffc00888947 */ /* 0x000fea000383ffff */
.L_x_6029:
[----:B------:R-:W-:Y:S05]  /*2ac0*/  BSYNC B7 ;  /* 0x0000000000077941 */ /* 0x000fea0003800000 */
.L_x_6028:
[----:B------:R0:W-:Y:S01]  /*2ad0*/  STG.E desc[UR36][R16.64], RZ ;  /* 0x000000ff10007986 */ /* 0x0001e2000c101924 */
[----:B------:R-:W-:-:S05]  /*2ae0*/  LEA R9, R24, R23, 0x8 ;  /* 0x0000001718097211 */ /* 0x000fca00078e40ff */
[----:B------:R-:W-:-:S07]  /*2af0*/  VIADD R9, R9, 0x80 ;  /* 0x0000008009097836 */ /* 0x000fce0000000000 */
.L_x_6015:
[----:B------:R-:W-:Y:S05]  /*2b00*/  BSYNC B8 ;  /* 0x0000000000087941 */ /* 0x000fea0003800000 */
.L_x_6014:
[----:B------:R-:W-:Y:S02]  /*2b10*/  ULDC UR4, c[0x0][0x210] ;  /* 0x0000840000047ab9 */ /* 0x000fe40000000800 */
[----:B------:R-:W-:-:S13]  /*2b20*/  ISETP.GE.AND P0, PT, R9, UR4, PT ;  /* 0x0000000409007c0c */ /* 0x000fda000bf06270 */
[----:B------:R-:W-:Y:S05]  /*2b30*/  @P0 EXIT ;  /* 0x000000000000094d */ /* 0x000fea0003800000 */
[----:B------:R-:W1:Y:S01]  /*2b40*/  LDC R10, c[0x0][0x218] ;  /* 0x00008600ff0a7b82 */ /* 0x000e620000000800 */
[----:B0-----:R-:W-:Y:S01]  /*2b50*/  HFMA2.MMA R17, -RZ, RZ, 0, 0 ;  /* 0x00000000ff117435 */ /* 0x001fe200000001ff */
[----:B------:R-:W-:Y:S02]  /*2b60*/  MOV R0, RZ ;  /* 0x000000ff00007202 */ /* 0x000fe40000000f00 */
[----:B------:R-:W-:Y:S02]  /*2b70*/  CS2R R4, SRZ ;  /* 0x0000000000047805 */ /* 0x000fe4000001ff00 */
[----:B------:R-:W-:Y:S02]  /*2b80*/  CS2R R2, SRZ ;  /* 0x0000000000027805 */ /* 0x000fe4000001ff00 */
[----:B-1----:R-:W-:-:S13]  /*2b90*/  ISETP.NE.AND P0, PT, R10, RZ, PT ;  /* 0x000000ff0a00720c */ /* 0x002fda0003f05270 */
        /* <DEDUP_REMOVED lines=449> */
.L_x_6033:
[----:B------:R-:W-:Y:S01]  /*47b0*/  ULDC.64 UR4, c[0x0][0x5a8] ;  /* 0x00016a0000047ab9 */ /* 0x000fe20000000a00 */
[----:B------:R-:W-:Y:S01]  /*47c0*/  ULDC.64 UR6, c[0x0][0x5b8] ;  /* 0x00016e0000067ab9 */ /* 0x000fe20000000a00 */
[----:B------:R-:W-:Y:S01]  /*47d0*/  IADD3 R12, P0, R4, UR4, RZ ;  /* 0x00000004040c7c10 */ /* 0x000fe2000ff1e0ff */
[----:B------:R-:W-:Y:S01]  /*47e0*/  ULDC.64 UR8, c[0x0][0x5c0] ;  /* 0x0001700000087ab9 */ /* 0x000fe20000000a00 */
[----:B------:R-:W-:Y:S02]  /*47f0*/  IADD3 R6, P1, R2, UR6, RZ ;  /* 0x0000000602067c10 */ /* 0x000fe4000ff3e0ff */
[----:B------:R-:W-:Y:S01]  /*4800*/  IADD3.X R13, RZ, UR5, RZ, P0, !PT ;  /* 0x00000005ff0d7c10 */ /* 0x000fe200087fe4ff */
[----:B------:R-:W-:Y:S01]  /*4810*/  ULDC.64 UR4, c[0x0][0x5b0] ;  /* 0x00016c0000047ab9 */ /* 0x000fe20000000a00 */
[----:B------:R-:W-:Y:S01]  /*4820*/  IADD3 R8, P2, R5, UR8, RZ ;  /* 0x0000000805087c10 */ /* 0x000fe2000ff5e0ff */
[----:B------:R-:W-:Y:S01]  /*4830*/  IMAD.X R7, RZ, RZ, UR7, P1 ;  /* 0x00000007ff077e24 */ /* 0x000fe200088e06ff */
[----:B------:R-:W-:Y:S01]  /*4840*/  ULDC.64 UR6, c[0x0][0x5c8] ;  /* 0x0001720000067ab9 */ /* 0x000fe20000000a00 */
[----:B------:R-:W2:Y:S01]  /*4850*/  LDG.E R12, desc[UR36][R12.64] ;  /* 0x000000240c0c7981 */ /* 0x000ea2000c1e1900 */
[----:B------:R-:W-:-:S02]  /*4860*/  IADD3.X R9, RZ, UR9, RZ, P2, !PT ;  /* 0x00000009ff097c10 */ /* 0x000fc400097fe4ff */
[----:B------:R-:W-:Y:S01]  /*4870*/  IADD3 R4, P0, R3, UR4, RZ ;  /* 0x0000000403047c10 */ /* 0x000fe2000ff1e0ff */
[----:B------:R-:W3:Y:S01]  /*4880*/  LDG.E R2, desc[UR36][R6.64] ;  /* 0x0000002406027981 */ /* 0x000ee2000c1e1900 */
[----:B------:R-:W-:Y:S01]  /*4890*/  IADD3 R10, P1, R0, UR6, RZ ;  /* 0x00000006000a7c10 */ /* 0x000fe2000ff3e0ff */
[----:B------:R-:W-:Y:S01]  /*48a0*/  ULDC UR4, c[0x0][0x5d0] ;  /* 0x0001740000047ab9 */ /* 0x000fe20000000800 */
[----:B------:R-:W-:Y:S01]  /*48b0*/  IADD3.X R5, RZ, UR5, RZ, P0, !PT ;  /* 0x00000005ff057c10 */ /* 0x000fe200087fe4ff */
[----:B------:R-:W4:Y:S01]  /*48c0*/  LDG.E R19, desc[UR36][R8.64] ;  /* 0x0000002408137981 */ /* 0x000f22000c1e1900 */
[----:B------:R-:W-:Y:S01]  /*48d0*/  IADD3.X R11, RZ, UR7, RZ, P1, !PT ;  /* 0x00000007ff0b7c10 */ /* 0x000fe20008ffe4ff */
[----:B------:R-:W-:Y:S02]  /*48e0*/  ULDC.64 UR6, c[0x4][0x148] ;  /* 0x0100520000067ab9 */ /* 0x000fe40000000a00 */
[----:B------:R0:W5:Y:S04]  /*48f0*/  LDG.E R24, desc[UR36][R4.64] ;  /* 0x0000002404187981 */ /* 0x000168000c1e1900 */
[----:B------:R0:W5:Y:S01]  /*4900*/  LDG.E R23, desc[UR36][R10.64] ;  /* 0x000000240a177981 */ /* 0x000162000c1e1900 */
[----:B------:R-:W-:-:S04]  /*4910*/  ISETP.NE.U32.AND P0, PT, RZ, UR6, PT ;  /* 0x00000006ff007c0c */ /* 0x000fc8000bf05070 */
[----:B------:R-:W-:Y:S01]  /*4920*/  ISETP.NE.AND.EX P0, PT, RZ, UR7, PT, P0 ;  /* 0x00000007ff007c0c */ /* 0x000fe2000bf05300 */
[----:B------:R-:W-:Y:S01]  /*4930*/  BSSY B6, `(.L_x_6034) ;  /* 0x0000018000067945 */ /* 0x000fe20003800000 */
[----:B--2---:R-:W-:Y:S01]  /*4940*/  ISETP.EQ.AND P2, PT, R12, UR4, PT ;  /* 0x000000040c007c0c */ /* 0x004fe2000bf42270 */
[----:B------:R-:W-:Y:S02]  /*4950*/  ULDC.64 UR4, c[0x0][0x5a0] ;  /* 0x0001680000047ab9 */ /* 0x000fe40000000a00 */
[----:B------:R-:W-:-:S04]  /*4960*/  IADD3 R16, P1, R17, UR4, RZ ;  /* 0x0000000411107c10 */ /* 0x000fc8000ff3e0ff */
[----:B------:R-:W-:Y:S02]  /*4970*/  IADD3.X R17, RZ, UR5, RZ, P1, !PT ;  /* 0x00000005ff117c10 */ /* 0x000fe40008ffe4ff */
[----:B---3--:R-:W-:Y:S02]  /*4980*/  SHF.R.S32.HI R18, RZ, 0x1f, R2 ;  /* 0x0000001fff127819 */ /* 0x008fe40000011402 */
[----:B----4-:R-:W-:Y:S02]  /*4990*/  SHF.R.S32.HI R22, RZ, 0x1f, R19 ;  /* 0x0000001fff167819 */ /* 0x010fe40000011413 */
[----:B0-----:R-:W-:Y:S05]  /*49a0*/  @P0 BRA P2, `(.L_x_6035) ;  /* 0x0000000000400947 */ /* 0x001fea0001000000 */
        /* <DEDUP_REMOVED lines=9> */
[----:B------:R-:W-:Y:S01]  /*4a40*/  IMAD.U32 R6, RZ, RZ, UR4 ;  /* 0x00000004ff067e24 */ /* 0x000fe2000f8e00ff */
[----:B------:R-:W-:-:S02]  /*4a50*/  MOV R7, UR5 ;  /* 0x0000000500077c02 */ /* 0x000fc40008000f00 */
[----:B------:R-:W-:Y:S02]  /*4a60*/  MOV R10, UR6 ;  /* 0x00000006000a7c02 */ /* 0x000fe40008000f00 */
[----:B------:R-:W-:Y:S02]  /*4a70*/  MOV R11, UR7 ;  /* 0x00000007000b7c02 */ /* 0x000fe40008000f00 */
[----:B------:R-:W-:-:S07]  /*4a80*/  MOV R12, 0x1 ;  /* 0x00000001000c7802 */ /* 0x000fce0000000f00 */
[----:B------:R-:W-:-:S07]  /*4a90*/  LEPC R20, `(.L_x_6035) ;  /* 0x000000001014794e */ /* 0x000fce0000000000 */
[----:B0----5:R-:W-:Y:S05]  /*4aa0*/  CALL.ABS.NOINC R14 ;  /* 0x000000000e007343 */ /* 0x021fea0003c00000 */
.L_x_6035:
[----:B------:R-:W-:Y:S05]  /*4ab0*/  BSYNC B6 ;  /* 0x0000000000067941 */ /* 0x000fea0003800000 */
.L_x_6034:
        /* <DEDUP_REMOVED lines=14> */
[----:B------:R-:W-:Y:S01]  /*4ba0*/  HFMA2.MMA R8, -RZ, RZ, 0, 2.6226043701171875e-06 ;  /* 0x0000002cff087435 */ /* 0x000fe200000001ff */
[----:B------:R-:W-:Y:S01]  /*4bb0*/  MOV R6, UR4 ;  /* 0x0000000400067c02 */ /* 0x000fe20008000f00 */
[----:B------:R-:W-:Y:S01]  /*4bc0*/  IMAD.MOV.U32 R12, RZ, RZ, 0x1 ;  /* 0x00000001ff0c7424 */ /* 0x000fe200078e00ff */
[----:B------:R-:W-:-:S02]  /*4bd0*/  MOV R7, UR5 ;  /* 0x0000000500077c02 */ /* 0x000fc40008000f00 */
[----:B------:R-:W-:Y:S02]  /*4be0*/  MOV R10, UR6 ;  /* 0x00000006000a7c02 */ /* 0x000fe40008000f00 */
[----:B------:R-:W-:Y:S02]  /*4bf0*/  MOV R11, UR7 ;  /* 0x00000007000b7c02 */ /* 0x000fe40008000f00 */
[----:B------:R-:W-:-:S07]  /*4c00*/  MOV R13, RZ ;  /* 0x000000ff000d7202 */ /* 0x000fce0000000f00 */
[----:B------:R-:W-:-:S07]  /*4c10*/  LEPC R20, `(.L_x_6037) ;  /* 0x000000001014794e */ /* 0x000fce0000000000 */
[----:B0-----:R-:W-:Y:S05]  /*4c20*/  CALL.ABS.NOINC R14 ;  /* 0x000000000e007343 */ /* 0x001fea0003c00000 */
.L_x_6037:
[----:B------:R-:W-:Y:S05]  /*4c30*/  BSYNC B6 ;  /* 0x0000000000067941 */ /* 0x000fea0003800000 */
.L_x_6036:
        /* <DEDUP_REMOVED lines=26> */
.L_x_6039:
[----:B------:R-:W-:Y:S05]  /*4de0*/  BSYNC B6 ;  /* 0x0000000000067941 */ /* 0x000fea0003800000 */
.L_x_6038:
[----:B------:R-:W0:Y:S01]  /*4df0*/  LDC.64 R4, c[0x0][0x5e0] ;  /* 0x00017800ff047b82 */ /* 0x000e220000000a00 */
[----:B------:R-:W-:Y:S01]  /*4e00*/  SHF.R.S32.HI R3, RZ, 0x1f, R23 ;  /* 0x0000001fff037819 */ /* 0x000fe20000011417 */
[----:B------:R-:W-:Y:S01]  /*4e10*/  IMAD.MOV.U32 R15, RZ, RZ, RZ ;  /* 0x000000ffff0f7224 */ /* 0x000fe200078e00ff */
[----:B------:R-:W-:-:S05]  /*4e20*/  MOV R20, RZ ;  /* 0x000000ff00147202 */ /* 0x000fca0000000f00 */
        /* <DEDUP_REMOVED lines=10> */
[----:B------:R-:W-:Y:S01]  /*4ed0*/  HFMA2.MMA R20, -RZ, RZ, 0, 0 ;  /* 0x00000000ff147435 */ /* 0x000fe200000001ff */
[----:B------:R-:W-:Y:S01]  /*4ee0*/  BSSY B0, `(.L_x_6040) ;  /* 0x000003a000007945 */ /* 0x000fe20003800000 */
[----:B------:R-:W-:Y:S02]  /*4ef0*/  IADD3 R3, R25, R3, RZ ;  /* 0x0000000319037210 */ /* 0x000fe40007ffe0ff */
[----:B------:R-:W-:-:S07]  /*4f00*/  MOV R15, RZ ;  /* 0x000000ff000f7202 */ /* 0x000fce0000000f00 */
.L_x_6044:
        /* <DEDUP_REMOVED lines=13> */
.L_x_6042:
[----:B------:R-:W0:Y:S01]  /*4fe0*/  I2F.U32.RP R0, R28 ;  /* 0x0000001c00007306 */ /* 0x000e220000209000 */
[----:B------:R-:W-:Y:S02]  /*4ff0*/  IADD3 R7, RZ, -R28, RZ ;  /* 0x8000001cff077210 */ /* 0x000fe40007ffe0ff */
[----:B------:R-:W-:-:S05]  /*5000*/  ISETP.NE.U32.AND P2, PT, R28, RZ, PT ;  /* 0x000000ff1c00720c */ /* 0x000fca0003f45070 */
[----:B0-----:R-:W0:Y:S02]  /*5010*/  MUFU.RCP R0, R0 ;  /* 0x0000000000007308 */ /* 0x001e240000001000 */
[----:B0-----:R-:W-:-:S06]  /*5020*/  VIADD R4, R0, 0xffffffe ;  /* 0x0ffffffe00047836 */ /* 0x001fcc0000000000 */
        /* <DEDUP_REMOVED lines=14> */
.L_x_6043:
[----:B------:R-:W-:Y:S05]  /*5110*/  BSYNC B1 ;  /* 0x0000000000017941 */ /* 0x000fea0003800000 */
.L_x_6041:
[----:B------:R-:W-:Y:S02]  /*5120*/  ULDC.64 UR4, c[0x0][0x5f8] ;  /* 0x00017e0000047ab9 */ /* 0x000fe40000000a00 */
[----:B------:R-:W-:-:S04]  /*5130*/  LEA R6, P0, R21, UR4, 0x3 ;  /* 0x0000000415067c11 */ /* 0x000fc8000f8018ff */
[----:B------:R-:W-:-:S06]  /*5140*/  LEA.HI.X R7, R21, UR5, R14, 0x3, P0 ;  /* 0x0000000515077c11 */ /* 0x000fcc00080f1c0e */
[----:B------:R-:W2:Y:S01]  /*5150*/  LDG.E.64 R6, desc[UR36][R6.64] ;  /* 0x0000002406067981 */ /* 0x000ea2000c1e1b00 */
[----:B------:R-:W-:Y:S02]  /*5160*/  IADD3 R13, P0, RZ, -R4, RZ ;  /* 0x80000004ff0d7210 */ /* 0x000fe40007f1e0ff */
[----:B------:R-:W-:Y:S02]  /*5170*/  MOV R25, R3 ;  /* 0x0000000300197202 */ /* 0x000fe40000000f00 */
[----:B------:R-:W-:Y:S02]  /*5180*/  IADD3.X R11, RZ, ~R5, RZ, P0, !PT ;  /* 0x80000005ff0b7210 */ /* 0x000fe400007fe4ff */
[----:B------:R-:W-:Y:S01]  /*5190*/  IADD3 R21, R21, -0x1, RZ ;  /* 0xffffffff15157810 */ /* 0x000fe20007ffe0ff */
[----:B------:R-:W-:Y:S01]  /*51a0*/  IMAD.WIDE.U32 R8, R28, R13, R24 ;  /* 0x0000000d1c087225 */ /* 0x000fe200078e0018 */
[----:B------:R-:W-:Y:S02]  /*51b0*/  MOV R14, R20 ;  /* 0x00000014000e7202 */ /* 0x000fe40000000f00 */
[----:B------:R-:W-:Y:S01]  /*51c0*/  ISETP.GT.AND P0, PT, R21, -0x1, PT ;  /* 0xffffffff1500780c */ /* 0x000fe20003f04270 */
[----:B------:R-:W-:Y:S01]  /*51d0*/  IMAD R11, R11, R28, RZ ;  /* 0x0000001c0b0b7224 */ /* 0x000fe200078e02ff */
[----:B------:R-:W-:-:S03]  /*51e0*/  MOV R24, R4 ;  /* 0x0000000400187202 */ /* 0x000fc60000000f00 */
[----:B------:R-:W-:-:S05]  /*51f0*/  IMAD R3, R29, R13, R11 ;  /* 0x0000000d1d037224 */ /* 0x000fca00078e020b */
[----:B------:R-:W-:-:S05]  /*5200*/  IADD3 R3, R9, R3, RZ ;  /* 0x0000000309037210 */ /* 0x000fca0007ffe0ff */
[----:B--2---:R-:W-:Y:S02]  /*5210*/  IMAD R3, R3, R6, RZ ;  /* 0x0000000603037224 */ /* 0x004fe400078e02ff */
[----:B------:R-:W-:-:S04]  /*5220*/  IMAD.WIDE.U32 R10, R6, R8, R14 ;  /* 0x00000008060a7225 */ /* 0x000fc800078e000e */
[----:B------:R-:W-:Y:S01]  /*5230*/  IMAD R7, R7, R8, R3 ;  /* 0x0000000807077224 */ /* 0x000fe200078e0203 */
[----:B------:R-:W-:Y:S01]  /*5240*/  MOV R20, R10 ;  /* 0x0000000a00147202 */ /* 0x000fe20000000f00 */
[----:B------:R-:W-:-:S03]  /*5250*/  IMAD.MOV.U32 R3, RZ, RZ, R5 ;  /* 0x000000ffff037224 */ /* 0x000fc600078e0005 */
[----:B------:R-:W-:Y:S01]  /*5260*/  IADD3 R15, R11, R7, RZ ;  /* 0x000000070b0f7210 */ /* 0x000fe20007ffe0ff */
[----:B------:R-:W-:Y:S06]  /*5270*/  @P0 BRA `(.L_x_6044) ;  /* 0xfffffffc00240947 */ /* 0x000fec000383ffff */
[----:B------:R-:W-:Y:S05]  /*5280*/  BSYNC B0 ;  /* 0x0000000000007941 */ /* 0x000fea0003800000 */
.L_x_6040:
        /* <DEDUP_REMOVED lines=18> */
.L_x_6049:
        /* <DEDUP_REMOVED lines=15> */
[----:B------:R-:W-:Y:S01]  /*54a0*/  HFMA2.MMA R8, -RZ, RZ, 0, 2.6226043701171875e-06 ;  /* 0x0000002cff087435 */ /* 0x000fe200000001ff */
        /* <DEDUP_REMOVED lines=8> */
.L_x_6048:
[----:B------:R-:W-:Y:S05]  /*5530*/  BSYNC B6 ;  /* 0x0000000000067941 */ /* 0x000fea0003800000 */
.L_x_6047:
[----:B------:R-:W-:-:S04]  /*5540*/  IADD3 R18, P0, R18, 0x4, RZ ;  /* 0x0000000412127810 */ /* 0x000fc80007f1e0ff */
[----:B------:R-:W-:Y:S02]  /*5550*/  IADD3.X R19, RZ, R19, RZ, P0, !PT ;  /* 0x00000013ff137210 */ /* 0x000fe400007fe4ff */
[----:B------:R-:W-:-:S04]  /*5560*/  ISETP.GE.U32.AND P0, PT, R18, R23, PT ;  /* 0x000000171200720c */ /* 0x000fc80003f06070 */
[----:B------:R-:W-:-:S13]  /*5570*/  ISETP.GE.U32.AND.EX P0, PT, R19, R22, PT, P0 ;  /* 0x000000161300720c */ /* 0x000fda0003f06100 */
[----:B------:R-:W-:Y:S05]  /*5580*/  @!P0 BRA `(.L_x_6049) ;  /* 0xfffffffc00888947 */ /* 0x000fea000383ffff */
.L_x_6046:
[----:B------:R-:W-:Y:S05]  /*5590*/  BSYNC B7 ;  /* 0x0000000000077941 */ /* 0x000fea0003800000 */
.L_x_6045:
[----:B------:R-:W-:Y:S01]  /*55a0*/  STG.E desc[UR36][R16.64], RZ ;  /* 0x000000ff10007986 */ /* 0x000fe2000c101924 */
[----:B------:R-:W-:Y:S05]  /*55b0*/  EXIT ;  /* 0x000000000000794d */ /* 0x000fea0003800000 */
        .weak           $__internal_15_$__cuda_sm20_div_s64
        .type           $__internal_15_$__cuda_sm20_div_s64,@function
        .size           $__internal_15_$__cuda_sm20_div_s64,(.L_x_32195 - $__internal_15_$__cuda_sm20_div_s64)
$__internal_15_$__cuda_sm20_div_s64:
[-C--:B------:R-:W-:Y:S02]  /*55c0*/  IADD3 R9, P1, RZ, -R4.reuse, RZ ;  /* 0x80000004ff097210 */ /* 0x080fe40007f3e0ff */
[----:B------:R-:W-:Y:S02]  /*55d0*/  ISETP.GE.AND P0, PT, R5, RZ, PT ;  /* 0x000000ff0500720c */ /* 0x000fe40003f06270 */
[-C--:B------:R-:W-:Y:S02]  /*55e0*/  IADD3.X R6, RZ, ~R5.reuse, RZ, P1, !PT ;  /* 0x80000005ff067210 */ /* 0x080fe40000ffe4ff */
[----:B------:R-:W-:Y:S02]  /*55f0*/  SEL R8, R9, R4, !P0 ;  /* 0x0000000409087207 */ /* 0x000fe40004000000 */
[----:B------:R-:W-:Y:S02]  /*5600*/  SEL R9, R6, R5, !P0 ;  /* 0x0000000506097207 */ /* 0x000fe40004000000 */
[----:B------:R-:W-:-:S02]  /*5610*/  ISETP.GE.AND P3, PT, R3, RZ, PT ;  /* 0x000000ff0300720c */ /* 0x000fc40003f66270 */
[----:B------:R-:W0:Y:S01]  /*5620*/  I2F.U64.RP R6, R8 ;  /* 0x0000000800067312 */ /* 0x000e220000309000 */
[----:B------:R-:W-:-:S04]  /*5630*/  IADD3 R25, P4, RZ, -R12, RZ ;  /* 0x8000000cff197210 */ /* 0x000fc80007f9e0ff */
[----:B------:R-:W-:Y:S02]  /*5640*/  SEL R25, R25, R12, !P3 ;  /* 0x0000000c19197207 */ /* 0x000fe40005800000 */
[----:B------:R-:W-:-:S04]  /*5650*/  IADD3.X R12, RZ, ~R3, RZ, P4, !PT ;  /* 0x80000003ff0c7210 */ /* 0x000fc800027fe4ff */
[----:B------:R-:W-:Y:S01]  /*5660*/  SEL R13, R12, R3, !P3 ;  /* 0x000000030c0d7207 */ /* 0x000fe20005800000 */
[----:B0-----:R-:W0:Y:S02]  /*5670*/  MUFU.RCP R34, R6 ;  /* 0x0000000600227308 */ /* 0x001e240000001000 */
[----:B0-----:R-:W-:-:S06]  /*5680*/  IADD3 R34, R34, 0x1ffffffe, RZ ;  /* 0x1ffffffe22227810 */ /* 0x001fcc0007ffe0ff */
[----:B------:R-:W0:Y:S02]  /*5690*/  F2I.U64.TRUNC R34, R34 ;  /* 0x0000002200227311 */ /* 0x000e24000020d800 */
[----:B0-----:R-:W-:Y:S01]  /*56a0*/  IMAD.WIDE.U32 R10, R34, R8, RZ ;  /* 0x00000008220a7225 */ /* 0x001fe200078e00ff */
[----:B------:R-:W-:-:S03]  /*56b0*/  MOV R33, R34 ;  /* 0x0000002200217202 */ /* 0x000fc60000000f00 */
[----:B------:R-:W-:Y:S01]  /*56c0*/  IMAD R7, R34, R9, R11 ;  /* 0x0000000922077224 */ /* 0x000fe200078e020b */
[----:B------:R-:W-:-:S03]  /*56d0*/  IADD3 R11, P0, RZ, -R10, RZ ;  /* 0x8000000aff0b7210 */ /* 0x000fc60007f1e0ff */
        /* <DEDUP_REMOVED lines=12> */
[----:B------:R-:W-:-:S03]  /*57a0*/  IADD3 R6, P0, RZ, -R34, RZ ;  /* 0x80000022ff067210 */ /* 0x000fc60007f1e0ff */
[----:B------:R-:W-:Y:S02]  /*57b0*/  IMAD R10, R7, R8, R10 ;  /* 0x00000008070a7224 */ /* 0x000fe400078e020a */
[----:B------:R-:W-:-:S03]  /*57c0*/  IMAD.HI.U32 R32, R33, R6, RZ ;  /* 0x0000000621207227 */ /* 0x000fc600078e00ff */
[----:B------:R-:W-:-:S05]  /*57d0*/  IADD3.X R10, RZ, ~R10, RZ, P0, !PT ;  /* 0x8000000aff0a7210 */ /* 0x000fca00007fe4ff */
[----:B------:R-:W-:-:S04]  /*57e0*/  IMAD.WIDE.U32 R32, P0, R33, R10, R32 ;  /* 0x0000000a21207225 */ /* 0x000fc80007800020 */
[C---:B------:R-:W-:Y:S02]  /*57f0*/  IMAD R11, R7.reuse, R10, RZ ;  /* 0x0000000a070b7224 */ /* 0x040fe400078e02ff */
[----:B------:R-:W-:Y:S01]  /*5800*/  IMAD.HI.U32 R6, P1, R7, R6, R32 ;  /* 0x0000000607067227 */ /* 0x000fe20007820020 */
[----:B------:R-:W-:-:S03]  /*5810*/  HFMA2.MMA R33, -RZ, RZ, 0, 0 ;  /* 0x00000000ff217435 */ /* 0x000fc600000001ff */
[----:B------:R-:W-:Y:S01]  /*5820*/  IMAD.HI.U32 R10, R7, R10, RZ ;  /* 0x0000000a070a7227 */ /* 0x000fe200078e00ff */
[----:B------:R-:W-:-:S04]  /*5830*/  IADD3 R6, P2, R11, R6, RZ ;  /* 0x000000060b067210 */ /* 0x000fc80007f5e0ff */
[----:B------:R-:W-:Y:S01]  /*5840*/  IADD3.X R10, R10, R7, RZ, P0, !PT ;  /* 0x000000070a0a7210 */ /* 0x000fe200007fe4ff */
[----:B------:R-:W-:-:S03]  /*5850*/  IMAD.HI.U32 R32, R6, R25, RZ ;  /* 0x0000001906207227 */ /* 0x000fc600078e00ff */
[----:B------:R-:W-:Y:S01]  /*5860*/  IADD3.X R10, RZ, RZ, R10, P2, P1 ;  /* 0x000000ffff0a7210 */ /* 0x000fe200017e240a */
[----:B------:R-:W-:-:S04]  /*5870*/  IMAD.WIDE.U32 R32, R6, R13, R32 ;  /* 0x0000000d06207225 */ /* 0x000fc800078e0020 */
[C---:B------:R-:W-:Y:S02]  /*5880*/  IMAD R6, R10.reuse, R13, RZ ;  /* 0x0000000d0a067224 */ /* 0x040fe400078e02ff */
[----:B------:R-:W-:-:S04]  /*5890*/  IMAD.HI.U32 R11, P0, R10, R25, R32 ;  /* 0x000000190a0b7227 */ /* 0x000fc80007800020 */
[----:B------:R-:W-:Y:S01]  /*58a0*/  IMAD.HI.U32 R7, R10, R13, RZ ;  /* 0x0000000d0a077227 */ /* 0x000fe200078e00ff */
[----:B------:R-:W-:-:S04]  /*58b0*/  IADD3 R6, P1, R6, R11, RZ ;  /* 0x0000000b06067210 */ /* 0x000fc80007f3e0ff */
[----:B------:R-:W-:Y:S01]  /*58c0*/  IADD3.X R7, R7, RZ, RZ, P0, !PT ;  /* 0x000000ff07077210 */ /* 0x000fe200007fe4ff */
[C---:B------:R-:W-:Y:S01]  /*58d0*/  IMAD.WIDE.U32 R32, R6.reuse, R8, RZ ;  /* 0x0000000806207225 */ /* 0x040fe200078e00ff */
[C---:B------:R-:W-:Y:S02]  /*58e0*/  IADD3 R11, P2, R6.reuse, 0x1, RZ ;  /* 0x00000001060b7810 */ /* 0x040fe40007f5e0ff */
[----:B------:R-:W-:Y:S01]  /*58f0*/  IADD3.X R7, RZ, R7, RZ, P1, !PT ;  /* 0x00000007ff077210 */ /* 0x000fe20000ffe4ff */
[----:B------:R-:W-:Y:S01]  /*5900*/  IMAD R10, R6, R9, R33 ;  /* 0x00000009060a7224 */ /* 0x000fe200078e0221 */
[----:B------:R-:W-:-:S03]  /*5910*/  IADD3 R25, P1, -R32, R25, RZ ;  /* 0x0000001920197210 */ /* 0x000fc60007f3e1ff */
[-C--:B------:R-:W-:Y:S01]  /*5920*/  IMAD R10, R7, R8.reuse, R10 ;  /* 0x00000008070a7224 */ /* 0x080fe200078e020a */
[----:B------:R-:W-:-:S03]  /*5930*/  ISETP.GE.U32.AND P0, PT, R25, R8, PT ;  /* 0x000000081900720c */ /* 0x000fc60003f06070 */
[----:B------:R-:W-:Y:S01]  /*5940*/  IMAD.X R13, R13, 0x1, ~R10, P1 ;  /* 0x000000010d0d7824 */ /* 0x000fe200008e0e0a */
[----:B------:R-:W-:-:S04]  /*5950*/  IADD3 R12, P1, R25, -R8, RZ ;  /* 0x80000008190c7210 */ /* 0x000fc80007f3e0ff */
[CC--:B------:R-:W-:Y:S02]  /*5960*/  ISETP.GE.U32.AND.EX P0, PT, R13.reuse, R9.reuse, PT, P0 ;  /* 0x000000090d00720c */ /* 0x0c0fe40003f06100 */
[----:B------:R-:W-:Y:S02]  /*5970*/  IADD3.X R10, R13, ~R9, RZ, P1, !PT ;  /* 0x800000090d0a7210 */ /* 0x000fe40000ffe4ff */
[----:B------:R-:W-:Y:S02]  /*5980*/  SEL R25, R12, R25, P0 ;  /* 0x000000190c197207 */ /* 0x000fe40000000000 */
[----:B------:R-:W-:Y:S02]  /*5990*/  IADD3.X R12, RZ, R7, RZ, P2, !PT ;  /* 0x00000007ff0c7210 */ /* 0x000fe400017fe4ff */
[----:B------:R-:W-:Y:S02]  /*59a0*/  SEL R11, R11, R6, P0 ;  /* 0x000000060b0b7207 */ /* 0x000fe40000000000 */
[----:B------:R-:W-:-:S02]  /*59b0*/  SEL R13, R10, R13, P0 ;  /* 0x0000000d0a0d7207 */ /* 0x000fc40000000000 */
[----:B------:R-:W-:Y:S02]  /*59c0*/  ISETP.GE.U32.AND P1, PT, R25, R8, PT ;  /* 0x000000081900720c */ /* 0x000fe40003f26070 */
[----:B------:R-:W-:Y:S02]  /*59d0*/  SEL R12, R12, R7, P0 ;  /* 0x000000070c0c7207 */ /* 0x000fe40000000000 */
[----:B------:R-:W-:Y:S02]  /*59e0*/  IADD3 R6, P2, R11, 0x1, RZ ;  /* 0x000000010b067810 */ /* 0x000fe40007f5e0ff */
[----:B------:R-:W-:Y:S02]  /*59f0*/  ISETP.GE.U32.AND.EX P0, PT, R13, R9, PT, P1 ;  /* 0x000000090d00720c */ /* 0x000fe40003f06110 */
[----:B------:R-:W-:Y:S02]  /*5a00*/  IADD3.X R7, RZ, R12, RZ, P2, !PT ;  /* 0x0000000cff077210 */ /* 0x000fe400017fe4ff */
[----:B------:R-:W-:-:S02]  /*5a10*/  SEL R6, R6, R11, P0 ;  /* 0x0000000b06067207 */ /* 0x000fc40000000000 */
[----:B------:R-:W-:Y:S02]  /*5a20*/  LOP3.LUT R8, R5, R3, RZ, 0x3c, !PT ;  /* 0x0000000305087212 */ /* 0x000fe400078e3cff */
[----:B------:R-:W-:Y:S02]  /*5a30*/  SEL R12, R7, R12, P0 ;  /* 0x0000000c070c7207 */ /* 0x000fe40000000000 */
[----:B------:R-:W-:Y:S02]  /*5a40*/  IADD3 R7, P2, RZ, -R6, RZ ;  /* 0x80000006ff077210 */ /* 0x000fe40007f5e0ff */
[----:B------:R-:W-:Y:S02]  /*5a50*/  ISETP.NE.U32.AND P0, PT, R4, RZ, PT ;  /* 0x000000ff0400720c */ /* 0x000fe40003f05070 */
[----:B------:R-:W-:Y:S02]  /*5a60*/  ISETP.GE.AND P1, PT, R8, RZ, PT ;  /* 0x000000ff0800720c */ /* 0x000fe40003f26270 */
[----:B------:R-:W-:-:S02]  /*5a70*/  ISETP.NE.AND.EX P0, PT, R5, RZ, PT, P0 ;  /* 0x000000ff0500720c */ /* 0x000fc40003f05300 */
[----:B------:R-:W-:Y:S02]  /*5a80*/  SEL R7, R7, R6, !P1 ;  /* 0x0000000607077207 */ /* 0x000fe40004800000 */
[----:B------:R-:W-:Y:S02]  /*5a90*/  IADD3.X R9, RZ, ~R12, RZ, P2, !PT ;  /* 0x8000000cff097210 */ /* 0x000fe400017fe4ff */
[----:B------:R-:W-:Y:S01]  /*5aa0*/  SEL R4, R7, 0xffffffff, P0 ;  /* 0xffffffff07047807 */ /* 0x000fe20000000000 */
[----:B------:R-:W-:Y:S01]  /*5ab0*/  HFMA2.MMA R7, -RZ, RZ, 0, 0 ;  /* 0x00000000ff077435 */ /* 0x000fe200000001ff */
[----:B------:R-:W-:Y:S02]  /*5ac0*/  MOV R6, R0 ;  /* 0x0000000000067202 */ /* 0x000fe40000000f00 */
[----:B------:R-:W-:-:S04]  /*5ad0*/  SEL R9, R9, R12, !P1 ;  /* 0x0000000c09097207 */ /* 0x000fc80004800000 */
[----:B------:R-:W-:Y:S01]  /*5ae0*/  SEL R5, R9, 0xffffffff, P0 ;  /* 0xffffffff09057807 */ /* 0x000fe20000000000 */
[----:B------:R-:W-:Y:S06]  /*5af0*/  RET.REL.NODEC R6 `(_ZN2at6native18elementwise_kernelILi128ELi2EZNS0_22gpu_kernel_impl_nocastIZZZNS0_67_GLOBAL__N__bb565c37_34_ValidateCompressedIndicesKernel_cu_33a4b88b42_validate_compressed_sparse_indices_kernelILNS3_8CDimNameE1ENS3_18CUDAKernelLauncherENS3_14EmptyVecKernelENS3_8DummyVecELm0EEEvRKNS_6TensorESB_lllENKUlvE1_clEvENKUlvE_clEvEUliiiiiE_EEvRNS_18TensorIteratorBaseERKT_EUliE_EEviT1_) ;  /* 0xffffffa406407950 */ /* 0x000fec0003c3ffff */
.L_x_6050:
        /* <DEDUP_REMOVED lines=16> */
.L_x_32195:


//--------------------- .text._ZN2at6native27unrolled_elementwise_kernelIZZZNS0_67_GLOBAL__N__bb565c37_34_ValidateCompressedIndicesKernel_cu_33a4b88b42_validate_compressed_sparse_indices_kernelILNS2_8CDimNameE1ENS2_18CUDAKernelLauncherENS2_14EmptyVecKernelENS2_8DummyVecELm0EEEvRKNS_6TensorESA_lllENKUlvE1_clEvENKUlvE_clEvEUliiiiiE_St5arrayIPcLm6EELi4E23TrivialOffsetCalculatorILi5EjESH_ILi1EjENS0_6memory15LoadWithoutCastENSK_16StoreWithoutCastEEEviT_T0_T2_T3_T4_T5_ --------------------------
	.section	.text._ZN2at6native27unrolled_elementwise_kernelIZZZNS0_67_GLOBAL__N__bb565c37_34_ValidateCompressedIndicesKernel_cu_33a4b88b42_validate_compressed_sparse_indices_kernelILNS2_8CDimNameE1ENS2_18CUDAKernelLauncherENS2_14EmptyVecKernelENS2_8DummyVecELm0EEEvRKNS_6TensorESA_lllENKUlvE1_clEvENKUlvE_clEvEUliiiiiE_St5arrayIPcLm6EELi4E23TrivialOffsetCalculatorILi5EjESH_ILi1EjENS0_6memory15LoadWithoutCastENSK_16StoreWithoutCastEEEviT_T0_T2_T3_T4_T5_,"ax",@progbits
	.align	128
        .global         _ZN2at6native27unrolled_elementwise_kernelIZZZNS0_67_GLOBAL__N__bb565c37_34_ValidateCompressedIndicesKernel_cu_33a4b88b42_validate_compressed_sparse_indices_kernelILNS2_8CDimNameE1ENS2_18CUDAKernelLauncherENS2_14EmptyVecKernelENS2_8DummyVecELm0EEEvRKNS_6TensorESA_lllENKUlvE1_clEvENKUlvE_clEvEUliiiiiE_St5arrayIPcLm6EELi4E23TrivialOffsetCalculatorILi5EjESH_ILi1EjENS0_6memory15LoadWithoutCastENSK_16StoreWithoutCastEEEviT_T0_T2_T3_T4_T5_
        .type           _ZN2at6native27unrolled_elementwise_kernelIZZZNS0_67_GLOBAL__N__bb565c37_34_ValidateCompressedIndicesKernel_cu_33a4b88b42_validate_compressed_sparse_indices_kernelILNS2_8CDimNameE1ENS2_18CUDAKernelLauncherENS2_14EmptyVecKernelENS2_8DummyVecELm0EEEvRKNS_6TensorESA_lllENKUlvE1_clEvENKUlvE_clEvEUliiiiiE_St5arrayIPcLm6EELi4E23TrivialOffsetCalculatorILi5EjESH_ILi1EjENS0_6memory15LoadWithoutCastENSK_16StoreWithoutCastEEEviT_T0_T2_T3_T4_T5_,@function
        .size           _ZN2at6native27unrolled_elementwise_kernelIZZZNS0_67_GLOBAL__N__bb565c37_34_ValidateCompressedIndicesKernel_cu_33a4b88b42_validate_compressed_sparse_indices_kernelILNS2_8CDimNameE1ENS2_18CUDAKernelLauncherENS2_14EmptyVecKernelENS2_8DummyVecELm0EEEvRKNS_6TensorESA_lllENKUlvE1_clEvENKUlvE_clEvEUliiiiiE_St5arrayIPcLm6EELi4E23TrivialOffsetCalculatorILi5EjESH_ILi1EjENS0_6memory15LoadWithoutCastENSK_16StoreWithoutCastEEEviT_T0_T2_T3_T4_T5_,(.L_x_32197 - _ZN2at6native27unrolled_elementwise_kernelIZZZNS0_67_GLOBAL__N__bb565c37_34_ValidateCompressedIndicesKernel_cu_33a4b88b42_validate_compressed_sparse_indices_kernelILNS2_8CDimNameE1ENS2_18CUDAKernelLauncherENS2_14EmptyVecKernelENS2_8DummyVecELm0EEEvRKNS_6TensorESA_lllENKUlvE1_clEvENKUlvE_clEvEUliiiiiE_St5arrayIPcLm6EELi4E23TrivialOffsetCalculatorILi5EjESH_ILi1EjENS0_6memory15LoadWithoutCastENSK_16StoreWithoutCastEEEviT_T0_T2_T3_T4_T5_)
        .other          _ZN2at6native27unrolled_elementwise_kernelIZZZNS0_67_GLOBAL__N__bb565c37_34_ValidateCompressedIndicesKernel_cu_33a4b88b42_validate_compressed_sparse_indices_kernelILNS2_8CDimNameE1ENS2_18CUDAKernelLauncherENS2_14EmptyVecKernelENS2_8DummyVecELm0EEEvRKNS_6TensorESA_lllENKUlvE1_clEvENKUlvE_clEvEUliiiiiE_St5arrayIPcLm6EELi4E23TrivialOffsetCalculatorILi5EjESH_ILi1EjENS0_6memory15LoadWithoutCastENSK_16StoreWithoutCastEEEviT_T0_T2_T3_T4_T5_,@"STO_CUDA_ENTRY STV_DEFAULT"
_ZN2at6native27unrolled_elementwise_kernelIZZZNS0_67_GLOBAL__N__bb565c37_34_ValidateCompressedIndicesKernel_cu_33a4b88b42_validate_compressed_sparse_indices_kernelILNS2_8CDimNameE1ENS2_18CUDAKernelLauncherENS2_14EmptyVecKernelENS2_8DummyVecELm0EEEvRKNS_6TensorESA_lllENKUlvE1_clEvENKUlvE_clEvEUliiiiiE_St5arrayIPcLm6EELi4E23TrivialOffsetCalculatorILi5EjESH_ILi1EjENS0_6memory15LoadWithoutCastENSK_16StoreWithoutCastEEEviT_T0_T2_T3_T4_T5_:
.text._ZN2at6native27unrolled_elementwise_kernelIZZZNS0_67_GLOBAL__N__bb565c37_34_ValidateCompressedIndicesKernel_cu_33a4b88b42_validate_compressed_sparse_indices_kernelILNS2_8CDimNameE1ENS2_18CUDAKernelLauncherENS2_14EmptyVecKernelENS2_8DummyVecELm0EEEvRKNS_6TensorESA_lllENKUlvE1_clEvENKUlvE_clEvEUliiiiiE_St5arrayIPcLm6EELi4E23TrivialOffsetCalculatorILi5EjESH_ILi1EjENS0_6memory15LoadWithoutCastENSK_16StoreWithoutCastEEEviT_T0_T2_T3_T4_T5_:
[----:B------:R-:W0:Y:S01]  /*0000*/  LDC R1, c[0x0][0x28] ;  /* 0x00000a00ff017b82 */ /* 0x000e220000000800 */
[----:B------:R-:W1:Y:S07]  /*0010*/  S2R R28, SR_CTAID.X ;  /* 0x00000000001c7919 */ /* 0x000e6e0000002500 */
[----:B------:R-:W1:Y:S01]  /*0020*/  LDC R3, c[0x0][0x210] ;  /* 0x00008400ff037b82 */ /* 0x000e620000000800 */
[----:B------:R-:W-:Y:S01]  /*0030*/  IMAD.MOV.U32 R0, RZ, RZ, RZ ;  /* 0x000000ffff007224 */ /* 0x000fe200078e00ff */
[----:B------:R-:W-:Y:S01]  /*0040*/  ULDC.64 UR36, c[0x0][0x208] ;  /* 0x0000820000247ab9 */ /* 0x000fe20000000a00 */
[----:B------:R-:W2:Y:S01]  /*0050*/  S2R R50, SR_TID.X ;  /* 0x0000000000327919 */ /* 0x000ea20000002100 */
[----:B------:R-:W-:-:S02]  /*0060*/  CS2R R16, SRZ ;  /* 0x0000000000107805 */ /* 0x000fc4000001ff00 */
[----:B------:R-:W-:Y:S01]  /*0070*/  CS2R R32, SRZ ;  /* 0x0000000000207805 */ /* 0x000fe2000001ff00 */
[----:B------:R-:W-:Y:S01]  /*0080*/  IMAD.MOV.U32 R31, RZ, RZ, RZ ;  /* 0x000000ffff1f7224 */ /* 0x000fe200078e00ff */
[----:B------:R-:W-:Y:S02]  /*0090*/  CS2R R44, SRZ ;  /* 0x00000000002c7805 */ /* 0x000fe4000001ff00 */
[----:B------:R-:W-:Y:S02]  /*00a0*/  CS2R R40, SRZ ;  /* 0x0000000000287805 */ /* 0x000fe4000001ff00 */
[----:B------:R-:W-:Y:S02]  /*00b0*/  CS2R R48, SRZ ;  /* 0x0000000000307805 */ /* 0x000fe4000001ff00 */
[----:B------:R-:W-:Y:S02]  /*00c0*/  CS2R R46, SRZ ;  /* 0x00000000002e7805 */ /* 0x000fe4000001ff00 */
[----:B------:R-:W-:Y:S01]  /*00d0*/  CS2R R34, SRZ ;  /* 0x0000000000227805 */ /* 0x000fe2000001ff00 */
[----:B------:R-:W-:Y:S01]  /*00e0*/  HFMA2.MMA R43, -RZ, RZ, 0, 0 ;  /* 0x00000000ff2b7435 */ /* 0x000fe200000001ff */
[----:B------:R-:W-:Y:S01]  /*00f0*/  IMAD.MOV.U32 R36, RZ, RZ, RZ ;  /* 0x000000ffff247224 */ /* 0x000fe200078e00ff */
[----:B------:R-:W-:Y:S01]  /*0100*/  ULDC.64 UR4, c[0x0][0x228] ;  /* 0x00008a0000047ab9 */ /* 0x000fe20000000a00 */
[----:B-1----:R-:W-:-:S02]  /*0110*/  IMAD R42, R28, -0x200, R3 ;  /* 0xfffffe001c2a7824 */ /* 0x002fc400078e0203 */
[----:B--2---:R-:W-:-:S03]  /*0120*/  IMAD.MOV.U32 R29, RZ, RZ, R50 ;  /* 0x000000ffff1d7224 */ /* 0x004fc600078e0032 */
[----:B------:R-:W-:-:S13]  /*0130*/  ISETP.GE.AND P1, PT, R50, R42, PT ;  /* 0x0000002a3200720c */ /* 0x000fda0003f26270 */
[----:B------:R-:W-:Y:S01]  /*0140*/  @!P1 VIADD R29, R50, 0x80 ;  /* 0x00000080321d9836 */ /* 0x000fe20000000000 */
[----:B------:R-:W1:Y:S01]  /*0150*/  @!P1 LDC.64 R10, c[0x0][0x260] ;  /* 0x00009800ff0a9b82 */ /* 0x000e620000000a00 */
[----:B------:R-:W-:-:S03]  /*0160*/  @!P1 LEA R23, R28, R50, 0x9 ;  /* 0x000000321c179211 */ /* 0x000fc600078e48ff */
[----:B------:R-:W-:-:S04]  /*0170*/  ISETP.GE.AND P0, PT, R29, R42, PT ;  /* 0x0000002a1d00720c */ /* 0x000fc80003f06270 */
[----:B------:R-:W2:Y:S08]  /*0180*/  @!P1 LDC.64 R12, c[0x0][0x268] ;  /* 0x00009a00ff0c9b82 */ /* 0x000eb00000000a00 */
[----:B------:R-:W3:Y:S01]  /*0190*/  @!P1 LDC.64 R14, c[0x0][0x270] ;  /* 0x00009c00ff0e9b82 */ /* 0x000ee20000000a00 */
[----:B------:R-:W-:Y:S01]  /*01a0*/  @!P0 IMAD R5, R28, 0x200, R29 ;  /* 0x000002001c058824 */ /* 0x000fe200078e021d */
[----:B------:R-:W-:-:S04]  /*01b0*/  @!P0 IADD3 R29, R29, 0x80, RZ ;  /* 0x000000801d1d8810 */ /* 0x000fc80007ffe0ff */
[----:B------:R-:W-:Y:S02]  /*01c0*/  ISETP.GE.AND P3, PT, R29, R42, PT ;  /* 0x0000002a1d00720c */ /* 0x000fe40003f66270 */
[----:B------:R-:W4:Y:S01]  /*01d0*/  @!P1 LDC.64 R18, c[0x0][0x278] ;  /* 0x00009e00ff129b82 */ /* 0x000f220000000a00 */
[----:B-1----:R-:W-:-:S05]  /*01e0*/  @!P1 IMAD.WIDE.U32 R10, R23, 0x4, R10 ;  /* 0x00000004170a9825 */ /* 0x002fca00078e000a */
[----:B------:R1:W5:Y:S02]  /*01f0*/  @!P1 LDG.E R0, desc[UR36][R10.64] ;  /* 0x000000240a009981 */ /* 0x000364000c1e1900 */
[----:B------:R-:W1:Y:S08]  /*0200*/  @!P1 LDC.64 R20, c[0x0][0x280] ;  /* 0x0000a000ff149b82 */ /* 0x000e700000000a00 */
[----:B------:R-:W0:Y:S01]  /*0210*/  @!P0 LDC.64 R8, c[0x0][0x260] ;  /* 0x00009800ff088b82 */ /* 0x000e220000000a00 */
[----:B------:R-:W-:-:S07]  /*0220*/  @!P3 IMAD R37, R28, 0x200, R29 ;  /* 0x000002001c25b824 */ /* 0x000fce00078e021d */
[----:B------:R-:W0:Y:S08]  /*0230*/  @!P0 LDC.64 R6, c[0x0][0x268] ;  /* 0x00009a00ff068b82 */ /* 0x000e300000000a00 */
[----:B------:R-:W0:Y:S01]  /*0240*/  @!P0 LDC.64 R2, c[0x0][0x270] ;  /* 0x00009c00ff028b82 */ /* 0x000e220000000a00 */
[----:B------:R-:W-:-:S07]  /*0250*/  @!P3 IADD3 R29, R29, 0x80, RZ ;  /* 0x000000801d1db810 */ /* 0x000fce0007ffe0ff */
[----:B------:R-:W0:Y:S01]  /*0260*/  @!P0 LDC.64 R24, c[0x0][0x278] ;  /* 0x00009e00ff188b82 */ /* 0x000e220000000a00 */
[----:B------:R-:W-:-:S07]  /*0270*/  ISETP.GE.AND P2, PT, R29, R42, PT ;  /* 0x0000002a1d00720c */ /* 0x000fce0003f46270 */
[----:B------:R-:W0:Y:S01]  /*0280*/  @!P0 LDC.64 R26, c[0x0][0x280] ;  /* 0x0000a000ff1a8b82 */ /* 0x000e220000000a00 */
[----:B--2---:R-:W-:-:S04]  /*0290*/  @!P1 IMAD.WIDE.U32 R12, R23, 0x4, R12 ;  /* 0x00000004170c9825 */ /* 0x004fc800078e000c */
[C---:B---3--:R-:W-:Y:S01]  /*02a0*/  @!P1 IMAD.WIDE.U32 R14, R23.reuse, 0x4, R14 ;  /* 0x00000004170e9825 */ /* 0x048fe200078e000e */
[----:B------:R-:W5:Y:S03]  /*02b0*/  @!P1 LDG.E R17, desc[UR36][R12.64] ;  /* 0x000000240c119981 */ /* 0x000f66000c1e1900 */
[C---:B----4-:R-:W-:Y:S01]  /*02c0*/  @!P1 IMAD.WIDE.U32 R18, R23.reuse, 0x4, R18 ;  /* 0x0000000417129825 */ /* 0x050fe200078e0012 */
[----:B------:R2:W5:Y:S03]  /*02d0*/  @!P1 LDG.E R32, desc[UR36][R14.64] ;  /* 0x000000240e209981 */ /* 0x000566000c1e1900 */
[----:B-1----:R-:W-:Y:S01]  /*02e0*/  @!P1 IMAD.WIDE.U32 R10, R23, 0x4, R20 ;  /* 0x00000004170a9825 */ /* 0x002fe200078e0014 */
[----:B------:R1:W5:Y:S01]  /*02f0*/  @!P1 LDG.E R31, desc[UR36][R18.64] ;  /* 0x00000024121f9981 */ /* 0x000362000c1e1900 */
[----:B------:R-:W3:Y:S02]  /*0300*/  @!P3 LDC.64 R22, c[0x0][0x268] ;  /* 0x00009a00ff16bb82 */ /* 0x000ee40000000a00 */
[C---:B0-----:R-:W-:Y:S01]  /*0310*/  @!P0 IMAD.WIDE.U32 R8, R5.reuse, 0x4, R8 ;  /* 0x0000000405088825 */ /* 0x041fe200078e0008 */
[----:B------:R-:W5:Y:S03]  /*0320*/  @!P1 LDG.E R16, desc[UR36][R10.64] ;  /* 0x000000240a109981 */ /* 0x000f66000c1e1900 */
[C---:B------:R-:W-:Y:S01]  /*0330*/  @!P0 IMAD.WIDE.U32 R6, R5.reuse, 0x4, R6 ;  /* 0x0000000405068825 */ /* 0x040fe200078e0006 */
[----:B------:R-:W5:Y:S01]  /*0340*/  @!P0 LDG.E R45, desc[UR36][R8.64] ;  /* 0x00000024082d8981 */ /* 0x000f62000c1e1900 */
[----:B--2---:R-:W0:Y:S02]  /*0350*/  @!P3 LDC.64 R14, c[0x0][0x260] ;  /* 0x00009800ff0ebb82 */ /* 0x004e240000000a00 */
[C---:B------:R-:W-:Y:S01]  /*0360*/  @!P0 IMAD.WIDE.U32 R38, R5.reuse, 0x4, R2 ;  /* 0x0000000405268825 */ /* 0x040fe200078e0002 */
[----:B------:R2:W5:Y:S03]  /*0370*/  @!P0 LDG.E R44, desc[UR36][R6.64] ;  /* 0x00000024062c8981 */ /* 0x000566000c1e1900 */
[C---:B------:R-:W-:Y:S01]  /*0380*/  @!P0 IMAD.WIDE.U32 R24, R5.reuse, 0x4, R24 ;  /* 0x0000000405188825 */ /* 0x040fe200078e0018 */
[----:B------:R-:W5:Y:S01]  /*0390*/  @!P0 LDG.E R34, desc[UR36][R38.64] ;  /* 0x0000002426228981 */ /* 0x000f62000c1e1900 */
[----:B------:R-:W4:Y:S02]  /*03a0*/  @!P2 LDC.64 R2, c[0x0][0x280] ;  /* 0x0000a000ff02ab82 */ /* 0x000f240000000a00 */
[----:B------:R-:W-:Y:S01]  /*03b0*/  @!P0 IMAD.WIDE.U32 R26, R5, 0x4, R26 ;  /* 0x00000004051a8825 */ /* 0x000fe200078e001a */
[----:B------:R-:W5:Y:S03]  /*03c0*/  @!P0 LDG.E R33, desc[UR36][R24.64] ;  /* 0x0000002418218981 */ /* 0x000f66000c1e1900 */
[----:B------:R-:W-:Y:S01]  /*03d0*/  @!P2 IMAD R29, R28, 0x200, R29 ;  /* 0x000002001c1da824 */ /* 0x000fe200078e021d */
[----:B------:R-:W5:Y:S01]  /*03e0*/  @!P0 LDG.E R41, desc[UR36][R26.64] ;  /* 0x000000241a298981 */ /* 0x000f62000c1e1900 */
[----:B------:R-:W3:Y:S08]  /*03f0*/  @!P3 LDC.64 R20, c[0x0][0x270] ;  /* 0x00009c00ff14bb82 */ /* 0x000ef00000000a00 */
[----:B-1----:R-:W1:Y:S08]  /*0400*/  @!P3 LDC.64 R18, c[0x0][0x278] ;  /* 0x00009e00ff12bb82 */ /* 0x002e700000000a00 */
[----:B------:R-:W1:Y:S08]  /*0410*/  @!P3 LDC.64 R12, c[0x0][0x280] ;  /* 0x0000a000ff0cbb82 */ /* 0x000e700000000a00 */
[----:B------:R-:W1:Y:S08]  /*0420*/  @!P2 LDC.64 R4, c[0x0][0x260] ;  /* 0x00009800ff04ab82 */ /* 0x000e700000000a00 */
[----:B--2---:R-:W2:Y:S08]  /*0430*/  @!P2 LDC.64 R6, c[0x0][0x268] ;  /* 0x00009a00ff06ab82 */ /* 0x004eb00000000a00 */
[----:B------:R-:W2:Y:S08]  /*0440*/  @!P2 LDC.64 R8, c[0x0][0x270] ;  /* 0x00009c00ff08ab82 */ /* 0x000eb00000000a00 */
[----:B------:R-:W2:Y:S01]  /*0450*/  @!P2 LDC.64 R10, c[0x0][0x278] ;  /* 0x00009e00ff0aab82 */ /* 0x000ea20000000a00 */
[----:B----4-:R-:W-:-:S04]  /*0460*/  @!P2 IMAD.WIDE.U32 R2, R29, 0x4, R2 ;  /* 0x000000041d02a825 */ /* 0x010fc800078e0002 */
[C---:B0-----:R-:W-:Y:S02]  /*0470*/  @!P3 IMAD.WIDE.U32 R14, R37.reuse, 0x4, R14 ;  /* 0x00000004250eb825 */ /* 0x041fe400078e000e */
[----:B------:R0:W4:Y:S02]  /*0480*/  @!P2 LDG.E R3, desc[UR36][R2.64] ;  /* 0x000000240203a981 */ /* 0x000124000c1e1900 */
[C---:B---3--:R-:W-:Y:S02]  /*0490*/  @!P3 IMAD.WIDE.U32 R22, R37.reuse, 0x4, R22 ;  /* 0x000000042516b825 */ /* 0x048fe400078e0016 */
[----:B------:R3:W5:Y:S02]  /*04a0*/  @!P3 LDG.E R47, desc[UR36][R14.64] ;  /* 0x000000240e2fb981 */ /* 0x000764000c1e1900 */
[C---:B------:R-:W-:Y:S01]  /*04b0*/  @!P3 IMAD.WIDE.U32 R20, R37.reuse, 0x4, R20 ;  /* 0x000000042514b825 */ /* 0x040fe200078e0014 */
[----:B------:R-:W-:Y:S01]  /*04c0*/  ISETP.LT.U32.AND P0, PT, RZ, UR4, PT ;  /* 0x00000004ff007c0c */ /* 0x000fe2000bf01070 */
[----:B------:R2:W5:Y:S02]  /*04d0*/  @!P3 LDG.E R46, desc[UR36][R22.64] ;  /* 0x00000024162eb981 */ /* 0x000564000c1e1900 */
[C---:B-1----:R-:W-:Y:S01]  /*04e0*/  @!P3 IMAD.WIDE.U32 R18, R37.reuse, 0x4, R18 ;  /* 0x000000042512b825 */ /* 0x042fe200078e0012 */
[----:B0-----:R-:W0:Y:S01]  /*04f0*/  LDC R2, c[0x0][0x230] ;  /* 0x00008c00ff027b82 */ /* 0x001e220000000800 */
[----:B------:R1:W5:Y:S02]  /*0500*/  @!P3 LDG.E R36, desc[UR36][R20.64] ;  /* 0x000000241424b981 */ /* 0x000364000c1e1900 */
[----:B------:R-:W-:-:S02]  /*0510*/  @!P3 IMAD.WIDE.U32 R12, R37, 0x4, R12 ;  /* 0x00000004250cb825 */ /* 0x000fc400078e000c */
[----:B------:R1:W5:Y:S02]  /*0520*/  @!P3 LDG.E R35, desc[UR36][R18.64] ;  /* 0x000000241223b981 */ /* 0x000364000c1e1900 */
[----:B------:R-:W-:Y:S02]  /*0530*/  IMAD.MOV.U32 R37, RZ, RZ, RZ ;  /* 0x000000ffff257224 */ /* 0x000fe400078e00ff */
[C---:B------:R-:W-:Y:S01]  /*0540*/  @!P2 IMAD.WIDE.U32 R4, R29.reuse, 0x4, R4 ;  /* 0x000000041d04a825 */ /* 0x040fe200078e0004 */
[----:B------:R1:W5:Y:S03]  /*0550*/  @!P3 LDG.E R43, desc[UR36][R12.64] ;  /* 0x000000240c2bb981 */ /* 0x000366000c1e1900 */
[C---:B--2---:R-:W-:Y:S01]  /*0560*/  @!P2 IMAD.WIDE.U32 R6, R29.reuse, 0x4, R6 ;  /* 0x000000041d06a825 */ /* 0x044fe200078e0006 */
[----:B------:R1:W5:Y:S03]  /*0570*/  @!P2 LDG.E R49, desc[UR36][R4.64] ;  /* 0x000000240431a981 */ /* 0x000366000c1e1900 */
[C---:B------:R-:W-:Y:S01]  /*0580*/  @!P2 IMAD.WIDE.U32 R8, R29.reuse, 0x4, R8 ;  /* 0x000000041d08a825 */ /* 0x040fe200078e0008 */
[----:B------:R1:W5:Y:S03]  /*0590*/  @!P2 LDG.E R48, desc[UR36][R6.64] ;  /* 0x000000240630a981 */ /* 0x000366000c1e1900 */
[----:B------:R-:W-:Y:S01]  /*05a0*/  @!P2 IMAD.WIDE.U32 R10, R29, 0x4, R10 ;  /* 0x000000041d0aa825 */ /* 0x000fe200078e000a */
[----:B------:R1:W5:Y:S04]  /*05b0*/  @!P2 LDG.E R40, desc[UR36][R8.64] ;  /* 0x000000240828a981 */ /* 0x000368000c1e1900 */
[----:B------:R1:W5:Y:S01]  /*05c0*/  @!P2 LDG.E R37, desc[UR36][R10.64] ;  /* 0x000000240a25a981 */ /* 0x000362000c1e1900 */
[----:B---3--:R-:W-:Y:S01]  /*05d0*/  IMAD.U32 R14, RZ, RZ, UR5 ;  /* 0x00000005ff0e7e24 */ /* 0x008fe2000f8e00ff */
[----:B0-----:R-:W-:-:S04]  /*05e0*/  IADD3 R2, R2, -0x1, RZ ;  /* 0xffffffff02027810 */ /* 0x001fc80007ffe0ff */
[----:B------:R-:W-:Y:S02]  /*05f0*/  ISETP.GT.AND.EX P0, PT, R14, RZ, PT, P0 ;  /* 0x000000ff0e00720c */ /* 0x000fe40003f04300 */
[----:B------:R-:W-:Y:S01]  /*0600*/  ISETP.GT.AND P3, PT, R2, -0x1, PT ;  /* 0xffffffff0200780c */ /* 0x000fe20003f64270 */
[----:B------:R-:W-:Y:S01]  /*0610*/  BSSY B6, `(.L_x_6051) ;  /* 0x00009b4000067945 */ /* 0x000fe20003800000 */
[----:B------:R-:W-:Y:S02]  /*0620*/  CS2R R38, SRZ ;  /* 0x0000000000267805 */ /* 0x000fe4000001ff00 */
[--C-:B----4-:R-:W-:Y:S01]  /*0630*/  @!P2 SHF.R.S32.HI R39, RZ, 0x1f, R3.reuse ;  /* 0x0000001fff27a819 */ /* 0x110fe20000011403 */
[----:B------:R-:W-:-:S08]  /*0640*/  @!P2 IMAD.MOV.U32 R38, RZ, RZ, R3 ;  /* 0x000000ffff26a224 */ /* 0x000fd000078e0003 */
[----:B-1----:R-:W-:Y:S05]  /*0650*/  @P3 BRA P0, `(.L_x_6052) ;  /* 0x0000001c00c03947 */ /* 0x002fea0000000000 */
[----:B------:R-:W-:Y:S04]  /*0660*/  BSSY B7, `(.L_x_6053) ;  /* 0x000007a000077945 */ /* 0x000fe80003800000 */
        /* <DEDUP_REMOVED lines=16> */
[----:B------:R-:W-:Y:S01]  /*0770*/  IMAD.U32 R6, RZ, RZ, UR4 ;  /* 0x00000004ff067e24 */ /* 0x000fe2000f8e00ff */
[----:B------:R-:W-:Y:S01]  /*0780*/  MOV R10, UR6 ;  /* 0x00000006000a7c02 */ /* 0x000fe20008000f00 */
[----:B------:R-:W-:-:S02]  /*0790*/  IMAD.U32 R7, RZ, RZ, UR5 ;  /* 0x00000005ff077e24 */ /* 0x000fc4000f8e00ff */
[----:B------:R-:W-:Y:S02]  /*07a0*/  IMAD.U32 R11, RZ, RZ, UR7 ;  /* 0x00000007ff0b7e24 */ /* 0x000fe4000f8e00ff */
[----:B------:R-:W-:Y:S02]  /*07b0*/  IMAD.MOV.U32 R8, RZ, RZ, 0x2c ;  /* 0x0000002cff087424 */ /* 0x000fe400078e00ff */
[----:B------:R-:W-:-:S07]  /*07c0*/  IMAD.MOV.U32 R13, RZ, RZ, RZ ;  /* 0x000000ffff0d7224 */ /* 0x000fce00078e00ff */
[----:B------:R-:W-:-:S07]  /*07d0*/  LEPC R20, `(.L_x_6056) ;  /* 0x000000001014794e */ /* 0x000fce0000000000 */
[----:B0-----:R-:W-:Y:S05]  /*07e0*/  CALL.ABS.NOINC R2 ;  /* 0x0000000002007343 */ /* 0x001fea0003c00000 */
.L_x_6056:
[----:B------:R-:W-:Y:S05]  /*07f0*/  BSYNC B8 ;  /* 0x0000000000087941 */ /* 0x000fea0003800000 */
.L_x_6055:
        /* <DEDUP_REMOVED lines=23> */
.L_x_6058:
[----:B------:R-:W-:Y:S05]  /*0970*/  BSYNC B8 ;  /* 0x0000000000087941 */ /* 0x000fea0003800000 */
.L_x_6057:
        /* <DEDUP_REMOVED lines=13> */
[----:B------:R-:W-:Y:S01]  /*0a50*/  MOV R4, UR4 ;  /* 0x0000000400047c02 */ /* 0x000fe20008000f00 */
[----:B------:R-:W-:Y:S01]  /*0a60*/  IMAD.U32 R5, RZ, RZ, UR5 ;  /* 0x00000005ff057e24 */ /* 0x000fe2000f8e00ff */
[----:B------:R-:W-:Y:S01]  /*0a70*/  ULDC.64 UR4, c[0x4][0x110] ;  /* 0x0100440000047ab9 */ /* 0x000fe20000000a00 */
[----:B------:R-:W0:Y:S01]  /*0a80*/  LDC.64 R2, c[0x4][R2] ;  /* 0x0100000002027b82 */ /* 0x000e220000000a00 */
[----:B------:R-:W-:Y:S01]  /*0a90*/  HFMA2.MMA R8, -RZ, RZ, 0, 2.6226043701171875e-06 ;  /* 0x0000002cff087435 */ /* 0x000fe200000001ff */
        /* <DEDUP_REMOVED lines=8> */
.L_x_6060:
[----:B------:R-:W-:Y:S05]  /*0b20*/  BSYNC B8 ;  /* 0x0000000000087941 */ /* 0x000fea0003800000 */
.L_x_6059:
[----:B------:R-:W-:Y:S02]  /*0b30*/  IADD3 R0, P1, R32, 0x1, RZ ;  /* 0x0000000120007810 */ /* 0x000fe40007f3e0ff */
[----:B------:R-:W-:Y:S02]  /*0b40*/  SHF.R.S32.HI R17, RZ, 0x1f, R32 ;  /* 0x0000001fff117819 */ /* 0x000fe40000011420 */
[----:B------:R-:W-:Y:S02]  /*0b50*/  ISETP.GE.U32.AND P0, PT, R0, R31, PT ;  /* 0x0000001f0000720c */ /* 0x000fe40003f06070 */
[----:B------:R-:W-:Y:S02]  /*0b60*/  SHF.R.S32.HI R2, RZ, 0x1f, R31 ;  /* 0x0000001fff027819 */ /* 0x000fe4000001141f */
[----:B------:R-:W-:-:S04]  /*0b70*/  IADD3.X R0, RZ, R17, RZ, P1, !PT ;  /* 0x00000011ff007210 */ /* 0x000fc80000ffe4ff */
[----:B------:R-:W-:-:S04]  /*0b80*/  ISETP.GE.AND.EX P0, PT, R0, R2, PT, P0 ;  /* 0x000000020000720c */ /* 0x000fc80003f06300 */
[----:B------:R-:W-:-:S13]  /*0b90*/  ISETP.LE.OR P0, PT, R31, R32, P0 ;  /* 0x000000201f00720c */ /* 0x000fda0000703670 */
        /* <DEDUP_REMOVED lines=8> */
.L_x_6063:
        /* <DEDUP_REMOVED lines=24> */
.L_x_6062:
[----:B------:R-:W-:Y:S05]  /*0da0*/  BSYNC B8 ;  /* 0x0000000000087941 */ /* 0x000fea0003800000 */
.L_x_6061:
[----:B------:R-:W-:-:S05]  /*0db0*/  IADD3 R16, P0, R16, 0x4, RZ ;  /* 0x0000000410107810 */ /* 0x000fca0007f1e0ff */
[----:B------:R-:W-:Y:S01]  /*0dc0*/  IMAD.X R17, RZ, RZ, R17, P0 ;  /* 0x000000ffff117224 */ /* 0x000fe200000e0611 */
[----:B------:R-:W-:-:S04]  /*0dd0*/  ISETP.GE.U32.AND P0, PT, R16, R19, PT ;  /* 0x000000131000720c */ /* 0x000fc80003f06070 */
[----:B------:R-:W-:-:S13]  /*0de0*/  ISETP.GE.U32.AND.EX P0, PT, R17, R18, PT, P0 ;  /* 0x000000121100720c */ /* 0x000fda0003f06100 */
[----:B------:R-:W-:Y:S05]  /*0df0*/  @!P0 BRA `(.L_x_6063) ;  /* 0xfffffffc00888947 */ /* 0x000fea000383ffff */
.L_x_6054:
[----:B------:R-:W-:Y:S05]  /*0e00*/  BSYNC B7 ;  /* 0x0000000000077941 */ /* 0x000fea0003800000 */
.L_x_6053:
[----:B------:R-:W-:Y:S01]  /*0e10*/  IADD3 R3, R50, 0x80, RZ ;  /* 0x0000008032037810 */ /* 0x000fe20007ffe0ff */
[----:B------:R-:W-:Y:S03]  /*0e20*/  BSSY B7, `(.L_x_6064) ;  /* 0x000007b000077945 */ /* 0x000fe60003800000 */
[----:B------:R-:W-:-:S13]  /*0e30*/  ISETP.GE.AND P0, PT, R3, R42, PT ;  /* 0x0000002a0300720c */ /* 0x000fda0003f06270 */
        /* <DEDUP_REMOVED lines=24> */
.L_x_6067:
[----:B------:R-:W-:Y:S05]  /*0fc0*/  BSYNC B8 ;  /* 0x0000000000087941 */ /* 0x000fea0003800000 */
.L_x_6066:
        /* <DEDUP_REMOVED lines=23> */
.L_x_6069:
[----:B------:R-:W-:Y:S05]  /*1140*/  BSYNC B8 ;  /* 0x0000000000087941 */ /* 0x000fea0003800000 */
.L_x_6068:
        /* <DEDUP_REMOVED lines=26> */
.L_x_6071:
[----:B------:R-:W-:Y:S05]  /*12f0*/  BSYNC B8 ;  /* 0x0000000000087941 */ /* 0x000fea0003800000 */
.L_x_6070:
        /* <DEDUP_REMOVED lines=15> */
.L_x_6074:
        /* <DEDUP_REMOVED lines=24> */
.L_x_6073:
[----:B------:R-:W-:Y:S05]  /*1570*/  BSYNC B8 ;  /* 0x0000000000087941 */ /* 0x000fea0003800000 */
.L_x_6072:
[----:B------:R-:W-:-:S05]  /*1580*/  IADD3 R16, P0, R16, 0x4, RZ ;  /* 0x0000000410107810 */ /* 0x000fca0007f1e0ff */
[----:B------:R-:W-:Y:S01]  /*1590*/  IMAD.X R17, RZ, RZ, R17, P0 ;  /* 0x000000ffff117224 */ /* 0x000fe200000e0611 */
[----:B------:R-:W-:-:S04]  /*15a0*/  ISETP.GE.U32.AND P0, PT, R16, R19, PT ;  /* 0x000000131000720c */ /* 0x000fc80003f06070 */
[----:B------:R-:W-:-:S13]  /*15b0*/  ISETP.GE.U32.AND.EX P0, PT, R17, R18, PT, P0 ;  /* 0x000000121100720c */ /* 0x000fda0003f06100 */
[----:B------:R-:W-:Y:S05]  /*15c0*/  @!P0 BRA `(.L_x_6074) ;  /* 0xfffffffc00888947 */ /* 0x000fea000383ffff */
.L_x_6065:
[----:B------:R-:W-:Y:S05]  /*15d0*/  BSYNC B7 ;  /* 0x0000000000077941 */ /* 0x000fea0003800000 */
.L_x_6064:
        /* <DEDUP_REMOVED lines=27> */
.L_x_6078:
[----:B------:R-:W-:Y:S05]  /*1790*/  BSYNC B8 ;  /* 0x0000000000087941 */ /* 0x000fea0003800000 */
.L_x_6077:
        /* <DEDUP_REMOVED lines=23> */
.L_x_6080:
[----:B------:R-:W-:Y:S05]  /*1910*/  BSYNC B8 ;  /* 0x0000000000087941 */ /* 0x000fea0003800000 */
.L_x_6079:
[----:B------:R-:W-:Y:S01]  /*1920*/  IADD3 R0, R35, -R36, RZ ;  /* 0x8000002423007210 */ /* 0x000fe20007ffe0ff */
        /* <DEDUP_REMOVED lines=25> */
.L_x_6082:
[----:B------:R-:W-:Y:S05]  /*1ac0*/  BSYNC B8 ;  /* 0x0000000000087941 */ /* 0x000fea0003800000 */
.L_x_6081:
        /* <DEDUP_REMOVED lines=15> */
.L_x_6085:
        /* <DEDUP_REMOVED lines=24> */
.L_x_6084:
[----:B------:R-:W-:Y:S05]  /*1d40*/  BSYNC B8 ;  /* 0x0000000000087941 */ /* 0x000fea0003800000 */
.L_x_6083:
[----:B------:R-:W-:-:S04]  /*1d50*/  IADD3 R16, P0, R16, 0x4, RZ ;  /* 0x0000000410107810 */ /* 0x000fc80007f1e0ff */
[----:B------:R-:W-:Y:S02]  /*1d60*/  IADD3.X R17, RZ, R17, RZ, P0, !PT ;  /* 0x00000011ff117210 */ /* 0x000fe400007fe4ff */
[----:B------:R-:W-:-:S04]  /*1d70*/  ISETP.GE.U32.AND P0, PT, R16, R19, PT ;  /* 0x000000131000720c */ /* 0x000fc80003f06070 */
[----:B------:R-:W-:-:S13]  /*1d80*/  ISETP.GE.U32.AND.EX P0, PT, R17, R18, PT, P0 ;  /* 0x000000121100720c */ /* 0x000fda0003f06100 */
[----:B------:R-:W-:Y:S05]  /*1d90*/  @!P0 BRA `(.L_x_6085) ;  /* 0xfffffffc00888947 */ /* 0x000fea000383ffff */
.L_x_6076:
[----:B------:R-:W-:Y:S05]  /*1da0*/  BSYNC B7 ;  /* 0x0000000000077941 */ /* 0x000fea0003800000 */
.L_x_6075:
        /* <DEDUP_REMOVED lines=27> */
.L_x_6089:
[----:B------:R-:W-:Y:S05]  /*1f60*/  BSYNC B8 ;  /* 0x0000000000087941 */ /* 0x000fea0003800000 */
.L_x_6088:
        /* <DEDUP_REMOVED lines=23> */
.L_x_6091:
[----:B------:R-:W-:Y:S05]  /*20e0*/  BSYNC B8 ;  /* 0x0000000000087941 */ /* 0x000fea0003800000 */
.L_x_6090:
        /* <DEDUP_REMOVED lines=26> */
.L_x_6093:
[----:B------:R-:W-:Y:S05]  /*2290*/  BSYNC B8 ;  /* 0x0000000000087941 */ /* 0x000fea0003800000 */
.L_x_6092:
[----:B------:R-:W-:Y:S01]  /*22a0*/  IADD3 R2, P1, R40, 0x1, RZ ;  /* 0x0000000128027810 */ /* 0x000fe20007f3e0ff */
[----:B------:R-:W0:Y:S01]  /*22b0*/  LDC.64 R16, c[0x0][0x248] ;  /* 0x00009200ff107b82 */ /* 0x000e220000000a00 */
        /* <DEDUP_REMOVED lines=8> */
[----:B------:R-:W-:-:S04]  /*2340*/  IADD3 R18, P0, R40, 0x4, RZ ;  /* 0x0000000428127810 */ /* 0x000fc80007f1e0ff */
[----:B------:R-:W-:-:S09]  /*2350*/  IADD3.X R19, RZ, R41, RZ, P0, !PT ;  /* 0x00000029ff137210 */ /* 0x000fd200007fe4ff */
.L_x_6096:
        /* <DEDUP_REMOVED lines=24> */
.L_x_6095:
[----:B------:R-:W-:Y:S05]  /*24e0*/  BSYNC B8 ;  /* 0x0000000000087941 */ /* 0x000fea0003800000 */
.L_x_6094:
[----:B------:R-:W-:-:S05]  /*24f0*/  IADD3 R18, P0, R18, 0x4, RZ ;  /* 0x0000000412127810 */ /* 0x000fca0007f1e0ff */
[----:B------:R-:W-:Y:S01]  /*2500*/  IMAD.X R19, RZ, RZ, R19, P0 ;  /* 0x000000ffff137224 */ /* 0x000fe200000e0613 */
[----:B------:R-:W-:-:S04]  /*2510*/  ISETP.GE.U32.AND P0, PT, R18, R16, PT ;  /* 0x000000101200720c */ /* 0x000fc80003f06070 */
[----:B------:R-:W-:-:S13]  /*2520*/  ISETP.GE.U32.AND.EX P0, PT, R19, R17, PT, P0 ;  /* 0x000000111300720c */ /* 0x000fda0003f06100 */
[----:B------:R-:W-:Y:S05]  /*2530*/  @!P0 BRA `(.L_x_6096) ;  /* 0xfffffffc00888947 */ /* 0x000fea000383ffff */
.L_x_6087:
[----:B------:R-:W-:Y:S05]  /*2540*/  BSYNC B7 ;  /* 0x0000000000077941 */ /* 0x000fea0003800000 */
.L_x_6086:
[----:B------:R-:W-:Y:S05]  /*2550*/  BRA `(.L_x_6097) ;  /* 0x0000007800fc7947 */ /* 0x000fea0003800000 */
.L_x_6052:
        /* <DEDUP_REMOVED lines=25> */
.L_x_6101:
[----:B------:R-:W-:Y:S05]  /*26f0*/  BSYNC B8 ;  /* 0x0000000000087941 */ /* 0x000fea0003800000 */
.L_x_6100:
        /* <DEDUP_REMOVED lines=23> */
.L_x_6103:
[----:B------:R-:W-:Y:S05]  /*2870*/  BSYNC B8 ;  /* 0x0000000000087941 */ /* 0x000fea0003800000 */
.L_x_6102:
        /* <DEDUP_REMOVED lines=26> */
.L_x_6105:
[----:B------:R-:W-:Y:S05]  /*2a20*/  BSYNC B8 ;  /* 0x0000000000087941 */ /* 0x000fea0003800000 */
.L_x_6104:
[----:B------:R-:W-:Y:S01]  /*2a30*/  SHF.R.S32.HI R0, RZ, 0x1f, R16 ;  /* 0x0000001fff007819 */ /* 0x000fe20000011410 */
[----:B------:R-:W-:Y:S01]  /*2a40*/  ULDC.64 UR4, c[0x0][0x228] ;  /* 0x00008a0000047ab9 */ /* 0x000fe20000000a00 */
[----:B------:R-:W-:Y:S01]  /*2a50*/  ISETP.GE.U32.AND P0, PT, R2, 0x3, PT ;  /* 0x000000030200780c */ /* 0x000fe20003f06070 */
[----:B------:R-:W-:-:S04]  /*2a60*/  IMAD.WIDE.U32 R12, R16, UR4, RZ ;  /* 0x00000004100c7c25 */ /* 0x000fc8000f8e00ff */
[----:B------:R-:W-:Y:S02]  /*2a70*/  IMAD R3, R0, UR4, RZ ;  /* 0x0000000400037c24 */ /* 0x000fe4000f8e02ff */
[----:B------:R-:W-:Y:S02]  /*2a80*/  IMAD.MOV.U32 R20, RZ, RZ, RZ ;  /* 0x000000ffff147224 */ /* 0x000fe400078e00ff */
[----:B------:R-:W-:-:S05]  /*2a90*/  IMAD R3, R16, UR5, R3 ;  /* 0x0000000510037c24 */ /* 0x000fca000f8e0203 */
[----:B------:R-:W-:Y:S01]  /*2aa0*/  IADD3 R5, R13, R3, RZ ;  /* 0x000000030d057210 */ /* 0x000fe20007ffe0ff */
[----:B------:R-:W-:Y:S01]  /*2ab0*/  IMAD.MOV.U32 R13, RZ, RZ, RZ ;  /* 0x000000ffff0d7224 */ /* 0x000fe200078e00ff */
[----:B------:R-:W-:Y:S06]  /*2ac0*/  @!P0 BRA `(.L_x_6106) ;  /* 0x0000000c004c8947 */ /* 0x000fec0003800000 */
[----:B------:R-:W-:Y:S01]  /*2ad0*/  ULDC UR5, c[0x0][0x230] ;  /* 0x00008c0000057ab9 */ /* 0x000fe20000000800 */
[----:B------:R-:W-:Y:S01]  /*2ae0*/  BSSY B0, `(.L_x_6106) ;  /* 0x00000d1000007945 */ /* 0x000fe20003800000 */
[----:B------:R-:W-:Y:S01]  /*2af0*/  ULOP3.LUT UR4, UR5, 0x3, URZ, 0xc0, !UPT ;  /* 0x0000000305047892 */ /* 0x000fe2000f8ec03f */
[----:B------:R-:W-:Y:S01]  /*2b00*/  MOV R13, RZ ;  /* 0x000000ff000d7202 */ /* 0x000fe20000000f00 */
[----:B------:R-:W-:Y:S02]  /*2b10*/  IMAD.MOV.U32 R20, RZ, RZ, RZ ;  /* 0x000000ffff147224 */ /* 0x000fe400078e00ff */
[----:B------:R-:W-:-:S06]  /*2b20*/  UIADD3 UR4, -UR4, UR5, URZ ;  /* 0x0000000504047290 */ /* 0x000fcc000fffe13f */
[----:B------:R-:W-:-:S07]  /*2b30*/  IMAD.U32 R28, RZ, RZ, UR4 ;  /* 0x00000004ff1c7e24 */ /* 0x000fce000f8e00ff */
.L_x_6119:
        /* <DEDUP_REMOVED lines=12> */
[----:B------:R-:W-:Y:S05]  /*2c00*/  CALL.REL.NOINC `($__internal_16_$__cuda_sm20_div_s64) ;  /* 0x0000007400d47944 */ /* 0x000fea0003c00000 */
[----:B------:R-:W-:Y:S01]  /*2c10*/  MOV R16, R4 ;  /* 0x0000000400107202 */ /* 0x000fe20000000f00 */
[----:B------:R-:W-:Y:S01]  /*2c20*/  IMAD.MOV.U32 R17, RZ, RZ, R3 ;  /* 0x000000ffff117224 */ /* 0x000fe200078e0003 */
[----:B------:R-:W-:Y:S06]  /*2c30*/  BRA `(.L_x_6109) ;  /* 0x00000000004c7947 */ /* 0x000fec0003800000 */
.L_x_6108:
        /* <DEDUP_REMOVED lines=19> */
.L_x_6109:
[----:B------:R-:W-:Y:S05]  /*2d70*/  BSYNC B1 ;  /* 0x0000000000017941 */ /* 0x000fea0003800000 */
.L_x_6107:
        /* <DEDUP_REMOVED lines=27> */
[----:B------:R-:W-:Y:S05]  /*2f30*/  CALL.REL.NOINC `($__internal_16_$__cuda_sm20_div_s64) ;  /* 0x0000007400087944 */ /* 0x000fea0003c00000 */
[----:B------:R-:W-:Y:S01]  /*2f40*/  IMAD.MOV.U32 R10, RZ, RZ, R4 ;  /* 0x000000ffff0a7224 */ /* 0x000fe200078e0004 */
[----:B------:R-:W-:Y:S01]  /*2f50*/  MOV R11, R3 ;  /* 0x00000003000b7202 */ /* 0x000fe20000000f00 */
[----:B------:R-:W-:Y:S06]  /*2f60*/  BRA `(.L_x_6112) ;  /* 0x00000000004c7947 */ /* 0x000fec0003800000 */
.L_x_6111:
        /* <DEDUP_REMOVED lines=19> */
.L_x_6112:
[----:B------:R-:W-:Y:S05]  /*30a0*/  BSYNC B1 ;  /* 0x0000000000017941 */ /* 0x000fea0003800000 */
.L_x_6110:
        /* <DEDUP_REMOVED lines=29> */
.L_x_6114:
        /* <DEDUP_REMOVED lines=19> */
.L_x_6115:
[----:B------:R-:W-:Y:S05]  /*33b0*/  BSYNC B1 ;  /* 0x0000000000017941 */ /* 0x000fea0003800000 */
.L_x_6113:
        /* <DEDUP_REMOVED lines=29> */
.L_x_6117:
        /* <DEDUP_REMOVED lines=19> */
.L_x_6118:
[----:B------:R-:W-:Y:S05]  /*36c0*/  BSYNC B1 ;  /* 0x0000000000017941 */ /* 0x000fea0003800000 */
.L_x_6116:
[----:B------:R-:W2:Y:S01]  /*36d0*/  LDG.E.64 R8, desc[UR36][R8.64+-0x18] ;  /* 0xffffe82408087981 */ /* 0x000ea2000c1e1b00 */
[----:B------:R-:W-:Y:S01]  /*36e0*/  IADD3 R7, P0, RZ, -R12, RZ ;  /* 0x8000000cff077210 */ /* 0x000fe20007f1e0ff */
[----:B------:R-:W-:Y:S01]  /*36f0*/  VIADD R28, R28, 0xfffffffc ;  /* 0xfffffffc1c1c7836 */ /* 0x000fe20000000000 */
[----:B------:R-:W-:Y:S01]  /*3700*/  MOV R6, R10 ;  /* 0x0000000a00067202 */ /* 0x000fe20000000f00 */
[----:B------:R-:W-:Y:S01]  /*3710*/  VIADD R2, R2, 0xfffffffc ;  /* 0xfffffffc02027836 */ /* 0x000fe20000000000 */
[----:B------:R-:W-:Y:S01]  /*3720*/  IADD3.X R3, RZ, ~R5, RZ, P0, !PT ;  /* 0x80000005ff037210 */ /* 0x000fe200007fe4ff */
[----:B------:R-:W-:Y:S01]  /*3730*/  IMAD.WIDE.U32 R18, R14, R7, R18 ;  /* 0x000000070e127225 */ /* 0x000fe200078e0012 */
[----:B------:R-:W-:-:S03]  /*3740*/  ISETP.NE.AND P0, PT, R28, RZ, PT ;  /* 0x000000ff1c00720c */ /* 0x000fc60003f05270 */
        /* <DEDUP_REMOVED lines=11> */
.L_x_6106:
[----:B------:R-:W0:Y:S02]  /*3800*/  LDC R18, c[0x0][0x230] ;  /* 0x00008c00ff127b82 */ /* 0x000e240000000800 */
[----:B0-----:R-:W-:-:S13]  /*3810*/  LOP3.LUT P0, R18, R18, 0x3, RZ, 0xc0, !PT ;  /* 0x0000000312127812 */ /* 0x001fda000780c0ff */
        /* <DEDUP_REMOVED lines=13> */
[----:B------:R-:W-:Y:S05]  /*38f0*/  CALL.REL.NOINC `($__internal_16_$__cuda_sm20_div_s64) ;  /* 0x0000006800987944 */ /* 0x000fea0003c00000 */
[----:B------:R-:W-:Y:S01]  /*3900*/  IMAD.MOV.U32 R10, RZ, RZ, R4 ;  /* 0x000000ffff0a7224 */ /* 0x000fe200078e0004 */
[----:B------:R-:W-:Y:S01]  /*3910*/  MOV R11, R3 ;  /* 0x00000003000b7202 */ /* 0x000fe20000000f00 */
[----:B------:R-:W-:Y:S06]  /*3920*/  BRA `(.L_x_6123) ;  /* 0x00000000004c7947 */ /* 0x000fec0003800000 */
.L_x_6122:
        /* <DEDUP_REMOVED lines=19> */
.L_x_6123:
[----:B------:R-:W-:Y:S05]  /*3a60*/  BSYNC B0 ;  /* 0x0000000000007941 */ /* 0x000fea0003800000 */
.L_x_6121:
        /* <DEDUP_REMOVED lines=11> */
[----:B------:R-:W-:-:S04]  /*3b20*/  IMAD R7, R9, R19, R7 ;  /* 0x0000001309077224 */ /* 0x000fc800078e0207 */
[----:B------:R-:W-:Y:S02]  /*3b30*/  IMAD.IADD R5, R5, 0x1, R7 ;  /* 0x0000000105057824 */ /* 0x000fe400078e0207 */
[----:B------:R-:W-:Y:S02]  /*3b40*/  IMAD.MOV.U32 R7, RZ, RZ, R20 ;  /* 0x000000ffff077224 */ /* 0x000fe400078e0014 */
        /* <DEDUP_REMOVED lines=16> */
[----:B------:R-:W-:Y:S05]  /*3c50*/  CALL.REL.NOINC `($__internal_16_$__cuda_sm20_div_s64) ;  /* 0x0000006400c07944 */ /* 0x000fea0003c00000 */
[----:B------:R-:W-:Y:S01]  /*3c60*/  IMAD.MOV.U32 R2, RZ, RZ, R4 ;  /* 0x000000ffff027224 */ /* 0x000fe200078e0004 */
[----:B------:R-:W-:Y:S06]  /*3c70*/  BRA `(.L_x_6126) ;  /* 0x00000000004c7947 */ /* 0x000fec0003800000 */
.L_x_6125:
        /* <DEDUP_REMOVED lines=19> */
.L_x_6126:
[----:B------:R-:W-:Y:S05]  /*3db0*/  BSYNC B0 ;  /* 0x0000000000007941 */ /* 0x000fea0003800000 */
.L_x_6124:
        /* <DEDUP_REMOVED lines=14> */
[----:B------:R-:W-:Y:S01]  /*3ea0*/  MOV R13, R6 ;  /* 0x00000006000d7202 */ /* 0x000fe20000000f00 */
        /* <DEDUP_REMOVED lines=11> */
[----:B------:R-:W-:Y:S05]  /*3f60*/  CALL.REL.NOINC `($__internal_17_$__cuda_sm20_rem_s64) ;  /* 0x00000068004c7944 */ /* 0x000fea0003c00000 */
[----:B------:R-:W-:Y:S01]  /*3f70*/  MOV R2, R4 ;  /* 0x0000000400027202 */ /* 0x000fe20000000f00 */
[----:B------:R-:W-:Y:S01]  /*3f80*/  IMAD.MOV.U32 R3, RZ, RZ, R5 ;  /* 0x000000ffff037224 */ /* 0x000fe200078e0005 */
[----:B------:R-:W-:Y:S06]  /*3f90*/  BRA `(.L_x_6129) ;  /* 0x0000000000487947 */ /* 0x000fec0003800000 */
.L_x_6128:
        /* <DEDUP_REMOVED lines=18> */
.L_x_6129:
[----:B------:R-:W-:Y:S05]  /*40c0*/  BSYNC B0 ;  /* 0x0000000000007941 */ /* 0x000fea0003800000 */
.L_x_6127:
        /* <DEDUP_REMOVED lines=8> */
.L_x_6120:
        /* <DEDUP_REMOVED lines=17> */
.L_x_6132:
        /* <DEDUP_REMOVED lines=24> */
.L_x_6131:
[----:B------:R-:W-:Y:S05]  /*43e0*/  BSYNC B8 ;  /* 0x0000000000087941 */ /* 0x000fea0003800000 */
.L_x_6130:
[----:B------:R-:W-:-:S04]  /*43f0*/  IADD3 R16, P0, R16, 0x4, RZ ;  /* 0x0000000410107810 */ /* 0x000fc80007f1e0ff */
[----:B------:R-:W-:Y:S02]  /*4400*/  IADD3.X R17, RZ, R17, RZ, P0, !PT ;  /* 0x00000011ff117210 */ /* 0x000fe400007fe4ff */
[----:B------:R-:W-:-:S04]  /*4410*/  ISETP.GE.U32.AND P0, PT, R16, R18, PT ;  /* 0x000000121000720c */ /* 0x000fc80003f06070 */
[----:B------:R-:W-:-:S13]  /*4420*/  ISETP.GE.U32.AND.EX P0, PT, R17, R22, PT, P0 ;  /* 0x000000161100720c */ /* 0x000fda0003f06100 */
[----:B------:R-:W-:Y:S05]  /*4430*/  @!P0 BRA `(.L_x_6132) ;  /* 0xfffffffc00888947 */ /* 0x000fea000383ffff */
.L_x_6099:
[----:B------:R-:W-:Y:S05]  /*4440*/  BSYNC B7 ;  /* 0x0000000000077941 */ /* 0x000fea0003800000 */
.L_x_6098:
        /* <DEDUP_REMOVED lines=27> */
.L_x_6136:
[----:B------:R-:W-:Y:S05]  /*4600*/  BSYNC B8 ;  /* 0x0000000000087941 */ /* 0x000fea0003800000 */
.L_x_6135:
        /* <DEDUP_REMOVED lines=23> */
.L_x_6138:
[----:B------:R-:W-:Y:S05]  /*4780*/  BSYNC B8 ;  /* 0x0000000000087941 */ /* 0x000fea0003800000 */
.L_x_6137:
        /* <DEDUP_REMOVED lines=26> */
.L_x_6140:
[----:B------:R-:W-:Y:S05]  /*4930*/  BSYNC B8 ;  /* 0x0000000000087941 */ /* 0x000fea0003800000 */
.L_x_6139:
[----:B------:R-:W0:Y:S01]  /*4940*/  LDC R2, c[0x0][0x230] ;  /* 0x00008c00ff027b82 */ /* 0x000e220000000800 */
[----:B------:R-:W-:Y:S01]  /*4950*/  SHF.R.S32.HI R0, RZ, 0x1f, R41 ;  /* 0x0000001fff007819 */ /* 0x000fe20000011429 */
[----:B------:R-:W-:Y:S01]  /*4960*/  ULDC.64 UR4, c[0x0][0x228] ;  /* 0x00008a0000047ab9 */ /* 0x000fe20000000a00 */
[----:B------:R-:W-:Y:S01]  /*4970*/  MOV R20, RZ ;  /* 0x000000ff00147202 */ /* 0x000fe20000000f00 */
[----:B------:R-:W-:-:S04]  /*4980*/  IMAD.WIDE.U32 R18, R41, UR4, RZ ;  /* 0x0000000429127c25 */ /* 0x000fc8000f8e00ff */
[----:B------:R-:W-:-:S04]  /*4990*/  IMAD R0, R0, UR4, RZ ;  /* 0x0000000400007c24 */ /* 0x000fc8000f8e02ff */
[----:B------:R-:W-:-:S04]  /*49a0*/  IMAD R5, R41, UR5, R0 ;  /* 0x0000000529057c24 */ /* 0x000fc8000f8e0200 */
[----:B------:R-:W-:Y:S02]  /*49b0*/  IMAD.IADD R5, R19, 0x1, R5 ;  /* 0x0000000113057824 */ /* 0x000fe400078e0205 */
[----:B------:R-:W-:Y:S01]  /*49c0*/  IMAD.MOV.U32 R19, RZ, RZ, RZ ;  /* 0x000000ffff137224 */ /* 0x000fe200078e00ff */
        /* <DEDUP_REMOVED lines=8> */
.L_x_6154:
        /* <DEDUP_REMOVED lines=13> */
[----:B------:R-:W-:Y:S02]  /*4b20*/  IMAD.MOV.U32 R10, RZ, RZ, R4 ;  /* 0x000000ffff0a7224 */ /* 0x000fe400078e0004 */
[----:B------:R-:W-:Y:S01]  /*4b30*/  IMAD.MOV.U32 R11, RZ, RZ, R3 ;  /* 0x000000ffff0b7224 */ /* 0x000fe200078e0003 */
[----:B------:R-:W-:Y:S06]  /*4b40*/  BRA `(.L_x_6144) ;  /* 0x00000000004c7947 */ /* 0x000fec0003800000 */
.L_x_6143:
        /* <DEDUP_REMOVED lines=19> */
.L_x_6144:
[----:B------:R-:W-:Y:S05]  /*4c80*/  BSYNC B1 ;  /* 0x0000000000017941 */ /* 0x000fea0003800000 */
.L_x_6142:
        /* <DEDUP_REMOVED lines=31> */
.L_x_6146:
        /* <DEDUP_REMOVED lines=19> */
.L_x_6147:
[----:B------:R-:W-:Y:S05]  /*4fb0*/  BSYNC B1 ;  /* 0x0000000000017941 */ /* 0x000fea0003800000 */
.L_x_6145:
        /* <DEDUP_REMOVED lines=29> */
.L_x_6149:
        /* <DEDUP_REMOVED lines=19> */
.L_x_6150:
[----:B------:R-:W-:Y:S05]  /*52c0*/  BSYNC B1 ;  /* 0x0000000000017941 */ /* 0x000fea0003800000 */
.L_x_6148:
        /* <DEDUP_REMOVED lines=28> */
.L_x_6152:
        /* <DEDUP_REMOVED lines=19> */
.L_x_6153:
[----:B------:R-:W-:Y:S05]  /*55c0*/  BSYNC B1 ;  /* 0x0000000000017941 */ /* 0x000fea0003800000 */
.L_x_6151:
[----:B------:R-:W2:Y:S01]  /*55d0*/  LDG.E.64 R12, desc[UR36][R12.64+-0x18] ;  /* 0xffffe8240c0c7981 */ /* 0x000ea2000c1e1b00 */
[----:B------:R-:W-:Y:S01]  /*55e0*/  IADD3 R11, P0, RZ, -R18, RZ ;  /* 0x80000012ff0b7210 */ /* 0x000fe20007f1e0ff */
[----:B------:R-:W-:Y:S01]  /*55f0*/  IMAD.MOV.U32 R6, RZ, RZ, R14 ;  /* 0x000000ffff067224 */ /* 0x000fe200078e000e */
[----:B------:R-:W-:Y:S01]  /*5600*/  IADD3 R28, R28, -0x4, RZ ;  /* 0xfffffffc1c1c7810 */ /* 0x000fe20007ffe0ff */
[----:B------:R-:W-:Y:S01]  /*5610*/  IMAD.MOV.U32 R7, RZ, RZ, R15 ;  /* 0x000000ffff077224 */ /* 0x000fe200078e000f */
[----:B------:R-:W-:Y:S01]  /*5620*/  IADD3.X R3, RZ, ~R5, RZ, P0, !PT ;  /* 0x80000005ff037210 */ /* 0x000fe200007fe4ff */
[----:B------:R-:W-:Y:S02]  /*5630*/  VIADD R2, R2, 0xfffffffc ;  /* 0xfffffffc02027836 */ /* 0x000fe40000000000 */
[----:B------:R-:W-:-:S03]  /*5640*/  IMAD.WIDE.U32 R6, R8, R11, R6 ;  /* 0x0000000b08067225 */ /* 0x000fc600078e0006 */
[----:B------:R-:W-:Y:S01]  /*5650*/  ISETP.NE.AND P0, PT, R2, RZ, PT ;  /* 0x000000ff0200720c */ /* 0x000fe20003f05270 */
[----:B------:R-:W-:Y:S02]  /*5660*/  IMAD R3, R3, R8, RZ ;  /* 0x0000000803037224 */ /* 0x000fe400078e02ff */
[----:B------:R-:W-:Y:S02]  /*5670*/  IMAD.MOV.U32 R8, RZ, RZ, R10 ;  /* 0x000000ffff087224 */ /* 0x000fe400078e000a */
[----:B------:R-:W-:Y:S01]  /*5680*/  IMAD R3, R9, R11, R3 ;  /* 0x0000000b09037224 */ /* 0x000fe200078e0203 */
[----:B------:R-:W-:-:S04]  /*5690*/  MOV R9, R16 ;  /* 0x0000001000097202 */ /* 0x000fc80000000f00 */
        /* <DEDUP_REMOVED lines=8> */
.L_x_6141:
        /* <DEDUP_REMOVED lines=18> */
.L_x_6157:
        /* <DEDUP_REMOVED lines=19> */
.L_x_6158:
[----:B------:R-:W-:Y:S05]  /*5970*/  BSYNC B0 ;  /* 0x0000000000007941 */ /* 0x000fea0003800000 */
.L_x_6156:
[----:B------:R-:W-:Y:S02]  /*5980*/  ULDC.64 UR4, c[0x0][0x240] ;  /* 0x0000900000047ab9 */ /* 0x000fe40000000a00 */
[----:B------:R-:W-:-:S04]  /*5990*/  LEA R12, P0, R28, UR4, 0x3 ;  /* 0x000000041c0c7c11 */ /* 0x000fc8000f8018ff */
[----:B------:R-:W-:-:S05]  /*59a0*/  LEA.HI.X R13, R28, UR5, R2, 0x3, P0 ;  /* 0x000000051c0d7c11 */ /* 0x000fca00080f1c02 */
        /* <DEDUP_REMOVED lines=9> */
[----:B------:R-:W-:Y:S01]  /*5a40*/  IMAD.IADD R5, R5, 0x1, R7 ;  /* 0x0000000105057824 */ /* 0x000fe200078e0207 */
[----:B------:R-:W-:-:S03]  /*5a50*/  MOV R7, R20 ;  /* 0x0000001400077202 */ /* 0x000fc60000000f00 */
        /* <DEDUP_REMOVED lines=16> */
[----:B------:R-:W-:Y:S05]  /*5b60*/  CALL.REL.NOINC `($__internal_16_$__cuda_sm20_div_s64) ;  /* 0x0000004400fc7944 */ /* 0x000fea0003c00000 */
[----:B------:R-:W-:Y:S01]  /*5b70*/  IMAD.MOV.U32 R2, RZ, RZ, R4 ;  /* 0x000000ffff027224 */ /* 0x000fe200078e0004 */
[----:B------:R-:W-:Y:S06]  /*5b80*/  BRA `(.L_x_6161) ;  /* 0x00000000004c7947 */ /* 0x000fec0003800000 */
.L_x_6160:
        /* <DEDUP_REMOVED lines=19> */
.L_x_6161:
[----:B------:R-:W-:Y:S05]  /*5cc0*/  BSYNC B0 ;  /* 0x0000000000007941 */ /* 0x000fea0003800000 */
.L_x_6159:
[----:B------:R-:W2:Y:S01]  /*5cd0*/  LDG.E.64 R4, desc[UR36][R12.64+-0x8] ;  /* 0xfffff8240c047981 */ /* 0x000ea2000c1e1b00 */
[----:B------:R-:W-:Y:S01]  /*5ce0*/  IADD3 R21, P0, RZ, -R2, RZ ;  /* 0x80000002ff157210 */ /* 0x000fe20007f1e0ff */
[----:B------:R-:W-:Y:S01]  /*5cf0*/  IMAD.MOV.U32 R6, RZ, RZ, R10 ;  /* 0x000000ffff067224 */ /* 0x000fe200078e000a */
[----:B------:R-:W-:-:S03]  /*5d00*/  MOV R7, R11 ;  /* 0x0000000b00077202 */ /* 0x000fc60000000f00 */
[----:B------:R-:W-:Y:S01]  /*5d10*/  IMAD.X R17, RZ, RZ, ~R3, P0 ;  /* 0x000000ffff117224 */ /* 0x000fe200000e0e03 */
[----:B------:R-:W-:Y:S01]  /*5d20*/  ISETP.NE.AND P0, PT, R31, 0x2, PT ;  /* 0x000000021f00780c */ /* 0x000fe20003f05270 */
[----:B------:R-:W-:-:S04]  /*5d30*/  IMAD.WIDE.U32 R6, R8, R21, R6 ;  /* 0x0000001508067225 */ /* 0x000fc800078e0006 */
[----:B------:R-:W-:Y:S02]  /*5d40*/  IMAD R17, R17, R8, RZ ;  /* 0x0000000811117224 */ /* 0x000fe400078e02ff */
[----:B------:R-:W-:Y:S02]  /*5d50*/  IMAD.MOV.U32 R8, RZ, RZ, R19 ;  /* 0x000000ffff087224 */ /* 0x000fe400078e0013 */
[----:B------:R-:W-:Y:S01]  /*5d60*/  IMAD R17, R9, R21, R17 ;  /* 0x0000001509117224 */ /* 0x000fe200078e0211 */
[----:B------:R-:W-:-:S03]  /*5d70*/  MOV R9, R20 ;  /* 0x0000001400097202 */ /* 0x000fc60000000f00 */
        /* <DEDUP_REMOVED lines=14> */
[----:B------:R-:W-:-:S07]  /*5e60*/  MOV R0, 0x5e80 ;  /* 0x00005e8000007802 */ /* 0x000fce0000000f00 */
[----:B------:R-:W-:Y:S05]  /*5e70*/  CALL.REL.NOINC `($__internal_17_$__cuda_sm20_rem_s64) ;  /* 0x0000004800887944 */ /* 0x000fea0003c00000 */
[----:B------:R-:W-:Y:S01]  /*5e80*/  IMAD.MOV.U32 R2, RZ, RZ, R4 ;  /* 0x000000ffff027224 */ /* 0x000fe200078e0004 */
[----:B------:R-:W-:Y:S01]  /*5e90*/  MOV R3, R5 ;  /* 0x0000000500037202 */ /* 0x000fe20000000f00 */
[----:B------:R-:W-:Y:S06]  /*5ea0*/  BRA `(.L_x_6164) ;  /* 0x0000000000487947 */ /* 0x000fec0003800000 */
.L_x_6163:
        /* <DEDUP_REMOVED lines=18> */
.L_x_6164:
[----:B------:R-:W-:Y:S05]  /*5fd0*/  BSYNC B0 ;  /* 0x0000000000007941 */ /* 0x000fea0003800000 */
.L_x_6162:
        /* <DEDUP_REMOVED lines=8> */
.L_x_6155:
[CC--:B------:R-:W-:Y:S02]  /*6060*/  IADD3 R17, P0, R34.reuse, R19.reuse, RZ ;  /* 0x0000001322117210 */ /* 0x0c0fe40007f1e0ff */
[----:B------:R-:W-:Y:S02]  /*6070*/  IADD3 R19, P1, R33, R19, RZ ;  /* 0x0000001321137210 */ /* 0x000fe40007f3e0ff */
[----:B------:R-:W-:Y:S02]  /*6080*/  IADD3 R0, P2, R17, 0x1, RZ ;  /* 0x0000000111007810 */ /* 0x000fe40007f5e0ff */
[-C--:B------:R-:W-:Y:S02]  /*6090*/  LEA.HI.X.SX32 R2, R34, R20.reuse, 0x1, P0 ;  /* 0x0000001422027211 */ /* 0x080fe400000f0eff */
[----:B------:R-:W-:Y:S02]  /*60a0*/  ISETP.GE.U32.AND P0, PT, R0, R19, PT ;  /* 0x000000130000720c */ /* 0x000fe40003f06070 */
[----:B------:R-:W-:-:S02]  /*60b0*/  LEA.HI.X.SX32 R20, R33, R20, 0x1, P1 ;  /* 0x0000001421147211 */ /* 0x000fc400008f0eff */
        /* <DEDUP_REMOVED lines=11> */
.L_x_6167:
        /* <DEDUP_REMOVED lines=24> */
.L_x_6166:
[----:B------:R-:W-:Y:S05]  /*62f0*/  BSYNC B8 ;  /* 0x0000000000087941 */ /* 0x000fea0003800000 */
.L_x_6165:
[----:B------:R-:W-:-:S05]  /*6300*/  IADD3 R16, P0, R16, 0x4, RZ ;  /* 0x0000000410107810 */ /* 0x000fca0007f1e0ff */
[----:B------:R-:W-:Y:S01]  /*6310*/  IMAD.X R17, RZ, RZ, R17, P0 ;  /* 0x000000ffff117224 */ /* 0x000fe200000e0611 */
[----:B------:R-:W-:-:S04]  /*6320*/  ISETP.GE.U32.AND P0, PT, R16, R23, PT ;  /* 0x000000171000720c */ /* 0x000fc80003f06070 */
[----:B------:R-:W-:-:S13]  /*6330*/  ISETP.GE.U32.AND.EX P0, PT, R17, R18, PT, P0 ;  /* 0x000000121100720c */ /* 0x000fda0003f06100 */
[----:B------:R-:W-:Y:S05]  /*6340*/  @!P0 BRA `(.L_x_6167) ;  /* 0xfffffffc00888947 */ /* 0x000fea000383ffff */
.L_x_6134:
[----:B------:R-:W-:Y:S05]  /*6350*/  BSYNC B7 ;  /* 0x0000000000077941 */ /* 0x000fea0003800000 */
.L_x_6133:
        /* <DEDUP_REMOVED lines=27> */
.L_x_6171:
[----:B------:R-:W-:Y:S05]  /*6510*/  BSYNC B8 ;  /* 0x0000000000087941 */ /* 0x000fea0003800000 */
.L_x_6170:
        /* <DEDUP_REMOVED lines=23> */
.L_x_6173:
[----:B------:R-:W-:Y:S05]  /*6690*/  BSYNC B8 ;  /* 0x0000000000087941 */ /* 0x000fea0003800000 */
.L_x_6172:
        /* <DEDUP_REMOVED lines=26> */
.L_x_6175:
[----:B------:R-:W-:Y:S05]  /*6840*/  BSYNC B8 ;  /* 0x0000000000087941 */ /* 0x000fea0003800000 */
.L_x_6174:
[----:B------:R-:W0:Y:S01]  /*6850*/  LDC R2, c[0x0][0x230] ;  /* 0x00008c00ff027b82 */ /* 0x000e220000000800 */
[----:B------:R-:W-:Y:S01]  /*6860*/  SHF.R.S32.HI R0, RZ, 0x1f, R43 ;  /* 0x0000001fff007819 */ /* 0x000fe2000001142b */
[----:B------:R-:W-:Y:S01]  /*6870*/  ULDC.64 UR4, c[0x0][0x228] ;  /* 0x00008a0000047ab9 */ /* 0x000fe20000000a00 */
[----:B------:R-:W-:Y:S02]  /*6880*/  IMAD.MOV.U32 R20, RZ, RZ, RZ ;  /* 0x000000ffff147224 */ /* 0x000fe400078e00ff */
[----:B------:R-:W-:-:S04]  /*6890*/  IMAD.WIDE.U32 R18, R43, UR4, RZ ;  /* 0x000000042b127c25 */ /* 0x000fc8000f8e00ff */
[----:B------:R-:W-:-:S04]  /*68a0*/  IMAD R0, R0, UR4, RZ ;  /* 0x0000000400007c24 */ /* 0x000fc8000f8e02ff */
[----:B------:R-:W-:-:S05]  /*68b0*/  IMAD R5, R43, UR5, R0 ;  /* 0x000000052b057c24 */ /* 0x000fca000f8e0200 */
[----:B------:R-:W-:Y:S01]  /*68c0*/  IADD3 R5, R19, R5, RZ ;  /* 0x0000000513057210 */ /* 0x000fe20007ffe0ff */
[----:B------:R-:W-:Y:S02]  /*68d0*/  IMAD.MOV.U32 R19, RZ, RZ, RZ ;  /* 0x000000ffff137224 */ /* 0x000fe400078e00ff */
        /* <DEDUP_REMOVED lines=8> */
.L_x_6189:
        /* <DEDUP_REMOVED lines=16> */
.L_x_6178:
        /* <DEDUP_REMOVED lines=19> */
.L_x_6179:
[----:B------:R-:W-:Y:S05]  /*6b90*/  BSYNC B1 ;  /* 0x0000000000017941 */ /* 0x000fea0003800000 */
.L_x_6177:
        /* <DEDUP_REMOVED lines=31> */
.L_x_6181:
        /* <DEDUP_REMOVED lines=19> */
.L_x_6182:
[----:B------:R-:W-:Y:S05]  /*6ec0*/  BSYNC B1 ;  /* 0x0000000000017941 */ /* 0x000fea0003800000 */
.L_x_6180:
        /* <DEDUP_REMOVED lines=29> */
.L_x_6184:
        /* <DEDUP_REMOVED lines=19> */
.L_x_6185:
[----:B------:R-:W-:Y:S05]  /*71d0*/  BSYNC B1 ;  /* 0x0000000000017941 */ /* 0x000fea0003800000 */
.L_x_6183:
        /* <DEDUP_REMOVED lines=9> */
[----:B------:R-:W-:Y:S02]  /*7270*/  IMAD R3, R21, R11, R3 ;  /* 0x0000000b15037224 */ /* 0x000fe400078e0203 */
[----:B------:R-:W-:-:S03]  /*7280*/  IMAD.MOV.U32 R11, RZ, RZ, R16 ;  /* 0x000000ffff0b7224 */ /* 0x000fc600078e0010 */
        /* <DEDUP_REMOVED lines=17> */
.L_x_6187:
        /* <DEDUP_REMOVED lines=19> */
.L_x_6188:
[----:B------:R-:W-:Y:S05]  /*74d0*/  BSYNC B1 ;  /* 0x0000000000017941 */ /* 0x000fea0003800000 */
.L_x_6186:
        /* <DEDUP_REMOVED lines=9> */
[----:B------:R-:W-:Y:S02]  /*7570*/  IMAD R3, R3, R8, RZ ;  /* 0x0000000803037224 */ /* 0x000fe400078e02ff */
[----:B------:R-:W-:Y:S02]  /*7580*/  IMAD.MOV.U32 R8, RZ, RZ, R10 ;  /* 0x000000ffff087224 */ /* 0x000fe400078e000a */
        /* <DEDUP_REMOVED lines=10> */
.L_x_6176:
        /* <DEDUP_REMOVED lines=18> */
.L_x_6192:
        /* <DEDUP_REMOVED lines=19> */
.L_x_6193:
[----:B------:R-:W-:Y:S05]  /*7880*/  BSYNC B0 ;  /* 0x0000000000007941 */ /* 0x000fea0003800000 */
.L_x_6191:
        /* <DEDUP_REMOVED lines=11> */
[----:B------:R-:W-:-:S05]  /*7940*/  IMAD R7, R9, R17, R7 ;  /* 0x0000001109077224 */ /* 0x000fca00078e0207 */
[----:B------:R-:W-:Y:S01]  /*7950*/  IADD3 R5, R5, R7, RZ ;  /* 0x0000000705057210 */ /* 0x000fe20007ffe0ff */
[----:B------:R-:W-:-:S04]  /*7960*/  IMAD.MOV.U32 R7, RZ, RZ, R20 ;  /* 0x000000ffff077224 */ /* 0x000fc800078e0014 */
[----:B--2---:R-:W-:Y:S02]  /*7970*/  IMAD R5, R5, R2, RZ ;  /* 0x0000000205057224 */ /* 0x004fe400078e02ff */
[----:B------:R-:W-:-:S04]  /*7980*/  IMAD.WIDE.U32 R6, R2, R4, R6 ;  /* 0x0000000402067225 */ /* 0x000fc800078e0006 */
[----:B------:R-:W-:Y:S01]  /*7990*/  IMAD R5, R3, R4, R5 ;  /* 0x0000000403057224 */ /* 0x000fe200078e0205 */
[----:B------:R-:W-:-:S03]  /*79a0*/  MOV R19, R6 ;  /* 0x0000000600137202 */ /* 0x000fc60000000f00 */
        /* <DEDUP_REMOVED lines=14> */
[----:B------:R-:W-:Y:S06]  /*7a90*/  BRA `(.L_x_6196) ;  /* 0x00000000004c7947 */ /* 0x000fec0003800000 */
.L_x_6195:
        /* <DEDUP_REMOVED lines=19> */
.L_x_6196:
[----:B------:R-:W-:Y:S05]  /*7bd0*/  BSYNC B0 ;  /* 0x0000000000007941 */ /* 0x000fea0003800000 */
.L_x_6194:
[----:B------:R-:W2:Y:S01]  /*7be0*/  LDG.E.64 R4, desc[UR36][R12.64+-0x8] ;  /* 0xfffff8240c047981 */ /* 0x000ea2000c1e1b00 */
[----:B------:R-:W-:Y:S01]  /*7bf0*/  IADD3 R21, P0, RZ, -R2, RZ ;  /* 0x80000002ff157210 */ /* 0x000fe20007f1e0ff */
[----:B------:R-:W-:Y:S02]  /*7c00*/  IMAD.MOV.U32 R6, RZ, RZ, R10 ;  /* 0x000000ffff067224 */ /* 0x000fe400078e000a */
[----:B------:R-:W-:Y:S01]  /*7c10*/  IMAD.MOV.U32 R7, RZ, RZ, R11 ;  /* 0x000000ffff077224 */ /* 0x000fe200078e000b */
[----:B------:R-:W-:Y:S02]  /*7c20*/  IADD3.X R17, RZ, ~R3, RZ, P0, !PT ;  /* 0x80000003ff117210 */ /* 0x000fe400007fe4ff */
[----:B------:R-:W-:Y:S01]  /*7c30*/  ISETP.NE.AND P0, PT, R31, 0x2, PT ;  /* 0x000000021f00780c */ /* 0x000fe20003f05270 */
[----:B------:R-:W-:-:S04]  /*7c40*/  IMAD.WIDE.U32 R6, R8, R21, R6 ;  /* 0x0000001508067225 */ /* 0x000fc800078e0006 */
[----:B------:R-:W-:Y:S02]  /*7c50*/  IMAD R17, R17, R8, RZ ;  /* 0x0000000811117224 */ /* 0x000fe400078e02ff */
[----:B------:R-:W-:Y:S02]  /*7c60*/  IMAD.MOV.U32 R8, RZ, RZ, R19 ;  /* 0x000000ffff087224 */ /* 0x000fe400078e0013 */
        /* <DEDUP_REMOVED lines=15> */
[----:B------:R-:W-:Y:S02]  /*7d60*/  MOV R10, R3 ;  /* 0x00000003000a7202 */ /* 0x000fe40000000f00 */
[----:B------:R-:W-:-:S07]  /*7d70*/  MOV R0, 0x7d90 ;  /* 0x00007d9000007802 */ /* 0x000fce0000000f00 */
[----:B------:R-:W-:Y:S05]  /*7d80*/  CALL.REL.NOINC `($__internal_17_$__cuda_sm20_rem_s64) ;  /* 0x0000002800c47944 */ /* 0x000fea0003c00000 */
[----:B------:R-:W-:Y:S02]  /*7d90*/  IMAD.MOV.U32 R2, RZ, RZ, R4 ;  /* 0x000000ffff027224 */ /* 0x000fe400078e0004 */
[----:B------:R-:W-:Y:S01]  /*7da0*/  IMAD.MOV.U32 R3, RZ, RZ, R5 ;  /* 0x000000ffff037224 */ /* 0x000fe200078e0005 */
[----:B------:R-:W-:Y:S06]  /*7db0*/  BRA `(.L_x_6199) ;  /* 0x0000000000487947 */ /* 0x000fec0003800000 */
.L_x_6198:
        /* <DEDUP_REMOVED lines=18> */
.L_x_6199:
[----:B------:R-:W-:Y:S05]  /*7ee0*/  BSYNC B0 ;  /* 0x0000000000007941 */ /* 0x000fea0003800000 */
.L_x_6197:
[----:B------:R-:W2:Y:S01]  /*7ef0*/  LDG.E.64 R12, desc[UR36][R12.64+-0x10] ;  /* 0xfffff0240c0c7981 */ /* 0x000ea2000c1e1b00 */
[----:B------:R-:W-:Y:S02]  /*7f00*/  IMAD.MOV.U32 R4, RZ, RZ, R19 ;  /* 0x000000ffff047224 */ /* 0x000fe400078e0013 */
[----:B------:R-:W-:Y:S02]  /*7f10*/  IMAD.MOV.U32 R5, RZ, RZ, R20 ;  /* 0x000000ffff057224 */ /* 0x000fe400078e0014 */
[----:B--2---:R-:W-:Y:S02]  /*7f20*/  IMAD R3, R3, R12, RZ ;  /* 0x0000000c03037224 */ /* 0x004fe400078e02ff */
[----:B------:R-:W-:-:S04]  /*7f30*/  IMAD.WIDE.U32 R4, R12, R2, R4 ;  /* 0x000000020c047225 */ /* 0x000fc800078e0004 */
[----:B------:R-:W-:Y:S01]  /*7f40*/  IMAD R3, R13, R2, R3 ;  /* 0x000000020d037224 */ /* 0x000fe200078e0203 */
[----:B------:R-:W-:-:S03]  /*7f50*/  MOV R19, R4 ;  /* 0x0000000400137202 */ /* 0x000fc60000000f00 */
[----:B------:R-:W-:-:S07]  /*7f60*/  IMAD.IADD R20, R5, 0x1, R3 ;  /* 0x0000000105147824 */ /* 0x000fce00078e0203 */
.L_x_6190:
        /* <DEDUP_REMOVED lines=17> */
.L_x_6202:
        /* <DEDUP_REMOVED lines=24> */
.L_x_6201:
[----:B------:R-:W-:Y:S05]  /*8200*/  BSYNC B8 ;  /* 0x0000000000087941 */ /* 0x000fea0003800000 */
.L_x_6200:
[----:B------:R-:W-:-:S05]  /*8210*/  IADD3 R16, P0, R16, 0x4, RZ ;  /* 0x0000000410107810 */ /* 0x000fca0007f1e0ff */
[----:B------:R-:W-:Y:S01]  /*8220*/  IMAD.X R17, RZ, RZ, R17, P0 ;  /* 0x000000ffff117224 */ /* 0x000fe200000e0611 */
[----:B------:R-:W-:-:S04]  /*8230*/  ISETP.GE.U32.AND P0, PT, R16, R23, PT ;  /* 0x000000171000720c */ /* 0x000fc80003f06070 */
[----:B------:R-:W-:-:S13]  /*8240*/  ISETP.GE.U32.AND.EX P0, PT, R17, R18, PT, P0 ;  /* 0x000000121100720c */ /* 0x000fda0003f06100 */
[----:B------:R-:W-:Y:S05]  /*8250*/  @!P0 BRA `(.L_x_6202) ;  /* 0xfffffffc00888947 */ /* 0x000fea000383ffff */
.L_x_6169:
[----:B------:R-:W-:Y:S05]  /*8260*/  BSYNC B7 ;  /* 0x0000000000077941 */ /* 0x000fea0003800000 */
.L_x_6168:
[----:B------:R-:W-:-:S05]  /*8270*/  VIADD R3, R50, 0x180 ;  /* 0x0000018032037836 */ /* 0x000fca0000000000 */
        /* <DEDUP_REMOVED lines=25> */
.L_x_6204:
[----:B------:R-:W-:Y:S05]  /*8410*/  BSYNC B7 ;  /* 0x0000000000077941 */ /* 0x000fea0003800000 */
.L_x_6203:
        /* <DEDUP_REMOVED lines=23> */
.L_x_6206:
[----:B------:R-:W-:Y:S05]  /*8590*/  BSYNC B7 ;  /* 0x0000000000077941 */ /* 0x000fea0003800000 */
.L_x_6205:
        /* <DEDUP_REMOVED lines=26> */
.L_x_6208:
[----:B------:R-:W-:Y:S05]  /*8740*/  BSYNC B7 ;  /* 0x0000000000077941 */ /* 0x000fea0003800000 */
.L_x_6207:
[----:B------:R-:W0:Y:S01]  /*8750*/  LDC R2, c[0x0][0x230] ;  /* 0x00008c00ff027b82 */ /* 0x000e220000000800 */
[----:B------:R-:W-:Y:S01]  /*8760*/  ULDC.64 UR4, c[0x0][0x228] ;  /* 0x00008a0000047ab9 */ /* 0x000fe20000000a00 */
[----:B------:R-:W-:Y:S02]  /*8770*/  IMAD.MOV.U32 R20, RZ, RZ, RZ ;  /* 0x000000ffff147224 */ /* 0x000fe400078e00ff */
[----:B------:R-:W-:Y:S02]  /*8780*/  IMAD R3, R39, UR4, RZ ;  /* 0x0000000427037c24 */ /* 0x000fe4000f8e02ff */
[----:B------:R-:W-:-:S04]  /*8790*/  IMAD.WIDE.U32 R18, R38, UR4, RZ ;  /* 0x0000000426127c25 */ /* 0x000fc8000f8e00ff */
[----:B------:R-:W-:-:S04]  /*87a0*/  IMAD R3, R38, UR5, R3 ;  /* 0x0000000526037c24 */ /* 0x000fc8000f8e0203 */
[----:B------:R-:W-:Y:S01]  /*87b0*/  IMAD.IADD R5, R19, 0x1, R3 ;  /* 0x0000000113057824 */ /* 0x000fe200078e0203 */
[----:B------:R-:W-:Y:S01]  /*87c0*/  MOV R19, RZ ;  /* 0x000000ff00137202 */ /* 0x000fe20000000f00 */
[C---:B0-----:R-:W-:Y:S01]  /*87d0*/  VIADD R28, R2.reuse, 0xffffffff ;  /* 0xffffffff021c7836 */ /* 0x041fe20000000000 */
[----:B------:R-:W-:-:S04]  /*87e0*/  LOP3.LUT R31, R2, 0x3, RZ, 0xc0, !PT ;  /* 0x00000003021f7812 */ /* 0x000fc800078ec0ff */
[----:B------:R-:W-:-:S13]  /*87f0*/  ISETP.GE.U32.AND P0, PT, R28, 0x3, PT ;  /* 0x000000031c00780c */ /* 0x000fda0003f06070 */
[----:B------:R-:W-:Y:S05]  /*8800*/  @!P0 BRA `(.L_x_6209) ;  /* 0x0000000c00448947 */ /* 0x000fea0003800000 */
[----:B------:R-:W0:Y:S01]  /*8810*/  LDC.64 R32, c[0x0][0x238] ;  /* 0x00008e00ff207b82 */ /* 0x000e220000000a00 */
[----:B------:R-:W-:Y:S01]  /*8820*/  HFMA2.MMA R19, -RZ, RZ, 0, 0 ;  /* 0x00000000ff137435 */ /* 0x000fe200000001ff */
[----:B------:R-:W-:Y:S01]  /*8830*/  BSSY B0, `(.L_x_6209) ;  /* 0x00000ce000007945 */ /* 0x000fe20003800000 */
[----:B------:R-:W-:Y:S02]  /*8840*/  IMAD.IADD R2, R2, 0x1, -R31 ;  /* 0x0000000102027824 */ /* 0x000fe400078e0a1f */
[----:B------:R-:W-:-:S07]  /*8850*/  IMAD.MOV.U32 R20, RZ, RZ, RZ ;  /* 0x000000ffff147224 */ /* 0x000fce00078e00ff */
.L_x_6222:
        /* <DEDUP_REMOVED lines=15> */
.L_x_6211:
        /* <DEDUP_REMOVED lines=19> */
.L_x_6212:
[----:B------:R-:W-:Y:S05]  /*8a80*/  BSYNC B1 ;  /* 0x0000000000017941 */ /* 0x000fea0003800000 */
.L_x_6210:
        /* <DEDUP_REMOVED lines=31> */
.L_x_6214:
        /* <DEDUP_REMOVED lines=19> */
.L_x_6215:
[----:B------:R-:W-:Y:S05]  /*8db0*/  BSYNC B1 ;  /* 0x0000000000017941 */ /* 0x000fea0003800000 */
.L_x_6213:
        /* <DEDUP_REMOVED lines=29> */
.L_x_6217:
        /* <DEDUP_REMOVED lines=19> */
.L_x_6218:
[----:B------:R-:W-:Y:S05]  /*90c0*/  BSYNC B1 ;  /* 0x0000000000017941 */ /* 0x000fea0003800000 */
.L_x_6216:
        /* <DEDUP_REMOVED lines=28> */
.L_x_6220:
        /* <DEDUP_REMOVED lines=19> */
.L_x_6221:
[----:B------:R-:W-:Y:S05]  /*93c0*/  BSYNC B1 ;  /* 0x0000000000017941 */ /* 0x000fea0003800000 */
.L_x_6219:
[----:B------:R-:W2:Y:S01]  /*93d0*/  LDG.E.64 R12, desc[UR36][R12.64+-0x18] ;  /* 0xffffe8240c0c7981 */ /* 0x000ea2000c1e1b00 */
[----:B------:R-:W-:Y:S01]  /*93e0*/  IADD3 R11, P0, RZ, -R18, RZ ;  /* 0x80000012ff0b7210 */ /* 0x000fe20007f1e0ff */
[----:B------:R-:W-:Y:S01]  /*93f0*/  IMAD.MOV.U32 R6, RZ, RZ, R14 ;  /* 0x000000ffff067224 */ /* 0x000fe200078e000e */
[----:B------:R-:W-:Y:S01]  /*9400*/  MOV R7, R15 ;  /* 0x0000000f00077202 */ /* 0x000fe20000000f00 */
[----:B------:R-:W-:Y:S02]  /*9410*/  VIADD R2, R2, 0xfffffffc ;  /* 0xfffffffc02027836 */ /* 0x000fe40000000000 */
[----:B------:R-:W-:Y:S02]  /*9420*/  IMAD.X R3, RZ, RZ, ~R5, P0 ;  /* 0x000000ffff037224 */ /* 0x000fe400000e0e05 */
[----:B------:R-:W-:Y:S01]  /*9430*/  IMAD.WIDE.U32 R6, R8, R11, R6 ;  /* 0x0000000b08067225 */ /* 0x000fe200078e0006 */
[----:B------:R-:W-:-:S03]  /*9440*/  ISETP.NE.AND P0, PT, R2, RZ, PT ;  /* 0x000000ff0200720c */ /* 0x000fc60003f05270 */
[----:B------:R-:W-:Y:S01]  /*9450*/  IMAD R3, R3, R8, RZ ;  /* 0x0000000803037224 */ /* 0x000fe200078e02ff */
[----:B------:R-:W-:Y:S01]  /*9460*/  MOV R8, R10 ;  /* 0x0000000a00087202 */ /* 0x000fe20000000f00 */
        /* <DEDUP_REMOVED lines=11> */
.L_x_6209:
        /* <DEDUP_REMOVED lines=14> */
[----:B------:R-:W-:Y:S05]  /*9600*/  CALL.REL.NOINC `($__internal_16_$__cuda_sm20_div_s64) ;  /* 0x0000000c00547944 */ /* 0x000fea0003c00000 */
[----:B------:R-:W-:Y:S01]  /*9610*/  IMAD.MOV.U32 R10, RZ, RZ, R4 ;  /* 0x000000ffff0a7224 */ /* 0x000fe200078e0004 */
[----:B------:R-:W-:Y:S01]  /*9620*/  MOV R11, R3 ;  /* 0x00000003000b7202 */ /* 0x000fe20000000f00 */
[----:B------:R-:W-:Y:S06]  /*9630*/  BRA `(.L_x_6226) ;  /* 0x00000000004c7947 */ /* 0x000fec0003800000 */
.L_x_6225:
        /* <DEDUP_REMOVED lines=14> */
[----:B------:R-:W-:Y:S01]  /*9720*/  @P0 IMAD.IADD R3, R3, 0x1, -R8 ;  /* 0x0000000103030824 */ /* 0x000fe200078e0a08 */
[----:B------:R-:W-:-:S04]  /*9730*/  @P0 IADD3 R10, R10, 0x1, RZ ;  /* 0x000000010a0a0810 */ /* 0x000fc80007ffe0ff */
[----:B------:R-:W-:-:S13]  /*9740*/  ISETP.GE.U32.AND P1, PT, R3, R8, PT ;  /* 0x000000080300720c */ /* 0x000fda0003f26070 */
[----:B------:R-:W-:Y:S01]  /*9750*/  @P1 VIADD R10, R10, 0x1 ;  /* 0x000000010a0a1836 */ /* 0x000fe20000000000 */
[----:B------:R-:W-:-:S07]  /*9760*/  @!P2 LOP3.LUT R10, RZ, R8, RZ, 0x33, !PT ;  /* 0x00000008ff0aa212 */ /* 0x000fce00078e33ff */
.L_x_6226:
[----:B------:R-:W-:Y:S05]  /*9770*/  BSYNC B0 ;  /* 0x0000000000007941 */ /* 0x000fea0003800000 */
.L_x_6224:
[----:B------:R-:W-:Y:S02]  /*9780*/  ULDC.64 UR4, c[0x0][0x240] ;  /* 0x0000900000047ab9 */ /* 0x000fe40000000a00 */
[----:B------:R-:W-:-:S04]  /*9790*/  LEA R12, P0, R28, UR4, 0x3 ;  /* 0x000000041c0c7c11 */ /* 0x000fc8000f8018ff */
[----:B------:R-:W-:-:S05]  /*97a0*/  LEA.HI.X R13, R28, UR5, R2, 0x3, P0 ;  /* 0x000000051c0d7c11 */ /* 0x000fca00080f1c02 */
[----:B------:R-:W2:Y:S01]  /*97b0*/  LDG.E.64 R2, desc[UR36][R12.64] ;  /* 0x000000240c027981 */ /* 0x000ea2000c1e1b00 */
[----:B------:R-:W-:Y:S02]  /*97c0*/  IADD3 R17, P0, RZ, -R10, RZ ;  /* 0x8000000aff117210 */ /* 0x000fe40007f1e0ff */
[----:B------:R-:W-:Y:S02]  /*97d0*/  MOV R4, R18 ;  /* 0x0000001200047202 */ /* 0x000fe40000000f00 */
[----:B------:R-:W-:Y:S01]  /*97e0*/  MOV R6, R19 ;  /* 0x0000001300067202 */ /* 0x000fe20000000f00 */
        /* <DEDUP_REMOVED lines=24> */
[----:B------:R-:W-:Y:S01]  /*9970*/  MOV R2, R4 ;  /* 0x0000000400027202 */ /* 0x000fe20000000f00 */
[----:B------:R-:W-:Y:S06]  /*9980*/  BRA `(.L_x_6229) ;  /* 0x00000000004c7947 */ /* 0x000fec0003800000 */
.L_x_6228:
        /* <DEDUP_REMOVED lines=15> */
[----:B------:R-:W-:Y:S01]  /*9a80*/  ISETP.GE.U32.AND P1, PT, R3, R8, PT ;  /* 0x000000080300720c */ /* 0x000fe20003f26070 */
[----:B------:R-:W-:-:S12]  /*9a90*/  HFMA2.MMA R3, -RZ, RZ, 0, 0 ;  /* 0x00000000ff037435 */ /* 0x000fd800000001ff */
[----:B------:R-:W-:Y:S01]  /*9aa0*/  @P1 VIADD R2, R2, 0x1 ;  /* 0x0000000102021836 */ /* 0x000fe20000000000 */
[----:B------:R-:W-:-:S07]  /*9ab0*/  @!P2 LOP3.LUT R2, RZ, R8, RZ, 0x33, !PT ;  /* 0x00000008ff02a212 */ /* 0x000fce00078e33ff */
.L_x_6229:
[----:B------:R-:W-:Y:S05]  /*9ac0*/  BSYNC B0 ;  /* 0x0000000000007941 */ /* 0x000fea0003800000 */
.L_x_6227:
        /* <DEDUP_REMOVED lines=27> */
[----:B------:R-:W-:Y:S01]  /*9c80*/  IMAD.MOV.U32 R2, RZ, RZ, R4 ;  /* 0x000000ffff027224 */ /* 0x000fe200078e0004 */
[----:B------:R-:W-:Y:S01]  /*9c90*/  MOV R3, R5 ;  /* 0x0000000500037202 */ /* 0x000fe20000000f00 */
[----:B------:R-:W-:Y:S06]  /*9ca0*/  BRA `(.L_x_6232) ;  /* 0x0000000000487947 */ /* 0x000fec0003800000 */
.L_x_6231:
        /* <DEDUP_REMOVED lines=10> */
[----:B------:R-:W-:-:S05]  /*9d50*/  IMAD.HI.U32 R5, R5, R2, RZ ;  /* 0x0000000205057227 */ /* 0x000fca00078e00ff */
[----:B------:R-:W-:-:S05]  /*9d60*/  IADD3 R5, -R5, RZ, RZ ;  /* 0x000000ff05057210 */ /* 0x000fca0007ffe1ff */
[----:B------:R-:W-:-:S05]  /*9d70*/  IMAD R2, R8, R5, R2 ;  /* 0x0000000508027224 */ /* 0x000fca00078e0202 */
[----:B------:R-:W-:-:S13]  /*9d80*/  ISETP.GE.U32.AND P0, PT, R2, R8, PT ;  /* 0x000000080200720c */ /* 0x000fda0003f06070 */
[----:B------:R-:W-:-:S05]  /*9d90*/  @P0 IMAD.IADD R2, R2, 0x1, -R8 ;  /* 0x0000000102020824 */ /* 0x000fca00078e0a08 */
[----:B------:R-:W-:-:S13]  /*9da0*/  ISETP.GE.U32.AND P0, PT, R2, R8, PT ;  /* 0x000000080200720c */ /* 0x000fda0003f06070 */
[----:B------:R-:W-:Y:S02]  /*9db0*/  @P0 IADD3 R2, -R8, R2, RZ ;  /* 0x0000000208020210 */ /* 0x000fe40007ffe1ff */
[----:B------:R-:W-:-:S07]  /*9dc0*/  @!P1 LOP3.LUT R2, RZ, R8, RZ, 0x33, !PT ;  /* 0x00000008ff029212 */ /* 0x000fce00078e33ff */
.L_x_6232:
[----:B------:R-:W-:Y:S05]  /*9dd0*/  BSYNC B0 ;  /* 0x0000000000007941 */ /* 0x000fea0003800000 */
.L_x_6230:
[----:B------:R-:W2:Y:S01]  /*9de0*/  LDG.E.64 R12, desc[UR36][R12.64+-0x10] ;  /* 0xfffff0240c0c7981 */ /* 0x000ea2000c1e1b00 */
[----:B------:R-:W-:Y:S01]  /*9df0*/  MOV R4, R19 ;  /* 0x0000001300047202 */ /* 0x000fe20000000f00 */
[----:B------:R-:W-:Y:S02]  /*9e00*/  IMAD.MOV.U32 R5, RZ, RZ, R20 ;  /* 0x000000ffff057224 */ /* 0x000fe400078e0014 */
[----:B--2---:R-:W-:Y:S02]  /*9e10*/  IMAD R3, R3, R12, RZ ;  /* 0x0000000c03037224 */ /* 0x004fe400078e02ff */
[----:B------:R-:W-:-:S04]  /*9e20*/  IMAD.WIDE.U32 R4, R12, R2, R4 ;  /* 0x000000020c047225 */ /* 0x000fc800078e0004 */
[----:B------:R-:W-:Y:S01]  /*9e30*/  IMAD R3, R13, R2, R3 ;  /* 0x000000020d037224 */ /* 0x000fe200078e0203 */
[----:B------:R-:W-:-:S03]  /*9e40*/  MOV R19, R4 ;  /* 0x0000000400137202 */ /* 0x000fc60000000f00 */
[----:B------:R-:W-:-:S07]  /*9e50*/  IMAD.IADD R20, R5, 0x1, R3 ;  /* 0x0000000105147824 */ /* 0x000fce00078e0203 */
.L_x_6223:
[-C--:B------:R-:W-:Y:S01]  /*9e60*/  IADD3 R2, P0, R40, R19.reuse, RZ ;  /* 0x0000001328027210 */ /* 0x080fe20007f1e0ff */
[----:B------:R-:W-:Y:S01]  /*9e70*/  ULDC.64 UR4, c[0x0][0x248] ;  /* 0x0000920000047ab9 */ /* 0x000fe20000000a00 */
[C---:B------:R-:W-:Y:S02]  /*9e80*/  IADD3 R19, P1, R37.reuse, R19, RZ ;  /* 0x0000001325137210 */ /* 0x040fe40007f3e0ff */
[----:B------:R-:W-:Y:S02]  /*9e90*/  IADD3 R0, P2, R2, 0x1, RZ ;  /* 0x0000000102007810 */ /* 0x000fe40007f5e0ff */
[-C--:B------:R-:W-:Y:S02]  /*9ea0*/  LEA.HI.X.SX32 R3, R40, R20.reuse, 0x1, P0 ;  /* 0x0000001428037211 */ /* 0x080fe400000f0eff */
[----:B------:R-:W-:Y:S02]  /*9eb0*/  ISETP.GE.U32.AND P0, PT, R0, R19, PT ;  /* 0x000000130000720c */ /* 0x000fe40003f06070 */
[----:B------:R-:W-:-:S02]  /*9ec0*/  LEA.HI.X.SX32 R20, R37, R20, 0x1, P1 ;  /* 0x0000001425147211 */ /* 0x000fc400008f0eff */
[----:B------:R-:W-:Y:S02]  /*9ed0*/  IADD3.X R0, RZ, R3, RZ, P2, !PT ;  /* 0x00000003ff007210 */ /* 0x000fe400017fe4ff */
[----:B------:R-:W-:Y:S02]  /*9ee0*/  LEA R16, P1, R2, UR4, 0x2 ;  /* 0x0000000402107c11 */ /* 0x000fe4000f8210ff */
[----:B------:R-:W-:Y:S02]  /*9ef0*/  ISETP.GE.AND.EX P0, PT, R0, R20, PT, P0 ;  /* 0x000000140000720c */ /* 0x000fe40003f06300 */
[----:B------:R-:W-:Y:S02]  /*9f00*/  LEA R23, P2, R19, UR4, 0x2 ;  /* 0x0000000413177c11 */ /* 0x000fe4000f8410ff */
[----:B------:R-:W-:Y:S02]  /*9f10*/  ISETP.LE.OR P0, PT, R37, R40, P0 ;  /* 0x000000282500720c */ /* 0x000fe40000703670 */
[----:B------:R-:W-:-:S02]  /*9f20*/  LEA.HI.X R2, R2, UR5, R3, 0x2, P1 ;  /* 0x0000000502027c11 */ /* 0x000fc400088f1403 */
[----:B------:R-:W-:-:S09]  /*9f30*/  LEA.HI.X R18, R19, UR5, R20, 0x2, P2 ;  /* 0x0000000513127c11 */ /* 0x000fd200090f1414 */
[----:B------:R-:W-:Y:S05]  /*9f40*/  @P0 BRA `(.L_x_6097) ;  /* 0x0000000000800947 */ /* 0x000fea0003800000 */
[----:B------:R-:W-:-:S05]  /*9f50*/  IADD3 R16, P0, R16, 0x4, RZ ;  /* 0x0000000410107810 */ /* 0x000fca0007f1e0ff */
[----:B------:R-:W-:-:S08]  /*9f60*/  IMAD.X R17, RZ, RZ, R2, P0 ;  /* 0x000000ffff117224 */ /* 0x000fd000000e0602 */
.L_x_6235:
        /* <DEDUP_REMOVED lines=16> */
[----:B------:R-:W-:Y:S01]  /*a070*/  MOV R6, UR4 ;  /* 0x0000000400067c02 */ /* 0x000fe20008000f00 */
[----:B------:R-:W-:Y:S01]  /*a080*/  IMAD.U32 R7, RZ, RZ, UR5 ;  /* 0x00000005ff077e24 */ /* 0x000fe2000f8e00ff */
[----:B------:R-:W-:Y:S01]  /*a090*/  MOV R10, UR6 ;  /* 0x00000006000a7c02 */ /* 0x000fe20008000f00 */
[----:B------:R-:W-:Y:S01]  /*a0a0*/  IMAD.U32 R11, RZ, RZ, UR7 ;  /* 0x00000007ff0b7e24 */ /* 0x000fe2000f8e00ff */
[----:B------:R-:W-:Y:S01]  /*a0b0*/  MOV R13, RZ ;  /* 0x000000ff000d7202 */ /* 0x000fe20000000f00 */
[----:B0-----:R-:W-:-:S07]  /*a0c0*/  IMAD.MOV.U32 R12, RZ, RZ, 0x1 ;  /* 0x00000001ff0c7424 */ /* 0x001fce00078e00ff */
[----:B------:R-:W-:-:S07]  /*a0d0*/  LEPC R20, `(.L_x_6234) ;  /* 0x000000001014794e */ /* 0x000fce0000000000 */
[----:B-1----:R-:W-:Y:S05]  /*a0e0*/  CALL.ABS.NOINC R2 ;  /* 0x0000000002007343 */ /* 0x002fea0003c00000 */
.L_x_6234:
[----:B------:R-:W-:Y:S05]  /*a0f0*/  BSYNC B7 ;  /* 0x0000000000077941 */ /* 0x000fea0003800000 */
.L_x_6233:
[----:B------:R-:W-:-:S05]  /*a100*/  IADD3 R16, P0, R16, 0x4, RZ ;  /* 0x0000000410107810 */ /* 0x000fca0007f1e0ff */
[----:B------:R-:W-:Y:S01]  /*a110*/  IMAD.X R17, RZ, RZ, R17, P0 ;  /* 0x000000ffff117224 */ /* 0x000fe200000e0611 */
[----:B------:R-:W-:-:S04]  /*a120*/  ISETP.GE.U32.AND P0, PT, R16, R23, PT ;  /* 0x000000171000720c */ /* 0x000fc80003f06070 */
[----:B------:R-:W-:-:S13]  /*a130*/  ISETP.GE.U32.AND.EX P0, PT, R17, R18, PT, P0 ;  /* 0x000000121100720c */ /* 0x000fda0003f06100 */
[----:B------:R-:W-:Y:S05]  /*a140*/  @!P0 BRA `(.L_x_6235) ;  /* 0xfffffffc00888947 */ /* 0x000fea000383ffff */
.L_x_6097:
[----:B------:R-:W-:Y:S05]  /*a150*/  BSYNC B6 ;  /* 0x0000000000067941 */ /* 0x000fea0003800000 */
.L_x_6051:
[----:B------:R-:W0:Y:S01]  /*a160*/  S2R R5, SR_TID.X ;  /* 0x0000000000057919 */ /* 0x000e220000002100 */
[----:B------:R-:W-:Y:S01]  /*a170*/  BSSY B0, `(.L_x_6236) ;  /* 0x0000016000007945 */ /* 0x000fe20003800000 */
[----:B0-----:R-:W-:Y:S02]  /*a180*/  ISETP.GE.AND P1, PT, R5, R42, PT ;  /* 0x0000002a0500720c */ /* 0x001fe40003f26270 */
[----:B------:R-:W-:-:S11]  /*a190*/  MOV R7, R5 ;  /* 0x0000000500077202 */ /* 0x000fd60000000f00 */
[----:B-----5:R-:W0:Y:S01]  /*a1a0*/  @!P1 S2R R0, SR_CTAID.X ;  /* 0x0000000000009919 */ /* 0x020e220000002500 */
[----:B------:R-:W1:Y:S01]  /*a1b0*/  @!P1 LDC.64 R2, c[0x0][0x258] ;  /* 0x00009600ff029b82 */ /* 0x000e620000000a00 */
[----:B------:R-:W-:-:S05]  /*a1c0*/  @!P1 VIADD R7, R5, 0x80 ;  /* 0x0000008005079836 */ /* 0x000fca0000000000 */
[----:B------:R-:W-:Y:S02]  /*a1d0*/  ISETP.GE.AND P0, PT, R7, R42, PT ;  /* 0x0000002a0700720c */ /* 0x000fe40003f06270 */
[----:B0-----:R-:W-:-:S05]  /*a1e0*/  @!P1 LEA R5, R0, R5, 0x9 ;  /* 0x0000000500059211 */ /* 0x001fca00078e48ff */
[----:B-1----:R-:W-:-:S05]  /*a1f0*/  @!P1 IMAD.WIDE.U32 R2, R5, 0x4, R2 ;  /* 0x0000000405029825 */ /* 0x002fca00078e0002 */
[----:B------:R0:W-:Y:S01]  /*a200*/  @!P1 STG.E desc[UR36][R2.64], RZ ;  /* 0x000000ff02009986 */ /* 0x0001e2000c101924 */
[----:B------:R-:W-:Y:S05]  /*a210*/  @P0 BRA `(.L_x_6237) ;  /* 0x00000000002c0947 */ /* 0x000fea0003800000 */
[----:B------:R-:W0:Y:S01]  /*a220*/  S2R R0, SR_CTAID.X ;  /* 0x0000000000007919 */ /* 0x000e220000002500 */
[----:B------:R-:W1:Y:S01]  /*a230*/  LDC.64 R4, c[0x0][0x258] ;  /* 0x00009600ff047b82 */ /* 0x000e620000000a00 */
[----:B0-----:R-:W-:Y:S01]  /*a240*/  IMAD R3, R0, 0x200, R7 ;  /* 0x0000020000037824 */ /* 0x001fe200078e0207 */
[----:B------:R-:W-:-:S03]  /*a250*/  IADD3 R7, R7, 0x80, RZ ;  /* 0x0000008007077810 */ /* 0x000fc60007ffe0ff */
[----:B-1----:R-:W-:Y:S01]  /*a260*/  IMAD.WIDE.U32 R2, R3, 0x4, R4 ;  /* 0x0000000403027825 */ /* 0x002fe200078e0004 */
[----:B------:R-:W-:-:S04]  /*a270*/  ISETP.GE.AND P0, PT, R7, R42, PT ;  /* 0x0000002a0700720c */ /* 0x000fc80003f06270 */
[----:B------:R1:W-:Y:S09]  /*a280*/  STG.E desc[UR36][R2.64], RZ ;  /* 0x000000ff02007986 */ /* 0x0003f2000c101924 */
[----:B------:R-:W-:Y:S01]  /*a290*/  @!P0 IMAD R9, R0, 0x200, R7 ;  /* 0x0000020000098824 */ /* 0x000fe200078e0207 */
[----:B------:R-:W-:-:S03]  /*a2a0*/  @!P0 IADD3 R7, R7, 0x80, RZ ;  /* 0x0000008007078810 */ /* 0x000fc60007ffe0ff */
[----:B------:R-:W-:-:S05]  /*a2b0*/  @!P0 IMAD.WIDE.U32 R4, R9, 0x4, R4 ;  /* 0x0000000409048825 */ /* 0x000fca00078e0004 */
[----:B------:R1:W-:Y:S02]  /*a2c0*/  @!P0 STG.E desc[UR36][R4.64], RZ ;  /* 0x000000ff04008986 */ /* 0x0003e4000c101924 */
.L_x_6237:
[----:B------:R-:W-:Y:S05]  /*a2d0*/  BSYNC B0 ;  /* 0x0000000000007941 */ /* 0x000fea0003800000 */
.L_x_6236:
[----:B------:R-:W-:-:S13]  /*a2e0*/  ISETP.GE.AND P0, PT, R7, R42, PT ;  /* 0x0000002a0700720c */ /* 0x000fda0003f06270 */
[----:B------:R-:W-:Y:S05]  /*a2f0*/  @P0 EXIT ;  /* 0x000000000000094d */ /* 0x000fea0003800000 */
[----:B------:R-:W2:Y:S01]  /*a300*/  S2R R0, SR_CTAID.X ;  /* 0x0000000000007919 */ /* 0x000ea20000002500 */
[----:B01----:R-:W0:Y:S01]  /*a310*/  LDC.64 R2, c[0x0][0x258] ;  /* 0x00009600ff027b82 */ /* 0x003e220000000a00 */
[----:B--2---:R-:W-:-:S04]  /*a320*/  IMAD R7, R0, 0x200, R7 ;  /* 0x0000020000077824 */ /* 0x004fc800078e0207 */
[----:B0-----:R-:W-:-:S05]  /*a330*/  IMAD.WIDE.U32 R2, R7, 0x4, R2 ;  /* 0x0000000407027825 */ /* 0x001fca00078e0002 */
[----:B------:R-:W-:Y:S01]  /*a340*/  STG.E desc[UR36][R2.64], RZ ;  /* 0x000000ff02007986 */ /* 0x000fe2000c101924 */
[----:B------:R-:W-:Y:S05]  /*a350*/  EXIT ;  /* 0x000000000000794d */ /* 0x000fea0003800000 */
        .weak           $__internal_16_$__cuda_sm20_div_s64
        .type           $__internal_16_$__cuda_sm20_div_s64,@function
        .size           $__internal_16_$__cuda_sm20_div_s64,($__internal_17_$__cuda_sm20_rem_s64 - $__internal_16_$__cuda_sm20_div_s64)
$__internal_16_$__cuda_sm20_div_s64:
        /* <DEDUP_REMOVED lines=15> */
[----:B------:R-:W-:-:S03]  /*a450*/  IMAD.HI.U32 R26, R24, R30, RZ ;  /* 0x0000001e181a7227 */ /* 0x000fc600078e00ff */
[----:B------:R-:W-:-:S05]  /*a460*/  IADD3.X R7, RZ, ~R7, RZ, P0, !PT ;  /* 0x80000007ff077210 */ /* 0x000fca00007fe4ff */
[----:B------:R-:W-:-:S04]  /*a470*/  IMAD.WIDE.U32 R26, P0, R24, R7, R26 ;  /* 0x00000007181a7225 */ /* 0x000fc8000780001a */
[----:B------:R-:W-:-:S04]  /*a480*/  IMAD.HI.U32 R24, R25, R7, RZ ;  /* 0x0000000719187227 */ /* 0x000fc800078e00ff */
[----:B------:R-:W-:Y:S01]  /*a490*/  IMAD.HI.U32 R26, P1, R25, R30, R26 ;  /* 0x0000001e191a7227 */ /* 0x000fe2000782001a */
[----:B------:R-:W-:-:S03]  /*a4a0*/  IADD3.X R27, R24, R25, RZ, P0, !PT ;  /* 0x00000019181b7210 */ /* 0x000fc600007fe4ff */
        /* <DEDUP_REMOVED lines=14> */
[----:B------:R-:W-:Y:S01]  /*a590*/  IMAD.X R6, RZ, RZ, ~R5, P3 ;  /* 0x000000ffff067224 */ /* 0x000fe200018e0e05 */
[----:B------:R-:W-:Y:S01]  /*a5a0*/  IADD3.X R30, R24, R7, RZ, P0, !PT ;  /* 0x00000007181e7210 */ /* 0x000fe200007fe4ff */
[----:B------:R-:W-:-:S03]  /*a5b0*/  IMAD R7, R7, R26, RZ ;  /* 0x0000001a07077224 */ /* 0x000fc600078e02ff */
[----:B------:R-:W-:Y:S02]  /*a5c0*/  SEL R6, R6, R5, !P2 ;  /* 0x0000000506067207 */ /* 0x000fe40005000000 */
[----:B------:R-:W-:Y:S01]  /*a5d0*/  IADD3 R7, P0, R7, R25, RZ ;  /* 0x0000001907077210 */ /* 0x000fe20007f1e0ff */
[----:B------:R-:W-:-:S03]  /*a5e0*/  HFMA2.MMA R25, -RZ, RZ, 0, 0 ;  /* 0x00000000ff197435 */ /* 0x000fc600000001ff */
        /* <DEDUP_REMOVED lines=11> */
[----:B------:R-:W-:Y:S02]  /*a6a0*/  ISETP.GE.U32.AND P0, PT, R24, R22, PT ;  /* 0x000000161800720c */ /* 0x000fe40003f06070 */
[----:B------:R-:W-:-:S05]  /*a6b0*/  IADD3.X R25, RZ, R25, RZ, P1, !PT ;  /* 0x00000019ff197210 */ /* 0x000fca0000ffe4ff */
[----:B------:R-:W-:-:S04]  /*a6c0*/  IMAD R26, R25, R22, R30 ;  /* 0x00000016191a7224 */ /* 0x000fc800078e021e */
[----:B------:R-:W-:Y:S01]  /*a6d0*/  IMAD.X R6, R6, 0x1, ~R26, P2 ;  /* 0x0000000106067824 */ /* 0x000fe200010e0e1a */
[----:B------:R-:W-:-:S04]  /*a6e0*/  IADD3 R26, P2, R24, -R22, RZ ;  /* 0x80000016181a7210 */ /* 0x000fc80007f5e0ff */
[----:B------:R-:W-:-:S04]  /*a6f0*/  ISETP.GE.U32.AND.EX P0, PT, R6, R23, PT, P0 ;  /* 0x000000170600720c */ /* 0x000fc80003f06100 */
[----:B------:R-:W-:-:S04]  /*a700*/  SEL R24, R26, R24, P0 ;  /* 0x000000181a187207 */ /* 0x000fc80000000000 */
[----:B------:R-:W-:Y:S02]  /*a710*/  ISETP.GE.U32.AND P1, PT, R24, R22, PT ;  /* 0x000000161800720c */ /* 0x000fe40003f26070 */
[----:B------:R-:W-:Y:S02]  /*a720*/  IADD3.X R22, R6, ~R23, RZ, P2, !PT ;  /* 0x8000001706167210 */ /* 0x000fe400017fe4ff */
[----:B------:R-:W-:Y:S02]  /*a730*/  LOP3.LUT R24, R3, R5, RZ, 0x3c, !PT ;  /* 0x0000000503187212 */ /* 0x000fe400078e3cff */
        /* <DEDUP_REMOVED lines=8> */
[-C--:B------:R-:W-:Y:S02]  /*a7c0*/  IADD3.X R22, RZ, R6.reuse, RZ, P2, !PT ;  /* 0x00000006ff167210 */ /* 0x080fe400017fe4ff */
[----:B------:R-:W-:Y:S02]  /*a7d0*/  IADD3 R23, P2, RZ, -R7, RZ ;  /* 0x80000007ff177210 */ /* 0x000fe40007f5e0ff */
[----:B------:R-:W-:-:S02]  /*a7e0*/  SEL R6, R22, R6, P1 ;  /* 0x0000000616067207 */ /* 0x000fc40000800000 */
[----:B------:R-:W-:Y:S02]  /*a7f0*/  ISETP.NE.U32.AND P0, PT, R4, RZ, PT ;  /* 0x000000ff0400720c */ /* 0x000fe40003f05070 */
[----:B------:R-:W-:Y:S01]  /*a800*/  ISETP.GE.AND P1, PT, R24, RZ, PT ;  /* 0x000000ff1800720c */ /* 0x000fe20003f26270 */
[----:B------:R-:W-:Y:S01]  /*a810*/  IMAD.X R22, RZ, RZ, ~R6, P2 ;  /* 0x000000ffff167224 */ /* 0x000fe200010e0e06 */
[----:B------:R-:W-:Y:S02]  /*a820*/  ISETP.NE.AND.EX P0, PT, R3, RZ, PT, P0 ;  /* 0x000000ff0300720c */ /* 0x000fe40003f05300 */
[----:B------:R-:W-:Y:S01]  /*a830*/  SEL R4, R23, R7, !P1 ;  /* 0x0000000717047207 */ /* 0x000fe20004800000 */
[----:B------:R-:W-:Y:S01]  /*a840*/  IMAD.MOV.U32 R7, RZ, RZ, 0x0 ;  /* 0x00000000ff077424 */ /* 0x000fe200078e00ff */
[----:B------:R-:W-:Y:S02]  /*a850*/  SEL R3, R22, R6, !P1 ;  /* 0x0000000616037207 */ /* 0x000fe40004800000 */
[----:B------:R-:W-:-:S02]  /*a860*/  MOV R6, R0 ;  /* 0x0000000000067202 */ /* 0x000fc40000000f00 */
[----:B------:R-:W-:Y:S02]  /*a870*/  SEL R4, R4, 0xffffffff, P0 ;  /* 0xffffffff04047807 */ /* 0x000fe40000000000 */
[----:B------:R-:W-:Y:S01]  /*a880*/  SEL R3, R3, 0xffffffff, P0 ;  /* 0xffffffff03037807 */ /* 0x000fe20000000000 */
[----:B------:R-:W-:Y:S06]  /*a890*/  RET.REL.NODEC R6 `(_ZN2at6native27unrolled_elementwise_kernelIZZZNS0_67_GLOBAL__N__bb565c37_34_ValidateCompressedIndicesKernel_cu_33a4b88b42_validate_compressed_sparse_indices_kernelILNS2_8CDimNameE1ENS2_18CUDAKernelLauncherENS2_14EmptyVecKernelENS2_8DummyVecELm0EEEvRKNS_6TensorESA_lllENKUlvE1_clEvENKUlvE_clEvEUliiiiiE_St5arrayIPcLm6EELi4E23TrivialOffsetCalculatorILi5EjESH_ILi1EjENS0_6memory15LoadWithoutCastENSK_16StoreWithoutCastEEEviT_T0_T2_T3_T4_T5_) ;  /* 0xffffff5406d87950 */ /* 0x000fec0003c3ffff */
        .weak           $__internal_17_$__cuda_sm20_rem_s64
        .type           $__internal_17_$__cuda_sm20_rem_s64,@function
        .size           $__internal_17_$__cuda_sm20_rem_s64,(.L_x_32197 - $__internal_17_$__cuda_sm20_rem_s64)
$__internal_17_$__cuda_sm20_rem_s64:
[-C--:B------:R-:W-:Y:S02]  /*a8a0*/  IADD3 R3, P1, RZ, -R8.reuse, RZ ;  /* 0x80000008ff037210 */ /* 0x080fe40007f3e0ff */
[----:B------:R-:W-:Y:S02]  /*a8b0*/  ISETP.GE.AND P0, PT, R9, RZ, PT ;  /* 0x000000ff0900720c */ /* 0x000fe40003f06270 */
[-C--:B------:R-:W-:Y:S02]  /*a8c0*/  IADD3.X R4, RZ, ~R9.reuse, RZ, P1, !PT ;  /* 0x80000009ff047210 */ /* 0x080fe40000ffe4ff */
[----:B------:R-:W-:Y:S02]  /*a8d0*/  SEL R2, R3, R8, !P0 ;  /* 0x0000000803027207 */ /* 0x000fe40004000000 */
[----:B------:R-:W-:-:S04]  /*a8e0*/  SEL R3, R4, R9, !P0 ;  /* 0x0000000904037207 */ /* 0x000fc80004000000 */
[----:B------:R-:W0:Y:S08]  /*a8f0*/  I2F.U64.RP R16, R2 ;  /* 0x0000000200107312 */ /* 0x000e300000309000 */
[----:B0-----:R-:W0:Y:S02]  /*a900*/  MUFU.RCP R16, R16 ;  /* 0x0000001000107308 */ /* 0x001e240000001000 */
[----:B0-----:R-:W-:Y:S01]  /*a910*/  VIADD R4, R16, 0x1ffffffe ;  /* 0x1ffffffe10047836 */ /* 0x001fe20000000000 */
[----:B------:R-:W-:-:S05]  /*a920*/  IADD3 R16, P4, RZ, -R11, RZ ;  /* 0x8000000bff107210 */ /* 0x000fca0007f9e0ff */
[----:B------:R-:W0:Y:S02]  /*a930*/  F2I.U64.TRUNC R4, R4 ;  /* 0x0000000400047311 */ /* 0x000e24000020d800 */
[----:B0-----:R-:W-:-:S04]  /*a940*/  IMAD.WIDE.U32 R6, R4, R2, RZ ;  /* 0x0000000204067225 */ /* 0x001fc800078e00ff */
[----:B------:R-:W-:Y:S01]  /*a950*/  IMAD R7, R4, R3, R7 ;  /* 0x0000000304077224 */ /* 0x000fe200078e0207 */
[----:B------:R-:W-:-:S03]  /*a960*/  IADD3 R17, P0, RZ, -R6, RZ ;  /* 0x80000006ff117210 */ /* 0x000fc60007f1e0ff */
[----:B------:R-:W-:Y:S02]  /*a970*/  IMAD R7, R5, R2, R7 ;  /* 0x0000000205077224 */ /* 0x000fe400078e0207 */
[----:B------:R-:W-:-:S03]  /*a980*/  IMAD.HI.U32 R6, R4, R17, RZ ;  /* 0x0000001104067227 */ /* 0x000fc600078e00ff */
[----:B------:R-:W-:Y:S01]  /*a990*/  IADD3.X R21, RZ, ~R7, RZ, P0, !PT ;  /* 0x80000007ff157210 */ /* 0x000fe200007fe4ff */
[----:B------:R-:W-:-:S04]  /*a9a0*/  IMAD.MOV.U32 R7, RZ, RZ, R4 ;  /* 0x000000ffff077224 */ /* 0x000fc800078e0004 */
        /* <DEDUP_REMOVED lines=9> */
[----:B------:R-:W-:Y:S02]  /*aa40*/  IADD3 R21, P0, RZ, -R4, RZ ;  /* 0x80000004ff157210 */ /* 0x000fe40007f1e0ff */
[----:B------:R-:W-:Y:S01]  /*aa50*/  ISETP.GE.AND P1, PT, R10, RZ, PT ;  /* 0x000000ff0a00720c */ /* 0x000fe20003f26270 */
[----:B------:R-:W-:Y:S02]  /*aa60*/  IMAD R4, R17, R2, R5 ;  /* 0x0000000211047224 */ /* 0x000fe400078e0205 */
[----:B------:R-:W-:Y:S01]  /*aa70*/  IMAD.HI.U32 R6, R7, R21, RZ ;  /* 0x0000001507067227 */ /* 0x000fe200078e00ff */
[----:B------:R-:W-:-:S03]  /*aa80*/  SEL R11, R16, R11, !P1 ;  /* 0x0000000b100b7207 */ /* 0x000fc60004800000 */
[----:B------:R-:W-:-:S04]  /*aa90*/  IMAD.X R4, RZ, RZ, ~R4, P0 ;  /* 0x000000ffff047224 */ /* 0x000fc800000e0e04 */
[----:B------:R-:W-:-:S04]  /*aaa0*/  IMAD.WIDE.U32 R6, P0, R7, R4, R6 ;  /* 0x0000000407067225 */ /* 0x000fc80007800006 */
[C---:B------:R-:W-:Y:S02]  /*aab0*/  IMAD R5, R17.reuse, R4, RZ ;  /* 0x0000000411057224 */ /* 0x040fe400078e02ff */
[----:B------:R-:W-:Y:S01]  /*aac0*/  IMAD.HI.U32 R6, P2, R17, R21, R6 ;  /* 0x0000001511067227 */ /* 0x000fe20007840006 */
[----:B------:R-:W-:-:S03]  /*aad0*/  IADD3.X R7, RZ, ~R10, RZ, P4, !PT ;  /* 0x8000000aff077210 */ /* 0x000fc600027fe4ff */
[----:B------:R-:W-:Y:S01]  /*aae0*/  IMAD.HI.U32 R4, R17, R4, RZ ;  /* 0x0000000411047227 */ /* 0x000fe200078e00ff */
[----:B------:R-:W-:Y:S01]  /*aaf0*/  IADD3 R6, P3, R5, R6, RZ ;  /* 0x0000000605067210 */ /* 0x000fe20007f7e0ff */
[----:B------:R-:W-:Y:S01]  /*ab00*/  HFMA2.MMA R5, -RZ, RZ, 0, 0 ;  /* 0x00000000ff057435 */ /* 0x000fe200000001ff */
[----:B------:R-:W-:Y:S01]  /*ab10*/  SEL R7, R7, R10, !P1 ;  /* 0x0000000a07077207 */ /* 0x000fe20004800000 */
[----:B------:R-:W-:Y:S02]  /*ab20*/  IMAD.X R17, R4, 0x1, R17, P0 ;  /* 0x0000000104117824 */ /* 0x000fe400000e0611 */
[----:B------:R-:W-:-:S03]  /*ab30*/  IMAD.HI.U32 R4, R6, R11, RZ ;  /* 0x0000000b06047227 */ /* 0x000fc600078e00ff */
[----:B------:R-:W-:Y:S01]  /*ab40*/  IADD3.X R10, RZ, RZ, R17, P3, P2 ;  /* 0x000000ffff0a7210 */ /* 0x000fe20001fe4411 */
[----:B------:R-:W-:-:S04]  /*ab50*/  IMAD.WIDE.U32 R4, R6, R7, R4 ;  /* 0x0000000706047225 */ /* 0x000fc800078e0004 */
[C---:B------:R-:W-:Y:S02]  /*ab60*/  IMAD R17, R10.reuse, R7, RZ ;  /* 0x000000070a117224 */ /* 0x040fe400078e02ff */
[----:B------:R-:W-:-:S04]  /*ab70*/  IMAD.HI.U32 R4, P0, R10, R11, R4 ;  /* 0x0000000b0a047227 */ /* 0x000fc80007800004 */
[----:B------:R-:W-:Y:S01]  /*ab80*/  IMAD.HI.U32 R6, R10, R7, RZ ;  /* 0x000000070a067227 */ /* 0x000fe200078e00ff */
[----:B------:R-:W-:-:S03]  /*ab90*/  IADD3 R17, P2, R17, R4, RZ ;  /* 0x0000000411117210 */ /* 0x000fc60007f5e0ff */
[----:B------:R-:W-:Y:S02]  /*aba0*/  IMAD.X R6, RZ, RZ, R6, P0 ;  /* 0x000000ffff067224 */ /* 0x000fe400000e0606 */
[----:B------:R-:W-:-:S03]  /*abb0*/  IMAD.WIDE.U32 R4, R17, R2, RZ ;  /* 0x0000000211047225 */ /* 0x000fc600078e00ff */
        /* <DEDUP_REMOVED lines=19> */
[-C--:B------:R-:W-:Y:S02]  /*acf0*/  IADD3.X R2, RZ, ~R5.reuse, RZ, P2, !PT ;  /* 0x80000005ff027210 */ /* 0x080fe400017fe4ff */
[----:B------:R-:W-:Y:S02]  /*ad00*/  SEL R4, R3, R4, !P1 ;  /* 0x0000000403047207 */ /* 0x000fe40004800000 */
[----:B------:R-:W-:Y:S01]  /*ad10*/  SEL R5, R2, R5, !P1 ;  /* 0x0000000502057207 */ /* 0x000fe20004800000 */
[----:B------:R-:W-:Y:S01]  /*ad20*/  IMAD.MOV.U32 R2, RZ, RZ, R0 ;  /* 0x000000ffff027224 */ /* 0x000fe200078e0000 */
[----:B------:R-:W-:-:S02]  /*ad30*/  MOV R3, 0x0 ;  /* 0x0000000000037802 */ /* 0x000fc40000000f00 */
[----:B------:R-:W-:-:S04]  /*ad40*/  ISETP.NE.AND.EX P0, PT, R9, RZ, PT, P0 ;  /* 0x000000ff0900720c */ /* 0x000fc80003f05300 */
[----:B------:R-:W-:Y:S02]  /*ad50*/  SEL R4, R4, 0xffffffff, P0 ;  /* 0xffffffff04047807 */ /* 0x000fe40000000000 */
[----:B------:R-:W-:Y:S01]  /*ad60*/  SEL R5, R5, 0xffffffff, P0 ;  /* 0xffffffff05057807 */ /* 0x000fe20000000000 */
[----:B------:R-:W-:Y:S06]  /*ad70*/  RET.REL.NODEC R2 `(_ZN2at6native27unrolled_elementwise_kernelIZZZNS0_67_GLOBAL__N__bb565c37_34_ValidateCompressedIndicesKernel_cu_33a4b88b42_validate_compressed_sparse_indices_kernelILNS2_8CDimNameE1ENS2_18CUDAKernelLauncherENS2_14EmptyVecKernelENS2_8DummyVecELm0EEEvRKNS_6TensorESA_lllENKUlvE1_clEvENKUlvE_clEvEUliiiiiE_St5arrayIPcLm6EELi4E23TrivialOffsetCalculatorILi5EjESH_ILi1EjENS0_6memory15LoadWithoutCastENSK_16StoreWithoutCastEEEviT_T0_T2_T3_T4_T5_) ;  /* 0xffffff5002a07950 */ /* 0x000fec0003c3ffff */
.L_x_6238:
        /* <DEDUP_REMOVED lines=16> */
.L_x_32197:


//--------------------- .text._ZN2at6native29vectorized_elementwise_kernelILi2EZZZNS0_67_GLOBAL__N__bb565c37_34_ValidateCompressedIndicesKernel_cu_33a4b88b42_validate_compressed_sparse_indices_kernelILNS2_8CDimNameE1ENS2_18CUDAKernelLauncherENS2_14EmptyVecKernelENS2_8DummyVecELm0EEEvRKNS_6TensorESA_lllENKUlvE1_clEvENKUlvE_clEvEUliiiiiE_St5arrayIPcLm6EEEEviT0_T1_ --------------------------
	.section	.text._ZN2at6native29vectorized_elementwise_kernelILi2EZZZNS0_67_GLOBAL__N__bb565c37_34_ValidateCompressedIndicesKernel_cu_33a4b88b42_validate_compressed_sparse_indices_kernelILNS2_8CDimNameE1ENS2_18CUDAKernelLauncherENS2_14EmptyVecKernelENS2_8DummyVecELm0EEEvRKNS_6TensorESA_lllENKUlvE1_clEvENKUlvE_clEvEUliiiiiE_St5arrayIPcLm6EEEEviT0_T1_,"ax",@progbits
	.align	128
        .global         _ZN2at6native29vectorized_elementwise_kernelILi2EZZZNS0_67_GLOBAL__N__bb565c37_34_ValidateCompressedIndicesKernel_cu_33a4b88b42_validate_compressed_sparse_indices_kernelILNS2_8CDimNameE1ENS2_18CUDAKernelLauncherENS2_14EmptyVecKernelENS2_8DummyVecELm0EEEvRKNS_6TensorESA_lllENKUlvE1_clEvENKUlvE_clEvEUliiiiiE_St5arrayIPcLm6EEEEviT0_T1_
        .type           _ZN2at6native29vectorized_elementwise_kernelILi2EZZZNS0_67_GLOBAL__N__bb565c37_34_ValidateCompressedIndicesKernel_cu_33a4b88b42_validate_compressed_sparse_indices_kernelILNS2_8CDimNameE1ENS2_18CUDAKernelLauncherENS2_14EmptyVecKernelENS2_8DummyVecELm0EEEvRKNS_6TensorESA_lllENKUlvE1_clEvENKUlvE_clEvEUliiiiiE_St5arrayIPcLm6EEEEviT0_T1_,@function
        .size           _ZN2at6native29vectorized_elementwise_kernelILi2EZZZNS0_67_GLOBAL__N__bb565c37_34_ValidateCompressedIndicesKernel_cu_33a4b88b42_validate_compressed_sparse_indices_kernelILNS2_8CDimNameE1ENS2_18CUDAKernelLauncherENS2_14EmptyVecKernelENS2_8DummyVecELm0EEEvRKNS_6TensorESA_lllENKUlvE1_clEvENKUlvE_clEvEUliiiiiE_St5arrayIPcLm6EEEEviT0_T1_,(.L_x_32199 - _ZN2at6native29vectorized_elementwise_kernelILi2EZZZNS0_67_GLOBAL__N__bb565c37_34_ValidateCompressedIndicesKernel_cu_33a4b88b42_validate_compressed_sparse_indices_kernelILNS2_8CDimNameE1ENS2_18CUDAKernelLauncherENS2_14EmptyVecKernelENS2_8DummyVecELm0EEEvRKNS_6TensorESA_lllENKUlvE1_clEvENKUlvE_clEvEUliiiiiE_St5arrayIPcLm6EEEEviT0_T1_)
        .other          _ZN2at6native29vectorized_elementwise_kernelILi2EZZZNS0_67_GLOBAL__N__bb565c37_34_ValidateCompressedIndicesKernel_cu_33a4b88b42_validate_compressed_sparse_indices_kernelILNS2_8CDimNameE1ENS2_18CUDAKernelLauncherENS2_14EmptyVecKernelENS2_8DummyVecELm0EEEvRKNS_6TensorESA_lllENKUlvE1_clEvENKUlvE_clEvEUliiiiiE_St5arrayIPcLm6EEEEviT0_T1_,@"STO_CUDA_ENTRY STV_DEFAULT"
_ZN2at6native29vectorized_elementwise_kernelILi2EZZZNS0_67_GLOBAL__N__bb565c37_34_ValidateCompressedIndicesKernel_cu_33a4b88b42_validate_compressed_sparse_indices_kernelILNS2_8CDimNameE1ENS2_18CUDAKernelLauncherENS2_14EmptyVecKernelENS2_8DummyVecELm0EEEvRKNS_6TensorESA_lllENKUlvE1_clEvENKUlvE_clEvEUliiiiiE_St5arrayIPcLm6EEEEviT0_T1_:
.text._ZN2at6native29vectorized_elementwise_kernelILi2EZZZNS0_67_GLOBAL__N__bb565c37_34_ValidateCompressedIndicesKernel_cu_33a4b88b42_validate_compressed_sparse_indices_kernelILNS2_8CDimNameE1ENS2_18CUDAKernelLauncherENS2_14EmptyVecKernelENS2_8DummyVecELm0EEEvRKNS_6TensorESA_lllENKUlvE1_clEvENKUlvE_clEvEUliiiiiE_St5arrayIPcLm6EEEEviT0_T1_:
        /* <DEDUP_REMOVED lines=15> */
[----:B------:R-:W3:Y:S01]  /*00f0*/  LDC.64 R8, c[0x0][0x278] ;  /* 0x00009e00ff087b82 */ /* 0x000ee20000000a00 */
[----:B-1----:R-:W-:-:S07]  /*0100*/  IMAD.WIDE R2, R59, 0x4, R2 ;  /* 0x000000043b027825 */ /* 0x002fce00078e0202 */
[----:B------:R-:W1:Y:S01]  /*0110*/  LDC.64 R4, c[0x0][0x268] ;  /* 0x00009a00ff047b82 */ /* 0x000e620000000a00 */
[----:B0-----:R-:W-:-:S04]  /*0120*/  IMAD.WIDE.U32 R2, R11, 0x8, R2 ;  /* 0x000000080b027825 */ /* 0x001fc800078e0002 */
[C---:B--2---:R-:W-:Y:S01]  /*0130*/  IMAD.WIDE R6, R59.reuse, 0x4, R6 ;  /* 0x000000043b067825 */ /* 0x044fe200078e0206 */
[----:B------:R-:W2:Y:S03]  /*0140*/  LDG.E.64 R52, desc[UR36][R2.64] ;  /* 0x0000002402347981 */ /* 0x000ea6000c1e1b00 */
[----:B---3--:R-:W-:Y:S01]  /*0150*/  IMAD.WIDE R8, R59, 0x4, R8 ;  /* 0x000000043b087825 */ /* 0x008fe200078e0208 */
[----:B------:R-:W5:Y:S03]  /*0160*/  LDG.E.64 R56, desc[UR36][R2.64+0x400] ;  /* 0x0004002402387981 */ /* 0x000f66000c1e1b00 */
[C---:B------:R-:W-:Y:S01]  /*0170*/  IMAD.WIDE.U32 R6, R11.reuse, 0x8, R6 ;  /* 0x000000080b067825 */ /* 0x040fe200078e0006 */
[----:B------:R-:W5:Y:S03]  /*0180*/  LDG.E.64 R64, desc[UR36][R2.64+0x800] ;  /* 0x0008002402407981 */ /* 0x000f66000c1e1b00 */
[----:B------:R-:W-:Y:S01]  /*0190*/  IMAD.WIDE.U32 R8, R11, 0x8, R8 ;  /* 0x000000080b087825 */ /* 0x000fe200078e0008 */
[----:B------:R-:W5:Y:S01]  /*01a0*/  LDG.E.64 R26, desc[UR36][R6.64] ;  /* 0x00000024061a7981 */ /* 0x000f62000c1e1b00 */
[----:B------:R-:W-:Y:S01]  /*01b0*/  ISETP.LT.U32.AND P1, PT, RZ, UR4, PT ;  /* 0x00000004ff007c0c */ /* 0x000fe2000bf21070 */
[----:B------:R-:W-:Y:S01]  /*01c0*/  ULDC UR4, c[0x0][0x218] ;  /* 0x0000860000047ab9 */ /* 0x000fe20000000800 */
[----:B------:R-:W-:Y:S01]  /*01d0*/  MOV R0, UR5 ;  /* 0x0000000500007c02 */ /* 0x000fe20008000f00 */
[----:B------:R-:W5:Y:S01]  /*01e0*/  LDG.E.64 R38, desc[UR36][R6.64+0x400] ;  /* 0x0004002406267981 */ /* 0x000f62000c1e1b00 */
[----:B------:R-:W-:Y:S01]  /*01f0*/  ISETP.GT.AND P2, PT, R50, -0x1, PT ;  /* 0xffffffff3200780c */ /* 0x000fe20003f44270 */
[----:B-1----:R-:W-:-:S02]  /*0200*/  IMAD.WIDE R4, R59, 0x4, R4 ;  /* 0x000000043b047825 */ /* 0x002fc400078e0204 */
[----:B------:R-:W5:Y:S04]  /*0210*/  LDG.E.64 R24, desc[UR36][R6.64+0x800] ;  /* 0x0008002406187981 */ /* 0x000f68000c1e1b00 */
[----:B------:R-:W5:Y:S04]  /*0220*/  LDG.E.64 R42, desc[UR36][R6.64+0xc00] ;  /* 0x000c0024062a7981 */ /* 0x000f68000c1e1b00 */
[----:B------:R-:W5:Y:S04]  /*0230*/  LDG.E.64 R22, desc[UR36][R8.64] ;  /* 0x0000002408167981 */ /* 0x000f68000c1e1b00 */
[----:B------:R-:W5:Y:S04]  /*0240*/  LDG.E.64 R18, desc[UR36][R8.64+0x400] ;  /* 0x0004002408127981 */ /* 0x000f68000c1e1b00 */
[----:B------:R-:W5:Y:S04]  /*0250*/  LDG.E.64 R16, desc[UR36][R8.64+0x800] ;  /* 0x0008002408107981 */ /* 0x000f68000c1e1b00 */
[----:B------:R-:W5:Y:S04]  /*0260*/  LDG.E.64 R44, desc[UR36][R8.64+0xc00] ;  /* 0x000c0024082c7981 */ /* 0x000f68000c1e1b00 */
[----:B------:R0:W5:Y:S01]  /*0270*/  LDG.E.64 R70, desc[UR36][R2.64+0xc00] ;  /* 0x000c002402467981 */ /* 0x000162000c1e1b00 */
[----:B------:R-:W-:Y:S01]  /*0280*/  ISETP.GT.AND.EX P1, PT, R0, RZ, PT, P1 ;  /* 0x000000ff0000720c */ /* 0x000fe20003f24310 */
[----:B------:R-:W-:Y:S01]  /*0290*/  IMAD.WIDE.U32 R4, R11, 0x8, R4 ;  /* 0x000000080b047825 */ /* 0x000fe200078e0004 */
[----:B------:R-:W-:Y:S01]  /*02a0*/  ISETP.NE.U32.AND P0, PT, RZ, UR6, PT ;  /* 0x00000006ff007c0c */ /* 0x000fe2000bf05070 */
[----:B0-----:R-:W0:Y:S03]  /*02b0*/  LDC.64 R2, c[0x0][0x280] ;  /* 0x0000a000ff027b82 */ /* 0x001e260000000a00 */
[----:B------:R-:W-:Y:S01]  /*02c0*/  ISETP.NE.AND.EX P0, PT, RZ, UR7, PT, P0 ;  /* 0x00000007ff007c0c */ /* 0x000fe2000bf05300 */
[----:B------:R-:W-:Y:S01]  /*02d0*/  BSSY B6, `(.L_x_6240) ;  /* 0x0001307000067945 */ /* 0x000fe20003800000 */
[----:B------:R-:W5:Y:S04]  /*02e0*/  LDG.E.64 R48, desc[UR36][R4.64] ;  /* 0x0000002404307981 */ /* 0x000f68000c1e1b00 */
[----:B------:R-:W5:Y:S04]  /*02f0*/  LDG.E.64 R54, desc[UR36][R4.64+0x400] ;  /* 0x0004002404367981 */ /* 0x000f68000c1e1b00 */
[----:B------:R-:W5:Y:S04]  /*0300*/  LDG.E.64 R62, desc[UR36][R4.64+0x800] ;  /* 0x00080024043e7981 */ /* 0x000f68000c1e1b00 */
[----:B------:R1:W5:Y:S01]  /*0310*/  LDG.E.64 R68, desc[UR36][R4.64+0xc00] ;  /* 0x000c002404447981 */ /* 0x000362000c1e1b00 */
[----:B0-----:R-:W-:-:S04]  /*0320*/  IMAD.WIDE R2, R59, 0x4, R2 ;  /* 0x000000043b027825 */ /* 0x001fc800078e0202 */
[----:B-1----:R-:W-:-:S04]  /*0330*/  IMAD.WIDE.U32 R4, R11, 0x8, R2 ;  /* 0x000000080b047825 */ /* 0x002fc800078e0002 */
[----:B------:R-:W-:Y:S01]  /*0340*/  IMAD.MOV.U32 R2, RZ, RZ, R50 ;  /* 0x000000ffff027224 */ /* 0x000fe200078e0032 */
[----:B--2---:R-:W-:Y:S01]  /*0350*/  ISETP.NE.OR P0, PT, R52, UR4, !P0 ;  /* 0x0000000434007c0c */ /* 0x004fe2000c705670 */
[----:B------:R-:W-:-:S12]  /*0360*/  @P2 BRA P1, `(.L_x_6241) ;  /* 0x0000003800c42947 */ /* 0x000fd80000800000 */
[----:B------:R-:W-:Y:S01]  /*0370*/  ULDC.64 UR38, c[0x4][0x178] ;  /* 0x01005e0000267ab9 */ /* 0x000fe20000000a00 */
[----:B------:R-:W-:Y:S04]  /*0380*/  BSSY B7, `(.L_x_6242) ;  /* 0x0000012000077945 */ /* 0x000fe80003800000 */
[----:B------:R-:W-:Y:S05]  /*0390*/  @!P0 BRA `(.L_x_6243) ;  /* 0x0000000000408947 */ /* 0x000fea0003800000 */
        /* <DEDUP_REMOVED lines=15> */
[----:B-1---5:R-:W-:Y:S05]  /*0490*/  CALL.ABS.NOINC R2 ;  /* 0x0000000002007343 */ /* 0x022fea0003c00000 */
.L_x_6243:
[----:B------:R-:W-:Y:S05]  /*04a0*/  BSYNC B7 ;  /* 0x0000000000077941 */ /* 0x000fea0003800000 */
.L_x_6242:
[----:B------:R-:W-:Y:S01]  /*04b0*/  ULDC.64 UR4, c[0x4][0x158] ;  /* 0x0100560000047ab9 */ /* 0x000fe20000000a00 */
[----:B------:R-:W-:Y:S01]  /*04c0*/  BSSY B7, `(.L_x_6244) ;  /* 0x0000017000077945 */ /* 0x000fe20003800000 */
[----:B------:R-:W-:Y:S01]  /*04d0*/  ISETP.NE.U32.AND P0, PT, RZ, UR4, PT ;  /* 0x00000004ff007c0c */ /* 0x000fe2000bf05070 */
[----:B------:R-:W-:Y:S02]  /*04e0*/  ULDC UR4, c[0x0][0x228] ;  /* 0x00008a0000047ab9 */ /* 0x000fe40000000800 */
[----:B-----5:R-:W-:Y:S02]  /*04f0*/  ISETP.EQ.AND P1, PT, R48, UR4, PT ;  /* 0x0000000430007c0c */ /* 0x020fe4000bf22270 */
        /* <DEDUP_REMOVED lines=19> */
.L_x_6245:
[----:B------:R-:W-:Y:S05]  /*0630*/  BSYNC B7 ;  /* 0x0000000000077941 */ /* 0x000fea0003800000 */
.L_x_6244:
        /* <DEDUP_REMOVED lines=26> */
.L_x_6247:
[----:B------:R-:W-:Y:S05]  /*07e0*/  BSYNC B7 ;  /* 0x0000000000077941 */ /* 0x000fea0003800000 */
.L_x_6246:
[----:B------:R-:W-:Y:S01]  /*07f0*/  IADD3 R7, P1, R26, 0x1, RZ ;  /* 0x000000011a077810 */ /* 0x000fe20007f3e0ff */
[----:B------:R-:W-:Y:S01]  /*0800*/  BSSY B7, `(.L_x_6248) ;  /* 0x000002c000077945 */ /* 0x000fe20003800000 */
[----:B------:R-:W-:Y:S02]  /*0810*/  SHF.R.S32.HI R3, RZ, 0x1f, R26 ;  /* 0x0000001fff037819 */ /* 0x000fe4000001141a */
[----:B------:R-:W-:Y:S02]  /*0820*/  SHF.R.S32.HI R5, RZ, 0x1f, R22 ;  /* 0x0000001fff057819 */ /* 0x000fe40000011416 */
[----:B------:R-:W-:Y:S02]  /*0830*/  ISETP.GE.U32.AND P0, PT, R7, R22, PT ;  /* 0x000000160700720c */ /* 0x000fe40003f06070 */
        /* <DEDUP_REMOVED lines=11> */
.L_x_6252:
[----:B------:R-:W2:Y:S04]  /*08f0*/  LDG.E R0, desc[UR36][R30.64] ;  /* 0x000000241e007981 */ /* 0x000ea8000c1e1900 */
        /* <DEDUP_REMOVED lines=22> */
.L_x_6251:
[----:B------:R-:W-:Y:S05]  /*0a60*/  BSYNC B8 ;  /* 0x0000000000087941 */ /* 0x000fea0003800000 */
.L_x_6250:
[----:B------:R-:W-:-:S05]  /*0a70*/  IADD3 R30, P0, R30, 0x4, RZ ;  /* 0x000000041e1e7810 */ /* 0x000fca0007f1e0ff */
[----:B------:R-:W-:Y:S01]  /*0a80*/  IMAD.X R31, RZ, RZ, R31, P0 ;  /* 0x000000ffff1f7224 */ /* 0x000fe200000e061f */
[----:B------:R-:W-:-:S04]  /*0a90*/  ISETP.GE.U32.AND P0, PT, R30, R29, PT ;  /* 0x0000001d1e00720c */ /* 0x000fc80003f06070 */
[----:B------:R-:W-:-:S13]  /*0aa0*/  ISETP.GE.U32.AND.EX P0, PT, R31, R22, PT, P0 ;  /* 0x000000161f00720c */ /* 0x000fda0003f06100 */
[----:B------:R-:W-:Y:S05]  /*0ab0*/  @!P0 BRA `(.L_x_6252) ;  /* 0xfffffffc008c8947 */ /* 0x000fea000383ffff */
.L_x_6249:
[----:B------:R-:W-:Y:S05]  /*0ac0*/  BSYNC B7 ;  /* 0x0000000000077941 */ /* 0x000fea0003800000 */
.L_x_6248:
[----:B------:R-:W-:Y:S01]  /*0ad0*/  ULDC.64 UR4, c[0x4][0x148] ;  /* 0x0100520000047ab9 */ /* 0x000fe20000000a00 */
[----:B------:R-:W-:Y:S01]  /*0ae0*/  BSSY B7, `(.L_x_6253) ;  /* 0x0000017000077945 */ /* 0x000fe20003800000 */
[----:B------:R-:W-:Y:S01]  /*0af0*/  ISETP.NE.U32.AND P0, PT, RZ, UR4, PT ;  /* 0x00000004ff007c0c */ /* 0x000fe2000bf05070 */
[----:B------:R-:W-:Y:S02]  /*0b00*/  ULDC UR4, c[0x0][0x218] ;  /* 0x0000860000047ab9 */ /* 0x000fe40000000800 */
[----:B------:R-:W-:Y:S02]  /*0b10*/  ISETP.EQ.AND P1, PT, R53, UR4, PT ;  /* 0x0000000435007c0c */ /* 0x000fe4000bf22270 */
        /* <DEDUP_REMOVED lines=19> */
.L_x_6254:
[----:B------:R-:W-:Y:S05]  /*0c50*/  BSYNC B7 ;  /* 0x0000000000077941 */ /* 0x000fea0003800000 */
.L_x_6253:
[----:B------:R-:W-:Y:S01]  /*0c60*/  ULDC UR4, c[0x0][0x228] ;  /* 0x00008a0000047ab9 */ /* 0x000fe20000000800 */
[----:B------:R-:W-:Y:S01]  /*0c70*/  ISETP.NE.AND P6, PT, R28, RZ, PT ;  /* 0x000000ff1c00720c */ /* 0x000fe20003fc5270 */
[----:B------:R-:W-:Y:S01]  /*0c80*/  BSSY B7, `(.L_x_6255) ;  /* 0x0000013000077945 */ /* 0x000fe20003800000 */
[----:B------:R-:W-:-:S13]  /*0c90*/  ISETP.EQ.AND P0, PT, R49, UR4, PT ;  /* 0x0000000431007c0c */ /* 0x000fda000bf02270 */
        /* <DEDUP_REMOVED lines=17> */
.L_x_6256:
[----:B------:R-:W-:Y:S05]  /*0db0*/  BSYNC B7 ;  /* 0x0000000000077941 */ /* 0x000fea0003800000 */
.L_x_6255:
        /* <DEDUP_REMOVED lines=26> */
.L_x_6258:
[----:B------:R-:W-:Y:S05]  /*0f60*/  BSYNC B7 ;  /* 0x0000000000077941 */ /* 0x000fea0003800000 */
.L_x_6257:
[----:B------:R-:W-:Y:S01]  /*0f70*/  IADD3 R4, P1, R27, 0x1, RZ ;  /* 0x000000011b047810 */ /* 0x000fe20007f3e0ff */
[----:B------:R-:W-:Y:S01]  /*0f80*/  BSSY B7, `(.L_x_6259) ;  /* 0x000002d000077945 */ /* 0x000fe20003800000 */
        /* <DEDUP_REMOVED lines=14> */
.L_x_6263:
        /* <DEDUP_REMOVED lines=24> */
.L_x_6262:
[----:B------:R-:W-:Y:S05]  /*11f0*/  BSYNC B8 ;  /* 0x0000000000087941 */ /* 0x000fea0003800000 */
.L_x_6261:
[----:B------:R-:W-:-:S04]  /*1200*/  IADD3 R26, P0, R26, 0x4, RZ ;  /* 0x000000041a1a7810 */ /* 0x000fc80007f1e0ff */
[----:B------:R-:W-:Y:S02]  /*1210*/  IADD3.X R27, RZ, R27, RZ, P0, !PT ;  /* 0x0000001bff1b7210 */ /* 0x000fe400007fe4ff */
[----:B------:R-:W-:-:S04]  /*1220*/  ISETP.GE.U32.AND P0, PT, R26, R29, PT ;  /* 0x0000001d1a00720c */ /* 0x000fc80003f06070 */
[----:B------:R-:W-:-:S13]  /*1230*/  ISETP.GE.U32.AND.EX P0, PT, R27, R30, PT, P0 ;  /* 0x0000001e1b00720c */ /* 0x000fda0003f06100 */
[----:B------:R-:W-:Y:S05]  /*1240*/  @!P0 BRA `(.L_x_6263) ;  /* 0xfffffffc00888947 */ /* 0x000fea000383ffff */
.L_x_6260:
[----:B------:R-:W-:Y:S05]  /*1250*/  BSYNC B7 ;  /* 0x0000000000077941 */ /* 0x000fea0003800000 */
.L_x_6259:
        /* <DEDUP_REMOVED lines=21> */
.L_x_6265:
[----:B------:R-:W-:Y:S05]  /*13b0*/  BSYNC B7 ;  /* 0x0000000000077941 */ /* 0x000fea0003800000 */
.L_x_6264:
        /* <DEDUP_REMOVED lines=21> */
.L_x_6267:
[----:B------:R-:W-:Y:S05]  /*1510*/  BSYNC B7 ;  /* 0x0000000000077941 */ /* 0x000fea0003800000 */
.L_x_6266:
        /* <DEDUP_REMOVED lines=26> */
.L_x_6269:
[----:B------:R-:W-:Y:S05]  /*16c0*/  BSYNC B7 ;  /* 0x0000000000077941 */ /* 0x000fea0003800000 */
.L_x_6268:
        /* <DEDUP_REMOVED lines=16> */
.L_x_6274:
        /* <DEDUP_REMOVED lines=24> */
.L_x_6273:
[----:B------:R-:W-:Y:S05]  /*1950*/  BSYNC B8 ;  /* 0x0000000000087941 */ /* 0x000fea0003800000 */
.L_x_6272:
[----:B------:R-:W-:-:S05]  /*1960*/  IADD3 R26, P0, R26, 0x4, RZ ;  /* 0x000000041a1a7810 */ /* 0x000fca0007f1e0ff */
[----:B------:R-:W-:Y:S01]  /*1970*/  IMAD.X R27, RZ, RZ, R27, P0 ;  /* 0x000000ffff1b7224 */ /* 0x000fe200000e061b */
[----:B------:R-:W-:-:S04]  /*1980*/  ISETP.GE.U32.AND P0, PT, R26, R23, PT ;  /* 0x000000171a00720c */ /* 0x000fc80003f06070 */
[----:B------:R-:W-:-:S13]  /*1990*/  ISETP.GE.U32.AND.EX P0, PT, R27, R18, PT, P0 ;  /* 0x000000121b00720c */ /* 0x000fda0003f06100 */
[----:B------:R-:W-:Y:S05]  /*19a0*/  @!P0 BRA `(.L_x_6274) ;  /* 0xfffffffc00888947 */ /* 0x000fea000383ffff */
.L_x_6271:
[----:B------:R-:W-:Y:S05]  /*19b0*/  BSYNC B7 ;  /* 0x0000000000077941 */ /* 0x000fea0003800000 */
.L_x_6270:
        /* <DEDUP_REMOVED lines=21> */
.L_x_6276:
[----:B------:R-:W-:Y:S05]  /*1b10*/  BSYNC B7 ;  /* 0x0000000000077941 */ /* 0x000fea0003800000 */
.L_x_6275:
        /* <DEDUP_REMOVED lines=21> */
.L_x_6278:
[----:B------:R-:W-:Y:S05]  /*1c70*/  BSYNC B7 ;  /* 0x0000000000077941 */ /* 0x000fea0003800000 */
.L_x_6277:
        /* <DEDUP_REMOVED lines=26> */
.L_x_6280:
[----:B------:R-:W-:Y:S05]  /*1e20*/  BSYNC B7 ;  /* 0x0000000000077941 */ /* 0x000fea0003800000 */
.L_x_6279:
        /* <DEDUP_REMOVED lines=16> */
.L_x_6285:
        /* <DEDUP_REMOVED lines=24> */
.L_x_6284:
[----:B------:R-:W-:Y:S05]  /*20b0*/  BSYNC B8 ;  /* 0x0000000000087941 */ /* 0x000fea0003800000 */
.L_x_6283:
[----:B------:R-:W-:-:S05]  /*20c0*/  IADD3 R18, P0, R18, 0x4, RZ ;  /* 0x0000000412127810 */ /* 0x000fca0007f1e0ff */
[----:B------:R-:W-:Y:S01]  /*20d0*/  IMAD.X R19, RZ, RZ, R19, P0 ;  /* 0x000000ffff137224 */ /* 0x000fe200000e0613 */
[----:B------:R-:W-:-:S04]  /*20e0*/  ISETP.GE.U32.AND P0, PT, R18, R23, PT ;  /* 0x000000171200720c */ /* 0x000fc80003f06070 */
[----:B------:R-:W-:-:S13]  /*20f0*/  ISETP.GE.U32.AND.EX P0, PT, R19, R26, PT, P0 ;  /* 0x0000001a1300720c */ /* 0x000fda0003f06100 */
[----:B------:R-:W-:Y:S05]  /*2100*/  @!P0 BRA `(.L_x_6285) ;  /* 0xfffffffc00888947 */ /* 0x000fea000383ffff */
.L_x_6282:
[----:B------:R-:W-:Y:S05]  /*2110*/  BSYNC B7 ;  /* 0x0000000000077941 */ /* 0x000fea0003800000 */
.L_x_6281:
        /* <DEDUP_REMOVED lines=21> */
.L_x_6287:
[----:B------:R-:W-:Y:S05]  /*2270*/  BSYNC B7 ;  /* 0x0000000000077941 */ /* 0x000fea0003800000 */
.L_x_6286:
        /* <DEDUP_REMOVED lines=21> */
.L_x_6289:
[----:B------:R-:W-:Y:S05]  /*23d0*/  BSYNC B7 ;  /* 0x0000000000077941 */ /* 0x000fea0003800000 */
.L_x_6288:
        /* <DEDUP_REMOVED lines=26> */
.L_x_6291:
[----:B------:R-:W-:Y:S05]  /*2580*/  BSYNC B7 ;  /* 0x0000000000077941 */ /* 0x000fea0003800000 */
.L_x_6290:
        /* <DEDUP_REMOVED lines=16> */
.L_x_6296:
        /* <DEDUP_REMOVED lines=24> */
.L_x_6295:
[----:B------:R-:W-:Y:S05]  /*2810*/  BSYNC B8 ;  /* 0x0000000000087941 */ /* 0x000fea0003800000 */
.L_x_6294:
[----:B------:R-:W-:-:S04]  /*2820*/  IADD3 R18, P0, R18, 0x4, RZ ;  /* 0x0000000412127810 */ /* 0x000fc80007f1e0ff */
[----:B------:R-:W-:Y:S02]  /*2830*/  IADD3.X R19, RZ, R19, RZ, P0, !PT ;  /* 0x00000013ff137210 */ /* 0x000fe400007fe4ff */
[----:B------:R-:W-:-:S04]  /*2840*/  ISETP.GE.U32.AND P0, PT, R18, R23, PT ;  /* 0x000000171200720c */ /* 0x000fc80003f06070 */
[----:B------:R-:W-:-:S13]  /*2850*/  ISETP.GE.U32.AND.EX P0, PT, R19, R16, PT, P0 ;  /* 0x000000101300720c */ /* 0x000fda0003f06100 */
[----:B------:R-:W-:Y:S05]  /*2860*/  @!P0 BRA `(.L_x_6296) ;  /* 0xfffffffc00888947 */ /* 0x000fea000383ffff */
.L_x_6293:
[----:B------:R-:W-:Y:S05]  /*2870*/  BSYNC B7 ;  /* 0x0000000000077941 */ /* 0x000fea0003800000 */
.L_x_6292:
        /* <DEDUP_REMOVED lines=21> */
.L_x_6298:
[----:B------:R-:W-:Y:S05]  /*29d0*/  BSYNC B7 ;  /* 0x0000000000077941 */ /* 0x000fea0003800000 */
.L_x_6297:
        /* <DEDUP_REMOVED lines=21> */
.L_x_6300:
[----:B------:R-:W-:Y:S05]  /*2b30*/  BSYNC B7 ;  /* 0x0000000000077941 */ /* 0x000fea0003800000 */
.L_x_6299:
        /* <DEDUP_REMOVED lines=26> */
.L_x_6302:
[----:B------:R-:W-:Y:S05]  /*2ce0*/  BSYNC B7 ;  /* 0x0000000000077941 */ /* 0x000fea0003800000 */
.L_x_6301:
        /* <DEDUP_REMOVED lines=16> */
.L_x_6307:
        /* <DEDUP_REMOVED lines=24> */
.L_x_6306:
[----:B------:R-:W-:Y:S05]  /*2f70*/  BSYNC B8 ;  /* 0x0000000000087941 */ /* 0x000fea0003800000 */
.L_x_6305:
[----:B------:R-:W-:-:S05]  /*2f80*/  IADD3 R16, P0, R16, 0x4, RZ ;  /* 0x0000000410107810 */ /* 0x000fca0007f1e0ff */
[----:B------:R-:W-:Y:S01]  /*2f90*/  IMAD.X R17, RZ, RZ, R17, P0 ;  /* 0x000000ffff117224 */ /* 0x000fe200000e0611 */
[----:B------:R-:W-:-:S04]  /*2fa0*/  ISETP.GE.U32.AND P0, PT, R16, R19, PT ;  /* 0x000000131000720c */ /* 0x000fc80003f06070 */
[----:B------:R-:W-:-:S13]  /*2fb0*/  ISETP.GE.U32.AND.EX P0, PT, R17, R18, PT, P0 ;  /* 0x000000121100720c */ /* 0x000fda0003f06100 */
[----:B------:R-:W-:Y:S05]  /*2fc0*/  @!P0 BRA `(.L_x_6307) ;  /* 0xfffffffc00888947 */ /* 0x000fea000383ffff */
.L_x_6304:
[----:B------:R-:W-:Y:S05]  /*2fd0*/  BSYNC B7 ;  /* 0x0000000000077941 */ /* 0x000fea0003800000 */
.L_x_6303:
        /* <DEDUP_REMOVED lines=21> */
.L_x_6309:
[----:B------:R-:W-:Y:S05]  /*3130*/  BSYNC B7 ;  /* 0x0000000000077941 */ /* 0x000fea0003800000 */
.L_x_6308:
        /* <DEDUP_REMOVED lines=21> */
.L_x_6311:
[----:B------:R-:W-:Y:S05]  /*3290*/  BSYNC B7 ;  /* 0x0000000000077941 */ /* 0x000fea0003800000 */
.L_x_6310:
        /* <DEDUP_REMOVED lines=26> */
.L_x_6313:
[----:B------:R-:W-:Y:S05]  /*3440*/  BSYNC B7 ;  /* 0x0000000000077941 */ /* 0x000fea0003800000 */
.L_x_6312:
        /* <DEDUP_REMOVED lines=16> */
.L_x_6318:
        /* <DEDUP_REMOVED lines=24> */
.L_x_6317:
[----:B------:R-:W-:Y:S05]  /*36d0*/  BSYNC B8 ;  /* 0x0000000000087941 */ /* 0x000fea0003800000 */
.L_x_6316:
[----:B------:R-:W-:-:S05]  /*36e0*/  IADD3 R16, P0, R16, 0x4, RZ ;  /* 0x0000000410107810 */ /* 0x000fca0007f1e0ff */
[----:B------:R-:W-:Y:S01]  /*36f0*/  IMAD.X R17, RZ, RZ, R17, P0 ;  /* 0x000000ffff117224 */ /* 0x000fe200000e0611 */
[----:B------:R-:W-:-:S04]  /*3700*/  ISETP.GE.U32.AND P0, PT, R16, R19, PT ;  /* 0x000000131000720c */ /* 0x000fc80003f06070 */
[----:B------:R-:W-:-:S13]  /*3710*/  ISETP.GE.U32.AND.EX P0, PT, R17, R44, PT, P0 ;  /* 0x0000002c1100720c */ /* 0x000fda0003f06100 */
[----:B------:R-:W-:Y:S05]  /*3720*/  @!P0 BRA `(.L_x_6318) ;  /* 0xfffffffc00888947 */ /* 0x000fea000383ffff */
.L_x_6315:
[----:B------:R-:W-:Y:S05]  /*3730*/  BSYNC B7 ;  /* 0x0000000000077941 */ /* 0x000fea0003800000 */
.L_x_6314:
        /* <DEDUP_REMOVED lines=21> */
.L_x_6320:
[----:B------:R-:W-:Y:S05]  /*3890*/  BSYNC B7 ;  /* 0x0000000000077941 */ /* 0x000fea0003800000 */
.L_x_6319:
        /* <DEDUP_REMOVED lines=21> */
.L_x_6322:
[----:B------:R-:W-:Y:S05]  /*39f0*/  BSYNC B7 ;  /* 0x0000000000077941 */ /* 0x000fea0003800000 */
.L_x_6321:
        /* <DEDUP_REMOVED lines=26> */
.L_x_6324:
[----:B------:R-:W-:Y:S05]  /*3ba0*/  BSYNC B7 ;  /* 0x0000000000077941 */ /* 0x000fea0003800000 */
.L_x_6323:
[C---:B------:R-:W-:Y:S01]  /*3bb0*/  IADD3 R2, P1, R43.reuse, 0x1, RZ ;  /* 0x000000012b027810 */ /* 0x040fe20007f3e0ff */
[----:B------:R-:W-:Y:S01]  /*3bc0*/  BSSY B7, `(.L_x_6325) ;  /* 0x000002a000077945 */ /* 0x000fe20003800000 */
[----:B------:R-:W-:Y:S02]  /*3bd0*/  SHF.R.S32.HI R0, RZ, 0x1f, R45 ;  /* 0x0000001fff007819 */ /* 0x000fe4000001142d */
[----:B------:R-:W-:Y:S02]  /*3be0*/  ISETP.GE.U32.AND P0, PT, R2, R45, PT ;  /* 0x0000002d0200720c */ /* 0x000fe40003f06070 */
[----:B------:R-:W-:-:S04]  /*3bf0*/  LEA.HI.X.SX32 R3, R43, RZ, 0x1, P1 ;  /* 0x000000ff2b037211 */ /* 0x000fc800008f0eff */
[----:B------:R-:W-:-:S04]  /*3c00*/  ISETP.GE.AND.EX P0, PT, R3, R0, PT, P0 ;  /* 0x000000000300720c */ /* 0x000fc80003f06300 */
[----:B------:R-:W-:-:S13]  /*3c10*/  ISETP.LE.OR P0, PT, R45, R43, P0 ;  /* 0x0000002b2d00720c */ /* 0x000fda0000703670 */
[----:B------:R-:W-:Y:S05]  /*3c20*/  @P0 BRA `(.L_x_6326) ;  /* 0x00000000008c0947 */ /* 0x000fea0003800000 */
[----:B------:R-:W0:Y:S02]  /*3c30*/  LDC.64 R16, c[0x0][0x248] ;  /* 0x00009200ff107b82 */ /* 0x000e240000000a00 */
[----:B0-----:R-:W-:-:S04]  /*3c40*/  IMAD.WIDE R2, R43, 0x4, R16 ;  /* 0x000000042b027825 */ /* 0x001fc800078e0210 */
[----:B------:R-:W-:Y:S01]  /*3c50*/  IMAD.WIDE R16, R45, 0x4, R16 ;  /* 0x000000042d107825 */ /* 0x000fe200078e0210 */
[----:B------:R-:W-:-:S05]  /*3c60*/  IADD3 R18, P0, R2, 0x4, RZ ;  /* 0x0000000402127810 */ /* 0x000fca0007f1e0ff */
[----:B------:R-:W-:-:S08]  /*3c70*/  IMAD.X R19, RZ, RZ, R3, P0 ;  /* 0x000000ffff137224 */ /* 0x000fd000000e0603 */
.L_x_6329:
        /* <DEDUP_REMOVED lines=24> */
.L_x_6328:
[----:B------:R-:W-:Y:S05]  /*3e00*/  BSYNC B8 ;  /* 0x0000000000087941 */ /* 0x000fea0003800000 */
.L_x_6327:
[----:B------:R-:W-:-:S05]  /*3e10*/  IADD3 R18, P0, R18, 0x4, RZ ;  /* 0x0000000412127810 */ /* 0x000fca0007f1e0ff */
[----:B------:R-:W-:Y:S01]  /*3e20*/  IMAD.X R19, RZ, RZ, R19, P0 ;  /* 0x000000ffff137224 */ /* 0x000fe200000e0613 */
[----:B------:R-:W-:-:S04]  /*3e30*/  ISETP.GE.U32.AND P0, PT, R18, R16, PT ;  /* 0x000000101200720c */ /* 0x000fc80003f06070 */
[----:B------:R-:W-:-:S13]  /*3e40*/  ISETP.GE.U32.AND.EX P0, PT, R19, R17, PT, P0 ;  /* 0x000000111300720c */ /* 0x000fda0003f06100 */
[----:B------:R-:W-:Y:S05]  /*3e50*/  @!P0 BRA `(.L_x_6329) ;  /* 0xfffffffc00888947 */ /* 0x000fea000383ffff */
.L_x_6326:
[----:B------:R-:W-:Y:S05]  /*3e60*/  BSYNC B7 ;  /* 0x0000000000077941 */ /* 0x000fea0003800000 */
.L_x_6325:
[----:B------:R-:W-:Y:S05]  /*3e70*/  BRA `(.L_x_6330) ;  /* 0x000000f400307947 */ /* 0x000fea0003800000 */
.L_x_6241:
[----:B------:R0:W5:Y:S01]  /*3e80*/  LDG.E.64 R46, desc[UR36][R4.64] ;  /* 0x00000024042e7981 */ /* 0x000162000c1e1b00 */
[----:B------:R-:W-:-:S03]  /*3e90*/  ULDC.64 UR38, c[0x0][0x240] ;  /* 0x0000900000267ab9 */ /* 0x000fc60000000a00 */
[----:B------:R0:W5:Y:S04]  /*3ea0*/  LDG.E.64 R50, desc[UR36][R4.64+0x400] ;  /* 0x0004002404327981 */ /* 0x000168000c1e1b00 */
[----:B------:R0:W5:Y:S04]  /*3eb0*/  LDG.E.64 R58, desc[UR36][R4.64+0x800] ;  /* 0x00080024043a7981 */ /* 0x000168000c1e1b00 */
[----:B------:R0:W5:Y:S01]  /*3ec0*/  LDG.E.64 R60, desc[UR36][R4.64+0xc00] ;  /* 0x000c0024043c7981 */ /* 0x000162000c1e1b00 */
[----:B------:R-:W-:Y:S04]  /*3ed0*/  BSSY B7, `(.L_x_6331) ;  /* 0x0000012000077945 */ /* 0x000fe80003800000 */
[----:B------:R-:W-:Y:S05]  /*3ee0*/  @!P0 BRA `(.L_x_6332) ;  /* 0x0000000000408947 */ /* 0x000fea0003800000 */
[----:B------:R-:W-:Y:S01]  /*3ef0*/  MOV R0, 0x0 ;  /* 0x0000000000007802 */ /* 0x000fe20000000f00 */
[----:B------:R-:W-:Y:S01]  /*3f00*/  ULDC.64 UR4, c[0x4][0x128] ;  /* 0x01004a0000047ab9 */ /* 0x000fe20000000a00 */
[----:B------:R-:W-:Y:S01]  /*3f10*/  ULDC.64 UR6, c[0x4][0x8] ;  /* 0x0100020000067ab9 */ /* 0x000fe20000000a00 */
[----:B0-----:R-:W-:Y:S01]  /*3f20*/  MOV R4, UR4 ;  /* 0x0000000400047c02 */ /* 0x001fe20008000f00 */
        /* <DEDUP_REMOVED lines=12> */
.L_x_6332:
[----:B------:R-:W-:Y:S05]  /*3ff0*/  BSYNC B7 ;  /* 0x0000000000077941 */ /* 0x000fea0003800000 */
.L_x_6331:
        /* <DEDUP_REMOVED lines=24> */
.L_x_6334:
[----:B------:R-:W-:Y:S05]  /*4180*/  BSYNC B7 ;  /* 0x0000000000077941 */ /* 0x000fea0003800000 */
.L_x_6333:
        /* <DEDUP_REMOVED lines=26> */
.L_x_6336:
[----:B------:R-:W-:Y:S05]  /*4330*/  BSYNC B7 ;  /* 0x0000000000077941 */ /* 0x000fea0003800000 */
.L_x_6335:
[----:B0-----:R-:W0:Y:S01]  /*4340*/  LDC R4, c[0x0][0x230] ;  /* 0x00008c00ff047b82 */ /* 0x001e220000000800 */
[----:B------:R-:W-:Y:S01]  /*4350*/  ISETP.GE.U32.AND P0, PT, R2, 0x3, PT ;  /* 0x000000030200780c */ /* 0x000fe20003f06070 */
[----:B------:R-:W-:Y:S01]  /*4360*/  ULDC.64 UR4, c[0x0][0x228] ;  /* 0x00008a0000047ab9 */ /* 0x000fe20000000a00 */
[----:B------:R-:W-:Y:S01]  /*4370*/  SHF.R.S32.HI R0, RZ, 0x1f, R46 ;  /* 0x0000001fff007819 */ /* 0x000fe2000001142e */
[----:B------:R-:W-:Y:S01]  /*4380*/  IMAD.WIDE.U32 R20, R46, UR4, RZ ;  /* 0x000000042e147c25 */ /* 0x000fe2000f8e00ff */
[----:B------:R-:W-:Y:S02]  /*4390*/  P2R R52, PR, RZ, 0x1 ;  /* 0x00000001ff347803 */ /* 0x000fe40000000000 */
[----:B------:R-:W-:Y:S01]  /*43a0*/  MOV R34, RZ ;  /* 0x000000ff00227202 */ /* 0x000fe20000000f00 */
[----:B------:R-:W-:Y:S02]  /*43b0*/  IMAD R3, R0, UR4, RZ ;  /* 0x0000000400037c24 */ /* 0x000fe4000f8e02ff */
[----:B------:R-:W-:-:S02]  /*43c0*/  IMAD.MOV.U32 R40, RZ, RZ, R2 ;  /* 0x000000ffff287224 */ /* 0x000fc400078e0002 */
[----:B------:R-:W-:-:S04]  /*43d0*/  IMAD R3, R46, UR5, R3 ;  /* 0x000000052e037c24 */ /* 0x000fc8000f8e0203 */
[----:B------:R-:W-:Y:S02]  /*43e0*/  IMAD.IADD R5, R21, 0x1, R3 ;  /* 0x0000000115057824 */ /* 0x000fe400078e0203 */
[----:B------:R-:W-:Y:S01]  /*43f0*/  IMAD.MOV.U32 R21, RZ, RZ, RZ ;  /* 0x000000ffff157224 */ /* 0x000fe200078e00ff */
[----:B0-----:R-:W-:Y:S01]  /*4400*/  LOP3.LUT R67, R4, 0x3, RZ, 0xc0, !PT ;  /* 0x0000000304437812 */ /* 0x001fe200078ec0ff */
[----:B------:R-:W-:Y:S06]  /*4410*/  @!P0 BRA `(.L_x_6337) ;  /* 0x0000000c00488947 */ /* 0x000fec0003800000 */
[----:B------:R-:W-:Y:S01]  /*4420*/  HFMA2.MMA R21, -RZ, RZ, 0, 0 ;  /* 0x00000000ff157435 */ /* 0x000fe200000001ff */
[----:B------:R-:W-:Y:S01]  /*4430*/  BSSY B0, `(.L_x_6337) ;  /* 0x00000d0000007945 */ /* 0x000fe20003800000 */
[----:B------:R-:W-:Y:S02]  /*4440*/  IMAD.IADD R41, R4, 0x1, -R67 ;  /* 0x0000000104297824 */ /* 0x000fe400078e0a43 */
[----:B------:R-:W-:Y:S02]  /*4450*/  IMAD.MOV.U32 R34, RZ, RZ, RZ ;  /* 0x000000ffff227224 */ /* 0x000fe400078e00ff */
[----:B------:R-:W-:-:S07]  /*4460*/  IMAD.MOV.U32 R40, RZ, RZ, R2 ;  /* 0x000000ffff287224 */ /* 0x000fce00078e0002 */
.L_x_6350:
        /* <DEDUP_REMOVED lines=11> */
[----:B------:R-:W-:Y:S05]  /*4520*/  CALL.REL.NOINC `($__internal_18_$__cuda_sm20_div_s64) ;  /* 0x0000023400187944 */ /* 0x000fea0003c00000 */
[----:B------:R-:W-:Y:S01]  /*4530*/  MOV R30, R4 ;  /* 0x00000004001e7202 */ /* 0x000fe20000000f00 */
[----:B------:R-:W-:Y:S01]  /*4540*/  IMAD.MOV.U32 R31, RZ, RZ, R3 ;  /* 0x000000ffff1f7224 */ /* 0x000fe200078e0003 */
[----:B------:R-:W-:Y:S06]  /*4550*/  BRA `(.L_x_6340) ;  /* 0x00000000004c7947 */ /* 0x000fec0003800000 */
.L_x_6339:
        /* <DEDUP_REMOVED lines=19> */
.L_x_6340:
[----:B------:R-:W-:Y:S05]  /*4690*/  BSYNC B1 ;  /* 0x0000000000017941 */ /* 0x000fea0003800000 */
.L_x_6338:
        /* <DEDUP_REMOVED lines=27> */
[----:B------:R-:W-:Y:S05]  /*4850*/  CALL.REL.NOINC `($__internal_18_$__cuda_sm20_div_s64) ;  /* 0x00000230004c7944 */ /* 0x000fea0003c00000 */
[----:B------:R-:W-:Y:S01]  /*4860*/  IMAD.MOV.U32 R14, RZ, RZ, R4 ;  /* 0x000000ffff0e7224 */ /* 0x000fe200078e0004 */
[----:B------:R-:W-:Y:S01]  /*4870*/  MOV R15, R3 ;  /* 0x00000003000f7202 */ /* 0x000fe20000000f00 */
[----:B------:R-:W-:Y:S06]  /*4880*/  BRA `(.L_x_6343) ;  /* 0x00000000004c7947 */ /* 0x000fec0003800000 */
.L_x_6342:
        /* <DEDUP_REMOVED lines=19> */
.L_x_6343:
[----:B------:R-:W-:Y:S05]  /*49c0*/  BSYNC B1 ;  /* 0x0000000000017941 */ /* 0x000fea0003800000 */
.L_x_6341:
        /* <DEDUP_REMOVED lines=29> */
.L_x_6345:
        /* <DEDUP_REMOVED lines=19> */
.L_x_6346:
[----:B------:R-:W-:Y:S05]  /*4cd0*/  BSYNC B1 ;  /* 0x0000000000017941 */ /* 0x000fea0003800000 */
.L_x_6344:
        /* <DEDUP_REMOVED lines=29> */
.L_x_6348:
        /* <DEDUP_REMOVED lines=19> */
.L_x_6349:
[----:B------:R-:W-:Y:S05]  /*4fe0*/  BSYNC B1 ;  /* 0x0000000000017941 */ /* 0x000fea0003800000 */
.L_x_6347:
        /* <DEDUP_REMOVED lines=21> */
.L_x_6337:
        /* <DEDUP_REMOVED lines=14> */
[----:B------:R-:W-:Y:S05]  /*5220*/  CALL.REL.NOINC `($__internal_18_$__cuda_sm20_div_s64) ;  /* 0x0000022400d87944 */ /* 0x000fea0003c00000 */
[----:B------:R-:W-:Y:S02]  /*5230*/  IMAD.MOV.U32 R12, RZ, RZ, R4 ;  /* 0x000000ffff0c7224 */ /* 0x000fe400078e0004 */
[----:B------:R-:W-:Y:S01]  /*5240*/  IMAD.MOV.U32 R13, RZ, RZ, R3 ;  /* 0x000000ffff0d7224 */ /* 0x000fe200078e0003 */
[----:B------:R-:W-:Y:S06]  /*5250*/  BRA `(.L_x_6354) ;  /* 0x00000000004c7947 */ /* 0x000fec0003800000 */
.L_x_6353:
        /* <DEDUP_REMOVED lines=19> */
.L_x_6354:
[----:B------:R-:W-:Y:S05]  /*5390*/  BSYNC B0 ;  /* 0x0000000000007941 */ /* 0x000fea0003800000 */
.L_x_6352:
[----:B------:R-:W-:Y:S01]  /*53a0*/  ULDC.64 UR4, c[0x0][0x240] ;  /* 0x0000900000047ab9 */ /* 0x000fe20000000a00 */
[----:B------:R-:W-:Y:S02]  /*53b0*/  SHF.R.S32.HI R3, RZ, 0x1f, R40 ;  /* 0x0000001fff037819 */ /* 0x000fe40000011428 */
[----:B------:R-:W-:-:S04]  /*53c0*/  LEA R6, P0, R40, UR4, 0x3 ;  /* 0x0000000428067c11 */ /* 0x000fc8000f8018ff */
[----:B------:R-:W-:-:S06]  /*53d0*/  LEA.HI.X R7, R40, UR5, R3, 0x3, P0 ;  /* 0x0000000528077c11 */ /* 0x000fcc00080f1c03 */
        /* <DEDUP_REMOVED lines=29> */
[----:B------:R-:W-:Y:S05]  /*55b0*/  CALL.REL.NOINC `($__internal_18_$__cuda_sm20_div_s64) ;  /* 0x0000022000f47944 */ /* 0x000fea0003c00000 */
[----:B------:R-:W-:Y:S01]  /*55c0*/  IMAD.MOV.U32 R5, RZ, RZ, R3 ;  /* 0x000000ffff057224 */ /* 0x000fe200078e0003 */
[----:B------:R-:W-:Y:S06]  /*55d0*/  BRA `(.L_x_6357) ;  /* 0x00000000004c7947 */ /* 0x000fec0003800000 */
.L_x_6356:
        /* <DEDUP_REMOVED lines=19> */
.L_x_6357:
[----:B------:R-:W-:Y:S05]  /*5710*/  BSYNC B0 ;  /* 0x0000000000007941 */ /* 0x000fea0003800000 */
.L_x_6355:
[----:B------:R-:W-:Y:S01]  /*5720*/  ULDC.64 UR4, c[0x0][0x240] ;  /* 0x0000900000047ab9 */ /* 0x000fe20000000a00 */
[----:B------:R-:W-:Y:S02]  /*5730*/  SHF.R.S32.HI R3, RZ, 0x1f, R40 ;  /* 0x0000001fff037819 */ /* 0x000fe40000011428 */
[----:B------:R-:W-:-:S04]  /*5740*/  LEA R6, P0, R40, UR4, 0x3 ;  /* 0x0000000428067c11 */ /* 0x000fc8000f8018ff */
[----:B------:R-:W-:-:S06]  /*5750*/  LEA.HI.X R7, R40, UR5, R3, 0x3, P0 ;  /* 0x0000000528077c11 */ /* 0x000fcc00080f1c03 */
[----:B------:R-:W2:Y:S01]  /*5760*/  LDG.E.64 R6, desc[UR36][R6.64+-0x8] ;  /* 0xfffff82406067981 */ /* 0x000ea2000c1e1b00 */
[----:B------:R-:W-:Y:S01]  /*5770*/  IADD3 R11, P0, RZ, -R4, RZ ;  /* 0x80000004ff0b7210 */ /* 0x000fe20007f1e0ff */
[----:B------:R-:W-:Y:S01]  /*5780*/  IMAD.MOV.U32 R8, RZ, RZ, R12 ;  /* 0x000000ffff087224 */ /* 0x000fe200078e000c */
[----:B------:R-:W-:Y:S01]  /*5790*/  MOV R9, R13 ;  /* 0x0000000d00097202 */ /* 0x000fe20000000f00 */
[----:B------:R-:W-:Y:S02]  /*57a0*/  IMAD.MOV.U32 R10, RZ, RZ, R21 ;  /* 0x000000ffff0a7224 */ /* 0x000fe400078e0015 */
        /* <DEDUP_REMOVED lines=25> */
[----:B------:R-:W-:Y:S05]  /*5940*/  CALL.REL.NOINC `($__internal_19_$__cuda_sm20_rem_s64) ;  /* 0x0000022400607944 */ /* 0x000fea0003c00000 */
[----:B------:R-:W-:Y:S02]  /*5950*/  IMAD.MOV.U32 R4, RZ, RZ, R3 ;  /* 0x000000ffff047224 */ /* 0x000fe400078e0003 */
[----:B------:R-:W-:Y:S01]  /*5960*/  IMAD.MOV.U32 R5, RZ, RZ, R0 ;  /* 0x000000ffff057224 */ /* 0x000fe200078e0000 */
[----:B------:R-:W-:Y:S06]  /*5970*/  BRA `(.L_x_6360) ;  /* 0x0000000000487947 */ /* 0x000fec0003800000 */
.L_x_6359:
        /* <DEDUP_REMOVED lines=18> */
.L_x_6360:
[----:B------:R-:W-:Y:S05]  /*5aa0*/  BSYNC B0 ;  /* 0x0000000000007941 */ /* 0x000fea0003800000 */
.L_x_6358:
        /* <DEDUP_REMOVED lines=12> */
.L_x_6351:
[-C--:B------:R-:W-:Y:S01]  /*5b70*/  IADD3 R29, P0, R26, R21.reuse, RZ ;  /* 0x000000151a1d7210 */ /* 0x080fe20007f1e0ff */
[----:B------:R-:W-:Y:S01]  /*5b80*/  BSSY B7, `(.L_x_6361) ;  /* 0x000002f000077945 */ /* 0x000fe20003800000 */
        /* <DEDUP_REMOVED lines=16> */
.L_x_6365:
        /* <DEDUP_REMOVED lines=12> */
[----:B------:R-:W-:Y:S01]  /*5d50*/  HFMA2.MMA R13, -RZ, RZ, 0, 0 ;  /* 0x00000000ff0d7435 */ /* 0x000fe200000001ff */
[----:B------:R-:W-:Y:S01]  /*5d60*/  IMAD.U32 R5, RZ, RZ, UR5 ;  /* 0x00000005ff057e24 */ /* 0x000fe2000f8e00ff */
[----:B------:R-:W0:Y:S01]  /*5d70*/  LDC.64 R14, c[0x4][R14] ;  /* 0x010000000e0e7b82 */ /* 0x000e220000000a00 */
[----:B------:R-:W-:Y:S01]  /*5d80*/  ULDC.64 UR4, c[0x4][0x110] ;  /* 0x0100440000047ab9 */ /* 0x000fe20000000a00 */
[----:B------:R-:W-:Y:S01]  /*5d90*/  IMAD.U32 R10, RZ, RZ, UR6 ;  /* 0x00000006ff0a7e24 */ /* 0x000fe2000f8e00ff */
[----:B------:R-:W-:Y:S01]  /*5da0*/  MOV R6, UR4 ;  /* 0x0000000400067c02 */ /* 0x000fe20008000f00 */
[----:B------:R-:W-:Y:S01]  /*5db0*/  IMAD.U32 R7, RZ, RZ, UR5 ;  /* 0x00000005ff077e24 */ /* 0x000fe2000f8e00ff */
[----:B------:R-:W-:Y:S01]  /*5dc0*/  MOV R11, UR7 ;  /* 0x00000007000b7c02 */ /* 0x000fe20008000f00 */
[----:B------:R-:W-:-:S02]  /*5dd0*/  IMAD.MOV.U32 R8, RZ, RZ, 0x2c ;  /* 0x0000002cff087424 */ /* 0x000fc400078e00ff */
[----:B------:R-:W-:-:S07]  /*5de0*/  IMAD.MOV.U32 R12, RZ, RZ, 0x1 ;  /* 0x00000001ff0c7424 */ /* 0x000fce00078e00ff */
[----:B------:R-:W-:-:S07]  /*5df0*/  LEPC R20, `(.L_x_6364) ;  /* 0x000000001014794e */ /* 0x000fce0000000000 */
[----:B0-----:R-:W-:Y:S05]  /*5e00*/  CALL.ABS.NOINC R14 ;  /* 0x000000000e007343 */ /* 0x001fea0003c00000 */
.L_x_6364:
[----:B------:R-:W-:Y:S05]  /*5e10*/  BSYNC B8 ;  /* 0x0000000000087941 */ /* 0x000fea0003800000 */
.L_x_6363:
[----:B------:R-:W-:-:S05]  /*5e20*/  IADD3 R28, P0, R28, 0x4, RZ ;  /* 0x000000041c1c7810 */ /* 0x000fca0007f1e0ff */
[----:B------:R-:W-:Y:S01]  /*5e30*/  IMAD.X R29, RZ, RZ, R29, P0 ;  /* 0x000000ffff1d7224 */ /* 0x000fe200000e061d */
[----:B------:R-:W-:-:S04]  /*5e40*/  ISETP.GE.U32.AND P0, PT, R28, R31, PT ;  /* 0x0000001f1c00720c */ /* 0x000fc80003f06070 */
[----:B------:R-:W-:-:S13]  /*5e50*/  ISETP.GE.U32.AND.EX P0, PT, R29, R34, PT, P0 ;  /* 0x000000221d00720c */ /* 0x000fda0003f06100 */
[----:B------:R-:W-:Y:S05]  /*5e60*/  @!P0 BRA `(.L_x_6365) ;  /* 0xfffffffc00888947 */ /* 0x000fea000383ffff */
.L_x_6362:
[----:B------:R-:W-:Y:S05]  /*5e70*/  BSYNC B7 ;  /* 0x0000000000077941 */ /* 0x000fea0003800000 */
.L_x_6361:
        /* <DEDUP_REMOVED lines=24> */
.L_x_6367:
[----:B------:R-:W-:Y:S05]  /*6000*/  BSYNC B7 ;  /* 0x0000000000077941 */ /* 0x000fea0003800000 */
.L_x_6366:
        /* <DEDUP_REMOVED lines=21> */
.L_x_6369:
[----:B------:R-:W-:Y:S05]  /*6160*/  BSYNC B7 ;  /* 0x0000000000077941 */ /* 0x000fea0003800000 */
.L_x_6368:
        /* <DEDUP_REMOVED lines=26> */
.L_x_6371:
[----:B------:R-:W-:Y:S05]  /*6310*/  BSYNC B7 ;  /* 0x0000000000077941 */ /* 0x000fea0003800000 */
.L_x_6370:
[----:B------:R-:W-:Y:S01]  /*6320*/  ISETP.NE.AND P6, PT, R52, RZ, PT ;  /* 0x000000ff3400720c */ /* 0x000fe20003fc5270 */
[----:B------:R-:W-:Y:S01]  /*6330*/  ULDC.64 UR4, c[0x0][0x228] ;  /* 0x00008a0000047ab9 */ /* 0x000fe20000000a00 */
[----:B------:R-:W-:Y:S01]  /*6340*/  SHF.R.S32.HI R0, RZ, 0x1f, R47 ;  /* 0x0000001fff007819 */ /* 0x000fe2000001142f */
[----:B------:R-:W-:Y:S01]  /*6350*/  IMAD.WIDE.U32 R34, R47, UR4, RZ ;  /* 0x000000042f227c25 */ /* 0x000fe2000f8e00ff */
[----:B------:R-:W-:Y:S02]  /*6360*/  MOV R40, RZ ;  /* 0x000000ff00287202 */ /* 0x000fe40000000f00 */
[----:B------:R-:W-:Y:S01]  /*6370*/  MOV R22, R2 ;  /* 0x0000000200167202 */ /* 0x000fe20000000f00 */
[----:B------:R-:W-:-:S04]  /*6380*/  IMAD R0, R0, UR4, RZ ;  /* 0x0000000400007c24 */ /* 0x000fc8000f8e02ff */
[----:B------:R-:W-:-:S04]  /*6390*/  IMAD R5, R47, UR5, R0 ;  /* 0x000000052f057c24 */ /* 0x000fc8000f8e0200 */
[----:B------:R-:W-:Y:S02]  /*63a0*/  IMAD.IADD R5, R35, 0x1, R5 ;  /* 0x0000000123057824 */ /* 0x000fe400078e0205 */
[----:B------:R-:W-:Y:S01]  /*63b0*/  IMAD.MOV.U32 R35, RZ, RZ, RZ ;  /* 0x000000ffff237224 */ /* 0x000fe200078e00ff */
[----:B------:R-:W-:Y:S06]  /*63c0*/  @!P6 BRA `(.L_x_6372) ;  /* 0x0000000c004ce947 */ /* 0x000fec0003800000 */
[----:B------:R-:W-:Y:S01]  /*63d0*/  ULDC UR4, c[0x0][0x230] ;  /* 0x00008c0000047ab9 */ /* 0x000fe20000000800 */
[----:B------:R-:W-:Y:S01]  /*63e0*/  BSSY B0, `(.L_x_6372) ;  /* 0x00000d1000007945 */ /* 0x000fe20003800000 */
[----:B------:R-:W-:Y:S01]  /*63f0*/  IMAD.MOV.U32 R40, RZ, RZ, RZ ;  /* 0x000000ffff287224 */ /* 0x000fe200078e00ff */
[----:B------:R-:W-:Y:S01]  /*6400*/  MOV R22, R2 ;  /* 0x0000000200167202 */ /* 0x000fe20000000f00 */
[----:B------:R-:W-:Y:S01]  /*6410*/  IMAD.MOV.U32 R35, RZ, RZ, RZ ;  /* 0x000000ffff237224 */ /* 0x000fe200078e00ff */
[----:B------:R-:W-:-:S07]  /*6420*/  IADD3 R26, -R67, UR4, RZ ;  /* 0x00000004431a7c10 */ /* 0x000fce000fffe1ff */
.L_x_6385:
        /* <DEDUP_REMOVED lines=15> */
.L_x_6374:
        /* <DEDUP_REMOVED lines=19> */
.L_x_6375:
[----:B------:R-:W-:Y:S05]  /*6650*/  BSYNC B1 ;  /* 0x0000000000017941 */ /* 0x000fea0003800000 */
.L_x_6373:
        /* <DEDUP_REMOVED lines=31> */
.L_x_6377:
        /* <DEDUP_REMOVED lines=19> */
.L_x_6378:
[----:B------:R-:W-:Y:S05]  /*6980*/  BSYNC B1 ;  /* 0x0000000000017941 */ /* 0x000fea0003800000 */
.L_x_6376:
        /* <DEDUP_REMOVED lines=29> */
.L_x_6380:
        /* <DEDUP_REMOVED lines=19> */
.L_x_6381:
[----:B------:R-:W-:Y:S05]  /*6c90*/  BSYNC B1 ;  /* 0x0000000000017941 */ /* 0x000fea0003800000 */
.L_x_6379:
        /* <DEDUP_REMOVED lines=8> */
[----:B------:R-:W-:Y:S02]  /*6d20*/  IMAD R3, R3, R12, RZ ;  /* 0x0000000c03037224 */ /* 0x000fe400078e02ff */
[----:B------:R-:W-:Y:S02]  /*6d30*/  IMAD.MOV.U32 R12, RZ, RZ, R30 ;  /* 0x000000ffff0c7224 */ /* 0x000fe400078e001e */
[----:B------:R-:W-:Y:S02]  /*6d40*/  IMAD R3, R13, R9, R3 ;  /* 0x000000090d037224 */ /* 0x000fe400078e0203 */
[----:B------:R-:W-:-:S03]  /*6d50*/  IMAD.MOV.U32 R13, RZ, RZ, R34 ;  /* 0x000000ffff0d7224 */ /* 0x000fc600078e0022 */
        /* <DEDUP_REMOVED lines=17> */
.L_x_6383:
        /* <DEDUP_REMOVED lines=19> */
.L_x_6384:
[----:B------:R-:W-:Y:S05]  /*6fa0*/  BSYNC B1 ;  /* 0x0000000000017941 */ /* 0x000fea0003800000 */
.L_x_6382:
        /* <DEDUP_REMOVED lines=21> */
.L_x_6372:
[----:B------:R-:W-:-:S13]  /*7100*/  ISETP.NE.AND P0, PT, R67, RZ, PT ;  /* 0x000000ff4300720c */ /* 0x000fda0003f05270 */
        /* <DEDUP_REMOVED lines=16> */
.L_x_6388:
        /* <DEDUP_REMOVED lines=19> */
.L_x_6389:
[----:B------:R-:W-:Y:S05]  /*7340*/  BSYNC B0 ;  /* 0x0000000000007941 */ /* 0x000fea0003800000 */
.L_x_6387:
[----:B------:R-:W-:Y:S01]  /*7350*/  ULDC.64 UR4, c[0x0][0x240] ;  /* 0x0000900000047ab9 */ /* 0x000fe20000000a00 */
[----:B------:R-:W-:Y:S02]  /*7360*/  SHF.R.S32.HI R3, RZ, 0x1f, R22 ;  /* 0x0000001fff037819 */ /* 0x000fe40000011416 */
[----:B------:R-:W-:-:S04]  /*7370*/  LEA R20, P0, R22, UR4, 0x3 ;  /* 0x0000000416147c11 */ /* 0x000fc8000f8018ff */
[----:B------:R-:W-:-:S05]  /*7380*/  LEA.HI.X R21, R22, UR5, R3, 0x3, P0 ;  /* 0x0000000516157c11 */ /* 0x000fca00080f1c03 */
[----:B------:R-:W2:Y:S01]  /*7390*/  LDG.E.64 R6, desc[UR36][R20.64] ;  /* 0x0000002414067981 */ /* 0x000ea2000c1e1b00 */
[----:B------:R-:W-:Y:S02]  /*73a0*/  IADD3 R9, P0, RZ, -R12, RZ ;  /* 0x8000000cff097210 */ /* 0x000fe40007f1e0ff */
[----:B------:R-:W-:Y:S01]  /*73b0*/  MOV R4, R34 ;  /* 0x0000002200047202 */ /* 0x000fe20000000f00 */
        /* <DEDUP_REMOVED lines=25> */
[----:B------:R-:W-:Y:S05]  /*7550*/  CALL.REL.NOINC `($__internal_18_$__cuda_sm20_div_s64) ;  /* 0x00000204000c7944 */ /* 0x000fea0003c00000 */
[----:B------:R-:W-:Y:S01]  /*7560*/  MOV R5, R3 ;  /* 0x0000000300057202 */ /* 0x000fe20000000f00 */
[----:B------:R-:W-:Y:S06]  /*7570*/  BRA `(.L_x_6392) ;  /* 0x00000000004c7947 */ /* 0x000fec0003800000 */
.L_x_6391:
        /* <DEDUP_REMOVED lines=19> */
.L_x_6392:
[----:B------:R-:W-:Y:S05]  /*76b0*/  BSYNC B0 ;  /* 0x0000000000007941 */ /* 0x000fea0003800000 */
.L_x_6390:
        /* <DEDUP_REMOVED lines=9> */
[----:B------:R-:W-:-:S05]  /*7750*/  IMAD R3, R15, R11, R3 ;  /* 0x0000000b0f037224 */ /* 0x000fca00078e0203 */
[----:B------:R-:W-:-:S05]  /*7760*/  IADD3 R3, R9, R3, RZ ;  /* 0x0000000309037210 */ /* 0x000fca0007ffe0ff */
[----:B--2---:R-:W-:Y:S02]  /*7770*/  IMAD R3, R3, R6, RZ ;  /* 0x0000000603037224 */ /* 0x004fe400078e02ff */
[----:B------:R-:W-:-:S04]  /*7780*/  IMAD.WIDE.U32 R10, R6, R8, R34 ;  /* 0x00000008060a7225 */ /* 0x000fc800078e0022 */
[----:B------:R-:W-:Y:S02]  /*7790*/  IMAD R3, R7, R8, R3 ;  /* 0x0000000807037224 */ /* 0x000fe400078e0203 */
[----:B------:R-:W-:-:S03]  /*77a0*/  IMAD.MOV.U32 R40, RZ, RZ, R10 ;  /* 0x000000ffff287224 */ /* 0x000fc600078e000a */
[----:B------:R-:W-:Y:S01]  /*77b0*/  IADD3 R35, R11, R3, RZ ;  /* 0x000000030b237210 */ /* 0x000fe20007ffe0ff */
        /* <DEDUP_REMOVED lines=13> */
[----:B------:R-:W-:Y:S05]  /*7890*/  CALL.REL.NOINC `($__internal_19_$__cuda_sm20_rem_s64) ;  /* 0x00000204008c7944 */ /* 0x000fea0003c00000 */
[----:B------:R-:W-:Y:S01]  /*78a0*/  IMAD.MOV.U32 R4, RZ, RZ, R3 ;  /* 0x000000ffff047224 */ /* 0x000fe200078e0003 */
[----:B------:R-:W-:Y:S01]  /*78b0*/  MOV R5, R0 ;  /* 0x0000000000057202 */ /* 0x000fe20000000f00 */
[----:B------:R-:W-:Y:S06]  /*78c0*/  BRA `(.L_x_6395) ;  /* 0x0000000000487947 */ /* 0x000fec0003800000 */
.L_x_6394:
        /* <DEDUP_REMOVED lines=18> */
.L_x_6395:
[----:B------:R-:W-:Y:S05]  /*79f0*/  BSYNC B0 ;  /* 0x0000000000007941 */ /* 0x000fea0003800000 */
.L_x_6393:
[----:B------:R-:W2:Y:S01]  /*7a00*/  LDG.E.64 R20, desc[UR36][R20.64+-0x10] ;  /* 0xfffff02414147981 */ /* 0x000ea2000c1e1b00 */
[----:B------:R-:W-:Y:S02]  /*7a10*/  IMAD.MOV.U32 R34, RZ, RZ, R40 ;  /* 0x000000ffff227224 */ /* 0x000fe400078e0028 */
[----:B--2---:R-:W-:Y:S02]  /*7a20*/  IMAD R3, R5, R20, RZ ;  /* 0x0000001405037224 */ /* 0x004fe400078e02ff */
[----:B------:R-:W-:-:S04]  /*7a30*/  IMAD.WIDE.U32 R6, R20, R4, R34 ;  /* 0x0000000414067225 */ /* 0x000fc800078e0022 */
[----:B------:R-:W-:Y:S01]  /*7a40*/  IMAD R3, R21, R4, R3 ;  /* 0x0000000415037224 */ /* 0x000fe200078e0203 */
[----:B------:R-:W-:-:S03]  /*7a50*/  MOV R40, R6 ;  /* 0x0000000600287202 */ /* 0x000fc60000000f00 */
[----:B------:R-:W-:-:S07]  /*7a60*/  IMAD.IADD R35, R7, 0x1, R3 ;  /* 0x0000000107237824 */ /* 0x000fce00078e0203 */
.L_x_6386:
[-C--:B------:R-:W-:Y:S01]  /*7a70*/  IADD3 R3, P0, R27, R40.reuse, RZ ;  /* 0x000000281b037210 */ /* 0x080fe20007f1e0ff */
        /* <DEDUP_REMOVED lines=17> */
.L_x_6400:
        /* <DEDUP_REMOVED lines=24> */
.L_x_6399:
[----:B------:R-:W-:Y:S05]  /*7d10*/  BSYNC B8 ;  /* 0x0000000000087941 */ /* 0x000fea0003800000 */
.L_x_6398:
[----:B------:R-:W-:-:S05]  /*7d20*/  IADD3 R22, P0, R22, 0x4, RZ ;  /* 0x0000000416167810 */ /* 0x000fca0007f1e0ff */
[----:B------:R-:W-:Y:S01]  /*7d30*/  IMAD.X R23, RZ, RZ, R23, P0 ;  /* 0x000000ffff177224 */ /* 0x000fe200000e0617 */
[----:B------:R-:W-:-:S04]  /*7d40*/  ISETP.GE.U32.AND P0, PT, R22, R27, PT ;  /* 0x0000001b1600720c */ /* 0x000fc80003f06070 */
[----:B------:R-:W-:-:S13]  /*7d50*/  ISETP.GE.U32.AND.EX P0, PT, R23, R26, PT, P0 ;  /* 0x0000001a1700720c */ /* 0x000fda0003f06100 */
[----:B------:R-:W-:Y:S05]  /*7d60*/  @!P0 BRA `(.L_x_6400) ;  /* 0xfffffffc00888947 */ /* 0x000fea000383ffff */
.L_x_6397:
[----:B------:R-:W-:Y:S05]  /*7d70*/  BSYNC B7 ;  /* 0x0000000000077941 */ /* 0x000fea0003800000 */
.L_x_6396:
        /* <DEDUP_REMOVED lines=21> */
.L_x_6402:
[----:B------:R-:W-:Y:S05]  /*7ed0*/  BSYNC B7 ;  /* 0x0000000000077941 */ /* 0x000fea0003800000 */
.L_x_6401:
        /* <DEDUP_REMOVED lines=21> */
.L_x_6404:
[----:B------:R-:W-:Y:S05]  /*8030*/  BSYNC B7 ;  /* 0x0000000000077941 */ /* 0x000fea0003800000 */
.L_x_6403:
        /* <DEDUP_REMOVED lines=26> */
.L_x_6406:
[----:B------:R-:W-:Y:S05]  /*81e0*/  BSYNC B7 ;  /* 0x0000000000077941 */ /* 0x000fea0003800000 */
.L_x_6405:
        /* <DEDUP_REMOVED lines=17> */
.L_x_6420:
        /* <DEDUP_REMOVED lines=16> */
.L_x_6409:
        /* <DEDUP_REMOVED lines=19> */
.L_x_6410:
[----:B------:R-:W-:Y:S05]  /*8530*/  BSYNC B1 ;  /* 0x0000000000017941 */ /* 0x000fea0003800000 */
.L_x_6408:
        /* <DEDUP_REMOVED lines=30> */
.L_x_6412:
        /* <DEDUP_REMOVED lines=19> */
.L_x_6413:
[----:B------:R-:W-:Y:S05]  /*8850*/  BSYNC B1 ;  /* 0x0000000000017941 */ /* 0x000fea0003800000 */
.L_x_6411:
        /* <DEDUP_REMOVED lines=29> */
.L_x_6415:
        /* <DEDUP_REMOVED lines=19> */
.L_x_6416:
[----:B------:R-:W-:Y:S05]  /*8b60*/  BSYNC B1 ;  /* 0x0000000000017941 */ /* 0x000fea0003800000 */
.L_x_6414:
        /* <DEDUP_REMOVED lines=28> */
.L_x_6418:
        /* <DEDUP_REMOVED lines=19> */
.L_x_6419:
[----:B------:R-:W-:Y:S05]  /*8e60*/  BSYNC B1 ;  /* 0x0000000000017941 */ /* 0x000fea0003800000 */
.L_x_6417:
        /* <DEDUP_REMOVED lines=20> */
.L_x_6407:
        /* <DEDUP_REMOVED lines=15> */
[----:B------:R-:W-:Y:S01]  /*90a0*/  IMAD.MOV.U32 R14, RZ, RZ, R4 ;  /* 0x000000ffff0e7224 */ /* 0x000fe200078e0004 */
[----:B------:R-:W-:Y:S01]  /*90b0*/  MOV R15, R3 ;  /* 0x00000003000f7202 */ /* 0x000fe20000000f00 */
[----:B------:R-:W-:Y:S06]  /*90c0*/  BRA `(.L_x_6424) ;  /* 0x00000000004c7947 */ /* 0x000fec0003800000 */
.L_x_6423:
        /* <DEDUP_REMOVED lines=19> */
.L_x_6424:
[----:B------:R-:W-:Y:S05]  /*9200*/  BSYNC B0 ;  /* 0x0000000000007941 */ /* 0x000fea0003800000 */
.L_x_6422:
        /* <DEDUP_REMOVED lines=31> */
.L_x_6426:
        /* <DEDUP_REMOVED lines=19> */
.L_x_6427:
[----:B------:R-:W-:Y:S05]  /*9530*/  BSYNC B0 ;  /* 0x0000000000007941 */ /* 0x000fea0003800000 */
.L_x_6425:
        /* <DEDUP_REMOVED lines=30> */
.L_x_6429:
        /* <DEDUP_REMOVED lines=18> */
.L_x_6430:
[----:B------:R-:W-:Y:S05]  /*9840*/  BSYNC B0 ;  /* 0x0000000000007941 */ /* 0x000fea0003800000 */
.L_x_6428:
[----:B------:R-:W2:Y:S01]  /*9850*/  LDG.E.64 R20, desc[UR36][R20.64+-0x10] ;  /* 0xfffff02414147981 */ /* 0x000ea2000c1e1b00 */
[----:B------:R-:W-:Y:S02]  /*9860*/  IMAD.MOV.U32 R31, RZ, RZ, R29 ;  /* 0x000000ffff1f7224 */ /* 0x000fe400078e001d */
[----:B--2---:R-:W-:Y:S02]  /*9870*/  IMAD R3, R5, R20, RZ ;  /* 0x0000001405037224 */ /* 0x004fe400078e02ff */
[----:B------:R-:W-:-:S04]  /*9880*/  IMAD.WIDE.U32 R30, R20, R4, R30 ;  /* 0x00000004141e7225 */ /* 0x000fc800078e001e */
[----:B------:R-:W-:-:S04]  /*9890*/  IMAD R3, R21, R4, R3 ;  /* 0x0000000415037224 */ /* 0x000fc800078e0203 */
[----:B------:R-:W-:-:S07]  /*98a0*/  IMAD.IADD R29, R31, 0x1, R3 ;  /* 0x000000011f1d7824 */ /* 0x000fce00078e0203 */
.L_x_6421:
[-C--:B------:R-:W-:Y:S01]  /*98b0*/  IADD3 R23, P0, R38, R30.reuse, RZ ;  /* 0x0000001e26177210 */ /* 0x080fe20007f1e0ff */
[----:B------:R-:W-:Y:S01]  /*98c0*/  BSSY B7, `(.L_x_6431) ;  /* 0x000002f000077945 */ /* 0x000fe20003800000 */
[----:B------:R-:W-:Y:S02]  /*98d0*/  IADD3 R3, P2, R18, R30, RZ ;  /* 0x0000001e12037210 */ /* 0x000fe40007f5e0ff */
[----:B------:R-:W-:Y:S02]  /*98e0*/  IADD3 R0, P1, R23, 0x1, RZ ;  /* 0x0000000117007810 */ /* 0x000fe40007f3e0ff */
[----:B------:R-:W-:Y:S02]  /*98f0*/  LEA.HI.X.SX32 R4, R38, R29, 0x1, P0 ;  /* 0x0000001d26047211 */ /* 0x000fe400000f0eff */
        /* <DEDUP_REMOVED lines=13> */
.L_x_6435:
        /* <DEDUP_REMOVED lines=24> */
.L_x_6434:
[----:B------:R-:W-:Y:S05]  /*9b50*/  BSYNC B8 ;  /* 0x0000000000087941 */ /* 0x000fea0003800000 */
.L_x_6433:
[----:B------:R-:W-:-:S05]  /*9b60*/  IADD3 R22, P0, R22, 0x4, RZ ;  /* 0x0000000416167810 */ /* 0x000fca0007f1e0ff */
[----:B------:R-:W-:Y:S01]  /*9b70*/  IMAD.X R23, RZ, RZ, R23, P0 ;  /* 0x000000ffff177224 */ /* 0x000fe200000e0617 */
[----:B------:R-:W-:-:S04]  /*9b80*/  ISETP.GE.U32.AND P0, PT, R22, R27, PT ;  /* 0x0000001b1600720c */ /* 0x000fc80003f06070 */
[----:B------:R-:W-:-:S13]  /*9b90*/  ISETP.GE.U32.AND.EX P0, PT, R23, R18, PT, P0 ;  /* 0x000000121700720c */ /* 0x000fda0003f06100 */
[----:B------:R-:W-:Y:S05]  /*9ba0*/  @!P0 BRA `(.L_x_6435) ;  /* 0xfffffffc00888947 */ /* 0x000fea000383ffff */
.L_x_6432:
[----:B------:R-:W-:Y:S05]  /*9bb0*/  BSYNC B7 ;  /* 0x0000000000077941 */ /* 0x000fea0003800000 */
.L_x_6431:
        /* <DEDUP_REMOVED lines=21> */
.L_x_6437:
[----:B------:R-:W-:Y:S05]  /*9d10*/  BSYNC B7 ;  /* 0x0000000000077941 */ /* 0x000fea0003800000 */
.L_x_6436:
        /* <DEDUP_REMOVED lines=21> */
.L_x_6439:
[----:B------:R-:W-:Y:S05]  /*9e70*/  BSYNC B7 ;  /* 0x0000000000077941 */ /* 0x000fea0003800000 */
.L_x_6438:
        /* <DEDUP_REMOVED lines=26> */
.L_x_6441:
[----:B------:R-:W-:Y:S05]  /*a020*/  BSYNC B7 ;  /* 0x0000000000077941 */ /* 0x000fea0003800000 */
.L_x_6440:
[----:B------:R-:W-:Y:S01]  /*a030*/  ISETP.NE.AND P6, PT, R52, RZ, PT ;  /* 0x000000ff3400720c */ /* 0x000fe20003fc5270 */
[----:B------:R-:W-:Y:S01]  /*a040*/  ULDC.64 UR4, c[0x0][0x228] ;  /* 0x00008a0000047ab9 */ /* 0x000fe20000000a00 */
[----:B------:R-:W-:Y:S01]  /*a050*/  SHF.R.S32.HI R0, RZ, 0x1f, R51 ;  /* 0x0000001fff007819 */ /* 0x000fe20000011433 */
[----:B------:R-:W-:-:S04]  /*a060*/  IMAD.WIDE.U32 R4, R51, UR4, RZ ;  /* 0x0000000433047c25 */ /* 0x000fc8000f8e00ff */
[----:B------:R-:W-:Y:S02]  /*a070*/  IMAD R0, R0, UR4, RZ ;  /* 0x0000000400007c24 */ /* 0x000fe4000f8e02ff */
[----:B------:R-:W-:Y:S02]  /*a080*/  IMAD.MOV.U32 R29, RZ, RZ, RZ ;  /* 0x000000ffff1d7224 */ /* 0x000fe400078e00ff */
[----:B------:R-:W-:Y:S02]  /*a090*/  IMAD R51, R51, UR5, R0 ;  /* 0x0000000533337c24 */ /* 0x000fe4000f8e0200 */
[----:B------:R-:W-:Y:S02]  /*a0a0*/  IMAD.MOV.U32 R28, RZ, RZ, R4 ;  /* 0x000000ffff1c7224 */ /* 0x000fe400078e0004 */
[----:B------:R-:W-:Y:S01]  /*a0b0*/  IMAD.MOV.U32 R30, RZ, RZ, RZ ;  /* 0x000000ffff1e7224 */ /* 0x000fe200078e00ff */
[----:B------:R-:W-:Y:S01]  /*a0c0*/  IADD3 R5, R5, R51, RZ ;  /* 0x0000003305057210 */ /* 0x000fe20007ffe0ff */
[----:B------:R-:W-:Y:S01]  /*a0d0*/  IMAD.MOV.U32 R18, RZ, RZ, R2 ;  /* 0x000000ffff127224 */ /* 0x000fe200078e0002 */
[----:B------:R-:W-:Y:S06]  /*a0e0*/  @!P6 BRA `(.L_x_6442) ;  /* 0x0000000c004ce947 */ /* 0x000fec0003800000 */
[----:B------:R-:W-:Y:S01]  /*a0f0*/  ULDC UR4, c[0x0][0x230] ;  /* 0x00008c0000047ab9 */ /* 0x000fe20000000800 */
[----:B------:R-:W-:Y:S01]  /*a100*/  BSSY B0, `(.L_x_6442) ;  /* 0x00000d1000007945 */ /* 0x000fe20003800000 */
[----:B------:R-:W-:Y:S01]  /*a110*/  MOV R29, RZ ;  /* 0x000000ff001d7202 */ /* 0x000fe20000000f00 */
[----:B------:R-:W-:Y:S01]  /*a120*/  IMAD.MOV.U32 R30, RZ, RZ, RZ ;  /* 0x000000ffff1e7224 */ /* 0x000fe200078e00ff */
[----:B------:R-:W-:Y:S01]  /*a130*/  IADD3 R32, -R67, UR4, RZ ;  /* 0x0000000443207c10 */ /* 0x000fe2000fffe1ff */
[----:B------:R-:W-:-:S07]  /*a140*/  IMAD.MOV.U32 R18, RZ, RZ, R2 ;  /* 0x000000ffff127224 */ /* 0x000fce00078e0002 */
.L_x_6455:
        /* <DEDUP_REMOVED lines=16> */
.L_x_6444:
        /* <DEDUP_REMOVED lines=19> */
.L_x_6445:
[----:B------:R-:W-:Y:S05]  /*a380*/  BSYNC B1 ;  /* 0x0000000000017941 */ /* 0x000fea0003800000 */
.L_x_6443:
        /* <DEDUP_REMOVED lines=31> */
.L_x_6447:
        /* <DEDUP_REMOVED lines=19> */
.L_x_6448:
[----:B------:R-:W-:Y:S05]  /*a6b0*/  BSYNC B1 ;  /* 0x0000000000017941 */ /* 0x000fea0003800000 */
.L_x_6446:
        /* <DEDUP_REMOVED lines=29> */
.L_x_6450:
        /* <DEDUP_REMOVED lines=19> */
.L_x_6451:
[----:B------:R-:W-:Y:S05]  /*a9c0*/  BSYNC B1 ;  /* 0x0000000000017941 */ /* 0x000fea0003800000 */
.L_x_6449:
        /* <DEDUP_REMOVED lines=28> */
.L_x_6453:
        /* <DEDUP_REMOVED lines=19> */
.L_x_6454:
[----:B------:R-:W-:Y:S05]  /*acc0*/  BSYNC B1 ;  /* 0x0000000000017941 */ /* 0x000fea0003800000 */
.L_x_6452:
        /* <DEDUP_REMOVED lines=21> */
.L_x_6442:
        /* <DEDUP_REMOVED lines=18> */
.L_x_6458:
        /* <DEDUP_REMOVED lines=19> */
.L_x_6459:
[----:B------:R-:W-:Y:S05]  /*b070*/  BSYNC B0 ;  /* 0x0000000000007941 */ /* 0x000fea0003800000 */
.L_x_6457:
        /* <DEDUP_REMOVED lines=33> */
.L_x_6461:
        /* <DEDUP_REMOVED lines=19> */
.L_x_6462:
[----:B------:R-:W-:Y:S05]  /*b3c0*/  BSYNC B0 ;  /* 0x0000000000007941 */ /* 0x000fea0003800000 */
.L_x_6460:
        /* <DEDUP_REMOVED lines=29> */
[----:B------:R-:W-:Y:S01]  /*b5a0*/  MOV R4, R3 ;  /* 0x0000000300047202 */ /* 0x000fe20000000f00 */
[----:B------:R-:W-:Y:S01]  /*b5b0*/  IMAD.MOV.U32 R5, RZ, RZ, R0 ;  /* 0x000000ffff057224 */ /* 0x000fe200078e0000 */
[----:B------:R-:W-:Y:S06]  /*b5c0*/  BRA `(.L_x_6465) ;  /* 0x0000000000487947 */ /* 0x000fec0003800000 */
.L_x_6464:
        /* <DEDUP_REMOVED lines=18> */
.L_x_6465:
[----:B------:R-:W-:Y:S05]  /*b6f0*/  BSYNC B0 ;  /* 0x0000000000007941 */ /* 0x000fea0003800000 */
.L_x_6463:
        /* <DEDUP_REMOVED lines=8> */
.L_x_6456:
        /* <DEDUP_REMOVED lines=18> */
.L_x_6470:
        /* <DEDUP_REMOVED lines=24> */
.L_x_6469:
[----:B------:R-:W-:Y:S05]  /*ba20*/  BSYNC B8 ;  /* 0x0000000000087941 */ /* 0x000fea0003800000 */
.L_x_6468:
[----:B------:R-:W-:-:S04]  /*ba30*/  IADD3 R18, P0, R18, 0x4, RZ ;  /* 0x0000000412127810 */ /* 0x000fc80007f1e0ff */
[----:B------:R-:W-:Y:S02]  /*ba40*/  IADD3.X R19, RZ, R19, RZ, P0, !PT ;  /* 0x00000013ff137210 */ /* 0x000fe400007fe4ff */
[----:B------:R-:W-:-:S04]  /*ba50*/  ISETP.GE.U32.AND P0, PT, R18, R23, PT ;  /* 0x000000171200720c */ /* 0x000fc80003f06070 */
[----:B------:R-:W-:-:S13]  /*ba60*/  ISETP.GE.U32.AND.EX P0, PT, R19, R30, PT, P0 ;  /* 0x0000001e1300720c */ /* 0x000fda0003f06100 */
[----:B------:R-:W-:Y:S05]  /*ba70*/  @!P0 BRA `(.L_x_6470) ;  /* 0xfffffffc00888947 */ /* 0x000fea000383ffff */
.L_x_6467:
[----:B------:R-:W-:Y:S05]  /*ba80*/  BSYNC B7 ;  /* 0x0000000000077941 */ /* 0x000fea0003800000 */
.L_x_6466:
        /* <DEDUP_REMOVED lines=21> */
.L_x_6472:
[----:B------:R-:W-:Y:S05]  /*bbe0*/  BSYNC B7 ;  /* 0x0000000000077941 */ /* 0x000fea0003800000 */
.L_x_6471:
        /* <DEDUP_REMOVED lines=21> */
.L_x_6474:
[----:B------:R-:W-:Y:S05]  /*bd40*/  BSYNC B7 ;  /* 0x0000000000077941 */ /* 0x000fea0003800000 */
.L_x_6473:
        /* <DEDUP_REMOVED lines=26> */
.L_x_6476:
[----:B------:R-:W-:Y:S05]  /*bef0*/  BSYNC B7 ;  /* 0x0000000000077941 */ /* 0x000fea0003800000 */
.L_x_6475:
[----:B------:R-:W-:Y:S01]  /*bf00*/  ISETP.NE.AND P6, PT, R52, RZ, PT ;  /* 0x000000ff3400720c */ /* 0x000fe20003fc5270 */
[----:B------:R-:W-:Y:S01]  /*bf10*/  ULDC.64 UR4, c[0x0][0x228] ;  /* 0x00008a0000047ab9 */ /* 0x000fe20000000a00 */
[----:B------:R-:W-:Y:S01]  /*bf20*/  SHF.R.S32.HI R0, RZ, 0x1f, R58 ;  /* 0x0000001fff007819 */ /* 0x000fe2000001143a */
[----:B------:R-:W-:Y:S01]  /*bf30*/  IMAD.WIDE.U32 R28, R58, UR4, RZ ;  /* 0x000000043a1c7c25 */ /* 0x000fe2000f8e00ff */
[----:B------:R-:W-:Y:S02]  /*bf40*/  CS2R R26, SRZ ;  /* 0x00000000001a7805 */ /* 0x000fe4000001ff00 */
[----:B------:R-:W-:Y:S01]  /*bf50*/  MOV R30, R2 ;  /* 0x00000002001e7202 */ /* 0x000fe20000000f00 */
[----:B------:R-:W-:-:S04]  /*bf60*/  IMAD R3, R0, UR4, RZ ;  /* 0x0000000400037c24 */ /* 0x000fc8000f8e02ff */
        /* <DEDUP_REMOVED lines=8> */
.L_x_6490:
        /* <DEDUP_REMOVED lines=16> */
.L_x_6479:
        /* <DEDUP_REMOVED lines=19> */
.L_x_6480:
[----:B------:R-:W-:Y:S05]  /*c220*/  BSYNC B1 ;  /* 0x0000000000017941 */ /* 0x000fea0003800000 */
.L_x_6478:
        /* <DEDUP_REMOVED lines=29> */
.L_x_6482:
        /* <DEDUP_REMOVED lines=19> */
.L_x_6483:
[----:B------:R-:W-:Y:S05]  /*c530*/  BSYNC B1 ;  /* 0x0000000000017941 */ /* 0x000fea0003800000 */
.L_x_6481:
        /* <DEDUP_REMOVED lines=29> */
.L_x_6485:
        /* <DEDUP_REMOVED lines=19> */
.L_x_6486:
[----:B------:R-:W-:Y:S05]  /*c840*/  BSYNC B1 ;  /* 0x0000000000017941 */ /* 0x000fea0003800000 */
.L_x_6484:
        /* <DEDUP_REMOVED lines=28> */
.L_x_6488:
        /* <DEDUP_REMOVED lines=19> */
.L_x_6489:
[----:B------:R-:W-:Y:S05]  /*cb40*/  BSYNC B1 ;  /* 0x0000000000017941 */ /* 0x000fea0003800000 */
.L_x_6487:
        /* <DEDUP_REMOVED lines=20> */
.L_x_6477:
        /* <DEDUP_REMOVED lines=18> */
.L_x_6493:
        /* <DEDUP_REMOVED lines=19> */
.L_x_6494:
[----:B------:R-:W-:Y:S05]  /*cee0*/  BSYNC B0 ;  /* 0x0000000000007941 */ /* 0x000fea0003800000 */
.L_x_6492:
        /* <DEDUP_REMOVED lines=28> */
[----:B------:R-:W-:Y:S01]  /*d0b0*/  IMAD.MOV.U32 R5, RZ, RZ, R3 ;  /* 0x000000ffff057224 */ /* 0x000fe200078e0003 */
[----:B------:R-:W-:Y:S06]  /*d0c0*/  BRA `(.L_x_6497) ;  /* 0x00000000004c7947 */ /* 0x000fec0003800000 */
.L_x_6496:
        /* <DEDUP_REMOVED lines=19> */
.L_x_6497:
[----:B------:R-:W-:Y:S05]  /*d200*/  BSYNC B0 ;  /* 0x0000000000007941 */ /* 0x000fea0003800000 */
.L_x_6495:
        /* <DEDUP_REMOVED lines=29> */
.L_x_6499:
        /* <DEDUP_REMOVED lines=18> */
.L_x_6500:
[----:B------:R-:W-:Y:S05]  /*d500*/  BSYNC B0 ;  /* 0x0000000000007941 */ /* 0x000fea0003800000 */
.L_x_6498:
[----:B------:R-:W2:Y:S02]  /*d510*/  LDG.E.64 R20, desc[UR36][R20.64+-0x10] ;  /* 0xfffff02414147981 */ /* 0x000ea4000c1e1b00 */
[----:B--2---:R-:W-:Y:S02]  /*d520*/  IMAD R3, R5, R20, RZ ;  /* 0x0000001405037224 */ /* 0x004fe400078e02ff */
[----:B------:R-:W-:-:S04]  /*d530*/  IMAD.WIDE.U32 R26, R20, R4, R26 ;  /* 0x00000004141a7225 */ /* 0x000fc800078e001a */
[----:B------:R-:W-:-:S04]  /*d540*/  IMAD R3, R21, R4, R3 ;  /* 0x0000000415037224 */ /* 0x000fc800078e0203 */
[----:B------:R-:W-:-:S07]  /*d550*/  IMAD.IADD R27, R27, 0x1, R3 ;  /* 0x000000011b1b7824 */ /* 0x000fce00078e0203 */
.L_x_6491:
        /* <DEDUP_REMOVED lines=18> */
.L_x_6505:
        /* <DEDUP_REMOVED lines=24> */
.L_x_6504:
[----:B------:R-:W-:Y:S05]  /*d800*/  BSYNC B8 ;  /* 0x0000000000087941 */ /* 0x000fea0003800000 */
.L_x_6503:
[----:B------:R-:W-:-:S05]  /*d810*/  IADD3 R18, P0, R18, 0x4, RZ ;  /* 0x0000000412127810 */ /* 0x000fca0007f1e0ff */
[----:B------:R-:W-:Y:S01]  /*d820*/  IMAD.X R19, RZ, RZ, R19, P0 ;  /* 0x000000ffff137224 */ /* 0x000fe200000e0613 */
[----:B------:R-:W-:-:S04]  /*d830*/  ISETP.GE.U32.AND P0, PT, R18, R23, PT ;  /* 0x000000171200720c */ /* 0x000fc80003f06070 */
[----:B------:R-:W-:-:S13]  /*d840*/  ISETP.GE.U32.AND.EX P0, PT, R19, R16, PT, P0 ;  /* 0x000000101300720c */ /* 0x000fda0003f06100 */
[----:B------:R-:W-:Y:S05]  /*d850*/  @!P0 BRA `(.L_x_6505) ;  /* 0xfffffffc00888947 */ /* 0x000fea000383ffff */
.L_x_6502:
[----:B------:R-:W-:Y:S05]  /*d860*/  BSYNC B7 ;  /* 0x0000000000077941 */ /* 0x000fea0003800000 */
.L_x_6501:
        /* <DEDUP_REMOVED lines=21> */
.L_x_6507:
[----:B------:R-:W-:Y:S05]  /*d9c0*/  BSYNC B7 ;  /* 0x0000000000077941 */ /* 0x000fea0003800000 */
.L_x_6506:
        /* <DEDUP_REMOVED lines=21> */
.L_x_6509:
[----:B------:R-:W-:Y:S05]  /*db20*/  BSYNC B7 ;  /* 0x0000000000077941 */ /* 0x000fea0003800000 */
.L_x_6508:
        /* <DEDUP_REMOVED lines=26> */
.L_x_6511:
[----:B------:R-:W-:Y:S05]  /*dcd0*/  BSYNC B7 ;  /* 0x0000000000077941 */ /* 0x000fea0003800000 */
.L_x_6510:
        /* <DEDUP_REMOVED lines=18> */
.L_x_6525:
        /* <DEDUP_REMOVED lines=16> */
.L_x_6514:
        /* <DEDUP_REMOVED lines=19> */
.L_x_6515:
[----:B------:R-:W-:Y:S05]  /*e030*/  BSYNC B1 ;  /* 0x0000000000017941 */ /* 0x000fea0003800000 */
.L_x_6513:
        /* <DEDUP_REMOVED lines=31> */
.L_x_6517:
        /* <DEDUP_REMOVED lines=19> */
.L_x_6518:
[----:B------:R-:W-:Y:S05]  /*e360*/  BSYNC B1 ;  /* 0x0000000000017941 */ /* 0x000fea0003800000 */
.L_x_6516:
        /* <DEDUP_REMOVED lines=29> */
.L_x_6520:
        /* <DEDUP_REMOVED lines=19> */
.L_x_6521:
[----:B------:R-:W-:Y:S05]  /*e670*/  BSYNC B1 ;  /* 0x0000000000017941 */ /* 0x000fea0003800000 */
.L_x_6519:
        /* <DEDUP_REMOVED lines=28> */
.L_x_6523:
        /* <DEDUP_REMOVED lines=19> */
.L_x_6524:
[----:B------:R-:W-:Y:S05]  /*e970*/  BSYNC B1 ;  /* 0x0000000000017941 */ /* 0x000fea0003800000 */
.L_x_6522:
        /* <DEDUP_REMOVED lines=21> */
.L_x_6512:
        /* <DEDUP_REMOVED lines=18> */
.L_x_6528:
        /* <DEDUP_REMOVED lines=19> */
.L_x_6529:
[----:B------:R-:W-:Y:S05]  /*ed20*/  BSYNC B0 ;  /* 0x0000000000007941 */ /* 0x000fea0003800000 */
.L_x_6527:
        /* <DEDUP_REMOVED lines=33> */
.L_x_6531:
        /* <DEDUP_REMOVED lines=19> */
.L_x_6532:
[----:B------:R-:W-:Y:S05]  /*f070*/  BSYNC B0 ;  /* 0x0000000000007941 */ /* 0x000fea0003800000 */
.L_x_6530:
        /* <DEDUP_REMOVED lines=32> */
.L_x_6534:
        /* <DEDUP_REMOVED lines=18> */
.L_x_6535:
[----:B------:R-:W-:Y:S05]  /*f3a0*/  BSYNC B0 ;  /* 0x0000000000007941 */ /* 0x000fea0003800000 */
.L_x_6533:
        /* <DEDUP_REMOVED lines=8> */
.L_x_6526:
        /* <DEDUP_REMOVED lines=18> */
.L_x_6540:
        /* <DEDUP_REMOVED lines=24> */
.L_x_6539:
[----:B------:R-:W-:Y:S05]  /*f6d0*/  BSYNC B8 ;  /* 0x0000000000087941 */ /* 0x000fea0003800000 */
.L_x_6538:
[----:B------:R-:W-:-:S04]  /*f6e0*/  IADD3 R16, P0, R16, 0x4, RZ ;  /* 0x0000000410107810 */ /* 0x000fc80007f1e0ff */
[----:B------:R-:W-:Y:S02]  /*f6f0*/  IADD3.X R17, RZ, R17, RZ, P0, !PT ;  /* 0x00000011ff117210 */ /* 0x000fe400007fe4ff */
[----:B------:R-:W-:-:S04]  /*f700*/  ISETP.GE.U32.AND P0, PT, R16, R19, PT ;  /* 0x000000131000720c */ /* 0x000fc80003f06070 */
[----:B------:R-:W-:-:S13]  /*f710*/  ISETP.GE.U32.AND.EX P0, PT, R17, R26, PT, P0 ;  /* 0x0000001a1100720c */ /* 0x000fda0003f06100 */
[----:B------:R-:W-:Y:S05]  /*f720*/  @!P0 BRA `(.L_x_6540) ;  /* 0xfffffffc00888947 */ /* 0x000fea000383ffff */
.L_x_6537:
[----:B------:R-:W-:Y:S05]  /*f730*/  BSYNC B7 ;  /* 0x0000000000077941 */ /* 0x000fea0003800000 */
.L_x_6536:
        /* <DEDUP_REMOVED lines=21> */
.L_x_6542:
[----:B------:R-:W-:Y:S05]  /*f890*/  BSYNC B7 ;  /* 0x0000000000077941 */ /* 0x000fea0003800000 */
.L_x_6541:
        /* <DEDUP_REMOVED lines=21> */
.L_x_6544:
[----:B------:R-:W-:Y:S05]  /*f9f0*/  BSYNC B7 ;  /* 0x0000000000077941 */ /* 0x000fea0003800000 */
.L_x_6543:
        /* <DEDUP_REMOVED lines=26> */
.L_x_6546:
[----:B------:R-:W-:Y:S05]  /*fba0*/  BSYNC B7 ;  /* 0x0000000000077941 */ /* 0x000fea0003800000 */
.L_x_6545:
[----:B------:R-:W-:Y:S01]  /*fbb0*/  ISETP.NE.AND P6, PT, R52, RZ, PT ;  /* 0x000000ff3400720c */ /* 0x000fe20003fc5270 */
[----:B------:R-:W-:Y:S01]  /*fbc0*/  ULDC.64 UR4, c[0x0][0x228] ;  /* 0x00008a0000047ab9 */ /* 0x000fe20000000a00 */
[----:B------:R-:W-:Y:S01]  /*fbd0*/  SHF.R.S32.HI R0, RZ, 0x1f, R60 ;  /* 0x0000001fff007819 */ /* 0x000fe2000001143c */
[----:B------:R-:W-:Y:S01]  /*fbe0*/  IMAD.WIDE.U32 R4, R60, UR4, RZ ;  /* 0x000000043c047c25 */ /* 0x000fe2000f8e00ff */
[----:B------:R-:W-:-:S03]  /*fbf0*/  MOV R26, R2 ;  /* 0x00000002001a7202 */ /* 0x000fc60000000f00 */
[----:B------:R-:W-:Y:S01]  /*fc00*/  IMAD R3, R0, UR4, RZ ;  /* 0x0000000400037c24 */ /* 0x000fe2000f8e02ff */
[----:B------:R-:W-:Y:S01]  /*fc10*/  MOV R17, R4 ;  /* 0x0000000400117202 */ /* 0x000fe20000000f00 */
[----:B------:R-:W-:Y:S02]  /*fc20*/  IMAD.MOV.U32 R16, RZ, RZ, RZ ;  /* 0x000000ffff107224 */ /* 0x000fe400078e00ff */
[----:B------:R-:W-:Y:S02]  /*fc30*/  IMAD R3, R60, UR5, R3 ;  /* 0x000000053c037c24 */ /* 0x000fe4000f8e0203 */
[----:B------:R-:W-:Y:S02]  /*fc40*/  IMAD.MOV.U32 R15, RZ, RZ, RZ ;  /* 0x000000ffff0f7224 */ /* 0x000fe400078e00ff */
[----:B------:R-:W-:Y:S01]  /*fc50*/  IMAD.IADD R5, R5, 0x1, R3 ;  /* 0x0000000105057824 */ /* 0x000fe200078e0203 */
[----:B------:R-:W-:Y:S06]  /*fc60*/  @!P6 BRA `(.L_x_6547) ;  /* 0x0000000c0048e947 */ /* 0x000fec0003800000 */
[----:B------:R-:W-:Y:S01]  /*fc70*/  ULDC UR4, c[0x0][0x230] ;  /* 0x00008c0000047ab9 */ /* 0x000fe20000000800 */
[----:B------:R-:W-:Y:S01]  /*fc80*/  BSSY B0, `(.L_x_6547) ;  /* 0x00000d0000007945 */ /* 0x000fe20003800000 */
[----:B------:R-:W-:Y:S01]  /*fc90*/  IMAD.MOV.U32 R16, RZ, RZ, RZ ;  /* 0x000000ffff107224 */ /* 0x000fe200078e00ff */
[----:B------:R-:W-:Y:S01]  /*fca0*/  MOV R26, R2 ;  /* 0x00000002001a7202 */ /* 0x000fe20000000f00 */
[----:B------:R-:W-:Y:S01]  /*fcb0*/  IMAD.MOV.U32 R15, RZ, RZ, RZ ;  /* 0x000000ffff0f7224 */ /* 0x000fe200078e00ff */
[----:B------:R-:W-:-:S07]  /*fcc0*/  IADD3 R27, -R67, UR4, RZ ;  /* 0x00000004431b7c10 */ /* 0x000fce000fffe1ff */
.L_x_6560:
        /* <DEDUP_REMOVED lines=16> */
.L_x_6549:
        /* <DEDUP_REMOVED lines=19> */
.L_x_6550:
[----:B------:R-:W-:Y:S05]  /*ff00*/  BSYNC B1 ;  /* 0x0000000000017941 */ /* 0x000fea0003800000 */
.L_x_6548:
[----:B------:R-:W-:Y:S02]  /*ff10*/  ULDC.64 UR4, c[0x0][0x240] ;  /* 0x0000900000047ab9 */ /* 0x000fe40000000a00 */
[----:B------:R-:W-:-:S04]  /*ff20*/  LEA R18, P0, R26, UR4, 0x3 ;  /* 0x000000041a127c11 */ /* 0x000fc8000f8018ff */
[----:B------:R-:W-:Y:S02]  /*ff30*/  LEA.HI.X R19, R26, UR5, R12, 0x3, P0 ;  /* 0x000000051a137c11 */ /* 0x000fe400080f1c0c */
        /* <DEDUP_REMOVED lines=27> */
.L_x_6552:
        /* <DEDUP_REMOVED lines=19> */
.L_x_6553:
[----:B------:R-:W-:Y:S05]  /*10220*/  BSYNC B1 ;  /* 0x0000000000017941 */ /* 0x000fea0003800000 */
.L_x_6551:
        /* <DEDUP_REMOVED lines=29> */
.L_x_6555:
        /* <DEDUP_REMOVED lines=19> */
.L_x_6556:
[----:B------:R-:W-:Y:S05]  /*10530*/  BSYNC B1 ;  /* 0x0000000000017941 */ /* 0x000fea0003800000 */
.L_x_6554:
        /* <DEDUP_REMOVED lines=28> */
.L_x_6558:
        /* <DEDUP_REMOVED lines=19> */
.L_x_6559:
[----:B------:R-:W-:Y:S05]  /*10830*/  BSYNC B1 ;  /* 0x0000000000017941 */ /* 0x000fea0003800000 */
.L_x_6557:
        /* <DEDUP_REMOVED lines=21> */
.L_x_6547:
        /* <DEDUP_REMOVED lines=18> */
.L_x_6563:
        /* <DEDUP_REMOVED lines=19> */
.L_x_6564:
[----:B------:R-:W-:Y:S05]  /*10be0*/  BSYNC B0 ;  /* 0x0000000000007941 */ /* 0x000fea0003800000 */
.L_x_6562:
        /* <DEDUP_REMOVED lines=31> */
.L_x_6566:
        /* <DEDUP_REMOVED lines=19> */
.L_x_6567:
[----:B------:R-:W-:Y:S05]  /*10f10*/  BSYNC B0 ;  /* 0x0000000000007941 */ /* 0x000fea0003800000 */
.L_x_6565:
        /* <DEDUP_REMOVED lines=30> */
.L_x_6569:
        /* <DEDUP_REMOVED lines=18> */
.L_x_6570:
[----:B------:R-:W-:Y:S05]  /*11220*/  BSYNC B0 ;  /* 0x0000000000007941 */ /* 0x000fea0003800000 */
.L_x_6568:
[----:B------:R-:W2:Y:S01]  /*11230*/  LDG.E.64 R12, desc[UR36][R12.64+-0x10] ;  /* 0xfffff0240c0c7981 */ /* 0x000ea2000c1e1b00 */
[----:B------:R-:W-:Y:S02]  /*11240*/  IMAD.MOV.U32 R17, RZ, RZ, R15 ;  /* 0x000000ffff117224 */ /* 0x000fe400078e000f */
[----:B--2---:R-:W-:Y:S02]  /*11250*/  IMAD R3, R5, R12, RZ ;  /* 0x0000000c05037224 */ /* 0x004fe400078e02ff */
[----:B------:R-:W-:-:S04]  /*11260*/  IMAD.WIDE.U32 R16, R12, R4, R16 ;  /* 0x000000040c107225 */ /* 0x000fc800078e0010 */
[----:B------:R-:W-:-:S05]  /*11270*/  IMAD R3, R13, R4, R3 ;  /* 0x000000040d037224 */ /* 0x000fca00078e0203 */
[----:B------:R-:W-:-:S07]  /*11280*/  IADD3 R15, R17, R3, RZ ;  /* 0x00000003110f7210 */ /* 0x000fce0007ffe0ff */
.L_x_6561:
        /* <DEDUP_REMOVED lines=18> */
.L_x_6575:
        /* <DEDUP_REMOVED lines=24> */
.L_x_6574:
[----:B------:R-:W-:Y:S05]  /*11530*/  BSYNC B8 ;  /* 0x0000000000087941 */ /* 0x000fea0003800000 */
.L_x_6573:
[----:B------:R-:W-:-:S04]  /*11540*/  IADD3 R16, P0, R16, 0x4, RZ ;  /* 0x0000000410107810 */ /* 0x000fc80007f1e0ff */
[----:B------:R-:W-:Y:S02]  /*11550*/  IADD3.X R17, RZ, R17, RZ, P0, !PT ;  /* 0x00000011ff117210 */ /* 0x000fe400007fe4ff */
[----:B------:R-:W-:-:S04]  /*11560*/  ISETP.GE.U32.AND P0, PT, R16, R19, PT ;  /* 0x000000131000720c */ /* 0x000fc80003f06070 */
[----:B------:R-:W-:-:S13]  /*11570*/  ISETP.GE.U32.AND.EX P0, PT, R17, R18, PT, P0 ;  /* 0x000000121100720c */ /* 0x000fda0003f06100 */
[----:B------:R-:W-:Y:S05]  /*11580*/  @!P0 BRA `(.L_x_6575) ;  /* 0xfffffffc00888947 */ /* 0x000fea000383ffff */
.L_x_6572:
[----:B------:R-:W-:Y:S05]  /*11590*/  BSYNC B7 ;  /* 0x0000000000077941 */ /* 0x000fea0003800000 */
.L_x_6571:
        /* <DEDUP_REMOVED lines=21> */
.L_x_6577:
[----:B------:R-:W-:Y:S05]  /*116f0*/  BSYNC B7 ;  /* 0x0000000000077941 */ /* 0x000fea0003800000 */
.L_x_6576:
        /* <DEDUP_REMOVED lines=21> */
.L_x_6579:
[----:B------:R-:W-:Y:S05]  /*11850*/  BSYNC B7 ;  /* 0x0000000000077941 */ /* 0x000fea0003800000 */
.L_x_6578:
        /* <DEDUP_REMOVED lines=26> */
.L_x_6581:
[----:B------:R-:W-:Y:S05]  /*11a00*/  BSYNC B7 ;  /* 0x0000000000077941 */ /* 0x000fea0003800000 */
.L_x_6580:
[----:B------:R-:W-:Y:S01]  /*11a10*/  ISETP.NE.AND P6, PT, R52, RZ, PT ;  /* 0x000000ff3400720c */ /* 0x000fe20003fc5270 */
[----:B------:R-:W-:Y:S01]  /*11a20*/  ULDC.64 UR4, c[0x0][0x228] ;  /* 0x00008a0000047ab9 */ /* 0x000fe20000000a00 */
[----:B------:R-:W-:Y:S01]  /*11a30*/  SHF.R.S32.HI R0, RZ, 0x1f, R61 ;  /* 0x0000001fff007819 */ /* 0x000fe2000001143d */
[----:B------:R-:W-:Y:S01]  /*11a40*/  IMAD.WIDE.U32 R24, R61, UR4, RZ ;  /* 0x000000043d187c25 */ /* 0x000fe2000f8e00ff */
[----:B------:R-:W-:-:S03]  /*11a50*/  CS2R R20, SRZ ;  /* 0x0000000000147805 */ /* 0x000fc6000001ff00 */
[----:B------:R-:W-:-:S04]  /*11a60*/  IMAD R0, R0, UR4, RZ ;  /* 0x0000000400007c24 */ /* 0x000fc8000f8e02ff */
        /* <DEDUP_REMOVED lines=8> */
.L_x_6595:
        /* <DEDUP_REMOVED lines=15> */
.L_x_6584:
        /* <DEDUP_REMOVED lines=19> */
.L_x_6585:
[----:B------:R-:W-:Y:S05]  /*11d10*/  BSYNC B1 ;  /* 0x0000000000017941 */ /* 0x000fea0003800000 */
.L_x_6583:
        /* <DEDUP_REMOVED lines=29> */
.L_x_6587:
        /* <DEDUP_REMOVED lines=19> */
.L_x_6588:
[----:B------:R-:W-:Y:S05]  /*12020*/  BSYNC B1 ;  /* 0x0000000000017941 */ /* 0x000fea0003800000 */
.L_x_6586:
        /* <DEDUP_REMOVED lines=29> */
.L_x_6590:
        /* <DEDUP_REMOVED lines=19> */
.L_x_6591:
[----:B------:R-:W-:Y:S05]  /*12330*/  BSYNC B1 ;  /* 0x0000000000017941 */ /* 0x000fea0003800000 */
.L_x_6589:
        /* <DEDUP_REMOVED lines=28> */
.L_x_6593:
        /* <DEDUP_REMOVED lines=19> */
.L_x_6594:
[----:B------:R-:W-:Y:S05]  /*12630*/  BSYNC B1 ;  /* 0x0000000000017941 */ /* 0x000fea0003800000 */
.L_x_6592:
        /* <DEDUP_REMOVED lines=20> */
.L_x_6582:
        /* <DEDUP_REMOVED lines=18> */
.L_x_6598:
        /* <DEDUP_REMOVED lines=19> */
.L_x_6599:
[----:B------:R-:W-:Y:S05]  /*129d0*/  BSYNC B0 ;  /* 0x0000000000007941 */ /* 0x000fea0003800000 */
.L_x_6597:
        /* <DEDUP_REMOVED lines=30> */
.L_x_6601:
        /* <DEDUP_REMOVED lines=19> */
.L_x_6602:
[----:B------:R-:W-:Y:S05]  /*12cf0*/  BSYNC B0 ;  /* 0x0000000000007941 */ /* 0x000fea0003800000 */
.L_x_6600:
        /* <DEDUP_REMOVED lines=25> */
[----:B------:R-:W-:Y:S05]  /*12e90*/  CALL.REL.NOINC `($__internal_19_$__cuda_sm20_rem_s64) ;  /* 0x00000150000c7944 */ /* 0x000fea0003c00000 */
[----:B------:R-:W-:Y:S01]  /*12ea0*/  MOV R2, R3 ;  /* 0x0000000300027202 */ /* 0x000fe20000000f00 */
[----:B------:R-:W-:Y:S01]  /*12eb0*/  IMAD.MOV.U32 R3, RZ, RZ, R0 ;  /* 0x000000ffff037224 */ /* 0x000fe200078e0000 */
[----:B------:R-:W-:Y:S06]  /*12ec0*/  BRA `(.L_x_6605) ;  /* 0x0000000000487947 */ /* 0x000fec0003800000 */
.L_x_6604:
        /* <DEDUP_REMOVED lines=18> */
.L_x_6605:
[----:B------:R-:W-:Y:S05]  /*12ff0*/  BSYNC B0 ;  /* 0x0000000000007941 */ /* 0x000fea0003800000 */
.L_x_6603:
[----:B------:R-:W2:Y:S02]  /*13000*/  LDG.E.64 R12, desc[UR36][R12.64+-0x10] ;  /* 0xfffff0240c0c7981 */ /* 0x000ea4000c1e1b00 */
[----:B--2---:R-:W-:Y:S02]  /*13010*/  IMAD R3, R3, R12, RZ ;  /* 0x0000000c03037224 */ /* 0x004fe400078e02ff */
[----:B------:R-:W-:-:S04]  /*13020*/  IMAD.WIDE.U32 R20, R12, R2, R20 ;  /* 0x000000020c147225 */ /* 0x000fc800078e0014 */
[----:B------:R-:W-:-:S05]  /*13030*/  IMAD R3, R13, R2, R3 ;  /* 0x000000020d037224 */ /* 0x000fca00078e0203 */
[----:B------:R-:W-:-:S07]  /*13040*/  IADD3 R21, R21, R3, RZ ;  /* 0x0000000315157210 */ /* 0x000fce0007ffe0ff */
.L_x_6596:
[-C--:B------:R-:W-:Y:S01]  /*13050*/  IADD3 R2, P0, R43, R20.reuse, RZ ;  /* 0x000000142b027210 */ /* 0x080fe20007f1e0ff */
[----:B------:R-:W-:Y:S01]  /*13060*/  ULDC.64 UR4, c[0x0][0x248] ;  /* 0x0000920000047ab9 */ /* 0x000fe20000000a00 */
[----:B------:R-:W-:Y:S02]  /*13070*/  IADD3 R3, P1, R45, R20, RZ ;  /* 0x000000142d037210 */ /* 0x000fe40007f3e0ff */
[----:B------:R-:W-:Y:S02]  /*13080*/  IADD3 R0, P2, R2, 0x1, RZ ;  /* 0x0000000102007810 */ /* 0x000fe40007f5e0ff */
[----:B------:R-:W-:Y:S02]  /*13090*/  LEA.HI.X.SX32 R5, R43, R21, 0x1, P0 ;  /* 0x000000152b057211 */ /* 0x000fe400000f0eff */
[----:B------:R-:W-:Y:S02]  /*130a0*/  ISETP.GE.U32.AND P0, PT, R0, R3, PT ;  /* 0x000000030000720c */ /* 0x000fe40003f06070 */
[----:B------:R-:W-:Y:S01]  /*130b0*/  LEA.HI.X.SX32 R21, R45, R21, 0x1, P1 ;  /* 0x000000152d157211 */ /* 0x000fe200008f0eff */
[----:B------:R-:W-:Y:S01]  /*130c0*/  IMAD.X R0, RZ, RZ, R5, P2 ;  /* 0x000000ffff007224 */ /* 0x000fe200010e0605 */
[----:B------:R-:W-:-:S02]  /*130d0*/  LEA R16, P1, R2, UR4, 0x2 ;  /* 0x0000000402107c11 */ /* 0x000fc4000f8210ff */
        /* <DEDUP_REMOVED lines=8> */
.L_x_6608:
        /* <DEDUP_REMOVED lines=24> */
.L_x_6607:
[----:B------:R-:W-:Y:S05]  /*132e0*/  BSYNC B7 ;  /* 0x0000000000077941 */ /* 0x000fea0003800000 */
.L_x_6606:
[----:B------:R-:W-:-:S04]  /*132f0*/  IADD3 R16, P0, R16, 0x4, RZ ;  /* 0x0000000410107810 */ /* 0x000fc80007f1e0ff */
[----:B------:R-:W-:Y:S02]  /*13300*/  IADD3.X R17, RZ, R17, RZ, P0, !PT ;  /* 0x00000011ff117210 */ /* 0x000fe400007fe4ff */
[----:B------:R-:W-:-:S04]  /*13310*/  ISETP.GE.U32.AND P0, PT, R16, R19, PT ;  /* 0x000000131000720c */ /* 0x000fc80003f06070 */
[----:B------:R-:W-:-:S13]  /*13320*/  ISETP.GE.U32.AND.EX P0, PT, R17, R18, PT, P0 ;  /* 0x000000121100720c */ /* 0x000fda0003f06100 */
[----:B------:R-:W-:Y:S05]  /*13330*/  @!P0 BRA `(.L_x_6608) ;  /* 0xfffffffc00888947 */ /* 0x000fea000383ffff */
.L_x_6330:
[----:B------:R-:W-:Y:S05]  /*13340*/  BSYNC B6 ;  /* 0x0000000000067941 */ /* 0x000fea0003800000 */
.L_x_6240:
[----:B------:R-:W0:Y:S01]  /*13350*/  S2R R0, SR_CTAID.X ;  /* 0x0000000000007919 */ /* 0x000e220000002500 */
[----:B------:R-:W1:Y:S01]  /*13360*/  LDC.64 R2, c[0x0][0x258] ;  /* 0x00009600ff027b82 */ /* 0x000e620000000a00 */
[----:B------:R-:W2:Y:S01]  /*13370*/  S2R R5, SR_TID.X ;  /* 0x0000000000057919 */ /* 0x000ea20000002100 */
[----:B0-----:R-:W-:-:S04]  /*13380*/  IMAD.SHL.U32 R7, R0, 0x400, RZ ;  /* 0x0000040000077824 */ /* 0x001fc800078e00ff */
[----:B-1----:R-:W-:-:S04]  /*13390*/  IMAD.WIDE.U32 R2, R7, 0x4, R2 ;  /* 0x0000000407027825 */ /* 0x002fc800078e0002 */
[----:B--2---:R-:W-:-:S05]  /*133a0*/  IMAD.WIDE R2, R5, 0x8, R2 ;  /* 0x0000000805027825 */ /* 0x004fca00078e0202 */
[----:B------:R-:W-:Y:S04]  /*133b0*/  STG.E.64 desc[UR36][R2.64], RZ ;  /* 0x000000ff02007986 */ /* 0x000fe8000c101b24 */
[----:B------:R-:W-:Y:S04]  /*133c0*/  STG.E.64 desc[UR36][R2.64+0x400], RZ ;  /* 0x000400ff02007986 */ /* 0x000fe8000c101b24 */
[----:B------:R-:W-:Y:S04]  /*133d0*/  STG.E.64 desc[UR36][R2.64+0x800], RZ ;  /* 0x000800ff02007986 */ /* 0x000fe8000c101b24 */
[----:B------:R-:W-:Y:S01]  /*133e0*/  STG.E.64 desc[UR36][R2.64+0xc00], RZ ;  /* 0x000c00ff02007986 */ /* 0x000fe2000c101b24 */
[----:B------:R-:W-:Y:S05]  /*133f0*/  EXIT ;  /* 0x000000000000794d */ /* 0x000fea0003800000 */
.L_x_6239:
[----:B------:R-:W0:Y:S01]  /*13400*/  S2R R3, SR_TID.X ;  /* 0x0000000000037919 */ /* 0x000e220000002100 */
[----:B------:R-:W-:Y:S01]  /*13410*/  CS2R R18, SRZ ;  /* 0x0000000000127805 */ /* 0x000fe2000001ff00 */
[----:B------:R-:W-:Y:S01]  /*13420*/  IMAD.MOV.U32 R0, RZ, RZ, RZ ;  /* 0x000000ffff007224 */ /* 0x000fe200078e00ff */
[----:B------:R-:W-:Y:S02]  /*13430*/  CS2R R22, SRZ ;  /* 0x0000000000167805 */ /* 0x000fe4000001ff00 */
[----:B------:R-:W-:Y:S02]  /*13440*/  CS2R R30, SRZ ;  /* 0x00000000001e7805 */ /* 0x000fe4000001ff00 */
[----:B------:R-:W-:Y:S01]  /*13450*/  CS2R R52, SRZ ;  /* 0x0000000000347805 */ /* 0x000fe2000001ff00 */
[----:B------:R-:W-:Y:S02]  /*13460*/  IMAD.MOV.U32 R49, RZ, RZ, RZ ;  /* 0x000000ffff317224 */ /* 0x000fe400078e00ff */
[----:B------:R-:W-:Y:S01]  /*13470*/  IMAD.MOV.U32 R42, RZ, RZ, RZ ;  /* 0x000000ffff2a7224 */ /* 0x000fe200078e00ff */
[----:B------:R-:W-:Y:S01]  /*13480*/  CS2R R56, SRZ ;  /* 0x0000000000387805 */ /* 0x000fe2000001ff00 */
[----:B------:R-:W-:Y:S01]  /*13490*/  IMAD.MOV.U32 R55, RZ, RZ, RZ ;  /* 0x000000ffff377224 */ /* 0x000fe200078e00ff */
[----:B------:R-:W-:-:S02]  /*134a0*/  CS2R R62, SRZ ;  /* 0x00000000003e7805 */ /* 0x000fc4000001ff00 */
[----:B------:R-:W-:Y:S01]  /*134b0*/  CS2R R60, SRZ ;  /* 0x00000000003c7805 */ /* 0x000fe2000001ff00 */
[----:B------:R-:W-:Y:S01]  /*134c0*/  IMAD.MOV.U32 R2, RZ, RZ, RZ ;  /* 0x000000ffff027224 */ /* 0x000fe200078e00ff */
[----:B------:R-:W-:Y:S02]  /*134d0*/  CS2R R46, SRZ ;  /* 0x00000000002e7805 */ /* 0x000fe4000001ff00 */
[----:B------:R-:W-:Y:S01]  /*134e0*/  MOV R58, RZ ;  /* 0x000000ff003a7202 */ /* 0x000fe20000000f00 */
[----:B------:R-:W-:Y:S01]  /*134f0*/  HFMA2.MMA R70, -RZ, RZ, 0, 0 ;  /* 0x00000000ff467435 */ /* 0x000fe200000001ff */
[----:B------:R-:W-:Y:S02]  /*13500*/  CS2R R68, SRZ ;  /* 0x0000000000447805 */ /* 0x000fe4000001ff00 */
[----:B------:R-:W-:Y:S01]  /*13510*/  CS2R R64, SRZ ;  /* 0x0000000000407805 */ /* 0x000fe2000001ff00 */
[----:B------:R-:W-:Y:S01]  /*13520*/  IMAD.MOV.U32 R38, RZ, RZ, RZ ;  /* 0x000000ffff267224 */ /* 0x000fe200078e00ff */
[----:B------:R-:W-:Y:S01]  /*13530*/  ULDC.64 UR4, c[0x0][0x228] ;  /* 0x00008a0000047ab9 */ /* 0x000fe20000000a00 */
[----:B0-----:R-:W-:-:S13]  /*13540*/  ISETP.GE.AND P1, PT, R3, R54, PT ;  /* 0x000000360300720c */ /* 0x001fda0003f26270 */
[----:B------:R-:W-:Y:S01]  /*13550*/  @!P1 IMAD.IADD R29, R59, 0x1, R3 ;  /* 0x000000013b1d9824 */ /* 0x000fe200078e0203 */
[----:B------:R-:W-:Y:S01]  /*13560*/  @!P1 IADD3 R3, R3, 0x80, RZ ;  /* 0x0000008003039810 */ /* 0x000fe20007ffe0ff */
[----:B------:R-:W0:Y:S03]  /*13570*/  @!P1 LDC.64 R10, c[0x0][0x278] ;  /* 0x00009e00ff0a9b82 */ /* 0x000e260000000a00 */
[----:B------:R-:W-:-:S05]  /*13580*/  ISETP.GE.AND P0, PT, R3, R54, PT ;  /* 0x000000360300720c */ /* 0x000fca0003f06270 */
[----:B------:R-:W1:Y:S08]  /*13590*/  @!P1 LDC.64 R4, c[0x0][0x260] ;  /* 0x00009800ff049b82 */ /* 0x000e700000000a00 */
[----:B------:R-:W2:Y:S01]  /*135a0*/  @!P1 LDC.64 R6, c[0x0][0x268] ;  /* 0x00009a00ff069b82 */ /* 0x000ea20000000a00 */
[----:B------:R-:W-:Y:S01]  /*135b0*/  @!P0 IMAD.IADD R33, R59, 0x1, R3 ;  /* 0x000000013b218824 */ /* 0x000fe200078e0203 */
[----:B------:R-:W-:-:S04]  /*135c0*/  @!P0 IADD3 R3, R3, 0x80, RZ ;  /* 0x0000008003038810 */ /* 0x000fc80007ffe0ff */
[----:B------:R-:W-:Y:S02]  /*135d0*/  ISETP.GE.AND P2, PT, R3, R54, PT ;  /* 0x000000360300720c */ /* 0x000fe40003f46270 */
[----:B------:R-:W3:Y:S01]  /*135e0*/  @!P1 LDC.64 R8, c[0x0][0x270] ;  /* 0x00009c00ff089b82 */ /* 0x000ee20000000a00 */
[----:B0-----:R-:W-:-:S05]  /*135f0*/  @!P1 IMAD.WIDE.U32 R10, R29, 0x4, R10 ;  /* 0x000000041d0a9825 */ /* 0x001fca00078e000a */
[----:B------:R0:W5:Y:S02]  /*13600*/  @!P1 LDG.E R19, desc[UR36][R10.64] ;  /* 0x000000240a139981 */ /* 0x000164000c1e1900 */
[----:B------:R-:W4:Y:S01]  /*13610*/  @!P1 LDC.64 R12, c[0x0][0x280] ;  /* 0x0000a000ff0c9b82 */ /* 0x000f220000000a00 */
[----:B-1----:R-:W-:-:S07]  /*13620*/  @!P1 IMAD.WIDE.U32 R4, R29, 0x4, R4 ;  /* 0x000000041d049825 */ /* 0x002fce00078e0004 */
[----:B------:R-:W1:Y:S01]  /*13630*/  @!P0 LDC.64 R14, c[0x0][0x260] ;  /* 0x00009800ff0e8b82 */ /* 0x000e620000000a00 */
[----:B------:R-:W-:-:S07]  /*13640*/  @!P2 IMAD.IADD R39, R59, 0x1, R3 ;  /* 0x000000013b27a824 */ /* 0x000fce00078e0203 */
[----:B------:R-:W1:Y:S08]  /*13650*/  @!P0 LDC.64 R16, c[0x0][0x268] ;  /* 0x00009a00ff108b82 */ /* 0x000e700000000a00 */
[----:B------:R-:W1:Y:S08]  /*13660*/  @!P0 LDC.64 R20, c[0x0][0x270] ;  /* 0x00009c00ff148b82 */ /* 0x000e700000000a00 */
[----:B------:R-:W1:Y:S08]  /*13670*/  @!P0 LDC.64 R24, c[0x0][0x278] ;  /* 0x00009e00ff188b82 */ /* 0x000e700000000a00 */
[----:B------:R-:W1:Y:S01]  /*13680*/  @!P0 LDC.64 R26, c[0x0][0x280] ;  /* 0x0000a000ff1a8b82 */ /* 0x000e620000000a00 */
[----:B------:R-:W-:Y:S01]  /*13690*/  @!P2 IADD3 R3, R3, 0x80, RZ ;  /* 0x000000800303a810 */ /* 0x000fe20007ffe0ff */
[----:B--2---:R-:W-:Y:S01]  /*136a0*/  @!P1 IMAD.WIDE.U32 R6, R29, 0x4, R6 ;  /* 0x000000041d069825 */ /* 0x004fe200078e0006 */
[----:B------:R2:W5:Y:S02]  /*136b0*/  @!P1 LDG.E R0, desc[UR36][R4.64] ;  /* 0x0000002404009981 */ /* 0x000564000c1e1900 */
[----:B------:R-:W-:Y:S01]  /*136c0*/  ISETP.GE.AND P3, PT, R3, R54, PT ;  /* 0x000000360300720c */ /* 0x000fe20003f66270 */
[C---:B---3--:R-:W-:Y:S01]  /*136d0*/  @!P1 IMAD.WIDE.U32 R8, R29.reuse, 0x4, R8 ;  /* 0x000000041d089825 */ /* 0x048fe200078e0008 */
[----:B------:R-:W5:Y:S01]  /*136e0*/  @!P1 LDG.E R23, desc[UR36][R6.64] ;  /* 0x0000002406179981 */ /* 0x000f62000c1e1900 */
[----:B0-----:R-:W0:Y:S02]  /*136f0*/  @!P2 LDC.64 R10, c[0x0][0x270] ;  /* 0x00009c00ff0aab82 */ /* 0x001e240000000a00 */
[----:B----4-:R-:W-:Y:S01]  /*13700*/  @!P1 IMAD.WIDE.U32 R12, R29, 0x4, R12 ;  /* 0x000000041d0c9825 */ /* 0x010fe200078e000c */
[----:B------:R3:W5:Y:S03]  /*13710*/  @!P1 LDG.E R30, desc[UR36][R8.64] ;  /* 0x00000024081e9981 */ /* 0x000766000c1e1900 */
[C---:B-1----:R-:W-:Y:S01]  /*13720*/  @!P0 IMAD.WIDE.U32 R14, R33.reuse, 0x4, R14 ;  /* 0x00000004210e8825 */ /* 0x042fe200078e000e */
[----:B------:R-:W5:Y:S01]  /*13730*/  @!P1 LDG.E R22, desc[UR36][R12.64] ;  /* 0x000000240c169981 */ /* 0x000f62000c1e1900 */
[----:B------:R-:W1:Y:S02]  /*13740*/  @!P2 LDC.64 R28, c[0x0][0x260] ;  /* 0x00009800ff1cab82 */ /* 0x000e640000000a00 */
[C---:B------:R-:W-:Y:S01]  /*13750*/  @!P0 IMAD.WIDE.U32 R16, R33.reuse, 0x4, R16 ;  /* 0x0000000421108825 */ /* 0x040fe200078e0010 */
[----:B------:R4:W5:Y:S05]  /*13760*/  @!P0 LDG.E R52, desc[UR36][R14.64] ;  /* 0x000000240e348981 */ /* 0x00096a000c1e1900 */
[----:B--2---:R-:W2:Y:S01]  /*13770*/  @!P2 LDC.64 R4, c[0x0][0x280] ;  /* 0x0000a000ff04ab82 */ /* 0x004ea20000000a00 */
[C---:B------:R-:W-:Y:S01]  /*13780*/  @!P0 IMAD.WIDE.U32 R20, R33.reuse, 0x4, R20 ;  /* 0x0000000421148825 */ /* 0x040fe200078e0014 */
[----:B------:R-:W5:Y:S03]  /*13790*/  @!P0 LDG.E R49, desc[UR36][R16.64] ;  /* 0x0000002410318981 */ /* 0x000f66000c1e1900 */
[C---:B------:R-:W-:Y:S01]  /*137a0*/  @!P0 IMAD.WIDE.U32 R24, R33.reuse, 0x4, R24 ;  /* 0x0000000421188825 */ /* 0x040fe200078e0018 */
[----:B------:R-:W5:Y:S02]  /*137b0*/  @!P0 LDG.E R31, desc[UR36][R20.64] ;  /* 0x00000024141f8981 */ /* 0x000f64000c1e1900 */
[----:B---3--:R-:W3:Y:S01]  /*137c0*/  @!P2 LDC.64 R8, c[0x0][0x268] ;  /* 0x00009a00ff08ab82 */ /* 0x008ee20000000a00 */
[----:B------:R-:W-:Y:S01]  /*137d0*/  @!P0 IMAD.WIDE.U32 R26, R33, 0x4, R26 ;  /* 0x00000004211a8825 */ /* 0x000fe200078e001a */
[----:B------:R3:W5:Y:S03]  /*137e0*/  @!P0 LDG.E R18, desc[UR36][R24.64] ;  /* 0x0000002418128981 */ /* 0x000766000c1e1900 */
[----:B------:R-:W-:-:S03]  /*137f0*/  @!P3 IMAD.IADD R41, R59, 0x1, R3 ;  /* 0x000000013b29b824 */ /* 0x000fc600078e0203 */
[----:B------:R-:W2:Y:S01]  /*13800*/  @!P2 LDC.64 R6, c[0x0][0x278] ;  /* 0x00009e00ff06ab82 */ /* 0x000ea20000000a00 */
[----:B------:R-:W-:Y:S01]  /*13810*/  @!P3 IADD3 R3, R3, 0x80, RZ ;  /* 0x000000800303b810 */ /* 0x000fe20007ffe0ff */
[----:B------:R2:W5:Y:S03]  /*13820*/  @!P0 LDG.E R42, desc[UR36][R26.64] ;  /* 0x000000241a2a8981 */ /* 0x000566000c1e1900 */
[----:B------:R-:W-:Y:S01]  /*13830*/  ISETP.GE.AND P0, PT, R3, R54, PT ;  /* 0x000000360300720c */ /* 0x000fe20003f06270 */
[C---:B0-----:R-:W-:Y:S02]  /*13840*/  @!P2 IMAD.WIDE.U32 R32, R39.reuse, 0x4, R10 ;  /* 0x000000042720a825 */ /* 0x041fe400078e000a */
[----:B------:R-:W0:Y:S02]  /*13850*/  @!P3 LDC.64 R36, c[0x0][0x260] ;  /* 0x00009800ff24bb82 */ /* 0x000e240000000a00 */
[----:B-1----:R-:W-:-:S06]  /*13860*/  @!P2 IMAD.WIDE.U32 R28, R39, 0x4, R28 ;  /* 0x00000004271ca825 */ /* 0x002fcc00078e001c */
[----:B----4-:R-:W1:Y:S01]  /*13870*/  @!P3 LDC.64 R14, c[0x0][0x268] ;  /* 0x00009a00ff0ebb82 */ /* 0x010e620000000a00 */
[----:B---3--:R-:W-:-:S07]  /*13880*/  @!P2 IMAD.WIDE.U32 R24, R39, 0x4, R8 ;  /* 0x000000042718a825 */ /* 0x008fce00078e0008 */
[----:B------:R-:W3:Y:S01]  /*13890*/  @!P3 LDC.64 R12, c[0x0][0x278] ;  /* 0x00009e00ff0cbb82 */ /* 0x000ee20000000a00 */
[C---:B--2---:R-:W-:Y:S01]  /*138a0*/  @!P2 IMAD.WIDE.U32 R34, R39.reuse, 0x4, R6 ;  /* 0x000000042722a825 */ /* 0x044fe200078e0006 */
[----:B------:R-:W-:Y:S01]  /*138b0*/  CS2R R16, SRZ ;  /* 0x0000000000107805 */ /* 0x000fe2000001ff00 */
[----:B------:R1:W5:Y:S05]  /*138c0*/  @!P2 LDG.E R56, desc[UR36][R28.64] ;  /* 0x000000241c38a981 */ /* 0x00036a000c1e1900 */
[----:B------:R-:W2:Y:S01]  /*138d0*/  @!P3 LDC.64 R20, c[0x0][0x270] ;  /* 0x00009c00ff14bb82 */ /* 0x000ea20000000a00 */
[----:B------:R-:W-:Y:S01]  /*138e0*/  @!P2 IMAD.WIDE.U32 R26, R39, 0x4, R4 ;  /* 0x00000004271aa825 */ /* 0x000fe200078e0004 */
[----:B------:R-:W5:Y:S06]  /*138f0*/  @!P2 LDG.E R55, desc[UR36][R24.64] ;  /* 0x000000241837a981 */ /* 0x000f6c000c1e1900 */
[----:B------:R-:W4:Y:S01]  /*13900*/  @!P3 LDC.64 R10, c[0x0][0x280] ;  /* 0x0000a000ff0abb82 */ /* 0x000f220000000a00 */
[----:B------:R-:W-:Y:S01]  /*13910*/  @!P0 IMAD.IADD R39, R59, 0x1, R3 ;  /* 0x000000013b278824 */ /* 0x000fe200078e0203 */
[----:B------:R-:W-:Y:S01]  /*13920*/  @!P0 IADD3 R3, R3, 0x80, RZ ;  /* 0x0000008003038810 */ /* 0x000fe20007ffe0ff */
[----:B------:R1:W5:Y:S03]  /*13930*/  @!P2 LDG.E R16, desc[UR36][R34.64] ;  /* 0x000000242210a981 */ /* 0x000366000c1e1900 */
[-C--:B------:R-:W-:Y:S01]  /*13940*/  ISETP.GE.AND P4, PT, R3, R54.reuse, PT ;  /* 0x000000360300720c */ /* 0x080fe20003f86270 */
[C---:B0-----:R-:W-:Y:S01]  /*13950*/  @!P3 IMAD.WIDE.U32 R36, R41.reuse, 0x4, R36 ;  /* 0x000000042924b825 */ /* 0x041fe200078e0024 */
[----:B------:R-:W0:Y:S01]  /*13960*/  @!P0 LDC.64 R6, c[0x0][0x268] ;  /* 0x00009a00ff068b82 */ /* 0x000e220000000a00 */
[----:B------:R-:W5:Y:S02]  /*13970*/  @!P2 LDG.E R17, desc[UR36][R32.64] ;  /* 0x000000242011a981 */ /* 0x000f64000c1e1900 */
[C---:B-1----:R-:W-:Y:S01]  /*13980*/  @!P3 IMAD.WIDE.U32 R28, R41.reuse, 0x4, R14 ;  /* 0x00000004291cb825 */ /* 0x042fe200078e000e */
[----:B------:R-:W-:Y:S01]  /*13990*/  CS2R R34, SRZ ;  /* 0x0000000000227805 */ /* 0x000fe2000001ff00 */
[----:B------:R-:W5:Y:S02]  /*139a0*/  @!P3 LDG.E R62, desc[UR36][R36.64] ;  /* 0x00000024243eb981 */ /* 0x000f64000c1e1900 */
[C---:B---3--:R-:W-:Y:S01]  /*139b0*/  @!P3 IMAD.WIDE.U32 R24, R41.reuse, 0x4, R12 ;  /* 0x000000042918b825 */ /* 0x048fe200078e000c */
[----:B------:R-:W1:Y:S01]  /*139c0*/  @!P0 LDC.64 R4, c[0x0][0x270] ;  /* 0x00009c00ff048b82 */ /* 0x000e620000000a00 */
[----:B------:R-:W5:Y:S02]  /*139d0*/  @!P3 LDG.E R61, desc[UR36][R28.64] ;  /* 0x000000241c3db981 */ /* 0x000f64000c1e1900 */
[----:B--2---:R-:W-:Y:S01]  /*139e0*/  @!P3 IMAD.WIDE.U32 R20, R41, 0x4, R20 ;  /* 0x000000042914b825 */ /* 0x004fe200078e0014 */
[----:B------:R-:W-:Y:S01]  /*139f0*/  @!P4 IADD3 R43, R59, R3, RZ ;  /* 0x000000033b2bc210 */ /* 0x000fe20007ffe0ff */
[----:B------:R-:W5:Y:S02]  /*13a00*/  @!P3 LDG.E R2, desc[UR36][R24.64] ;  /* 0x000000241802b981 */ /* 0x000f64000c1e1900 */
[----:B------:R-:W-:Y:S01]  /*13a10*/  @!P4 VIADD R3, R3, 0x80 ;  /* 0x000000800303c836 */ /* 0x000fe20000000000 */
[----:B------:R-:W2:Y:S01]  /*13a20*/  @!P0 LDC.64 R12, c[0x0][0x280] ;  /* 0x0000a000ff0c8b82 */ /* 0x000ea20000000a00 */
[----:B----4-:R-:W-:Y:S01]  /*13a30*/  @!P3 IMAD.WIDE.U32 R40, R41, 0x4, R10 ;  /* 0x000000042928b825 */ /* 0x010fe200078e000a */
[----:B------:R-:W5:Y:S04]  /*13a40*/  @!P3 LDG.E R34, desc[UR36][R20.64] ;  /* 0x000000241422b981 */ /* 0x000f68000c1e1900 */
[----:B------:R3:W5:Y:S01]  /*13a50*/  @!P3 LDG.E R53, desc[UR36][R40.64] ;  /* 0x000000242835b981 */ /* 0x000762000c1e1900 */
[----:B------:R-:W-:Y:S01]  /*13a60*/  ISETP.GE.AND P3, PT, R3, R54, PT ;  /* 0x000000360300720c */ /* 0x000fe20003f66270 */
[----:B------:R-:W4:Y:S02]  /*13a70*/  @!P0 LDC.64 R14, c[0x0][0x278] ;  /* 0x00009e00ff0e8b82 */ /* 0x000f240000000a00 */
[----:B------:R0:W5:Y:S06]  /*13a80*/  @!P2 LDG.E R47, desc[UR36][R26.64] ;  /* 0x000000241a2fa981 */ /* 0x00016c000c1e1900 */
[----:B------:R-:W4:Y:S04]  /*13a90*/  @!P4 LDC.64 R44, c[0x0][0x280] ;  /* 0x0000a000ff2ccb82 */ /* 0x000f280000000a00 */
[----:B---3--:R-:W-:Y:S01]  /*13aa0*/  @!P3 IMAD.IADD R41, R59, 0x1, R3 ;  /* 0x000000013b29b824 */ /* 0x008fe200078e0203 */
[----:B------:R-:W-:Y:S01]  /*13ab0*/  @!P3 IADD3 R3, R3, 0x80, RZ ;  /* 0x000000800303b810 */ /* 0x000fe20007ffe0ff */
[----:B-1----:R-:W-:-:S02]  /*13ac0*/  @!P0 IMAD.WIDE.U32 R28, R39, 0x4, R4 ;  /* 0x00000004271c8825 */ /* 0x002fc400078e0004 */
[----:B------:R-:W1:Y:S01]  /*13ad0*/  @!P0 LDC.64 R8, c[0x0][0x260] ;  /* 0x00009800ff088b82 */ /* 0x000e620000000a00 */
[----:B------:R-:W-:Y:S01]  /*13ae0*/  ISETP.GE.AND P2, PT, R3, R54, PT ;  /* 0x000000360300720c */ /* 0x000fe20003f46270 */
[C---:B0-----:R-:W-:Y:S01]  /*13af0*/  @!P0 IMAD.WIDE.U32 R26, R39.reuse, 0x4, R6 ;  /* 0x00000004271a8825 */ /* 0x041fe200078e0006 */
[----:B------:R-:W5:Y:S03]  /*13b00*/  @!P0 LDG.E R38, desc[UR36][R28.64] ;  /* 0x000000241c268981 */ /* 0x000f66000c1e1900 */
[C---:B--2---:R-:W-:Y:S01]  /*13b10*/  @!P0 IMAD.WIDE.U32 R6, R39.reuse, 0x4, R12 ;  /* 0x0000000427068825 */ /* 0x044fe200078e000c */
[----:B------:R0:W5:Y:S01]  /*13b20*/  @!P0 LDG.E R63, desc[UR36][R26.64] ;  /* 0x000000241a3f8981 */ /* 0x000162000c1e1900 */
[----:B------:R-:W2:Y:S02]  /*13b30*/  @!P4 LDC.64 R32, c[0x0][0x270] ;  /* 0x00009c00ff20cb82 */ /* 0x000ea40000000a00 */
[----:B----4-:R-:W-:Y:S01]  /*13b40*/  @!P0 IMAD.WIDE.U32 R4, R39, 0x4, R14 ;  /* 0x0000000427048825 */ /* 0x010fe200078e000e */
[----:B------:R-:W5:Y:S05]  /*13b50*/  @!P0 LDG.E R57, desc[UR36][R6.64] ;  /* 0x0000002406398981 */ /* 0x000f6a000c1e1900 */
[----:B------:R-:W3:Y:S01]  /*13b60*/  @!P4 LDC.64 R36, c[0x0][0x278] ;  /* 0x00009e00ff24cb82 */ /* 0x000ee20000000a00 */
[----:B------:R-:W-:Y:S01]  /*13b70*/  @!P2 IMAD.IADD R3, R59, 0x1, R3 ;  /* 0x000000013b03a824 */ /* 0x000fe200078e0203 */
[----:B------:R-:W5:Y:S06]  /*13b80*/  @!P0 LDG.E R35, desc[UR36][R4.64] ;  /* 0x0000002404238981 */ /* 0x000f6c000c1e1900 */
[----:B------:R-:W4:Y:S08]  /*13b90*/  @!P2 LDC.64 R12, c[0x0][0x280] ;  /* 0x0000a000ff0cab82 */ /* 0x000f300000000a00 */
[----:B------:R-:W3:Y:S08]  /*13ba0*/  @!P2 LDC.64 R14, c[0x0][0x260] ;  /* 0x00009800ff0eab82 */ /* 0x000ef00000000a00 */
[----:B------:R-:W3:Y:S08]  /*13bb0*/  @!P2 LDC.64 R20, c[0x0][0x268] ;  /* 0x00009a00ff14ab82 */ /* 0x000ef00000000a00 */
[----:B------:R-:W3:Y:S08]  /*13bc0*/  @!P2 LDC.64 R24, c[0x0][0x270] ;  /* 0x00009c00ff18ab82 */ /* 0x000ef00000000a00 */
[----:B0-----:R-:W0:Y:S01]  /*13bd0*/  @!P2 LDC.64 R26, c[0x0][0x278] ;  /* 0x00009e00ff1aab82 */ /* 0x001e220000000a00 */
[----:B------:R-:W-:-:S04]  /*13be0*/  @!P4 IMAD.WIDE.U32 R44, R43, 0x4, R44 ;  /* 0x000000042b2cc825 */ /* 0x000fc800078e002c */
[----:B----4-:R-:W-:Y:S01]  /*13bf0*/  @!P2 IMAD.WIDE.U32 R12, R3, 0x4, R12 ;  /* 0x00000004030ca825 */ /* 0x010fe200078e000c */
[----:B------:R4:W5:Y:S02]  /*13c00*/  @!P4 LDG.E R58, desc[UR36][R44.64] ;  /* 0x000000242c3ac981 */ /* 0x000964000c1e1900 */
[----:B------:R-:W0:Y:S01]  /*13c10*/  @!P4 LDC.64 R10, c[0x0][0x268] ;  /* 0x00009a00ff0acb82 */ /* 0x000e220000000a00 */
[----:B-1----:R-:W-:Y:S02]  /*13c20*/  @!P0 IMAD.WIDE.U32 R66, R39, 0x4, R8 ;  /* 0x0000000427428825 */ /* 0x002fe400078e0008 */
[----:B------:R-:W3:Y:S02]  /*13c30*/  @!P2 LDG.E R13, desc[UR36][R12.64] ;  /* 0x000000240c0da981 */ /* 0x000ee4000c1e1900 */
[----:B------:R-:W-:Y:S02]  /*13c40*/  IMAD.MOV.U32 R40, RZ, RZ, RZ ;  /* 0x000000ffff287224 */ /* 0x000fe400078e00ff */
[----:B------:R-:W-:Y:S01]  /*13c50*/  IMAD.MOV.U32 R39, RZ, RZ, RZ ;  /* 0x000000ffff277224 */ /* 0x000fe200078e00ff */
[----:B----4-:R-:W-:Y:S01]  /*13c60*/  CS2R R44, SRZ ;  /* 0x00000000002c7805 */ /* 0x010fe2000001ff00 */
[C---:B--2---:R-:W-:Y:S01]  /*13c70*/  @!P4 IMAD.WIDE.U32 R32, R43.reuse, 0x4, R32 ;  /* 0x000000042b20c825 */ /* 0x044fe200078e0020 */
[----:B------:R-:W1:Y:S01]  /*13c80*/  @!P4 LDC.64 R8, c[0x0][0x260] ;  /* 0x00009800ff08cb82 */ /* 0x000e620000000a00 */
[----:B------:R2:W5:Y:S02]  /*13c90*/  @!P0 LDG.E R64, desc[UR36][R66.64] ;  /* 0x0000002442408981 */ /* 0x000564000c1e1900 */
[----:B---3--:R-:W-:-:S02]  /*13ca0*/  @!P4 IMAD.WIDE.U32 R36, R43, 0x4, R36 ;  /* 0x000000042b24c825 */ /* 0x008fc400078e0024 */
[----:B------:R-:W5:Y:S02]  /*13cb0*/  @!P4 LDG.E R40, desc[UR36][R32.64] ;  /* 0x000000242028c981 */ /* 0x000f64000c1e1900 */
[C---:B------:R-:W-:Y:S01]  /*13cc0*/  @!P2 IMAD.WIDE.U32 R14, R3.reuse, 0x4, R14 ;  /* 0x00000004030ea825 */ /* 0x040fe200078e000e */
[----:B------:R-:W3:Y:S01]  /*13cd0*/  @!P3 LDC.64 R28, c[0x0][0x260] ;  /* 0x00009800ff1cbb82 */ /* 0x000ee20000000a00 */
[----:B------:R-:W5:Y:S02]  /*13ce0*/  @!P4 LDG.E R39, desc[UR36][R36.64] ;  /* 0x000000242427c981 */ /* 0x000f64000c1e1900 */
[C---:B------:R-:W-:Y:S02]  /*13cf0*/  @!P2 IMAD.WIDE.U32 R20, R3.reuse, 0x4, R20 ;  /* 0x000000040314a825 */ /* 0x040fe400078e0014 */
[----:B------:R-:W5:Y:S02]  /*13d00*/  @!P2 LDG.E R70, desc[UR36][R14.64] ;  /* 0x000000240e46a981 */ /* 0x000f64000c1e1900 */
[C---:B------:R-:W-:Y:S01]  /*13d10*/  @!P2 IMAD.WIDE.U32 R24, R3.reuse, 0x4, R24 ;  /* 0x000000040318a825 */ /* 0x040fe200078e0018 */
[----:B------:R-:W4:Y:S01]  /*13d20*/  @!P3 LDC.64 R6, c[0x0][0x268] ;  /* 0x00009a00ff06bb82 */ /* 0x000f220000000a00 */
[----:B------:R-:W5:Y:S02]  /*13d30*/  @!P2 LDG.E R69, desc[UR36][R20.64] ;  /* 0x000000241445a981 */ /* 0x000f64000c1e1900 */
[----:B0-----:R-:W-:-:S02]  /*13d40*/  @!P2 IMAD.WIDE.U32 R26, R3, 0x4, R26 ;  /* 0x00000004031aa825 */ /* 0x001fc400078e001a */
[----:B------:R-:W5:Y:S03]  /*13d50*/  @!P2 LDG.E R46, desc[UR36][R24.64] ;  /* 0x00000024182ea981 */ /* 0x000f66000c1e1900 */
[----:B------:R-:W0:Y:S01]  /*13d60*/  @!P3 LDC.64 R4, c[0x0][0x278] ;  /* 0x00009e00ff04bb82 */ /* 0x000e220000000a00 */
[----:B------:R-:W5:Y:S01]  /*13d70*/  @!P2 LDG.E R45, desc[UR36][R26.64] ;  /* 0x000000241a2da981 */ /* 0x000f62000c1e1900 */
[----:B--2---:R-:W-:Y:S01]  /*13d80*/  CS2R R66, SRZ ;  /* 0x0000000000427805 */ /* 0x004fe2000001ff00 */
[----:B-1----:R-:W-:-:S04]  /*13d90*/  @!P4 IMAD.WIDE.U32 R8, R43, 0x4, R8 ;  /* 0x000000042b08c825 */ /* 0x002fc800078e0008 */
[----:B------:R-:W-:Y:S01]  /*13da0*/  @!P4 IMAD.WIDE.U32 R10, R43, 0x4, R10 ;  /* 0x000000042b0ac825 */ /* 0x000fe200078e000a */
[----:B------:R1:W5:Y:S04]  /*13db0*/  @!P4 LDG.E R66, desc[UR36][R8.64] ;  /* 0x000000240842c981 */ /* 0x000368000c1e1900 */
[----:B------:R2:W5:Y:S01]  /*13dc0*/  @!P4 LDG.E R65, desc[UR36][R10.64] ;  /* 0x000000240a41c981 */ /* 0x000562000c1e1900 */
[----:B-1----:R-:W1:Y:S08]  /*13dd0*/  @!P3 LDC.64 R8, c[0x0][0x270] ;  /* 0x00009c00ff08bb82 */ /* 0x002e700000000a00 */
[----:B--2---:R-:W2:Y:S01]  /*13de0*/  @!P3 LDC.64 R10, c[0x0][0x280] ;  /* 0x0000a000ff0abb82 */ /* 0x004ea20000000a00 */
[----:B------:R-:W-:-:S02]  /*13df0*/  IMAD.MOV.U32 R43, RZ, RZ, RZ ;  /* 0x000000ffff2b7224 */ /* 0x000fc400078e00ff */
[----:B---3--:R-:W-:Y:S01]  /*13e00*/  @!P3 IMAD.WIDE.U32 R28, R41, 0x4, R28 ;  /* 0x00000004291cb825 */ /* 0x008fe200078e001c */
[----:B------:R-:W-:-:S03]  /*13e10*/  ISETP.LT.U32.AND P0, PT, RZ, UR4, PT ;  /* 0x00000004ff007c0c */ /* 0x000fc6000bf01070 */
[C---:B----4-:R-:W-:Y:S01]  /*13e20*/  @!P3 IMAD.WIDE.U32 R6, R41.reuse, 0x4, R6 ;  /* 0x000000042906b825 */ /* 0x050fe200078e0006 */
[----:B------:R3:W5:Y:S03]  /*13e30*/  @!P3 LDG.E R68, desc[UR36][R28.64] ;  /* 0x000000241c44b981 */ /* 0x000766000c1e1900 */
[C---:B0-----:R-:W-:Y:S01]  /*13e40*/  @!P3 IMAD.WIDE.U32 R4, R41.reuse, 0x4, R4 ;  /* 0x000000042904b825 */ /* 0x041fe200078e0004 */
[----:B------:R3:W5:Y:S03]  /*13e50*/  @!P3 LDG.E R67, desc[UR36][R6.64] ;  /* 0x000000240643b981 */ /* 0x000766000c1e1900 */
[----:B------:R-:W-:Y:S01]  /*13e60*/  IMAD.U32 R3, RZ, RZ, UR5 ;  /* 0x00000005ff037e24 */ /* 0x000fe2000f8e00ff */
[----:B------:R3:W5:Y:S01]  /*13e70*/  @!P3 LDG.E R43, desc[UR36][R4.64] ;  /* 0x00000024042bb981 */ /* 0x000762000c1e1900 */
[----:B-1----:R-:W-:-:S04]  /*13e80*/  @!P3 IMAD.WIDE.U32 R8, R41, 0x4, R8 ;  /* 0x000000042908b825 */ /* 0x002fc800078e0008 */
[----:B--2---:R-:W-:Y:S01]  /*13e90*/  @!P3 IMAD.WIDE.U32 R10, R41, 0x4, R10 ;  /* 0x00000004290ab825 */ /* 0x004fe200078e000a */
[----:B------:R3:W5:Y:S01]  /*13ea0*/  @!P3 LDG.E R44, desc[UR36][R8.64] ;  /* 0x00000024082cb981 */ /* 0x000762000c1e1900 */
[----:B------:R-:W-:-:S03]  /*13eb0*/  ISETP.GT.AND.EX P0, PT, R3, RZ, PT, P0 ;  /* 0x000000ff0300720c */ /* 0x000fc60003f04300 */
[----:B------:R3:W5:Y:S01]  /*13ec0*/  @!P3 LDG.E R60, desc[UR36][R10.64] ;  /* 0x000000240a3cb981 */ /* 0x000762000c1e1900 */
[----:B------:R-:W-:Y:S01]  /*13ed0*/  ISETP.GT.AND P3, PT, R50, -0x1, PT ;  /* 0xffffffff3200780c */ /* 0x000fe20003f64270 */
[----:B------:R-:W-:Y:S01]  /*13ee0*/  BSSY B6, `(.L_x_6609) ;  /* 0x000136e000067945 */ /* 0x000fe20003800000 */
[----:B------:R-:W-:Y:S02]  /*13ef0*/  CS2R R50, SRZ ;  /* 0x0000000000327805 */ /* 0x000fe4000001ff00 */
[--C-:B------:R-:W-:Y:S01]  /*13f00*/  @!P2 SHF.R.S32.HI R51, RZ, 0x1f, R13.reuse ;  /* 0x0000001fff33a819 */ /* 0x100fe2000001140d */
[----:B------:R-:W-:-:S08]  /*13f10*/  @!P2 IMAD.MOV.U32 R50, RZ, RZ, R13 ;  /* 0x000000ffff32a224 */ /* 0x000fd000078e000d */
[----:B---3--:R-:W-:Y:S05]  /*13f20*/  @P3 BRA P0, `(.L_x_6610) ;  /* 0x0000003c00b43947 */ /* 0x008fea0000000000 */
        /* <DEDUP_REMOVED lines=25> */
.L_x_6614:
[----:B------:R-:W-:Y:S05]  /*140c0*/  BSYNC B8 ;  /* 0x0000000000087941 */ /* 0x000fea0003800000 */
.L_x_6613:
        /* <DEDUP_REMOVED lines=23> */
.L_x_6616:
[----:B------:R-:W-:Y:S05]  /*14240*/  BSYNC B8 ;  /* 0x0000000000087941 */ /* 0x000fea0003800000 */
.L_x_6615:
        /* <DEDUP_REMOVED lines=26> */
.L_x_6618:
[----:B------:R-:W-:Y:S05]  /*143f0*/  BSYNC B8 ;  /* 0x0000000000087941 */ /* 0x000fea0003800000 */
.L_x_6617:
        /* <DEDUP_REMOVED lines=15> */
.L_x_6621:
        /* <DEDUP_REMOVED lines=24> */
.L_x_6620:
[----:B------:R-:W-:Y:S05]  /*14670*/  BSYNC B8 ;  /* 0x0000000000087941 */ /* 0x000fea0003800000 */
.L_x_6619:
[----:B------:R-:W-:-:S04]  /*14680*/  IADD3 R22, P0, R22, 0x4, RZ ;  /* 0x0000000416167810 */ /* 0x000fc80007f1e0ff */
[----:B------:R-:W-:Y:S02]  /*14690*/  IADD3.X R23, RZ, R23, RZ, P0, !PT ;  /* 0x00000017ff177210 */ /* 0x000fe400007fe4ff */
[----:B------:R-:W-:-:S04]  /*146a0*/  ISETP.GE.U32.AND P0, PT, R22, R25, PT ;  /* 0x000000191600720c */ /* 0x000fc80003f06070 */
[----:B------:R-:W-:-:S13]  /*146b0*/  ISETP.GE.U32.AND.EX P0, PT, R23, R24, PT, P0 ;  /* 0x000000181700720c */ /* 0x000fda0003f06100 */
[----:B------:R-:W-:Y:S05]  /*146c0*/  @!P0 BRA `(.L_x_6621) ;  /* 0xfffffffc00888947 */ /* 0x000fea000383ffff */
.L_x_6612:
[----:B------:R-:W-:Y:S05]  /*146d0*/  BSYNC B7 ;  /* 0x0000000000077941 */ /* 0x000fea0003800000 */
.L_x_6611:
        /* <DEDUP_REMOVED lines=28> */
.L_x_6625:
[----:B------:R-:W-:Y:S05]  /*148a0*/  BSYNC B8 ;  /* 0x0000000000087941 */ /* 0x000fea0003800000 */
.L_x_6624:
        /* <DEDUP_REMOVED lines=23> */
.L_x_6627:
[----:B------:R-:W-:Y:S05]  /*14a20*/  BSYNC B8 ;  /* 0x0000000000087941 */ /* 0x000fea0003800000 */
.L_x_6626:
        /* <DEDUP_REMOVED lines=26> */
.L_x_6629:
[----:B------:R-:W-:Y:S05]  /*14bd0*/  BSYNC B8 ;  /* 0x0000000000087941 */ /* 0x000fea0003800000 */
.L_x_6628:
[----:B------:R-:W-:Y:S02]  /*14be0*/  IADD3 R3, P1, R31, 0x1, RZ ;  /* 0x000000011f037810 */ /* 0x000fe40007f3e0ff */
        /* <DEDUP_REMOVED lines=8> */
[C---:B------:R-:W-:Y:S02]  /*14c70*/  LEA R0, P0, R31.reuse, UR4, 0x2 ;  /* 0x000000041f007c11 */ /* 0x040fe4000f8010ff */
[----:B------:R-:W-:Y:S02]  /*14c80*/  LEA R23, P2, R18, UR4, 0x2 ;  /* 0x0000000412177c11 */ /* 0x000fe4000f8410ff */
[----:B------:R-:W-:Y:S02]  /*14c90*/  IADD3 R0, P1, R0, 0x4, RZ ;  /* 0x0000000400007810 */ /* 0x000fe40007f3e0ff */
[----:B------:R-:W-:Y:S02]  /*14ca0*/  LEA.HI.X R19, R31, UR5, R4, 0x2, P0 ;  /* 0x000000051f137c11 */ /* 0x000fe400080f1404 */
[----:B------:R-:W-:-:S03]  /*14cb0*/  LEA.HI.X R22, R18, UR5, R5, 0x2, P2 ;  /* 0x0000000512167c11 */ /* 0x000fc600090f1405 */
[----:B------:R-:W-:-:S07]  /*14cc0*/  IMAD.X R19, RZ, RZ, R19, P1 ;  /* 0x000000ffff137224 */ /* 0x000fce00008e0613 */
.L_x_6632:
[----:B------:R-:W-:Y:S01]  /*14cd0*/  IMAD.MOV.U32 R18, RZ, RZ, R0 ;  /* 0x000000ffff127224 */ /* 0x000fe200078e0000 */
[----:B------:R-:W-:-:S04]  /*14ce0*/  ULDC.64 UR4, c[0x4][0x178] ;  /* 0x01005e0000047ab9 */ /* 0x000fc80000000a00 */
        /* <DEDUP_REMOVED lines=23> */
.L_x_6631:
[----:B------:R-:W-:Y:S05]  /*14e60*/  BSYNC B8 ;  /* 0x0000000000087941 */ /* 0x000fea0003800000 */
.L_x_6630:
[----:B------:R-:W-:-:S04]  /*14e70*/  IADD3 R0, P0, R18, 0x4, RZ ;  /* 0x0000000412007810 */ /* 0x000fc80007f1e0ff */
[----:B------:R-:W-:Y:S02]  /*14e80*/  IADD3.X R19, RZ, R19, RZ, P0, !PT ;  /* 0x00000013ff137210 */ /* 0x000fe400007fe4ff */
[----:B------:R-:W-:-:S04]  /*14e90*/  ISETP.GE.U32.AND P0, PT, R0, R23, PT ;  /* 0x000000170000720c */ /* 0x000fc80003f06070 */
[----:B------:R-:W-:-:S13]  /*14ea0*/  ISETP.GE.U32.AND.EX P0, PT, R19, R22, PT, P0 ;  /* 0x000000161300720c */ /* 0x000fda0003f06100 */
[----:B------:R-:W-:Y:S05]  /*14eb0*/  @!P0 BRA `(.L_x_6632) ;  /* 0xfffffffc00848947 */ /* 0x000fea000383ffff */
.L_x_6623:
[----:B------:R-:W-:Y:S05]  /*14ec0*/  BSYNC B7 ;  /* 0x0000000000077941 */ /* 0x000fea0003800000 */
.L_x_6622:
        /* <DEDUP_REMOVED lines=28> */
.L_x_6636:
[----:B------:R-:W-:Y:S05]  /*15090*/  BSYNC B8 ;  /* 0x0000000000087941 */ /* 0x000fea0003800000 */
.L_x_6635:
        /* <DEDUP_REMOVED lines=23> */
.L_x_6638:
[----:B------:R-:W-:Y:S05]  /*15210*/  BSYNC B8 ;  /* 0x0000000000087941 */ /* 0x000fea0003800000 */
.L_x_6637:
        /* <DEDUP_REMOVED lines=26> */
.L_x_6640:
[----:B------:R-:W-:Y:S05]  /*153c0*/  BSYNC B8 ;  /* 0x0000000000087941 */ /* 0x000fea0003800000 */
.L_x_6639:
        /* <DEDUP_REMOVED lines=15> */
.L_x_6643:
        /* <DEDUP_REMOVED lines=25> */
.L_x_6642:
[----:B------:R-:W-:Y:S05]  /*15650*/  BSYNC B8 ;  /* 0x0000000000087941 */ /* 0x000fea0003800000 */
.L_x_6641:
[----:B------:R-:W-:-:S04]  /*15660*/  IADD3 R0, P0, R16, 0x4, RZ ;  /* 0x0000000410007810 */ /* 0x000fc80007f1e0ff */
[----:B------:R-:W-:Y:S02]  /*15670*/  IADD3.X R17, RZ, R17, RZ, P0, !PT ;  /* 0x00000011ff117210 */ /* 0x000fe400007fe4ff */
[----:B------:R-:W-:-:S04]  /*15680*/  ISETP.GE.U32.AND P0, PT, R0, R19, PT ;  /* 0x000000130000720c */ /* 0x000fc80003f06070 */
[----:B------:R-:W-:-:S13]  /*15690*/  ISETP.GE.U32.AND.EX P0, PT, R17, R18, PT, P0 ;  /* 0x000000121100720c */ /* 0x000fda0003f06100 */
[----:B------:R-:W-:Y:S05]  /*156a0*/  @!P0 BRA `(.L_x_6643) ;  /* 0xfffffffc00848947 */ /* 0x000fea000383ffff */
.L_x_6634:
[----:B------:R-:W-:Y:S05]  /*156b0*/  BSYNC B7 ;  /* 0x0000000000077941 */ /* 0x000fea0003800000 */
.L_x_6633:
        /* <DEDUP_REMOVED lines=28> */
.L_x_6647:
[----:B------:R-:W-:Y:S05]  /*15880*/  BSYNC B8 ;  /* 0x0000000000087941 */ /* 0x000fea0003800000 */
.L_x_6646:
        /* <DEDUP_REMOVED lines=23> */
.L_x_6649:
[----:B------:R-:W-:Y:S05]  /*15a00*/  BSYNC B8 ;  /* 0x0000000000087941 */ /* 0x000fea0003800000 */
.L_x_6648:
        /* <DEDUP_REMOVED lines=26> */
.L_x_6651:
[----:B------:R-:W-:Y:S05]  /*15bb0*/  BSYNC B8 ;  /* 0x0000000000087941 */ /* 0x000fea0003800000 */
.L_x_6650:
        /* <DEDUP_REMOVED lines=15> */
.L_x_6654:
        /* <DEDUP_REMOVED lines=24> */
.L_x_6653:
[----:B------:R-:W-:Y:S05]  /*15e30*/  BSYNC B8 ;  /* 0x0000000000087941 */ /* 0x000fea0003800000 */
.L_x_6652:
[----:B------:R-:W-:-:S05]  /*15e40*/  IADD3 R16, P0, R16, 0x4, RZ ;  /* 0x0000000410107810 */ /* 0x000fca0007f1e0ff */
[----:B------:R-:W-:Y:S01]  /*15e50*/  IMAD.X R17, RZ, RZ, R17, P0 ;  /* 0x000000ffff117224 */ /* 0x000fe200000e0611 */
[----:B------:R-:W-:-:S04]  /*15e60*/  ISETP.GE.U32.AND P0, PT, R16, R19, PT ;  /* 0x000000131000720c */ /* 0x000fc80003f06070 */
[----:B------:R-:W-:-:S13]  /*15e70*/  ISETP.GE.U32.AND.EX P0, PT, R17, R18, PT, P0 ;  /* 0x000000121100720c */ /* 0x000fda0003f06100 */
[----:B------:R-:W-:Y:S05]  /*15e80*/  @!P0 BRA `(.L_x_6654) ;  /* 0xfffffffc00888947 */ /* 0x000fea000383ffff */
.L_x_6645:
[----:B------:R-:W-:Y:S05]  /*15e90*/  BSYNC B7 ;  /* 0x0000000000077941 */ /* 0x000fea0003800000 */
.L_x_6644:
[----:B------:R-:W0:Y:S01]  /*15ea0*/  S2R R3, SR_TID.X ;  /* 0x0000000000037919 */ /* 0x000e220000002100 */
[----:B------:R-:W-:Y:S01]  /*15eb0*/  BSSY B7, `(.L_x_6655) ;  /* 0x000007c000077945 */ /* 0x000fe20003800000 */
[----:B0-----:R-:W-:-:S04]  /*15ec0*/  IADD3 R3, R3, 0x200, RZ ;  /* 0x0000020003037810 */ /* 0x001fc80007ffe0ff */
        /* <DEDUP_REMOVED lines=25> */
.L_x_6658:
[----:B------:R-:W-:Y:S05]  /*16060*/  BSYNC B8 ;  /* 0x0000000000087941 */ /* 0x000fea0003800000 */
.L_x_6657:
        /* <DEDUP_REMOVED lines=23> */
.L_x_6660:
[----:B------:R-:W-:Y:S05]  /*161e0*/  BSYNC B8 ;  /* 0x0000000000087941 */ /* 0x000fea0003800000 */
.L_x_6659:
        /* <DEDUP_REMOVED lines=26> */
.L_x_6662:
[----:B------:R-:W-:Y:S05]  /*16390*/  BSYNC B8 ;  /* 0x0000000000087941 */ /* 0x000fea0003800000 */
.L_x_6661:
        /* <DEDUP_REMOVED lines=15> */
.L_x_6665:
        /* <DEDUP_REMOVED lines=24> */
.L_x_6664:
[----:B------:R-:W-:Y:S05]  /*16610*/  BSYNC B8 ;  /* 0x0000000000087941 */ /* 0x000fea0003800000 */
.L_x_6663:
[----:B------:R-:W-:-:S05]  /*16620*/  IADD3 R16, P0, R16, 0x4, RZ ;  /* 0x0000000410107810 */ /* 0x000fca0007f1e0ff */
[----:B------:R-:W-:Y:S01]  /*16630*/  IMAD.X R17, RZ, RZ, R17, P0 ;  /* 0x000000ffff117224 */ /* 0x000fe200000e0611 */
[----:B------:R-:W-:-:S04]  /*16640*/  ISETP.GE.U32.AND P0, PT, R16, R19, PT ;  /* 0x000000131000720c */ /* 0x000fc80003f06070 */
[----:B------:R-:W-:-:S13]  /*16650*/  ISETP.GE.U32.AND.EX P0, PT, R17, R18, PT, P0 ;  /* 0x000000121100720c */ /* 0x000fda0003f06100 */
[----:B------:R-:W-:Y:S05]  /*16660*/  @!P0 BRA `(.L_x_6665) ;  /* 0xfffffffc00888947 */ /* 0x000fea000383ffff */
.L_x_6656:
[----:B------:R-:W-:Y:S05]  /*16670*/  BSYNC B7 ;  /* 0x0000000000077941 */ /* 0x000fea0003800000 */
.L_x_6655:
        /* <DEDUP_REMOVED lines=28> */
.L_x_6669:
[----:B------:R-:W-:Y:S05]  /*16840*/  BSYNC B8 ;  /* 0x0000000000087941 */ /* 0x000fea0003800000 */
.L_x_6668:
        /* <DEDUP_REMOVED lines=23> */
.L_x_6671:
[----:B------:R-:W-:Y:S05]  /*169c0*/  BSYNC B8 ;  /* 0x0000000000087941 */ /* 0x000fea0003800000 */
.L_x_6670:
        /* <DEDUP_REMOVED lines=26> */
.L_x_6673:
[----:B------:R-:W-:Y:S05]  /*16b70*/  BSYNC B8 ;  /* 0x0000000000087941 */ /* 0x000fea0003800000 */
.L_x_6672:
        /* <DEDUP_REMOVED lines=15> */
.L_x_6676:
        /* <DEDUP_REMOVED lines=24> */
.L_x_6675:
[----:B------:R-:W-:Y:S05]  /*16df0*/  BSYNC B8 ;  /* 0x0000000000087941 */ /* 0x000fea0003800000 */
.L_x_6674:
[----:B------:R-:W-:-:S04]  /*16e00*/  IADD3 R16, P0, R16, 0x4, RZ ;  /* 0x0000000410107810 */ /* 0x000fc80007f1e0ff */
[----:B------:R-:W-:Y:S02]  /*16e10*/  IADD3.X R17, RZ, R17, RZ, P0, !PT ;  /* 0x00000011ff117210 */ /* 0x000fe400007fe4ff */
[----:B------:R-:W-:-:S04]  /*16e20*/  ISETP.GE.U32.AND P0, PT, R16, R19, PT ;  /* 0x000000131000720c */ /* 0x000fc80003f06070 */
[----:B------:R-:W-:-:S13]  /*16e30*/  ISETP.GE.U32.AND.EX P0, PT, R17, R18, PT, P0 ;  /* 0x000000121100720c */ /* 0x000fda0003f06100 */
[----:B------:R-:W-:Y:S05]  /*16e40*/  @!P0 BRA `(.L_x_6676) ;  /* 0xfffffffc00888947 */ /* 0x000fea000383ffff */
.L_x_6667:
[----:B------:R-:W-:Y:S05]  /*16e50*/  BSYNC B7 ;  /* 0x0000000000077941 */ /* 0x000fea0003800000 */
.L_x_6666:
        /* <DEDUP_REMOVED lines=28> */
.L_x_6680:
[----:B------:R-:W-:Y:S05]  /*17020*/  BSYNC B8 ;  /* 0x0000000000087941 */ /* 0x000fea0003800000 */
.L_x_6679:
        /* <DEDUP_REMOVED lines=23> */
.L_x_6682:
[----:B------:R-:W-:Y:S05]  /*171a0*/  BSYNC B8 ;  /* 0x0000000000087941 */ /* 0x000fea0003800000 */
.L_x_6681:
        /* <DEDUP_REMOVED lines=26> */
.L_x_6684:
[----:B------:R-:W-:Y:S05]  /*17350*/  BSYNC B8 ;  /* 0x0000000000087941 */ /* 0x000fea0003800000 */
.L_x_6683:
        /* <DEDUP_REMOVED lines=15> */
.L_x_6687:
        /* <DEDUP_REMOVED lines=24> */
.L_x_6686:
[----:B------:R-:W-:Y:S05]  /*175d0*/  BSYNC B8 ;  /* 0x0000000000087941 */ /* 0x000fea0003800000 */
.L_x_6685:
[----:B------:R-:W-:-:S05]  /*175e0*/  IADD3 R16, P0, R16, 0x4, RZ ;  /* 0x0000000410107810 */ /* 0x000fca0007f1e0ff */
[----:B------:R-:W-:Y:S01]  /*175f0*/  IMAD.X R17, RZ, RZ, R17, P0 ;  /* 0x000000ffff117224 */ /* 0x000fe200000e0611 */
[----:B------:R-:W-:-:S04]  /*17600*/  ISETP.GE.U32.AND P0, PT, R16, R19, PT ;  /* 0x000000131000720c */ /* 0x000fc80003f06070 */
[----:B------:R-:W-:-:S13]  /*17610*/  ISETP.GE.U32.AND.EX P0, PT, R17, R18, PT, P0 ;  /* 0x000000121100720c */ /* 0x000fda0003f06100 */
[----:B------:R-:W-:Y:S05]  /*17620*/  @!P0 BRA `(.L_x_6687) ;  /* 0xfffffffc00888947 */ /* 0x000fea000383ffff */
.L_x_6678:
[----:B------:R-:W-:Y:S05]  /*17630*/  BSYNC B7 ;  /* 0x0000000000077941 */ /* 0x000fea0003800000 */
.L_x_6677:
        /* <DEDUP_REMOVED lines=28> */
.L_x_6691:
[----:B------:R-:W-:Y:S05]  /*17800*/  BSYNC B8 ;  /* 0x0000000000087941 */ /* 0x000fea0003800000 */
.L_x_6690:
        /* <DEDUP_REMOVED lines=23> */
.L_x_6693:
[----:B------:R-:W-:Y:S05]  /*17980*/  BSYNC B8 ;  /* 0x0000000000087941 */ /* 0x000fea0003800000 */
.L_x_6692:
        /* <DEDUP_REMOVED lines=26> */
.L_x_6695:
[----:B------:R-:W-:Y:S05]  /*17b30*/  BSYNC B8 ;  /* 0x0000000000087941 */ /* 0x000fea0003800000 */
.L_x_6694:
        /* <DEDUP_REMOVED lines=12> */
.L_x_6698:
        /* <DEDUP_REMOVED lines=24> */
.L_x_6697:
[----:B------:R-:W-:Y:S05]  /*17d80*/  BSYNC B8 ;  /* 0x0000000000087941 */ /* 0x000fea0003800000 */
.L_x_6696:
[----:B------:R-:W-:-:S04]  /*17d90*/  IADD3 R16, P0, R16, 0x4, RZ ;  /* 0x0000000410107810 */ /* 0x000fc80007f1e0ff */
[----:B------:R-:W-:Y:S02]  /*17da0*/  IADD3.X R17, RZ, R17, RZ, P0, !PT ;  /* 0x00000011ff117210 */ /* 0x000fe400007fe4ff */
[----:B------:R-:W-:-:S04]  /*17db0*/  ISETP.GE.U32.AND P0, PT, R16, R18, PT ;  /* 0x000000121000720c */ /* 0x000fc80003f06070 */
[----:B------:R-:W-:-:S13]  /*17dc0*/  ISETP.GE.U32.AND.EX P0, PT, R17, R19, PT, P0 ;  /* 0x000000131100720c */ /* 0x000fda0003f06100 */
[----:B------:R-:W-:Y:S05]  /*17dd0*/  @!P0 BRA `(.L_x_6698) ;  /* 0xfffffffc00888947 */ /* 0x000fea000383ffff */
.L_x_6689:
[----:B------:R-:W-:Y:S05]  /*17de0*/  BSYNC B7 ;  /* 0x0000000000077941 */ /* 0x000fea0003800000 */
.L_x_6688:
[----:B------:R-:W-:Y:S05]  /*17df0*/  BRA `(.L_x_6699) ;  /* 0x000000f400f07947 */ /* 0x000fea0003800000 */
.L_x_6610:
        /* <DEDUP_REMOVED lines=25> */
.L_x_6703:
[----:B------:R-:W-:Y:S05]  /*17f90*/  BSYNC B8 ;  /* 0x0000000000087941 */ /* 0x000fea0003800000 */
.L_x_6702:
        /* <DEDUP_REMOVED lines=23> */
.L_x_6705:
[----:B------:R-:W-:Y:S05]  /*18110*/  BSYNC B8 ;  /* 0x0000000000087941 */ /* 0x000fea0003800000 */
.L_x_6704:
        /* <DEDUP_REMOVED lines=26> */
.L_x_6707:
[----:B------:R-:W-:Y:S05]  /*182c0*/  BSYNC B8 ;  /* 0x0000000000087941 */ /* 0x000fea0003800000 */
.L_x_6706:
[----:B------:R-:W0:Y:S01]  /*182d0*/  LDC R33, c[0x0][0x230] ;  /* 0x00008c00ff217b82 */ /* 0x000e220000000800 */
[----:B------:R-:W-:Y:S01]  /*182e0*/  SHF.R.S32.HI R0, RZ, 0x1f, R22 ;  /* 0x0000001fff007819 */ /* 0x000fe20000011416 */
[----:B------:R-:W-:Y:S01]  /*182f0*/  ULDC.64 UR4, c[0x0][0x228] ;  /* 0x00008a0000047ab9 */ /* 0x000fe20000000a00 */
[----:B------:R-:W-:Y:S01]  /*18300*/  CS2R R26, SRZ ;  /* 0x00000000001a7805 */ /* 0x000fe2000001ff00 */
[----:B------:R-:W-:-:S04]  /*18310*/  IMAD.WIDE.U32 R4, R22, UR4, RZ ;  /* 0x0000000416047c25 */ /* 0x000fc8000f8e00ff */
[----:B------:R-:W-:Y:S01]  /*18320*/  IMAD R3, R0, UR4, RZ ;  /* 0x0000000400037c24 */ /* 0x000fe2000f8e02ff */
[----:B------:R-:W-:-:S03]  /*18330*/  MOV R28, R4 ;  /* 0x00000004001c7202 */ /* 0x000fc60000000f00 */
        /* <DEDUP_REMOVED lines=9> */
.L_x_6721:
        /* <DEDUP_REMOVED lines=15> */
.L_x_6710:
        /* <DEDUP_REMOVED lines=19> */
.L_x_6711:
[----:B------:R-:W-:Y:S05]  /*185f0*/  BSYNC B1 ;  /* 0x0000000000017941 */ /* 0x000fea0003800000 */
.L_x_6709:
        /* <DEDUP_REMOVED lines=32> */
.L_x_6713:
        /* <DEDUP_REMOVED lines=19> */
.L_x_6714:
[----:B------:R-:W-:Y:S05]  /*18930*/  BSYNC B1 ;  /* 0x0000000000017941 */ /* 0x000fea0003800000 */
.L_x_6712:
        /* <DEDUP_REMOVED lines=29> */
.L_x_6716:
        /* <DEDUP_REMOVED lines=19> */
.L_x_6717:
[----:B------:R-:W-:Y:S05]  /*18c40*/  BSYNC B1 ;  /* 0x0000000000017941 */ /* 0x000fea0003800000 */
.L_x_6715:
        /* <DEDUP_REMOVED lines=28> */
.L_x_6719:
        /* <DEDUP_REMOVED lines=19> */
.L_x_6720:
[----:B------:R-:W-:Y:S05]  /*18f40*/  BSYNC B1 ;  /* 0x0000000000017941 */ /* 0x000fea0003800000 */
.L_x_6718:
[----:B------:R-:W2:Y:S01]  /*18f50*/  LDG.E.64 R20, desc[UR36][R20.64+-0x18] ;  /* 0xffffe82414147981 */ /* 0x000ea2000c1e1b00 */
[----:B------:R-:W-:Y:S01]  /*18f60*/  IADD3 R7, P0, RZ, -R28, RZ ;  /* 0x8000001cff077210 */ /* 0x000fe20007f1e0ff */
[----:B------:R-:W-:Y:S01]  /*18f70*/  VIADD R33, R33, 0xfffffffc ;  /* 0xfffffffc21217836 */ /* 0x000fe20000000000 */
[----:B------:R-:W-:Y:S01]  /*18f80*/  IADD3 R32, R32, -0x4, RZ ;  /* 0xfffffffc20207810 */ /* 0x000fe20007ffe0ff */
[----:B------:R-:W-:Y:S02]  /*18f90*/  IMAD.MOV.U32 R6, RZ, RZ, R14 ;  /* 0x000000ffff067224 */ /* 0x000fe400078e000e */
[----:B------:R-:W-:Y:S01]  /*18fa0*/  IMAD.X R3, RZ, RZ, ~R5, P0 ;  /* 0x000000ffff037224 */ /* 0x000fe200000e0e05 */
[----:B------:R-:W-:Y:S01]  /*18fb0*/  ISETP.NE.AND P0, PT, R33, RZ, PT ;  /* 0x000000ff2100720c */ /* 0x000fe20003f05270 */
[----:B------:R-:W-:-:S04]  /*18fc0*/  IMAD.WIDE.U32 R22, R12, R7, R22 ;  /* 0x000000070c167225 */ /* 0x000fc800078e0016 */
[----:B------:R-:W-:-:S04]  /*18fd0*/  IMAD R3, R3, R12, RZ ;  /* 0x0000000c03037224 */ /* 0x000fc800078e02ff */
        /* <DEDUP_REMOVED lines=10> */
.L_x_6708:
        /* <DEDUP_REMOVED lines=18> */
.L_x_6724:
        /* <DEDUP_REMOVED lines=19> */
.L_x_6725:
[----:B------:R-:W-:Y:S05]  /*192d0*/  BSYNC B0 ;  /* 0x0000000000007941 */ /* 0x000fea0003800000 */
.L_x_6723:
        /* <DEDUP_REMOVED lines=8> */
[----:B------:R-:W-:Y:S02]  /*19360*/  MOV R29, R5 ;  /* 0x00000005001d7202 */ /* 0x000fe40000000f00 */
[----:B------:R-:W-:Y:S01]  /*19370*/  MOV R5, R27 ;  /* 0x0000001b00057202 */ /* 0x000fe20000000f00 */
        /* <DEDUP_REMOVED lines=28> */
.L_x_6727:
        /* <DEDUP_REMOVED lines=19> */
.L_x_6728:
[----:B------:R-:W-:Y:S05]  /*19670*/  BSYNC B0 ;  /* 0x0000000000007941 */ /* 0x000fea0003800000 */
.L_x_6726:
        /* <DEDUP_REMOVED lines=13> */
[----:B------:R-:W-:Y:S01]  /*19750*/  ISETP.NE.AND P0, PT, R0, 0x2, PT ;  /* 0x000000020000780c */ /* 0x000fe20003f05270 */
        /* <DEDUP_REMOVED lines=24> */
.L_x_6730:
        /* <DEDUP_REMOVED lines=18> */
.L_x_6731:
[----:B------:R-:W-:Y:S05]  /*19a00*/  BSYNC B0 ;  /* 0x0000000000007941 */ /* 0x000fea0003800000 */
.L_x_6729:
        /* <DEDUP_REMOVED lines=12> */
.L_x_6722:
[CC--:B------:R-:W-:Y:S02]  /*19ad0*/  IADD3 R23, P0, R30.reuse, R26.reuse, RZ ;  /* 0x0000001a1e177210 */ /* 0x0c0fe40007f1e0ff */
        /* <DEDUP_REMOVED lines=16> */
.L_x_6734:
        /* <DEDUP_REMOVED lines=24> */
.L_x_6733:
[----:B------:R-:W-:Y:S05]  /*19d60*/  BSYNC B8 ;  /* 0x0000000000087941 */ /* 0x000fea0003800000 */
.L_x_6732:
[----:B------:R-:W-:-:S05]  /*19d70*/  IADD3 R22, P0, R22, 0x4, RZ ;  /* 0x0000000416167810 */ /* 0x000fca0007f1e0ff */
[----:B------:R-:W-:Y:S01]  /*19d80*/  IMAD.X R23, RZ, RZ, R23, P0 ;  /* 0x000000ffff177224 */ /* 0x000fe200000e0617 */
[----:B------:R-:W-:-:S04]  /*19d90*/  ISETP.GE.U32.AND P0, PT, R22, R19, PT ;  /* 0x000000131600720c */ /* 0x000fc80003f06070 */
[----:B------:R-:W-:-:S13]  /*19da0*/  ISETP.GE.U32.AND.EX P0, PT, R23, R24, PT, P0 ;  /* 0x000000181700720c */ /* 0x000fda0003f06100 */
[----:B------:R-:W-:Y:S05]  /*19db0*/  @!P0 BRA `(.L_x_6734) ;  /* 0xfffffffc00888947 */ /* 0x000fea000383ffff */
.L_x_6701:
[----:B------:R-:W-:Y:S05]  /*19dc0*/  BSYNC B7 ;  /* 0x0000000000077941 */ /* 0x000fea0003800000 */
.L_x_6700:
[----:B-----5:R-:W0:Y:S01]  /*19dd0*/  S2R R0, SR_TID.X ;  /* 0x0000000000007919 */ /* 0x020e220000002100 */
        /* <DEDUP_REMOVED lines=27> */
.L_x_6738:
[----:B------:R-:W-:Y:S05]  /*19f90*/  BSYNC B8 ;  /* 0x0000000000087941 */ /* 0x000fea0003800000 */
.L_x_6737:
        /* <DEDUP_REMOVED lines=23> */
.L_x_6740:
[----:B------:R-:W-:Y:S05]  /*1a110*/  BSYNC B8 ;  /* 0x0000000000087941 */ /* 0x000fea0003800000 */
.L_x_6739:
        /* <DEDUP_REMOVED lines=26> */
.L_x_6742:
[----:B------:R-:W-:Y:S05]  /*1a2c0*/  BSYNC B8 ;  /* 0x0000000000087941 */ /* 0x000fea0003800000 */
.L_x_6741:
[----:B------:R-:W0:Y:S01]  /*1a2d0*/  LDC R32, c[0x0][0x230] ;  /* 0x00008c00ff207b82 */ /* 0x000e220000000800 */
[----:B------:R-:W-:Y:S01]  /*1a2e0*/  SHF.R.S32.HI R0, RZ, 0x1f, R42 ;  /* 0x0000001fff007819 */ /* 0x000fe2000001142a */
[----:B------:R-:W-:Y:S01]  /*1a2f0*/  ULDC.64 UR4, c[0x0][0x228] ;  /* 0x00008a0000047ab9 */ /* 0x000fe20000000a00 */
[----:B------:R-:W-:Y:S01]  /*1a300*/  HFMA2.MMA R19, -RZ, RZ, 0, 0 ;  /* 0x00000000ff137435 */ /* 0x000fe200000001ff */
[----:B------:R-:W-:-:S04]  /*1a310*/  IMAD.WIDE.U32 R4, R42, UR4, RZ ;  /* 0x000000042a047c25 */ /* 0x000fc8000f8e00ff */
[----:B------:R-:W-:Y:S01]  /*1a320*/  IMAD R3, R0, UR4, RZ ;  /* 0x0000000400037c24 */ /* 0x000fe2000f8e02ff */
[----:B------:R-:W-:Y:S01]  /*1a330*/  MOV R27, R4 ;  /* 0x00000004001b7202 */ /* 0x000fe20000000f00 */
[----:B------:R-:W-:Y:S02]  /*1a340*/  IMAD.MOV.U32 R26, RZ, RZ, RZ ;  /* 0x000000ffff1a7224 */ /* 0x000fe400078e00ff */
[----:B------:R-:W-:-:S04]  /*1a350*/  IMAD R3, R42, UR5, R3 ;  /* 0x000000052a037c24 */ /* 0x000fc8000f8e0203 */
[----:B------:R-:W-:Y:S02]  /*1a360*/  IMAD.IADD R5, R5, 0x1, R3 ;  /* 0x0000000105057824 */ /* 0x000fe400078e0203 */
[----:B0-----:R-:W-:-:S05]  /*1a370*/  VIADD R30, R32, 0xffffffff ;  /* 0xffffffff201e7836 */ /* 0x001fca0000000000 */
[----:B------:R-:W-:-:S13]  /*1a380*/  ISETP.GE.U32.AND P0, PT, R30, 0x3, PT ;  /* 0x000000031e00780c */ /* 0x000fda0003f06070 */
[----:B------:R-:W-:Y:S05]  /*1a390*/  @!P0 BRA `(.L_x_6743) ;  /* 0x0000000c00408947 */ /* 0x000fea0003800000 */
[C---:B------:R-:W-:Y:S01]  /*1a3a0*/  LOP3.LUT R3, R32.reuse, 0x3, RZ, 0xc0, !PT ;  /* 0x0000000320037812 */ /* 0x040fe200078ec0ff */
[----:B------:R-:W-:Y:S01]  /*1a3b0*/  BSSY B0, `(.L_x_6743) ;  /* 0x00000ce000007945 */ /* 0x000fe20003800000 */
[----:B------:R-:W-:Y:S01]  /*1a3c0*/  IMAD.MOV.U32 R26, RZ, RZ, RZ ;  /* 0x000000ffff1a7224 */ /* 0x000fe200078e00ff */
[----:B------:R-:W-:Y:S02]  /*1a3d0*/  MOV R19, RZ ;  /* 0x000000ff00137202 */ /* 0x000fe40000000f00 */
[----:B------:R-:W-:-:S07]  /*1a3e0*/  IMAD.IADD R32, R32, 0x1, -R3 ;  /* 0x0000000120207824 */ /* 0x000fce00078e0a03 */
.L_x_6756:
        /* <DEDUP_REMOVED lines=15> */
.L_x_6745:
        /* <DEDUP_REMOVED lines=19> */
.L_x_6746:
[----:B------:R-:W-:Y:S05]  /*1a610*/  BSYNC B1 ;  /* 0x0000000000017941 */ /* 0x000fea0003800000 */
.L_x_6744:
        /* <DEDUP_REMOVED lines=32> */
.L_x_6748:
        /* <DEDUP_REMOVED lines=19> */
.L_x_6749:
[----:B------:R-:W-:Y:S05]  /*1a950*/  BSYNC B1 ;  /* 0x0000000000017941 */ /* 0x000fea0003800000 */
.L_x_6747:
        /* <DEDUP_REMOVED lines=29> */
.L_x_6751:
        /* <DEDUP_REMOVED lines=19> */
.L_x_6752:
[----:B------:R-:W-:Y:S05]  /*1ac60*/  BSYNC B1 ;  /* 0x0000000000017941 */ /* 0x000fea0003800000 */
.L_x_6750:
        /* <DEDUP_REMOVED lines=28> */
.L_x_6754:
        /* <DEDUP_REMOVED lines=19> */
.L_x_6755:
[----:B------:R-:W-:Y:S05]  /*1af60*/  BSYNC B1 ;  /* 0x0000000000017941 */ /* 0x000fea0003800000 */
.L_x_6753:
        /* <DEDUP_REMOVED lines=19> */
.L_x_6743:
        /* <DEDUP_REMOVED lines=18> */
.L_x_6759:
        /* <DEDUP_REMOVED lines=19> */
.L_x_6760:
[----:B------:R-:W-:Y:S05]  /*1b2f0*/  BSYNC B0 ;  /* 0x0000000000007941 */ /* 0x000fea0003800000 */
.L_x_6758:
[----:B------:R-:W-:Y:S01]  /*1b300*/  ULDC.64 UR4, c[0x0][0x240] ;  /* 0x0000900000047ab9 */ /* 0x000fe20000000a00 */
[----:B------:R-:W-:Y:S01]  /*1b310*/  SHF.R.S32.HI R3, RZ, 0x1f, R30 ;  /* 0x0000001fff037819 */ /* 0x000fe2000001141e */
[----:B------:R-:W0:Y:S01]  /*1b320*/  LDC R0, c[0x0][0x230] ;  /* 0x00008c00ff007b82 */ /* 0x000e220000000800 */
[----:B------:R-:W-:-:S04]  /*1b330*/  LEA R12, P0, R30, UR4, 0x3 ;  /* 0x000000041e0c7c11 */ /* 0x000fc8000f8018ff */
[----:B------:R-:W-:-:S05]  /*1b340*/  LEA.HI.X R13, R30, UR5, R3, 0x3, P0 ;  /* 0x000000051e0d7c11 */ /* 0x000fca00080f1c03 */
[----:B------:R-:W2:Y:S01]  /*1b350*/  LDG.E.64 R6, desc[UR36][R12.64] ;  /* 0x000000240c067981 */ /* 0x000ea2000c1e1b00 */
[----:B------:R-:W-:Y:S01]  /*1b360*/  IADD3 R9, P0, RZ, -R14, RZ ;  /* 0x8000000eff097210 */ /* 0x000fe20007f1e0ff */
[----:B------:R-:W-:Y:S01]  /*1b370*/  IMAD.MOV.U32 R4, RZ, RZ, R27 ;  /* 0x000000ffff047224 */ /* 0x000fe200078e001b */
[----:B------:R-:W-:Y:S02]  /*1b380*/  MOV R8, R26 ;  /* 0x0000001a00087202 */ /* 0x000fe40000000f00 */
[----:B------:R-:W-:Y:S01]  /*1b390*/  IADD3.X R3, RZ, ~R15, RZ, P0, !PT ;  /* 0x8000000fff037210 */ /* 0x000fe200007fe4ff */
[----:B------:R-:W-:-:S04]  /*1b3a0*/  IMAD.WIDE.U32 R4, R20, R9, R4 ;  /* 0x0000000914047225 */ /* 0x000fc800078e0004 */
[----:B------:R-:W-:Y:S01]  /*1b3b0*/  IMAD R3, R3, R20, RZ ;  /* 0x0000001403037224 */ /* 0x000fe200078e02ff */
[----:B0-----:R-:W-:-:S03]  /*1b3c0*/  LOP3.LUT R0, R0, 0x3, RZ, 0xc0, !PT ;  /* 0x0000000300007812 */ /* 0x001fc600078ec0ff */
[----:B------:R-:W-:Y:S02]  /*1b3d0*/  IMAD R3, R21, R9, R3 ;  /* 0x0000000915037224 */ /* 0x000fe400078e0203 */
[----:B------:R-:W-:Y:S01]  /*1b3e0*/  IMAD.MOV.U32 R9, RZ, RZ, R19 ;  /* 0x000000ffff097224 */ /* 0x000fe200078e0013 */
[----:B------:R-:W-:Y:S01]  /*1b3f0*/  ISETP.NE.AND P0, PT, R0, 0x1, PT ;  /* 0x000000010000780c */ /* 0x000fe20003f05270 */
        /* <DEDUP_REMOVED lines=22> */
.L_x_6762:
        /* <DEDUP_REMOVED lines=19> */
.L_x_6763:
[----:B------:R-:W-:Y:S05]  /*1b690*/  BSYNC B0 ;  /* 0x0000000000007941 */ /* 0x000fea0003800000 */
.L_x_6761:
[----:B------:R-:W2:Y:S01]  /*1b6a0*/  LDG.E.64 R6, desc[UR36][R12.64+-0x8] ;  /* 0xfffff8240c067981 */ /* 0x000ea2000c1e1b00 */
[----:B------:R-:W0:Y:S01]  /*1b6b0*/  LDC R0, c[0x0][0x230] ;  /* 0x00008c00ff007b82 */ /* 0x000e220000000800 */
[----:B------:R-:W-:Y:S01]  /*1b6c0*/  IADD3 R9, P0, RZ, -R4, RZ ;  /* 0x80000004ff097210 */ /* 0x000fe20007f1e0ff */
[----:B------:R-:W-:-:S04]  /*1b6d0*/  IMAD.MOV.U32 R8, RZ, RZ, R26 ;  /* 0x000000ffff087224 */ /* 0x000fc800078e001a */
[----:B------:R-:W-:Y:S02]  /*1b6e0*/  IMAD.X R3, RZ, RZ, ~R5, P0 ;  /* 0x000000ffff037224 */ /* 0x000fe400000e0e05 */
[----:B------:R-:W-:-:S04]  /*1b6f0*/  IMAD.WIDE.U32 R14, R20, R9, R14 ;  /* 0x00000009140e7225 */ /* 0x000fc800078e000e */
[----:B------:R-:W-:-:S04]  /*1b700*/  IMAD R3, R3, R20, RZ ;  /* 0x0000001403037224 */ /* 0x000fc800078e02ff */
[----:B------:R-:W-:Y:S02]  /*1b710*/  IMAD R3, R21, R9, R3 ;  /* 0x0000000915037224 */ /* 0x000fe400078e0203 */
[----:B------:R-:W-:-:S03]  /*1b720*/  IMAD.MOV.U32 R9, RZ, RZ, R19 ;  /* 0x000000ffff097224 */ /* 0x000fc600078e0013 */
[----:B------:R-:W-:Y:S02]  /*1b730*/  IADD3 R3, R15, R3, RZ ;  /* 0x000000030f037210 */ /* 0x000fe40007ffe0ff */
[----:B0-----:R-:W-:-:S04]  /*1b740*/  LOP3.LUT R0, R0, 0x3, RZ, 0xc0, !PT ;  /* 0x0000000300007812 */ /* 0x001fc800078ec0ff */
[----:B------:R-:W-:Y:S01]  /*1b750*/  ISETP.NE.AND P0, PT, R0, 0x2, PT ;  /* 0x000000020000780c */ /* 0x000fe20003f05270 */
[----:B--2---:R-:W-:Y:S02]  /*1b760*/  IMAD R3, R3, R6, RZ ;  /* 0x0000000603037224 */ /* 0x004fe400078e02ff */
[----:B------:R-:W-:-:S04]  /*1b770*/  IMAD.WIDE.U32 R8, R6, R14, R8 ;  /* 0x0000000e06087225 */ /* 0x000fc800078e0008 */
[----:B------:R-:W-:Y:S01]  /*1b780*/  IMAD R3, R7, R14, R3 ;  /* 0x0000000e07037224 */ /* 0x000fe200078e0203 */
[----:B------:R-:W-:-:S03]  /*1b790*/  MOV R26, R8 ;  /* 0x00000008001a7202 */ /* 0x000fc60000000f00 */
        /* <DEDUP_REMOVED lines=18> */
.L_x_6765:
        /* <DEDUP_REMOVED lines=18> */
.L_x_6766:
[----:B------:R-:W-:Y:S05]  /*1b9e0*/  BSYNC B0 ;  /* 0x0000000000007941 */ /* 0x000fea0003800000 */
.L_x_6764:
[----:B------:R-:W2:Y:S01]  /*1b9f0*/  LDG.E.64 R12, desc[UR36][R12.64+-0x10] ;  /* 0xfffff0240c0c7981 */ /* 0x000ea2000c1e1b00 */
[----:B------:R-:W-:Y:S01]  /*1ba00*/  MOV R27, R19 ;  /* 0x00000013001b7202 */ /* 0x000fe20000000f00 */
[----:B--2---:R-:W-:Y:S02]  /*1ba10*/  IMAD R3, R5, R12, RZ ;  /* 0x0000000c05037224 */ /* 0x004fe400078e02ff */
[----:B------:R-:W-:-:S04]  /*1ba20*/  IMAD.WIDE.U32 R26, R12, R4, R26 ;  /* 0x000000040c1a7225 */ /* 0x000fc800078e001a */
[----:B------:R-:W-:-:S04]  /*1ba30*/  IMAD R3, R13, R4, R3 ;  /* 0x000000040d037224 */ /* 0x000fc800078e0203 */
[----:B------:R-:W-:-:S07]  /*1ba40*/  IMAD.IADD R19, R27, 0x1, R3 ;  /* 0x000000011b137824 */ /* 0x000fce00078e0203 */
.L_x_6757:
[-C--:B------:R-:W-:Y:S02]  /*1ba50*/  IADD3 R3, P0, R31, R26.reuse, RZ ;  /* 0x0000001a1f037210 */ /* 0x080fe40007f1e0ff */
        /* <DEDUP_REMOVED lines=16> */
.L_x_6769:
        /* <DEDUP_REMOVED lines=24> */
.L_x_6768:
[----:B------:R-:W-:Y:S05]  /*1bce0*/  BSYNC B8 ;  /* 0x0000000000087941 */ /* 0x000fea0003800000 */
.L_x_6767:
[----:B------:R-:W-:-:S05]  /*1bcf0*/  IADD3 R18, P0, R18, 0x4, RZ ;  /* 0x0000000412127810 */ /* 0x000fca0007f1e0ff */
[----:B------:R-:W-:Y:S01]  /*1bd00*/  IMAD.X R19, RZ, RZ, R19, P0 ;  /* 0x000000ffff137224 */ /* 0x000fe200000e0613 */
[----:B------:R-:W-:-:S04]  /*1bd10*/  ISETP.GE.U32.AND P0, PT, R18, R23, PT ;  /* 0x000000171200720c */ /* 0x000fc80003f06070 */
[----:B------:R-:W-:-:S13]  /*1bd20*/  ISETP.GE.U32.AND.EX P0, PT, R19, R22, PT, P0 ;  /* 0x000000161300720c */ /* 0x000fda0003f06100 */
[----:B------:R-:W-:Y:S05]  /*1bd30*/  @!P0 BRA `(.L_x_6769) ;  /* 0xfffffffc00888947 */ /* 0x000fea000383ffff */
.L_x_6736:
[----:B------:R-:W-:Y:S05]  /*1bd40*/  BSYNC B7 ;  /* 0x0000000000077941 */ /* 0x000fea0003800000 */
.L_x_6735:
        /* <DEDUP_REMOVED lines=28> */
.L_x_6773:
[----:B------:R-:W-:Y:S05]  /*1bf10*/  BSYNC B8 ;  /* 0x0000000000087941 */ /* 0x000fea0003800000 */
.L_x_6772:
        /* <DEDUP_REMOVED lines=23> */
.L_x_6775:
[----:B------:R-:W-:Y:S05]  /*1c090*/  BSYNC B8 ;  /* 0x0000000000087941 */ /* 0x000fea0003800000 */
.L_x_6774:
        /* <DEDUP_REMOVED lines=26> */
.L_x_6777:
[----:B------:R-:W-:Y:S05]  /*1c240*/  BSYNC B8 ;  /* 0x0000000000087941 */ /* 0x000fea0003800000 */
.L_x_6776:
[----:B------:R-:W0:Y:S01]  /*1c250*/  LDC R4, c[0x0][0x230] ;  /* 0x00008c00ff047b82 */ /* 0x000e220000000800 */
[----:B------:R-:W-:Y:S01]  /*1c260*/  SHF.R.S32.HI R0, RZ, 0x1f, R47 ;  /* 0x0000001fff007819 */ /* 0x000fe2000001142f */
[----:B------:R-:W-:Y:S01]  /*1c270*/  ULDC.64 UR4, c[0x0][0x228] ;  /* 0x00008a0000047ab9 */ /* 0x000fe20000000a00 */
[----:B------:R-:W-:Y:S01]  /*1c280*/  CS2R R22, SRZ ;  /* 0x0000000000167805 */ /* 0x000fe2000001ff00 */
[----:B------:R-:W-:-:S04]  /*1c290*/  IMAD.WIDE.U32 R26, R47, UR4, RZ ;  /* 0x000000042f1a7c25 */ /* 0x000fc8000f8e00ff */
[----:B------:R-:W-:-:S04]  /*1c2a0*/  IMAD R0, R0, UR4, RZ ;  /* 0x0000000400007c24 */ /* 0x000fc8000f8e02ff */
        /* <DEDUP_REMOVED lines=9> */
.L_x_6791:
        /* <DEDUP_REMOVED lines=16> */
.L_x_6780:
        /* <DEDUP_REMOVED lines=19> */
.L_x_6781:
[----:B------:R-:W-:Y:S05]  /*1c570*/  BSYNC B1 ;  /* 0x0000000000017941 */ /* 0x000fea0003800000 */
.L_x_6779:
        /* <DEDUP_REMOVED lines=29> */
.L_x_6783:
        /* <DEDUP_REMOVED lines=19> */
.L_x_6784:
[----:B------:R-:W-:Y:S05]  /*1c880*/  BSYNC B1 ;  /* 0x0000000000017941 */ /* 0x000fea0003800000 */
.L_x_6782:
        /* <DEDUP_REMOVED lines=29> */
.L_x_6786:
        /* <DEDUP_REMOVED lines=19> */
.L_x_6787:
[----:B------:R-:W-:Y:S05]  /*1cb90*/  BSYNC B1 ;  /* 0x0000000000017941 */ /* 0x000fea0003800000 */
.L_x_6785:
        /* <DEDUP_REMOVED lines=28> */
.L_x_6789:
        /* <DEDUP_REMOVED lines=19> */
.L_x_6790:
[----:B------:R-:W-:Y:S05]  /*1ce90*/  BSYNC B1 ;  /* 0x0000000000017941 */ /* 0x000fea0003800000 */
.L_x_6788:
[----:B------:R-:W2:Y:S01]  /*1cea0*/  LDG.E.64 R18, desc[UR36][R18.64+-0x18] ;  /* 0xffffe82412127981 */ /* 0x000ea2000c1e1b00 */
[----:B------:R-:W-:Y:S01]  /*1ceb0*/  IADD3 R7, P0, RZ, -R26, RZ ;  /* 0x8000001aff077210 */ /* 0x000fe20007f1e0ff */
[----:B------:R-:W-:Y:S01]  /*1cec0*/  IMAD.MOV.U32 R23, RZ, RZ, R22 ;  /* 0x000000ffff177224 */ /* 0x000fe200078e0016 */
[----:B------:R-:W-:Y:S01]  /*1ced0*/  IADD3 R29, R29, -0x4, RZ ;  /* 0xfffffffc1d1d7810 */ /* 0x000fe20007ffe0ff */
[----:B------:R-:W-:Y:S02]  /*1cee0*/  IMAD.MOV.U32 R22, RZ, RZ, R14 ;  /* 0x000000ffff167224 */ /* 0x000fe400078e000e */
[----:B------:R-:W-:Y:S01]  /*1cef0*/  IMAD.X R3, RZ, RZ, ~R5, P0 ;  /* 0x000000ffff037224 */ /* 0x000fe200000e0e05 */
[----:B------:R-:W-:Y:S01]  /*1cf00*/  ISETP.NE.AND P0, PT, R29, RZ, PT ;  /* 0x000000ff1d00720c */ /* 0x000fe20003f05270 */
[----:B------:R-:W-:-:S04]  /*1cf10*/  IMAD.WIDE.U32 R20, R12, R7, R20 ;  /* 0x000000070c147225 */ /* 0x000fc800078e0014 */
[----:B------:R-:W-:Y:S02]  /*1cf20*/  IMAD R3, R3, R12, RZ ;  /* 0x0000000c03037224 */ /* 0x000fe400078e02ff */
[----:B------:R-:W-:Y:S02]  /*1cf30*/  VIADD R28, R28, 0xfffffffc ;  /* 0xfffffffc1c1c7836 */ /* 0x000fe40000000000 */
[----:B------:R-:W-:-:S04]  /*1cf40*/  IMAD R3, R13, R7, R3 ;  /* 0x000000070d037224 */ /* 0x000fc800078e0203 */
[----:B------:R-:W-:-:S04]  /*1cf50*/  IMAD.IADD R3, R21, 0x1, R3 ;  /* 0x0000000115037824 */ /* 0x000fc800078e0203 */
[----:B--2---:R-:W-:Y:S02]  /*1cf60*/  IMAD R3, R3, R18, RZ ;  /* 0x0000001203037224 */ /* 0x004fe400078e02ff */
[----:B------:R-:W-:-:S04]  /*1cf70*/  IMAD.WIDE.U32 R22, R18, R20, R22 ;  /* 0x0000001412167225 */ /* 0x000fc800078e0016 */
[----:B------:R-:W-:-:S05]  /*1cf80*/  IMAD R3, R19, R20, R3 ;  /* 0x0000001413037224 */ /* 0x000fca00078e0203 */
[----:B------:R-:W-:Y:S01]  /*1cf90*/  IADD3 R23, R23, R3, RZ ;  /* 0x0000000317177210 */ /* 0x000fe20007ffe0ff */
[----:B------:R-:W-:Y:S06]  /*1cfa0*/  @P0 BRA `(.L_x_6791) ;  /* 0xfffffff000e40947 */ /* 0x000fec000383ffff */
[----:B------:R-:W-:Y:S05]  /*1cfb0*/  BSYNC B0 ;  /* 0x0000000000007941 */ /* 0x000fea0003800000 */
.L_x_6778:
        /* <DEDUP_REMOVED lines=18> */
.L_x_6794:
        /* <DEDUP_REMOVED lines=19> */
.L_x_6795:
[----:B------:R-:W-:Y:S05]  /*1d210*/  BSYNC B0 ;  /* 0x0000000000007941 */ /* 0x000fea0003800000 */
.L_x_6793:
        /* <DEDUP_REMOVED lines=30> */
.L_x_6797:
        /* <DEDUP_REMOVED lines=19> */
.L_x_6798:
[----:B------:R-:W-:Y:S05]  /*1d530*/  BSYNC B0 ;  /* 0x0000000000007941 */ /* 0x000fea0003800000 */
.L_x_6796:
        /* <DEDUP_REMOVED lines=26> */
[----:B------:R-:W-:Y:S01]  /*1d6e0*/  IMAD.MOV.U32 R4, RZ, RZ, R3 ;  /* 0x000000ffff047224 */ /* 0x000fe200078e0003 */
[----:B------:R-:W-:Y:S01]  /*1d6f0*/  MOV R5, R0 ;  /* 0x0000000000057202 */ /* 0x000fe20000000f00 */
[----:B------:R-:W-:Y:S06]  /*1d700*/  BRA `(.L_x_6801) ;  /* 0x0000000000487947 */ /* 0x000fec0003800000 */
.L_x_6800:
        /* <DEDUP_REMOVED lines=18> */
.L_x_6801:
[----:B------:R-:W-:Y:S05]  /*1d830*/  BSYNC B0 ;  /* 0x0000000000007941 */ /* 0x000fea0003800000 */
.L_x_6799:
[----:B------:R-:W2:Y:S02]  /*1d840*/  LDG.E.64 R12, desc[UR36][R12.64+-0x10] ;  /* 0xfffff0240c0c7981 */ /* 0x000ea4000c1e1b00 */
[----:B--2---:R-:W-:Y:S02]  /*1d850*/  IMAD R3, R5, R12, RZ ;  /* 0x0000000c05037224 */ /* 0x004fe400078e02ff */
[----:B------:R-:W-:-:S04]  /*1d860*/  IMAD.WIDE.U32 R22, R12, R4, R22 ;  /* 0x000000040c167225 */ /* 0x000fc800078e0016 */
[----:B------:R-:W-:-:S04]  /*1d870*/  IMAD R3, R13, R4, R3 ;  /* 0x000000040d037224 */ /* 0x000fc800078e0203 */
[----:B------:R-:W-:-:S07]  /*1d880*/  IMAD.IADD R23, R23, 0x1, R3 ;  /* 0x0000000117177824 */ /* 0x000fce00078e0203 */
.L_x_6792:
[-C--:B------:R-:W-:Y:S02]  /*1d890*/  IADD3 R3, P0, R17, R22.reuse, RZ ;  /* 0x0000001611037210 */ /* 0x080fe40007f1e0ff */
        /* <DEDUP_REMOVED lines=16> */
.L_x_6804:
        /* <DEDUP_REMOVED lines=24> */
.L_x_6803:
[----:B------:R-:W-:Y:S05]  /*1db20*/  BSYNC B8 ;  /* 0x0000000000087941 */ /* 0x000fea0003800000 */
.L_x_6802:
[----:B------:R-:W-:-:S05]  /*1db30*/  IADD3 R16, P0, R16, 0x4, RZ ;  /* 0x0000000410107810 */ /* 0x000fca0007f1e0ff */
[----:B------:R-:W-:Y:S01]  /*1db40*/  IMAD.X R17, RZ, RZ, R17, P0 ;  /* 0x000000ffff117224 */ /* 0x000fe200000e0611 */
[----:B------:R-:W-:-:S04]  /*1db50*/  ISETP.GE.U32.AND P0, PT, R16, R19, PT ;  /* 0x000000131000720c */ /* 0x000fc80003f06070 */
[----:B------:R-:W-:-:S13]  /*1db60*/  ISETP.GE.U32.AND.EX P0, PT, R17, R18, PT, P0 ;  /* 0x000000121100720c */ /* 0x000fda0003f06100 */
[----:B------:R-:W-:Y:S05]  /*1db70*/  @!P0 BRA `(.L_x_6804) ;  /* 0xfffffffc00888947 */ /* 0x000fea000383ffff */
.L_x_6771:
[----:B------:R-:W-:Y:S05]  /*1db80*/  BSYNC B7 ;  /* 0x0000000000077941 */ /* 0x000fea0003800000 */
.L_x_6770:
        /* <DEDUP_REMOVED lines=28> */
.L_x_6808:
[----:B------:R-:W-:Y:S05]  /*1dd50*/  BSYNC B8 ;  /* 0x0000000000087941 */ /* 0x000fea0003800000 */
.L_x_6807:
        /* <DEDUP_REMOVED lines=23> */
.L_x_6810:
[----:B------:R-:W-:Y:S05]  /*1ded0*/  BSYNC B8 ;  /* 0x0000000000087941 */ /* 0x000fea0003800000 */
.L_x_6809:
        /* <DEDUP_REMOVED lines=26> */
.L_x_6812:
[----:B------:R-:W-:Y:S05]  /*1e080*/  BSYNC B8 ;  /* 0x0000000000087941 */ /* 0x000fea0003800000 */
.L_x_6811:
        /* <DEDUP_REMOVED lines=18> */
.L_x_6826:
        /* <DEDUP_REMOVED lines=16> */
.L_x_6815:
        /* <DEDUP_REMOVED lines=19> */
.L_x_6816:
[----:B------:R-:W-:Y:S05]  /*1e3e0*/  BSYNC B1 ;  /* 0x0000000000017941 */ /* 0x000fea0003800000 */
.L_x_6814:
        /* <DEDUP_REMOVED lines=30> */
.L_x_6818:
        /* <DEDUP_REMOVED lines=19> */
.L_x_6819:
[----:B------:R-:W-:Y:S05]  /*1e700*/  BSYNC B1 ;  /* 0x0000000000017941 */ /* 0x000fea0003800000 */
.L_x_6817:
        /* <DEDUP_REMOVED lines=29> */
.L_x_6821:
        /* <DEDUP_REMOVED lines=19> */
.L_x_6822:
[----:B------:R-:W-:Y:S05]  /*1ea10*/  BSYNC B1 ;  /* 0x0000000000017941 */ /* 0x000fea0003800000 */
.L_x_6820:
        /* <DEDUP_REMOVED lines=28> */
.L_x_6824:
        /* <DEDUP_REMOVED lines=19> */
.L_x_6825:
[----:B------:R-:W-:Y:S05]  /*1ed10*/  BSYNC B1 ;  /* 0x0000000000017941 */ /* 0x000fea0003800000 */
.L_x_6823:
        /* <DEDUP_REMOVED lines=21> */
.L_x_6813:
        /* <DEDUP_REMOVED lines=18> */
.L_x_6829:
        /* <DEDUP_REMOVED lines=19> */
.L_x_6830:
[----:B------:R-:W-:Y:S05]  /*1f0c0*/  BSYNC B0 ;  /* 0x0000000000007941 */ /* 0x000fea0003800000 */
.L_x_6828:
        /* <DEDUP_REMOVED lines=31> */
.L_x_6832:
        /* <DEDUP_REMOVED lines=19> */
.L_x_6833:
[----:B------:R-:W-:Y:S05]  /*1f3f0*/  BSYNC B0 ;  /* 0x0000000000007941 */ /* 0x000fea0003800000 */
.L_x_6831:
        /* <DEDUP_REMOVED lines=30> */
.L_x_6835:
        /* <DEDUP_REMOVED lines=18> */
.L_x_6836:
[----:B------:R-:W-:Y:S05]  /*1f700*/  BSYNC B0 ;  /* 0x0000000000007941 */ /* 0x000fea0003800000 */
.L_x_6834:
[----:B------:R-:W2:Y:S01]  /*1f710*/  LDG.E.64 R12, desc[UR36][R12.64+-0x10] ;  /* 0xfffff0240c0c7981 */ /* 0x000ea2000c1e1b00 */
[----:B------:R-:W-:Y:S02]  /*1f720*/  IMAD.MOV.U32 R17, RZ, RZ, R15 ;  /* 0x000000ffff117224 */ /* 0x000fe400078e000f */
[----:B--2---:R-:W-:Y:S02]  /*1f730*/  IMAD R3, R5, R12, RZ ;  /* 0x0000000c05037224 */ /* 0x004fe400078e02ff */
[----:B------:R-:W-:-:S04]  /*1f740*/  IMAD.WIDE.U32 R16, R12, R4, R16 ;  /* 0x000000040c107225 */ /* 0x000fc800078e0010 */
[----:B------:R-:W-:-:S05]  /*1f750*/  IMAD R3, R13, R4, R3 ;  /* 0x000000040d037224 */ /* 0x000fca00078e0203 */
[----:B------:R-:W-:-:S07]  /*1f760*/  IADD3 R15, R17, R3, RZ ;  /* 0x00000003110f7210 */ /* 0x000fce0007ffe0ff */
.L_x_6827:
        /* <DEDUP_REMOVED lines=17> */
.L_x_6839:
        /* <DEDUP_REMOVED lines=24> */
.L_x_6838:
[----:B------:R-:W-:Y:S05]  /*1fa00*/  BSYNC B8 ;  /* 0x0000000000087941 */ /* 0x000fea0003800000 */
.L_x_6837:
[----:B------:R-:W-:-:S04]  /*1fa10*/  IADD3 R16, P0, R16, 0x4, RZ ;  /* 0x0000000410107810 */ /* 0x000fc80007f1e0ff */
[----:B------:R-:W-:Y:S02]  /*1fa20*/  IADD3.X R17, RZ, R17, RZ, P0, !PT ;  /* 0x00000011ff117210 */ /* 0x000fe400007fe4ff */
[----:B------:R-:W-:-:S04]  /*1fa30*/  ISETP.GE.U32.AND P0, PT, R16, R19, PT ;  /* 0x000000131000720c */ /* 0x000fc80003f06070 */
[----:B------:R-:W-:-:S13]  /*1fa40*/  ISETP.GE.U32.AND.EX P0, PT, R17, R18, PT, P0 ;  /* 0x000000121100720c */ /* 0x000fda0003f06100 */
[----:B------:R-:W-:Y:S05]  /*1fa50*/  @!P0 BRA `(.L_x_6839) ;  /* 0xfffffffc00888947 */ /* 0x000fea000383ffff */
.L_x_6806:
[----:B------:R-:W-:Y:S05]  /*1fa60*/  BSYNC B7 ;  /* 0x0000000000077941 */ /* 0x000fea0003800000 */
.L_x_6805:
        /* <DEDUP_REMOVED lines=28> */
.L_x_6843:
[----:B------:R-:W-:Y:S05]  /*1fc30*/  BSYNC B8 ;  /* 0x0000000000087941 */ /* 0x000fea0003800000 */
.L_x_6842:
        /* <DEDUP_REMOVED lines=23> */
.L_x_6845:
[----:B------:R-:W-:Y:S05]  /*1fdb0*/  BSYNC B8 ;  /* 0x0000000000087941 */ /* 0x000fea0003800000 */
.L_x_6844:
        /* <DEDUP_REMOVED lines=26> */
.L_x_6847:
[----:B------:R-:W-:Y:S05]  /*1ff60*/  BSYNC B8 ;  /* 0x0000000000087941 */ /* 0x000fea0003800000 */
.L_x_6846:
[----:B------:R-:W0:Y:S01]  /*1ff70*/  LDC R27, c[0x0][0x230] ;  /* 0x00008c00ff1b7b82 */ /* 0x000e220000000800 */
[----:B------:R-:W-:Y:S01]  /*1ff80*/  SHF.R.S32.HI R0, RZ, 0x1f, R57 ;  /* 0x0000001fff007819 */ /* 0x000fe20000011439 */
[----:B------:R-:W-:Y:S01]  /*1ff90*/  ULDC.64 UR4, c[0x0][0x228] ;  /* 0x00008a0000047ab9 */ /* 0x000fe20000000a00 */
[----:B------:R-:W-:Y:S01]  /*1ffa0*/  IMAD.MOV.U32 R15, RZ, RZ, RZ ;  /* 0x000000ffff0f7224 */ /* 0x000fe200078e00ff */
[----:B------:R-:W-:Y:S01]  /*1ffb0*/  MOV R2, RZ ;  /* 0x000000ff00027202 */ /* 0x000fe20000000f00 */
[----:B------:R-:W-:-:S04]  /*1ffc0*/  IMAD.WIDE.U32 R24, R57, UR4, RZ ;  /* 0x0000000439187c25 */ /* 0x000fc8000f8e00ff */
[----:B------:R-:W-:-:S04]  /*1ffd0*/  IMAD R0, R0, UR4, RZ ;  /* 0x0000000400007c24 */ /* 0x000fc8000f8e02ff */
[----:B------:R-:W-:-:S04]  /*1ffe0*/  IMAD R5, R57, UR5, R0 ;  /* 0x0000000539057c24 */ /* 0x000fc8000f8e0200 */
        /* <DEDUP_REMOVED lines=9> */
.L_x_6861:
        /* <DEDUP_REMOVED lines=16> */
.L_x_6850:
        /* <DEDUP_REMOVED lines=19> */
.L_x_6851:
[----:B------:R-:W-:Y:S05]  /*202b0*/  BSYNC B1 ;  /* 0x0000000000017941 */ /* 0x000fea0003800000 */
.L_x_6849:
        /* <DEDUP_REMOVED lines=31> */
.L_x_6853:
        /* <DEDUP_REMOVED lines=19> */
.L_x_6854:
[----:B------:R-:W-:Y:S05]  /*205e0*/  BSYNC B1 ;  /* 0x0000000000017941 */ /* 0x000fea0003800000 */
.L_x_6852:
        /* <DEDUP_REMOVED lines=29> */
.L_x_6856:
        /* <DEDUP_REMOVED lines=19> */
.L_x_6857:
[----:B------:R-:W-:Y:S05]  /*208f0*/  BSYNC B1 ;  /* 0x0000000000017941 */ /* 0x000fea0003800000 */
.L_x_6855:
        /* <DEDUP_REMOVED lines=28> */
.L_x_6859:
        /* <DEDUP_REMOVED lines=19> */
.L_x_6860:
[----:B------:R-:W-:Y:S05]  /*20bf0*/  BSYNC B1 ;  /* 0x0000000000017941 */ /* 0x000fea0003800000 */
.L_x_6858:
        /* <DEDUP_REMOVED lines=9> */
[----:B------:R-:W-:-:S04]  /*20c90*/  IMAD R3, R3, R20, RZ ;  /* 0x0000001403037224 */ /* 0x000fc800078e02ff */
[----:B------:R-:W-:-:S05]  /*20ca0*/  IMAD R3, R21, R9, R3 ;  /* 0x0000000915037224 */ /* 0x000fca00078e0203 */
[----:B------:R-:W-:-:S05]  /*20cb0*/  IADD3 R3, R7, R3, RZ ;  /* 0x0000000307037210 */ /* 0x000fca0007ffe0ff */
[----:B--2---:R-:W-:Y:S02]  /*20cc0*/  IMAD R7, R3, R16, RZ ;  /* 0x0000001003077224 */ /* 0x004fe400078e02ff */
[----:B------:R-:W-:Y:S01]  /*20cd0*/  IMAD.MOV.U32 R3, RZ, RZ, R2 ;  /* 0x000000ffff037224 */ /* 0x000fe200078e0002 */
[----:B------:R-:W-:Y:S01]  /*20ce0*/  MOV R2, R12 ;  /* 0x0000000c00027202 */ /* 0x000fe20000000f00 */
[----:B------:R-:W-:-:S04]  /*20cf0*/  IMAD R7, R17, R6, R7 ;  /* 0x0000000611077224 */ /* 0x000fc800078e0207 */
[----:B------:R-:W-:-:S04]  /*20d00*/  IMAD.WIDE.U32 R2, R16, R6, R2 ;  /* 0x0000000610027225 */ /* 0x000fc800078e0002 */
[----:B------:R-:W-:Y:S02]  /*20d10*/  IMAD.MOV.U32 R15, RZ, RZ, R2 ;  /* 0x000000ffff0f7224 */ /* 0x000fe400078e0002 */
[----:B------:R-:W-:Y:S01]  /*20d20*/  IMAD.IADD R2, R3, 0x1, R7 ;  /* 0x0000000103027824 */ /* 0x000fe200078e0207 */
[----:B------:R-:W-:Y:S06]  /*20d30*/  @P0 BRA `(.L_x_6861) ;  /* 0xfffffff000d00947 */ /* 0x000fec000383ffff */
[----:B------:R-:W-:Y:S05]  /*20d40*/  BSYNC B0 ;  /* 0x0000000000007941 */ /* 0x000fea0003800000 */
.L_x_6848:
        /* <DEDUP_REMOVED lines=18> */
.L_x_6864:
        /* <DEDUP_REMOVED lines=19> */
.L_x_6865:
[----:B------:R-:W-:Y:S05]  /*20fa0*/  BSYNC B0 ;  /* 0x0000000000007941 */ /* 0x000fea0003800000 */
.L_x_6863:
        /* <DEDUP_REMOVED lines=13> */
[----:B------:R-:W-:Y:S01]  /*21080*/  IMAD.MOV.U32 R3, RZ, RZ, R2 ;  /* 0x000000ffff037224 */ /* 0x000fe200078e0002 */
[----:B------:R-:W-:Y:S01]  /*21090*/  MOV R2, R15 ;  /* 0x0000000f00027202 */ /* 0x000fe20000000f00 */
[----:B------:R-:W-:-:S04]  /*210a0*/  IMAD R5, R7, R4, R5 ;  /* 0x0000000407057224 */ /* 0x000fc800078e0205 */
[----:B------:R-:W-:-:S04]  /*210b0*/  IMAD.WIDE.U32 R2, R6, R4, R2 ;  /* 0x0000000406027225 */ /* 0x000fc800078e0002 */
        /* <DEDUP_REMOVED lines=16> */
.L_x_6867:
        /* <DEDUP_REMOVED lines=19> */
.L_x_6868:
[----:B------:R-:W-:Y:S05]  /*212f0*/  BSYNC B0 ;  /* 0x0000000000007941 */ /* 0x000fea0003800000 */
.L_x_6866:
        /* <DEDUP_REMOVED lines=32> */
.L_x_6870:
        /* <DEDUP_REMOVED lines=18> */
.L_x_6871:
[----:B------:R-:W-:Y:S05]  /*21620*/  BSYNC B0 ;  /* 0x0000000000007941 */ /* 0x000fea0003800000 */
.L_x_6869:
        /* <DEDUP_REMOVED lines=8> */
.L_x_6862:
        /* <DEDUP_REMOVED lines=17> */
.L_x_6874:
        /* <DEDUP_REMOVED lines=24> */
.L_x_6873:
[----:B------:R-:W-:Y:S05]  /*21940*/  BSYNC B8 ;  /* 0x0000000000087941 */ /* 0x000fea0003800000 */
.L_x_6872:
[----:B------:R-:W-:-:S05]  /*21950*/  IADD3 R16, P0, R16, 0x4, RZ ;  /* 0x0000000410107810 */ /* 0x000fca0007f1e0ff */
[----:B------:R-:W-:Y:S01]  /*21960*/  IMAD.X R17, RZ, RZ, R17, P0 ;  /* 0x000000ffff117224 */ /* 0x000fe200000e0611 */
[----:B------:R-:W-:-:S04]  /*21970*/  ISETP.GE.U32.AND P0, PT, R16, R19, PT ;  /* 0x000000131000720c */ /* 0x000fc80003f06070 */
[----:B------:R-:W-:-:S13]  /*21980*/  ISETP.GE.U32.AND.EX P0, PT, R17, R18, PT, P0 ;  /* 0x000000121100720c */ /* 0x000fda0003f06100 */
[----:B------:R-:W-:Y:S05]  /*21990*/  @!P0 BRA `(.L_x_6874) ;  /* 0xfffffffc00888947 */ /* 0x000fea000383ffff */
.L_x_6841:
[----:B------:R-:W-:Y:S05]  /*219a0*/  BSYNC B7 ;  /* 0x0000000000077941 */ /* 0x000fea0003800000 */
.L_x_6840:
        /* <DEDUP_REMOVED lines=28> */
.L_x_6878:
[----:B------:R-:W-:Y:S05]  /*21b70*/  BSYNC B8 ;  /* 0x0000000000087941 */ /* 0x000fea0003800000 */
.L_x_6877:
        /* <DEDUP_REMOVED lines=23> */
.L_x_6880:
[----:B------:R-:W-:Y:S05]  /*21cf0*/  BSYNC B8 ;  /* 0x0000000000087941 */ /* 0x000fea0003800000 */
.L_x_6879:
        /* <DEDUP_REMOVED lines=26> */
.L_x_6882:
[----:B------:R-:W-:Y:S05]  /*21ea0*/  BSYNC B8 ;  /* 0x0000000000087941 */ /* 0x000fea0003800000 */
.L_x_6881:
[----:B------:R-:W0:Y:S01]  /*21eb0*/  LDC R27, c[0x0][0x230] ;  /* 0x00008c00ff1b7b82 */ /* 0x000e220000000800 */
[----:B------:R-:W-:Y:S01]  /*21ec0*/  SHF.R.S32.HI R0, RZ, 0x1f, R58 ;  /* 0x0000001fff007819 */ /* 0x000fe2000001143a */
[----:B------:R-:W-:Y:S01]  /*21ed0*/  ULDC.64 UR4, c[0x0][0x228] ;  /* 0x00008a0000047ab9 */ /* 0x000fe20000000a00 */
[----:B------:R-:W-:Y:S01]  /*21ee0*/  MOV R2, RZ ;  /* 0x000000ff00027202 */ /* 0x000fe20000000f00 */
[----:B------:R-:W-:-:S04]  /*21ef0*/  IMAD.WIDE.U32 R24, R58, UR4, RZ ;  /* 0x000000043a187c25 */ /* 0x000fc8000f8e00ff */
[----:B------:R-:W-:Y:S02]  /*21f00*/  IMAD R3, R0, UR4, RZ ;  /* 0x0000000400037c24 */ /* 0x000fe4000f8e02ff */
[----:B------:R-:W-:Y:S02]  /*21f10*/  IMAD.MOV.U32 R15, RZ, RZ, RZ ;  /* 0x000000ffff0f7224 */ /* 0x000fe400078e00ff */
[----:B------:R-:W-:-:S04]  /*21f20*/  IMAD R3, R58, UR5, R3 ;  /* 0x000000053a037c24 */ /* 0x000fc8000f8e0203 */
[----:B------:R-:W-:Y:S02]  /*21f30*/  IMAD.IADD R5, R25, 0x1, R3 ;  /* 0x0000000119057824 */ /* 0x000fe400078e0203 */
[C---:B0-----:R-:W-:Y:S01]  /*21f40*/  VIADD R26, R27.reuse, 0xffffffff ;  /* 0xffffffff1b1a7836 */ /* 0x041fe20000000000 */
[----:B------:R-:W-:-:S04]  /*21f50*/  LOP3.LUT R28, R27, 0x3, RZ, 0xc0, !PT ;  /* 0x000000031b1c7812 */ /* 0x000fc800078ec0ff */
[----:B------:R-:W-:-:S13]  /*21f60*/  ISETP.GE.U32.AND P0, PT, R26, 0x3, PT ;  /* 0x000000031a00780c */ /* 0x000fda0003f06070 */
[----:B------:R-:W-:Y:S05]  /*21f70*/  @!P0 BRA `(.L_x_6883) ;  /* 0x0000000c003c8947 */ /* 0x000fea0003800000 */
[----:B------:R-:W-:Y:S01]  /*21f80*/  HFMA2.MMA R2, -RZ, RZ, 0, 0 ;  /* 0x00000000ff027435 */ /* 0x000fe200000001ff */
[----:B------:R-:W-:Y:S01]  /*21f90*/  BSSY B0, `(.L_x_6883) ;  /* 0x00000cd000007945 */ /* 0x000fe20003800000 */
[----:B------:R-:W-:Y:S02]  /*21fa0*/  IMAD.IADD R27, R27, 0x1, -R28 ;  /* 0x000000011b1b7824 */ /* 0x000fe400078e0a1c */
[----:B------:R-:W-:-:S07]  /*21fb0*/  IMAD.MOV.U32 R15, RZ, RZ, RZ ;  /* 0x000000ffff0f7224 */ /* 0x000fce00078e00ff */
.L_x_6896:
        /* <DEDUP_REMOVED lines=16> */
.L_x_6885:
        /* <DEDUP_REMOVED lines=19> */
.L_x_6886:
[----:B------:R-:W-:Y:S05]  /*221f0*/  BSYNC B1 ;  /* 0x0000000000017941 */ /* 0x000fea0003800000 */
.L_x_6884:
        /* <DEDUP_REMOVED lines=9> */
[----:B------:R-:W-:Y:S01]  /*22290*/  IADD3.X R3, RZ, ~R19, RZ, P0, !PT ;  /* 0x80000013ff037210 */ /* 0x000fe200007fe4ff */
        /* <DEDUP_REMOVED lines=20> */
.L_x_6888:
        /* <DEDUP_REMOVED lines=19> */
.L_x_6889:
[----:B------:R-:W-:Y:S05]  /*22510*/  BSYNC B1 ;  /* 0x0000000000017941 */ /* 0x000fea0003800000 */
.L_x_6887:
        /* <DEDUP_REMOVED lines=29> */
.L_x_6891:
        /* <DEDUP_REMOVED lines=19> */
.L_x_6892:
[----:B------:R-:W-:Y:S05]  /*22820*/  BSYNC B1 ;  /* 0x0000000000017941 */ /* 0x000fea0003800000 */
.L_x_6890:
        /* <DEDUP_REMOVED lines=28> */
.L_x_6894:
        /* <DEDUP_REMOVED lines=19> */
.L_x_6895:
[----:B------:R-:W-:Y:S05]  /*22b20*/  BSYNC B1 ;  /* 0x0000000000017941 */ /* 0x000fea0003800000 */
.L_x_6893:
        /* <DEDUP_REMOVED lines=20> */
.L_x_6883:
        /* <DEDUP_REMOVED lines=18> */
.L_x_6899:
        /* <DEDUP_REMOVED lines=19> */
.L_x_6900:
[----:B------:R-:W-:Y:S05]  /*22ec0*/  BSYNC B0 ;  /* 0x0000000000007941 */ /* 0x000fea0003800000 */
.L_x_6898:
        /* <DEDUP_REMOVED lines=31> */
.L_x_6902:
        /* <DEDUP_REMOVED lines=19> */
.L_x_6903:
[----:B------:R-:W-:Y:S05]  /*231f0*/  BSYNC B0 ;  /* 0x0000000000007941 */ /* 0x000fea0003800000 */
.L_x_6901:
        /* <DEDUP_REMOVED lines=30> */
.L_x_6905:
        /* <DEDUP_REMOVED lines=18> */
.L_x_6906:
[----:B------:R-:W-:Y:S05]  /*23500*/  BSYNC B0 ;  /* 0x0000000000007941 */ /* 0x000fea0003800000 */
.L_x_6904:
[----:B------:R-:W2:Y:S01]  /*23510*/  LDG.E.64 R12, desc[UR36][R12.64+-0x10] ;  /* 0xfffff0240c0c7981 */ /* 0x000ea2000c1e1b00 */
[----:B------:R-:W-:Y:S02]  /*23520*/  IMAD.MOV.U32 R3, RZ, RZ, R15 ;  /* 0x000000ffff037224 */ /* 0x000fe400078e000f */
[----:B--2---:R-:W-:Y:S02]  /*23530*/  IMAD R5, R5, R12, RZ ;  /* 0x0000000c05057224 */ /* 0x004fe400078e02ff */
[----:B------:R-:W-:-:S04]  /*23540*/  IMAD.WIDE.U32 R2, R12, R4, R2 ;  /* 0x000000040c027225 */ /* 0x000fc800078e0002 */
[----:B------:R-:W-:-:S05]  /*23550*/  IMAD R5, R13, R4, R5 ;  /* 0x000000040d057224 */ /* 0x000fca00078e0205 */
[----:B------:R-:W-:-:S07]  /*23560*/  IADD3 R15, R3, R5, RZ ;  /* 0x00000005030f7210 */ /* 0x000fce0007ffe0ff */
.L_x_6897:
[CC--:B------:R-:W-:Y:S02]  /*23570*/  IADD3 R17, P0, R40.reuse, R2.reuse, RZ ;  /* 0x0000000228117210 */ /* 0x0c0fe40007f1e0ff */
        /* <DEDUP_REMOVED lines=16> */
.L_x_6909:
        /* <DEDUP_REMOVED lines=24> */
.L_x_6908:
[----:B------:R-:W-:Y:S05]  /*23800*/  BSYNC B8 ;  /* 0x0000000000087941 */ /* 0x000fea0003800000 */
.L_x_6907:
[----:B------:R-:W-:-:S04]  /*23810*/  IADD3 R16, P0, R16, 0x4, RZ ;  /* 0x0000000410107810 */ /* 0x000fc80007f1e0ff */
[----:B------:R-:W-:Y:S02]  /*23820*/  IADD3.X R17, RZ, R17, RZ, P0, !PT ;  /* 0x00000011ff117210 */ /* 0x000fe400007fe4ff */
[----:B------:R-:W-:-:S04]  /*23830*/  ISETP.GE.U32.AND P0, PT, R16, R19, PT ;  /* 0x000000131000720c */ /* 0x000fc80003f06070 */
[----:B------:R-:W-:-:S13]  /*23840*/  ISETP.GE.U32.AND.EX P0, PT, R17, R18, PT, P0 ;  /* 0x000000121100720c */ /* 0x000fda0003f06100 */
[----:B------:R-:W-:Y:S05]  /*23850*/  @!P0 BRA `(.L_x_6909) ;  /* 0xfffffffc00888947 */ /* 0x000fea000383ffff */
.L_x_6876:
[----:B------:R-:W-:Y:S05]  /*23860*/  BSYNC B7 ;  /* 0x0000000000077941 */ /* 0x000fea0003800000 */
.L_x_6875:
        /* <DEDUP_REMOVED lines=20> */
[----:B------:R-:W-:Y:S01]  /*239b0*/  IMAD.U32 R6, RZ, RZ, UR4 ;  /* 0x00000004ff067e24 */ /* 0x000fe2000f8e00ff */
[----:B------:R-:W-:Y:S01]  /*239c0*/  MOV R10, UR6 ;  /* 0x00000006000a7c02 */ /* 0x000fe20008000f00 */
[----:B------:R-:W-:Y:S01]  /*239d0*/  IMAD.U32 R7, RZ, RZ, UR5 ;  /* 0x00000005ff077e24 */ /* 0x000fe2000f8e00ff */
[----:B------:R-:W-:Y:S01]  /*239e0*/  MOV R13, RZ ;  /* 0x000000ff000d7202 */ /* 0x000fe20000000f00 */
[----:B------:R-:W-:-:S02]  /*239f0*/  IMAD.U32 R11, RZ, RZ, UR7 ;  /* 0x00000007ff0b7e24 */ /* 0x000fc4000f8e00ff */
[----:B0-----:R-:W-:-:S07]  /*23a00*/  IMAD.MOV.U32 R12, RZ, RZ, 0x1 ;  /* 0x00000001ff0c7424 */ /* 0x001fce00078e00ff */
[----:B------:R-:W-:-:S07]  /*23a10*/  LEPC R20, `(.L_x_6913) ;  /* 0x000000001014794e */ /* 0x000fce0000000000 */
[----:B-1----:R-:W-:Y:S05]  /*23a20*/  CALL.ABS.NOINC R2 ;  /* 0x0000000002007343 */ /* 0x002fea0003c00000 */
.L_x_6913:
[----:B------:R-:W-:Y:S05]  /*23a30*/  BSYNC B8 ;  /* 0x0000000000087941 */ /* 0x000fea0003800000 */
.L_x_6912:
        /* <DEDUP_REMOVED lines=17> */
[----:B------:R-:W-:Y:S01]  /*23b50*/  IMAD.U32 R10, RZ, RZ, UR6 ;  /* 0x00000006ff0a7e24 */ /* 0x000fe2000f8e00ff */
[----:B------:R-:W-:Y:S01]  /*23b60*/  MOV R11, UR7 ;  /* 0x00000007000b7c02 */ /* 0x000fe20008000f00 */
[----:B------:R-:W-:-:S02]  /*23b70*/  IMAD.MOV.U32 R8, RZ, RZ, 0x2c ;  /* 0x0000002cff087424 */ /* 0x000fc400078e00ff */
[----:B0-----:R-:W-:-:S07]  /*23b80*/  IMAD.MOV.U32 R13, RZ, RZ, RZ ;  /* 0x000000ffff0d7224 */ /* 0x001fce00078e00ff */
[----:B------:R-:W-:-:S07]  /*23b90*/  LEPC R20, `(.L_x_6915) ;  /* 0x000000001014794e */ /* 0x000fce0000000000 */
[----:B-1----:R-:W-:Y:S05]  /*23ba0*/  CALL.ABS.NOINC R2 ;  /* 0x0000000002007343 */ /* 0x002fea0003c00000 */
.L_x_6915:
[----:B------:R-:W-:Y:S05]  /*23bb0*/  BSYNC B8 ;  /* 0x0000000000087941 */ /* 0x000fea0003800000 */
.L_x_6914:
        /* <DEDUP_REMOVED lines=26> */
.L_x_6917:
[----:B------:R-:W-:Y:S05]  /*23d60*/  BSYNC B8 ;  /* 0x0000000000087941 */ /* 0x000fea0003800000 */
.L_x_6916:
        /* <DEDUP_REMOVED lines=15> */
[----:B------:R-:W-:Y:S01]  /*23e60*/  IADD3 R27, -R28, R27, RZ ;  /* 0x0000001b1c1b7210 */ /* 0x000fe20007ffe1ff */
[----:B------:R-:W-:-:S08]  /*23e70*/  IMAD.MOV.U32 R2, RZ, RZ, RZ ;  /* 0x000000ffff027224 */ /* 0x000fd000078e00ff */
.L_x_6931:
        /* <DEDUP_REMOVED lines=13> */
[----:B------:R-:W-:Y:S01]  /*23f50*/  MOV R18, R4 ;  /* 0x0000000400127202 */ /* 0x000fe20000000f00 */
[----:B------:R-:W-:Y:S01]  /*23f60*/  IMAD.MOV.U32 R19, RZ, RZ, R3 ;  /* 0x000000ffff137224 */ /* 0x000fe200078e0003 */
[----:B------:R-:W-:Y:S06]  /*23f70*/  BRA `(.L_x_6921) ;  /* 0x00000000004c7947 */ /* 0x000fec0003800000 */
.L_x_6920:
[----:B------:R-:W0:Y:S01]  /*23f80*/  I2F.U32.RP R0, R22 ;  /* 0x0000001600007306 */ /* 0x000e220000209000 */
[----:B------:R-:W-:Y:S01]  /*23f90*/  IMAD.MOV R3, RZ, RZ, -R22 ;  /* 0x000000ffff037224 */ /* 0x000fe200078e0a16 */
[----:B------:R-:W-:Y:S01]  /*23fa0*/  ISETP.NE.U32.AND P2, PT, R22, RZ, PT ;  /* 0x000000ff1600720c */ /* 0x000fe20003f45070 */
[----:B------:R-:W-:-:S05]  /*23fb0*/  IMAD.MOV.U32 R19, RZ, RZ, RZ ;  /* 0x000000ffff137224 */ /* 0x000fca00078e00ff */
[----:B0-----:R-:W0:Y:S02]  /*23fc0*/  MUFU.RCP R0, R0 ;  /* 0x0000000000007308 */ /* 0x001e240000001000 */
[----:B0-----:R-:W-:-:S06]  /*23fd0*/  IADD3 R6, R0, 0xffffffe, RZ ;  /* 0x0ffffffe00067810 */ /* 0x001fcc0007ffe0ff */
        /* <DEDUP_REMOVED lines=11> */
[----:B------:R-:W-:Y:S02]  /*24090*/  @P1 IADD3 R18, R18, 0x1, RZ ;  /* 0x0000000112121810 */ /* 0x000fe40007ffe0ff */
[----:B------:R-:W-:-:S07]  /*240a0*/  @!P2 LOP3.LUT R18, RZ, R22, RZ, 0x33, !PT ;  /* 0x00000016ff12a212 */ /* 0x000fce00078e33ff */
.L_x_6921:
[----:B------:R-:W-:Y:S05]  /*240b0*/  BSYNC B1 ;  /* 0x0000000000017941 */ /* 0x000fea0003800000 */
.L_x_6919:
[----:B------:R-:W-:Y:S02]  /*240c0*/  ULDC.64 UR4, c[0x0][0x240] ;  /* 0x0000900000047ab9 */ /* 0x000fe40000000a00 */
[----:B------:R-:W-:-:S04]  /*240d0*/  LEA R16, P0, R26, UR4, 0x3 ;  /* 0x000000041a107c11 */ /* 0x000fc8000f8018ff */
[----:B------:R-:W-:Y:S02]  /*240e0*/  LEA.HI.X R17, R26, UR5, R12, 0x3, P0 ;  /* 0x000000051a117c11 */ /* 0x000fe400080f1c0c */
        /* <DEDUP_REMOVED lines=21> */
[----:B------:R-:W-:Y:S02]  /*24240*/  MOV R3, R13 ;  /* 0x0000000d00037202 */ /* 0x000fe40000000f00 */
[----:B------:R-:W-:-:S07]  /*24250*/  MOV R0, 0x24270 ;  /* 0x0002427000007802 */ /* 0x000fce0000000f00 */
[----:B------:R-:W-:Y:S05]  /*24260*/  CALL.REL.NOINC `($__internal_18_$__cuda_sm20_div_s64) ;  /* 0x0000003400c87944 */ /* 0x000fea0003c00000 */
[----:B------:R-:W-:Y:S01]  /*24270*/  IMAD.MOV.U32 R22, RZ, RZ, R4 ;  /* 0x000000ffff167224 */ /* 0x000fe200078e0004 */
[----:B------:R-:W-:Y:S01]  /*24280*/  MOV R23, R3 ;  /* 0x0000000300177202 */ /* 0x000fe20000000f00 */
[----:B------:R-:W-:Y:S06]  /*24290*/  BRA `(.L_x_6924) ;  /* 0x00000000004c7947 */ /* 0x000fec0003800000 */
.L_x_6923:
        /* <DEDUP_REMOVED lines=19> */
.L_x_6924:
[----:B------:R-:W-:Y:S05]  /*243d0*/  BSYNC B1 ;  /* 0x0000000000017941 */ /* 0x000fea0003800000 */
.L_x_6922:
        /* <DEDUP_REMOVED lines=9> */
[----:B------:R-:W-:-:S05]  /*24470*/  IMAD R3, R13, R9, R3 ;  /* 0x000000090d037224 */ /* 0x000fca00078e0203 */
[----:B------:R-:W-:Y:S02]  /*24480*/  IADD3 R3, R7, R3, RZ ;  /* 0x0000000307037210 */ /* 0x000fe40007ffe0ff */
        /* <DEDUP_REMOVED lines=9> */
[----:B------:R-:W-:Y:S01]  /*24520*/  MOV R6, R22 ;  /* 0x0000001600067202 */ /* 0x000fe20000000f00 */
        /* <DEDUP_REMOVED lines=8> */
.L_x_6926:
        /* <DEDUP_REMOVED lines=19> */
.L_x_6927:
[----:B------:R-:W-:Y:S05]  /*246e0*/  BSYNC B1 ;  /* 0x0000000000017941 */ /* 0x000fea0003800000 */
.L_x_6925:
[----:B------:R-:W2:Y:S04]  /*246f0*/  LDG.E.64 R20, desc[UR36][R20.64+-0x18] ;  /* 0xffffe82414147981 */ /* 0x000ea8000c1e1b00 */
[----:B------:R-:W3:Y:S01]  /*24700*/  LDG.E.64 R4, desc[UR36][R16.64+-0x10] ;  /* 0xfffff02410047981 */ /* 0x000ee2000c1e1b00 */
[----:B------:R-:W-:Y:S01]  /*24710*/  IADD3 R9, P0, RZ, -R14, RZ ;  /* 0x8000000eff097210 */ /* 0x000fe20007f1e0ff */
[----:B------:R-:W-:Y:S01]  /*24720*/  IMAD.MOV.U32 R6, RZ, RZ, R22 ;  /* 0x000000ffff067224 */ /* 0x000fe200078e0016 */
[----:B------:R-:W-:Y:S01]  /*24730*/  MOV R7, R23 ;  /* 0x0000001700077202 */ /* 0x000fe20000000f00 */
[----:B------:R-:W-:Y:S01]  /*24740*/  BSSY B1, `(.L_x_6928) ;  /* 0x000002a000017945 */ /* 0x000fe20003800000 */
[----:B------:R-:W-:Y:S02]  /*24750*/  IADD3.X R3, RZ, ~R15, RZ, P0, !PT ;  /* 0x8000000fff037210 */ /* 0x000fe400007fe4ff */
[----:B------:R-:W-:Y:S01]  /*24760*/  MOV R13, R2 ;  /* 0x00000002000d7202 */ /* 0x000fe20000000f00 */
        /* <DEDUP_REMOVED lines=20> */
.L_x_6929:
        /* <DEDUP_REMOVED lines=14> */
[----:B------:R-:W-:Y:S01]  /*24990*/  @P0 IADD3 R3, -R20, R3, RZ ;  /* 0x0000000314030210 */ /* 0x000fe20007ffe1ff */
[----:B------:R-:W-:-:S03]  /*249a0*/  @P0 VIADD R24, R24, 0x1 ;  /* 0x0000000118180836 */ /* 0x000fc60000000000 */
[----:B------:R-:W-:-:S13]  /*249b0*/  ISETP.GE.U32.AND P1, PT, R3, R20, PT ;  /* 0x000000140300720c */ /* 0x000fda0003f26070 */
[----:B------:R-:W-:Y:S02]  /*249c0*/  @P1 IADD3 R24, R24, 0x1, RZ ;  /* 0x0000000118181810 */ /* 0x000fe40007ffe0ff */
[----:B------:R-:W-:-:S07]  /*249d0*/  @!P2 LOP3.LUT R24, RZ, R20, RZ, 0x33, !PT ;  /* 0x00000014ff18a212 */ /* 0x000fce00078e33ff */
.L_x_6930:
[----:B------:R-:W-:Y:S05]  /*249e0*/  BSYNC B1 ;  /* 0x0000000000017941 */ /* 0x000fea0003800000 */
.L_x_6928:
[----:B------:R-:W2:Y:S01]  /*249f0*/  LDG.E.64 R16, desc[UR36][R16.64+-0x18] ;  /* 0xffffe82410107981 */ /* 0x000ea2000c1e1b00 */
[----:B------:R-:W-:Y:S01]  /*24a00*/  IADD3 R9, P0, RZ, -R24, RZ ;  /* 0x80000018ff097210 */ /* 0x000fe20007f1e0ff */
[----:B------:R-:W-:Y:S01]  /*24a10*/  IMAD.MOV.U32 R6, RZ, RZ, R14 ;  /* 0x000000ffff067224 */ /* 0x000fe200078e000e */
[----:B------:R-:W-:Y:S02]  /*24a20*/  MOV R7, R15 ;  /* 0x0000000f00077202 */ /* 0x000fe40000000f00 */
[----:B------:R-:W-:Y:S02]  /*24a30*/  IADD3.X R3, RZ, ~R5, RZ, P0, !PT ;  /* 0x80000005ff037210 */ /* 0x000fe400007fe4ff */
[----:B------:R-:W-:Y:S01]  /*24a40*/  IADD3 R27, R27, -0x4, RZ ;  /* 0xfffffffc1b1b7810 */ /* 0x000fe20007ffe0ff */
[----:B------:R-:W-:Y:S01]  /*24a50*/  IMAD.WIDE.U32 R6, R20, R9, R6 ;  /* 0x0000000914067225 */ /* 0x000fe200078e0006 */
[----:B------:R-:W-:Y:S02]  /*24a60*/  IADD3 R26, R26, -0x4, RZ ;  /* 0xfffffffc1a1a7810 */ /* 0x000fe40007ffe0ff */
[----:B------:R-:W-:Y:S01]  /*24a70*/  ISETP.NE.AND P0, PT, R27, RZ, PT ;  /* 0x000000ff1b00720c */ /* 0x000fe20003f05270 */
        /* <DEDUP_REMOVED lines=11> */
.L_x_6918:
        /* <DEDUP_REMOVED lines=18> */
.L_x_6934:
        /* <DEDUP_REMOVED lines=19> */
.L_x_6935:
[----:B------:R-:W-:Y:S05]  /*24d80*/  BSYNC B0 ;  /* 0x0000000000007941 */ /* 0x000fea0003800000 */
.L_x_6933:
        /* <DEDUP_REMOVED lines=10> */
[----:B------:R-:W-:-:S05]  /*24e30*/  IMAD R3, R19, R9, R3 ;  /* 0x0000000913037224 */ /* 0x000fca00078e0203 */
[----:B------:R-:W-:-:S05]  /*24e40*/  IADD3 R3, R5, R3, RZ ;  /* 0x0000000305037210 */ /* 0x000fca0007ffe0ff */
        /* <DEDUP_REMOVED lines=16> */
[----:B------:R-:W-:Y:S05]  /*24f50*/  CALL.REL.NOINC `($__internal_18_$__cuda_sm20_div_s64) ;  /* 0x00000028008c7944 */ /* 0x000fea0003c00000 */
[----:B------:R-:W-:Y:S01]  /*24f60*/  IMAD.MOV.U32 R5, RZ, RZ, R3 ;  /* 0x000000ffff057224 */ /* 0x000fe200078e0003 */
[----:B------:R-:W-:Y:S06]  /*24f70*/  BRA `(.L_x_6938) ;  /* 0x00000000004c7947 */ /* 0x000fec0003800000 */
.L_x_6937:
        /* <DEDUP_REMOVED lines=19> */
.L_x_6938:
[----:B------:R-:W-:Y:S05]  /*250b0*/  BSYNC B0 ;  /* 0x0000000000007941 */ /* 0x000fea0003800000 */
.L_x_6936:
[----:B------:R-:W2:Y:S01]  /*250c0*/  LDG.E.64 R6, desc[UR36][R12.64+-0x8] ;  /* 0xfffff8240c067981 */ /* 0x000ea2000c1e1b00 */
[----:B------:R-:W-:Y:S01]  /*250d0*/  IADD3 R11, P0, RZ, -R4, RZ ;  /* 0x80000004ff0b7210 */ /* 0x000fe20007f1e0ff */
[----:B------:R-:W-:Y:S01]  /*250e0*/  IMAD.MOV.U32 R8, RZ, RZ, R20 ;  /* 0x000000ffff087224 */ /* 0x000fe200078e0014 */
[----:B------:R-:W-:Y:S02]  /*250f0*/  MOV R9, R21 ;  /* 0x0000001500097202 */ /* 0x000fe40000000f00 */
[----:B------:R-:W-:Y:S02]  /*25100*/  IADD3.X R3, RZ, ~R5, RZ, P0, !PT ;  /* 0x80000005ff037210 */ /* 0x000fe400007fe4ff */
        /* <DEDUP_REMOVED lines=22> */
[----:B------:R-:W-:Y:S01]  /*25270*/  MOV R4, R3 ;  /* 0x0000000300047202 */ /* 0x000fe20000000f00 */
[----:B------:R-:W-:Y:S01]  /*25280*/  IMAD.MOV.U32 R5, RZ, RZ, R0 ;  /* 0x000000ffff057224 */ /* 0x000fe200078e0000 */
[----:B------:R-:W-:Y:S06]  /*25290*/  BRA `(.L_x_6941) ;  /* 0x0000000000487947 */ /* 0x000fec0003800000 */
.L_x_6940:
[----:B------:R-:W0:Y:S01]  /*252a0*/  I2F.U32.RP R0, R16 ;  /* 0x0000001000007306 */ /* 0x000e220000209000 */
[----:B------:R-:W-:Y:S01]  /*252b0*/  IMAD.MOV R3, RZ, RZ, -R16 ;  /* 0x000000ffff037224 */ /* 0x000fe200078e0a10 */
[----:B------:R-:W-:Y:S02]  /*252c0*/  ISETP.NE.U32.AND P1, PT, R16, RZ, PT ;  /* 0x000000ff1000720c */ /* 0x000fe40003f25070 */
[----:B------:R-:W-:-:S04]  /*252d0*/  MOV R5, RZ ;  /* 0x000000ff00057202 */ /* 0x000fc80000000f00 */
        /* <DEDUP_REMOVED lines=14> */
.L_x_6941:
[----:B------:R-:W-:Y:S05]  /*253c0*/  BSYNC B0 ;  /* 0x0000000000007941 */ /* 0x000fea0003800000 */
.L_x_6939:
[----:B------:R-:W2:Y:S01]  /*253d0*/  LDG.E.64 R12, desc[UR36][R12.64+-0x10] ;  /* 0xfffff0240c0c7981 */ /* 0x000ea2000c1e1b00 */
[----:B------:R-:W-:Y:S02]  /*253e0*/  IMAD.MOV.U32 R3, RZ, RZ, R15 ;  /* 0x000000ffff037224 */ /* 0x000fe400078e000f */
[----:B--2---:R-:W-:Y:S02]  /*253f0*/  IMAD R5, R5, R12, RZ ;  /* 0x0000000c05057224 */ /* 0x004fe400078e02ff */
[----:B------:R-:W-:-:S04]  /*25400*/  IMAD.WIDE.U32 R2, R12, R4, R2 ;  /* 0x000000040c027225 */ /* 0x000fc800078e0002 */
[----:B------:R-:W-:-:S05]  /*25410*/  IMAD R5, R13, R4, R5 ;  /* 0x000000040d057224 */ /* 0x000fca00078e0205 */
[----:B------:R-:W-:-:S07]  /*25420*/  IADD3 R15, R3, R5, RZ ;  /* 0x00000005030f7210 */ /* 0x000fce0007ffe0ff */
.L_x_6932:
        /* <DEDUP_REMOVED lines=17> */
.L_x_6944:
        /* <DEDUP_REMOVED lines=24> */
.L_x_6943:
[----:B------:R-:W-:Y:S05]  /*256c0*/  BSYNC B8 ;  /* 0x0000000000087941 */ /* 0x000fea0003800000 */
.L_x_6942:
[----:B------:R-:W-:-:S04]  /*256d0*/  IADD3 R16, P0, R16, 0x4, RZ ;  /* 0x0000000410107810 */ /* 0x000fc80007f1e0ff */
[----:B------:R-:W-:Y:S02]  /*256e0*/  IADD3.X R17, RZ, R17, RZ, P0, !PT ;  /* 0x00000011ff117210 */ /* 0x000fe400007fe4ff */
[----:B------:R-:W-:-:S04]  /*256f0*/  ISETP.GE.U32.AND P0, PT, R16, R19, PT ;  /* 0x000000131000720c */ /* 0x000fc80003f06070 */
[----:B------:R-:W-:-:S13]  /*25700*/  ISETP.GE.U32.AND.EX P0, PT, R17, R18, PT, P0 ;  /* 0x000000121100720c */ /* 0x000fda0003f06100 */
[----:B------:R-:W-:Y:S05]  /*25710*/  @!P0 BRA `(.L_x_6944) ;  /* 0xfffffffc00888947 */ /* 0x000fea000383ffff */
.L_x_6911:
[----:B------:R-:W-:Y:S05]  /*25720*/  BSYNC B7 ;  /* 0x0000000000077941 */ /* 0x000fea0003800000 */
.L_x_6910:
        /* <DEDUP_REMOVED lines=27> */
.L_x_6946:
[----:B------:R-:W-:Y:S05]  /*258e0*/  BSYNC B7 ;  /* 0x0000000000077941 */ /* 0x000fea0003800000 */
.L_x_6945:
        /* <DEDUP_REMOVED lines=23> */
.L_x_6948:
[----:B------:R-:W-:Y:S05]  /*25a60*/  BSYNC B7 ;  /* 0x0000000000077941 */ /* 0x000fea0003800000 */
.L_x_6947:
        /* <DEDUP_REMOVED lines=26> */
.L_x_6950:
[----:B------:R-:W-:Y:S05]  /*25c10*/  BSYNC B7 ;  /* 0x0000000000077941 */ /* 0x000fea0003800000 */
.L_x_6949:
[----:B------:R-:W0:Y:S01]  /*25c20*/  LDC R27, c[0x0][0x230] ;  /* 0x00008c00ff1b7b82 */ /* 0x000e220000000800 */
[----:B------:R-:W-:Y:S01]  /*25c30*/  ULDC.64 UR4, c[0x0][0x228] ;  /* 0x00008a0000047ab9 */ /* 0x000fe20000000a00 */
[----:B------:R-:W-:Y:S01]  /*25c40*/  MOV R2, RZ ;  /* 0x000000ff00027202 */ /* 0x000fe20000000f00 */
[----:B------:R-:W-:Y:S02]  /*25c50*/  IMAD R3, R51, UR4, RZ ;  /* 0x0000000433037c24 */ /* 0x000fe4000f8e02ff */
[----:B------:R-:W-:-:S04]  /*25c60*/  IMAD.WIDE.U32 R24, R50, UR4, RZ ;  /* 0x0000000432187c25 */ /* 0x000fc8000f8e00ff */
[----:B------:R-:W-:Y:S02]  /*25c70*/  IMAD R3, R50, UR5, R3 ;  /* 0x0000000532037c24 */ /* 0x000fe4000f8e0203 */
[----:B------:R-:W-:Y:S02]  /*25c80*/  IMAD.MOV.U32 R15, RZ, RZ, RZ ;  /* 0x000000ffff0f7224 */ /* 0x000fe400078e00ff */
        /* <DEDUP_REMOVED lines=8> */
[----:B------:R-:W-:Y:S01]  /*25d10*/  IADD3 R27, -R30, R27, RZ ;  /* 0x0000001b1e1b7210 */ /* 0x000fe20007ffe1ff */
[----:B------:R-:W-:-:S08]  /*25d20*/  IMAD.MOV.U32 R2, RZ, RZ, RZ ;  /* 0x000000ffff027224 */ /* 0x000fd000078e00ff */
.L_x_6964:
        /* <DEDUP_REMOVED lines=15> */
.L_x_6953:
        /* <DEDUP_REMOVED lines=19> */
.L_x_6954:
[----:B------:R-:W-:Y:S05]  /*25f50*/  BSYNC B1 ;  /* 0x0000000000017941 */ /* 0x000fea0003800000 */
.L_x_6952:
        /* <DEDUP_REMOVED lines=30> */
.L_x_6956:
        /* <DEDUP_REMOVED lines=19> */
.L_x_6957:
[----:B------:R-:W-:Y:S05]  /*26270*/  BSYNC B1 ;  /* 0x0000000000017941 */ /* 0x000fea0003800000 */
.L_x_6955:
        /* <DEDUP_REMOVED lines=29> */
.L_x_6959:
        /* <DEDUP_REMOVED lines=19> */
.L_x_6960:
[----:B------:R-:W-:Y:S05]  /*26580*/  BSYNC B1 ;  /* 0x0000000000017941 */ /* 0x000fea0003800000 */
.L_x_6958:
        /* <DEDUP_REMOVED lines=28> */
.L_x_6962:
        /* <DEDUP_REMOVED lines=19> */
.L_x_6963:
[----:B------:R-:W-:Y:S05]  /*26880*/  BSYNC B1 ;  /* 0x0000000000017941 */ /* 0x000fea0003800000 */
.L_x_6961:
        /* <DEDUP_REMOVED lines=20> */
.L_x_6951:
        /* <DEDUP_REMOVED lines=18> */
.L_x_6967:
        /* <DEDUP_REMOVED lines=19> */
.L_x_6968:
[----:B------:R-:W-:Y:S05]  /*26c20*/  BSYNC B0 ;  /* 0x0000000000007941 */ /* 0x000fea0003800000 */
.L_x_6966:
        /* <DEDUP_REMOVED lines=31> */
.L_x_6970:
        /* <DEDUP_REMOVED lines=19> */
.L_x_6971:
[----:B------:R-:W-:Y:S05]  /*26f50*/  BSYNC B0 ;  /* 0x0000000000007941 */ /* 0x000fea0003800000 */
.L_x_6969:
        /* <DEDUP_REMOVED lines=30> */
.L_x_6973:
        /* <DEDUP_REMOVED lines=18> */
.L_x_6974:
[----:B------:R-:W-:Y:S05]  /*27260*/  BSYNC B0 ;  /* 0x0000000000007941 */ /* 0x000fea0003800000 */
.L_x_6972:
[----:B------:R-:W2:Y:S01]  /*27270*/  LDG.E.64 R12, desc[UR36][R12.64+-0x10] ;  /* 0xfffff0240c0c7981 */ /* 0x000ea2000c1e1b00 */
[----:B------:R-:W-:Y:S02]  /*27280*/  IMAD.MOV.U32 R3, RZ, RZ, R15 ;  /* 0x000000ffff037224 */ /* 0x000fe400078e000f */
[----:B--2---:R-:W-:Y:S02]  /*27290*/  IMAD R5, R5, R12, RZ ;  /* 0x0000000c05057224 */ /* 0x004fe400078e02ff */
[----:B------:R-:W-:-:S04]  /*272a0*/  IMAD.WIDE.U32 R2, R12, R4, R2 ;  /* 0x000000040c027225 */ /* 0x000fc800078e0002 */
[----:B------:R-:W-:-:S05]  /*272b0*/  IMAD R5, R13, R4, R5 ;  /* 0x000000040d057224 */ /* 0x000fca00078e0205 */
[----:B------:R-:W-:-:S07]  /*272c0*/  IADD3 R15, R3, R5, RZ ;  /* 0x00000005030f7210 */ /* 0x000fce0007ffe0ff */
.L_x_6965:
[-C--:B------:R-:W-:Y:S01]  /*272d0*/  IADD3 R4, P0, R46, R2.reuse, RZ ;  /* 0x000000022e047210 */ /* 0x080fe20007f1e0ff */
[----:B------:R-:W-:Y:S01]  /*272e0*/  ULDC.64 UR4, c[0x0][0x248] ;  /* 0x0000920000047ab9 */ /* 0x000fe20000000a00 */
[C---:B------:R-:W-:Y:S02]  /*272f0*/  IADD3 R3, P1, R45.reuse, R2, RZ ;  /* 0x000000022d037210 */ /* 0x040fe40007f3e0ff */
        /* <DEDUP_REMOVED lines=12> */
[----:B------:R-:W-:-:S04]  /*273c0*/  IADD3 R16, P0, R16, 0x4, RZ ;  /* 0x0000000410107810 */ /* 0x000fc80007f1e0ff */
[----:B------:R-:W-:-:S09]  /*273d0*/  IADD3.X R17, RZ, R4, RZ, P0, !PT ;  /* 0x00000004ff117210 */ /* 0x000fd200007fe4ff */
.L_x_6977:
        /* <DEDUP_REMOVED lines=24> */
.L_x_6976:
[----:B------:R-:W-:Y:S05]  /*27560*/  BSYNC B7 ;  /* 0x0000000000077941 */ /* 0x000fea0003800000 */
.L_x_6975:
[----:B------:R-:W-:-:S04]  /*27570*/  IADD3 R16, P0, R16, 0x4, RZ ;  /* 0x0000000410107810 */ /* 0x000fc80007f1e0ff */
[----:B------:R-:W-:Y:S02]  /*27580*/  IADD3.X R17, RZ, R17, RZ, P0, !PT ;  /* 0x00000011ff117210 */ /* 0x000fe400007fe4ff */
[----:B------:R-:W-:-:S04]  /*27590*/  ISETP.GE.U32.AND P0, PT, R16, R19, PT ;  /* 0x000000131000720c */ /* 0x000fc80003f06070 */
[----:B------:R-:W-:-:S13]  /*275a0*/  ISETP.GE.U32.AND.EX P0, PT, R17, R18, PT, P0 ;  /* 0x000000121100720c */ /* 0x000fda0003f06100 */
[----:B------:R-:W-:Y:S05]  /*275b0*/  @!P0 BRA `(.L_x_6977) ;  /* 0xfffffffc00888947 */ /* 0x000fea000383ffff */
.L_x_6699:
[----:B------:R-:W-:Y:S05]  /*275c0*/  BSYNC B6 ;  /* 0x0000000000067941 */ /* 0x000fea0003800000 */
.L_x_6609:
[----:B-----5:R-:W0:Y:S01]  /*275d0*/  S2R R0, SR_TID.X ;  /* 0x0000000000007919 */ /* 0x020e220000002100 */
[----:B------:R-:W-:Y:S04]  /*275e0*/  BSSY B0, `(.L_x_6978) ;  /* 0x0000033000007945 */ /* 0x000fe80003800000 */
[----:B------:R-:W-:Y:S01]  /*275f0*/  BSSY B1, `(.L_x_6979) ;  /* 0x000002b000017945 */ /* 0x000fe20003800000 */
[----:B0-----:R-:W-:-:S13]  /*27600*/  ISETP.GE.AND P0, PT, R0, R54, PT ;  /* 0x000000360000720c */ /* 0x001fda0003f06270 */
[----:B------:R-:W0:Y:S01]  /*27610*/  @!P0 LDC.64 R2, c[0x0][0x258] ;  /* 0x00009600ff028b82 */ /* 0x000e220000000a00 */
[----:B------:R-:W-:Y:S01]  /*27620*/  @!P0 IMAD.IADD R5, R59, 0x1, R0 ;  /* 0x000000013b058824 */ /* 0x000fe200078e0200 */
[----:B------:R-:W-:-:S03]  /*27630*/  @!P0 IADD3 R0, R0, 0x80, RZ ;  /* 0x0000008000008810 */ /* 0x000fc60007ffe0ff */
[----:B0-----:R-:W-:-:S05]  /*27640*/  @!P0 IMAD.WIDE.U32 R2, R5, 0x4, R2 ;  /* 0x0000000405028825 */ /* 0x001fca00078e0002 */
[----:B------:R0:W-:Y:S01]  /*27650*/  @!P0 STG.E desc[UR36][R2.64], RZ ;  /* 0x000000ff02008986 */ /* 0x0001e2000c101924 */
[----:B------:R-:W-:-:S13]  /*27660*/  ISETP.GE.AND P0, PT, R0, R54, PT ;  /* 0x000000360000720c */ /* 0x000fda0003f06270 */
[----:B0-----:R-:W-:Y:S05]  /*27670*/  @P0 BRA `(.L_x_6980) ;  /* 0x0000000000300947 */ /* 0x001fea0003800000 */
[----:B------:R-:W0:Y:S01]  /*27680*/  LDC.64 R2, c[0x0][0x258] ;  /* 0x00009600ff027b82 */ /* 0x000e220000000a00 */
[----:B------:R-:W-:Y:S01]  /*27690*/  IMAD.IADD R5, R59, 0x1, R0 ;  /* 0x000000013b057824 */ /* 0x000fe200078e0200 */
[----:B------:R-:W-:-:S04]  /*276a0*/  IADD3 R0, R0, 0x80, RZ ;  /* 0x0000008000007810 */ /* 0x000fc80007ffe0ff */
[----:B------:R-:W-:Y:S01]  /*276b0*/  ISETP.GE.AND P0, PT, R0, R54, PT ;  /* 0x000000360000720c */ /* 0x000fe20003f06270 */
[----:B0-----:R-:W-:-:S05]  /*276c0*/  IMAD.WIDE.U32 R2, R5, 0x4, R2 ;  /* 0x0000000405027825 */ /* 0x001fca00078e0002 */
[----:B------:R0:W-:Y:S07]  /*276d0*/  STG.E desc[UR36][R2.64], RZ ;  /* 0x000000ff02007986 */ /* 0x0001ee000c101924 */
[----:B------:R-:W-:Y:S05]  /*276e0*/  @P0 BRA `(.L_x_6981) ;  /* 0x0000000000300947 */ /* 0x000fea0003800000 */
[----:B0-----:R-:W0:Y:S01]  /*276f0*/  LDC.64 R2, c[0x0][0x258] ;  /* 0x00009600ff027b82 */ /* 0x001e220000000a00 */
[----:B------:R-:W-:Y:S01]  /*27700*/  IMAD.IADD R5, R59, 0x1, R0 ;  /* 0x000000013b057824 */ /* 0x000fe200078e0200 */
[----:B------:R-:W-:-:S03]  /*27710*/  IADD3 R0, R0, 0x80, RZ ;  /* 0x0000008000007810 */ /* 0x000fc60007ffe0ff */
[----:B0-----:R-:W-:-:S05]  /*27720*/  IMAD.WIDE.U32 R2, R5, 0x4, R2 ;  /* 0x0000000405027825 */ /* 0x001fca00078e0002 */
[----:B------:R0:W-:Y:S02]  /*27730*/  STG.E desc[UR36][R2.64], RZ ;  /* 0x000000ff02007986 */ /* 0x0001e4000c101924 */
.L_x_6980:
[----:B------:R-:W-:-:S13]  /*27740*/  ISETP.GE.AND P0, PT, R0, R54, PT ;  /* 0x000000360000720c */ /* 0x000fda0003f06270 */
[----:B------:R-:W-:Y:S05]  /*27750*/  @P0 BRA `(.L_x_6982) ;  /* 0x0000000000300947 */ /* 0x000fea0003800000 */
[----:B0-----:R-:W0:Y:S01]  /*27760*/  LDC.64 R2, c[0x0][0x258] ;  /* 0x00009600ff027b82 */ /* 0x001e220000000a00 */
[----:B------:R-:W-:Y:S01]  /*27770*/  IMAD.IADD R5, R59, 0x1, R0 ;  /* 0x000000013b057824 */ /* 0x000fe200078e0200 */
[----:B------:R-:W-:-:S03]  /*27780*/  IADD3 R0, R0, 0x80, RZ ;  /* 0x0000008000007810 */ /* 0x000fc60007ffe0ff */
[----:B0-----:R-:W-:-:S05]  /*27790*/  IMAD.WIDE.U32 R2, R5, 0x4, R2 ;  /* 0x0000000405027825 */ /* 0x001fca00078e0002 */
[----:B------:R1:W-:Y:S02]  /*277a0*/  STG.E desc[UR36][R2.64], RZ ;  /* 0x000000ff02007986 */ /* 0x0003e4000c101924 */
.L_x_6981:
[----:B------:R-:W-:-:S13]  /*277b0*/  ISETP.GE.AND P0, PT, R0, R54, PT ;  /* 0x000000360000720c */ /* 0x000fda0003f06270 */
[----:B------:R-:W-:Y:S05]  /*277c0*/  @P0 BRA `(.L_x_6983) ;  /* 0x0000000000340947 */ /* 0x000fea0003800000 */
[----:B01----:R-:W0:Y:S01]  /*277d0*/  LDC.64 R2, c[0x0][0x258] ;  /* 0x00009600ff027b82 */ /* 0x003e220000000a00 */
[----:B------:R-:W-:Y:S01]  /*277e0*/  IMAD.IADD R5, R59, 0x1, R0 ;  /* 0x000000013b057824 */ /* 0x000fe200078e0200 */
[----:B------:R-:W-:-:S03]  /*277f0*/  IADD3 R0, R0, 0x80, RZ ;  /* 0x0000008000007810 */ /* 0x000fc60007ffe0ff */
[----:B0-----:R-:W-:-:S05]  /*27800*/  IMAD.WIDE.U32 R2, R5, 0x4, R2 ;  /* 0x0000000405027825 */ /* 0x001fca00078e0002 */
[----:B------:R1:W-:Y:S02]  /*27810*/  STG.E desc[UR36][R2.64], RZ ;  /* 0x000000ff02007986 */ /* 0x0003e4000c101924 */
.L_x_6982:
[----:B------:R-:W-:-:S13]  /*27820*/  ISETP.GE.AND P0, PT, R0, R54, PT ;  /* 0x000000360000720c */ /* 0x000fda0003f06270 */
[----:B------:R-:W-:Y:S05]  /*27830*/  @P0 BREAK B1 ;  /* 0x0000000000010942 */ /* 0x000fea0003800000 */
[----:B------:R-:W-:Y:S05]  /*27840*/  @P0 BRA `(.L_x_6984) ;  /* 0x0000000000300947 */ /* 0x000fea0003800000 */
[----:B01----:R-:W0:Y:S01]  /*27850*/  LDC.64 R2, c[0x0][0x258] ;  /* 0x00009600ff027b82 */ /* 0x003e220000000a00 */
[----:B------:R-:W-:Y:S01]  /*27860*/  IMAD.IADD R5, R59, 0x1, R0 ;  /* 0x000000013b057824 */ /* 0x000fe200078e0200 */
[----:B------:R-:W-:-:S03]  /*27870*/  IADD3 R0, R0, 0x80, RZ ;  /* 0x0000008000007810 */ /* 0x000fc60007ffe0ff */
[----:B0-----:R-:W-:-:S05]  /*27880*/  IMAD.WIDE.U32 R2, R5, 0x4, R2 ;  /* 0x0000000405027825 */ /* 0x001fca00078e0002 */
[----:B------:R2:W-:Y:S02]  /*27890*/  STG.E desc[UR36][R2.64], RZ ;  /* 0x000000ff02007986 */ /* 0x0005e4000c101924 */
.L_x_6983:
[----:B------:R-:W-:Y:S05]  /*278a0*/  BSYNC B1 ;  /* 0x0000000000017941 */ /* 0x000fea0003800000 */
.L_x_6979:
[----:B------:R-:W-:-:S13]  /*278b0*/  ISETP.GE.AND P0, PT, R0, R54, PT ;  /* 0x000000360000720c */ /* 0x000fda0003f06270 */
[----:B012---:R-:W0:Y:S01]  /*278c0*/  @!P0 LDC.64 R2, c[0x0][0x258] ;  /* 0x00009600ff028b82 */ /* 0x007e220000000a00 */
[----:B------:R-:W-:Y:S01]  /*278d0*/  @!P0 IMAD.IADD R5, R59, 0x1, R0 ;  /* 0x000000013b058824 */ /* 0x000fe200078e0200 */
[----:B------:R-:W-:-:S03]  /*278e0*/  @!P0 IADD3 R0, R0, 0x80, RZ ;  /* 0x0000008000008810 */ /* 0x000fc60007ffe0ff */
[----:B0-----:R-:W-:-:S05]  /*278f0*/  @!P0 IMAD.WIDE.U32 R2, R5, 0x4, R2 ;  /* 0x0000000405028825 */ /* 0x001fca00078e0002 */
[----:B------:R2:W-:Y:S02]  /*27900*/  @!P0 STG.E desc[UR36][R2.64], RZ ;  /* 0x000000ff02008986 */ /* 0x0005e4000c101924 */
.L_x_6984:
[----:B------:R-:W-:Y:S05]  /*27910*/  BSYNC B0 ;  /* 0x0000000000007941 */ /* 0x000fea0003800000 */
.L_x_6978:
[----:B------:R-:W-:-:S13]  /*27920*/  ISETP.GE.AND P0, PT, R0, R54, PT ;  /* 0x000000360000720c */ /* 0x000fda0003f06270 */
[----:B------:R-:W-:Y:S05]  /*27930*/  @P0 EXIT ;  /* 0x000000000000094d */ /* 0x000fea0003800000 */
[----:B012---:R-:W0:Y:S01]  /*27940*/  LDC.64 R2, c[0x0][0x258] ;  /* 0x00009600ff027b82 */ /* 0x007e220000000a00 */
[----:B------:R-:W-:-:S04]  /*27950*/  IMAD.IADD R59, R59, 0x1, R0 ;  /* 0x000000013b3b7824 */ /* 0x000fc800078e0200 */
[----:B0-----:R-:W-:-:S05]  /*27960*/  IMAD.WIDE.U32 R2, R59, 0x4, R2 ;  /* 0x000000043b027825 */ /* 0x001fca00078e0002 */
[----:B------:R-:W-:Y:S01]  /*27970*/  STG.E desc[UR36][R2.64], RZ ;  /* 0x000000ff02007986 */ /* 0x000fe2000c101924 */
[----:B------:R-:W-:Y:S05]  /*27980*/  EXIT ;  /* 0x000000000000794d */ /* 0x000fea0003800000 */
        .weak           $__internal_18_$__cuda_sm20_div_s64
        .type           $__internal_18_$__cuda_sm20_div_s64,@function
        .size           $__internal_18_$__cuda_sm20_div_s64,($__internal_19_$__cuda_sm20_rem_s64 - $__internal_18_$__cuda_sm20_div_s64)
$__internal_18_$__cuda_sm20_div_s64:
        /* <DEDUP_REMOVED lines=34> */
[----:B------:R-:W-:Y:S02]  /*27bb0*/  ISETP.GE.AND P1, PT, R5, RZ, PT ;  /* 0x000000ff0500720c */ /* 0x000fe40003f26270 */
[----:B------:R-:W-:-:S04]  /*27bc0*/  IADD3 R8, P2, RZ, -R6, RZ ;  /* 0x80000006ff087210 */ /* 0x000fc80007f5e0ff */
[----:B------:R-:W-:Y:S01]  /*27bd0*/  SEL R8, R8, R6, !P1 ;  /* 0x0000000608087207 */ /* 0x000fe20004800000 */
[----:B------:R-:W-:Y:S01]  /*27be0*/  IMAD.X R6, RZ, RZ, ~R5, P2 ;  /* 0x000000ffff067224 */ /* 0x000fe200010e0e05 */
[----:B------:R-:W-:Y:S02]  /*27bf0*/  IADD3 R7, P2, R36, R37, RZ ;  /* 0x0000002524077210 */ /* 0x000fe40007f5e0ff */
[----:B------:R-:W-:Y:S02]  /*27c00*/  MOV R37, RZ ;  /* 0x000000ff00257202 */ /* 0x000fe40000000f00 */
[----:B------:R-:W-:Y:S01]  /*27c10*/  SEL R6, R6, R5, !P1 ;  /* 0x0000000506067207 */ /* 0x000fe20004800000 */
[----:B------:R-:W-:Y:S01]  /*27c20*/  IMAD.HI.U32 R36, R7, R8, RZ ;  /* 0x0000000807247227 */ /* 0x000fe200078e00ff */
[----:B------:R-:W-:-:S03]  /*27c30*/  IADD3.X R9, RZ, RZ, R9, P2, P0 ;  /* 0x000000ffff097210 */ /* 0x000fc600017e0409 */
[----:B------:R-:W-:-:S04]  /*27c40*/  IMAD.WIDE.U32 R36, R7, R6, R36 ;  /* 0x0000000607247225 */ /* 0x000fc800078e0024 */
[C---:B------:R-:W-:Y:S02]  /*27c50*/  IMAD R7, R9.reuse, R6, RZ ;  /* 0x0000000609077224 */ /* 0x040fe400078e02ff */
[----:B------:R-:W-:-:S04]  /*27c60*/  IMAD.HI.U32 R36, P0, R9, R8, R36 ;  /* 0x0000000809247227 */ /* 0x000fc80007800024 */
[----:B------:R-:W-:Y:S01]  /*27c70*/  IMAD.HI.U32 R9, R9, R6, RZ ;  /* 0x0000000609097227 */ /* 0x000fe200078e00ff */
[----:B------:R-:W-:-:S03]  /*27c80*/  IADD3 R7, P1, R7, R36, RZ ;  /* 0x0000002407077210 */ /* 0x000fc60007f3e0ff */
[----:B------:R-:W-:Y:S02]  /*27c90*/  IMAD.X R9, RZ, RZ, R9, P0 ;  /* 0x000000ffff097224 */ /* 0x000fe400000e0609 */
[----:B------:R-:W-:-:S03]  /*27ca0*/  IMAD.WIDE.U32 R36, R7, R10, RZ ;  /* 0x0000000a07247225 */ /* 0x000fc600078e00ff */
[----:B------:R-:W-:Y:S02]  /*27cb0*/  IADD3.X R9, RZ, R9, RZ, P1, !PT ;  /* 0x00000009ff097210 */ /* 0x000fe40000ffe4ff */
[----:B------:R-:W-:Y:S01]  /*27cc0*/  IADD3 R8, P0, -R36, R8, RZ ;  /* 0x0000000824087210 */ /* 0x000fe20007f1e1ff */
[----:B------:R-:W-:-:S03]  /*27cd0*/  IMAD R36, R7, R11, R37 ;  /* 0x0000000b07247224 */ /* 0x000fc600078e0225 */
[-C--:B------:R-:W-:Y:S01]  /*27ce0*/  ISETP.GE.U32.AND P1, PT, R8, R10.reuse, PT ;  /* 0x0000000a0800720c */ /* 0x080fe20003f26070 */
[----:B------:R-:W-:-:S04]  /*27cf0*/  IMAD R36, R9, R10, R36 ;  /* 0x0000000a09247224 */ /* 0x000fc800078e0224 */
[----:B------:R-:W-:Y:S01]  /*27d00*/  IMAD.X R6, R6, 0x1, ~R36, P0 ;  /* 0x0000000106067824 */ /* 0x000fe200000e0e24 */
[----:B------:R-:W-:-:S04]  /*27d10*/  IADD3 R36, P2, R8, -R10, RZ ;  /* 0x8000000a08247210 */ /* 0x000fc80007f5e0ff */
[----:B------:R-:W-:-:S04]  /*27d20*/  ISETP.GE.U32.AND.EX P1, PT, R6, R11, PT, P1 ;  /* 0x0000000b0600720c */ /* 0x000fc80003f26110 */
[----:B------:R-:W-:-:S04]  /*27d30*/  SEL R8, R36, R8, P1 ;  /* 0x0000000824087207 */ /* 0x000fc80000800000 */
[----:B------:R-:W-:Y:S02]  /*27d40*/  ISETP.GE.U32.AND P0, PT, R8, R10, PT ;  /* 0x0000000a0800720c */ /* 0x000fe40003f06070 */
[----:B------:R-:W-:Y:S02]  /*27d50*/  IADD3.X R8, R6, ~R11, RZ, P2, !PT ;  /* 0x8000000b06087210 */ /* 0x000fe400017fe4ff */
[----:B------:R-:W-:Y:S02]  /*27d60*/  IADD3 R10, P2, R7, 0x1, RZ ;  /* 0x00000001070a7810 */ /* 0x000fe40007f5e0ff */
[----:B------:R-:W-:Y:S02]  /*27d70*/  SEL R8, R8, R6, P1 ;  /* 0x0000000608087207 */ /* 0x000fe40000800000 */
[----:B------:R-:W-:Y:S01]  /*27d80*/  SEL R7, R10, R7, P1 ;  /* 0x000000070a077207 */ /* 0x000fe20000800000 */
[----:B------:R-:W-:Y:S01]  /*27d90*/  IMAD.X R6, RZ, RZ, R9, P2 ;  /* 0x000000ffff067224 */ /* 0x000fe200010e0609 */
[----:B------:R-:W-:-:S04]  /*27da0*/  ISETP.GE.U32.AND.EX P0, PT, R8, R11, PT, P0 ;  /* 0x0000000b0800720c */ /* 0x000fc80003f06100 */
[----:B------:R-:W-:Y:S02]  /*27db0*/  SEL R6, R6, R9, P1 ;  /* 0x0000000906067207 */ /* 0x000fe40000800000 */
[----:B------:R-:W-:-:S04]  /*27dc0*/  IADD3 R8, P1, R7, 0x1, RZ ;  /* 0x0000000107087810 */ /* 0x000fc80007f3e0ff */
[-C--:B------:R-:W-:Y:S02]  /*27dd0*/  IADD3.X R9, RZ, R6.reuse, RZ, P1, !PT ;  /* 0x00000006ff097210 */ /* 0x080fe40000ffe4ff */
[----:B------:R-:W-:Y:S02]  /*27de0*/  SEL R7, R8, R7, P0 ;  /* 0x0000000708077207 */ /* 0x000fe40000000000 */
[----:B------:R-:W-:Y:S02]  /*27df0*/  SEL R6, R9, R6, P0 ;  /* 0x0000000609067207 */ /* 0x000fe40000000000 */
[----:B------:R-:W-:Y:S02]  /*27e00*/  LOP3.LUT R8, R3, R5, RZ, 0x3c, !PT ;  /* 0x0000000503087212 */ /* 0x000fe400078e3cff */
[----:B------:R-:W-:Y:S02]  /*27e10*/  IADD3 R9, P2, RZ, -R7, RZ ;  /* 0x80000007ff097210 */ /* 0x000fe40007f5e0ff */
[----:B------:R-:W-:-:S02]  /*27e20*/  ISETP.GE.AND P1, PT, R8, RZ, PT ;  /* 0x000000ff0800720c */ /* 0x000fc40003f26270 */
[----:B------:R-:W-:Y:S01]  /*27e30*/  ISETP.NE.U32.AND P0, PT, R4, RZ, PT ;  /* 0x000000ff0400720c */ /* 0x000fe20003f05070 */
[----:B------:R-:W-:Y:S01]  /*27e40*/  IMAD.X R8, RZ, RZ, ~R6, P2 ;  /* 0x000000ffff087224 */ /* 0x000fe200010e0e06 */
[----:B------:R-:W-:Y:S01]  /*27e50*/  SEL R4, R9, R7, !P1 ;  /* 0x0000000709047207 */ /* 0x000fe20004800000 */
[----:B------:R-:W-:Y:S01]  /*27e60*/  IMAD.MOV.U32 R7, RZ, RZ, 0x0 ;  /* 0x00000000ff077424 */ /* 0x000fe200078e00ff */
[----:B------:R-:W-:Y:S02]  /*27e70*/  ISETP.NE.AND.EX P0, PT, R3, RZ, PT, P0 ;  /* 0x000000ff0300720c */ /* 0x000fe40003f05300 */
[----:B------:R-:W-:Y:S02]  /*27e80*/  SEL R3, R8, R6, !P1 ;  /* 0x0000000608037207 */ /* 0x000fe40004800000 */
[----:B------:R-:W-:Y:S02]  /*27e90*/  MOV R6, R0 ;  /* 0x0000000000067202 */ /* 0x000fe40000000f00 */
[----:B------:R-:W-:-:S02]  /*27ea0*/  SEL R4, R4, 0xffffffff, P0 ;  /* 0xffffffff04047807 */ /* 0x000fc40000000000 */
[----:B------:R-:W-:Y:S01]  /*27eb0*/  SEL R3, R3, 0xffffffff, P0 ;  /* 0xffffffff03037807 */ /* 0x000fe20000000000 */
[----:B------:R-:W-:Y:S06]  /*27ec0*/  RET.REL.NODEC R6 `(_ZN2at6native29vectorized_elementwise_kernelILi2EZZZNS0_67_GLOBAL__N__bb565c37_34_ValidateCompressedIndicesKernel_cu_33a4b88b42_validate_compressed_sparse_indices_kernelILNS2_8CDimNameE1ENS2_18CUDAKernelLauncherENS2_14EmptyVecKernelENS2_8DummyVecELm0EEEvRKNS_6TensorESA_lllENKUlvE1_clEvENKUlvE_clEvEUliiiiiE_St5arrayIPcLm6EEEEviT0_T1_) ;  /* 0xfffffd80064c7950 */ /* 0x000fec0003c3ffff */
        .weak           $__internal_19_$__cuda_sm20_rem_s64
        .type           $__internal_19_$__cuda_sm20_rem_s64,@function
        .size           $__internal_19_$__cuda_sm20_rem_s64,(.L_x_32199 - $__internal_19_$__cuda_sm20_rem_s64)
$__internal_19_$__cuda_sm20_rem_s64:
        /* <DEDUP_REMOVED lines=34> */
[----:B------:R-:W-:Y:S01]  /*280f0*/  IMAD R37, R6, R7, RZ ;  /* 0x0000000706257224 */ /* 0x000fe200078e02ff */
[----:B------:R-:W-:Y:S01]  /*28100*/  IADD3.X R28, R28, R6, RZ, P2, !PT ;  /* 0x000000061c1c7210 */ /* 0x000fe200017fe4ff */
[----:B------:R-:W-:-:S04]  /*28110*/  IMAD.HI.U32 R9, P2, R6, R36, R8 ;  /* 0x0000002406097227 */ /* 0x000fc80007840008 */
[----:B------:R-:W-:Y:S01]  /*28120*/  IMAD.X R7, RZ, RZ, ~R10, P0 ;  /* 0x000000ffff077224 */ /* 0x000fe200000e0e0a */
[----:B------:R-:W-:-:S04]  /*28130*/  IADD3 R9, P0, R37, R9, RZ ;  /* 0x0000000925097210 */ /* 0x000fc80007f1e0ff */
[----:B------:R-:W-:Y:S01]  /*28140*/  SEL R10, R7, R10, !P1 ;  /* 0x0000000a070a7207 */ /* 0x000fe20004800000 */
[----:B------:R-:W-:Y:S01]  /*28150*/  HFMA2.MMA R7, -RZ, RZ, 0, 0 ;  /* 0x00000000ff077435 */ /* 0x000fe200000001ff */
[----:B------:R-:W-:Y:S01]  /*28160*/  IMAD.HI.U32 R6, R9, R11, RZ ;  /* 0x0000000b09067227 */ /* 0x000fe200078e00ff */
[----:B------:R-:W-:-:S06]  /*28170*/  IADD3.X R8, RZ, RZ, R28, P0, P2 ;  /* 0x000000ffff087210 */ /* 0x000fcc00007e441c */
        /* <DEDUP_REMOVED lines=26> */
[----:B------:R-:W-:Y:S02]  /*28320*/  IADD3.X R4, RZ, ~R6, RZ, P2, !PT ;  /* 0x80000006ff047210 */ /* 0x000fe400017fe4ff */
[----:B------:R-:W-:Y:S02]  /*28330*/  ISETP.NE.AND.EX P0, PT, R0, RZ, PT, P0 ;  /* 0x000000ff0000720c */ /* 0x000fe40003f05300 */
[----:B------:R-:W-:-:S02]  /*28340*/  SEL R3, R5, R7, !P1 ;  /* 0x0000000705037207 */ /* 0x000fc40004800000 */
[----:B------:R-:W-:Y:S01]  /*28350*/  SEL R0, R4, R6, !P1 ;  /* 0x0000000604007207 */ /* 0x000fe20004800000 */
[----:B------:R-:W-:Y:S01]  /*28360*/  IMAD.MOV.U32 R4, RZ, RZ, R14 ;  /* 0x000000ffff047224 */ /* 0x000fe200078e000e */
[----:B------:R-:W-:Y:S02]  /*28370*/  MOV R5, 0x0 ;  /* 0x0000000000057802 */ /* 0x000fe40000000f00 */
[----:B------:R-:W-:Y:S02]  /*28380*/  SEL R3, R3, 0xffffffff, P0 ;  /* 0xffffffff03037807 */ /* 0x000fe40000000000 */
[----:B------:R-:W-:Y:S01]  /*28390*/  SEL R0, R0, 0xffffffff, P0 ;  /* 0xffffffff00007807 */ /* 0x000fe20000000000 */
[----:B------:R-:W-:Y:S06]  /*283a0*/  RET.REL.NODEC R4 `(_ZN2at6native29vectorized_elementwise_kernelILi2EZZZNS0_67_GLOBAL__N__bb565c37_34_ValidateCompressedIndicesKernel_cu_33a4b88b42_validate_compressed_sparse_indices_kernelILNS2_8CDimNameE1ENS2_18CUDAKernelLauncherENS2_14EmptyVecKernelENS2_8DummyVecELm0EEEvRKNS_6TensorESA_lllENKUlvE1_clEvENKUlvE_clEvEUliiiiiE_St5arrayIPcLm6EEEEviT0_T1_) ;  /* 0xfffffd7c04147950 */ /* 0x000fec0003c3ffff */
.L_x_6985:
        /* <DEDUP_REMOVED lines=13> */
.L_x_32199:


//--------------------- .text._ZN2at6native29vectorized_elementwise_kernelILi4EZZZNS0_67_GLOBAL__N__bb565c37_34_ValidateCompressedIndicesKernel_cu_33a4b88b42_validate_compressed_sparse_indices_kernelILNS2_8CDimNameE1ENS2_18CUDAKernelLauncherENS2_14EmptyVecKernelENS2_8DummyVecELm0EEEvRKNS_6TensorESA_lllENKUlvE1_clEvENKUlvE_clEvEUliiiiiE_St5arrayIPcLm6EEEEviT0_T1_ --------------------------
	.section	.text._ZN2at6native29vectorized_elementwise_kernelILi4EZZZNS0_67_GLOBAL__N__bb565c37_34_ValidateCompressedIndicesKernel_cu_33a4b88b42_validate_compressed_sparse_indices_kernelILNS2_8CDimNameE1ENS2_18CUDAKernelLauncherENS2_14EmptyVecKernelENS2_8DummyVecELm0EEEvRKNS_6TensorESA_lllENKUlvE1_clEvENKUlvE_clEvEUliiiiiE_St5arrayIPcLm6EEEEviT0_T1_,"ax",@progbits
	.align	128
        .global         _ZN2at6native29vectorized_elementwise_kernelILi4EZZZNS0_67_GLOBAL__N__bb565c37_34_ValidateCompressedIndicesKernel_cu_33a4b88b42_validate_compressed_sparse_indices_kernelILNS2_8CDimNameE1ENS2_18CUDAKernelLauncherENS2_14EmptyVecKernelENS2_8DummyVecELm0EEEvRKNS_6TensorESA_lllENKUlvE1_clEvENKUlvE_clEvEUliiiiiE_St5arrayIPcLm6EEEEviT0_T1_
        .type           _ZN2at6native29vectorized_elementwise_kernelILi4EZZZNS0_67_GLOBAL__N__bb565c37_34_ValidateCompressedIndicesKernel_cu_33a4b88b42_validate_compressed_sparse_indices_kernelILNS2_8CDimNameE1ENS2_18CUDAKernelLauncherENS2_14EmptyVecKernelENS2_8DummyVecELm0EEEvRKNS_6TensorESA_lllENKUlvE1_clEvENKUlvE_clEvEUliiiiiE_St5arrayIPcLm6EEEEviT0_T1_,@function
        .size           _ZN2at6native29vectorized_elementwise_kernelILi4EZZZNS0_67_GLOBAL__N__bb565c37_34_ValidateCompressedIndicesKernel_cu_33a4b88b42_validate_compressed_sparse_indices_kernelILNS2_8CDimNameE1ENS2_18CUDAKernelLauncherENS2_14EmptyVecKernelENS2_8DummyVecELm0EEEvRKNS_6TensorESA_lllENKUlvE1_clEvENKUlvE_clEvEUliiiiiE_St5arrayIPcLm6EEEEviT0_T1_,(.L_x_32201 - _ZN2at6native29vectorized_elementwise_kernelILi4EZZZNS0_67_GLOBAL__N__bb565c37_34_ValidateCompressedIndicesKernel_cu_33a4b88b42_validate_compressed_sparse_indices_kernelILNS2_8CDimNameE1ENS2_18CUDAKernelLauncherENS2_14EmptyVecKernelENS2_8DummyVecELm0EEEvRKNS_6TensorESA_lllENKUlvE1_clEvENKUlvE_clEvEUliiiiiE_St5arrayIPcLm6EEEEviT0_T1_)
        .other          _ZN2at6native29vectorized_elementwise_kernelILi4EZZZNS0_67_GLOBAL__N__bb565c37_34_ValidateCompressedIndicesKernel_cu_33a4b88b42_validate_compressed_sparse_indices_kernelILNS2_8CDimNameE1ENS2_18CUDAKernelLauncherENS2_14EmptyVecKernelENS2_8DummyVecELm0EEEvRKNS_6TensorESA_lllENKUlvE1_clEvENKUlvE_clEvEUliiiiiE_St5arrayIPcLm6EEEEviT0_T1_,@"STO_CUDA_ENTRY STV_DEFAULT"
_ZN2at6native29vectorized_elementwise_kernelILi4EZZZNS0_67_GLOBAL__N__bb565c37_34_ValidateCompressedIndicesKernel_cu_33a4b88b42_validate_compressed_sparse_indices_kernelILNS2_8CDimNameE1ENS2_18CUDAKernelLauncherENS2_14EmptyVecKernelENS2_8DummyVecELm0EEEvRKNS_6TensorESA_lllENKUlvE1_clEvENKUlvE_clEvEUliiiiiE_St5arrayIPcLm6EEEEviT0_T1_:
.text._ZN2at6native29vectorized_elementwise_kernelILi4EZZZNS0_67_GLOBAL__N__bb565c37_34_ValidateCompressedIndicesKernel_cu_33a4b88b42_validate_compressed_sparse_indices_kernelILNS2_8CDimNameE1ENS2_18CUDAKernelLauncherENS2_14EmptyVecKernelENS2_8DummyVecELm0EEEvRKNS_6TensorESA_lllENKUlvE1_clEvENKUlvE_clEvEUliiiiiE_St5arrayIPcLm6EEEEviT0_T1_:
        /* <DEDUP_REMOVED lines=18> */
[----:B0-----:R-:W-:-:S07]  /*0120*/  IMAD.WIDE.U32 R2, R13, 0x10, R2 ;  /* 0x000000100d027825 */ /* 0x001fce00078e0002 */
[----:B------:R-:W0:Y:S01]  /*0130*/  LDC.64 R10, c[0x0][0x280] ;  /* 0x0000a000ff0a7b82 */ /* 0x000e220000000a00 */
[C---:B--2---:R-:W-:Y:S01]  /*0140*/  IMAD.WIDE R6, R61.reuse, 0x4, R6 ;  /* 0x000000043d067825 */ /* 0x044fe200078e0206 */
[----:B------:R-:W2:Y:S03]  /*0150*/  LDG.E.128 R56, desc[UR36][R2.64] ;  /* 0x0000002402387981 */ /* 0x000ea6000c1e1d00 */
[----:B---3--:R-:W-:Y:S01]  /*0160*/  IMAD.WIDE R8, R61, 0x4, R8 ;  /* 0x000000043d087825 */ /* 0x008fe200078e0208 */
[----:B------:R-:W-:Y:S01]  /*0170*/  ISETP.LT.U32.AND P1, PT, RZ, UR4, PT ;  /* 0x00000004ff007c0c */ /* 0x000fe2000bf21070 */
[----:B------:R0:W5:Y:S01]  /*0180*/  LDG.E.128 R68, desc[UR36][R2.64+0x800] ;  /* 0x0008002402447981 */ /* 0x000162000c1e1d00 */
[----:B------:R-:W-:Y:S01]  /*0190*/  MOV R0, UR5 ;  /* 0x0000000500007c02 */ /* 0x000fe20008000f00 */
[----:B------:R-:W-:Y:S01]  /*01a0*/  IMAD.WIDE.U32 R6, R13, 0x10, R6 ;  /* 0x000000100d067825 */ /* 0x000fe200078e0006 */
[----:B------:R-:W-:Y:S01]  /*01b0*/  ISETP.GT.AND P2, PT, R50, -0x1, PT ;  /* 0xffffffff3200780c */ /* 0x000fe20003f44270 */
[----:B------:R-:W-:-:S02]  /*01c0*/  ULDC UR4, c[0x0][0x218] ;  /* 0x0000860000047ab9 */ /* 0x000fc40000000800 */
[----:B------:R-:W-:Y:S01]  /*01d0*/  IMAD.WIDE.U32 R8, R13, 0x10, R8 ;  /* 0x000000100d087825 */ /* 0x000fe200078e0008 */
[----:B------:R-:W5:Y:S01]  /*01e0*/  LDG.E.128 R28, desc[UR36][R6.64] ;  /* 0x00000024061c7981 */ /* 0x000f62000c1e1d00 */
[----:B------:R-:W-:Y:S02]  /*01f0*/  ISETP.NE.U32.AND P0, PT, RZ, UR6, PT ;  /* 0x00000006ff007c0c */ /* 0x000fe4000bf05070 */
[----:B-1----:R-:W-:Y:S01]  /*0200*/  IMAD.WIDE R4, R61, 0x4, R4 ;  /* 0x000000043d047825 */ /* 0x002fe200078e0204 */
[----:B------:R-:W5:Y:S04]  /*0210*/  LDG.E.128 R24, desc[UR36][R6.64+0x800] ;  /* 0x0008002406187981 */ /* 0x000f68000c1e1d00 */
[----:B------:R-:W5:Y:S04]  /*0220*/  LDG.E.128 R16, desc[UR36][R8.64] ;  /* 0x0000002408107981 */ /* 0x000f68000c1e1d00 */
[----:B------:R-:W5:Y:S01]  /*0230*/  LDG.E.128 R44, desc[UR36][R8.64+0x800] ;  /* 0x00080024082c7981 */ /* 0x000f62000c1e1d00 */
[----:B------:R-:W-:Y:S01]  /*0240*/  ISETP.GT.AND.EX P1, PT, R0, RZ, PT, P1 ;  /* 0x000000ff0000720c */ /* 0x000fe20003f24310 */
[----:B------:R-:W-:Y:S01]  /*0250*/  IMAD.WIDE.U32 R4, R13, 0x10, R4 ;  /* 0x000000100d047825 */ /* 0x000fe200078e0004 */
[----:B------:R-:W-:-:S03]  /*0260*/  ISETP.NE.AND.EX P0, PT, RZ, UR7, PT, P0 ;  /* 0x00000007ff007c0c */ /* 0x000fc6000bf05300 */
[----:B0-----:R-:W-:Y:S01]  /*0270*/  IMAD.WIDE R2, R61, 0x4, R10 ;  /* 0x000000043d027825 */ /* 0x001fe200078e020a */
[----:B------:R-:W-:Y:S01]  /*0280*/  BSSY B6, `(.L_x_6987) ;  /* 0x00012f3000067945 */ /* 0x000fe20003800000 */
[----:B------:R-:W5:Y:S04]  /*0290*/  LDG.E.128 R52, desc[UR36][R4.64] ;  /* 0x0000002404347981 */ /* 0x000f68000c1e1d00 */
[----:B------:R0:W5:Y:S02]  /*02a0*/  LDG.E.128 R64, desc[UR36][R4.64+0x800] ;  /* 0x0008002404407981 */ /* 0x000164000c1e1d00 */
[----:B0-----:R-:W-:-:S04]  /*02b0*/  IMAD.WIDE.U32 R4, R13, 0x10, R2 ;  /* 0x000000100d047825 */ /* 0x001fc800078e0002 */
        /* <DEDUP_REMOVED lines=22> */
.L_x_6990:
[----:B------:R-:W-:Y:S05]  /*0420*/  BSYNC B7 ;  /* 0x0000000000077941 */ /* 0x000fea0003800000 */
.L_x_6989:
        /* <DEDUP_REMOVED lines=24> */
.L_x_6992:
[----:B------:R-:W-:Y:S05]  /*05b0*/  BSYNC B7 ;  /* 0x0000000000077941 */ /* 0x000fea0003800000 */
.L_x_6991:
        /* <DEDUP_REMOVED lines=26> */
.L_x_6994:
[----:B------:R-:W-:Y:S05]  /*0760*/  BSYNC B7 ;  /* 0x0000000000077941 */ /* 0x000fea0003800000 */
.L_x_6993:
        /* <DEDUP_REMOVED lines=16> */
.L_x_6999:
        /* <DEDUP_REMOVED lines=23> */
.L_x_6998:
[----:B------:R-:W-:Y:S05]  /*09e0*/  BSYNC B8 ;  /* 0x0000000000087941 */ /* 0x000fea0003800000 */
.L_x_6997:
[----:B------:R-:W-:-:S05]  /*09f0*/  IADD3 R32, P0, R32, 0x4, RZ ;  /* 0x0000000420207810 */ /* 0x000fca0007f1e0ff */
[----:B------:R-:W-:Y:S01]  /*0a00*/  IMAD.X R33, RZ, RZ, R33, P0 ;  /* 0x000000ffff217224 */ /* 0x000fe200000e0621 */
[----:B------:R-:W-:-:S04]  /*0a10*/  ISETP.GE.U32.AND P0, PT, R32, R23, PT ;  /* 0x000000172000720c */ /* 0x000fc80003f06070 */
[----:B------:R-:W-:-:S13]  /*0a20*/  ISETP.GE.U32.AND.EX P0, PT, R33, R16, PT, P0 ;  /* 0x000000102100720c */ /* 0x000fda0003f06100 */
[----:B------:R-:W-:Y:S05]  /*0a30*/  @!P0 BRA `(.L_x_6999) ;  /* 0xfffffffc008c8947 */ /* 0x000fea000383ffff */
.L_x_6996:
[----:B------:R-:W-:Y:S05]  /*0a40*/  BSYNC B7 ;  /* 0x0000000000077941 */ /* 0x000fea0003800000 */
.L_x_6995:
        /* <DEDUP_REMOVED lines=24> */
.L_x_7001:
[----:B------:R-:W-:Y:S05]  /*0bd0*/  BSYNC B7 ;  /* 0x0000000000077941 */ /* 0x000fea0003800000 */
.L_x_7000:
        /* <DEDUP_REMOVED lines=21> */
.L_x_7003:
[----:B------:R-:W-:Y:S05]  /*0d30*/  BSYNC B7 ;  /* 0x0000000000077941 */ /* 0x000fea0003800000 */
.L_x_7002:
        /* <DEDUP_REMOVED lines=26> */
.L_x_7005:
[----:B------:R-:W-:Y:S05]  /*0ee0*/  BSYNC B7 ;  /* 0x0000000000077941 */ /* 0x000fea0003800000 */
.L_x_7004:
        /* <DEDUP_REMOVED lines=16> */
.L_x_7010:
        /* <DEDUP_REMOVED lines=24> */
.L_x_7009:
[----:B------:R-:W-:Y:S05]  /*1170*/  BSYNC B8 ;  /* 0x0000000000087941 */ /* 0x000fea0003800000 */
.L_x_7008:
[----:B------:R-:W-:-:S04]  /*1180*/  IADD3 R28, P0, R28, 0x4, RZ ;  /* 0x000000041c1c7810 */ /* 0x000fc80007f1e0ff */
[----:B------:R-:W-:Y:S02]  /*1190*/  IADD3.X R29, RZ, R29, RZ, P0, !PT ;  /* 0x0000001dff1d7210 */ /* 0x000fe400007fe4ff */
[----:B------:R-:W-:-:S04]  /*11a0*/  ISETP.GE.U32.AND P0, PT, R28, R23, PT ;  /* 0x000000171c00720c */ /* 0x000fc80003f06070 */
[----:B------:R-:W-:-:S13]  /*11b0*/  ISETP.GE.U32.AND.EX P0, PT, R29, R32, PT, P0 ;  /* 0x000000201d00720c */ /* 0x000fda0003f06100 */
[----:B------:R-:W-:Y:S05]  /*11c0*/  @!P0 BRA `(.L_x_7010) ;  /* 0xfffffffc00888947 */ /* 0x000fea000383ffff */
.L_x_7007:
[----:B------:R-:W-:Y:S05]  /*11d0*/  BSYNC B7 ;  /* 0x0000000000077941 */ /* 0x000fea0003800000 */
.L_x_7006:
        /* <DEDUP_REMOVED lines=21> */
.L_x_7012:
[----:B------:R-:W-:Y:S05]  /*1330*/  BSYNC B7 ;  /* 0x0000000000077941 */ /* 0x000fea0003800000 */
.L_x_7011:
        /* <DEDUP_REMOVED lines=21> */
.L_x_7014:
[----:B------:R-:W-:Y:S05]  /*1490*/  BSYNC B7 ;  /* 0x0000000000077941 */ /* 0x000fea0003800000 */
.L_x_7013:
        /* <DEDUP_REMOVED lines=26> */
.L_x_7016:
[----:B------:R-:W-:Y:S05]  /*1640*/  BSYNC B7 ;  /* 0x0000000000077941 */ /* 0x000fea0003800000 */
.L_x_7015:
        /* <DEDUP_REMOVED lines=16> */
.L_x_7021:
        /* <DEDUP_REMOVED lines=24> */
.L_x_7020:
[----:B------:R-:W-:Y:S05]  /*18d0*/  BSYNC B8 ;  /* 0x0000000000087941 */ /* 0x000fea0003800000 */
.L_x_7019:
[----:B------:R-:W-:-:S05]  /*18e0*/  IADD3 R28, P0, R28, 0x4, RZ ;  /* 0x000000041c1c7810 */ /* 0x000fca0007f1e0ff */
[----:B------:R-:W-:Y:S01]  /*18f0*/  IMAD.X R29, RZ, RZ, R29, P0 ;  /* 0x000000ffff1d7224 */ /* 0x000fe200000e061d */
[----:B------:R-:W-:-:S04]  /*1900*/  ISETP.GE.U32.AND P0, PT, R28, R17, PT ;  /* 0x000000111c00720c */ /* 0x000fc80003f06070 */
[----:B------:R-:W-:-:S13]  /*1910*/  ISETP.GE.U32.AND.EX P0, PT, R29, R18, PT, P0 ;  /* 0x000000121d00720c */ /* 0x000fda0003f06100 */
[----:B------:R-:W-:Y:S05]  /*1920*/  @!P0 BRA `(.L_x_7021) ;  /* 0xfffffffc00888947 */ /* 0x000fea000383ffff */
.L_x_7018:
[----:B------:R-:W-:Y:S05]  /*1930*/  BSYNC B7 ;  /* 0x0000000000077941 */ /* 0x000fea0003800000 */
.L_x_7017:
        /* <DEDUP_REMOVED lines=21> */
.L_x_7023:
[----:B------:R-:W-:Y:S05]  /*1a90*/  BSYNC B7 ;  /* 0x0000000000077941 */ /* 0x000fea0003800000 */
.L_x_7022:
        /* <DEDUP_REMOVED lines=21> */
.L_x_7025:
[----:B------:R-:W-:Y:S05]  /*1bf0*/  BSYNC B7 ;  /* 0x0000000000077941 */ /* 0x000fea0003800000 */
.L_x_7024:
        /* <DEDUP_REMOVED lines=26> */
.L_x_7027:
[----:B------:R-:W-:Y:S05]  /*1da0*/  BSYNC B7 ;  /* 0x0000000000077941 */ /* 0x000fea0003800000 */
.L_x_7026:
        /* <DEDUP_REMOVED lines=16> */
.L_x_7032:
        /* <DEDUP_REMOVED lines=24> */
.L_x_7031:
[----:B------:R-:W-:Y:S05]  /*2030*/  BSYNC B8 ;  /* 0x0000000000087941 */ /* 0x000fea0003800000 */
.L_x_7030:
[----:B------:R-:W-:-:S05]  /*2040*/  IADD3 R18, P0, R18, 0x4, RZ ;  /* 0x0000000412127810 */ /* 0x000fca0007f1e0ff */
[----:B------:R-:W-:Y:S01]  /*2050*/  IMAD.X R19, RZ, RZ, R19, P0 ;  /* 0x000000ffff137224 */ /* 0x000fe200000e0613 */
[----:B------:R-:W-:-:S04]  /*2060*/  ISETP.GE.U32.AND P0, PT, R18, R17, PT ;  /* 0x000000111200720c */ /* 0x000fc80003f06070 */
[----:B------:R-:W-:-:S13]  /*2070*/  ISETP.GE.U32.AND.EX P0, PT, R19, R28, PT, P0 ;  /* 0x0000001c1300720c */ /* 0x000fda0003f06100 */
[----:B------:R-:W-:Y:S05]  /*2080*/  @!P0 BRA `(.L_x_7032) ;  /* 0xfffffffc00888947 */ /* 0x000fea000383ffff */
.L_x_7029:
[----:B------:R-:W-:Y:S05]  /*2090*/  BSYNC B7 ;  /* 0x0000000000077941 */ /* 0x000fea0003800000 */
.L_x_7028:
        /* <DEDUP_REMOVED lines=21> */
.L_x_7034:
[----:B------:R-:W-:Y:S05]  /*21f0*/  BSYNC B7 ;  /* 0x0000000000077941 */ /* 0x000fea0003800000 */
.L_x_7033:
        /* <DEDUP_REMOVED lines=21> */
.L_x_7036:
[----:B------:R-:W-:Y:S05]  /*2350*/  BSYNC B7 ;  /* 0x0000000000077941 */ /* 0x000fea0003800000 */
.L_x_7035:
        /* <DEDUP_REMOVED lines=26> */
.L_x_7038:
[----:B------:R-:W-:Y:S05]  /*2500*/  BSYNC B7 ;  /* 0x0000000000077941 */ /* 0x000fea0003800000 */
.L_x_7037:
        /* <DEDUP_REMOVED lines=16> */
.L_x_7043:
        /* <DEDUP_REMOVED lines=24> */
.L_x_7042:
[----:B------:R-:W-:Y:S05]  /*2790*/  BSYNC B8 ;  /* 0x0000000000087941 */ /* 0x000fea0003800000 */
.L_x_7041:
[----:B------:R-:W-:-:S04]  /*27a0*/  IADD3 R18, P0, R18, 0x4, RZ ;  /* 0x0000000412127810 */ /* 0x000fc80007f1e0ff */
[----:B------:R-:W-:Y:S02]  /*27b0*/  IADD3.X R19, RZ, R19, RZ, P0, !PT ;  /* 0x00000013ff137210 */ /* 0x000fe400007fe4ff */
[----:B------:R-:W-:-:S04]  /*27c0*/  ISETP.GE.U32.AND P0, PT, R18, R17, PT ;  /* 0x000000111200720c */ /* 0x000fc80003f06070 */
[----:B------:R-:W-:-:S13]  /*27d0*/  ISETP.GE.U32.AND.EX P0, PT, R19, R44, PT, P0 ;  /* 0x0000002c1300720c */ /* 0x000fda0003f06100 */
[----:B------:R-:W-:Y:S05]  /*27e0*/  @!P0 BRA `(.L_x_7043) ;  /* 0xfffffffc00888947 */ /* 0x000fea000383ffff */
.L_x_7040:
[----:B------:R-:W-:Y:S05]  /*27f0*/  BSYNC B7 ;  /* 0x0000000000077941 */ /* 0x000fea0003800000 */
.L_x_7039:
        /* <DEDUP_REMOVED lines=21> */
.L_x_7045:
[----:B------:R-:W-:Y:S05]  /*2950*/  BSYNC B7 ;  /* 0x0000000000077941 */ /* 0x000fea0003800000 */
.L_x_7044:
        /* <DEDUP_REMOVED lines=21> */
.L_x_7047:
[----:B------:R-:W-:Y:S05]  /*2ab0*/  BSYNC B7 ;  /* 0x0000000000077941 */ /* 0x000fea0003800000 */
.L_x_7046:
        /* <DEDUP_REMOVED lines=26> */
.L_x_7049:
[----:B------:R-:W-:Y:S05]  /*2c60*/  BSYNC B7 ;  /* 0x0000000000077941 */ /* 0x000fea0003800000 */
.L_x_7048:
        /* <DEDUP_REMOVED lines=16> */
.L_x_7054:
        /* <DEDUP_REMOVED lines=24> */
.L_x_7053:
[----:B------:R-:W-:Y:S05]  /*2ef0*/  BSYNC B8 ;  /* 0x0000000000087941 */ /* 0x000fea0003800000 */
.L_x_7052:
[----:B------:R-:W-:-:S05]  /*2f00*/  IADD3 R18, P0, R18, 0x4, RZ ;  /* 0x0000000412127810 */ /* 0x000fca0007f1e0ff */
[----:B------:R-:W-:Y:S01]  /*2f10*/  IMAD.X R19, RZ, RZ, R19, P0 ;  /* 0x000000ffff137224 */ /* 0x000fe200000e0613 */
[----:B------:R-:W-:-:S04]  /*2f20*/  ISETP.GE.U32.AND P0, PT, R18, R17, PT ;  /* 0x000000111200720c */ /* 0x000fc80003f06070 */
[----:B------:R-:W-:-:S13]  /*2f30*/  ISETP.GE.U32.AND.EX P0, PT, R19, R24, PT, P0 ;  /* 0x000000181300720c */ /* 0x000fda0003f06100 */
[----:B------:R-:W-:Y:S05]  /*2f40*/  @!P0 BRA `(.L_x_7054) ;  /* 0xfffffffc00888947 */ /* 0x000fea000383ffff */
.L_x_7051:
[----:B------:R-:W-:Y:S05]  /*2f50*/  BSYNC B7 ;  /* 0x0000000000077941 */ /* 0x000fea0003800000 */
.L_x_7050:
        /* <DEDUP_REMOVED lines=21> */
.L_x_7056:
[----:B------:R-:W-:Y:S05]  /*30b0*/  BSYNC B7 ;  /* 0x0000000000077941 */ /* 0x000fea0003800000 */
.L_x_7055:
        /* <DEDUP_REMOVED lines=21> */
.L_x_7058:
[----:B------:R-:W-:Y:S05]  /*3210*/  BSYNC B7 ;  /* 0x0000000000077941 */ /* 0x000fea0003800000 */
.L_x_7057:
        /* <DEDUP_REMOVED lines=26> */
.L_x_7060:
[----:B------:R-:W-:Y:S05]  /*33c0*/  BSYNC B7 ;  /* 0x0000000000077941 */ /* 0x000fea0003800000 */
.L_x_7059:
        /* <DEDUP_REMOVED lines=16> */
.L_x_7065:
        /* <DEDUP_REMOVED lines=24> */
.L_x_7064:
[----:B------:R-:W-:Y:S05]  /*3650*/  BSYNC B8 ;  /* 0x0000000000087941 */ /* 0x000fea0003800000 */
.L_x_7063:
[----:B------:R-:W-:-:S05]  /*3660*/  IADD3 R18, P0, R18, 0x4, RZ ;  /* 0x0000000412127810 */ /* 0x000fca0007f1e0ff */
[----:B------:R-:W-:Y:S01]  /*3670*/  IMAD.X R19, RZ, RZ, R19, P0 ;  /* 0x000000ffff137224 */ /* 0x000fe200000e0613 */
[----:B------:R-:W-:-:S04]  /*3680*/  ISETP.GE.U32.AND P0, PT, R18, R17, PT ;  /* 0x000000111200720c */ /* 0x000fc80003f06070 */
[----:B------:R-:W-:-:S13]  /*3690*/  ISETP.GE.U32.AND.EX P0, PT, R19, R46, PT, P0 ;  /* 0x0000002e1300720c */ /* 0x000fda0003f06100 */
[----:B------:R-:W-:Y:S05]  /*36a0*/  @!P0 BRA `(.L_x_7065) ;  /* 0xfffffffc00888947 */ /* 0x000fea000383ffff */
.L_x_7062:
[----:B------:R-:W-:Y:S05]  /*36b0*/  BSYNC B7 ;  /* 0x0000000000077941 */ /* 0x000fea0003800000 */
.L_x_7061:
        /* <DEDUP_REMOVED lines=21> */
.L_x_7067:
[----:B------:R-:W-:Y:S05]  /*3810*/  BSYNC B7 ;  /* 0x0000000000077941 */ /* 0x000fea0003800000 */
.L_x_7066:
        /* <DEDUP_REMOVED lines=21> */
.L_x_7069:
[----:B------:R-:W-:Y:S05]  /*3970*/  BSYNC B7 ;  /* 0x0000000000077941 */ /* 0x000fea0003800000 */
.L_x_7068:
        /* <DEDUP_REMOVED lines=26> */
.L_x_7071:
[----:B------:R-:W-:Y:S05]  /*3b20*/  BSYNC B7 ;  /* 0x0000000000077941 */ /* 0x000fea0003800000 */
.L_x_7070:
        /* <DEDUP_REMOVED lines=13> */
.L_x_7076:
        /* <DEDUP_REMOVED lines=24> */
.L_x_7075:
[----:B------:R-:W-:Y:S05]  /*3d80*/  BSYNC B8 ;  /* 0x0000000000087941 */ /* 0x000fea0003800000 */
.L_x_7074:
[----:B------:R-:W-:-:S05]  /*3d90*/  IADD3 R18, P0, R18, 0x4, RZ ;  /* 0x0000000412127810 */ /* 0x000fca0007f1e0ff */
[----:B------:R-:W-:Y:S01]  /*3da0*/  IMAD.X R19, RZ, RZ, R19, P0 ;  /* 0x000000ffff137224 */ /* 0x000fe200000e0613 */
[----:B------:R-:W-:-:S04]  /*3db0*/  ISETP.GE.U32.AND P0, PT, R18, R16, PT ;  /* 0x000000101200720c */ /* 0x000fc80003f06070 */
[----:B------:R-:W-:-:S13]  /*3dc0*/  ISETP.GE.U32.AND.EX P0, PT, R19, R17, PT, P0 ;  /* 0x000000111300720c */ /* 0x000fda0003f06100 */
[----:B------:R-:W-:Y:S05]  /*3dd0*/  @!P0 BRA `(.L_x_7076) ;  /* 0xfffffffc00888947 */ /* 0x000fea000383ffff */
.L_x_7073:
[----:B------:R-:W-:Y:S05]  /*3de0*/  BSYNC B7 ;  /* 0x0000000000077941 */ /* 0x000fea0003800000 */
.L_x_7072:
[----:B------:R-:W-:Y:S05]  /*3df0*/  BRA `(.L_x_7077) ;  /* 0x000000f000ec7947 */ /* 0x000fea0003800000 */
.L_x_6988:
[----:B------:R0:W5:Y:S01]  /*3e00*/  LDG.E.128 R48, desc[UR36][R4.64] ;  /* 0x0000002404307981 */ /* 0x000162000c1e1d00 */
[----:B------:R-:W-:-:S03]  /*3e10*/  ULDC.64 UR38, c[0x0][0x240] ;  /* 0x0000900000267ab9 */ /* 0x000fc60000000a00 */
[----:B------:R0:W5:Y:S01]  /*3e20*/  LDG.E.128 R60, desc[UR36][R4.64+0x800] ;  /* 0x00080024043c7981 */ /* 0x000162000c1e1d00 */
        /* <DEDUP_REMOVED lines=18> */
.L_x_7079:
[----:B------:R-:W-:Y:S05]  /*3f50*/  BSYNC B7 ;  /* 0x0000000000077941 */ /* 0x000fea0003800000 */
.L_x_7078:
        /* <DEDUP_REMOVED lines=24> */
.L_x_7081:
[----:B------:R-:W-:Y:S05]  /*40e0*/  BSYNC B7 ;  /* 0x0000000000077941 */ /* 0x000fea0003800000 */
.L_x_7080:
        /* <DEDUP_REMOVED lines=26> */
.L_x_7083:
[----:B------:R-:W-:Y:S05]  /*4290*/  BSYNC B7 ;  /* 0x0000000000077941 */ /* 0x000fea0003800000 */
.L_x_7082:
        /* <DEDUP_REMOVED lines=19> */
.L_x_7097:
        /* <DEDUP_REMOVED lines=11> */
[----:B------:R-:W-:Y:S05]  /*4480*/  CALL.REL.NOINC `($__internal_20_$__cuda_sm20_div_s64) ;  /* 0x0000023000cc7944 */ /* 0x000fea0003c00000 */
[----:B------:R-:W-:Y:S01]  /*4490*/  MOV R32, R4 ;  /* 0x0000000400207202 */ /* 0x000fe20000000f00 */
[----:B------:R-:W-:Y:S01]  /*44a0*/  IMAD.MOV.U32 R33, RZ, RZ, R3 ;  /* 0x000000ffff217224 */ /* 0x000fe200078e0003 */
[----:B------:R-:W-:Y:S06]  /*44b0*/  BRA `(.L_x_7087) ;  /* 0x00000000004c7947 */ /* 0x000fec0003800000 */
.L_x_7086:
        /* <DEDUP_REMOVED lines=19> */
.L_x_7087:
[----:B------:R-:W-:Y:S05]  /*45f0*/  BSYNC B1 ;  /* 0x0000000000017941 */ /* 0x000fea0003800000 */
.L_x_7085:
        /* <DEDUP_REMOVED lines=27> */
[----:B------:R-:W-:Y:S05]  /*47b0*/  CALL.REL.NOINC `($__internal_20_$__cuda_sm20_div_s64) ;  /* 0x0000023000007944 */ /* 0x000fea0003c00000 */
[----:B------:R-:W-:Y:S01]  /*47c0*/  IMAD.MOV.U32 R20, RZ, RZ, R4 ;  /* 0x000000ffff147224 */ /* 0x000fe200078e0004 */
[----:B------:R-:W-:Y:S01]  /*47d0*/  MOV R21, R3 ;  /* 0x0000000300157202 */ /* 0x000fe20000000f00 */
[----:B------:R-:W-:Y:S06]  /*47e0*/  BRA `(.L_x_7090) ;  /* 0x00000000004c7947 */ /* 0x000fec0003800000 */
.L_x_7089:
        /* <DEDUP_REMOVED lines=19> */
.L_x_7090:
[----:B------:R-:W-:Y:S05]  /*4920*/  BSYNC B1 ;  /* 0x0000000000017941 */ /* 0x000fea0003800000 */
.L_x_7088:
        /* <DEDUP_REMOVED lines=29> */
.L_x_7092:
        /* <DEDUP_REMOVED lines=19> */
.L_x_7093:
[----:B------:R-:W-:Y:S05]  /*4c30*/  BSYNC B1 ;  /* 0x0000000000017941 */ /* 0x000fea0003800000 */
.L_x_7091:
        /* <DEDUP_REMOVED lines=29> */
.L_x_7095:
        /* <DEDUP_REMOVED lines=19> */
.L_x_7096:
[----:B------:R-:W-:Y:S05]  /*4f40*/  BSYNC B1 ;  /* 0x0000000000017941 */ /* 0x000fea0003800000 */
.L_x_7094:
        /* <DEDUP_REMOVED lines=21> */
.L_x_7084:
        /* <DEDUP_REMOVED lines=14> */
[----:B------:R-:W-:Y:S05]  /*5180*/  CALL.REL.NOINC `($__internal_20_$__cuda_sm20_div_s64) ;  /* 0x00000224008c7944 */ /* 0x000fea0003c00000 */
[----:B------:R-:W-:Y:S02]  /*5190*/  IMAD.MOV.U32 R12, RZ, RZ, R4 ;  /* 0x000000ffff0c7224 */ /* 0x000fe400078e0004 */
[----:B------:R-:W-:Y:S01]  /*51a0*/  IMAD.MOV.U32 R13, RZ, RZ, R3 ;  /* 0x000000ffff0d7224 */ /* 0x000fe200078e0003 */
[----:B------:R-:W-:Y:S06]  /*51b0*/  BRA `(.L_x_7101) ;  /* 0x00000000004c7947 */ /* 0x000fec0003800000 */
.L_x_7100:
        /* <DEDUP_REMOVED lines=19> */
.L_x_7101:
[----:B------:R-:W-:Y:S05]  /*52f0*/  BSYNC B0 ;  /* 0x0000000000007941 */ /* 0x000fea0003800000 */
.L_x_7099:
        /* <DEDUP_REMOVED lines=33> */
[----:B------:R-:W-:Y:S05]  /*5510*/  CALL.REL.NOINC `($__internal_20_$__cuda_sm20_div_s64) ;  /* 0x0000022000a87944 */ /* 0x000fea0003c00000 */
[----:B------:R-:W-:Y:S01]  /*5520*/  IMAD.MOV.U32 R5, RZ, RZ, R3 ;  /* 0x000000ffff057224 */ /* 0x000fe200078e0003 */
[----:B------:R-:W-:Y:S06]  /*5530*/  BRA `(.L_x_7104) ;  /* 0x00000000004c7947 */ /* 0x000fec0003800000 */
.L_x_7103:
        /* <DEDUP_REMOVED lines=19> */
.L_x_7104:
[----:B------:R-:W-:Y:S05]  /*5670*/  BSYNC B0 ;  /* 0x0000000000007941 */ /* 0x000fea0003800000 */
.L_x_7102:
        /* <DEDUP_REMOVED lines=8> */
[----:B------:R-:W-:Y:S01]  /*5700*/  IMAD.MOV.U32 R12, RZ, RZ, R23 ;  /* 0x000000ffff0c7224 */ /* 0x000fe200078e0017 */
[----:B------:R-:W-:Y:S01]  /*5710*/  MOV R13, R36 ;  /* 0x00000024000d7202 */ /* 0x000fe20000000f00 */
        /* <DEDUP_REMOVED lines=24> */
[----:B------:R-:W-:Y:S05]  /*58a0*/  CALL.REL.NOINC `($__internal_21_$__cuda_sm20_rem_s64) ;  /* 0x0000022400147944 */ /* 0x000fea0003c00000 */
[----:B------:R-:W-:Y:S02]  /*58b0*/  IMAD.MOV.U32 R4, RZ, RZ, R0 ;  /* 0x000000ffff047224 */ /* 0x000fe400078e0000 */
[----:B------:R-:W-:Y:S01]  /*58c0*/  IMAD.MOV.U32 R5, RZ, RZ, R3 ;  /* 0x000000ffff057224 */ /* 0x000fe200078e0003 */
[----:B------:R-:W-:Y:S06]  /*58d0*/  BRA `(.L_x_7107) ;  /* 0x0000000000487947 */ /* 0x000fec0003800000 */
.L_x_7106:
        /* <DEDUP_REMOVED lines=18> */
.L_x_7107:
[----:B------:R-:W-:Y:S05]  /*5a00*/  BSYNC B0 ;  /* 0x0000000000007941 */ /* 0x000fea0003800000 */
.L_x_7105:
        /* <DEDUP_REMOVED lines=12> */
.L_x_7098:
        /* <DEDUP_REMOVED lines=18> */
.L_x_7112:
        /* <DEDUP_REMOVED lines=24> */
.L_x_7111:
[----:B------:R-:W-:Y:S05]  /*5d70*/  BSYNC B8 ;  /* 0x0000000000087941 */ /* 0x000fea0003800000 */
.L_x_7110:
[----:B------:R-:W-:-:S05]  /*5d80*/  IADD3 R22, P0, R22, 0x4, RZ ;  /* 0x0000000416167810 */ /* 0x000fca0007f1e0ff */
[----:B------:R-:W-:Y:S01]  /*5d90*/  IMAD.X R23, RZ, RZ, R23, P0 ;  /* 0x000000ffff177224 */ /* 0x000fe200000e0617 */
[----:B------:R-:W-:-:S04]  /*5da0*/  ISETP.GE.U32.AND P0, PT, R22, R33, PT ;  /* 0x000000211600720c */ /* 0x000fc80003f06070 */
[----:B------:R-:W-:-:S13]  /*5db0*/  ISETP.GE.U32.AND.EX P0, PT, R23, R36, PT, P0 ;  /* 0x000000241700720c */ /* 0x000fda0003f06100 */
[----:B------:R-:W-:Y:S05]  /*5dc0*/  @!P0 BRA `(.L_x_7112) ;  /* 0xfffffffc00888947 */ /* 0x000fea000383ffff */
.L_x_7109:
[----:B------:R-:W-:Y:S05]  /*5dd0*/  BSYNC B7 ;  /* 0x0000000000077941 */ /* 0x000fea0003800000 */
.L_x_7108:
        /* <DEDUP_REMOVED lines=24> */
.L_x_7114:
[----:B------:R-:W-:Y:S05]  /*5f60*/  BSYNC B7 ;  /* 0x0000000000077941 */ /* 0x000fea0003800000 */
.L_x_7113:
        /* <DEDUP_REMOVED lines=21> */
.L_x_7116:
[----:B------:R-:W-:Y:S05]  /*60c0*/  BSYNC B7 ;  /* 0x0000000000077941 */ /* 0x000fea0003800000 */
.L_x_7115:
        /* <DEDUP_REMOVED lines=26> */
.L_x_7118:
[----:B------:R-:W-:Y:S05]  /*6270*/  BSYNC B7 ;  /* 0x0000000000077941 */ /* 0x000fea0003800000 */
.L_x_7117:
        /* <DEDUP_REMOVED lines=17> */
.L_x_7132:
        /* <DEDUP_REMOVED lines=15> */
.L_x_7121:
        /* <DEDUP_REMOVED lines=19> */
.L_x_7122:
[----:B------:R-:W-:Y:S05]  /*65b0*/  BSYNC B1 ;  /* 0x0000000000017941 */ /* 0x000fea0003800000 */
.L_x_7120:
        /* <DEDUP_REMOVED lines=31> */
.L_x_7124:
        /* <DEDUP_REMOVED lines=19> */
.L_x_7125:
[----:B------:R-:W-:Y:S05]  /*68e0*/  BSYNC B1 ;  /* 0x0000000000017941 */ /* 0x000fea0003800000 */
.L_x_7123:
        /* <DEDUP_REMOVED lines=29> */
.L_x_7127:
        /* <DEDUP_REMOVED lines=19> */
.L_x_7128:
[----:B------:R-:W-:Y:S05]  /*6bf0*/  BSYNC B1 ;  /* 0x0000000000017941 */ /* 0x000fea0003800000 */
.L_x_7126:
        /* <DEDUP_REMOVED lines=29> */
.L_x_7130:
        /* <DEDUP_REMOVED lines=19> */
.L_x_7131:
[----:B------:R-:W-:Y:S05]  /*6f00*/  BSYNC B1 ;  /* 0x0000000000017941 */ /* 0x000fea0003800000 */
.L_x_7129:
        /* <DEDUP_REMOVED lines=20> */
.L_x_7119:
        /* <DEDUP_REMOVED lines=17> */
.L_x_7135:
        /* <DEDUP_REMOVED lines=19> */
.L_x_7136:
[----:B------:R-:W-:Y:S05]  /*7290*/  BSYNC B0 ;  /* 0x0000000000007941 */ /* 0x000fea0003800000 */
.L_x_7134:
[----:B------:R-:W-:Y:S01]  /*72a0*/  ULDC.64 UR4, c[0x0][0x240] ;  /* 0x0000900000047ab9 */ /* 0x000fe20000000a00 */
[----:B------:R-:W-:Y:S02]  /*72b0*/  SHF.R.S32.HI R3, RZ, 0x1f, R16 ;  /* 0x0000001fff037819 */ /* 0x000fe40000011410 */
        /* <DEDUP_REMOVED lines=32> */
.L_x_7138:
        /* <DEDUP_REMOVED lines=19> */
.L_x_7139:
[----:B------:R-:W-:Y:S05]  /*75f0*/  BSYNC B0 ;  /* 0x0000000000007941 */ /* 0x000fea0003800000 */
.L_x_7137:
        /* <DEDUP_REMOVED lines=28> */
[----:B------:R-:W-:Y:S05]  /*77c0*/  CALL.REL.NOINC `($__internal_21_$__cuda_sm20_rem_s64) ;  /* 0x00000204004c7944 */ /* 0x000fea0003c00000 */
[----:B------:R-:W-:Y:S01]  /*77d0*/  IMAD.MOV.U32 R4, RZ, RZ, R0 ;  /* 0x000000ffff047224 */ /* 0x000fe200078e0000 */
[----:B------:R-:W-:Y:S01]  /*77e0*/  MOV R5, R3 ;  /* 0x0000000300057202 */ /* 0x000fe20000000f00 */
[----:B------:R-:W-:Y:S06]  /*77f0*/  BRA `(.L_x_7142) ;  /* 0x0000000000487947 */ /* 0x000fec0003800000 */
.L_x_7141:
        /* <DEDUP_REMOVED lines=18> */
.L_x_7142:
[----:B------:R-:W-:Y:S05]  /*7920*/  BSYNC B0 ;  /* 0x0000000000007941 */ /* 0x000fea0003800000 */
.L_x_7140:
[----:B------:R-:W2:Y:S01]  /*7930*/  LDG.E.64 R14, desc[UR36][R14.64+-0x10] ;  /* 0xfffff0240e0e7981 */ /* 0x000ea2000c1e1b00 */
[----:B------:R-:W-:Y:S02]  /*7940*/  IMAD.MOV.U32 R37, RZ, RZ, R35 ;  /* 0x000000ffff257224 */ /* 0x000fe400078e0023 */
[----:B--2---:R-:W-:Y:S02]  /*7950*/  IMAD R3, R5, R14, RZ ;  /* 0x0000000e05037224 */ /* 0x004fe400078e02ff */
[----:B------:R-:W-:-:S04]  /*7960*/  IMAD.WIDE.U32 R36, R14, R4, R36 ;  /* 0x000000040e247225 */ /* 0x000fc800078e0024 */
[----:B------:R-:W-:-:S05]  /*7970*/  IMAD R3, R15, R4, R3 ;  /* 0x000000040f037224 */ /* 0x000fca00078e0203 */
[----:B------:R-:W-:-:S07]  /*7980*/  IADD3 R35, R37, R3, RZ ;  /* 0x0000000325237210 */ /* 0x000fce0007ffe0ff */
.L_x_7133:
        /* <DEDUP_REMOVED lines=18> */
.L_x_7147:
        /* <DEDUP_REMOVED lines=24> */
.L_x_7146:
[----:B------:R-:W-:Y:S05]  /*7c30*/  BSYNC B8 ;  /* 0x0000000000087941 */ /* 0x000fea0003800000 */
.L_x_7145:
[----:B------:R-:W-:-:S04]  /*7c40*/  IADD3 R16, P0, R16, 0x4, RZ ;  /* 0x0000000410107810 */ /* 0x000fc80007f1e0ff */
[----:B------:R-:W-:Y:S02]  /*7c50*/  IADD3.X R17, RZ, R17, RZ, P0, !PT ;  /* 0x00000011ff117210 */ /* 0x000fe400007fe4ff */
[----:B------:R-:W-:-:S04]  /*7c60*/  ISETP.GE.U32.AND P0, PT, R16, R23, PT ;  /* 0x000000171000720c */ /* 0x000fc80003f06070 */
[----:B------:R-:W-:-:S13]  /*7c70*/  ISETP.GE.U32.AND.EX P0, PT, R17, R22, PT, P0 ;  /* 0x000000161100720c */ /* 0x000fda0003f06100 */
[----:B------:R-:W-:Y:S05]  /*7c80*/  @!P0 BRA `(.L_x_7147) ;  /* 0xfffffffc00888947 */ /* 0x000fea000383ffff */
.L_x_7144:
[----:B------:R-:W-:Y:S05]  /*7c90*/  BSYNC B7 ;  /* 0x0000000000077941 */ /* 0x000fea0003800000 */
.L_x_7143:
        /* <DEDUP_REMOVED lines=21> */
.L_x_7149:
[----:B------:R-:W-:Y:S05]  /*7df0*/  BSYNC B7 ;  /* 0x0000000000077941 */ /* 0x000fea0003800000 */
.L_x_7148:
        /* <DEDUP_REMOVED lines=21> */
.L_x_7151:
[----:B------:R-:W-:Y:S05]  /*7f50*/  BSYNC B7 ;  /* 0x0000000000077941 */ /* 0x000fea0003800000 */
.L_x_7150:
        /* <DEDUP_REMOVED lines=26> */
.L_x_7153:
[----:B------:R-:W-:Y:S05]  /*8100*/  BSYNC B7 ;  /* 0x0000000000077941 */ /* 0x000fea0003800000 */
.L_x_7152:
[----:B------:R-:W-:Y:S01]  /*8110*/  ISETP.NE.AND P6, PT, R56, RZ, PT ;  /* 0x000000ff3800720c */ /* 0x000fe20003fc5270 */
[----:B------:R-:W-:Y:S01]  /*8120*/  ULDC.64 UR4, c[0x0][0x228] ;  /* 0x00008a0000047ab9 */ /* 0x000fe20000000a00 */
[----:B------:R-:W-:Y:S01]  /*8130*/  SHF.R.S32.HI R0, RZ, 0x1f, R50 ;  /* 0x0000001fff007819 */ /* 0x000fe20000011432 */
[----:B------:R-:W-:-:S04]  /*8140*/  IMAD.WIDE.U32 R22, R50, UR4, RZ ;  /* 0x0000000432167c25 */ /* 0x000fc8000f8e00ff */
[----:B------:R-:W-:Y:S02]  /*8150*/  IMAD R3, R0, UR4, RZ ;  /* 0x0000000400037c24 */ /* 0x000fe4000f8e02ff */
[----:B------:R-:W-:Y:S02]  /*8160*/  IMAD.MOV.U32 R28, RZ, RZ, RZ ;  /* 0x000000ffff1c7224 */ /* 0x000fe400078e00ff */
[----:B------:R-:W-:Y:S02]  /*8170*/  IMAD R3, R50, UR5, R3 ;  /* 0x0000000532037c24 */ /* 0x000fe4000f8e0203 */
[----:B------:R-:W-:-:S03]  /*8180*/  IMAD.MOV.U32 R32, RZ, RZ, R2 ;  /* 0x000000ffff207224 */ /* 0x000fc600078e0002 */
[----:B------:R-:W-:Y:S01]  /*8190*/  IADD3 R5, R23, R3, RZ ;  /* 0x0000000317057210 */ /* 0x000fe20007ffe0ff */
[----:B------:R-:W-:Y:S01]  /*81a0*/  IMAD.MOV.U32 R23, RZ, RZ, RZ ;  /* 0x000000ffff177224 */ /* 0x000fe200078e00ff */
[----:B------:R-:W-:Y:S06]  /*81b0*/  @!P6 BRA `(.L_x_7154) ;  /* 0x0000000c0044e947 */ /* 0x000fec0003800000 */
[----:B------:R-:W-:Y:S01]  /*81c0*/  ULDC UR4, c[0x0][0x230] ;  /* 0x00008c0000047ab9 */ /* 0x000fe20000000800 */
[----:B------:R-:W-:Y:S01]  /*81d0*/  BSSY B0, `(.L_x_7154) ;  /* 0x00000cf000007945 */ /* 0x000fe20003800000 */
[----:B------:R-:W-:Y:S01]  /*81e0*/  MOV R28, RZ ;  /* 0x000000ff001c7202 */ /* 0x000fe20000000f00 */
[----:B------:R-:W-:Y:S01]  /*81f0*/  IMAD.MOV.U32 R23, RZ, RZ, RZ ;  /* 0x000000ffff177224 */ /* 0x000fe200078e00ff */
[----:B------:R-:W-:Y:S01]  /*8200*/  IADD3 R33, -R73, UR4, RZ ;  /* 0x0000000449217c10 */ /* 0x000fe2000fffe1ff */
[----:B------:R-:W-:-:S07]  /*8210*/  IMAD.MOV.U32 R32, RZ, RZ, R2 ;  /* 0x000000ffff207224 */ /* 0x000fce00078e0002 */
.L_x_7167:
        /* <DEDUP_REMOVED lines=16> */
.L_x_7156:
        /* <DEDUP_REMOVED lines=19> */
.L_x_7157:
[----:B------:R-:W-:Y:S05]  /*8450*/  BSYNC B1 ;  /* 0x0000000000017941 */ /* 0x000fea0003800000 */
.L_x_7155:
        /* <DEDUP_REMOVED lines=30> */
.L_x_7159:
        /* <DEDUP_REMOVED lines=19> */
.L_x_7160:
[----:B------:R-:W-:Y:S05]  /*8770*/  BSYNC B1 ;  /* 0x0000000000017941 */ /* 0x000fea0003800000 */
.L_x_7158:
        /* <DEDUP_REMOVED lines=29> */
.L_x_7162:
        /* <DEDUP_REMOVED lines=19> */
.L_x_7163:
[----:B------:R-:W-:Y:S05]  /*8a80*/  BSYNC B1 ;  /* 0x0000000000017941 */ /* 0x000fea0003800000 */
.L_x_7161:
        /* <DEDUP_REMOVED lines=28> */
.L_x_7165:
        /* <DEDUP_REMOVED lines=19> */
.L_x_7166:
[----:B------:R-:W-:Y:S05]  /*8d80*/  BSYNC B1 ;  /* 0x0000000000017941 */ /* 0x000fea0003800000 */
.L_x_7164:
        /* <DEDUP_REMOVED lines=20> */
.L_x_7154:
        /* <DEDUP_REMOVED lines=18> */
.L_x_7170:
        /* <DEDUP_REMOVED lines=19> */
.L_x_7171:
[----:B------:R-:W-:Y:S05]  /*9120*/  BSYNC B0 ;  /* 0x0000000000007941 */ /* 0x000fea0003800000 */
.L_x_7169:
        /* <DEDUP_REMOVED lines=28> */
[----:B------:R-:W-:Y:S05]  /*92f0*/  CALL.REL.NOINC `($__internal_20_$__cuda_sm20_div_s64) ;  /* 0x000001e400307944 */ /* 0x000fea0003c00000 */
[----:B------:R-:W-:Y:S01]  /*9300*/  IMAD.MOV.U32 R5, RZ, RZ, R3 ;  /* 0x000000ffff057224 */ /* 0x000fe200078e0003 */
[----:B------:R-:W-:Y:S06]  /*9310*/  BRA `(.L_x_7174) ;  /* 0x00000000004c7947 */ /* 0x000fec0003800000 */
.L_x_7173:
        /* <DEDUP_REMOVED lines=19> */
.L_x_7174:
[----:B------:R-:W-:Y:S05]  /*9450*/  BSYNC B0 ;  /* 0x0000000000007941 */ /* 0x000fea0003800000 */
.L_x_7172:
        /* <DEDUP_REMOVED lines=27> */
[----:B------:R-:W-:Y:S01]  /*9610*/  MOV R4, R0 ;  /* 0x0000000000047202 */ /* 0x000fe20000000f00 */
[----:B------:R-:W-:Y:S01]  /*9620*/  IMAD.MOV.U32 R5, RZ, RZ, R3 ;  /* 0x000000ffff057224 */ /* 0x000fe200078e0003 */
[----:B------:R-:W-:Y:S06]  /*9630*/  BRA `(.L_x_7177) ;  /* 0x0000000000487947 */ /* 0x000fec0003800000 */
.L_x_7176:
        /* <DEDUP_REMOVED lines=18> */
.L_x_7177:
[----:B------:R-:W-:Y:S05]  /*9760*/  BSYNC B0 ;  /* 0x0000000000007941 */ /* 0x000fea0003800000 */
.L_x_7175:
[----:B------:R-:W2:Y:S01]  /*9770*/  LDG.E.64 R14, desc[UR36][R14.64+-0x10] ;  /* 0xfffff0240e0e7981 */ /* 0x000ea2000c1e1b00 */
[----:B------:R-:W-:Y:S01]  /*9780*/  MOV R29, R23 ;  /* 0x00000017001d7202 */ /* 0x000fe20000000f00 */
[----:B--2---:R-:W-:Y:S02]  /*9790*/  IMAD R3, R5, R14, RZ ;  /* 0x0000000e05037224 */ /* 0x004fe400078e02ff */
[----:B------:R-:W-:-:S04]  /*97a0*/  IMAD.WIDE.U32 R28, R14, R4, R28 ;  /* 0x000000040e1c7225 */ /* 0x000fc800078e001c */
[----:B------:R-:W-:-:S04]  /*97b0*/  IMAD R3, R15, R4, R3 ;  /* 0x000000040f037224 */ /* 0x000fc800078e0203 */
[----:B------:R-:W-:-:S07]  /*97c0*/  IMAD.IADD R23, R29, 0x1, R3 ;  /* 0x000000011d177824 */ /* 0x000fce00078e0203 */
.L_x_7168:
        /* <DEDUP_REMOVED lines=18> */
.L_x_7182:
        /* <DEDUP_REMOVED lines=24> */
.L_x_7181:
[----:B------:R-:W-:Y:S05]  /*9a70*/  BSYNC B8 ;  /* 0x0000000000087941 */ /* 0x000fea0003800000 */
.L_x_7180:
[----:B------:R-:W-:-:S05]  /*9a80*/  IADD3 R16, P0, R16, 0x4, RZ ;  /* 0x0000000410107810 */ /* 0x000fca0007f1e0ff */
[----:B------:R-:W-:Y:S01]  /*9a90*/  IMAD.X R17, RZ, RZ, R17, P0 ;  /* 0x000000ffff117224 */ /* 0x000fe200000e0611 */
[----:B------:R-:W-:-:S04]  /*9aa0*/  ISETP.GE.U32.AND P0, PT, R16, R29, PT ;  /* 0x0000001d1000720c */ /* 0x000fc80003f06070 */
[----:B------:R-:W-:-:S13]  /*9ab0*/  ISETP.GE.U32.AND.EX P0, PT, R17, R18, PT, P0 ;  /* 0x000000121100720c */ /* 0x000fda0003f06100 */
[----:B------:R-:W-:Y:S05]  /*9ac0*/  @!P0 BRA `(.L_x_7182) ;  /* 0xfffffffc00888947 */ /* 0x000fea000383ffff */
.L_x_7179:
[----:B------:R-:W-:Y:S05]  /*9ad0*/  BSYNC B7 ;  /* 0x0000000000077941 */ /* 0x000fea0003800000 */
.L_x_7178:
        /* <DEDUP_REMOVED lines=21> */
.L_x_7184:
[----:B------:R-:W-:Y:S05]  /*9c30*/  BSYNC B7 ;  /* 0x0000000000077941 */ /* 0x000fea0003800000 */
.L_x_7183:
        /* <DEDUP_REMOVED lines=21> */
.L_x_7186:
[----:B------:R-:W-:Y:S05]  /*9d90*/  BSYNC B7 ;  /* 0x0000000000077941 */ /* 0x000fea0003800000 */
.L_x_7185:
        /* <DEDUP_REMOVED lines=26> */
.L_x_7188:
[----:B------:R-:W-:Y:S05]  /*9f40*/  BSYNC B7 ;  /* 0x0000000000077941 */ /* 0x000fea0003800000 */
.L_x_7187:
[----:B------:R-:W-:Y:S01]  /*9f50*/  ISETP.NE.AND P6, PT, R56, RZ, PT ;  /* 0x000000ff3800720c */ /* 0x000fe20003fc5270 */
[----:B------:R-:W-:Y:S01]  /*9f60*/  ULDC.64 UR4, c[0x0][0x228] ;  /* 0x00008a0000047ab9 */ /* 0x000fe20000000a00 */
[----:B------:R-:W-:Y:S01]  /*9f70*/  SHF.R.S32.HI R0, RZ, 0x1f, R51 ;  /* 0x0000001fff007819 */ /* 0x000fe20000011433 */
[C---:B------:R-:W-:Y:S01]  /*9f80*/  IMAD.WIDE.U32 R4, R51.reuse, UR4, RZ ;  /* 0x0000000433047c25 */ /* 0x040fe2000f8e00ff */
[----:B------:R-:W-:Y:S01]  /*9f90*/  HFMA2.MMA R28, -RZ, RZ, 0, 0 ;  /* 0x00000000ff1c7435 */ /* 0x000fe200000001ff */
[----:B------:R-:W-:Y:S02]  /*9fa0*/  MOV R23, RZ ;  /* 0x000000ff00177202 */ /* 0x000fe40000000f00 */
[----:B------:R-:W-:Y:S02]  /*9fb0*/  IMAD R0, R0, UR4, RZ ;  /* 0x0000000400007c24 */ /* 0x000fe4000f8e02ff */
[----:B------:R-:W-:Y:S02]  /*9fc0*/  IMAD.MOV.U32 R22, RZ, RZ, R4 ;  /* 0x000000ffff167224 */ /* 0x000fe400078e0004 */
[----:B------:R-:W-:-:S02]  /*9fd0*/  IMAD R51, R51, UR5, R0 ;  /* 0x0000000533337c24 */ /* 0x000fc4000f8e0200 */
[----:B------:R-:W-:Y:S02]  /*9fe0*/  IMAD.MOV.U32 R18, RZ, RZ, R2 ;  /* 0x000000ffff127224 */ /* 0x000fe400078e0002 */
[----:B------:R-:W-:Y:S01]  /*9ff0*/  IMAD.IADD R5, R5, 0x1, R51 ;  /* 0x0000000105057824 */ /* 0x000fe200078e0233 */
[----:B------:R-:W-:Y:S06]  /*a000*/  @!P6 BRA `(.L_x_7189) ;  /* 0x0000000c004ce947 */ /* 0x000fec0003800000 */
[----:B------:R-:W-:Y:S01]  /*a010*/  ULDC UR4, c[0x0][0x230] ;  /* 0x00008c0000047ab9 */ /* 0x000fe20000000800 */
[----:B------:R-:W-:Y:S01]  /*a020*/  BSSY B0, `(.L_x_7189) ;  /* 0x00000d1000007945 */ /* 0x000fe20003800000 */
[----:B------:R-:W-:Y:S01]  /*a030*/  IMAD.MOV.U32 R23, RZ, RZ, RZ ;  /* 0x000000ffff177224 */ /* 0x000fe200078e00ff */
[----:B------:R-:W-:Y:S01]  /*a040*/  MOV R28, RZ ;  /* 0x000000ff001c7202 */ /* 0x000fe20000000f00 */
[----:B------:R-:W-:Y:S01]  /*a050*/  IMAD.MOV.U32 R18, RZ, RZ, R2 ;  /* 0x000000ffff127224 */ /* 0x000fe200078e0002 */
[----:B------:R-:W-:-:S07]  /*a060*/  IADD3 R30, -R73, UR4, RZ ;  /* 0x00000004491e7c10 */ /* 0x000fce000fffe1ff */
.L_x_7202:
        /* <DEDUP_REMOVED lines=13> */
[----:B------:R-:W-:Y:S01]  /*a140*/  IMAD.MOV.U32 R12, RZ, RZ, R4 ;  /* 0x000000ffff0c7224 */ /* 0x000fe200078e0004 */
[----:B------:R-:W-:Y:S01]  /*a150*/  MOV R13, R3 ;  /* 0x00000003000d7202 */ /* 0x000fe20000000f00 */
[----:B------:R-:W-:Y:S06]  /*a160*/  BRA `(.L_x_7192) ;  /* 0x00000000004c7947 */ /* 0x000fec0003800000 */
.L_x_7191:
        /* <DEDUP_REMOVED lines=19> */
.L_x_7192:
[----:B------:R-:W-:Y:S05]  /*a2a0*/  BSYNC B1 ;  /* 0x0000000000017941 */ /* 0x000fea0003800000 */
.L_x_7190:
        /* <DEDUP_REMOVED lines=31> */
.L_x_7194:
        /* <DEDUP_REMOVED lines=19> */
.L_x_7195:
[----:B------:R-:W-:Y:S05]  /*a5d0*/  BSYNC B1 ;  /* 0x0000000000017941 */ /* 0x000fea0003800000 */
.L_x_7193:
        /* <DEDUP_REMOVED lines=29> */
.L_x_7197:
        /* <DEDUP_REMOVED lines=19> */
.L_x_7198:
[----:B------:R-:W-:Y:S05]  /*a8e0*/  BSYNC B1 ;  /* 0x0000000000017941 */ /* 0x000fea0003800000 */
.L_x_7196:
        /* <DEDUP_REMOVED lines=28> */
.L_x_7200:
        /* <DEDUP_REMOVED lines=19> */
.L_x_7201:
[----:B------:R-:W-:Y:S05]  /*abe0*/  BSYNC B1 ;  /* 0x0000000000017941 */ /* 0x000fea0003800000 */
.L_x_7199:
        /* <DEDUP_REMOVED lines=21> */
.L_x_7189:
        /* <DEDUP_REMOVED lines=18> */
.L_x_7205:
        /* <DEDUP_REMOVED lines=19> */
.L_x_7206:
[----:B------:R-:W-:Y:S05]  /*af90*/  BSYNC B0 ;  /* 0x0000000000007941 */ /* 0x000fea0003800000 */
.L_x_7204:
        /* <DEDUP_REMOVED lines=33> */
.L_x_7208:
        /* <DEDUP_REMOVED lines=19> */
.L_x_7209:
[----:B------:R-:W-:Y:S05]  /*b2e0*/  BSYNC B0 ;  /* 0x0000000000007941 */ /* 0x000fea0003800000 */
.L_x_7207:
[----:B------:R-:W2:Y:S01]  /*b2f0*/  LDG.E.64 R6, desc[UR36][R14.64+-0x8] ;  /* 0xfffff8240e067981 */ /* 0x000ea2000c1e1b00 */
[----:B------:R-:W-:Y:S01]  /*b300*/  IADD3 R21, P0, RZ, -R4, RZ ;  /* 0x80000004ff157210 */ /* 0x000fe20007f1e0ff */
[----:B------:R-:W-:Y:S01]  /*b310*/  IMAD.MOV.U32 R9, RZ, RZ, R13 ;  /* 0x000000ffff097224 */ /* 0x000fe200078e000d */
[----:B------:R-:W-:-:S03]  /*b320*/  MOV R8, R12 ;  /* 0x0000000c00087202 */ /* 0x000fc60000000f00 */
[----:B------:R-:W-:Y:S01]  /*b330*/  IMAD.X R3, RZ, RZ, ~R5, P0 ;  /* 0x000000ffff037224 */ /* 0x000fe200000e0e05 */
[----:B------:R-:W-:Y:S01]  /*b340*/  ISETP.NE.AND P0, PT, R73, 0x2, PT ;  /* 0x000000024900780c */ /* 0x000fe20003f05270 */
[----:B------:R-:W-:-:S04]  /*b350*/  IMAD.WIDE.U32 R8, R10, R21, R8 ;  /* 0x000000150a087225 */ /* 0x000fc800078e0008 */
[----:B------:R-:W-:Y:S01]  /*b360*/  IMAD R3, R3, R10, RZ ;  /* 0x0000000a03037224 */ /* 0x000fe200078e02ff */
[----:B------:R-:W-:-:S03]  /*b370*/  MOV R10, R23 ;  /* 0x00000017000a7202 */ /* 0x000fc60000000f00 */
        /* <DEDUP_REMOVED lines=23> */
.L_x_7211:
        /* <DEDUP_REMOVED lines=18> */
.L_x_7212:
[----:B------:R-:W-:Y:S05]  /*b610*/  BSYNC B0 ;  /* 0x0000000000007941 */ /* 0x000fea0003800000 */
.L_x_7210:
        /* <DEDUP_REMOVED lines=8> */
.L_x_7203:
[-C--:B------:R-:W-:Y:S01]  /*b6a0*/  IADD3 R17, P0, R31, R23.reuse, RZ ;  /* 0x000000171f117210 */ /* 0x080fe20007f1e0ff */
[----:B------:R-:W-:Y:S01]  /*b6b0*/  BSSY B7, `(.L_x_7213) ;  /* 0x000002f000077945 */ /* 0x000fe20003800000 */
        /* <DEDUP_REMOVED lines=16> */
.L_x_7217:
        /* <DEDUP_REMOVED lines=24> */
.L_x_7216:
[----:B------:R-:W-:Y:S05]  /*b940*/  BSYNC B8 ;  /* 0x0000000000087941 */ /* 0x000fea0003800000 */
.L_x_7215:
[----:B------:R-:W-:-:S05]  /*b950*/  IADD3 R16, P0, R16, 0x4, RZ ;  /* 0x0000000410107810 */ /* 0x000fca0007f1e0ff */
[----:B------:R-:W-:Y:S01]  /*b960*/  IMAD.X R17, RZ, RZ, R17, P0 ;  /* 0x000000ffff117224 */ /* 0x000fe200000e0611 */
[----:B------:R-:W-:-:S04]  /*b970*/  ISETP.GE.U32.AND P0, PT, R16, R19, PT ;  /* 0x000000131000720c */ /* 0x000fc80003f06070 */
[----:B------:R-:W-:-:S13]  /*b980*/  ISETP.GE.U32.AND.EX P0, PT, R17, R28, PT, P0 ;  /* 0x0000001c1100720c */ /* 0x000fda0003f06100 */
[----:B------:R-:W-:Y:S05]  /*b990*/  @!P0 BRA `(.L_x_7217) ;  /* 0xfffffffc00888947 */ /* 0x000fea000383ffff */
.L_x_7214:
[----:B------:R-:W-:Y:S05]  /*b9a0*/  BSYNC B7 ;  /* 0x0000000000077941 */ /* 0x000fea0003800000 */
.L_x_7213:
        /* <DEDUP_REMOVED lines=21> */
.L_x_7219:
[----:B------:R-:W-:Y:S05]  /*bb00*/  BSYNC B7 ;  /* 0x0000000000077941 */ /* 0x000fea0003800000 */
.L_x_7218:
        /* <DEDUP_REMOVED lines=21> */
.L_x_7221:
[----:B------:R-:W-:Y:S05]  /*bc60*/  BSYNC B7 ;  /* 0x0000000000077941 */ /* 0x000fea0003800000 */
.L_x_7220:
        /* <DEDUP_REMOVED lines=26> */
.L_x_7223:
[----:B------:R-:W-:Y:S05]  /*be10*/  BSYNC B7 ;  /* 0x0000000000077941 */ /* 0x000fea0003800000 */
.L_x_7222:
[----:B------:R-:W-:Y:S01]  /*be20*/  ISETP.NE.AND P6, PT, R56, RZ, PT ;  /* 0x000000ff3800720c */ /* 0x000fe20003fc5270 */
[----:B------:R-:W-:Y:S01]  /*be30*/  ULDC.64 UR4, c[0x0][0x228] ;  /* 0x00008a0000047ab9 */ /* 0x000fe20000000a00 */
[----:B------:R-:W-:Y:S01]  /*be40*/  SHF.R.S32.HI R0, RZ, 0x1f, R60 ;  /* 0x0000001fff007819 */ /* 0x000fe2000001143c */
[----:B------:R-:W-:Y:S01]  /*be50*/  IMAD.WIDE.U32 R22, R60, UR4, RZ ;  /* 0x000000043c167c25 */ /* 0x000fe2000f8e00ff */
[----:B------:R-:W-:-:S03]  /*be60*/  CS2R R20, SRZ ;  /* 0x0000000000147805 */ /* 0x000fc6000001ff00 */
[----:B------:R-:W-:Y:S02]  /*be70*/  IMAD R3, R0, UR4, RZ ;  /* 0x0000000400037c24 */ /* 0x000fe4000f8e02ff */
[----:B------:R-:W-:Y:S02]  /*be80*/  IMAD.MOV.U32 R28, RZ, RZ, R2 ;  /* 0x000000ffff1c7224 */ /* 0x000fe400078e0002 */
[----:B------:R-:W-:-:S04]  /*be90*/  IMAD R3, R60, UR5, R3 ;  /* 0x000000053c037c24 */ /* 0x000fc8000f8e0203 */
[----:B------:R-:W-:Y:S01]  /*bea0*/  IMAD.IADD R5, R23, 0x1, R3 ;  /* 0x0000000117057824 */ /* 0x000fe200078e0203 */
[----:B------:R-:W-:Y:S06]  /*beb0*/  @!P6 BRA `(.L_x_7224) ;  /* 0x0000000c003ce947 */ /* 0x000fec0003800000 */
[----:B------:R-:W-:Y:S01]  /*bec0*/  ULDC UR4, c[0x0][0x230] ;  /* 0x00008c0000047ab9 */ /* 0x000fe20000000800 */
[----:B------:R-:W-:Y:S01]  /*bed0*/  BSSY B0, `(.L_x_7224) ;  /* 0x00000cd000007945 */ /* 0x000fe20003800000 */
[----:B------:R-:W-:Y:S02]  /*bee0*/  CS2R R20, SRZ ;  /* 0x0000000000147805 */ /* 0x000fe4000001ff00 */
[----:B------:R-:W-:Y:S02]  /*bef0*/  MOV R28, R2 ;  /* 0x00000002001c7202 */ /* 0x000fe40000000f00 */
[----:B------:R-:W-:-:S07]  /*bf00*/  IADD3 R29, -R73, UR4, RZ ;  /* 0x00000004491d7c10 */ /* 0x000fce000fffe1ff */
.L_x_7237:
        /* <DEDUP_REMOVED lines=16> */
.L_x_7226:
        /* <DEDUP_REMOVED lines=19> */
.L_x_7227:
[----:B------:R-:W-:Y:S05]  /*c140*/  BSYNC B1 ;  /* 0x0000000000017941 */ /* 0x000fea0003800000 */
.L_x_7225:
        /* <DEDUP_REMOVED lines=29> */
.L_x_7229:
        /* <DEDUP_REMOVED lines=19> */
.L_x_7230:
[----:B------:R-:W-:Y:S05]  /*c450*/  BSYNC B1 ;  /* 0x0000000000017941 */ /* 0x000fea0003800000 */
.L_x_7228:
        /* <DEDUP_REMOVED lines=29> */
.L_x_7232:
        /* <DEDUP_REMOVED lines=19> */
.L_x_7233:
[----:B------:R-:W-:Y:S05]  /*c760*/  BSYNC B1 ;  /* 0x0000000000017941 */ /* 0x000fea0003800000 */
.L_x_7231:
        /* <DEDUP_REMOVED lines=28> */
.L_x_7235:
        /* <DEDUP_REMOVED lines=19> */
.L_x_7236:
[----:B------:R-:W-:Y:S05]  /*ca60*/  BSYNC B1 ;  /* 0x0000000000017941 */ /* 0x000fea0003800000 */
.L_x_7234:
        /* <DEDUP_REMOVED lines=20> */
.L_x_7224:
        /* <DEDUP_REMOVED lines=18> */
.L_x_7240:
        /* <DEDUP_REMOVED lines=19> */
.L_x_7241:
[----:B------:R-:W-:Y:S05]  /*ce00*/  BSYNC B0 ;  /* 0x0000000000007941 */ /* 0x000fea0003800000 */
.L_x_7239:
        /* <DEDUP_REMOVED lines=30> */
.L_x_7243:
        /* <DEDUP_REMOVED lines=19> */
.L_x_7244:
[----:B------:R-:W-:Y:S05]  /*d120*/  BSYNC B0 ;  /* 0x0000000000007941 */ /* 0x000fea0003800000 */
.L_x_7242:
        /* <DEDUP_REMOVED lines=29> */
.L_x_7246:
        /* <DEDUP_REMOVED lines=18> */
.L_x_7247:
[----:B------:R-:W-:Y:S05]  /*d420*/  BSYNC B0 ;  /* 0x0000000000007941 */ /* 0x000fea0003800000 */
.L_x_7245:
[----:B------:R-:W2:Y:S02]  /*d430*/  LDG.E.64 R16, desc[UR36][R16.64+-0x10] ;  /* 0xfffff02410107981 */ /* 0x000ea4000c1e1b00 */
[----:B--2---:R-:W-:Y:S02]  /*d440*/  IMAD R3, R5, R16, RZ ;  /* 0x0000001005037224 */ /* 0x004fe400078e02ff */
[----:B------:R-:W-:-:S04]  /*d450*/  IMAD.WIDE.U32 R20, R16, R4, R20 ;  /* 0x0000000410147225 */ /* 0x000fc800078e0014 */
[----:B------:R-:W-:-:S04]  /*d460*/  IMAD R3, R17, R4, R3 ;  /* 0x0000000411037224 */ /* 0x000fc800078e0203 */
[----:B------:R-:W-:-:S07]  /*d470*/  IMAD.IADD R21, R21, 0x1, R3 ;  /* 0x0000000115157824 */ /* 0x000fce00078e0203 */
.L_x_7238:
        /* <DEDUP_REMOVED lines=18> */
.L_x_7252:
        /* <DEDUP_REMOVED lines=24> */
.L_x_7251:
[----:B------:R-:W-:Y:S05]  /*d720*/  BSYNC B8 ;  /* 0x0000000000087941 */ /* 0x000fea0003800000 */
.L_x_7250:
[----:B------:R-:W-:-:S05]  /*d730*/  IADD3 R16, P0, R16, 0x4, RZ ;  /* 0x0000000410107810 */ /* 0x000fca0007f1e0ff */
[----:B------:R-:W-:Y:S01]  /*d740*/  IMAD.X R17, RZ, RZ, R17, P0 ;  /* 0x000000ffff117224 */ /* 0x000fe200000e0611 */
[----:B------:R-:W-:-:S04]  /*d750*/  ISETP.GE.U32.AND P0, PT, R16, R19, PT ;  /* 0x000000131000720c */ /* 0x000fc80003f06070 */
[----:B------:R-:W-:-:S13]  /*d760*/  ISETP.GE.U32.AND.EX P0, PT, R17, R18, PT, P0 ;  /* 0x000000121100720c */ /* 0x000fda0003f06100 */
[----:B------:R-:W-:Y:S05]  /*d770*/  @!P0 BRA `(.L_x_7252) ;  /* 0xfffffffc00888947 */ /* 0x000fea000383ffff */
.L_x_7249:
[----:B------:R-:W-:Y:S05]  /*d780*/  BSYNC B7 ;  /* 0x0000000000077941 */ /* 0x000fea0003800000 */
.L_x_7248:
        /* <DEDUP_REMOVED lines=21> */
.L_x_7254:
[----:B------:R-:W-:Y:S05]  /*d8e0*/  BSYNC B7 ;  /* 0x0000000000077941 */ /* 0x000fea0003800000 */
.L_x_7253:
        /* <DEDUP_REMOVED lines=21> */
.L_x_7256:
[----:B------:R-:W-:Y:S05]  /*da40*/  BSYNC B7 ;  /* 0x0000000000077941 */ /* 0x000fea0003800000 */
.L_x_7255:
        /* <DEDUP_REMOVED lines=26> */
.L_x_7258:
[----:B------:R-:W-:Y:S05]  /*dbf0*/  BSYNC B7 ;  /* 0x0000000000077941 */ /* 0x000fea0003800000 */
.L_x_7257:
[----:B------:R-:W-:Y:S01]  /*dc00*/  ISETP.NE.AND P6, PT, R56, RZ, PT ;  /* 0x000000ff3800720c */ /* 0x000fe20003fc5270 */
[----:B------:R-:W-:Y:S01]  /*dc10*/  ULDC.64 UR4, c[0x0][0x228] ;  /* 0x00008a0000047ab9 */ /* 0x000fe20000000a00 */
[----:B------:R-:W-:Y:S01]  /*dc20*/  SHF.R.S32.HI R0, RZ, 0x1f, R61 ;  /* 0x0000001fff007819 */ /* 0x000fe2000001143d */
[----:B------:R-:W-:Y:S01]  /*dc30*/  IMAD.WIDE.U32 R22, R61, UR4, RZ ;  /* 0x000000043d167c25 */ /* 0x000fe2000f8e00ff */
[----:B------:R-:W-:-:S03]  /*dc40*/  CS2R R20, SRZ ;  /* 0x0000000000147805 */ /* 0x000fc6000001ff00 */
[----:B------:R-:W-:Y:S02]  /*dc50*/  IMAD R0, R0, UR4, RZ ;  /* 0x0000000400007c24 */ /* 0x000fe4000f8e02ff */
[----:B------:R-:W-:Y:S02]  /*dc60*/  IMAD.MOV.U32 R24, RZ, RZ, R2 ;  /* 0x000000ffff187224 */ /* 0x000fe400078e0002 */
[----:B------:R-:W-:-:S05]  /*dc70*/  IMAD R5, R61, UR5, R0 ;  /* 0x000000053d057c24 */ /* 0x000fca000f8e0200 */
[----:B------:R-:W-:Y:S01]  /*dc80*/  IADD3 R5, R23, R5, RZ ;  /* 0x0000000517057210 */ /* 0x000fe20007ffe0ff */
[----:B------:R-:W-:Y:S06]  /*dc90*/  @!P6 BRA `(.L_x_7259) ;  /* 0x0000000c003ce947 */ /* 0x000fec0003800000 */
[----:B------:R-:W-:Y:S01]  /*dca0*/  ULDC UR4, c[0x0][0x230] ;  /* 0x00008c0000047ab9 */ /* 0x000fe20000000800 */
[----:B------:R-:W-:Y:S01]  /*dcb0*/  BSSY B0, `(.L_x_7259) ;  /* 0x00000cd000007945 */ /* 0x000fe20003800000 */
[----:B------:R-:W-:Y:S01]  /*dcc0*/  CS2R R20, SRZ ;  /* 0x0000000000147805 */ /* 0x000fe2000001ff00 */
[----:B------:R-:W-:Y:S01]  /*dcd0*/  IMAD.MOV.U32 R24, RZ, RZ, R2 ;  /* 0x000000ffff187224 */ /* 0x000fe200078e0002 */
[----:B------:R-:W-:-:S07]  /*dce0*/  IADD3 R28, -R73, UR4, RZ ;  /* 0x00000004491c7c10 */ /* 0x000fce000fffe1ff */
.L_x_7272:
        /* <DEDUP_REMOVED lines=16> */
.L_x_7261:
        /* <DEDUP_REMOVED lines=19> */
.L_x_7262:
[----:B------:R-:W-:Y:S05]  /*df20*/  BSYNC B1 ;  /* 0x0000000000017941 */ /* 0x000fea0003800000 */
.L_x_7260:
        /* <DEDUP_REMOVED lines=29> */
.L_x_7264:
        /* <DEDUP_REMOVED lines=19> */
.L_x_7265:
[----:B------:R-:W-:Y:S05]  /*e230*/  BSYNC B1 ;  /* 0x0000000000017941 */ /* 0x000fea0003800000 */
.L_x_7263:
        /* <DEDUP_REMOVED lines=29> */
.L_x_7267:
        /* <DEDUP_REMOVED lines=19> */
.L_x_7268:
[----:B------:R-:W-:Y:S05]  /*e540*/  BSYNC B1 ;  /* 0x0000000000017941 */ /* 0x000fea0003800000 */
.L_x_7266:
        /* <DEDUP_REMOVED lines=28> */
.L_x_7270:
        /* <DEDUP_REMOVED lines=19> */
.L_x_7271:
[----:B------:R-:W-:Y:S05]  /*e840*/  BSYNC B1 ;  /* 0x0000000000017941 */ /* 0x000fea0003800000 */
.L_x_7269:
        /* <DEDUP_REMOVED lines=20> */
.L_x_7259:
        /* <DEDUP_REMOVED lines=18> */
.L_x_7275:
        /* <DEDUP_REMOVED lines=19> */
.L_x_7276:
[----:B------:R-:W-:Y:S05]  /*ebe0*/  BSYNC B0 ;  /* 0x0000000000007941 */ /* 0x000fea0003800000 */
.L_x_7274:
        /* <DEDUP_REMOVED lines=29> */
[----:B------:R-:W-:Y:S06]  /*edc0*/  BRA `(.L_x_7279) ;  /* 0x00000000004c7947 */ /* 0x000fec0003800000 */
.L_x_7278:
        /* <DEDUP_REMOVED lines=19> */
.L_x_7279:
[----:B------:R-:W-:Y:S05]  /*ef00*/  BSYNC B0 ;  /* 0x0000000000007941 */ /* 0x000fea0003800000 */
.L_x_7277:
        /* <DEDUP_REMOVED lines=29> */
.L_x_7281:
        /* <DEDUP_REMOVED lines=18> */
.L_x_7282:
[----:B------:R-:W-:Y:S05]  /*f200*/  BSYNC B0 ;  /* 0x0000000000007941 */ /* 0x000fea0003800000 */
.L_x_7280:
[----:B------:R-:W2:Y:S02]  /*f210*/  LDG.E.64 R16, desc[UR36][R16.64+-0x10] ;  /* 0xfffff02410107981 */ /* 0x000ea4000c1e1b00 */
[----:B--2---:R-:W-:Y:S02]  /*f220*/  IMAD R3, R5, R16, RZ ;  /* 0x0000001005037224 */ /* 0x004fe400078e02ff */
[----:B------:R-:W-:-:S04]  /*f230*/  IMAD.WIDE.U32 R20, R16, R4, R20 ;  /* 0x0000000410147225 */ /* 0x000fc800078e0014 */
[----:B------:R-:W-:-:S05]  /*f240*/  IMAD R3, R17, R4, R3 ;  /* 0x0000000411037224 */ /* 0x000fca00078e0203 */
[----:B------:R-:W-:-:S07]  /*f250*/  IADD3 R21, R21, R3, RZ ;  /* 0x0000000315157210 */ /* 0x000fce0007ffe0ff */
.L_x_7273:
        /* <DEDUP_REMOVED lines=18> */
.L_x_7287:
        /* <DEDUP_REMOVED lines=24> */
.L_x_7286:
[----:B------:R-:W-:Y:S05]  /*f500*/  BSYNC B8 ;  /* 0x0000000000087941 */ /* 0x000fea0003800000 */
.L_x_7285:
[----:B------:R-:W-:-:S04]  /*f510*/  IADD3 R16, P0, R16, 0x4, RZ ;  /* 0x0000000410107810 */ /* 0x000fc80007f1e0ff */
[----:B------:R-:W-:Y:S02]  /*f520*/  IADD3.X R17, RZ, R17, RZ, P0, !PT ;  /* 0x00000011ff117210 */ /* 0x000fe400007fe4ff */
[----:B------:R-:W-:-:S04]  /*f530*/  ISETP.GE.U32.AND P0, PT, R16, R19, PT ;  /* 0x000000131000720c */ /* 0x000fc80003f06070 */
[----:B------:R-:W-:-:S13]  /*f540*/  ISETP.GE.U32.AND.EX P0, PT, R17, R18, PT, P0 ;  /* 0x000000121100720c */ /* 0x000fda0003f06100 */
[----:B------:R-:W-:Y:S05]  /*f550*/  @!P0 BRA `(.L_x_7287) ;  /* 0xfffffffc00888947 */ /* 0x000fea000383ffff */
.L_x_7284:
[----:B------:R-:W-:Y:S05]  /*f560*/  BSYNC B7 ;  /* 0x0000000000077941 */ /* 0x000fea0003800000 */
.L_x_7283:
        /* <DEDUP_REMOVED lines=21> */
.L_x_7289:
[----:B------:R-:W-:Y:S05]  /*f6c0*/  BSYNC B7 ;  /* 0x0000000000077941 */ /* 0x000fea0003800000 */
.L_x_7288:
        /* <DEDUP_REMOVED lines=21> */
.L_x_7291:
[----:B------:R-:W-:Y:S05]  /*f820*/  BSYNC B7 ;  /* 0x0000000000077941 */ /* 0x000fea0003800000 */
.L_x_7290:
        /* <DEDUP_REMOVED lines=26> */
.L_x_7293:
[----:B------:R-:W-:Y:S05]  /*f9d0*/  BSYNC B7 ;  /* 0x0000000000077941 */ /* 0x000fea0003800000 */
.L_x_7292:
        /* <DEDUP_REMOVED lines=15> */
.L_x_7307:
        /* <DEDUP_REMOVED lines=16> */
.L_x_7296:
        /* <DEDUP_REMOVED lines=19> */
.L_x_7297:
[----:B------:R-:W-:Y:S05]  /*fd00*/  BSYNC B1 ;  /* 0x0000000000017941 */ /* 0x000fea0003800000 */
.L_x_7295:
[----:B------:R-:W-:Y:S02]  /*fd10*/  ULDC.64 UR4, c[0x0][0x240] ;  /* 0x0000900000047ab9 */ /* 0x000fe40000000a00 */
[----:B------:R-:W-:-:S04]  /*fd20*/  LEA R12, P0, R24, UR4, 0x3 ;  /* 0x00000004180c7c11 */ /* 0x000fc8000f8018ff */
[----:B------:R-:W-:Y:S02]  /*fd30*/  LEA.HI.X R13, R24, UR5, R10, 0x3, P0 ;  /* 0x00000005180d7c11 */ /* 0x000fe400080f1c0a */
[----:B------:R-:W2:Y:S04]  /*fd40*/  LDG.E.64 R10, desc[UR36][R18.64+-0x8] ;  /* 0xfffff824120a7981 */ /* 0x000ea8000c1e1b00 */
[----:B------:R-:W3:Y:S01]  /*fd50*/  LDG.E.64 R6, desc[UR36][R12.64] ;  /* 0x000000240c067981 */ /* 0x000ee2000c1e1b00 */
[----:B------:R-:W-:Y:S01]  /*fd60*/  IADD3 R9, P0, RZ, -R16, RZ ;  /* 0x80000010ff097210 */ /* 0x000fe20007f1e0ff */
[----:B------:R-:W-:Y:S01]  /*fd70*/  IMAD.MOV.U32 R4, RZ, RZ, R22 ;  /* 0x000000ffff047224 */ /* 0x000fe200078e0016 */
[-C--:B------:R-:W-:Y:S01]  /*fd80*/  LOP3.LUT R15, R15, R14.reuse, RZ, 0x3c, !PT ;  /* 0x0000000e0f0f7212 */ /* 0x080fe200078e3cff */
[----:B------:R-:W-:Y:S01]  /*fd90*/  BSSY B1, `(.L_x_7298) ;  /* 0x000002b000017945 */ /* 0x000fe20003800000 */
[----:B------:R-:W-:Y:S01]  /*fda0*/  IADD3.X R3, RZ, ~R17, RZ, P0, !PT ;  /* 0x80000011ff037210 */ /* 0x000fe200007fe4ff */
[----:B------:R-:W-:Y:S01]  /*fdb0*/  IMAD.WIDE.U32 R4, R20, R9, R4 ;  /* 0x0000000914047225 */ /* 0x000fe200078e0004 */
[----:B------:R-:W-:-:S03]  /*fdc0*/  LOP3.LUT R14, R15, R14, RZ, 0x3c, !PT ;  /* 0x0000000e0f0e7212 */ /* 0x000fc600078e3cff */
[----:B------:R-:W-:Y:S01]  /*fdd0*/  IMAD R3, R3, R20, RZ ;  /* 0x0000001403037224 */ /* 0x000fe200078e02ff */
[----:B------:R-:W-:-:S03]  /*fde0*/  LOP3.LUT R15, R15, R14, RZ, 0x3c, !PT ;  /* 0x0000000e0f0f7212 */ /* 0x000fc600078e3cff */
        /* <DEDUP_REMOVED lines=18> */
.L_x_7299:
        /* <DEDUP_REMOVED lines=19> */
.L_x_7300:
[----:B------:R-:W-:Y:S05]  /*10040*/  BSYNC B1 ;  /* 0x0000000000017941 */ /* 0x000fea0003800000 */
.L_x_7298:
        /* <DEDUP_REMOVED lines=29> */
.L_x_7302:
        /* <DEDUP_REMOVED lines=19> */
.L_x_7303:
[----:B------:R-:W-:Y:S05]  /*10350*/  BSYNC B1 ;  /* 0x0000000000017941 */ /* 0x000fea0003800000 */
.L_x_7301:
        /* <DEDUP_REMOVED lines=28> */
.L_x_7305:
        /* <DEDUP_REMOVED lines=19> */
.L_x_7306:
[----:B------:R-:W-:Y:S05]  /*10650*/  BSYNC B1 ;  /* 0x0000000000017941 */ /* 0x000fea0003800000 */
.L_x_7304:
        /* <DEDUP_REMOVED lines=21> */
.L_x_7294:
        /* <DEDUP_REMOVED lines=18> */
.L_x_7310:
        /* <DEDUP_REMOVED lines=19> */
.L_x_7311:
[----:B------:R-:W-:Y:S05]  /*10a00*/  BSYNC B0 ;  /* 0x0000000000007941 */ /* 0x000fea0003800000 */
.L_x_7309:
        /* <DEDUP_REMOVED lines=33> */
.L_x_7313:
        /* <DEDUP_REMOVED lines=19> */
.L_x_7314:
[----:B------:R-:W-:Y:S05]  /*10d50*/  BSYNC B0 ;  /* 0x0000000000007941 */ /* 0x000fea0003800000 */
.L_x_7312:
        /* <DEDUP_REMOVED lines=32> */
.L_x_7316:
        /* <DEDUP_REMOVED lines=18> */
.L_x_7317:
[----:B------:R-:W-:Y:S05]  /*11080*/  BSYNC B0 ;  /* 0x0000000000007941 */ /* 0x000fea0003800000 */
.L_x_7315:
        /* <DEDUP_REMOVED lines=8> */
.L_x_7308:
        /* <DEDUP_REMOVED lines=18> */
.L_x_7322:
        /* <DEDUP_REMOVED lines=24> */
.L_x_7321:
[----:B------:R-:W-:Y:S05]  /*113b0*/  BSYNC B8 ;  /* 0x0000000000087941 */ /* 0x000fea0003800000 */
.L_x_7320:
[----:B------:R-:W-:-:S04]  /*113c0*/  IADD3 R16, P0, R16, 0x4, RZ ;  /* 0x0000000410107810 */ /* 0x000fc80007f1e0ff */
[----:B------:R-:W-:Y:S02]  /*113d0*/  IADD3.X R17, RZ, R17, RZ, P0, !PT ;  /* 0x00000011ff117210 */ /* 0x000fe400007fe4ff */
[----:B------:R-:W-:-:S04]  /*113e0*/  ISETP.GE.U32.AND P0, PT, R16, R19, PT ;  /* 0x000000131000720c */ /* 0x000fc80003f06070 */
[----:B------:R-:W-:-:S13]  /*113f0*/  ISETP.GE.U32.AND.EX P0, PT, R17, R18, PT, P0 ;  /* 0x000000121100720c */ /* 0x000fda0003f06100 */
[----:B------:R-:W-:Y:S05]  /*11400*/  @!P0 BRA `(.L_x_7322) ;  /* 0xfffffffc00888947 */ /* 0x000fea000383ffff */
.L_x_7319:
[----:B------:R-:W-:Y:S05]  /*11410*/  BSYNC B7 ;  /* 0x0000000000077941 */ /* 0x000fea0003800000 */
.L_x_7318:
        /* <DEDUP_REMOVED lines=21> */
.L_x_7324:
[----:B------:R-:W-:Y:S05]  /*11570*/  BSYNC B7 ;  /* 0x0000000000077941 */ /* 0x000fea0003800000 */
.L_x_7323:
        /* <DEDUP_REMOVED lines=21> */
.L_x_7326:
[----:B------:R-:W-:Y:S05]  /*116d0*/  BSYNC B7 ;  /* 0x0000000000077941 */ /* 0x000fea0003800000 */
.L_x_7325:
        /* <DEDUP_REMOVED lines=26> */
.L_x_7328:
[----:B------:R-:W-:Y:S05]  /*11880*/  BSYNC B7 ;  /* 0x0000000000077941 */ /* 0x000fea0003800000 */
.L_x_7327:
        /* <DEDUP_REMOVED lines=14> */
.L_x_7342:
        /* <DEDUP_REMOVED lines=15> */
.L_x_7331:
        /* <DEDUP_REMOVED lines=19> */
.L_x_7332:
[----:B------:R-:W-:Y:S05]  /*11b90*/  BSYNC B1 ;  /* 0x0000000000017941 */ /* 0x000fea0003800000 */
.L_x_7330:
        /* <DEDUP_REMOVED lines=29> */
.L_x_7334:
        /* <DEDUP_REMOVED lines=19> */
.L_x_7335:
[----:B------:R-:W-:Y:S05]  /*11ea0*/  BSYNC B1 ;  /* 0x0000000000017941 */ /* 0x000fea0003800000 */
.L_x_7333:
        /* <DEDUP_REMOVED lines=29> */
.L_x_7337:
        /* <DEDUP_REMOVED lines=19> */
.L_x_7338:
[----:B------:R-:W-:Y:S05]  /*121b0*/  BSYNC B1 ;  /* 0x0000000000017941 */ /* 0x000fea0003800000 */
.L_x_7336:
        /* <DEDUP_REMOVED lines=28> */
.L_x_7340:
        /* <DEDUP_REMOVED lines=19> */
.L_x_7341:
[----:B------:R-:W-:Y:S05]  /*124b0*/  BSYNC B1 ;  /* 0x0000000000017941 */ /* 0x000fea0003800000 */
.L_x_7339:
        /* <DEDUP_REMOVED lines=20> */
.L_x_7329:
        /* <DEDUP_REMOVED lines=18> */
.L_x_7345:
        /* <DEDUP_REMOVED lines=19> */
.L_x_7346:
[----:B------:R-:W-:Y:S05]  /*12850*/  BSYNC B0 ;  /* 0x0000000000007941 */ /* 0x000fea0003800000 */
.L_x_7344:
        /* <DEDUP_REMOVED lines=30> */
.L_x_7348:
        /* <DEDUP_REMOVED lines=19> */
.L_x_7349:
[----:B------:R-:W-:Y:S05]  /*12b70*/  BSYNC B0 ;  /* 0x0000000000007941 */ /* 0x000fea0003800000 */
.L_x_7347:
        /* <DEDUP_REMOVED lines=25> */
[----:B------:R-:W-:Y:S05]  /*12d10*/  CALL.REL.NOINC `($__internal_21_$__cuda_sm20_rem_s64) ;  /* 0x0000014c00f87944 */ /* 0x000fea0003c00000 */
[----:B------:R-:W-:Y:S01]  /*12d20*/  MOV R2, R0 ;  /* 0x0000000000027202 */ /* 0x000fe20000000f00 */
[----:B------:R-:W-:Y:S06]  /*12d30*/  BRA `(.L_x_7352) ;  /* 0x0000000000487947 */ /* 0x000fec0003800000 */
.L_x_7351:
        /* <DEDUP_REMOVED lines=18> */
.L_x_7352:
[----:B------:R-:W-:Y:S05]  /*12e60*/  BSYNC B0 ;  /* 0x0000000000007941 */ /* 0x000fea0003800000 */
.L_x_7350:
[----:B------:R-:W2:Y:S02]  /*12e70*/  LDG.E.64 R10, desc[UR36][R10.64+-0x10] ;  /* 0xfffff0240a0a7981 */ /* 0x000ea4000c1e1b00 */
[----:B--2---:R-:W-:Y:S02]  /*12e80*/  IMAD R3, R3, R10, RZ ;  /* 0x0000000a03037224 */ /* 0x004fe400078e02ff */
[----:B------:R-:W-:-:S04]  /*12e90*/  IMAD.WIDE.U32 R18, R10, R2, R18 ;  /* 0x000000020a127225 */ /* 0x000fc800078e0012 */
[----:B------:R-:W-:-:S04]  /*12ea0*/  IMAD R3, R11, R2, R3 ;  /* 0x000000020b037224 */ /* 0x000fc800078e0203 */
[----:B------:R-:W-:-:S07]  /*12eb0*/  IMAD.IADD R19, R19, 0x1, R3 ;  /* 0x0000000113137824 */ /* 0x000fce00078e0203 */
.L_x_7343:
[-C--:B------:R-:W-:Y:S01]  /*12ec0*/  IADD3 R2, P0, R27, R18.reuse, RZ ;  /* 0x000000121b027210 */ /* 0x080fe20007f1e0ff */
[----:B------:R-:W-:Y:S01]  /*12ed0*/  ULDC.64 UR4, c[0x0][0x248] ;  /* 0x0000920000047ab9 */ /* 0x000fe20000000a00 */
[----:B------:R-:W-:Y:S02]  /*12ee0*/  IADD3 R3, P1, R47, R18, RZ ;  /* 0x000000122f037210 */ /* 0x000fe40007f3e0ff */
[----:B------:R-:W-:Y:S02]  /*12ef0*/  IADD3 R0, P2, R2, 0x1, RZ ;  /* 0x0000000102007810 */ /* 0x000fe40007f5e0ff */
[----:B------:R-:W-:Y:S02]  /*12f00*/  LEA.HI.X.SX32 R5, R27, R19, 0x1, P0 ;  /* 0x000000131b057211 */ /* 0x000fe400000f0eff */
        /* <DEDUP_REMOVED lines=12> */
.L_x_7355:
        /* <DEDUP_REMOVED lines=24> */
.L_x_7354:
[----:B------:R-:W-:Y:S05]  /*13150*/  BSYNC B7 ;  /* 0x0000000000077941 */ /* 0x000fea0003800000 */
.L_x_7353:
[----:B------:R-:W-:-:S05]  /*13160*/  IADD3 R16, P0, R16, 0x4, RZ ;  /* 0x0000000410107810 */ /* 0x000fca0007f1e0ff */
[----:B------:R-:W-:Y:S01]  /*13170*/  IMAD.X R17, RZ, RZ, R17, P0 ;  /* 0x000000ffff117224 */ /* 0x000fe200000e0611 */
[----:B------:R-:W-:-:S04]  /*13180*/  ISETP.GE.U32.AND P0, PT, R16, R23, PT ;  /* 0x000000171000720c */ /* 0x000fc80003f06070 */
[----:B------:R-:W-:-:S13]  /*13190*/  ISETP.GE.U32.AND.EX P0, PT, R17, R18, PT, P0 ;  /* 0x000000121100720c */ /* 0x000fda0003f06100 */
[----:B------:R-:W-:Y:S05]  /*131a0*/  @!P0 BRA `(.L_x_7355) ;  /* 0xfffffffc00888947 */ /* 0x000fea000383ffff */
.L_x_7077:
[----:B------:R-:W-:Y:S05]  /*131b0*/  BSYNC B6 ;  /* 0x0000000000067941 */ /* 0x000fea0003800000 */
.L_x_6987:
[----:B------:R-:W0:Y:S01]  /*131c0*/  S2R R0, SR_CTAID.X ;  /* 0x0000000000007919 */ /* 0x000e220000002500 */
[----:B------:R-:W1:Y:S01]  /*131d0*/  LDC.64 R2, c[0x0][0x258] ;  /* 0x00009600ff027b82 */ /* 0x000e620000000a00 */
[----:B------:R-:W2:Y:S01]  /*131e0*/  S2R R5, SR_TID.X ;  /* 0x0000000000057919 */ /* 0x000ea20000002100 */
[----:B0-----:R-:W-:-:S05]  /*131f0*/  SHF.L.U32 R7, R0, 0xa, RZ ;  /* 0x0000000a00077819 */ /* 0x001fca00000006ff */
[----:B-1----:R-:W-:-:S04]  /*13200*/  IMAD.WIDE.U32 R2, R7, 0x4, R2 ;  /* 0x0000000407027825 */ /* 0x002fc800078e0002 */
[----:B--2---:R-:W-:-:S05]  /*13210*/  IMAD.WIDE R2, R5, 0x10, R2 ;  /* 0x0000001005027825 */ /* 0x004fca00078e0202 */
[----:B------:R-:W-:Y:S04]  /*13220*/  STG.E.128 desc[UR36][R2.64], RZ ;  /* 0x000000ff02007986 */ /* 0x000fe8000c101d24 */
[----:B------:R-:W-:Y:S01]  /*13230*/  STG.E.128 desc[UR36][R2.64+0x800], RZ ;  /* 0x000800ff02007986 */ /* 0x000fe2000c101d24 */
[----:B------:R-:W-:Y:S05]  /*13240*/  EXIT ;  /* 0x000000000000794d */ /* 0x000fea0003800000 */
.L_x_6986:
[----:B------:R-:W0:Y:S01]  /*13250*/  S2R R3, SR_TID.X ;  /* 0x0000000000037919 */ /* 0x000e220000002100 */
[----:B------:R-:W-:Y:S01]  /*13260*/  CS2R R18, SRZ ;  /* 0x0000000000127805 */ /* 0x000fe2000001ff00 */
[----:B------:R-:W-:Y:S01]  /*13270*/  IMAD.MOV.U32 R28, RZ, RZ, RZ ;  /* 0x000000ffff1c7224 */ /* 0x000fe200078e00ff */
[----:B------:R-:W-:Y:S01]  /*13280*/  CS2R R54, SRZ ;  /* 0x0000000000367805 */ /* 0x000fe2000001ff00 */
[----:B------:R-:W-:Y:S01]  /*13290*/  IMAD.MOV.U32 R53, RZ, RZ, RZ ;  /* 0x000000ffff357224 */ /* 0x000fe200078e00ff */
[----:B------:R-:W-:Y:S01]  /*132a0*/  CS2R R22, SRZ ;  /* 0x0000000000167805 */ /* 0x000fe2000001ff00 */
[----:B------:R-:W-:Y:S01]  /*132b0*/  IMAD.MOV.U32 R44, RZ, RZ, RZ ;  /* 0x000000ffff2c7224 */ /* 0x000fe200078e00ff */
[----:B------:R-:W-:Y:S02]  /*132c0*/  MOV R0, RZ ;  /* 0x000000ff00007202 */ /* 0x000fe40000000f00 */
[----:B------:R-:W-:Y:S01]  /*132d0*/  CS2R R58, SRZ ;  /* 0x00000000003a7805 */ /* 0x000fe2000001ff00 */
[----:B------:R-:W-:Y:S01]  /*132e0*/  IMAD.MOV.U32 R57, RZ, RZ, RZ ;  /* 0x000000ffff397224 */ /* 0x000fe200078e00ff */
[----:B------:R-:W-:-:S02]  /*132f0*/  CS2R R64, SRZ ;  /* 0x0000000000407805 */ /* 0x000fc4000001ff00 */
[----:B------:R-:W-:Y:S01]  /*13300*/  CS2R R62, SRZ ;  /* 0x00000000003e7805 */ /* 0x000fe2000001ff00 */
[----:B------:R-:W-:Y:S01]  /*13310*/  IMAD.MOV.U32 R2, RZ, RZ, RZ ;  /* 0x000000ffff027224 */ /* 0x000fe200078e00ff */
[----:B------:R-:W-:Y:S02]  /*13320*/  CS2R R66, SRZ ;  /* 0x0000000000427805 */ /* 0x000fe4000001ff00 */
[----:B------:R-:W-:Y:S01]  /*13330*/  CS2R R48, SRZ ;  /* 0x0000000000307805 */ /* 0x000fe2000001ff00 */
[----:B------:R-:W-:Y:S01]  /*13340*/  IMAD.MOV.U32 R60, RZ, RZ, RZ ;  /* 0x000000ffff3c7224 */ /* 0x000fe200078e00ff */
[----:B------:R-:W-:Y:S02]  /*13350*/  CS2R R70, SRZ ;  /* 0x0000000000467805 */ /* 0x000fe4000001ff00 */
[----:B------:R-:W-:Y:S01]  /*13360*/  CS2R R46, SRZ ;  /* 0x00000000002e7805 */ /* 0x000fe2000001ff00 */
[----:B------:R-:W-:Y:S01]  /*13370*/  IMAD.MOV.U32 R72, RZ, RZ, RZ ;  /* 0x000000ffff487224 */ /* 0x000fe200078e00ff */
[----:B------:R-:W-:Y:S01]  /*13380*/  CS2R R68, SRZ ;  /* 0x0000000000447805 */ /* 0x000fe2000001ff00 */
[----:B------:R-:W-:Y:S01]  /*13390*/  ULDC.64 UR4, c[0x0][0x228] ;  /* 0x00008a0000047ab9 */ /* 0x000fe20000000a00 */
[----:B0-----:R-:W-:-:S13]  /*133a0*/  ISETP.GE.AND P1, PT, R3, R56, PT ;  /* 0x000000380300720c */ /* 0x001fda0003f26270 */
[----:B------:R-:W-:Y:S01]  /*133b0*/  @!P1 IMAD.IADD R29, R61, 0x1, R3 ;  /* 0x000000013d1d9824 */ /* 0x000fe200078e0203 */
[----:B------:R-:W0:Y:S01]  /*133c0*/  @!P1 LDC.64 R10, c[0x0][0x278] ;  /* 0x00009e00ff0a9b82 */ /* 0x000e220000000a00 */
[----:B------:R-:W-:-:S05]  /*133d0*/  @!P1 VIADD R3, R3, 0x80 ;  /* 0x0000008003039836 */ /* 0x000fca0000000000 */
[----:B------:R-:W-:Y:S02]  /*133e0*/  ISETP.GE.AND P0, PT, R3, R56, PT ;  /* 0x000000380300720c */ /* 0x000fe40003f06270 */
[----:B------:R-:W1:Y:S08]  /*133f0*/  @!P1 LDC.64 R8, c[0x0][0x270] ;  /* 0x00009c00ff089b82 */ /* 0x000e700000000a00 */
[----:B------:R-:W2:Y:S03]  /*13400*/  @!P1 LDC.64 R4, c[0x0][0x260] ;  /* 0x00009800ff049b82 */ /* 0x000ea60000000a00 */
[----:B------:R-:W-:Y:S01]  /*13410*/  @!P0 IMAD.IADD R33, R61, 0x1, R3 ;  /* 0x000000013d218824 */ /* 0x000fe200078e0203 */
[----:B------:R-:W-:-:S04]  /*13420*/  @!P0 IADD3 R3, R3, 0x80, RZ ;  /* 0x0000008003038810 */ /* 0x000fc80007ffe0ff */
[----:B------:R-:W-:Y:S01]  /*13430*/  ISETP.GE.AND P2, PT, R3, R56, PT ;  /* 0x000000380300720c */ /* 0x000fe20003f46270 */
[----:B------:R-:W3:Y:S01]  /*13440*/  @!P1 LDC.64 R6, c[0x0][0x268] ;  /* 0x00009a00ff069b82 */ /* 0x000ee20000000a00 */
[----:B0-----:R-:W-:-:S05]  /*13450*/  @!P1 IMAD.WIDE.U32 R10, R29, 0x4, R10 ;  /* 0x000000041d0a9825 */ /* 0x001fca00078e000a */
[----:B------:R0:W5:Y:S01]  /*13460*/  @!P1 LDG.E R19, desc[UR36][R10.64] ;  /* 0x000000240a139981 */ /* 0x000162000c1e1900 */
[----:B-1----:R-:W-:Y:S01]  /*13470*/  @!P1 IMAD.WIDE.U32 R8, R29, 0x4, R8 ;  /* 0x000000041d089825 */ /* 0x002fe200078e0008 */
[----:B------:R-:W1:Y:S08]  /*13480*/  @!P1 LDC.64 R12, c[0x0][0x280] ;  /* 0x0000a000ff0c9b82 */ /* 0x000e700000000a00 */
[----:B------:R-:W4:Y:S01]  /*13490*/  @!P0 LDC.64 R14, c[0x0][0x260] ;  /* 0x00009800ff0e8b82 */ /* 0x000f220000000a00 */
[----:B------:R-:W-:Y:S01]  /*134a0*/  @!P2 IADD3 R39, R61, R3, RZ ;  /* 0x000000033d27a210 */ /* 0x000fe20007ffe0ff */
[----:B------:R-:W-:Y:S01]  /*134b0*/  @!P2 VIADD R3, R3, 0x80 ;  /* 0x000000800303a836 */ /* 0x000fe20000000000 */
[----:B------:R4:W5:Y:S01]  /*134c0*/  @!P1 LDG.E R28, desc[UR36][R8.64] ;  /* 0x00000024081c9981 */ /* 0x000962000c1e1900 */
[----:B--2---:R-:W-:-:S04]  /*134d0*/  @!P1 IMAD.WIDE.U32 R4, R29, 0x4, R4 ;  /* 0x000000041d049825 */ /* 0x004fc800078e0004 */
[----:B------:R-:W2:Y:S08]  /*134e0*/  @!P0 LDC.64 R16, c[0x0][0x268] ;  /* 0x00009a00ff108b82 */ /* 0x000eb00000000a00 */
[----:B------:R-:W2:Y:S08]  /*134f0*/  @!P0 LDC.64 R20, c[0x0][0x270] ;  /* 0x00009c00ff148b82 */ /* 0x000eb00000000a00 */
[----:B------:R-:W2:Y:S08]  /*13500*/  @!P0 LDC.64 R24, c[0x0][0x278] ;  /* 0x00009e00ff188b82 */ /* 0x000eb00000000a00 */
[----:B------:R-:W2:Y:S01]  /*13510*/  @!P0 LDC.64 R26, c[0x0][0x280] ;  /* 0x0000a000ff1a8b82 */ /* 0x000ea20000000a00 */
[----:B------:R-:W-:Y:S01]  /*13520*/  ISETP.GE.AND P3, PT, R3, R56, PT ;  /* 0x000000380300720c */ /* 0x000fe20003f66270 */
[C---:B---3--:R-:W-:Y:S01]  /*13530*/  @!P1 IMAD.WIDE.U32 R6, R29.reuse, 0x4, R6 ;  /* 0x000000041d069825 */ /* 0x048fe200078e0006 */
[----:B------:R-:W5:Y:S05]  /*13540*/  @!P1 LDG.E R0, desc[UR36][R4.64] ;  /* 0x0000002404009981 */ /* 0x000f6a000c1e1900 */
[----:B0-----:R-:W0:Y:S01]  /*13550*/  @!P2 LDC.64 R10, c[0x0][0x270] ;  /* 0x00009c00ff0aab82 */ /* 0x001e220000000a00 */
[----:B-1----:R-:W-:Y:S01]  /*13560*/  @!P1 IMAD.WIDE.U32 R12, R29, 0x4, R12 ;  /* 0x000000041d0c9825 */ /* 0x002fe200078e000c */
[----:B------:R1:W5:Y:S03]  /*13570*/  @!P1 LDG.E R23, desc[UR36][R6.64] ;  /* 0x0000002406179981 */ /* 0x000366000c1e1900 */
[----:B------:R-:W-:Y:S01]  /*13580*/  IMAD.MOV.U32 R29, RZ, RZ, RZ ;  /* 0x000000ffff1d7224 */ /* 0x000fe200078e00ff */
[----:B------:R-:W-:Y:S01]  /*13590*/  @!P3 IADD3 R43, R61, R3, RZ ;  /* 0x000000033d2bb210 */ /* 0x000fe20007ffe0ff */
[C---:B----4-:R-:W-:Y:S01]  /*135a0*/  @!P0 IMAD.WIDE.U32 R14, R33.reuse, 0x4, R14 ;  /* 0x00000004210e8825 */ /* 0x050fe200078e000e */
[----:B------:R-:W3:Y:S01]  /*135b0*/  @!P2 LDC.64 R8, c[0x0][0x268] ;  /* 0x00009a00ff08ab82 */ /* 0x000ee20000000a00 */
[----:B------:R-:W5:Y:S02]  /*135c0*/  @!P1 LDG.E R22, desc[UR36][R12.64] ;  /* 0x000000240c169981 */ /* 0x000f64000c1e1900 */
[----:B--2---:R-:W-:-:S02]  /*135d0*/  @!P0 IMAD.WIDE.U32 R16, R33, 0x4, R16 ;  /* 0x0000000421108825 */ /* 0x004fc400078e0010 */
[----:B------:R2:W5:Y:S02]  /*135e0*/  @!P0 LDG.E R54, desc[UR36][R14.64] ;  /* 0x000000240e368981 */ /* 0x000564000c1e1900 */
[C---:B------:R-:W-:Y:S01]  /*135f0*/  @!P0 IMAD.WIDE.U32 R20, R33.reuse, 0x4, R20 ;  /* 0x0000000421148825 */ /* 0x040fe200078e0014 */
[----:B------:R-:W4:Y:S01]  /*13600*/  @!P2 LDC.64 R30, c[0x0][0x260] ;  /* 0x00009800ff1eab82 */ /* 0x000f220000000a00 */
[----:B------:R-:W5:Y:S02]  /*13610*/  @!P0 LDG.E R53, desc[UR36][R16.64] ;  /* 0x0000002410358981 */ /* 0x000f64000c1e1900 */
[C---:B------:R-:W-:Y:S02]  /*13620*/  @!P0 IMAD.WIDE.U32 R24, R33.reuse, 0x4, R24 ;  /* 0x0000000421188825 */ /* 0x040fe400078e0018 */
[----:B------:R2:W5:Y:S02]  /*13630*/  @!P0 LDG.E R29, desc[UR36][R20.64] ;  /* 0x00000024141d8981 */ /* 0x000564000c1e1900 */
[----:B------:R-:W-:Y:S01]  /*13640*/  @!P0 IMAD.WIDE.U32 R26, R33, 0x4, R26 ;  /* 0x00000004211a8825 */ /* 0x000fe200078e001a */
[----:B-1----:R-:W1:Y:S01]  /*13650*/  @!P2 LDC.64 R6, c[0x0][0x278] ;  /* 0x00009e00ff06ab82 */ /* 0x002e620000000a00 */
[----:B------:R3:W5:Y:S02]  /*13660*/  @!P0 LDG.E R18, desc[UR36][R24.64] ;  /* 0x0000002418128981 */ /* 0x000764000c1e1900 */
[----:B------:R-:W-:-:S02]  /*13670*/  @!P3 VIADD R3, R3, 0x80 ;  /* 0x000000800303b836 */ /* 0x000fc40000000000 */
[----:B------:R-:W5:Y:S03]  /*13680*/  @!P0 LDG.E R44, desc[UR36][R26.64] ;  /* 0x000000241a2c8981 */ /* 0x000f66000c1e1900 */
[----:B------:R-:W-:Y:S01]  /*13690*/  ISETP.GE.AND P0, PT, R3, R56, PT ;  /* 0x000000380300720c */ /* 0x000fe20003f06270 */
[----:B------:R-:W1:Y:S01]  /*136a0*/  @!P3 LDC.64 R36, c[0x0][0x260] ;  /* 0x00009800ff24bb82 */ /* 0x000e620000000a00 */
[----:B0-----:R-:W-:-:S07]  /*136b0*/  @!P2 IMAD.WIDE.U32 R32, R39, 0x4, R10 ;  /* 0x000000042720a825 */ /* 0x001fce00078e000a */
[----:B--2---:R-:W0:Y:S08]  /*136c0*/  @!P3 LDC.64 R14, c[0x0][0x268] ;  /* 0x00009a00ff0ebb82 */ /* 0x004e300000000a00 */
[----:B------:R-:W2:Y:S01]  /*136d0*/  @!P3 LDC.64 R20, c[0x0][0x270] ;  /* 0x00009c00ff14bb82 */ /* 0x000ea20000000a00 */
[----:B------:R-:W-:-:S07]  /*136e0*/  @!P0 IADD3 R45, R61, R3, RZ ;  /* 0x000000033d2d8210 */ /* 0x000fce0007ffe0ff */
[----:B------:R-:W2:Y:S01]  /*136f0*/  @!P3 LDC.64 R12, c[0x0][0x278] ;  /* 0x00009e00ff0cbb82 */ /* 0x000ea20000000a00 */
[----:B------:R-:W-:-:S07]  /*13700*/  @!P0 VIADD R3, R3, 0x80 ;  /* 0x0000008003038836 */ /* 0x000fce0000000000 */
[----:B------:R-:W2:Y:S01]  /*13710*/  @!P3 LDC.64 R10, c[0x0][0x280] ;  /* 0x0000a000ff0abb82 */ /* 0x000ea20000000a00 */
[----:B------:R-:W-:Y:S01]  /*13720*/  ISETP.GE.AND P4, PT, R3, R56, PT ;  /* 0x000000380300720c */ /* 0x000fe20003f86270 */
[----:B---3--:R-:W-:Y:S01]  /*13730*/  @!P2 IMAD.WIDE.U32 R24, R39, 0x4, R8 ;  /* 0x000000042718a825 */ /* 0x008fe200078e0008 */
[----:B------:R-:W-:-:S03]  /*13740*/  CS2R R16, SRZ ;  /* 0x0000000000107805 */ /* 0x000fc6000001ff00 */
[C---:B----4-:R-:W-:Y:S01]  /*13750*/  @!P2 IMAD.WIDE.U32 R30, R39.reuse, 0x4, R30 ;  /* 0x00000004271ea825 */ /* 0x050fe200078e001e */
[----:B------:R-:W5:Y:S01]  /*13760*/  @!P2 LDG.E R57, desc[UR36][R24.64] ;  /* 0x000000241839a981 */ /* 0x000f62000c1e1900 */
[----:B------:R-:W3:Y:S02]  /*13770*/  @!P0 LDC.64 R8, c[0x0][0x260] ;  /* 0x00009800ff088b82 */ /* 0x000ee40000000a00 */
[----:B-1----:R-:W-:Y:S01]  /*13780*/  @!P2 IMAD.WIDE.U32 R34, R39, 0x4, R6 ;  /* 0x000000042722a825 */ /* 0x002fe200078e0006 */
[----:B------:R0:W5:Y:S05]  /*13790*/  @!P2 LDG.E R58, desc[UR36][R30.64] ;  /* 0x000000241e3aa981 */ /* 0x00016a000c1e1900 */
[----:B------:R-:W1:Y:S01]  /*137a0*/  @!P2 LDC.64 R4, c[0x0][0x280] ;  /* 0x0000a000ff04ab82 */ /* 0x000e620000000a00 */
[----:B------:R4:W5:Y:S01]  /*137b0*/  @!P2 LDG.E R17, desc[UR36][R32.64] ;  /* 0x000000242011a981 */ /* 0x000962000c1e1900 */
[----:B------:R-:W-:-:S03]  /*137c0*/  @!P3 IMAD.WIDE.U32 R36, R43, 0x4, R36 ;  /* 0x000000042b24b825 */ /* 0x000fc600078e0024 */
[----:B------:R4:W5:Y:S01]  /*137d0*/  @!P2 LDG.E R16, desc[UR36][R34.64] ;  /* 0x000000242210a981 */ /* 0x000962000c1e1900 */
[C---:B0-----:R-:W-:Y:S02]  /*137e0*/  @!P3 IMAD.WIDE.U32 R30, R43.reuse, 0x4, R14 ;  /* 0x000000042b1eb825 */ /* 0x041fe400078e000e */
[----:B------:R-:W0:Y:S01]  /*137f0*/  @!P0 LDC.64 R6, c[0x0][0x268] ;  /* 0x00009a00ff068b82 */ /* 0x000e220000000a00 */
[----:B------:R3:W5:Y:S01]  /*13800*/  @!P3 LDG.E R64, desc[UR36][R36.64] ;  /* 0x000000242440b981 */ /* 0x000762000c1e1900 */
[C---:B--2---:R-:W-:Y:S01]  /*13810*/  @!P3 IMAD.WIDE.U32 R20, R43.reuse, 0x4, R20 ;  /* 0x000000042b14b825 */ /* 0x044fe200078e0014 */
[----:B----4-:R-:W-:Y:S02]  /*13820*/  CS2R R32, SRZ ;  /* 0x0000000000207805 */ /* 0x010fe4000001ff00 */
[----:B------:R-:W5:Y:S01]  /*13830*/  @!P3 LDG.E R63, desc[UR36][R30.64] ;  /* 0x000000241e3fb981 */ /* 0x000f62000c1e1900 */
[C---:B------:R-:W-:Y:S02]  /*13840*/  @!P3 IMAD.WIDE.U32 R24, R43.reuse, 0x4, R12 ;  /* 0x000000042b18b825 */ /* 0x040fe400078e000c */
[----:B------:R-:W2:Y:S01]  /*13850*/  @!P0 LDC.64 R12, c[0x0][0x280] ;  /* 0x0000a000ff0c8b82 */ /* 0x000ea20000000a00 */
[----:B------:R-:W5:Y:S01]  /*13860*/  @!P3 LDG.E R32, desc[UR36][R20.64] ;  /* 0x000000241420b981 */ /* 0x000f62000c1e1900 */
[----:B------:R-:W-:-:S03]  /*13870*/  @!P3 IMAD.WIDE.U32 R42, R43, 0x4, R10 ;  /* 0x000000042b2ab825 */ /* 0x000fc600078e000a */
[----:B------:R-:W5:Y:S01]  /*13880*/  @!P3 LDG.E R2, desc[UR36][R24.64] ;  /* 0x000000241802b981 */ /* 0x000f62000c1e1900 */
[----:B------:R-:W-:Y:S02]  /*13890*/  @!P4 IMAD.IADD R35, R61, 0x1, R3 ;  /* 0x000000013d23c824 */ /* 0x000fe400078e0203 */
[----:B------:R-:W-:Y:S01]  /*138a0*/  @!P4 VIADD R3, R3, 0x80 ;  /* 0x000000800303c836 */ /* 0x000fe20000000000 */
[----:B------:R-:W5:Y:S01]  /*138b0*/  @!P3 LDG.E R55, desc[UR36][R42.64] ;  /* 0x000000242a37b981 */ /* 0x000f62000c1e1900 */
[----:B---3--:R-:W-:Y:S01]  /*138c0*/  @!P0 IMAD.WIDE.U32 R36, R45, 0x4, R8 ;  /* 0x000000042d248825 */ /* 0x008fe200078e0008 */
[----:B------:R-:W3:Y:S02]  /*138d0*/  @!P0 LDC.64 R14, c[0x0][0x278] ;  /* 0x00009e00ff0e8b82 */ /* 0x000ee40000000a00 */
[-C--:B------:R-:W-:Y:S01]  /*138e0*/  ISETP.GE.AND P3, PT, R3, R56.reuse, PT ;  /* 0x000000380300720c */ /* 0x080fe20003f66270 */
[----:B-1----:R-:W-:Y:S01]  /*138f0*/  @!P2 IMAD.WIDE.U32 R26, R39, 0x4, R4 ;  /* 0x00000004271aa825 */ /* 0x002fe200078e0004 */
[----:B------:R1:W5:Y:S04]  /*13900*/  @!P0 LDG.E R66, desc[UR36][R36.64] ;  /* 0x0000002424428981 */ /* 0x000368000c1e1900 */
[----:B------:R-:W4:Y:S01]  /*13910*/  @!P0 LDC.64 R4, c[0x0][0x270] ;  /* 0x00009c00ff048b82 */ /* 0x000f220000000a00 */
[----:B------:R0:W5:Y:S06]  /*13920*/  @!P2 LDG.E R49, desc[UR36][R26.64] ;  /* 0x000000241a31a981 */ /* 0x00016c000c1e1900 */
[----:B-1----:R-:W-:Y:S01]  /*13930*/  @!P3 IADD3 R37, R61, R3, RZ ;  /* 0x000000033d25b210 */ /* 0x002fe20007ffe0ff */
[----:B------:R-:W-:Y:S01]  /*13940*/  @!P3 VIADD R3, R3, 0x80 ;  /* 0x000000800303b836 */ /* 0x000fe20000000000 */
[----:B------:R-:W1:Y:S04]  /*13950*/  @!P4 LDC.64 R8, c[0x0][0x260] ;  /* 0x00009800ff08cb82 */ /* 0x000e680000000a00 */
[----:B------:R-:W-:Y:S01]  /*13960*/  ISETP.GE.AND P2, PT, R3, R56, PT ;  /* 0x000000380300720c */ /* 0x000fe20003f46270 */
[----:B0-----:R-:W-:-:S03]  /*13970*/  @!P0 IMAD.WIDE.U32 R26, R45, 0x4, R6 ;  /* 0x000000042d1a8825 */ /* 0x001fc600078e0006 */
[----:B------:R-:W0:Y:S01]  /*13980*/  @!P4 LDC.64 R10, c[0x0][0x268] ;  /* 0x00009a00ff0acb82 */ /* 0x000e220000000a00 */
[C---:B--2---:R-:W-:Y:S01]  /*13990*/  @!P0 IMAD.WIDE.U32 R6, R45.reuse, 0x4, R12 ;  /* 0x000000042d068825 */ /* 0x044fe200078e000c */
[----:B------:R2:W5:Y:S06]  /*139a0*/  @!P0 LDG.E R65, desc[UR36][R26.64] ;  /* 0x000000241a418981 */ /* 0x00056c000c1e1900 */
[----:B------:R-:W2:Y:S01]  /*139b0*/  @!P4 LDC.64 R38, c[0x0][0x270] ;  /* 0x00009c00ff26cb82 */ /* 0x000ea20000000a00 */
[----:B----4-:R-:W-:-:S07]  /*139c0*/  @!P0 IMAD.WIDE.U32 R30, R45, 0x4, R4 ;  /* 0x000000042d1e8825 */ /* 0x010fce00078e0004 */
[----:B------:R-:W4:Y:S01]  /*139d0*/  @!P4 LDC.64 R40, c[0x0][0x278] ;  /* 0x00009e00ff28cb82 */ /* 0x000f220000000a00 */
[----:B---3--:R-:W-:-:S07]  /*139e0*/  @!P0 IMAD.WIDE.U32 R4, R45, 0x4, R14 ;  /* 0x000000042d048825 */ /* 0x008fce00078e000e */
[----:B------:R-:W3:Y:S08]  /*139f0*/  @!P4 LDC.64 R42, c[0x0][0x280] ;  /* 0x0000a000ff2acb82 */ /* 0x000ef00000000a00 */
[----:B------:R-:W3:Y:S08]  /*13a00*/  @!P2 LDC.64 R20, c[0x0][0x268] ;  /* 0x00009a00ff14ab82 */ /* 0x000ef00000000a00 */
[----:B------:R-:W3:Y:S01]  /*13a10*/  @!P2 LDC.64 R24, c[0x0][0x270] ;  /* 0x00009c00ff18ab82 */ /* 0x000ee20000000a00 */
[----:B------:R-:W-:Y:S01]  /*13a20*/  @!P2 IADD3 R3, R61, R3, RZ ;  /* 0x000000033d03a210 */ /* 0x000fe20007ffe0ff */
[C---:B-1----:R-:W-:Y:S01]  /*13a30*/  @!P4 IMAD.WIDE.U32 R8, R35.reuse, 0x4, R8 ;  /* 0x000000042308c825 */ /* 0x042fe200078e0008 */
[----:B------:R-:W-:Y:S01]  /*13a40*/  HFMA2.MMA R34, -RZ, RZ, 0, 0 ;  /* 0x00000000ff227435 */ /* 0x000fe200000001ff */
[----:B------:R-:W5:Y:S04]  /*13a50*/  @!P0 LDG.E R33, desc[UR36][R4.64] ;  /* 0x0000002404218981 */ /* 0x000f68000c1e1900 */
[----:B------:R-:W1:Y:S01]  /*13a60*/  @!P2 LDC.64 R12, c[0x0][0x280] ;  /* 0x0000a000ff0cab82 */ /* 0x000e620000000a00 */
[C---:B0-----:R-:W-:Y:S01]  /*13a70*/  @!P4 IMAD.WIDE.U32 R10, R35.reuse, 0x4, R10 ;  /* 0x00000004230ac825 */ /* 0x041fe200078e000a */
[----:B------:R0:W5:Y:S06]  /*13a80*/  @!P0 LDG.E R59, desc[UR36][R6.64] ;  /* 0x00000024063b8981 */ /* 0x00016c000c1e1900 */
[----:B------:R-:W3:Y:S08]  /*13a90*/  @!P2 LDC.64 R14, c[0x0][0x260] ;  /* 0x00009800ff0eab82 */ /* 0x000ef00000000a00 */
[----:B--2---:R-:W2:Y:S01]  /*13aa0*/  @!P2 LDC.64 R26, c[0x0][0x278] ;  /* 0x00009e00ff1aab82 */ /* 0x004ea20000000a00 */
[C---:B------:R-:W-:Y:S01]  /*13ab0*/  @!P4 IMAD.WIDE.U32 R38, R35.reuse, 0x4, R38 ;  /* 0x000000042326c825 */ /* 0x040fe200078e0026 */
[----:B------:R3:W5:Y:S03]  /*13ac0*/  @!P0 LDG.E R34, desc[UR36][R30.64] ;  /* 0x000000241e228981 */ /* 0x000766000c1e1900 */
[----:B----4-:R-:W-:Y:S01]  /*13ad0*/  @!P4 IMAD.WIDE.U32 R40, R35, 0x4, R40 ;  /* 0x000000042328c825 */ /* 0x010fe200078e0028 */
[----:B------:R4:W5:Y:S02]  /*13ae0*/  @!P4 LDG.E R68, desc[UR36][R8.64] ;  /* 0x000000240844c981 */ /* 0x000964000c1e1900 */
[----:B0-----:R-:W0:Y:S01]  /*13af0*/  @!P3 LDC.64 R6, c[0x0][0x268] ;  /* 0x00009a00ff06bb82 */ /* 0x001e220000000a00 */
[----:B-1----:R-:W-:Y:S01]  /*13b00*/  @!P2 IMAD.WIDE.U32 R12, R3, 0x4, R12 ;  /* 0x00000004030ca825 */ /* 0x002fe200078e000c */
[----:B------:R1:W5:Y:S03]  /*13b10*/  @!P4 LDG.E R67, desc[UR36][R10.64] ;  /* 0x000000240a43c981 */ /* 0x000366000c1e1900 */
[----:B---3--:R-:W-:Y:S01]  /*13b20*/  @!P4 IMAD.WIDE.U32 R42, R35, 0x4, R42 ;  /* 0x00000004232ac825 */ /* 0x008fe200078e002a */
[----:B------:R-:W-:Y:S01]  /*13b30*/  MOV R35, RZ ;  /* 0x000000ff00237202 */ /* 0x000fe20000000f00 */
[----:B------:R-:W3:Y:S01]  /*13b40*/  @!P2 LDG.E R13, desc[UR36][R12.64] ;  /* 0x000000240c0da981 */ /* 0x000ee2000c1e1900 */
[----:B------:R-:W0:Y:S01]  /*13b50*/  @!P3 LDC.64 R30, c[0x0][0x260] ;  /* 0x00009800ff1ebb82 */ /* 0x000e220000000a00 */
[----:B------:R-:W-:-:S02]  /*13b60*/  IMAD.MOV.U32 R36, RZ, RZ, RZ ;  /* 0x000000ffff247224 */ /* 0x000fc400078e00ff */
[C---:B------:R-:W-:Y:S01]  /*13b70*/  @!P2 IMAD.WIDE.U32 R14, R3.reuse, 0x4, R14 ;  /* 0x00000004030ea825 */ /* 0x040fe200078e000e */
[----:B------:R0:W5:Y:S03]  /*13b80*/  @!P4 LDG.E R35, desc[UR36][R40.64] ;  /* 0x000000242823c981 */ /* 0x000166000c1e1900 */
[C---:B------:R-:W-:Y:S01]  /*13b90*/  @!P2 IMAD.WIDE.U32 R20, R3.reuse, 0x4, R20 ;  /* 0x000000040314a825 */ /* 0x040fe200078e0014 */
[----:B------:R0:W5:Y:S01]  /*13ba0*/  @!P4 LDG.E R36, desc[UR36][R38.64] ;  /* 0x000000242624c981 */ /* 0x000162000c1e1900 */
[----:B----4-:R-:W4:Y:S02]  /*13bb0*/  @!P3 LDC.64 R8, c[0x0][0x270] ;  /* 0x00009c00ff08bb82 */ /* 0x010f240000000a00 */
[C---:B------:R-:W-:Y:S01]  /*13bc0*/  @!P2 IMAD.WIDE.U32 R24, R3.reuse, 0x4, R24 ;  /* 0x000000040318a825 */ /* 0x040fe200078e0018 */
[----:B------:R0:W5:Y:S03]  /*13bd0*/  @!P4 LDG.E R60, desc[UR36][R42.64] ;  /* 0x000000242a3cc981 */ /* 0x000166000c1e1900 */
[----:B--2---:R-:W-:Y:S01]  /*13be0*/  @!P2 IMAD.WIDE.U32 R26, R3, 0x4, R26 ;  /* 0x00000004031aa825 */ /* 0x004fe200078e001a */
[----:B------:R2:W5:Y:S01]  /*13bf0*/  @!P2 LDG.E R72, desc[UR36][R14.64] ;  /* 0x000000240e48a981 */ /* 0x000562000c1e1900 */
[----:B------:R-:W2:Y:S03]  /*13c00*/  @!P3 LDC.64 R4, c[0x0][0x278] ;  /* 0x00009e00ff04bb82 */ /* 0x000ea60000000a00 */
[----:B------:R0:W5:Y:S04]  /*13c10*/  @!P2 LDG.E R71, desc[UR36][R20.64] ;  /* 0x000000241447a981 */ /* 0x000168000c1e1900 */
[----:B------:R0:W5:Y:S01]  /*13c20*/  @!P2 LDG.E R48, desc[UR36][R24.64] ;  /* 0x000000241830a981 */ /* 0x000162000c1e1900 */
[----:B-1----:R-:W1:Y:S03]  /*13c30*/  @!P3 LDC.64 R10, c[0x0][0x280] ;  /* 0x0000a000ff0abb82 */ /* 0x002e660000000a00 */
[----:B------:R0:W5:Y:S01]  /*13c40*/  @!P2 LDG.E R47, desc[UR36][R26.64] ;  /* 0x000000241a2fa981 */ /* 0x000162000c1e1900 */
[----:B------:R-:W-:-:S02]  /*13c50*/  IMAD.MOV.U32 R45, RZ, RZ, RZ ;  /* 0x000000ffff2d7224 */ /* 0x000fc400078e00ff */
[----:B0-----:R-:W-:Y:S01]  /*13c60*/  @!P3 IMAD.WIDE.U32 R30, R37, 0x4, R30 ;  /* 0x00000004251eb825 */ /* 0x001fe200078e001e */
[----:B------:R-:W-:-:S03]  /*13c70*/  ISETP.LT.U32.AND P0, PT, RZ, UR4, PT ;  /* 0x00000004ff007c0c */ /* 0x000fc6000bf01070 */
[C---:B------:R-:W-:Y:S01]  /*13c80*/  @!P3 IMAD.WIDE.U32 R6, R37.reuse, 0x4, R6 ;  /* 0x000000042506b825 */ /* 0x040fe200078e0006 */
[----:B------:R0:W5:Y:S03]  /*13c90*/  @!P3 LDG.E R70, desc[UR36][R30.64] ;  /* 0x000000241e46b981 */ /* 0x000166000c1e1900 */
[C---:B----4-:R-:W-:Y:S01]  /*13ca0*/  @!P3 IMAD.WIDE.U32 R8, R37.reuse, 0x4, R8 ;  /* 0x000000042508b825 */ /* 0x050fe200078e0008 */
[----:B------:R0:W5:Y:S03]  /*13cb0*/  @!P3 LDG.E R69, desc[UR36][R6.64] ;  /* 0x000000240645b981 */ /* 0x000166000c1e1900 */
[C---:B--2---:R-:W-:Y:S01]  /*13cc0*/  @!P3 IMAD.WIDE.U32 R4, R37.reuse, 0x4, R4 ;  /* 0x000000042504b825 */ /* 0x044fe200078e0004 */
[----:B------:R0:W5:Y:S03]  /*13cd0*/  @!P3 LDG.E R46, desc[UR36][R8.64] ;  /* 0x00000024082eb981 */ /* 0x000166000c1e1900 */
[----:B------:R-:W-:Y:S01]  /*13ce0*/  IMAD.U32 R3, RZ, RZ, UR5 ;  /* 0x00000005ff037e24 */ /* 0x000fe2000f8e00ff */
[----:B------:R0:W5:Y:S01]  /*13cf0*/  @!P3 LDG.E R45, desc[UR36][R4.64] ;  /* 0x00000024042db981 */ /* 0x000162000c1e1900 */
[----:B-1----:R-:W-:-:S03]  /*13d00*/  @!P3 IMAD.WIDE.U32 R10, R37, 0x4, R10 ;  /* 0x00000004250ab825 */ /* 0x002fc600078e000a */
[----:B------:R-:W-:Y:S02]  /*13d10*/  ISETP.GT.AND.EX P0, PT, R3, RZ, PT, P0 ;  /* 0x000000ff0300720c */ /* 0x000fe40003f04300 */
[----:B------:R0:W5:Y:S01]  /*13d20*/  @!P3 LDG.E R62, desc[UR36][R10.64] ;  /* 0x000000240a3eb981 */ /* 0x000162000c1e1900 */
[----:B------:R-:W-:Y:S01]  /*13d30*/  ISETP.GT.AND P3, PT, R50, -0x1, PT ;  /* 0xffffffff3200780c */ /* 0x000fe20003f64270 */
[----:B------:R-:W-:Y:S01]  /*13d40*/  BSSY B6, `(.L_x_7356) ;  /* 0x000136b000067945 */ /* 0x000fe20003800000 */
[----:B------:R-:W-:Y:S02]  /*13d50*/  CS2R R50, SRZ ;  /* 0x0000000000327805 */ /* 0x000fe4000001ff00 */
[----:B---3--:R-:W-:Y:S02]  /*13d60*/  @!P2 SHF.R.S32.HI R51, RZ, 0x1f, R13 ;  /* 0x0000001fff33a819 */ /* 0x008fe4000001140d */
[----:B------:R-:W-:-:S07]  /*13d70*/  @!P2 MOV R50, R13 ;  /* 0x0000000d0032a202 */ /* 0x000fce0000000f00 */
[----:B0-----:R-:W-:Y:S05]  /*13d80*/  @P3 BRA P0, `(.L_x_7357) ;  /* 0x0000003c00b43947 */ /* 0x001fea0000000000 */
        /* <DEDUP_REMOVED lines=25> */
.L_x_7361:
[----:B------:R-:W-:Y:S05]  /*13f20*/  BSYNC B8 ;  /* 0x0000000000087941 */ /* 0x000fea0003800000 */
.L_x_7360:
        /* <DEDUP_REMOVED lines=23> */
.L_x_7363:
[----:B------:R-:W-:Y:S05]  /*140a0*/  BSYNC B8 ;  /* 0x0000000000087941 */ /* 0x000fea0003800000 */
.L_x_7362:
        /* <DEDUP_REMOVED lines=26> */
.L_x_7365:
[----:B------:R-:W-:Y:S05]  /*14250*/  BSYNC B8 ;  /* 0x0000000000087941 */ /* 0x000fea0003800000 */
.L_x_7364:
        /* <DEDUP_REMOVED lines=15> */
.L_x_7368:
        /* <DEDUP_REMOVED lines=24> */
.L_x_7367:
[----:B------:R-:W-:Y:S05]  /*144d0*/  BSYNC B8 ;  /* 0x0000000000087941 */ /* 0x000fea0003800000 */
.L_x_7366:
[----:B------:R-:W-:-:S05]  /*144e0*/  IADD3 R22, P0, R22, 0x4, RZ ;  /* 0x0000000416167810 */ /* 0x000fca0007f1e0ff */
[----:B------:R-:W-:Y:S01]  /*144f0*/  IMAD.X R23, RZ, RZ, R23, P0 ;  /* 0x000000ffff177224 */ /* 0x000fe200000e0617 */
[----:B------:R-:W-:-:S04]  /*14500*/  ISETP.GE.U32.AND P0, PT, R22, R25, PT ;  /* 0x000000191600720c */ /* 0x000fc80003f06070 */
[----:B------:R-:W-:-:S13]  /*14510*/  ISETP.GE.U32.AND.EX P0, PT, R23, R24, PT, P0 ;  /* 0x000000181700720c */ /* 0x000fda0003f06100 */
[----:B------:R-:W-:Y:S05]  /*14520*/  @!P0 BRA `(.L_x_7368) ;  /* 0xfffffffc00888947 */ /* 0x000fea000383ffff */
.L_x_7359:
[----:B------:R-:W-:Y:S05]  /*14530*/  BSYNC B7 ;  /* 0x0000000000077941 */ /* 0x000fea0003800000 */
.L_x_7358:
        /* <DEDUP_REMOVED lines=28> */
.L_x_7372:
[----:B------:R-:W-:Y:S05]  /*14700*/  BSYNC B8 ;  /* 0x0000000000087941 */ /* 0x000fea0003800000 */
.L_x_7371:
        /* <DEDUP_REMOVED lines=23> */
.L_x_7374:
[----:B------:R-:W-:Y:S05]  /*14880*/  BSYNC B8 ;  /* 0x0000000000087941 */ /* 0x000fea0003800000 */
.L_x_7373:
        /* <DEDUP_REMOVED lines=26> */
.L_x_7376:
[----:B------:R-:W-:Y:S05]  /*14a30*/  BSYNC B8 ;  /* 0x0000000000087941 */ /* 0x000fea0003800000 */
.L_x_7375:
        /* <DEDUP_REMOVED lines=15> */
.L_x_7379:
[----:B------:R-:W-:Y:S01]  /*14b30*/  MOV R18, R0 ;  /* 0x0000000000127202 */ /* 0x000fe20000000f00 */
        /* <DEDUP_REMOVED lines=24> */
.L_x_7378:
[----:B------:R-:W-:Y:S05]  /*14cc0*/  BSYNC B8 ;  /* 0x0000000000087941 */ /* 0x000fea0003800000 */
.L_x_7377:
[----:B------:R-:W-:-:S05]  /*14cd0*/  IADD3 R0, P0, R18, 0x4, RZ ;  /* 0x0000000412007810 */ /* 0x000fca0007f1e0ff */
[----:B------:R-:W-:Y:S01]  /*14ce0*/  IMAD.X R19, RZ, RZ, R19, P0 ;  /* 0x000000ffff137224 */ /* 0x000fe200000e0613 */
[----:B------:R-:W-:-:S04]  /*14cf0*/  ISETP.GE.U32.AND P0, PT, R0, R23, PT ;  /* 0x000000170000720c */ /* 0x000fc80003f06070 */
[----:B------:R-:W-:-:S13]  /*14d00*/  ISETP.GE.U32.AND.EX P0, PT, R19, R22, PT, P0 ;  /* 0x000000161300720c */ /* 0x000fda0003f06100 */
[----:B------:R-:W-:Y:S05]  /*14d10*/  @!P0 BRA `(.L_x_7379) ;  /* 0xfffffffc00848947 */ /* 0x000fea000383ffff */
.L_x_7370:
[----:B------:R-:W-:Y:S05]  /*14d20*/  BSYNC B7 ;  /* 0x0000000000077941 */ /* 0x000fea0003800000 */
.L_x_7369:
        /* <DEDUP_REMOVED lines=28> */
.L_x_7383:
[----:B------:R-:W-:Y:S05]  /*14ef0*/  BSYNC B8 ;  /* 0x0000000000087941 */ /* 0x000fea0003800000 */
.L_x_7382:
        /* <DEDUP_REMOVED lines=23> */
.L_x_7385:
[----:B------:R-:W-:Y:S05]  /*15070*/  BSYNC B8 ;  /* 0x0000000000087941 */ /* 0x000fea0003800000 */
.L_x_7384:
        /* <DEDUP_REMOVED lines=26> */
.L_x_7387:
[----:B------:R-:W-:Y:S05]  /*15220*/  BSYNC B8 ;  /* 0x0000000000087941 */ /* 0x000fea0003800000 */
.L_x_7386:
        /* <DEDUP_REMOVED lines=15> */
.L_x_7390:
        /* <DEDUP_REMOVED lines=25> */
.L_x_7389:
[----:B------:R-:W-:Y:S05]  /*154b0*/  BSYNC B8 ;  /* 0x0000000000087941 */ /* 0x000fea0003800000 */
.L_x_7388:
[----:B------:R-:W-:-:S05]  /*154c0*/  IADD3 R0, P0, R16, 0x4, RZ ;  /* 0x0000000410007810 */ /* 0x000fca0007f1e0ff */
[----:B------:R-:W-:Y:S01]  /*154d0*/  IMAD.X R17, RZ, RZ, R17, P0 ;  /* 0x000000ffff117224 */ /* 0x000fe200000e0611 */
[----:B------:R-:W-:-:S04]  /*154e0*/  ISETP.GE.U32.AND P0, PT, R0, R19, PT ;  /* 0x000000130000720c */ /* 0x000fc80003f06070 */
[----:B------:R-:W-:-:S13]  /*154f0*/  ISETP.GE.U32.AND.EX P0, PT, R17, R18, PT, P0 ;  /* 0x000000121100720c */ /* 0x000fda0003f06100 */
[----:B------:R-:W-:Y:S05]  /*15500*/  @!P0 BRA `(.L_x_7390) ;  /* 0xfffffffc00848947 */ /* 0x000fea000383ffff */
.L_x_7381:
[----:B------:R-:W-:Y:S05]  /*15510*/  BSYNC B7 ;  /* 0x0000000000077941 */ /* 0x000fea0003800000 */
.L_x_7380:
        /* <DEDUP_REMOVED lines=28> */
.L_x_7394:
[----:B------:R-:W-:Y:S05]  /*156e0*/  BSYNC B8 ;  /* 0x0000000000087941 */ /* 0x000fea0003800000 */
.L_x_7393:
        /* <DEDUP_REMOVED lines=23> */
.L_x_7396:
[----:B------:R-:W-:Y:S05]  /*15860*/  BSYNC B8 ;  /* 0x0000000000087941 */ /* 0x000fea0003800000 */
.L_x_7395:
        /* <DEDUP_REMOVED lines=26> */
.L_x_7398:
[----:B------:R-:W-:Y:S05]  /*15a10*/  BSYNC B8 ;  /* 0x0000000000087941 */ /* 0x000fea0003800000 */
.L_x_7397:
        /* <DEDUP_REMOVED lines=15> */
.L_x_7401:
        /* <DEDUP_REMOVED lines=24> */
.L_x_7400:
[----:B------:R-:W-:Y:S05]  /*15c90*/  BSYNC B8 ;  /* 0x0000000000087941 */ /* 0x000fea0003800000 */
.L_x_7399:
[----:B------:R-:W-:-:S04]  /*15ca0*/  IADD3 R16, P0, R16, 0x4, RZ ;  /* 0x0000000410107810 */ /* 0x000fc80007f1e0ff */
[----:B------:R-:W-:Y:S02]  /*15cb0*/  IADD3.X R17, RZ, R17, RZ, P0, !PT ;  /* 0x00000011ff117210 */ /* 0x000fe400007fe4ff */
[----:B------:R-:W-:-:S04]  /*15cc0*/  ISETP.GE.U32.AND P0, PT, R16, R19, PT ;  /* 0x000000131000720c */ /* 0x000fc80003f06070 */
[----:B------:R-:W-:-:S13]  /*15cd0*/  ISETP.GE.U32.AND.EX P0, PT, R17, R18, PT, P0 ;  /* 0x000000121100720c */ /* 0x000fda0003f06100 */
[----:B------:R-:W-:Y:S05]  /*15ce0*/  @!P0 BRA `(.L_x_7401) ;  /* 0xfffffffc00888947 */ /* 0x000fea000383ffff */
.L_x_7392:
[----:B------:R-:W-:Y:S05]  /*15cf0*/  BSYNC B7 ;  /* 0x0000000000077941 */ /* 0x000fea0003800000 */
.L_x_7391:
        /* <DEDUP_REMOVED lines=28> */
.L_x_7405:
[----:B------:R-:W-:Y:S05]  /*15ec0*/  BSYNC B8 ;  /* 0x0000000000087941 */ /* 0x000fea0003800000 */
.L_x_7404:
        /* <DEDUP_REMOVED lines=23> */
.L_x_7407:
[----:B------:R-:W-:Y:S05]  /*16040*/  BSYNC B8 ;  /* 0x0000000000087941 */ /* 0x000fea0003800000 */
.L_x_7406:
        /* <DEDUP_REMOVED lines=26> */
.L_x_7409:
[----:B------:R-:W-:Y:S05]  /*161f0*/  BSYNC B8 ;  /* 0x0000000000087941 */ /* 0x000fea0003800000 */
.L_x_7408:
        /* <DEDUP_REMOVED lines=15> */
.L_x_7412:
        /* <DEDUP_REMOVED lines=24> */
.L_x_7411:
[----:B------:R-:W-:Y:S05]  /*16470*/  BSYNC B8 ;  /* 0x0000000000087941 */ /* 0x000fea0003800000 */
.L_x_7410:
[----:B------:R-:W-:-:S05]  /*16480*/  IADD3 R16, P0, R16, 0x4, RZ ;  /* 0x0000000410107810 */ /* 0x000fca0007f1e0ff */
[----:B------:R-:W-:Y:S01]  /*16490*/  IMAD.X R17, RZ, RZ, R17, P0 ;  /* 0x000000ffff117224 */ /* 0x000fe200000e0611 */
[----:B------:R-:W-:-:S04]  /*164a0*/  ISETP.GE.U32.AND P0, PT, R16, R19, PT ;  /* 0x000000131000720c */ /* 0x000fc80003f06070 */
[----:B------:R-:W-:-:S13]  /*164b0*/  ISETP.GE.U32.AND.EX P0, PT, R17, R18, PT, P0 ;  /* 0x000000121100720c */ /* 0x000fda0003f06100 */
[----:B------:R-:W-:Y:S05]  /*164c0*/  @!P0 BRA `(.L_x_7412) ;  /* 0xfffffffc00888947 */ /* 0x000fea000383ffff */
.L_x_7403:
[----:B------:R-:W-:Y:S05]  /*164d0*/  BSYNC B7 ;  /* 0x0000000000077941 */ /* 0x000fea0003800000 */
.L_x_7402:
        /* <DEDUP_REMOVED lines=28> */
.L_x_7416:
[----:B------:R-:W-:Y:S05]  /*166a0*/  BSYNC B8 ;  /* 0x0000000000087941 */ /* 0x000fea0003800000 */
.L_x_7415:
        /* <DEDUP_REMOVED lines=23> */
.L_x_7418:
[----:B------:R-:W-:Y:S05]  /*16820*/  BSYNC B8 ;  /* 0x0000000000087941 */ /* 0x000fea0003800000 */
.L_x_7417:
        /* <DEDUP_REMOVED lines=26> */
.L_x_7420:
[----:B------:R-:W-:Y:S05]  /*169d0*/  BSYNC B8 ;  /* 0x0000000000087941 */ /* 0x000fea0003800000 */
.L_x_7419:
        /* <DEDUP_REMOVED lines=15> */
.L_x_7423:
        /* <DEDUP_REMOVED lines=24> */
.L_x_7422:
[----:B------:R-:W-:Y:S05]  /*16c50*/  BSYNC B8 ;  /* 0x0000000000087941 */ /* 0x000fea0003800000 */
.L_x_7421:
[----:B------:R-:W-:-:S05]  /*16c60*/  IADD3 R16, P0, R16, 0x4, RZ ;  /* 0x0000000410107810 */ /* 0x000fca0007f1e0ff */
[----:B------:R-:W-:Y:S01]  /*16c70*/  IMAD.X R17, RZ, RZ, R17, P0 ;  /* 0x000000ffff117224 */ /* 0x000fe200000e0611 */
[----:B------:R-:W-:-:S04]  /*16c80*/  ISETP.GE.U32.AND P0, PT, R16, R19, PT ;  /* 0x000000131000720c */ /* 0x000fc80003f06070 */
[----:B------:R-:W-:-:S13]  /*16c90*/  ISETP.GE.U32.AND.EX P0, PT, R17, R18, PT, P0 ;  /* 0x000000121100720c */ /* 0x000fda0003f06100 */
[----:B------:R-:W-:Y:S05]  /*16ca0*/  @!P0 BRA `(.L_x_7423) ;  /* 0xfffffffc00888947 */ /* 0x000fea000383ffff */
.L_x_7414:
[----:B------:R-:W-:Y:S05]  /*16cb0*/  BSYNC B7 ;  /* 0x0000000000077941 */ /* 0x000fea0003800000 */
.L_x_7413:
        /* <DEDUP_REMOVED lines=28> */
.L_x_7427:
[----:B------:R-:W-:Y:S05]  /*16e80*/  BSYNC B8 ;  /* 0x0000000000087941 */ /* 0x000fea0003800000 */
.L_x_7426:
        /* <DEDUP_REMOVED lines=23> */
.L_x_7429:
[----:B------:R-:W-:Y:S05]  /*17000*/  BSYNC B8 ;  /* 0x0000000000087941 */ /* 0x000fea0003800000 */
.L_x_7428:
        /* <DEDUP_REMOVED lines=26> */
.L_x_7431:
[----:B------:R-:W-:Y:S05]  /*171b0*/  BSYNC B8 ;  /* 0x0000000000087941 */ /* 0x000fea0003800000 */
.L_x_7430:
        /* <DEDUP_REMOVED lines=15> */
.L_x_7434:
        /* <DEDUP_REMOVED lines=24> */
.L_x_7433:
[----:B------:R-:W-:Y:S05]  /*17430*/  BSYNC B8 ;  /* 0x0000000000087941 */ /* 0x000fea0003800000 */
.L_x_7432:
[----:B------:R-:W-:-:S04]  /*17440*/  IADD3 R16, P0, R16, 0x4, RZ ;  /* 0x0000000410107810 */ /* 0x000fc80007f1e0ff */
[----:B------:R-:W-:Y:S02]  /*17450*/  IADD3.X R17, RZ, R17, RZ, P0, !PT ;  /* 0x00000011ff117210 */ /* 0x000fe400007fe4ff */
[----:B------:R-:W-:-:S04]  /*17460*/  ISETP.GE.U32.AND P0, PT, R16, R19, PT ;  /* 0x000000131000720c */ /* 0x000fc80003f06070 */
[----:B------:R-:W-:-:S13]  /*17470*/  ISETP.GE.U32.AND.EX P0, PT, R17, R18, PT, P0 ;  /* 0x000000121100720c */ /* 0x000fda0003f06100 */
[----:B------:R-:W-:Y:S05]  /*17480*/  @!P0 BRA `(.L_x_7434) ;  /* 0xfffffffc00888947 */ /* 0x000fea000383ffff */
.L_x_7425:
[----:B------:R-:W-:Y:S05]  /*17490*/  BSYNC B7 ;  /* 0x0000000000077941 */ /* 0x000fea0003800000 */
.L_x_7424:
        /* <DEDUP_REMOVED lines=28> */
.L_x_7438:
[----:B------:R-:W-:Y:S05]  /*17660*/  BSYNC B8 ;  /* 0x0000000000087941 */ /* 0x000fea0003800000 */
.L_x_7437:
        /* <DEDUP_REMOVED lines=23> */
.L_x_7440:
[----:B------:R-:W-:Y:S05]  /*177e0*/  BSYNC B8 ;  /* 0x0000000000087941 */ /* 0x000fea0003800000 */
.L_x_7439:
        /* <DEDUP_REMOVED lines=26> */
.L_x_7442:
[----:B------:R-:W-:Y:S05]  /*17990*/  BSYNC B8 ;  /* 0x0000000000087941 */ /* 0x000fea0003800000 */
.L_x_7441:
        /* <DEDUP_REMOVED lines=12> */
.L_x_7445:
        /* <DEDUP_REMOVED lines=24> */
.L_x_7444:
[----:B------:R-:W-:Y:S05]  /*17be0*/  BSYNC B8 ;  /* 0x0000000000087941 */ /* 0x000fea0003800000 */
.L_x_7443:
[----:B------:R-:W-:-:S05]  /*17bf0*/  IADD3 R16, P0, R16, 0x4, RZ ;  /* 0x0000000410107810 */ /* 0x000fca0007f1e0ff */
[----:B------:R-:W-:Y:S01]  /*17c00*/  IMAD.X R17, RZ, RZ, R17, P0 ;  /* 0x000000ffff117224 */ /* 0x000fe200000e0611 */
[----:B------:R-:W-:-:S04]  /*17c10*/  ISETP.GE.U32.AND P0, PT, R16, R18, PT ;  /* 0x000000121000720c */ /* 0x000fc80003f06070 */
[----:B------:R-:W-:-:S13]  /*17c20*/  ISETP.GE.U32.AND.EX P0, PT, R17, R19, PT, P0 ;  /* 0x000000131100720c */ /* 0x000fda0003f06100 */
[----:B------:R-:W-:Y:S05]  /*17c30*/  @!P0 BRA `(.L_x_7445) ;  /* 0xfffffffc00888947 */ /* 0x000fea000383ffff */
.L_x_7436:
[----:B------:R-:W-:Y:S05]  /*17c40*/  BSYNC B7 ;  /* 0x0000000000077941 */ /* 0x000fea0003800000 */
.L_x_7435:
[----:B------:R-:W-:Y:S05]  /*17c50*/  BRA `(.L_x_7446) ;  /* 0x000000f400e47947 */ /* 0x000fea0003800000 */
.L_x_7357:
        /* <DEDUP_REMOVED lines=25> */
.L_x_7450:
[----:B------:R-:W-:Y:S05]  /*17df0*/  BSYNC B8 ;  /* 0x0000000000087941 */ /* 0x000fea0003800000 */
.L_x_7449:
        /* <DEDUP_REMOVED lines=23> */
.L_x_7452:
[----:B------:R-:W-:Y:S05]  /*17f70*/  BSYNC B8 ;  /* 0x0000000000087941 */ /* 0x000fea0003800000 */
.L_x_7451:
        /* <DEDUP_REMOVED lines=26> */
.L_x_7454:
[----:B------:R-:W-:Y:S05]  /*18120*/  BSYNC B8 ;  /* 0x0000000000087941 */ /* 0x000fea0003800000 */
.L_x_7453:
[----:B------:R-:W0:Y:S01]  /*18130*/  LDC R31, c[0x0][0x230] ;  /* 0x00008c00ff1f7b82 */ /* 0x000e220000000800 */
[----:B------:R-:W-:Y:S01]  /*18140*/  SHF.R.S32.HI R0, RZ, 0x1f, R22 ;  /* 0x0000001fff007819 */ /* 0x000fe20000011416 */
[----:B------:R-:W-:Y:S01]  /*18150*/  ULDC.64 UR4, c[0x0][0x228] ;  /* 0x00008a0000047ab9 */ /* 0x000fe20000000a00 */
[----:B------:R-:W-:Y:S01]  /*18160*/  CS2R R24, SRZ ;  /* 0x0000000000187805 */ /* 0x000fe2000001ff00 */
[----:B------:R-:W-:-:S04]  /*18170*/  IMAD.WIDE.U32 R4, R22, UR4, RZ ;  /* 0x0000000416047c25 */ /* 0x000fc8000f8e00ff */
[----:B------:R-:W-:Y:S02]  /*18180*/  IMAD R3, R0, UR4, RZ ;  /* 0x0000000400037c24 */ /* 0x000fe4000f8e02ff */
[----:B------:R-:W-:Y:S02]  /*18190*/  IMAD.MOV.U32 R26, RZ, RZ, R4 ;  /* 0x000000ffff1a7224 */ /* 0x000fe400078e0004 */
[----:B------:R-:W-:-:S04]  /*181a0*/  IMAD R3, R22, UR5, R3 ;  /* 0x0000000516037c24 */ /* 0x000fc8000f8e0203 */
[----:B------:R-:W-:Y:S01]  /*181b0*/  IMAD.IADD R5, R5, 0x1, R3 ;  /* 0x0000000105057824 */ /* 0x000fe200078e0203 */
[----:B0-----:R-:W-:-:S04]  /*181c0*/  IADD3 R30, R31, -0x1, RZ ;  /* 0xffffffff1f1e7810 */ /* 0x001fc80007ffe0ff */
[----:B------:R-:W-:-:S13]  /*181d0*/  ISETP.GE.U32.AND P0, PT, R30, 0x3, PT ;  /* 0x000000031e00780c */ /* 0x000fda0003f06070 */
[----:B------:R-:W-:Y:S05]  /*181e0*/  @!P0 BRA `(.L_x_7455) ;  /* 0x0000000c003c8947 */ /* 0x000fea0003800000 */
[----:B------:R-:W-:Y:S01]  /*181f0*/  LOP3.LUT R0, R31, 0x3, RZ, 0xc0, !PT ;  /* 0x000000031f007812 */ /* 0x000fe200078ec0ff */
[----:B------:R-:W-:Y:S01]  /*18200*/  BSSY B0, `(.L_x_7455) ;  /* 0x00000cd000007945 */ /* 0x000fe20003800000 */
[----:B------:R-:W-:Y:S02]  /*18210*/  CS2R R24, SRZ ;  /* 0x0000000000187805 */ /* 0x000fe4000001ff00 */
[----:B------:R-:W-:-:S07]  /*18220*/  IADD3 R31, -R0, R31, RZ ;  /* 0x0000001f001f7210 */ /* 0x000fce0007ffe1ff */
.L_x_7468:
        /* <DEDUP_REMOVED lines=15> */
.L_x_7457:
        /* <DEDUP_REMOVED lines=19> */
.L_x_7458:
[----:B------:R-:W-:Y:S05]  /*18450*/  BSYNC B1 ;  /* 0x0000000000017941 */ /* 0x000fea0003800000 */
.L_x_7456:
        /* <DEDUP_REMOVED lines=32> */
.L_x_7460:
        /* <DEDUP_REMOVED lines=19> */
.L_x_7461:
[----:B------:R-:W-:Y:S05]  /*18790*/  BSYNC B1 ;  /* 0x0000000000017941 */ /* 0x000fea0003800000 */
.L_x_7459:
        /* <DEDUP_REMOVED lines=29> */
.L_x_7463:
        /* <DEDUP_REMOVED lines=19> */
.L_x_7464:
[----:B------:R-:W-:Y:S05]  /*18aa0*/  BSYNC B1 ;  /* 0x0000000000017941 */ /* 0x000fea0003800000 */
.L_x_7462:
        /* <DEDUP_REMOVED lines=28> */
.L_x_7466:
        /* <DEDUP_REMOVED lines=19> */
.L_x_7467:
[----:B------:R-:W-:Y:S05]  /*18da0*/  BSYNC B1 ;  /* 0x0000000000017941 */ /* 0x000fea0003800000 */
.L_x_7465:
        /* <DEDUP_REMOVED lines=19> */
.L_x_7455:
        /* <DEDUP_REMOVED lines=18> */
.L_x_7471:
        /* <DEDUP_REMOVED lines=19> */
.L_x_7472:
[----:B------:R-:W-:Y:S05]  /*19130*/  BSYNC B0 ;  /* 0x0000000000007941 */ /* 0x000fea0003800000 */
.L_x_7470:
        /* <DEDUP_REMOVED lines=8> */
[----:B------:R-:W-:Y:S01]  /*191c0*/  MOV R4, R24 ;  /* 0x0000001800047202 */ /* 0x000fe20000000f00 */
[----:B------:R-:W-:Y:S01]  /*191d0*/  IMAD.MOV.U32 R5, RZ, RZ, R25 ;  /* 0x000000ffff057224 */ /* 0x000fe200078e0019 */
        /* <DEDUP_REMOVED lines=28> */
.L_x_7474:
        /* <DEDUP_REMOVED lines=19> */
.L_x_7475:
[----:B------:R-:W-:Y:S05]  /*194d0*/  BSYNC B0 ;  /* 0x0000000000007941 */ /* 0x000fea0003800000 */
.L_x_7473:
[----:B------:R-:W-:Y:S01]  /*194e0*/  ULDC.64 UR4, c[0x0][0x240] ;  /* 0x0000900000047ab9 */ /* 0x000fe20000000a00 */
[----:B------:R-:W-:Y:S01]  /*194f0*/  SHF.R.S32.HI R3, RZ, 0x1f, R30 ;  /* 0x0000001fff037819 */ /* 0x000fe2000001141e */
[----:B------:R-:W0:Y:S01]  /*19500*/  LDC R0, c[0x0][0x230] ;  /* 0x00008c00ff007b82 */ /* 0x000e220000000800 */
[----:B------:R-:W-:-:S04]  /*19510*/  LEA R6, P0, R30, UR4, 0x3 ;  /* 0x000000041e067c11 */ /* 0x000fc8000f8018ff */
[----:B------:R-:W-:-:S06]  /*19520*/  LEA.HI.X R7, R30, UR5, R3, 0x3, P0 ;  /* 0x000000051e077c11 */ /* 0x000fcc00080f1c03 */
        /* <DEDUP_REMOVED lines=8> */
[----:B------:R-:W-:Y:S01]  /*195b0*/  ISETP.NE.AND P0, PT, R0, 0x2, PT ;  /* 0x000000020000780c */ /* 0x000fe20003f05270 */
        /* <DEDUP_REMOVED lines=24> */
.L_x_7477:
        /* <DEDUP_REMOVED lines=18> */
.L_x_7478:
[----:B------:R-:W-:Y:S05]  /*19860*/  BSYNC B0 ;  /* 0x0000000000007941 */ /* 0x000fea0003800000 */
.L_x_7476:
        /* <DEDUP_REMOVED lines=12> */
.L_x_7469:
        /* <DEDUP_REMOVED lines=17> */
.L_x_7481:
        /* <DEDUP_REMOVED lines=24> */
.L_x_7480:
[----:B------:R-:W-:Y:S05]  /*19bc0*/  BSYNC B8 ;  /* 0x0000000000087941 */ /* 0x000fea0003800000 */
.L_x_7479:
[----:B------:R-:W-:-:S04]  /*19bd0*/  IADD3 R22, P0, R22, 0x4, RZ ;  /* 0x0000000416167810 */ /* 0x000fc80007f1e0ff */
[----:B------:R-:W-:Y:S02]  /*19be0*/  IADD3.X R23, RZ, R23, RZ, P0, !PT ;  /* 0x00000017ff177210 */ /* 0x000fe400007fe4ff */
[----:B------:R-:W-:-:S04]  /*19bf0*/  ISETP.GE.U32.AND P0, PT, R22, R19, PT ;  /* 0x000000131600720c */ /* 0x000fc80003f06070 */
[----:B------:R-:W-:-:S13]  /*19c00*/  ISETP.GE.U32.AND.EX P0, PT, R23, R24, PT, P0 ;  /* 0x000000181700720c */ /* 0x000fda0003f06100 */
[----:B------:R-:W-:Y:S05]  /*19c10*/  @!P0 BRA `(.L_x_7481) ;  /* 0xfffffffc00888947 */ /* 0x000fea000383ffff */
.L_x_7448:
[----:B------:R-:W-:Y:S05]  /*19c20*/  BSYNC B7 ;  /* 0x0000000000077941 */ /* 0x000fea0003800000 */
.L_x_7447:
[----:B-----5:R-:W0:Y:S01]  /*19c30*/  S2R R0, SR_TID.X ;  /* 0x0000000000007919 */ /* 0x020e220000002100 */
        /* <DEDUP_REMOVED lines=27> */
.L_x_7485:
[----:B------:R-:W-:Y:S05]  /*19df0*/  BSYNC B8 ;  /* 0x0000000000087941 */ /* 0x000fea0003800000 */
.L_x_7484:
        /* <DEDUP_REMOVED lines=23> */
.L_x_7487:
[----:B------:R-:W-:Y:S05]  /*19f70*/  BSYNC B8 ;  /* 0x0000000000087941 */ /* 0x000fea0003800000 */
.L_x_7486:
        /* <DEDUP_REMOVED lines=26> */
.L_x_7489:
[----:B------:R-:W-:Y:S05]  /*1a120*/  BSYNC B8 ;  /* 0x0000000000087941 */ /* 0x000fea0003800000 */
.L_x_7488:
[----:B------:R-:W0:Y:S01]  /*1a130*/  LDC R30, c[0x0][0x230] ;  /* 0x00008c00ff1e7b82 */ /* 0x000e220000000800 */
[----:B------:R-:W-:Y:S01]  /*1a140*/  SHF.R.S32.HI R0, RZ, 0x1f, R44 ;  /* 0x0000001fff007819 */ /* 0x000fe2000001142c */
[----:B------:R-:W-:Y:S01]  /*1a150*/  ULDC.64 UR4, c[0x0][0x228] ;  /* 0x00008a0000047ab9 */ /* 0x000fe20000000a00 */
[----:B------:R-:W-:Y:S01]  /*1a160*/  MOV R24, RZ ;  /* 0x000000ff00187202 */ /* 0x000fe20000000f00 */
[----:B------:R-:W-:-:S04]  /*1a170*/  IMAD.WIDE.U32 R4, R44, UR4, RZ ;  /* 0x000000042c047c25 */ /* 0x000fc8000f8e00ff */
[----:B------:R-:W-:Y:S02]  /*1a180*/  IMAD R3, R0, UR4, RZ ;  /* 0x0000000400037c24 */ /* 0x000fe4000f8e02ff */
[----:B------:R-:W-:Y:S02]  /*1a190*/  IMAD.MOV.U32 R25, RZ, RZ, R4 ;  /* 0x000000ffff197224 */ /* 0x000fe400078e0004 */
[----:B------:R-:W-:Y:S02]  /*1a1a0*/  IMAD R3, R44, UR5, R3 ;  /* 0x000000052c037c24 */ /* 0x000fe4000f8e0203 */
[----:B------:R-:W-:Y:S02]  /*1a1b0*/  IMAD.MOV.U32 R19, RZ, RZ, RZ ;  /* 0x000000ffff137224 */ /* 0x000fe400078e00ff */
        /* <DEDUP_REMOVED lines=9> */
.L_x_7503:
        /* <DEDUP_REMOVED lines=15> */
.L_x_7492:
        /* <DEDUP_REMOVED lines=19> */
.L_x_7493:
[----:B------:R-:W-:Y:S05]  /*1a470*/  BSYNC B1 ;  /* 0x0000000000017941 */ /* 0x000fea0003800000 */
.L_x_7491:
[----:B------:R-:W-:Y:S01]  /*1a480*/  ULDC.64 UR4, c[0x0][0x240] ;  /* 0x0000900000047ab9 */ /* 0x000fe20000000a00 */
[----:B------:R-:W2:Y:S01]  /*1a490*/  LDG.E.64 R20, desc[UR36][R10.64+-0x8] ;  /* 0xfffff8240a147981 */ /* 0x000ea2000c1e1b00 */
[----:B------:R-:W-:Y:S02]  /*1a4a0*/  SHF.R.S32.HI R3, RZ, 0x1f, R28 ;  /* 0x0000001fff037819 */ /* 0x000fe4000001141c */
        /* <DEDUP_REMOVED lines=29> */
.L_x_7495:
        /* <DEDUP_REMOVED lines=19> */
.L_x_7496:
[----:B------:R-:W-:Y:S05]  /*1a7b0*/  BSYNC B1 ;  /* 0x0000000000017941 */ /* 0x000fea0003800000 */
.L_x_7494:
        /* <DEDUP_REMOVED lines=29> */
.L_x_7498:
        /* <DEDUP_REMOVED lines=19> */
.L_x_7499:
[----:B------:R-:W-:Y:S05]  /*1aac0*/  BSYNC B1 ;  /* 0x0000000000017941 */ /* 0x000fea0003800000 */
.L_x_7497:
        /* <DEDUP_REMOVED lines=28> */
.L_x_7501:
        /* <DEDUP_REMOVED lines=19> */
.L_x_7502:
[----:B------:R-:W-:Y:S05]  /*1adc0*/  BSYNC B1 ;  /* 0x0000000000017941 */ /* 0x000fea0003800000 */
.L_x_7500:
[----:B------:R-:W2:Y:S01]  /*1add0*/  LDG.E.64 R14, desc[UR36][R14.64+-0x18] ;  /* 0xffffe8240e0e7981 */ /* 0x000ea2000c1e1b00 */
[----:B------:R-:W-:Y:S01]  /*1ade0*/  IADD3 R7, P0, RZ, -R25, RZ ;  /* 0x80000019ff077210 */ /* 0x000fe20007f1e0ff */
[----:B------:R-:W-:Y:S01]  /*1adf0*/  IMAD.MOV.U32 R6, RZ, RZ, R12 ;  /* 0x000000ffff067224 */ /* 0x000fe200078e000c */
[----:B------:R-:W-:Y:S01]  /*1ae00*/  IADD3 R30, R30, -0x4, RZ ;  /* 0xfffffffc1e1e7810 */ /* 0x000fe20007ffe0ff */
[----:B------:R-:W-:Y:S02]  /*1ae10*/  VIADD R28, R28, 0xfffffffc ;  /* 0xfffffffc1c1c7836 */ /* 0x000fe40000000000 */
[----:B------:R-:W-:Y:S01]  /*1ae20*/  IMAD.X R3, RZ, RZ, ~R5, P0 ;  /* 0x000000ffff037224 */ /* 0x000fe200000e0e05 */
[----:B------:R-:W-:Y:S01]  /*1ae30*/  ISETP.NE.AND P0, PT, R30, RZ, PT ;  /* 0x000000ff1e00720c */ /* 0x000fe20003f05270 */
[----:B------:R-:W-:-:S04]  /*1ae40*/  IMAD.WIDE.U32 R20, R10, R7, R20 ;  /* 0x000000070a147225 */ /* 0x000fc800078e0014 */
[----:B------:R-:W-:-:S04]  /*1ae50*/  IMAD R3, R3, R10, RZ ;  /* 0x0000000a03037224 */ /* 0x000fc800078e02ff */
        /* <DEDUP_REMOVED lines=10> */
.L_x_7490:
        /* <DEDUP_REMOVED lines=18> */
.L_x_7506:
        /* <DEDUP_REMOVED lines=19> */
.L_x_7507:
[----:B------:R-:W-:Y:S05]  /*1b150*/  BSYNC B0 ;  /* 0x0000000000007941 */ /* 0x000fea0003800000 */
.L_x_7505:
[----:B------:R-:W-:Y:S01]  /*1b160*/  ULDC.64 UR4, c[0x0][0x240] ;  /* 0x0000900000047ab9 */ /* 0x000fe20000000a00 */
[----:B------:R-:W-:Y:S01]  /*1b170*/  SHF.R.S32.HI R3, RZ, 0x1f, R28 ;  /* 0x0000001fff037819 */ /* 0x000fe2000001141c */
[----:B------:R-:W0:Y:S01]  /*1b180*/  LDC R0, c[0x0][0x230] ;  /* 0x00008c00ff007b82 */ /* 0x000e220000000800 */
[----:B------:R-:W-:-:S04]  /*1b190*/  LEA R10, P0, R28, UR4, 0x3 ;  /* 0x000000041c0a7c11 */ /* 0x000fc8000f8018ff */
[----:B------:R-:W-:-:S05]  /*1b1a0*/  LEA.HI.X R11, R28, UR5, R3, 0x3, P0 ;  /* 0x000000051c0b7c11 */ /* 0x000fca00080f1c03 */
[----:B------:R-:W2:Y:S01]  /*1b1b0*/  LDG.E.64 R6, desc[UR36][R10.64] ;  /* 0x000000240a067981 */ /* 0x000ea2000c1e1b00 */
[----:B------:R-:W-:Y:S01]  /*1b1c0*/  IADD3 R9, P0, RZ, -R12, RZ ;  /* 0x8000000cff097210 */ /* 0x000fe20007f1e0ff */
[----:B------:R-:W-:Y:S02]  /*1b1d0*/  IMAD.MOV.U32 R4, RZ, RZ, R25 ;  /* 0x000000ffff047224 */ /* 0x000fe400078e0019 */
[----:B------:R-:W-:Y:S02]  /*1b1e0*/  IMAD.MOV.U32 R8, RZ, RZ, R24 ;  /* 0x000000ffff087224 */ /* 0x000fe400078e0018 */
        /* <DEDUP_REMOVED lines=29> */
.L_x_7509:
        /* <DEDUP_REMOVED lines=19> */
.L_x_7510:
[----:B------:R-:W-:Y:S05]  /*1b4f0*/  BSYNC B0 ;  /* 0x0000000000007941 */ /* 0x000fea0003800000 */
.L_x_7508:
[----:B------:R-:W2:Y:S01]  /*1b500*/  LDG.E.64 R6, desc[UR36][R10.64+-0x8] ;  /* 0xfffff8240a067981 */ /* 0x000ea2000c1e1b00 */
[----:B------:R-:W0:Y:S01]  /*1b510*/  LDC R0, c[0x0][0x230] ;  /* 0x00008c00ff007b82 */ /* 0x000e220000000800 */
[----:B------:R-:W-:Y:S01]  /*1b520*/  IADD3 R9, P0, RZ, -R4, RZ ;  /* 0x80000004ff097210 */ /* 0x000fe20007f1e0ff */
[----:B------:R-:W-:-:S03]  /*1b530*/  IMAD.MOV.U32 R8, RZ, RZ, R24 ;  /* 0x000000ffff087224 */ /* 0x000fc600078e0018 */
[----:B------:R-:W-:Y:S01]  /*1b540*/  IADD3.X R3, RZ, ~R5, RZ, P0, !PT ;  /* 0x80000005ff037210 */ /* 0x000fe200007fe4ff */
[----:B------:R-:W-:-:S04]  /*1b550*/  IMAD.WIDE.U32 R12, R14, R9, R12 ;  /* 0x000000090e0c7225 */ /* 0x000fc800078e000c */
[----:B------:R-:W-:-:S04]  /*1b560*/  IMAD R3, R3, R14, RZ ;  /* 0x0000000e03037224 */ /* 0x000fc800078e02ff */
[----:B------:R-:W-:Y:S01]  /*1b570*/  IMAD R3, R15, R9, R3 ;  /* 0x000000090f037224 */ /* 0x000fe200078e0203 */
[----:B------:R-:W-:-:S03]  /*1b580*/  MOV R9, R19 ;  /* 0x0000001300097202 */ /* 0x000fc60000000f00 */
[----:B------:R-:W-:Y:S01]  /*1b590*/  IMAD.IADD R3, R13, 0x1, R3 ;  /* 0x000000010d037824 */ /* 0x000fe200078e0203 */
[----:B0-----:R-:W-:-:S04]  /*1b5a0*/  LOP3.LUT R0, R0, 0x3, RZ, 0xc0, !PT ;  /* 0x0000000300007812 */ /* 0x001fc800078ec0ff */
        /* <DEDUP_REMOVED lines=23> */
.L_x_7512:
        /* <DEDUP_REMOVED lines=18> */
.L_x_7513:
[----:B------:R-:W-:Y:S05]  /*1b840*/  BSYNC B0 ;  /* 0x0000000000007941 */ /* 0x000fea0003800000 */
.L_x_7511:
[----:B------:R-:W2:Y:S01]  /*1b850*/  LDG.E.64 R10, desc[UR36][R10.64+-0x10] ;  /* 0xfffff0240a0a7981 */ /* 0x000ea2000c1e1b00 */
[----:B------:R-:W-:Y:S02]  /*1b860*/  IMAD.MOV.U32 R25, RZ, RZ, R19 ;  /* 0x000000ffff197224 */ /* 0x000fe400078e0013 */
[----:B--2---:R-:W-:Y:S02]  /*1b870*/  IMAD R3, R5, R10, RZ ;  /* 0x0000000a05037224 */ /* 0x004fe400078e02ff */
[----:B------:R-:W-:-:S04]  /*1b880*/  IMAD.WIDE.U32 R24, R10, R4, R24 ;  /* 0x000000040a187225 */ /* 0x000fc800078e0018 */
[----:B------:R-:W-:-:S04]  /*1b890*/  IMAD R3, R11, R4, R3 ;  /* 0x000000040b037224 */ /* 0x000fc800078e0203 */
[----:B------:R-:W-:-:S07]  /*1b8a0*/  IMAD.IADD R19, R25, 0x1, R3 ;  /* 0x0000000119137824 */ /* 0x000fce00078e0203 */
.L_x_7504:
        /* <DEDUP_REMOVED lines=17> */
.L_x_7516:
        /* <DEDUP_REMOVED lines=24> */
.L_x_7515:
[----:B------:R-:W-:Y:S05]  /*1bb40*/  BSYNC B8 ;  /* 0x0000000000087941 */ /* 0x000fea0003800000 */
.L_x_7514:
[----:B------:R-:W-:-:S05]  /*1bb50*/  IADD3 R18, P0, R18, 0x4, RZ ;  /* 0x0000000412127810 */ /* 0x000fca0007f1e0ff */
[----:B------:R-:W-:Y:S01]  /*1bb60*/  IMAD.X R19, RZ, RZ, R19, P0 ;  /* 0x000000ffff137224 */ /* 0x000fe200000e0613 */
[----:B------:R-:W-:-:S04]  /*1bb70*/  ISETP.GE.U32.AND P0, PT, R18, R23, PT ;  /* 0x000000171200720c */ /* 0x000fc80003f06070 */
[----:B------:R-:W-:-:S13]  /*1bb80*/  ISETP.GE.U32.AND.EX P0, PT, R19, R22, PT, P0 ;  /* 0x000000161300720c */ /* 0x000fda0003f06100 */
[----:B------:R-:W-:Y:S05]  /*1bb90*/  @!P0 BRA `(.L_x_7516) ;  /* 0xfffffffc00888947 */ /* 0x000fea000383ffff */
.L_x_7483:
[----:B------:R-:W-:Y:S05]  /*1bba0*/  BSYNC B7 ;  /* 0x0000000000077941 */ /* 0x000fea0003800000 */
.L_x_7482:
        /* <DEDUP_REMOVED lines=28> */
.L_x_7520:
[----:B------:R-:W-:Y:S05]  /*1bd70*/  BSYNC B8 ;  /* 0x0000000000087941 */ /* 0x000fea0003800000 */
.L_x_7519:
        /* <DEDUP_REMOVED lines=23> */
.L_x_7522:
[----:B------:R-:W-:Y:S05]  /*1bef0*/  BSYNC B8 ;  /* 0x0000000000087941 */ /* 0x000fea0003800000 */
.L_x_7521:
        /* <DEDUP_REMOVED lines=26> */
.L_x_7524:
[----:B------:R-:W-:Y:S05]  /*1c0a0*/  BSYNC B8 ;  /* 0x0000000000087941 */ /* 0x000fea0003800000 */
.L_x_7523:
[----:B------:R-:W0:Y:S01]  /*1c0b0*/  LDC R4, c[0x0][0x230] ;  /* 0x00008c00ff047b82 */ /* 0x000e220000000800 */
[----:B------:R-:W-:Y:S01]  /*1c0c0*/  SHF.R.S32.HI R0, RZ, 0x1f, R49 ;  /* 0x0000001fff007819 */ /* 0x000fe20000011431 */
[----:B------:R-:W-:Y:S01]  /*1c0d0*/  ULDC.64 UR4, c[0x0][0x228] ;  /* 0x00008a0000047ab9 */ /* 0x000fe20000000a00 */
[----:B------:R-:W-:Y:S01]  /*1c0e0*/  CS2R R20, SRZ ;  /* 0x0000000000147805 */ /* 0x000fe2000001ff00 */
[----:B------:R-:W-:-:S04]  /*1c0f0*/  IMAD.WIDE.U32 R24, R49, UR4, RZ ;  /* 0x0000000431187c25 */ /* 0x000fc8000f8e00ff */
[----:B------:R-:W-:-:S04]  /*1c100*/  IMAD R0, R0, UR4, RZ ;  /* 0x0000000400007c24 */ /* 0x000fc8000f8e02ff */
[----:B------:R-:W-:-:S05]  /*1c110*/  IMAD R5, R49, UR5, R0 ;  /* 0x0000000531057c24 */ /* 0x000fca000f8e0200 */
        /* <DEDUP_REMOVED lines=8> */
.L_x_7538:
        /* <DEDUP_REMOVED lines=16> */
.L_x_7527:
        /* <DEDUP_REMOVED lines=19> */
.L_x_7528:
[----:B------:R-:W-:Y:S05]  /*1c3d0*/  BSYNC B1 ;  /* 0x0000000000017941 */ /* 0x000fea0003800000 */
.L_x_7526:
        /* <DEDUP_REMOVED lines=29> */
.L_x_7530:
        /* <DEDUP_REMOVED lines=19> */
.L_x_7531:
[----:B------:R-:W-:Y:S05]  /*1c6e0*/  BSYNC B1 ;  /* 0x0000000000017941 */ /* 0x000fea0003800000 */
.L_x_7529:
        /* <DEDUP_REMOVED lines=29> */
.L_x_7533:
        /* <DEDUP_REMOVED lines=19> */
.L_x_7534:
[----:B------:R-:W-:Y:S05]  /*1c9f0*/  BSYNC B1 ;  /* 0x0000000000017941 */ /* 0x000fea0003800000 */
.L_x_7532:
        /* <DEDUP_REMOVED lines=28> */
.L_x_7536:
        /* <DEDUP_REMOVED lines=19> */
.L_x_7537:
[----:B------:R-:W-:Y:S05]  /*1ccf0*/  BSYNC B1 ;  /* 0x0000000000017941 */ /* 0x000fea0003800000 */
.L_x_7535:
[----:B------:R-:W2:Y:S01]  /*1cd00*/  LDG.E.64 R14, desc[UR36][R14.64+-0x18] ;  /* 0xffffe8240e0e7981 */ /* 0x000ea2000c1e1b00 */
[----:B------:R-:W-:Y:S01]  /*1cd10*/  IADD3 R7, P0, RZ, -R24, RZ ;  /* 0x80000018ff077210 */ /* 0x000fe20007f1e0ff */
[----:B------:R-:W-:Y:S02]  /*1cd20*/  VIADD R27, R27, 0xfffffffc ;  /* 0xfffffffc1b1b7836 */ /* 0x000fe40000000000 */
[----:B------:R-:W-:Y:S01]  /*1cd30*/  IMAD.MOV.U32 R21, RZ, RZ, R20 ;  /* 0x000000ffff157224 */ /* 0x000fe200078e0014 */
[----:B------:R-:W-:Y:S01]  /*1cd40*/  MOV R20, R12 ;  /* 0x0000000c00147202 */ /* 0x000fe20000000f00 */
[----:B------:R-:W-:Y:S01]  /*1cd50*/  IMAD.X R3, RZ, RZ, ~R5, P0 ;  /* 0x000000ffff037224 */ /* 0x000fe200000e0e05 */
[----:B------:R-:W-:Y:S01]  /*1cd60*/  ISETP.NE.AND P0, PT, R27, RZ, PT ;  /* 0x000000ff1b00720c */ /* 0x000fe20003f05270 */
[----:B------:R-:W-:-:S04]  /*1cd70*/  IMAD.WIDE.U32 R18, R10, R7, R18 ;  /* 0x000000070a127225 */ /* 0x000fc800078e0012 */
[----:B------:R-:W-:Y:S02]  /*1cd80*/  IMAD R3, R3, R10, RZ ;  /* 0x0000000a03037224 */ /* 0x000fe400078e02ff */
[----:B------:R-:W-:Y:S02]  /*1cd90*/  VIADD R26, R26, 0xfffffffc ;  /* 0xfffffffc1a1a7836 */ /* 0x000fe40000000000 */
[----:B------:R-:W-:-:S05]  /*1cda0*/  IMAD R3, R11, R7, R3 ;  /* 0x000000070b037224 */ /* 0x000fca00078e0203 */
[----:B------:R-:W-:-:S05]  /*1cdb0*/  IADD3 R3, R19, R3, RZ ;  /* 0x0000000313037210 */ /* 0x000fca0007ffe0ff */
[----:B--2---:R-:W-:Y:S02]  /*1cdc0*/  IMAD R3, R3, R14, RZ ;  /* 0x0000000e03037224 */ /* 0x004fe400078e02ff */
[----:B------:R-:W-:-:S04]  /*1cdd0*/  IMAD.WIDE.U32 R20, R14, R18, R20 ;  /* 0x000000120e147225 */ /* 0x000fc800078e0014 */
[----:B------:R-:W-:-:S04]  /*1cde0*/  IMAD R3, R15, R18, R3 ;  /* 0x000000120f037224 */ /* 0x000fc800078e0203 */
[----:B------:R-:W-:Y:S01]  /*1cdf0*/  IMAD.IADD R21, R21, 0x1, R3 ;  /* 0x0000000115157824 */ /* 0x000fe200078e0203 */
[----:B------:R-:W-:Y:S06]  /*1ce00*/  @P0 BRA `(.L_x_7538) ;  /* 0xfffffff000e40947 */ /* 0x000fec000383ffff */
[----:B------:R-:W-:Y:S05]  /*1ce10*/  BSYNC B0 ;  /* 0x0000000000007941 */ /* 0x000fea0003800000 */
.L_x_7525:
        /* <DEDUP_REMOVED lines=18> */
.L_x_7541:
        /* <DEDUP_REMOVED lines=19> */
.L_x_7542:
[----:B------:R-:W-:Y:S05]  /*1d070*/  BSYNC B0 ;  /* 0x0000000000007941 */ /* 0x000fea0003800000 */
.L_x_7540:
        /* <DEDUP_REMOVED lines=30> */
.L_x_7544:
        /* <DEDUP_REMOVED lines=19> */
.L_x_7545:
[----:B------:R-:W-:Y:S05]  /*1d390*/  BSYNC B0 ;  /* 0x0000000000007941 */ /* 0x000fea0003800000 */
.L_x_7543:
        /* <DEDUP_REMOVED lines=29> */
.L_x_7547:
        /* <DEDUP_REMOVED lines=18> */
.L_x_7548:
[----:B------:R-:W-:Y:S05]  /*1d690*/  BSYNC B0 ;  /* 0x0000000000007941 */ /* 0x000fea0003800000 */
.L_x_7546:
[----:B------:R-:W2:Y:S02]  /*1d6a0*/  LDG.E.64 R10, desc[UR36][R10.64+-0x10] ;  /* 0xfffff0240a0a7981 */ /* 0x000ea4000c1e1b00 */
[----:B--2---:R-:W-:Y:S02]  /*1d6b0*/  IMAD R3, R5, R10, RZ ;  /* 0x0000000a05037224 */ /* 0x004fe400078e02ff */
[----:B------:R-:W-:-:S04]  /*1d6c0*/  IMAD.WIDE.U32 R20, R10, R4, R20 ;  /* 0x000000040a147225 */ /* 0x000fc800078e0014 */
[----:B------:R-:W-:-:S05]  /*1d6d0*/  IMAD R3, R11, R4, R3 ;  /* 0x000000040b037224 */ /* 0x000fca00078e0203 */
[----:B------:R-:W-:-:S07]  /*1d6e0*/  IADD3 R21, R21, R3, RZ ;  /* 0x0000000315157210 */ /* 0x000fce0007ffe0ff */
.L_x_7539:
        /* <DEDUP_REMOVED lines=17> */
.L_x_7551:
        /* <DEDUP_REMOVED lines=24> */
.L_x_7550:
[----:B------:R-:W-:Y:S05]  /*1d980*/  BSYNC B8 ;  /* 0x0000000000087941 */ /* 0x000fea0003800000 */
.L_x_7549:
[----:B------:R-:W-:-:S04]  /*1d990*/  IADD3 R16, P0, R16, 0x4, RZ ;  /* 0x0000000410107810 */ /* 0x000fc80007f1e0ff */
[----:B------:R-:W-:Y:S02]  /*1d9a0*/  IADD3.X R17, RZ, R17, RZ, P0, !PT ;  /* 0x00000011ff117210 */ /* 0x000fe400007fe4ff */
[----:B------:R-:W-:-:S04]  /*1d9b0*/  ISETP.GE.U32.AND P0, PT, R16, R19, PT ;  /* 0x000000131000720c */ /* 0x000fc80003f06070 */
[----:B------:R-:W-:-:S13]  /*1d9c0*/  ISETP.GE.U32.AND.EX P0, PT, R17, R18, PT, P0 ;  /* 0x000000121100720c */ /* 0x000fda0003f06100 */
[----:B------:R-:W-:Y:S05]  /*1d9d0*/  @!P0 BRA `(.L_x_7551) ;  /* 0xfffffffc00888947 */ /* 0x000fea000383ffff */
.L_x_7518:
[----:B------:R-:W-:Y:S05]  /*1d9e0*/  BSYNC B7 ;  /* 0x0000000000077941 */ /* 0x000fea0003800000 */
.L_x_7517:
        /* <DEDUP_REMOVED lines=28> */
.L_x_7555:
[----:B------:R-:W-:Y:S05]  /*1dbb0*/  BSYNC B8 ;  /* 0x0000000000087941 */ /* 0x000fea0003800000 */
.L_x_7554:
        /* <DEDUP_REMOVED lines=23> */
.L_x_7557:
[----:B------:R-:W-:Y:S05]  /*1dd30*/  BSYNC B8 ;  /* 0x0000000000087941 */ /* 0x000fea0003800000 */
.L_x_7556:
        /* <DEDUP_REMOVED lines=26> */
.L_x_7559:
[----:B------:R-:W-:Y:S05]  /*1dee0*/  BSYNC B8 ;  /* 0x0000000000087941 */ /* 0x000fea0003800000 */
.L_x_7558:
[----:B------:R-:W0:Y:S01]  /*1def0*/  LDC R4, c[0x0][0x230] ;  /* 0x00008c00ff047b82 */ /* 0x000e220000000800 */
[----:B------:R-:W-:Y:S01]  /*1df00*/  SHF.R.S32.HI R0, RZ, 0x1f, R55 ;  /* 0x0000001fff007819 */ /* 0x000fe20000011437 */
[----:B------:R-:W-:Y:S01]  /*1df10*/  ULDC.64 UR4, c[0x0][0x228] ;  /* 0x00008a0000047ab9 */ /* 0x000fe20000000a00 */
[----:B------:R-:W-:Y:S01]  /*1df20*/  CS2R R14, SRZ ;  /* 0x00000000000e7805 */ /* 0x000fe2000001ff00 */
        /* <DEDUP_REMOVED lines=8> */
[----:B------:R-:W-:Y:S01]  /*1dfb0*/  BSSY B0, `(.L_x_7560) ;  /* 0x00000d0000007945 */ /* 0x000fe20003800000 */
[----:B------:R-:W-:Y:S01]  /*1dfc0*/  IMAD.IADD R25, R4, 0x1, -R27 ;  /* 0x0000000104197824 */ /* 0x000fe200078e0a1b */
[----:B------:R-:W-:-:S07]  /*1dfd0*/  CS2R R14, SRZ ;  /* 0x00000000000e7805 */ /* 0x000fce000001ff00 */
.L_x_7573:
        /* <DEDUP_REMOVED lines=16> */
.L_x_7562:
        /* <DEDUP_REMOVED lines=19> */
.L_x_7563:
[----:B------:R-:W-:Y:S05]  /*1e210*/  BSYNC B1 ;  /* 0x0000000000017941 */ /* 0x000fea0003800000 */
.L_x_7561:
        /* <DEDUP_REMOVED lines=8> */
[----:B------:R-:W-:Y:S02]  /*1e2a0*/  BSSY B1, `(.L_x_7564) ;  /* 0x000002b000017945 */ /* 0x000fe40003800000 */
[----:B------:R-:W-:Y:S01]  /*1e2b0*/  IMAD.X R3, RZ, RZ, ~R17, P0 ;  /* 0x000000ffff037224 */ /* 0x000fe200000e0e11 */
[----:B------:R-:W-:Y:S01]  /*1e2c0*/  LOP3.LUT R14, R15, R14, RZ, 0x3c, !PT ;  /* 0x0000000e0f0e7212 */ /* 0x000fe200078e3cff */
[----:B------:R-:W-:-:S03]  /*1e2d0*/  IMAD.WIDE.U32 R4, R20, R9, R4 ;  /* 0x0000000914047225 */ /* 0x000fc600078e0004 */
[----:B------:R-:W-:Y:S01]  /*1e2e0*/  LOP3.LUT R15, R15, R14, RZ, 0x3c, !PT ;  /* 0x0000000e0f0f7212 */ /* 0x000fe200078e3cff */
        /* <DEDUP_REMOVED lines=19> */
.L_x_7565:
        /* <DEDUP_REMOVED lines=19> */
.L_x_7566:
[----:B------:R-:W-:Y:S05]  /*1e550*/  BSYNC B1 ;  /* 0x0000000000017941 */ /* 0x000fea0003800000 */
.L_x_7564:
        /* <DEDUP_REMOVED lines=29> */
.L_x_7568:
        /* <DEDUP_REMOVED lines=19> */
.L_x_7569:
[----:B------:R-:W-:Y:S05]  /*1e860*/  BSYNC B1 ;  /* 0x0000000000017941 */ /* 0x000fea0003800000 */
.L_x_7567:
        /* <DEDUP_REMOVED lines=28> */
.L_x_7571:
        /* <DEDUP_REMOVED lines=19> */
.L_x_7572:
[----:B------:R-:W-:Y:S05]  /*1eb60*/  BSYNC B1 ;  /* 0x0000000000017941 */ /* 0x000fea0003800000 */
.L_x_7570:
        /* <DEDUP_REMOVED lines=21> */
.L_x_7560:
        /* <DEDUP_REMOVED lines=18> */
.L_x_7576:
        /* <DEDUP_REMOVED lines=19> */
.L_x_7577:
[----:B------:R-:W-:Y:S05]  /*1ef10*/  BSYNC B0 ;  /* 0x0000000000007941 */ /* 0x000fea0003800000 */
.L_x_7575:
        /* <DEDUP_REMOVED lines=33> */
.L_x_7579:
        /* <DEDUP_REMOVED lines=19> */
.L_x_7580:
[----:B------:R-:W-:Y:S05]  /*1f260*/  BSYNC B0 ;  /* 0x0000000000007941 */ /* 0x000fea0003800000 */
.L_x_7578:
        /* <DEDUP_REMOVED lines=32> */
.L_x_7582:
        /* <DEDUP_REMOVED lines=18> */
.L_x_7583:
[----:B------:R-:W-:Y:S05]  /*1f590*/  BSYNC B0 ;  /* 0x0000000000007941 */ /* 0x000fea0003800000 */
.L_x_7581:
        /* <DEDUP_REMOVED lines=8> */
.L_x_7574:
        /* <DEDUP_REMOVED lines=17> */
.L_x_7586:
        /* <DEDUP_REMOVED lines=24> */
.L_x_7585:
[----:B------:R-:W-:Y:S05]  /*1f8b0*/  BSYNC B8 ;  /* 0x0000000000087941 */ /* 0x000fea0003800000 */
.L_x_7584:
[----:B------:R-:W-:-:S05]  /*1f8c0*/  IADD3 R16, P0, R16, 0x4, RZ ;  /* 0x0000000410107810 */ /* 0x000fca0007f1e0ff */
[----:B------:R-:W-:Y:S01]  /*1f8d0*/  IMAD.X R17, RZ, RZ, R17, P0 ;  /* 0x000000ffff117224 */ /* 0x000fe200000e0611 */
[----:B------:R-:W-:-:S04]  /*1f8e0*/  ISETP.GE.U32.AND P0, PT, R16, R19, PT ;  /* 0x000000131000720c */ /* 0x000fc80003f06070 */
[----:B------:R-:W-:-:S13]  /*1f8f0*/  ISETP.GE.U32.AND.EX P0, PT, R17, R18, PT, P0 ;  /* 0x000000121100720c */ /* 0x000fda0003f06100 */
[----:B------:R-:W-:Y:S05]  /*1f900*/  @!P0 BRA `(.L_x_7586) ;  /* 0xfffffffc00888947 */ /* 0x000fea000383ffff */
.L_x_7553:
[----:B------:R-:W-:Y:S05]  /*1f910*/  BSYNC B7 ;  /* 0x0000000000077941 */ /* 0x000fea0003800000 */
.L_x_7552:
        /* <DEDUP_REMOVED lines=28> */
.L_x_7590:
[----:B------:R-:W-:Y:S05]  /*1fae0*/  BSYNC B8 ;  /* 0x0000000000087941 */ /* 0x000fea0003800000 */
.L_x_7589:
        /* <DEDUP_REMOVED lines=23> */
.L_x_7592:
[----:B------:R-:W-:Y:S05]  /*1fc60*/  BSYNC B8 ;  /* 0x0000000000087941 */ /* 0x000fea0003800000 */
.L_x_7591:
        /* <DEDUP_REMOVED lines=26> */
.L_x_7594:
[----:B------:R-:W-:Y:S05]  /*1fe10*/  BSYNC B8 ;  /* 0x0000000000087941 */ /* 0x000fea0003800000 */
.L_x_7593:
        /* <DEDUP_REMOVED lines=17> */
.L_x_7608:
        /* <DEDUP_REMOVED lines=16> */
.L_x_7597:
        /* <DEDUP_REMOVED lines=19> */
.L_x_7598:
[----:B------:R-:W-:Y:S05]  /*20160*/  BSYNC B1 ;  /* 0x0000000000017941 */ /* 0x000fea0003800000 */
.L_x_7596:
        /* <DEDUP_REMOVED lines=30> */
.L_x_7600:
        /* <DEDUP_REMOVED lines=19> */
.L_x_7601:
[----:B------:R-:W-:Y:S05]  /*20480*/  BSYNC B1 ;  /* 0x0000000000017941 */ /* 0x000fea0003800000 */
.L_x_7599:
        /* <DEDUP_REMOVED lines=29> */
.L_x_7603:
        /* <DEDUP_REMOVED lines=19> */
.L_x_7604:
[----:B------:R-:W-:Y:S05]  /*20790*/  BSYNC B1 ;  /* 0x0000000000017941 */ /* 0x000fea0003800000 */
.L_x_7602:
        /* <DEDUP_REMOVED lines=28> */
.L_x_7606:
        /* <DEDUP_REMOVED lines=19> */
.L_x_7607:
[----:B------:R-:W-:Y:S05]  /*20a90*/  BSYNC B1 ;  /* 0x0000000000017941 */ /* 0x000fea0003800000 */
.L_x_7605:
        /* <DEDUP_REMOVED lines=20> */
.L_x_7595:
        /* <DEDUP_REMOVED lines=18> */
.L_x_7611:
        /* <DEDUP_REMOVED lines=19> */
.L_x_7612:
[----:B------:R-:W-:Y:S05]  /*20e30*/  BSYNC B0 ;  /* 0x0000000000007941 */ /* 0x000fea0003800000 */
.L_x_7610:
        /* <DEDUP_REMOVED lines=31> */
.L_x_7614:
        /* <DEDUP_REMOVED lines=19> */
.L_x_7615:
[----:B------:R-:W-:Y:S05]  /*21160*/  BSYNC B0 ;  /* 0x0000000000007941 */ /* 0x000fea0003800000 */
.L_x_7613:
        /* <DEDUP_REMOVED lines=30> */
.L_x_7617:
        /* <DEDUP_REMOVED lines=18> */
.L_x_7618:
[----:B------:R-:W-:Y:S05]  /*21470*/  BSYNC B0 ;  /* 0x0000000000007941 */ /* 0x000fea0003800000 */
.L_x_7616:
[----:B------:R-:W2:Y:S01]  /*21480*/  LDG.E.64 R10, desc[UR36][R10.64+-0x10] ;  /* 0xfffff0240a0a7981 */ /* 0x000ea2000c1e1b00 */
[----:B------:R-:W-:Y:S02]  /*21490*/  IMAD.MOV.U32 R15, RZ, RZ, R2 ;  /* 0x000000ffff0f7224 */ /* 0x000fe400078e0002 */
[----:B--2---:R-:W-:Y:S02]  /*214a0*/  IMAD R3, R5, R10, RZ ;  /* 0x0000000a05037224 */ /* 0x004fe400078e02ff */
[----:B------:R-:W-:-:S04]  /*214b0*/  IMAD.WIDE.U32 R14, R10, R4, R14 ;  /* 0x000000040a0e7225 */ /* 0x000fc800078e000e */
[----:B------:R-:W-:-:S05]  /*214c0*/  IMAD R3, R11, R4, R3 ;  /* 0x000000040b037224 */ /* 0x000fca00078e0203 */
[----:B------:R-:W-:-:S07]  /*214d0*/  IADD3 R2, R15, R3, RZ ;  /* 0x000000030f027210 */ /* 0x000fce0007ffe0ff */
.L_x_7609:
        /* <DEDUP_REMOVED lines=17> */
.L_x_7621:
        /* <DEDUP_REMOVED lines=24> */
.L_x_7620:
[----:B------:R-:W-:Y:S05]  /*21770*/  BSYNC B8 ;  /* 0x0000000000087941 */ /* 0x000fea0003800000 */
.L_x_7619:
[----:B------:R-:W-:-:S04]  /*21780*/  IADD3 R16, P0, R16, 0x4, RZ ;  /* 0x0000000410107810 */ /* 0x000fc80007f1e0ff */
[----:B------:R-:W-:Y:S02]  /*21790*/  IADD3.X R17, RZ, R17, RZ, P0, !PT ;  /* 0x00000011ff117210 */ /* 0x000fe400007fe4ff */
[----:B------:R-:W-:-:S04]  /*217a0*/  ISETP.GE.U32.AND P0, PT, R16, R19, PT ;  /* 0x000000131000720c */ /* 0x000fc80003f06070 */
[----:B------:R-:W-:-:S13]  /*217b0*/  ISETP.GE.U32.AND.EX P0, PT, R17, R18, PT, P0 ;  /* 0x000000121100720c */ /* 0x000fda0003f06100 */
[----:B------:R-:W-:Y:S05]  /*217c0*/  @!P0 BRA `(.L_x_7621) ;  /* 0xfffffffc00888947 */ /* 0x000fea000383ffff */
.L_x_7588:
[----:B------:R-:W-:Y:S05]  /*217d0*/  BSYNC B7 ;  /* 0x0000000000077941 */ /* 0x000fea0003800000 */
.L_x_7587:
        /* <DEDUP_REMOVED lines=28> */
.L_x_7625:
[----:B------:R-:W-:Y:S05]  /*219a0*/  BSYNC B8 ;  /* 0x0000000000087941 */ /* 0x000fea0003800000 */
.L_x_7624:
        /* <DEDUP_REMOVED lines=23> */
.L_x_7627:
[----:B------:R-:W-:Y:S05]  /*21b20*/  BSYNC B8 ;  /* 0x0000000000087941 */ /* 0x000fea0003800000 */
.L_x_7626:
        /* <DEDUP_REMOVED lines=26> */
.L_x_7629:
[----:B------:R-:W-:Y:S05]  /*21cd0*/  BSYNC B8 ;  /* 0x0000000000087941 */ /* 0x000fea0003800000 */
.L_x_7628:
        /* <DEDUP_REMOVED lines=17> */
.L_x_7643:
        /* <DEDUP_REMOVED lines=16> */
.L_x_7632:
        /* <DEDUP_REMOVED lines=19> */
.L_x_7633:
[----:B------:R-:W-:Y:S05]  /*22020*/  BSYNC B1 ;  /* 0x0000000000017941 */ /* 0x000fea0003800000 */
.L_x_7631:
        /* <DEDUP_REMOVED lines=30> */
.L_x_7635:
        /* <DEDUP_REMOVED lines=19> */
.L_x_7636:
[----:B------:R-:W-:Y:S05]  /*22340*/  BSYNC B1 ;  /* 0x0000000000017941 */ /* 0x000fea0003800000 */
.L_x_7634:
        /* <DEDUP_REMOVED lines=29> */
.L_x_7638:
        /* <DEDUP_REMOVED lines=19> */
.L_x_7639:
[----:B------:R-:W-:Y:S05]  /*22650*/  BSYNC B1 ;  /* 0x0000000000017941 */ /* 0x000fea0003800000 */
.L_x_7637:
        /* <DEDUP_REMOVED lines=28> */
.L_x_7641:
        /* <DEDUP_REMOVED lines=19> */
.L_x_7642:
[----:B------:R-:W-:Y:S05]  /*22950*/  BSYNC B1 ;  /* 0x0000000000017941 */ /* 0x000fea0003800000 */
.L_x_7640:
        /* <DEDUP_REMOVED lines=20> */
.L_x_7630:
        /* <DEDUP_REMOVED lines=18> */
.L_x_7646:
        /* <DEDUP_REMOVED lines=19> */
.L_x_7647:
[----:B------:R-:W-:Y:S05]  /*22cf0*/  BSYNC B0 ;  /* 0x0000000000007941 */ /* 0x000fea0003800000 */
.L_x_7645:
        /* <DEDUP_REMOVED lines=31> */
.L_x_7649:
        /* <DEDUP_REMOVED lines=19> */
.L_x_7650:
[----:B------:R-:W-:Y:S05]  /*23020*/  BSYNC B0 ;  /* 0x0000000000007941 */ /* 0x000fea0003800000 */
.L_x_7648:
        /* <DEDUP_REMOVED lines=30> */
.L_x_7652:
        /* <DEDUP_REMOVED lines=18> */
.L_x_7653:
[----:B------:R-:W-:Y:S05]  /*23330*/  BSYNC B0 ;  /* 0x0000000000007941 */ /* 0x000fea0003800000 */
.L_x_7651:
[----:B------:R-:W2:Y:S01]  /*23340*/  LDG.E.64 R10, desc[UR36][R10.64+-0x10] ;  /* 0xfffff0240a0a7981 */ /* 0x000ea2000c1e1b00 */
[----:B------:R-:W-:Y:S02]  /*23350*/  IMAD.MOV.U32 R15, RZ, RZ, R2 ;  /* 0x000000ffff0f7224 */ /* 0x000fe400078e0002 */
[----:B--2---:R-:W-:Y:S02]  /*23360*/  IMAD R3, R5, R10, RZ ;  /* 0x0000000a05037224 */ /* 0x004fe400078e02ff */
[----:B------:R-:W-:-:S04]  /*23370*/  IMAD.WIDE.U32 R14, R10, R4, R14 ;  /* 0x000000040a0e7225 */ /* 0x000fc800078e000e */
[----:B------:R-:W-:-:S04]  /*23380*/  IMAD R3, R11, R4, R3 ;  /* 0x000000040b037224 */ /* 0x000fc800078e0203 */
[----:B------:R-:W-:-:S07]  /*23390*/  IMAD.IADD R2, R15, 0x1, R3 ;  /* 0x000000010f027824 */ /* 0x000fce00078e0203 */
.L_x_7644:
        /* <DEDUP_REMOVED lines=17> */
.L_x_7656:
        /* <DEDUP_REMOVED lines=24> */
.L_x_7655:
[----:B------:R-:W-:Y:S05]  /*23630*/  BSYNC B8 ;  /* 0x0000000000087941 */ /* 0x000fea0003800000 */
.L_x_7654:
[----:B------:R-:W-:-:S05]  /*23640*/  IADD3 R16, P0, R16, 0x4, RZ ;  /* 0x0000000410107810 */ /* 0x000fca0007f1e0ff */
[----:B------:R-:W-:Y:S01]  /*23650*/  IMAD.X R17, RZ, RZ, R17, P0 ;  /* 0x000000ffff117224 */ /* 0x000fe200000e0611 */
[----:B------:R-:W-:-:S04]  /*23660*/  ISETP.GE.U32.AND P0, PT, R16, R19, PT ;  /* 0x000000131000720c */ /* 0x000fc80003f06070 */
[----:B------:R-:W-:-:S13]  /*23670*/  ISETP.GE.U32.AND.EX P0, PT, R17, R18, PT, P0 ;  /* 0x000000121100720c */ /* 0x000fda0003f06100 */
[----:B------:R-:W-:Y:S05]  /*23680*/  @!P0 BRA `(.L_x_7656) ;  /* 0xfffffffc00888947 */ /* 0x000fea000383ffff */
.L_x_7623:
[----:B------:R-:W-:Y:S05]  /*23690*/  BSYNC B7 ;  /* 0x0000000000077941 */ /* 0x000fea0003800000 */
.L_x_7622:
        /* <DEDUP_REMOVED lines=28> */
.L_x_7660:
[----:B------:R-:W-:Y:S05]  /*23860*/  BSYNC B8 ;  /* 0x0000000000087941 */ /* 0x000fea0003800000 */
.L_x_7659:
        /* <DEDUP_REMOVED lines=23> */
.L_x_7662:
[----:B------:R-:W-:Y:S05]  /*239e0*/  BSYNC B8 ;  /* 0x0000000000087941 */ /* 0x000fea0003800000 */
.L_x_7661:
        /* <DEDUP_REMOVED lines=26> */
.L_x_7664:
[----:B------:R-:W-:Y:S05]  /*23b90*/  BSYNC B8 ;  /* 0x0000000000087941 */ /* 0x000fea0003800000 */
.L_x_7663:
[----:B------:R-:W0:Y:S01]  /*23ba0*/  LDC R25, c[0x0][0x230] ;  /* 0x00008c00ff197b82 */ /* 0x000e220000000800 */
[----:B------:R-:W-:Y:S01]  /*23bb0*/  SHF.R.S32.HI R0, RZ, 0x1f, R62 ;  /* 0x0000001fff007819 */ /* 0x000fe2000001143e */
[----:B------:R-:W-:Y:S01]  /*23bc0*/  ULDC.64 UR4, c[0x0][0x228] ;  /* 0x00008a0000047ab9 */ /* 0x000fe20000000a00 */
[----:B------:R-:W-:Y:S02]  /*23bd0*/  IMAD.MOV.U32 R14, RZ, RZ, RZ ;  /* 0x000000ffff0e7224 */ /* 0x000fe400078e00ff */
[----:B------:R-:W-:-:S04]  /*23be0*/  IMAD.WIDE.U32 R22, R62, UR4, RZ ;  /* 0x000000043e167c25 */ /* 0x000fc8000f8e00ff */
[----:B------:R-:W-:Y:S02]  /*23bf0*/  IMAD R3, R0, UR4, RZ ;  /* 0x0000000400037c24 */ /* 0x000fe4000f8e02ff */
[----:B------:R-:W-:Y:S02]  /*23c00*/  IMAD.MOV.U32 R2, RZ, RZ, RZ ;  /* 0x000000ffff027224 */ /* 0x000fe400078e00ff */
[----:B------:R-:W-:-:S05]  /*23c10*/  IMAD R3, R62, UR5, R3 ;  /* 0x000000053e037c24 */ /* 0x000fca000f8e0203 */
        /* <DEDUP_REMOVED lines=9> */
.L_x_7678:
        /* <DEDUP_REMOVED lines=16> */
.L_x_7667:
        /* <DEDUP_REMOVED lines=19> */
.L_x_7668:
[----:B------:R-:W-:Y:S05]  /*23ee0*/  BSYNC B1 ;  /* 0x0000000000017941 */ /* 0x000fea0003800000 */
.L_x_7666:
        /* <DEDUP_REMOVED lines=8> */
[----:B------:R-:W-:-:S02]  /*23f70*/  IMAD.MOV.U32 R15, RZ, RZ, R2 ;  /* 0x000000ffff0f7224 */ /* 0x000fc400078e0002 */
[----:B------:R-:W-:Y:S02]  /*23f80*/  IMAD.X R3, RZ, RZ, ~R17, P0 ;  /* 0x000000ffff037224 */ /* 0x000fe400000e0e11 */
        /* <DEDUP_REMOVED lines=20> */
.L_x_7670:
        /* <DEDUP_REMOVED lines=19> */
.L_x_7671:
[----:B------:R-:W-:Y:S05]  /*24200*/  BSYNC B1 ;  /* 0x0000000000017941 */ /* 0x000fea0003800000 */
.L_x_7669:
        /* <DEDUP_REMOVED lines=25> */
[----:B------:R-:W-:Y:S05]  /*243a0*/  CALL.REL.NOINC `($__internal_20_$__cuda_sm20_div_s64) ;  /* 0x0000003400047944 */ /* 0x000fea0003c00000 */
[----:B------:R-:W-:Y:S01]  /*243b0*/  MOV R14, R4 ;  /* 0x00000004000e7202 */ /* 0x000fe20000000f00 */
[----:B------:R-:W-:Y:S01]  /*243c0*/  IMAD.MOV.U32 R15, RZ, RZ, R3 ;  /* 0x000000ffff0f7224 */ /* 0x000fe200078e0003 */
[----:B------:R-:W-:Y:S06]  /*243d0*/  BRA `(.L_x_7674) ;  /* 0x00000000004c7947 */ /* 0x000fec0003800000 */
.L_x_7673:
        /* <DEDUP_REMOVED lines=19> */
.L_x_7674:
[----:B------:R-:W-:Y:S05]  /*24510*/  BSYNC B1 ;  /* 0x0000000000017941 */ /* 0x000fea0003800000 */
.L_x_7672:
        /* <DEDUP_REMOVED lines=28> */
.L_x_7676:
        /* <DEDUP_REMOVED lines=19> */
.L_x_7677:
[----:B------:R-:W-:Y:S05]  /*24810*/  BSYNC B1 ;  /* 0x0000000000017941 */ /* 0x000fea0003800000 */
.L_x_7675:
        /* <DEDUP_REMOVED lines=20> */
.L_x_7665:
        /* <DEDUP_REMOVED lines=18> */
.L_x_7681:
        /* <DEDUP_REMOVED lines=19> */
.L_x_7682:
[----:B------:R-:W-:Y:S05]  /*24bb0*/  BSYNC B0 ;  /* 0x0000000000007941 */ /* 0x000fea0003800000 */
.L_x_7680:
[----:B------:R-:W-:Y:S02]  /*24bc0*/  ULDC.64 UR4, c[0x0][0x240] ;  /* 0x0000900000047ab9 */ /* 0x000fe40000000a00 */
[----:B------:R-:W-:-:S04]  /*24bd0*/  LEA R10, P0, R24, UR4, 0x3 ;  /* 0x00000004180a7c11 */ /* 0x000fc8000f8018ff */
[----:B------:R-:W-:-:S05]  /*24be0*/  LEA.HI.X R11, R24, UR5, R11, 0x3, P0 ;  /* 0x00000005180b7c11 */ /* 0x000fca00080f1c0b */
[----:B------:R-:W2:Y:S01]  /*24bf0*/  LDG.E.64 R6, desc[UR36][R10.64] ;  /* 0x000000240a067981 */ /* 0x000ea2000c1e1b00 */
[----:B------:R-:W-:Y:S01]  /*24c00*/  IADD3 R9, P0, RZ, -R18, RZ ;  /* 0x80000012ff097210 */ /* 0x000fe20007f1e0ff */
[----:B------:R-:W-:Y:S02]  /*24c10*/  IMAD.MOV.U32 R4, RZ, RZ, R22 ;  /* 0x000000ffff047224 */ /* 0x000fe400078e0016 */
[----:B------:R-:W-:Y:S01]  /*24c20*/  IMAD.MOV.U32 R15, RZ, RZ, R2 ;  /* 0x000000ffff0f7224 */ /* 0x000fe200078e0002 */
[----:B------:R-:W-:Y:S01]  /*24c30*/  IADD3.X R3, RZ, ~R19, RZ, P0, !PT ;  /* 0x80000013ff037210 */ /* 0x000fe200007fe4ff */
[----:B------:R-:W-:Y:S01]  /*24c40*/  IMAD.WIDE.U32 R4, R16, R9, R4 ;  /* 0x0000000910047225 */ /* 0x000fe200078e0004 */
[----:B------:R-:W-:-:S03]  /*24c50*/  ISETP.NE.AND P0, PT, R26, 0x1, PT ;  /* 0x000000011a00780c */ /* 0x000fc60003f05270 */
[----:B------:R-:W-:-:S04]  /*24c60*/  IMAD R3, R3, R16, RZ ;  /* 0x0000001003037224 */ /* 0x000fc800078e02ff */
[----:B------:R-:W-:-:S05]  /*24c70*/  IMAD R3, R17, R9, R3 ;  /* 0x0000000911037224 */ /* 0x000fca00078e0203 */
[----:B------:R-:W-:-:S05]  /*24c80*/  IADD3 R3, R5, R3, RZ ;  /* 0x0000000305037210 */ /* 0x000fca0007ffe0ff */
        /* <DEDUP_REMOVED lines=15> */
[----:B------:R-:W-:Y:S05]  /*24d80*/  CALL.REL.NOINC `($__internal_20_$__cuda_sm20_div_s64) ;  /* 0x00000028008c7944 */ /* 0x000fea0003c00000 */
[----:B------:R-:W-:Y:S01]  /*24d90*/  IMAD.MOV.U32 R5, RZ, RZ, R3 ;  /* 0x000000ffff057224 */ /* 0x000fe200078e0003 */
[----:B------:R-:W-:Y:S06]  /*24da0*/  BRA `(.L_x_7685) ;  /* 0x00000000004c7947 */ /* 0x000fec0003800000 */
.L_x_7684:
        /* <DEDUP_REMOVED lines=19> */
.L_x_7685:
[----:B------:R-:W-:Y:S05]  /*24ee0*/  BSYNC B0 ;  /* 0x0000000000007941 */ /* 0x000fea0003800000 */
.L_x_7683:
        /* <DEDUP_REMOVED lines=27> */
[----:B------:R-:W-:Y:S01]  /*250a0*/  MOV R4, R0 ;  /* 0x0000000000047202 */ /* 0x000fe20000000f00 */
[----:B------:R-:W-:Y:S01]  /*250b0*/  IMAD.MOV.U32 R5, RZ, RZ, R3 ;  /* 0x000000ffff057224 */ /* 0x000fe200078e0003 */
[----:B------:R-:W-:Y:S06]  /*250c0*/  BRA `(.L_x_7688) ;  /* 0x0000000000487947 */ /* 0x000fec0003800000 */
.L_x_7687:
        /* <DEDUP_REMOVED lines=18> */
.L_x_7688:
[----:B------:R-:W-:Y:S05]  /*251f0*/  BSYNC B0 ;  /* 0x0000000000007941 */ /* 0x000fea0003800000 */
.L_x_7686:
[----:B------:R-:W2:Y:S01]  /*25200*/  LDG.E.64 R10, desc[UR36][R10.64+-0x10] ;  /* 0xfffff0240a0a7981 */ /* 0x000ea2000c1e1b00 */
[----:B------:R-:W-:Y:S02]  /*25210*/  IMAD.MOV.U32 R15, RZ, RZ, R2 ;  /* 0x000000ffff0f7224 */ /* 0x000fe400078e0002 */
[----:B--2---:R-:W-:Y:S02]  /*25220*/  IMAD R3, R5, R10, RZ ;  /* 0x0000000a05037224 */ /* 0x004fe400078e02ff */
[----:B------:R-:W-:-:S04]  /*25230*/  IMAD.WIDE.U32 R14, R10, R4, R14 ;  /* 0x000000040a0e7225 */ /* 0x000fc800078e000e */
[----:B------:R-:W-:-:S05]  /*25240*/  IMAD R3, R11, R4, R3 ;  /* 0x000000040b037224 */ /* 0x000fca00078e0203 */
[----:B------:R-:W-:-:S07]  /*25250*/  IADD3 R2, R15, R3, RZ ;  /* 0x000000030f027210 */ /* 0x000fce0007ffe0ff */
.L_x_7679:
        /* <DEDUP_REMOVED lines=17> */
.L_x_7691:
        /* <DEDUP_REMOVED lines=24> */
.L_x_7690:
[----:B------:R-:W-:Y:S05]  /*254f0*/  BSYNC B8 ;  /* 0x0000000000087941 */ /* 0x000fea0003800000 */
.L_x_7689:
[----:B------:R-:W-:-:S04]  /*25500*/  IADD3 R16, P0, R16, 0x4, RZ ;  /* 0x0000000410107810 */ /* 0x000fc80007f1e0ff */
[----:B------:R-:W-:Y:S02]  /*25510*/  IADD3.X R17, RZ, R17, RZ, P0, !PT ;  /* 0x00000011ff117210 */ /* 0x000fe400007fe4ff */
[----:B------:R-:W-:-:S04]  /*25520*/  ISETP.GE.U32.AND P0, PT, R16, R19, PT ;  /* 0x000000131000720c */ /* 0x000fc80003f06070 */
[----:B------:R-:W-:-:S13]  /*25530*/  ISETP.GE.U32.AND.EX P0, PT, R17, R18, PT, P0 ;  /* 0x000000121100720c */ /* 0x000fda0003f06100 */
[----:B------:R-:W-:Y:S05]  /*25540*/  @!P0 BRA `(.L_x_7691) ;  /* 0xfffffffc00888947 */ /* 0x000fea000383ffff */
.L_x_7658:
[----:B------:R-:W-:Y:S05]  /*25550*/  BSYNC B7 ;  /* 0x0000000000077941 */ /* 0x000fea0003800000 */
.L_x_7657:
        /* <DEDUP_REMOVED lines=27> */
.L_x_7693:
[----:B------:R-:W-:Y:S05]  /*25710*/  BSYNC B7 ;  /* 0x0000000000077941 */ /* 0x000fea0003800000 */
.L_x_7692:
        /* <DEDUP_REMOVED lines=23> */
.L_x_7695:
[----:B------:R-:W-:Y:S05]  /*25890*/  BSYNC B7 ;  /* 0x0000000000077941 */ /* 0x000fea0003800000 */
.L_x_7694:
        /* <DEDUP_REMOVED lines=26> */
.L_x_7697:
[----:B------:R-:W-:Y:S05]  /*25a40*/  BSYNC B7 ;  /* 0x0000000000077941 */ /* 0x000fea0003800000 */
.L_x_7696:
        /* <DEDUP_REMOVED lines=17> */
.L_x_7711:
        /* <DEDUP_REMOVED lines=15> */
.L_x_7700:
        /* <DEDUP_REMOVED lines=19> */
.L_x_7701:
[----:B------:R-:W-:Y:S05]  /*25d80*/  BSYNC B1 ;  /* 0x0000000000017941 */ /* 0x000fea0003800000 */
.L_x_7699:
        /* <DEDUP_REMOVED lines=26> */
[----:B------:R-:W-:Y:S05]  /*25f30*/  CALL.REL.NOINC `($__internal_20_$__cuda_sm20_div_s64) ;  /* 0x0000001800207944 */ /* 0x000fea0003c00000 */
[----:B------:R-:W-:Y:S01]  /*25f40*/  IMAD.MOV.U32 R20, RZ, RZ, R4 ;  /* 0x000000ffff147224 */ /* 0x000fe200078e0004 */
[----:B------:R-:W-:Y:S01]  /*25f50*/  MOV R21, R3 ;  /* 0x0000000300157202 */ /* 0x000fe20000000f00 */
[----:B------:R-:W-:Y:S06]  /*25f60*/  BRA `(.L_x_7704) ;  /* 0x00000000004c7947 */ /* 0x000fec0003800000 */
.L_x_7703:
        /* <DEDUP_REMOVED lines=19> */
.L_x_7704:
[----:B------:R-:W-:Y:S05]  /*260a0*/  BSYNC B1 ;  /* 0x0000000000017941 */ /* 0x000fea0003800000 */
.L_x_7702:
        /* <DEDUP_REMOVED lines=29> */
.L_x_7706:
        /* <DEDUP_REMOVED lines=19> */
.L_x_7707:
[----:B------:R-:W-:Y:S05]  /*263b0*/  BSYNC B1 ;  /* 0x0000000000017941 */ /* 0x000fea0003800000 */
.L_x_7705:
        /* <DEDUP_REMOVED lines=28> */
.L_x_7709:
        /* <DEDUP_REMOVED lines=19> */
.L_x_7710:
[----:B------:R-:W-:Y:S05]  /*266b0*/  BSYNC B1 ;  /* 0x0000000000017941 */ /* 0x000fea0003800000 */
.L_x_7708:
        /* <DEDUP_REMOVED lines=20> */
.L_x_7698:
        /* <DEDUP_REMOVED lines=18> */
.L_x_7714:
        /* <DEDUP_REMOVED lines=19> */
.L_x_7715:
[----:B------:R-:W-:Y:S05]  /*26a50*/  BSYNC B0 ;  /* 0x0000000000007941 */ /* 0x000fea0003800000 */
.L_x_7713:
        /* <DEDUP_REMOVED lines=31> */
.L_x_7717:
        /* <DEDUP_REMOVED lines=19> */
.L_x_7718:
[----:B------:R-:W-:Y:S05]  /*26d80*/  BSYNC B0 ;  /* 0x0000000000007941 */ /* 0x000fea0003800000 */
.L_x_7716:
        /* <DEDUP_REMOVED lines=30> */
.L_x_7720:
        /* <DEDUP_REMOVED lines=18> */
.L_x_7721:
[----:B------:R-:W-:Y:S05]  /*27090*/  BSYNC B0 ;  /* 0x0000000000007941 */ /* 0x000fea0003800000 */
.L_x_7719:
[----:B------:R-:W2:Y:S01]  /*270a0*/  LDG.E.64 R10, desc[UR36][R10.64+-0x10] ;  /* 0xfffff0240a0a7981 */ /* 0x000ea2000c1e1b00 */
[----:B------:R-:W-:Y:S02]  /*270b0*/  IMAD.MOV.U32 R15, RZ, RZ, R2 ;  /* 0x000000ffff0f7224 */ /* 0x000fe400078e0002 */
[----:B--2---:R-:W-:Y:S02]  /*270c0*/  IMAD R3, R5, R10, RZ ;  /* 0x0000000a05037224 */ /* 0x004fe400078e02ff */
[----:B------:R-:W-:-:S04]  /*270d0*/  IMAD.WIDE.U32 R14, R10, R4, R14 ;  /* 0x000000040a0e7225 */ /* 0x000fc800078e000e */
[----:B------:R-:W-:-:S05]  /*270e0*/  IMAD R3, R11, R4, R3 ;  /* 0x000000040b037224 */ /* 0x000fca00078e0203 */
[----:B------:R-:W-:-:S07]  /*270f0*/  IADD3 R2, R15, R3, RZ ;  /* 0x000000030f027210 */ /* 0x000fce0007ffe0ff */
.L_x_7712:
[-C--:B------:R-:W-:Y:S01]  /*27100*/  IADD3 R4, P0, R48, R14.reuse, RZ ;  /* 0x0000000e30047210 */ /* 0x080fe20007f1e0ff */
[----:B------:R-:W-:Y:S01]  /*27110*/  ULDC.64 UR4, c[0x0][0x248] ;  /* 0x0000920000047ab9 */ /* 0x000fe20000000a00 */
[C---:B------:R-:W-:Y:S02]  /*27120*/  IADD3 R3, P1, R47.reuse, R14, RZ ;  /* 0x0000000e2f037210 */ /* 0x040fe40007f3e0ff */
[----:B------:R-:W-:Y:S02]  /*27130*/  IADD3 R0, P2, R4, 0x1, RZ ;  /* 0x0000000104007810 */ /* 0x000fe40007f5e0ff */
[-C--:B------:R-:W-:Y:S02]  /*27140*/  LEA.HI.X.SX32 R5, R48, R2.reuse, 0x1, P0 ;  /* 0x0000000230057211 */ /* 0x080fe400000f0eff */
        /* <DEDUP_REMOVED lines=12> */
.L_x_7724:
        /* <DEDUP_REMOVED lines=24> */
.L_x_7723:
[----:B------:R-:W-:Y:S05]  /*27390*/  BSYNC B7 ;  /* 0x0000000000077941 */ /* 0x000fea0003800000 */
.L_x_7722:
[----:B------:R-:W-:-:S04]  /*273a0*/  IADD3 R16, P0, R16, 0x4, RZ ;  /* 0x0000000410107810 */ /* 0x000fc80007f1e0ff */
[----:B------:R-:W-:Y:S02]  /*273b0*/  IADD3.X R17, RZ, R17, RZ, P0, !PT ;  /* 0x00000011ff117210 */ /* 0x000fe400007fe4ff */
[----:B------:R-:W-:-:S04]  /*273c0*/  ISETP.GE.U32.AND P0, PT, R16, R19, PT ;  /* 0x000000131000720c */ /* 0x000fc80003f06070 */
[----:B------:R-:W-:-:S13]  /*273d0*/  ISETP.GE.U32.AND.EX P0, PT, R17, R18, PT, P0 ;  /* 0x000000121100720c */ /* 0x000fda0003f06100 */
[----:B------:R-:W-:Y:S05]  /*273e0*/  @!P0 BRA `(.L_x_7724) ;  /* 0xfffffffc00888947 */ /* 0x000fea000383ffff */
.L_x_7446:
[----:B------:R-:W-:Y:S05]  /*273f0*/  BSYNC B6 ;  /* 0x0000000000067941 */ /* 0x000fea0003800000 */
.L_x_7356:
        /* <DEDUP_REMOVED lines=23> */
.L_x_7727:
[----:B------:R-:W-:-:S13]  /*27570*/  ISETP.GE.AND P0, PT, R0, R56, PT ;  /* 0x000000380000720c */ /* 0x000fda0003f06270 */
[----:B------:R-:W-:Y:S05]  /*27580*/  @P0 BRA `(.L_x_7729) ;  /* 0x0000000000300947 */ /* 0x000fea0003800000 */
[----:B0-----:R-:W0:Y:S01]  /*27590*/  LDC.64 R2, c[0x0][0x258] ;  /* 0x00009600ff027b82 */ /* 0x001e220000000a00 */
[----:B------:R-:W-:Y:S01]  /*275a0*/  IMAD.IADD R5, R61, 0x1, R0 ;  /* 0x000000013d057824 */ /* 0x000fe200078e0200 */
[----:B------:R-:W-:-:S03]  /*275b0*/  IADD3 R0, R0, 0x80, RZ ;  /* 0x0000008000007810 */ /* 0x000fc60007ffe0ff */
[----:B0-----:R-:W-:-:S05]  /*275c0*/  IMAD.WIDE.U32 R2, R5, 0x4, R2 ;  /* 0x0000000405027825 */ /* 0x001fca00078e0002 */
[----:B------:R1:W-:Y:S02]  /*275d0*/  STG.E desc[UR36][R2.64], RZ ;  /* 0x000000ff02007986 */ /* 0x0003e4000c101924 */
.L_x_7728:
[----:B------:R-:W-:-:S13]  /*275e0*/  ISETP.GE.AND P0, PT, R0, R56, PT ;  /* 0x000000380000720c */ /* 0x000fda0003f06270 */
[----:B------:R-:W-:Y:S05]  /*275f0*/  @P0 BRA `(.L_x_7730) ;  /* 0x0000000000340947 */ /* 0x000fea0003800000 */
[----:B01----:R-:W0:Y:S01]  /*27600*/  LDC.64 R2, c[0x0][0x258] ;  /* 0x00009600ff027b82 */ /* 0x003e220000000a00 */
[----:B------:R-:W-:Y:S01]  /*27610*/  IMAD.IADD R5, R61, 0x1, R0 ;  /* 0x000000013d057824 */ /* 0x000fe200078e0200 */
[----:B------:R-:W-:-:S03]  /*27620*/  IADD3 R0, R0, 0x80, RZ ;  /* 0x0000008000007810 */ /* 0x000fc60007ffe0ff */
[----:B0-----:R-:W-:-:S05]  /*27630*/  IMAD.WIDE.U32 R2, R5, 0x4, R2 ;  /* 0x0000000405027825 */ /* 0x001fca00078e0002 */
[----:B------:R1:W-:Y:S02]  /*27640*/  STG.E desc[UR36][R2.64], RZ ;  /* 0x000000ff02007986 */ /* 0x0003e4000c101924 */
.L_x_7729:
        /* <DEDUP_REMOVED lines=8> */
.L_x_7730:
[----:B------:R-:W-:Y:S05]  /*276d0*/  BSYNC B1 ;  /* 0x0000000000017941 */ /* 0x000fea0003800000 */
.L_x_7726:
[----:B------:R-:W-:-:S13]  /*276e0*/  ISETP.GE.AND P0, PT, R0, R56, PT ;  /* 0x000000380000720c */ /* 0x000fda0003f06270 */
[----:B012---:R-:W0:Y:S01]  /*276f0*/  @!P0 LDC.64 R2, c[0x0][0x258] ;  /* 0x00009600ff028b82 */ /* 0x007e220000000a00 */
[----:B------:R-:W-:Y:S01]  /*27700*/  @!P0 IMAD.IADD R5, R61, 0x1, R0 ;  /* 0x000000013d058824 */ /* 0x000fe200078e0200 */
[----:B------:R-:W-:-:S03]  /*27710*/  @!P0 IADD3 R0, R0, 0x80, RZ ;  /* 0x0000008000008810 */ /* 0x000fc60007ffe0ff */
[----:B0-----:R-:W-:-:S05]  /*27720*/  @!P0 IMAD.WIDE.U32 R2, R5, 0x4, R2 ;  /* 0x0000000405028825 */ /* 0x001fca00078e0002 */
[----:B------:R2:W-:Y:S02]  /*27730*/  @!P0 STG.E desc[UR36][R2.64], RZ ;  /* 0x000000ff02008986 */ /* 0x0005e4000c101924 */
.L_x_7731:
[----:B------:R-:W-:Y:S05]  /*27740*/  BSYNC B0 ;  /* 0x0000000000007941 */ /* 0x000fea0003800000 */
.L_x_7725:
[----:B------:R-:W-:-:S13]  /*27750*/  ISETP.GE.AND P0, PT, R0, R56, PT ;  /* 0x000000380000720c */ /* 0x000fda0003f06270 */
[----:B------:R-:W-:Y:S05]  /*27760*/  @P0 EXIT ;  /* 0x000000000000094d */ /* 0x000fea0003800000 */
[----:B012---:R-:W0:Y:S01]  /*27770*/  LDC.64 R2, c[0x0][0x258] ;  /* 0x00009600ff027b82 */ /* 0x007e220000000a00 */
[----:B------:R-:W-:-:S04]  /*27780*/  IMAD.IADD R61, R61, 0x1, R0 ;  /* 0x000000013d3d7824 */ /* 0x000fc800078e0200 */
[----:B0-----:R-:W-:-:S05]  /*27790*/  IMAD.WIDE.U32 R2, R61, 0x4, R2 ;  /* 0x000000043d027825 */ /* 0x001fca00078e0002 */
[----:B------:R-:W-:Y:S01]  /*277a0*/  STG.E desc[UR36][R2.64], RZ ;  /* 0x000000ff02007986 */ /* 0x000fe2000c101924 */
[----:B------:R-:W-:Y:S05]  /*277b0*/  EXIT ;  /* 0x000000000000794d */ /* 0x000fea0003800000 */
        .weak           $__internal_20_$__cuda_sm20_div_s64
        .type           $__internal_20_$__cuda_sm20_div_s64,@function
        .size           $__internal_20_$__cuda_sm20_div_s64,($__internal_21_$__cuda_sm20_rem_s64 - $__internal_20_$__cuda_sm20_div_s64)
$__internal_20_$__cuda_sm20_div_s64:
        /* <DEDUP_REMOVED lines=35> */
[-C--:B------:R-:W-:Y:S02]  /*279f0*/  IADD3 R7, P2, RZ, -R6.reuse, RZ ;  /* 0x80000006ff077210 */ /* 0x080fe40007f5e0ff */
[----:B------:R-:W-:Y:S02]  /*27a00*/  MOV R9, RZ ;  /* 0x000000ff00097202 */ /* 0x000fe40000000f00 */
[----:B------:R-:W-:Y:S01]  /*27a10*/  SEL R40, R7, R6, !P1 ;  /* 0x0000000607287207 */ /* 0x000fe20004800000 */
[----:B------:R-:W-:Y:S01]  /*27a20*/  IMAD.X R6, RZ, RZ, ~R5, P2 ;  /* 0x000000ffff067224 */ /* 0x000fe200010e0e05 */
[----:B------:R-:W-:-:S04]  /*27a30*/  IADD3 R7, P2, R8, R41, RZ ;  /* 0x0000002908077210 */ /* 0x000fc80007f5e0ff */
[----:B------:R-:W-:Y:S01]  /*27a40*/  SEL R6, R6, R5, !P1 ;  /* 0x0000000506067207 */ /* 0x000fe20004800000 */
        /* <DEDUP_REMOVED lines=8> */
[----:B------:R-:W-:-:S03]  /*27ad0*/  IMAD.WIDE.U32 R8, R7, R38, RZ ;  /* 0x0000002607087225 */ /* 0x000fc600078e00ff */
[----:B------:R-:W-:Y:S01]  /*27ae0*/  IADD3 R8, P0, -R8, R40, RZ ;  /* 0x0000002808087210 */ /* 0x000fe20007f1e1ff */
[----:B------:R-:W-:Y:S01]  /*27af0*/  IMAD R40, R7, R39, R9 ;  /* 0x0000002707287224 */ /* 0x000fe200078e0209 */
[----:B------:R-:W-:Y:S02]  /*27b00*/  IADD3.X R9, RZ, R41, RZ, P1, !PT ;  /* 0x00000029ff097210 */ /* 0x000fe40000ffe4ff */
[----:B------:R-:W-:-:S03]  /*27b10*/  ISETP.GE.U32.AND P1, PT, R8, R38, PT ;  /* 0x000000260800720c */ /* 0x000fc60003f26070 */
        /* <DEDUP_REMOVED lines=29> */
[----:B------:R-:W-:Y:S06]  /*27cf0*/  RET.REL.NODEC R6 `(_ZN2at6native29vectorized_elementwise_kernelILi4EZZZNS0_67_GLOBAL__N__bb565c37_34_ValidateCompressedIndicesKernel_cu_33a4b88b42_validate_compressed_sparse_indices_kernelILNS2_8CDimNameE1ENS2_18CUDAKernelLauncherENS2_14EmptyVecKernelENS2_8DummyVecELm0EEEvRKNS_6TensorESA_lllENKUlvE1_clEvENKUlvE_clEvEUliiiiiE_St5arrayIPcLm6EEEEviT0_T1_) ;  /* 0xfffffd8006c07950 */ /* 0x000fec0003c3ffff */
        .weak           $__internal_21_$__cuda_sm20_rem_s64
        .type           $__internal_21_$__cuda_sm20_rem_s64,@function
        .size           $__internal_21_$__cuda_sm20_rem_s64,(.L_x_32201 - $__internal_21_$__cuda_sm20_rem_s64)
$__internal_21_$__cuda_sm20_rem_s64:
        /* <DEDUP_REMOVED lines=40> */
[----:B------:R-:W-:Y:S01]  /*27f80*/  HFMA2.MMA R7, -RZ, RZ, 0, 0 ;  /* 0x00000000ff077435 */ /* 0x000fe200000001ff */
[----:B------:R-:W-:Y:S01]  /*27f90*/  IMAD.HI.U32 R6, R37, R13, RZ ;  /* 0x0000000d25067227 */ /* 0x000fe200078e00ff */
[----:B------:R-:W-:-:S05]  /*27fa0*/  IADD3.X R9, RZ, RZ, R41, P0, P2 ;  /* 0x000000ffff097210 */ /* 0x000fca00007e4429 */
[-C--:B------:R-:W-:Y:S02]  /*27fb0*/  IMAD R12, R9, R8.reuse, RZ ;  /* 0x00000008090c7224 */ /* 0x080fe400078e02ff */
[----:B------:R-:W-:-:S04]  /*27fc0*/  IMAD.WIDE.U32 R6, R37, R8, R6 ;  /* 0x0000000825067225 */ /* 0x000fc800078e0006 */
        /* <DEDUP_REMOVED lines=22> */
[----:B------:R-:W-:Y:S02]  /*28130*/  IADD3 R5, P2, RZ, -R4, RZ ;  /* 0x80000004ff057210 */ /* 0x000fe40007f5e0ff */
[----:B------:R-:W-:Y:S02]  /*28140*/  ISETP.NE.U32.AND P0, PT, R3, RZ, PT ;  /* 0x000000ff0300720c */ /* 0x000fe40003f05070 */
[----:B------:R-:W-:Y:S02]  /*28150*/  IADD3.X R3, RZ, ~R6, RZ, P2, !PT ;  /* 0x80000006ff037210 */ /* 0x000fe400017fe4ff */
[----:B------:R-:W-:Y:S02]  /*28160*/  ISETP.NE.AND.EX P0, PT, R0, RZ, PT, P0 ;  /* 0x000000ff0000720c */ /* 0x000fe40003f05300 */
[----:B------:R-:W-:Y:S01]  /*28170*/  SEL R0, R5, R4, !P1 ;  /* 0x0000000405007207 */ /* 0x000fe20004800000 */
[----:B------:R-:W-:Y:S01]  /*28180*/  IMAD.MOV.U32 R4, RZ, RZ, R22 ;  /* 0x000000ffff047224 */ /* 0x000fe200078e0016 */
[----:B------:R-:W-:-:S02]  /*28190*/  MOV R5, 0x0 ;  /* 0x0000000000057802 */ /* 0x000fc40000000f00 */
[----:B------:R-:W-:Y:S02]  /*281a0*/  SEL R3, R3, R6, !P1 ;  /* 0x0000000603037207 */ /* 0x000fe40004800000 */
[----:B------:R-:W-:Y:S02]  /*281b0*/  SEL R0, R0, 0xffffffff, P0 ;  /* 0xffffffff00007807 */ /* 0x000fe40000000000 */
[----:B------:R-:W-:Y:S01]  /*281c0*/  SEL R3, R3, 0xffffffff, P0 ;  /* 0xffffffff03037807 */ /* 0x000fe20000000000 */
[----:B------:R-:W-:Y:S06]  /*281d0*/  RET.REL.NODEC R4 `(_ZN2at6native29vectorized_elementwise_kernelILi4EZZZNS0_67_GLOBAL__N__bb565c37_34_ValidateCompressedIndicesKernel_cu_33a4b88b42_validate_compressed_sparse_indices_kernelILNS2_8CDimNameE1ENS2_18CUDAKernelLauncherENS2_14EmptyVecKernelENS2_8DummyVecELm0EEEvRKNS_6TensorESA_lllENKUlvE1_clEvENKUlvE_clEvEUliiiiiE_St5arrayIPcLm6EEEEviT0_T1_) ;  /* 0xfffffd7c04887950 */ /* 0x000fec0003c3ffff */
.L_x_7732:
        /* <DEDUP_REMOVED lines=10> */
.L_x_32201:


//--------------------- .text._ZN2at6native29vectorized_elementwise_kernelILi8EZZZNS0_67_GLOBAL__N__bb565c37_34_ValidateCompressedIndicesKernel_cu_33a4b88b42_validate_compressed_sparse_indices_kernelILNS2_8CDimNameE1ENS2_18CUDAKernelLauncherENS2_14EmptyVecKernelENS2_8DummyVecELm0EEEvRKNS_6TensorESA_lllENKUlvE1_clEvENKUlvE_clEvEUliiiiiE_St5arrayIPcLm6EEEEviT0_T1_ --------------------------
	.section	.text._ZN2at6native29vectorized_elementwise_kernelILi8EZZZNS0_67_GLOBAL__N__bb565c37_34_ValidateCompressedIndicesKernel_cu_33a4b88b42_validate_compressed_sparse_indices_kernelILNS2_8CDimNameE1ENS2_18CUDAKernelLauncherENS2_14EmptyVecKernelENS2_8DummyVecELm0EEEvRKNS_6TensorESA_lllENKUlvE1_clEvENKUlvE_clEvEUliiiiiE_St5arrayIPcLm6EEEEviT0_T1_,"ax",@progbits
	.align	128
        .global         _ZN2at6native29vectorized_elementwise_kernelILi8EZZZNS0_67_GLOBAL__N__bb565c37_34_ValidateCompressedIndicesKernel_cu_33a4b88b42_validate_compressed_sparse_indices_kernelILNS2_8CDimNameE1ENS2_18CUDAKernelLauncherENS2_14EmptyVecKernelENS2_8DummyVecELm0EEEvRKNS_6TensorESA_lllENKUlvE1_clEvENKUlvE_clEvEUliiiiiE_St5arrayIPcLm6EEEEviT0_T1_
        .type           _ZN2at6native29vectorized_elementwise_kernelILi8EZZZNS0_67_GLOBAL__N__bb565c37_34_ValidateCompressedIndicesKernel_cu_33a4b88b42_validate_compressed_sparse_indices_kernelILNS2_8CDimNameE1ENS2_18CUDAKernelLauncherENS2_14EmptyVecKernelENS2_8DummyVecELm0EEEvRKNS_6TensorESA_lllENKUlvE1_clEvENKUlvE_clEvEUliiiiiE_St5arrayIPcLm6EEEEviT0_T1_,@function
        .size           _ZN2at6native29vectorized_elementwise_kernelILi8EZZZNS0_67_GLOBAL__N__bb565c37_34_ValidateCompressedIndicesKernel_cu_33a4b88b42_validate_compressed_sparse_indices_kernelILNS2_8CDimNameE1ENS2_18CUDAKernelLauncherENS2_14EmptyVecKernelENS2_8DummyVecELm0EEEvRKNS_6TensorESA_lllENKUlvE1_clEvENKUlvE_clEvEUliiiiiE_St5arrayIPcLm6EEEEviT0_T1_,(.L_x_32203 - _ZN2at6native29vectorized_elementwise_kernelILi8EZZZNS0_67_GLOBAL__N__bb565c37_34_ValidateCompressedIndicesKernel_cu_33a4b88b42_validate_compressed_sparse_indices_kernelILNS2_8CDimNameE1ENS2_18CUDAKernelLauncherENS2_14EmptyVecKernelENS2_8DummyVecELm0EEEvRKNS_6TensorESA_lllENKUlvE1_clEvENKUlvE_clEvEUliiiiiE_St5arrayIPcLm6EEEEviT0_T1_)
        .other          _ZN2at6native29vectorized_elementwise_kernelILi8EZZZNS0_67_GLOBAL__N__bb565c37_34_ValidateCompressedIndicesKernel_cu_33a4b88b42_validate_compressed_sparse_indices_kernelILNS2_8CDimNameE1ENS2_18CUDAKernelLauncherENS2_14EmptyVecKernelENS2_8DummyVecELm0EEEvRKNS_6TensorESA_lllENKUlvE1_clEvENKUlvE_clEvEUliiiiiE_St5arrayIPcLm6EEEEviT0_T1_,@"STO_CUDA_ENTRY STV_DEFAULT"
_ZN2at6native29vectorized_elementwise_kernelILi8EZZZNS0_67_GLOBAL__N__bb565c37_34_ValidateCompressedIndicesKernel_cu_33a4b88b42_validate_compressed_sparse_indices_kernelILNS2_8CDimNameE1ENS2_18CUDAKernelLauncherENS2_14EmptyVecKernelENS2_8DummyVecELm0EEEvRKNS_6TensorESA_lllENKUlvE1_clEvENKUlvE_clEvEUliiiiiE_St5arrayIPcLm6EEEEviT0_T1_:
.text._ZN2at6native29vectorized_elementwise_kernelILi8EZZZNS0_67_GLOBAL__N__bb565c37_34_ValidateCompressedIndicesKernel_cu_33a4b88b42_validate_compressed_sparse_indices_kernelILNS2_8CDimNameE1ENS2_18CUDAKernelLauncherENS2_14EmptyVecKernelENS2_8DummyVecELm0EEEvRKNS_6TensorESA_lllENKUlvE1_clEvENKUlvE_clEvEUliiiiiE_St5arrayIPcLm6EEEEviT0_T1_:
        /* <DEDUP_REMOVED lines=66> */
.L_x_7737:
[----:B------:R-:W-:Y:S05]  /*0420*/  BSYNC B7 ;  /* 0x0000000000077941 */ /* 0x000fea0003800000 */
.L_x_7736:
        /* <DEDUP_REMOVED lines=24> */
.L_x_7739:
[----:B------:R-:W-:Y:S05]  /*05b0*/  BSYNC B7 ;  /* 0x0000000000077941 */ /* 0x000fea0003800000 */
.L_x_7738:
        /* <DEDUP_REMOVED lines=26> */
.L_x_7741:
[----:B------:R-:W-:Y:S05]  /*0760*/  BSYNC B7 ;  /* 0x0000000000077941 */ /* 0x000fea0003800000 */
.L_x_7740:
        /* <DEDUP_REMOVED lines=16> */
.L_x_7746:
        /* <DEDUP_REMOVED lines=23> */
.L_x_7745:
[----:B------:R-:W-:Y:S05]  /*09e0*/  BSYNC B8 ;  /* 0x0000000000087941 */ /* 0x000fea0003800000 */
.L_x_7744:
[----:B------:R-:W-:-:S05]  /*09f0*/  IADD3 R32, P0, R32, 0x4, RZ ;  /* 0x0000000420207810 */ /* 0x000fca0007f1e0ff */
[----:B------:R-:W-:Y:S01]  /*0a00*/  IMAD.X R33, RZ, RZ, R33, P0 ;  /* 0x000000ffff217224 */ /* 0x000fe200000e0621 */
[----:B------:R-:W-:-:S04]  /*0a10*/  ISETP.GE.U32.AND P0, PT, R32, R23, PT ;  /* 0x000000172000720c */ /* 0x000fc80003f06070 */
[----:B------:R-:W-:-:S13]  /*0a20*/  ISETP.GE.U32.AND.EX P0, PT, R33, R16, PT, P0 ;  /* 0x000000102100720c */ /* 0x000fda0003f06100 */
[----:B------:R-:W-:Y:S05]  /*0a30*/  @!P0 BRA `(.L_x_7746) ;  /* 0xfffffffc008c8947 */ /* 0x000fea000383ffff */
.L_x_7743:
[----:B------:R-:W-:Y:S05]  /*0a40*/  BSYNC B7 ;  /* 0x0000000000077941 */ /* 0x000fea0003800000 */
.L_x_7742:
        /* <DEDUP_REMOVED lines=24> */
.L_x_7748:
[----:B------:R-:W-:Y:S05]  /*0bd0*/  BSYNC B7 ;  /* 0x0000000000077941 */ /* 0x000fea0003800000 */
.L_x_7747:
        /* <DEDUP_REMOVED lines=21> */
.L_x_7750:
[----:B------:R-:W-:Y:S05]  /*0d30*/  BSYNC B7 ;  /* 0x0000000000077941 */ /* 0x000fea0003800000 */
.L_x_7749:
        /* <DEDUP_REMOVED lines=26> */
.L_x_7752:
[----:B------:R-:W-:Y:S05]  /*0ee0*/  BSYNC B7 ;  /* 0x0000000000077941 */ /* 0x000fea0003800000 */
.L_x_7751:
        /* <DEDUP_REMOVED lines=16> */
.L_x_7757:
        /* <DEDUP_REMOVED lines=24> */
.L_x_7756:
[----:B------:R-:W-:Y:S05]  /*1170*/  BSYNC B8 ;  /* 0x0000000000087941 */ /* 0x000fea0003800000 */
.L_x_7755:
[----:B------:R-:W-:-:S04]  /*1180*/  IADD3 R28, P0, R28, 0x4, RZ ;  /* 0x000000041c1c7810 */ /* 0x000fc80007f1e0ff */
[----:B------:R-:W-:Y:S02]  /*1190*/  IADD3.X R29, RZ, R29, RZ, P0, !PT ;  /* 0x0000001dff1d7210 */ /* 0x000fe400007fe4ff */
[----:B------:R-:W-:-:S04]  /*11a0*/  ISETP.GE.U32.AND P0, PT, R28, R23, PT ;  /* 0x000000171c00720c */ /* 0x000fc80003f06070 */
[----:B------:R-:W-:-:S13]  /*11b0*/  ISETP.GE.U32.AND.EX P0, PT, R29, R32, PT, P0 ;  /* 0x000000201d00720c */ /* 0x000fda0003f06100 */
[----:B------:R-:W-:Y:S05]  /*11c0*/  @!P0 BRA `(.L_x_7757) ;  /* 0xfffffffc00888947 */ /* 0x000fea000383ffff */
.L_x_7754:
[----:B------:R-:W-:Y:S05]  /*11d0*/  BSYNC B7 ;  /* 0x0000000000077941 */ /* 0x000fea0003800000 */
.L_x_7753:
        /* <DEDUP_REMOVED lines=21> */
.L_x_7759:
[----:B------:R-:W-:Y:S05]  /*1330*/  BSYNC B7 ;  /* 0x0000000000077941 */ /* 0x000fea0003800000 */
.L_x_7758:
        /* <DEDUP_REMOVED lines=21> */
.L_x_7761:
[----:B------:R-:W-:Y:S05]  /*1490*/  BSYNC B7 ;  /* 0x0000000000077941 */ /* 0x000fea0003800000 */
.L_x_7760:
        /* <DEDUP_REMOVED lines=26> */
.L_x_7763:
[----:B------:R-:W-:Y:S05]  /*1640*/  BSYNC B7 ;  /* 0x0000000000077941 */ /* 0x000fea0003800000 */
.L_x_7762:
        /* <DEDUP_REMOVED lines=16> */
.L_x_7768:
        /* <DEDUP_REMOVED lines=24> */
.L_x_7767:
[----:B------:R-:W-:Y:S05]  /*18d0*/  BSYNC B8 ;  /* 0x0000000000087941 */ /* 0x000fea0003800000 */
.L_x_7766:
[----:B------:R-:W-:-:S05]  /*18e0*/  IADD3 R28, P0, R28, 0x4, RZ ;  /* 0x000000041c1c7810 */ /* 0x000fca0007f1e0ff */
[----:B------:R-:W-:Y:S01]  /*18f0*/  IMAD.X R29, RZ, RZ, R29, P0 ;  /* 0x000000ffff1d7224 */ /* 0x000fe200000e061d */
[----:B------:R-:W-:-:S04]  /*1900*/  ISETP.GE.U32.AND P0, PT, R28, R17, PT ;  /* 0x000000111c00720c */ /* 0x000fc80003f06070 */
[----:B------:R-:W-:-:S13]  /*1910*/  ISETP.GE.U32.AND.EX P0, PT, R29, R18, PT, P0 ;  /* 0x000000121d00720c */ /* 0x000fda0003f06100 */
[----:B------:R-:W-:Y:S05]  /*1920*/  @!P0 BRA `(.L_x_7768) ;  /* 0xfffffffc00888947 */ /* 0x000fea000383ffff */
.L_x_7765:
[----:B------:R-:W-:Y:S05]  /*1930*/  BSYNC B7 ;  /* 0x0000000000077941 */ /* 0x000fea0003800000 */
.L_x_7764:
        /* <DEDUP_REMOVED lines=21> */
.L_x_7770:
[----:B------:R-:W-:Y:S05]  /*1a90*/  BSYNC B7 ;  /* 0x0000000000077941 */ /* 0x000fea0003800000 */
.L_x_7769:
        /* <DEDUP_REMOVED lines=21> */
.L_x_7772:
[----:B------:R-:W-:Y:S05]  /*1bf0*/  BSYNC B7 ;  /* 0x0000000000077941 */ /* 0x000fea0003800000 */
.L_x_7771:
        /* <DEDUP_REMOVED lines=26> */
.L_x_7774:
[----:B------:R-:W-:Y:S05]  /*1da0*/  BSYNC B7 ;  /* 0x0000000000077941 */ /* 0x000fea0003800000 */
.L_x_7773:
        /* <DEDUP_REMOVED lines=16> */
.L_x_7779:
        /* <DEDUP_REMOVED lines=24> */
.L_x_7778:
[----:B------:R-:W-:Y:S05]  /*2030*/  BSYNC B8 ;  /* 0x0000000000087941 */ /* 0x000fea0003800000 */
.L_x_7777:
[----:B------:R-:W-:-:S05]  /*2040*/  IADD3 R18, P0, R18, 0x4, RZ ;  /* 0x0000000412127810 */ /* 0x000fca0007f1e0ff */
[----:B------:R-:W-:Y:S01]  /*2050*/  IMAD.X R19, RZ, RZ, R19, P0 ;  /* 0x000000ffff137224 */ /* 0x000fe200000e0613 */
[----:B------:R-:W-:-:S04]  /*2060*/  ISETP.GE.U32.AND P0, PT, R18, R17, PT ;  /* 0x000000111200720c */ /* 0x000fc80003f06070 */
[----:B------:R-:W-:-:S13]  /*2070*/  ISETP.GE.U32.AND.EX P0, PT, R19, R28, PT, P0 ;  /* 0x0000001c1300720c */ /* 0x000fda0003f06100 */
[----:B------:R-:W-:Y:S05]  /*2080*/  @!P0 BRA `(.L_x_7779) ;  /* 0xfffffffc00888947 */ /* 0x000fea000383ffff */
.L_x_7776:
[----:B------:R-:W-:Y:S05]  /*2090*/  BSYNC B7 ;  /* 0x0000000000077941 */ /* 0x000fea0003800000 */
.L_x_7775:
        /* <DEDUP_REMOVED lines=21> */
.L_x_7781:
[----:B------:R-:W-:Y:S05]  /*21f0*/  BSYNC B7 ;  /* 0x0000000000077941 */ /* 0x000fea0003800000 */
.L_x_7780:
        /* <DEDUP_REMOVED lines=21> */
.L_x_7783:
[----:B------:R-:W-:Y:S05]  /*2350*/  BSYNC B7 ;  /* 0x0000000000077941 */ /* 0x000fea0003800000 */
.L_x_7782:
        /* <DEDUP_REMOVED lines=26> */
.L_x_7785:
[----:B------:R-:W-:Y:S05]  /*2500*/  BSYNC B7 ;  /* 0x0000000000077941 */ /* 0x000fea0003800000 */
.L_x_7784:
        /* <DEDUP_REMOVED lines=16> */
.L_x_7790:
        /* <DEDUP_REMOVED lines=24> */
.L_x_7789:
[----:B------:R-:W-:Y:S05]  /*2790*/  BSYNC B8 ;  /* 0x0000000000087941 */ /* 0x000fea0003800000 */
.L_x_7788:
[----:B------:R-:W-:-:S04]  /*27a0*/  IADD3 R18, P0, R18, 0x4, RZ ;  /* 0x0000000412127810 */ /* 0x000fc80007f1e0ff */
[----:B------:R-:W-:Y:S02]  /*27b0*/  IADD3.X R19, RZ, R19, RZ, P0, !PT ;  /* 0x00000013ff137210 */ /* 0x000fe400007fe4ff */
[----:B------:R-:W-:-:S04]  /*27c0*/  ISETP.GE.U32.AND P0, PT, R18, R17, PT ;  /* 0x000000111200720c */ /* 0x000fc80003f06070 */
[----:B------:R-:W-:-:S13]  /*27d0*/  ISETP.GE.U32.AND.EX P0, PT, R19, R44, PT, P0 ;  /* 0x0000002c1300720c */ /* 0x000fda0003f06100 */
[----:B------:R-:W-:Y:S05]  /*27e0*/  @!P0 BRA `(.L_x_7790) ;  /* 0xfffffffc00888947 */ /* 0x000fea000383ffff */
.L_x_7787:
[----:B------:R-:W-:Y:S05]  /*27f0*/  BSYNC B7 ;  /* 0x0000000000077941 */ /* 0x000fea0003800000 */
.L_x_7786:
        /* <DEDUP_REMOVED lines=21> */
.L_x_7792:
[----:B------:R-:W-:Y:S05]  /*2950*/  BSYNC B7 ;  /* 0x0000000000077941 */ /* 0x000fea0003800000 */
.L_x_7791:
        /* <DEDUP_REMOVED lines=21> */
.L_x_7794:
[----:B------:R-:W-:Y:S05]  /*2ab0*/  BSYNC B7 ;  /* 0x0000000000077941 */ /* 0x000fea0003800000 */
.L_x_7793:
        /* <DEDUP_REMOVED lines=26> */
.L_x_7796:
[----:B------:R-:W-:Y:S05]  /*2c60*/  BSYNC B7 ;  /* 0x0000000000077941 */ /* 0x000fea0003800000 */
.L_x_7795:
        /* <DEDUP_REMOVED lines=16> */
.L_x_7801:
        /* <DEDUP_REMOVED lines=24> */
.L_x_7800:
[----:B------:R-:W-:Y:S05]  /*2ef0*/  BSYNC B8 ;  /* 0x0000000000087941 */ /* 0x000fea0003800000 */
.L_x_7799:
[----:B------:R-:W-:-:S05]  /*2f00*/  IADD3 R18, P0, R18, 0x4, RZ ;  /* 0x0000000412127810 */ /* 0x000fca0007f1e0ff */
[----:B------:R-:W-:Y:S01]  /*2f10*/  IMAD.X R19, RZ, RZ, R19, P0 ;  /* 0x000000ffff137224 */ /* 0x000fe200000e0613 */
[----:B------:R-:W-:-:S04]  /*2f20*/  ISETP.GE.U32.AND P0, PT, R18, R17, PT ;  /* 0x000000111200720c */ /* 0x000fc80003f06070 */
[----:B------:R-:W-:-:S13]  /*2f30*/  ISETP.GE.U32.AND.EX P0, PT, R19, R24, PT, P0 ;  /* 0x000000181300720c */ /* 0x000fda0003f06100 */
[----:B------:R-:W-:Y:S05]  /*2f40*/  @!P0 BRA `(.L_x_7801) ;  /* 0xfffffffc00888947 */ /* 0x000fea000383ffff */
.L_x_7798:
[----:B------:R-:W-:Y:S05]  /*2f50*/  BSYNC B7 ;  /* 0x0000000000077941 */ /* 0x000fea0003800000 */
.L_x_7797:
        /* <DEDUP_REMOVED lines=21> */
.L_x_7803:
[----:B------:R-:W-:Y:S05]  /*30b0*/  BSYNC B7 ;  /* 0x0000000000077941 */ /* 0x000fea0003800000 */
.L_x_7802:
        /* <DEDUP_REMOVED lines=21> */
.L_x_7805:
[----:B------:R-:W-:Y:S05]  /*3210*/  BSYNC B7 ;  /* 0x0000000000077941 */ /* 0x000fea0003800000 */
.L_x_7804:
        /* <DEDUP_REMOVED lines=26> */
.L_x_7807:
[----:B------:R-:W-:Y:S05]  /*33c0*/  BSYNC B7 ;  /* 0x0000000000077941 */ /* 0x000fea0003800000 */
.L_x_7806:
        /* <DEDUP_REMOVED lines=16> */
.L_x_7812:
        /* <DEDUP_REMOVED lines=24> */
.L_x_7811:
[----:B------:R-:W-:Y:S05]  /*3650*/  BSYNC B8 ;  /* 0x0000000000087941 */ /* 0x000fea0003800000 */
.L_x_7810:
[----:B------:R-:W-:-:S05]  /*3660*/  IADD3 R18, P0, R18, 0x4, RZ ;  /* 0x0000000412127810 */ /* 0x000fca0007f1e0ff */
[----:B------:R-:W-:Y:S01]  /*3670*/  IMAD.X R19, RZ, RZ, R19, P0 ;  /* 0x000000ffff137224 */ /* 0x000fe200000e0613 */
[----:B------:R-:W-:-:S04]  /*3680*/  ISETP.GE.U32.AND P0, PT, R18, R17, PT ;  /* 0x000000111200720c */ /* 0x000fc80003f06070 */
[----:B------:R-:W-:-:S13]  /*3690*/  ISETP.GE.U32.AND.EX P0, PT, R19, R46, PT, P0 ;  /* 0x0000002e1300720c */ /* 0x000fda0003f06100 */
[----:B------:R-:W-:Y:S05]  /*36a0*/  @!P0 BRA `(.L_x_7812) ;  /* 0xfffffffc00888947 */ /* 0x000fea000383ffff */
.L_x_7809:
[----:B------:R-:W-:Y:S05]  /*36b0*/  BSYNC B7 ;  /* 0x0000000000077941 */ /* 0x000fea0003800000 */
.L_x_7808:
        /* <DEDUP_REMOVED lines=21> */
.L_x_7814:
[----:B------:R-:W-:Y:S05]  /*3810*/  BSYNC B7 ;  /* 0x0000000000077941 */ /* 0x000fea0003800000 */
.L_x_7813:
        /* <DEDUP_REMOVED lines=21> */
.L_x_7816:
[----:B------:R-:W-:Y:S05]  /*3970*/  BSYNC B7 ;  /* 0x0000000000077941 */ /* 0x000fea0003800000 */
.L_x_7815:
        /* <DEDUP_REMOVED lines=26> */
.L_x_7818:
[----:B------:R-:W-:Y:S05]  /*3b20*/  BSYNC B7 ;  /* 0x0000000000077941 */ /* 0x000fea0003800000 */
.L_x_7817:
        /* <DEDUP_REMOVED lines=13> */
.L_x_7823:
        /* <DEDUP_REMOVED lines=24> */
.L_x_7822:
[----:B------:R-:W-:Y:S05]  /*3d80*/  BSYNC B8 ;  /* 0x0000000000087941 */ /* 0x000fea0003800000 */
.L_x_7821:
[----:B------:R-:W-:-:S05]  /*3d90*/  IADD3 R18, P0, R18, 0x4, RZ ;  /* 0x0000000412127810 */ /* 0x000fca0007f1e0ff */
[----:B------:R-:W-:Y:S01]  /*3da0*/  IMAD.X R19, RZ, RZ, R19, P0 ;  /* 0x000000ffff137224 */ /* 0x000fe200000e0613 */
[----:B------:R-:W-:-:S04]  /*3db0*/  ISETP.GE.U32.AND P0, PT, R18, R16, PT ;  /* 0x000000101200720c */ /* 0x000fc80003f06070 */
[----:B------:R-:W-:-:S13]  /*3dc0*/  ISETP.GE.U32.AND.EX P0, PT, R19, R17, PT, P0 ;  /* 0x000000111300720c */ /* 0x000fda0003f06100 */
[----:B------:R-:W-:Y:S05]  /*3dd0*/  @!P0 BRA `(.L_x_7823) ;  /* 0xfffffffc00888947 */ /* 0x000fea000383ffff */
.L_x_7820:
[----:B------:R-:W-:Y:S05]  /*3de0*/  BSYNC B7 ;  /* 0x0000000000077941 */ /* 0x000fea0003800000 */
.L_x_7819:
[----:B------:R-:W-:Y:S05]  /*3df0*/  BRA `(.L_x_7824) ;  /* 0x000000f000ec7947 */ /* 0x000fea0003800000 */
.L_x_7735:
        /* <DEDUP_REMOVED lines=21> */
.L_x_7826:
[----:B------:R-:W-:Y:S05]  /*3f50*/  BSYNC B7 ;  /* 0x0000000000077941 */ /* 0x000fea0003800000 */
.L_x_7825:
        /* <DEDUP_REMOVED lines=24> */
.L_x_7828:
[----:B------:R-:W-:Y:S05]  /*40e0*/  BSYNC B7 ;  /* 0x0000000000077941 */ /* 0x000fea0003800000 */
.L_x_7827:
        /* <DEDUP_REMOVED lines=26> */
.L_x_7830:
[----:B------:R-:W-:Y:S05]  /*4290*/  BSYNC B7 ;  /* 0x0000000000077941 */ /* 0x000fea0003800000 */
.L_x_7829:
        /* <DEDUP_REMOVED lines=19> */
.L_x_7844:
        /* <DEDUP_REMOVED lines=11> */
[----:B------:R-:W-:Y:S05]  /*4480*/  CALL.REL.NOINC `($__internal_22_$__cuda_sm20_div_s64) ;  /* 0x0000023000cc7944 */ /* 0x000fea0003c00000 */
[----:B------:R-:W-:Y:S01]  /*4490*/  MOV R32, R4 ;  /* 0x0000000400207202 */ /* 0x000fe20000000f00 */
[----:B------:R-:W-:Y:S01]  /*44a0*/  IMAD.MOV.U32 R33, RZ, RZ, R3 ;  /* 0x000000ffff217224 */ /* 0x000fe200078e0003 */
[----:B------:R-:W-:Y:S06]  /*44b0*/  BRA `(.L_x_7834) ;  /* 0x00000000004c7947 */ /* 0x000fec0003800000 */
.L_x_7833:
        /* <DEDUP_REMOVED lines=19> */
.L_x_7834:
[----:B------:R-:W-:Y:S05]  /*45f0*/  BSYNC B1 ;  /* 0x0000000000017941 */ /* 0x000fea0003800000 */
.L_x_7832:
        /* <DEDUP_REMOVED lines=27> */
[----:B------:R-:W-:Y:S05]  /*47b0*/  CALL.REL.NOINC `($__internal_22_$__cuda_sm20_div_s64) ;  /* 0x0000023000007944 */ /* 0x000fea0003c00000 */
[----:B------:R-:W-:Y:S01]  /*47c0*/  IMAD.MOV.U32 R20, RZ, RZ, R4 ;  /* 0x000000ffff147224 */ /* 0x000fe200078e0004 */
[----:B------:R-:W-:Y:S01]  /*47d0*/  MOV R21, R3 ;  /* 0x0000000300157202 */ /* 0x000fe20000000f00 */
[----:B------:R-:W-:Y:S06]  /*47e0*/  BRA `(.L_x_7837) ;  /* 0x00000000004c7947 */ /* 0x000fec0003800000 */
.L_x_7836:
        /* <DEDUP_REMOVED lines=19> */
.L_x_7837:
[----:B------:R-:W-:Y:S05]  /*4920*/  BSYNC B1 ;  /* 0x0000000000017941 */ /* 0x000fea0003800000 */
.L_x_7835:
        /* <DEDUP_REMOVED lines=29> */
.L_x_7839:
        /* <DEDUP_REMOVED lines=19> */
.L_x_7840:
[----:B------:R-:W-:Y:S05]  /*4c30*/  BSYNC B1 ;  /* 0x0000000000017941 */ /* 0x000fea0003800000 */
.L_x_7838:
        /* <DEDUP_REMOVED lines=29> */
.L_x_7842:
        /* <DEDUP_REMOVED lines=19> */
.L_x_7843:
[----:B------:R-:W-:Y:S05]  /*4f40*/  BSYNC B1 ;  /* 0x0000000000017941 */ /* 0x000fea0003800000 */
.L_x_7841:
        /* <DEDUP_REMOVED lines=21> */
.L_x_7831:
        /* <DEDUP_REMOVED lines=14> */
[----:B------:R-:W-:Y:S05]  /*5180*/  CALL.REL.NOINC `($__internal_22_$__cuda_sm20_div_s64) ;  /* 0x00000224008c7944 */ /* 0x000fea0003c00000 */
[----:B------:R-:W-:Y:S02]  /*5190*/  IMAD.MOV.U32 R12, RZ, RZ, R4 ;  /* 0x000000ffff0c7224 */ /* 0x000fe400078e0004 */
[----:B------:R-:W-:Y:S01]  /*51a0*/  IMAD.MOV.U32 R13, RZ, RZ, R3 ;  /* 0x000000ffff0d7224 */ /* 0x000fe200078e0003 */
[----:B------:R-:W-:Y:S06]  /*51b0*/  BRA `(.L_x_7848) ;  /* 0x00000000004c7947 */ /* 0x000fec0003800000 */
.L_x_7847:
        /* <DEDUP_REMOVED lines=19> */
.L_x_7848:
[----:B------:R-:W-:Y:S05]  /*52f0*/  BSYNC B0 ;  /* 0x0000000000007941 */ /* 0x000fea0003800000 */
.L_x_7846:
        /* <DEDUP_REMOVED lines=33> */
[----:B------:R-:W-:Y:S05]  /*5510*/  CALL.REL.NOINC `($__internal_22_$__cuda_sm20_div_s64) ;  /* 0x0000022000a87944 */ /* 0x000fea0003c00000 */
[----:B------:R-:W-:Y:S01]  /*5520*/  IMAD.MOV.U32 R5, RZ, RZ, R3 ;  /* 0x000000ffff057224 */ /* 0x000fe200078e0003 */
[----:B------:R-:W-:Y:S06]  /*5530*/  BRA `(.L_x_7851) ;  /* 0x00000000004c7947 */ /* 0x000fec0003800000 */
.L_x_7850:
        /* <DEDUP_REMOVED lines=19> */
.L_x_7851:
[----:B------:R-:W-:Y:S05]  /*5670*/  BSYNC B0 ;  /* 0x0000000000007941 */ /* 0x000fea0003800000 */
.L_x_7849:
        /* <DEDUP_REMOVED lines=34> */
[----:B------:R-:W-:Y:S05]  /*58a0*/  CALL.REL.NOINC `($__internal_23_$__cuda_sm20_rem_s64) ;  /* 0x0000022400147944 */ /* 0x000fea0003c00000 */
[----:B------:R-:W-:Y:S02]  /*58b0*/  IMAD.MOV.U32 R4, RZ, RZ, R0 ;  /* 0x000000ffff047224 */ /* 0x000fe400078e0000 */
[----:B------:R-:W-:Y:S01]  /*58c0*/  IMAD.MOV.U32 R5, RZ, RZ, R3 ;  /* 0x000000ffff057224 */ /* 0x000fe200078e0003 */
[----:B------:R-:W-:Y:S06]  /*58d0*/  BRA `(.L_x_7854) ;  /* 0x0000000000487947 */ /* 0x000fec0003800000 */
.L_x_7853:
        /* <DEDUP_REMOVED lines=18> */
.L_x_7854:
[----:B------:R-:W-:Y:S05]  /*5a00*/  BSYNC B0 ;  /* 0x0000000000007941 */ /* 0x000fea0003800000 */
.L_x_7852:
        /* <DEDUP_REMOVED lines=12> */
.L_x_7845:
        /* <DEDUP_REMOVED lines=18> */
.L_x_7859:
        /* <DEDUP_REMOVED lines=24> */
.L_x_7858:
[----:B------:R-:W-:Y:S05]  /*5d70*/  BSYNC B8 ;  /* 0x0000000000087941 */ /* 0x000fea0003800000 */
.L_x_7857:
[----:B------:R-:W-:-:S05]  /*5d80*/  IADD3 R22, P0, R22, 0x4, RZ ;  /* 0x0000000416167810 */ /* 0x000fca0007f1e0ff */
[----:B------:R-:W-:Y:S01]  /*5d90*/  IMAD.X R23, RZ, RZ, R23, P0 ;  /* 0x000000ffff177224 */ /* 0x000fe200000e0617 */
[----:B------:R-:W-:-:S04]  /*5da0*/  ISETP.GE.U32.AND P0, PT, R22, R33, PT ;  /* 0x000000211600720c */ /* 0x000fc80003f06070 */
[----:B------:R-:W-:-:S13]  /*5db0*/  ISETP.GE.U32.AND.EX P0, PT, R23, R36, PT, P0 ;  /* 0x000000241700720c */ /* 0x000fda0003f06100 */
[----:B------:R-:W-:Y:S05]  /*5dc0*/  @!P0 BRA `(.L_x_7859) ;  /* 0xfffffffc00888947 */ /* 0x000fea000383ffff */
.L_x_7856:
[----:B------:R-:W-:Y:S05]  /*5dd0*/  BSYNC B7 ;  /* 0x0000000000077941 */ /* 0x000fea0003800000 */
.L_x_7855:
        /* <DEDUP_REMOVED lines=24> */
.L_x_7861:
[----:B------:R-:W-:Y:S05]  /*5f60*/  BSYNC B7 ;  /* 0x0000000000077941 */ /* 0x000fea0003800000 */
.L_x_7860:
        /* <DEDUP_REMOVED lines=21> */
.L_x_7863:
[----:B------:R-:W-:Y:S05]  /*60c0*/  BSYNC B7 ;  /* 0x0000000000077941 */ /* 0x000fea0003800000 */
.L_x_7862:
        /* <DEDUP_REMOVED lines=26> */
.L_x_7865:
[----:B------:R-:W-:Y:S05]  /*6270*/  BSYNC B7 ;  /* 0x0000000000077941 */ /* 0x000fea0003800000 */
.L_x_7864:
        /* <DEDUP_REMOVED lines=17> */
.L_x_7879:
        /* <DEDUP_REMOVED lines=15> */
.L_x_7868:
        /* <DEDUP_REMOVED lines=19> */
.L_x_7869:
[----:B------:R-:W-:Y:S05]  /*65b0*/  BSYNC B1 ;  /* 0x0000000000017941 */ /* 0x000fea0003800000 */
.L_x_7867:
        /* <DEDUP_REMOVED lines=31> */
.L_x_7871:
        /* <DEDUP_REMOVED lines=19> */
.L_x_7872:
[----:B------:R-:W-:Y:S05]  /*68e0*/  BSYNC B1 ;  /* 0x0000000000017941 */ /* 0x000fea0003800000 */
.L_x_7870:
        /* <DEDUP_REMOVED lines=29> */
.L_x_7874:
        /* <DEDUP_REMOVED lines=19> */
.L_x_7875:
[----:B------:R-:W-:Y:S05]  /*6bf0*/  BSYNC B1 ;  /* 0x0000000000017941 */ /* 0x000fea0003800000 */
.L_x_7873:
        /* <DEDUP_REMOVED lines=29> */
.L_x_7877:
        /* <DEDUP_REMOVED lines=19> */
.L_x_7878:
[----:B------:R-:W-:Y:S05]  /*6f00*/  BSYNC B1 ;  /* 0x0000000000017941 */ /* 0x000fea0003800000 */
.L_x_7876:
        /* <DEDUP_REMOVED lines=20> */
.L_x_7866:
        /* <DEDUP_REMOVED lines=17> */
.L_x_7882:
        /* <DEDUP_REMOVED lines=19> */
.L_x_7883:
[----:B------:R-:W-:Y:S05]  /*7290*/  BSYNC B0 ;  /* 0x0000000000007941 */ /* 0x000fea0003800000 */
.L_x_7881:
        /* <DEDUP_REMOVED lines=34> */
.L_x_7885:
        /* <DEDUP_REMOVED lines=19> */
.L_x_7886:
[----:B------:R-:W-:Y:S05]  /*75f0*/  BSYNC B0 ;  /* 0x0000000000007941 */ /* 0x000fea0003800000 */
.L_x_7884:
        /* <DEDUP_REMOVED lines=28> */
[----:B------:R-:W-:Y:S05]  /*77c0*/  CALL.REL.NOINC `($__internal_23_$__cuda_sm20_rem_s64) ;  /* 0x00000204004c7944 */ /* 0x000fea0003c00000 */
[----:B------:R-:W-:Y:S01]  /*77d0*/  IMAD.MOV.U32 R4, RZ, RZ, R0 ;  /* 0x000000ffff047224 */ /* 0x000fe200078e0000 */
[----:B------:R-:W-:Y:S01]  /*77e0*/  MOV R5, R3 ;  /* 0x0000000300057202 */ /* 0x000fe20000000f00 */
[----:B------:R-:W-:Y:S06]  /*77f0*/  BRA `(.L_x_7889) ;  /* 0x0000000000487947 */ /* 0x000fec0003800000 */
.L_x_7888:
        /* <DEDUP_REMOVED lines=18> */
.L_x_7889:
[----:B------:R-:W-:Y:S05]  /*7920*/  BSYNC B0 ;  /* 0x0000000000007941 */ /* 0x000fea0003800000 */
.L_x_7887:
[----:B------:R-:W2:Y:S01]  /*7930*/  LDG.E.64 R14, desc[UR36][R14.64+-0x10] ;  /* 0xfffff0240e0e7981 */ /* 0x000ea2000c1e1b00 */
[----:B------:R-:W-:Y:S02]  /*7940*/  IMAD.MOV.U32 R37, RZ, RZ, R35 ;  /* 0x000000ffff257224 */ /* 0x000fe400078e0023 */
[----:B--2---:R-:W-:Y:S02]  /*7950*/  IMAD R3, R5, R14, RZ ;  /* 0x0000000e05037224 */ /* 0x004fe400078e02ff */
[----:B------:R-:W-:-:S04]  /*7960*/  IMAD.WIDE.U32 R36, R14, R4, R36 ;  /* 0x000000040e247225 */ /* 0x000fc800078e0024 */
[----:B------:R-:W-:-:S05]  /*7970*/  IMAD R3, R15, R4, R3 ;  /* 0x000000040f037224 */ /* 0x000fca00078e0203 */
[----:B------:R-:W-:-:S07]  /*7980*/  IADD3 R35, R37, R3, RZ ;  /* 0x0000000325237210 */ /* 0x000fce0007ffe0ff */
.L_x_7880:
        /* <DEDUP_REMOVED lines=18> */
.L_x_7894:
        /* <DEDUP_REMOVED lines=24> */
.L_x_7893:
[----:B------:R-:W-:Y:S05]  /*7c30*/  BSYNC B8 ;  /* 0x0000000000087941 */ /* 0x000fea0003800000 */
.L_x_7892:
[----:B------:R-:W-:-:S04]  /*7c40*/  IADD3 R16, P0, R16, 0x4, RZ ;  /* 0x0000000410107810 */ /* 0x000fc80007f1e0ff */
[----:B------:R-:W-:Y:S02]  /*7c50*/  IADD3.X R17, RZ, R17, RZ, P0, !PT ;  /* 0x00000011ff117210 */ /* 0x000fe400007fe4ff */
[----:B------:R-:W-:-:S04]  /*7c60*/  ISETP.GE.U32.AND P0, PT, R16, R23, PT ;  /* 0x000000171000720c */ /* 0x000fc80003f06070 */
[----:B------:R-:W-:-:S13]  /*7c70*/  ISETP.GE.U32.AND.EX P0, PT, R17, R22, PT, P0 ;  /* 0x000000161100720c */ /* 0x000fda0003f06100 */
[----:B------:R-:W-:Y:S05]  /*7c80*/  @!P0 BRA `(.L_x_7894) ;  /* 0xfffffffc00888947 */ /* 0x000fea000383ffff */
.L_x_7891:
[----:B------:R-:W-:Y:S05]  /*7c90*/  BSYNC B7 ;  /* 0x0000000000077941 */ /* 0x000fea0003800000 */
.L_x_7890:
        /* <DEDUP_REMOVED lines=21> */
.L_x_7896:
[----:B------:R-:W-:Y:S05]  /*7df0*/  BSYNC B7 ;  /* 0x0000000000077941 */ /* 0x000fea0003800000 */
.L_x_7895:
        /* <DEDUP_REMOVED lines=21> */
.L_x_7898:
[----:B------:R-:W-:Y:S05]  /*7f50*/  BSYNC B7 ;  /* 0x0000000000077941 */ /* 0x000fea0003800000 */
.L_x_7897:
        /* <DEDUP_REMOVED lines=26> */
.L_x_7900:
[----:B------:R-:W-:Y:S05]  /*8100*/  BSYNC B7 ;  /* 0x0000000000077941 */ /* 0x000fea0003800000 */
.L_x_7899:
        /* <DEDUP_REMOVED lines=17> */
.L_x_7914:
        /* <DEDUP_REMOVED lines=16> */
.L_x_7903:
        /* <DEDUP_REMOVED lines=19> */
.L_x_7904:
[----:B------:R-:W-:Y:S05]  /*8450*/  BSYNC B1 ;  /* 0x0000000000017941 */ /* 0x000fea0003800000 */
.L_x_7902:
        /* <DEDUP_REMOVED lines=30> */
.L_x_7906:
        /* <DEDUP_REMOVED lines=19> */
.L_x_7907:
[----:B------:R-:W-:Y:S05]  /*8770*/  BSYNC B1 ;  /* 0x0000000000017941 */ /* 0x000fea0003800000 */
.L_x_7905:
        /* <DEDUP_REMOVED lines=29> */
.L_x_7909:
        /* <DEDUP_REMOVED lines=19> */
.L_x_7910:
[----:B------:R-:W-:Y:S05]  /*8a80*/  BSYNC B1 ;  /* 0x0000000000017941 */ /* 0x000fea0003800000 */
.L_x_7908:
        /* <DEDUP_REMOVED lines=28> */
.L_x_7912:
        /* <DEDUP_REMOVED lines=19> */
.L_x_7913:
[----:B------:R-:W-:Y:S05]  /*8d80*/  BSYNC B1 ;  /* 0x0000000000017941 */ /* 0x000fea0003800000 */
.L_x_7911:
        /* <DEDUP_REMOVED lines=20> */
.L_x_7901:
        /* <DEDUP_REMOVED lines=18> */
.L_x_7917:
        /* <DEDUP_REMOVED lines=19> */
.L_x_7918:
[----:B------:R-:W-:Y:S05]  /*9120*/  BSYNC B0 ;  /* 0x0000000000007941 */ /* 0x000fea0003800000 */
.L_x_7916:
        /* <DEDUP_REMOVED lines=28> */
[----:B------:R-:W-:Y:S05]  /*92f0*/  CALL.REL.NOINC `($__internal_22_$__cuda_sm20_div_s64) ;  /* 0x000001e400307944 */ /* 0x000fea0003c00000 */
[----:B------:R-:W-:Y:S01]  /*9300*/  IMAD.MOV.U32 R5, RZ, RZ, R3 ;  /* 0x000000ffff057224 */ /* 0x000fe200078e0003 */
[----:B------:R-:W-:Y:S06]  /*9310*/  BRA `(.L_x_7921) ;  /* 0x00000000004c7947 */ /* 0x000fec0003800000 */
.L_x_7920:
        /* <DEDUP_REMOVED lines=19> */
.L_x_7921:
[----:B------:R-:W-:Y:S05]  /*9450*/  BSYNC B0 ;  /* 0x0000000000007941 */ /* 0x000fea0003800000 */
.L_x_7919:
        /* <DEDUP_REMOVED lines=27> */
[----:B------:R-:W-:Y:S01]  /*9610*/  MOV R4, R0 ;  /* 0x0000000000047202 */ /* 0x000fe20000000f00 */
[----:B------:R-:W-:Y:S01]  /*9620*/  IMAD.MOV.U32 R5, RZ, RZ, R3 ;  /* 0x000000ffff057224 */ /* 0x000fe200078e0003 */
[----:B------:R-:W-:Y:S06]  /*9630*/  BRA `(.L_x_7924) ;  /* 0x0000000000487947 */ /* 0x000fec0003800000 */
.L_x_7923:
        /* <DEDUP_REMOVED lines=18> */
.L_x_7924:
[----:B------:R-:W-:Y:S05]  /*9760*/  BSYNC B0 ;  /* 0x0000000000007941 */ /* 0x000fea0003800000 */
.L_x_7922:
[----:B------:R-:W2:Y:S01]  /*9770*/  LDG.E.64 R14, desc[UR36][R14.64+-0x10] ;  /* 0xfffff0240e0e7981 */ /* 0x000ea2000c1e1b00 */
[----:B------:R-:W-:Y:S01]  /*9780*/  MOV R29, R23 ;  /* 0x00000017001d7202 */ /* 0x000fe20000000f00 */
[----:B--2---:R-:W-:Y:S02]  /*9790*/  IMAD R3, R5, R14, RZ ;  /* 0x0000000e05037224 */ /* 0x004fe400078e02ff */
[----:B------:R-:W-:-:S04]  /*97a0*/  IMAD.WIDE.U32 R28, R14, R4, R28 ;  /* 0x000000040e1c7225 */ /* 0x000fc800078e001c */
[----:B------:R-:W-:-:S04]  /*97b0*/  IMAD R3, R15, R4, R3 ;  /* 0x000000040f037224 */ /* 0x000fc800078e0203 */
[----:B------:R-:W-:-:S07]  /*97c0*/  IMAD.IADD R23, R29, 0x1, R3 ;  /* 0x000000011d177824 */ /* 0x000fce00078e0203 */
.L_x_7915:
        /* <DEDUP_REMOVED lines=18> */
.L_x_7929:
        /* <DEDUP_REMOVED lines=24> */
.L_x_7928:
[----:B------:R-:W-:Y:S05]  /*9a70*/  BSYNC B8 ;  /* 0x0000000000087941 */ /* 0x000fea0003800000 */
.L_x_7927:
[----:B------:R-:W-:-:S05]  /*9a80*/  IADD3 R16, P0, R16, 0x4, RZ ;  /* 0x0000000410107810 */ /* 0x000fca0007f1e0ff */
[----:B------:R-:W-:Y:S01]  /*9a90*/  IMAD.X R17, RZ, RZ, R17, P0 ;  /* 0x000000ffff117224 */ /* 0x000fe200000e0611 */
[----:B------:R-:W-:-:S04]  /*9aa0*/  ISETP.GE.U32.AND P0, PT, R16, R29, PT ;  /* 0x0000001d1000720c */ /* 0x000fc80003f06070 */
[----:B------:R-:W-:-:S13]  /*9ab0*/  ISETP.GE.U32.AND.EX P0, PT, R17, R18, PT, P0 ;  /* 0x000000121100720c */ /* 0x000fda0003f06100 */
[----:B------:R-:W-:Y:S05]  /*9ac0*/  @!P0 BRA `(.L_x_7929) ;  /* 0xfffffffc00888947 */ /* 0x000fea000383ffff */
.L_x_7926:
[----:B------:R-:W-:Y:S05]  /*9ad0*/  BSYNC B7 ;  /* 0x0000000000077941 */ /* 0x000fea0003800000 */
.L_x_7925:
        /* <DEDUP_REMOVED lines=21> */
.L_x_7931:
[----:B------:R-:W-:Y:S05]  /*9c30*/  BSYNC B7 ;  /* 0x0000000000077941 */ /* 0x000fea0003800000 */
.L_x_7930:
        /* <DEDUP_REMOVED lines=21> */
.L_x_7933:
[----:B------:R-:W-:Y:S05]  /*9d90*/  BSYNC B7 ;  /* 0x0000000000077941 */ /* 0x000fea0003800000 */
.L_x_7932:
        /* <DEDUP_REMOVED lines=26> */
.L_x_7935:
[----:B------:R-:W-:Y:S05]  /*9f40*/  BSYNC B7 ;  /* 0x0000000000077941 */ /* 0x000fea0003800000 */
.L_x_7934:
        /* <DEDUP_REMOVED lines=18> */
.L_x_7949:
        /* <DEDUP_REMOVED lines=13> */
[----:B------:R-:W-:Y:S01]  /*a140*/  IMAD.MOV.U32 R12, RZ, RZ, R4 ;  /* 0x000000ffff0c7224 */ /* 0x000fe200078e0004 */
[----:B------:R-:W-:Y:S01]  /*a150*/  MOV R13, R3 ;  /* 0x00000003000d7202 */ /* 0x000fe20000000f00 */
[----:B------:R-:W-:Y:S06]  /*a160*/  BRA `(.L_x_7939) ;  /* 0x00000000004c7947 */ /* 0x000fec0003800000 */
.L_x_7938:
        /* <DEDUP_REMOVED lines=19> */
.L_x_7939:
[----:B------:R-:W-:Y:S05]  /*a2a0*/  BSYNC B1 ;  /* 0x0000000000017941 */ /* 0x000fea0003800000 */
.L_x_7937:
        /* <DEDUP_REMOVED lines=31> */
.L_x_7941:
        /* <DEDUP_REMOVED lines=19> */
.L_x_7942:
[----:B------:R-:W-:Y:S05]  /*a5d0*/  BSYNC B1 ;  /* 0x0000000000017941 */ /* 0x000fea0003800000 */
.L_x_7940:
        /* <DEDUP_REMOVED lines=29> */
.L_x_7944:
        /* <DEDUP_REMOVED lines=19> */
.L_x_7945:
[----:B------:R-:W-:Y:S05]  /*a8e0*/  BSYNC B1 ;  /* 0x0000000000017941 */ /* 0x000fea0003800000 */
.L_x_7943:
        /* <DEDUP_REMOVED lines=28> */
.L_x_7947:
        /* <DEDUP_REMOVED lines=19> */
.L_x_7948:
[----:B------:R-:W-:Y:S05]  /*abe0*/  BSYNC B1 ;  /* 0x0000000000017941 */ /* 0x000fea0003800000 */
.L_x_7946:
        /* <DEDUP_REMOVED lines=21> */
.L_x_7936:
        /* <DEDUP_REMOVED lines=18> */
.L_x_7952:
        /* <DEDUP_REMOVED lines=19> */
.L_x_7953:
[----:B------:R-:W-:Y:S05]  /*af90*/  BSYNC B0 ;  /* 0x0000000000007941 */ /* 0x000fea0003800000 */
.L_x_7951:
        /* <DEDUP_REMOVED lines=33> */
.L_x_7955:
        /* <DEDUP_REMOVED lines=19> */
.L_x_7956:
[----:B------:R-:W-:Y:S05]  /*b2e0*/  BSYNC B0 ;  /* 0x0000000000007941 */ /* 0x000fea0003800000 */
.L_x_7954:
        /* <DEDUP_REMOVED lines=32> */
.L_x_7958:
        /* <DEDUP_REMOVED lines=18> */
.L_x_7959:
[----:B------:R-:W-:Y:S05]  /*b610*/  BSYNC B0 ;  /* 0x0000000000007941 */ /* 0x000fea0003800000 */
.L_x_7957:
        /* <DEDUP_REMOVED lines=8> */
.L_x_7950:
        /* <DEDUP_REMOVED lines=18> */
.L_x_7964:
        /* <DEDUP_REMOVED lines=24> */
.L_x_7963:
[----:B------:R-:W-:Y:S05]  /*b940*/  BSYNC B8 ;  /* 0x0000000000087941 */ /* 0x000fea0003800000 */
.L_x_7962:
[----:B------:R-:W-:-:S05]  /*b950*/  IADD3 R16, P0, R16, 0x4, RZ ;  /* 0x0000000410107810 */ /* 0x000fca0007f1e0ff */
[----:B------:R-:W-:Y:S01]  /*b960*/  IMAD.X R17, RZ, RZ, R17, P0 ;  /* 0x000000ffff117224 */ /* 0x000fe200000e0611 */
[----:B------:R-:W-:-:S04]  /*b970*/  ISETP.GE.U32.AND P0, PT, R16, R19, PT ;  /* 0x000000131000720c */ /* 0x000fc80003f06070 */
[----:B------:R-:W-:-:S13]  /*b980*/  ISETP.GE.U32.AND.EX P0, PT, R17, R28, PT, P0 ;  /* 0x0000001c1100720c */ /* 0x000fda0003f06100 */
[----:B------:R-:W-:Y:S05]  /*b990*/  @!P0 BRA `(.L_x_7964) ;  /* 0xfffffffc00888947 */ /* 0x000fea000383ffff */
.L_x_7961:
[----:B------:R-:W-:Y:S05]  /*b9a0*/  BSYNC B7 ;  /* 0x0000000000077941 */ /* 0x000fea0003800000 */
.L_x_7960:
        /* <DEDUP_REMOVED lines=21> */
.L_x_7966:
[----:B------:R-:W-:Y:S05]  /*bb00*/  BSYNC B7 ;  /* 0x0000000000077941 */ /* 0x000fea0003800000 */
.L_x_7965:
        /* <DEDUP_REMOVED lines=21> */
.L_x_7968:
[----:B------:R-:W-:Y:S05]  /*bc60*/  BSYNC B7 ;  /* 0x0000000000077941 */ /* 0x000fea0003800000 */
.L_x_7967:
        /* <DEDUP_REMOVED lines=26> */
.L_x_7970:
[----:B------:R-:W-:Y:S05]  /*be10*/  BSYNC B7 ;  /* 0x0000000000077941 */ /* 0x000fea0003800000 */
.L_x_7969:
        /* <DEDUP_REMOVED lines=15> */
.L_x_7984:
        /* <DEDUP_REMOVED lines=16> */
.L_x_7973:
        /* <DEDUP_REMOVED lines=19> */
.L_x_7974:
[----:B------:R-:W-:Y:S05]  /*c140*/  BSYNC B1 ;  /* 0x0000000000017941 */ /* 0x000fea0003800000 */
.L_x_7972:
        /* <DEDUP_REMOVED lines=29> */
.L_x_7976:
        /* <DEDUP_REMOVED lines=19> */
.L_x_7977:
[----:B------:R-:W-:Y:S05]  /*c450*/  BSYNC B1 ;  /* 0x0000000000017941 */ /* 0x000fea0003800000 */
.L_x_7975:
        /* <DEDUP_REMOVED lines=29> */
.L_x_7979:
        /* <DEDUP_REMOVED lines=19> */
.L_x_7980:
[----:B------:R-:W-:Y:S05]  /*c760*/  BSYNC B1 ;  /* 0x0000000000017941 */ /* 0x000fea0003800000 */
.L_x_7978:
        /* <DEDUP_REMOVED lines=28> */
.L_x_7982:
        /* <DEDUP_REMOVED lines=19> */
.L_x_7983:
[----:B------:R-:W-:Y:S05]  /*ca60*/  BSYNC B1 ;  /* 0x0000000000017941 */ /* 0x000fea0003800000 */
.L_x_7981:
        /* <DEDUP_REMOVED lines=20> */
.L_x_7971:
        /* <DEDUP_REMOVED lines=18> */
.L_x_7987:
        /* <DEDUP_REMOVED lines=19> */
.L_x_7988:
[----:B------:R-:W-:Y:S05]  /*ce00*/  BSYNC B0 ;  /* 0x0000000000007941 */ /* 0x000fea0003800000 */
.L_x_7986:
        /* <DEDUP_REMOVED lines=30> */
.L_x_7990:
        /* <DEDUP_REMOVED lines=19> */
.L_x_7991:
[----:B------:R-:W-:Y:S05]  /*d120*/  BSYNC B0 ;  /* 0x0000000000007941 */ /* 0x000fea0003800000 */
.L_x_7989:
        /* <DEDUP_REMOVED lines=29> */
.L_x_7993:
        /* <DEDUP_REMOVED lines=18> */
.L_x_7994:
[----:B------:R-:W-:Y:S05]  /*d420*/  BSYNC B0 ;  /* 0x0000000000007941 */ /* 0x000fea0003800000 */
.L_x_7992:
[----:B------:R-:W2:Y:S02]  /*d430*/  LDG.E.64 R16, desc[UR36][R16.64+-0x10] ;  /* 0xfffff02410107981 */ /* 0x000ea4000c1e1b00 */
[----:B--2---:R-:W-:Y:S02]  /*d440*/  IMAD R3, R5, R16, RZ ;  /* 0x0000001005037224 */ /* 0x004fe400078e02ff */
[----:B------:R-:W-:-:S04]  /*d450*/  IMAD.WIDE.U32 R20, R16, R4, R20 ;  /* 0x0000000410147225 */ /* 0x000fc800078e0014 */
[----:B------:R-:W-:-:S04]  /*d460*/  IMAD R3, R17, R4, R3 ;  /* 0x0000000411037224 */ /* 0x000fc800078e0203 */
[----:B------:R-:W-:-:S07]  /*d470*/  IMAD.IADD R21, R21, 0x1, R3 ;  /* 0x0000000115157824 */ /* 0x000fce00078e0203 */
.L_x_7985:
        /* <DEDUP_REMOVED lines=18> */
.L_x_7999:
        /* <DEDUP_REMOVED lines=24> */
.L_x_7998:
[----:B------:R-:W-:Y:S05]  /*d720*/  BSYNC B8 ;  /* 0x0000000000087941 */ /* 0x000fea0003800000 */
.L_x_7997:
[----:B------:R-:W-:-:S05]  /*d730*/  IADD3 R16, P0, R16, 0x4, RZ ;  /* 0x0000000410107810 */ /* 0x000fca0007f1e0ff */
[----:B------:R-:W-:Y:S01]  /*d740*/  IMAD.X R17, RZ, RZ, R17, P0 ;  /* 0x000000ffff117224 */ /* 0x000fe200000e0611 */
[----:B------:R-:W-:-:S04]  /*d750*/  ISETP.GE.U32.AND P0, PT, R16, R19, PT ;  /* 0x000000131000720c */ /* 0x000fc80003f06070 */
[----:B------:R-:W-:-:S13]  /*d760*/  ISETP.GE.U32.AND.EX P0, PT, R17, R18, PT, P0 ;  /* 0x000000121100720c */ /* 0x000fda0003f06100 */
[----:B------:R-:W-:Y:S05]  /*d770*/  @!P0 BRA `(.L_x_7999) ;  /* 0xfffffffc00888947 */ /* 0x000fea000383ffff */
.L_x_7996:
[----:B------:R-:W-:Y:S05]  /*d780*/  BSYNC B7 ;  /* 0x0000000000077941 */ /* 0x000fea0003800000 */
.L_x_7995:
        /* <DEDUP_REMOVED lines=21> */
.L_x_8001:
[----:B------:R-:W-:Y:S05]  /*d8e0*/  BSYNC B7 ;  /* 0x0000000000077941 */ /* 0x000fea0003800000 */
.L_x_8000:
        /* <DEDUP_REMOVED lines=21> */
.L_x_8003:
[----:B------:R-:W-:Y:S05]  /*da40*/  BSYNC B7 ;  /* 0x0000000000077941 */ /* 0x000fea0003800000 */
.L_x_8002:
        /* <DEDUP_REMOVED lines=26> */
.L_x_8005:
[----:B------:R-:W-:Y:S05]  /*dbf0*/  BSYNC B7 ;  /* 0x0000000000077941 */ /* 0x000fea0003800000 */
.L_x_8004:
        /* <DEDUP_REMOVED lines=15> */
.L_x_8019:
        /* <DEDUP_REMOVED lines=16> */
.L_x_8008:
        /* <DEDUP_REMOVED lines=19> */
.L_x_8009:
[----:B------:R-:W-:Y:S05]  /*df20*/  BSYNC B1 ;  /* 0x0000000000017941 */ /* 0x000fea0003800000 */
.L_x_8007:
        /* <DEDUP_REMOVED lines=29> */
.L_x_8011:
        /* <DEDUP_REMOVED lines=19> */
.L_x_8012:
[----:B------:R-:W-:Y:S05]  /*e230*/  BSYNC B1 ;  /* 0x0000000000017941 */ /* 0x000fea0003800000 */
.L_x_8010:
        /* <DEDUP_REMOVED lines=29> */
.L_x_8014:
        /* <DEDUP_REMOVED lines=19> */
.L_x_8015:
[----:B------:R-:W-:Y:S05]  /*e540*/  BSYNC B1 ;  /* 0x0000000000017941 */ /* 0x000fea0003800000 */
.L_x_8013:
        /* <DEDUP_REMOVED lines=28> */
.L_x_8017:
        /* <DEDUP_REMOVED lines=19> */
.L_x_8018:
[----:B------:R-:W-:Y:S05]  /*e840*/  BSYNC B1 ;  /* 0x0000000000017941 */ /* 0x000fea0003800000 */
.L_x_8016:
        /* <DEDUP_REMOVED lines=20> */
.L_x_8006:
        /* <DEDUP_REMOVED lines=18> */
.L_x_8022:
        /* <DEDUP_REMOVED lines=19> */
.L_x_8023:
[----:B------:R-:W-:Y:S05]  /*ebe0*/  BSYNC B0 ;  /* 0x0000000000007941 */ /* 0x000fea0003800000 */
.L_x_8021:
        /* <DEDUP_REMOVED lines=29> */
[----:B------:R-:W-:Y:S06]  /*edc0*/  BRA `(.L_x_8026) ;  /* 0x00000000004c7947 */ /* 0x000fec0003800000 */
.L_x_8025:
        /* <DEDUP_REMOVED lines=19> */
.L_x_8026:
[----:B------:R-:W-:Y:S05]  /*ef00*/  BSYNC B0 ;  /* 0x0000000000007941 */ /* 0x000fea0003800000 */
.L_x_8024:
        /* <DEDUP_REMOVED lines=29> */
.L_x_8028:
        /* <DEDUP_REMOVED lines=18> */
.L_x_8029:
[----:B------:R-:W-:Y:S05]  /*f200*/  BSYNC B0 ;  /* 0x0000000000007941 */ /* 0x000fea0003800000 */
.L_x_8027:
[----:B------:R-:W2:Y:S02]  /*f210*/  LDG.E.64 R16, desc[UR36][R16.64+-0x10] ;  /* 0xfffff02410107981 */ /* 0x000ea4000c1e1b00 */
[----:B--2---:R-:W-:Y:S02]  /*f220*/  IMAD R3, R5, R16, RZ ;  /* 0x0000001005037224 */ /* 0x004fe400078e02ff */
[----:B------:R-:W-:-:S04]  /*f230*/  IMAD.WIDE.U32 R20, R16, R4, R20 ;  /* 0x0000000410147225 */ /* 0x000fc800078e0014 */
[----:B------:R-:W-:-:S05]  /*f240*/  IMAD R3, R17, R4, R3 ;  /* 0x0000000411037224 */ /* 0x000fca00078e0203 */
[----:B------:R-:W-:-:S07]  /*f250*/  IADD3 R21, R21, R3, RZ ;  /* 0x0000000315157210 */ /* 0x000fce0007ffe0ff */
.L_x_8020:
        /* <DEDUP_REMOVED lines=18> */
.L_x_8034:
        /* <DEDUP_REMOVED lines=24> */
.L_x_8033:
[----:B------:R-:W-:Y:S05]  /*f500*/  BSYNC B8 ;  /* 0x0000000000087941 */ /* 0x000fea0003800000 */
.L_x_8032:
[----:B------:R-:W-:-:S04]  /*f510*/  IADD3 R16, P0, R16, 0x4, RZ ;  /* 0x0000000410107810 */ /* 0x000fc80007f1e0ff */
[----:B------:R-:W-:Y:S02]  /*f520*/  IADD3.X R17, RZ, R17, RZ, P0, !PT ;  /* 0x00000011ff117210 */ /* 0x000fe400007fe4ff */
[----:B------:R-:W-:-:S04]  /*f530*/  ISETP.GE.U32.AND P0, PT, R16, R19, PT ;  /* 0x000000131000720c */ /* 0x000fc80003f06070 */
[----:B------:R-:W-:-:S13]  /*f540*/  ISETP.GE.U32.AND.EX P0, PT, R17, R18, PT, P0 ;  /* 0x000000121100720c */ /* 0x000fda0003f06100 */
[----:B------:R-:W-:Y:S05]  /*f550*/  @!P0 BRA `(.L_x_8034) ;  /* 0xfffffffc00888947 */ /* 0x000fea000383ffff */
.L_x_8031:
[----:B------:R-:W-:Y:S05]  /*f560*/  BSYNC B7 ;  /* 0x0000000000077941 */ /* 0x000fea0003800000 */
.L_x_8030:
        /* <DEDUP_REMOVED lines=21> */
.L_x_8036:
[----:B------:R-:W-:Y:S05]  /*f6c0*/  BSYNC B7 ;  /* 0x0000000000077941 */ /* 0x000fea0003800000 */
.L_x_8035:
        /* <DEDUP_REMOVED lines=21> */
.L_x_8038:
[----:B------:R-:W-:Y:S05]  /*f820*/  BSYNC B7 ;  /* 0x0000000000077941 */ /* 0x000fea0003800000 */
.L_x_8037:
        /* <DEDUP_REMOVED lines=26> */
.L_x_8040:
[----:B------:R-:W-:Y:S05]  /*f9d0*/  BSYNC B7 ;  /* 0x0000000000077941 */ /* 0x000fea0003800000 */
.L_x_8039:
        /* <DEDUP_REMOVED lines=15> */
.L_x_8054:
        /* <DEDUP_REMOVED lines=16> */
.L_x_8043:
        /* <DEDUP_REMOVED lines=19> */
.L_x_8044:
[----:B------:R-:W-:Y:S05]  /*fd00*/  BSYNC B1 ;  /* 0x0000000000017941 */ /* 0x000fea0003800000 */
.L_x_8042:
        /* <DEDUP_REMOVED lines=32> */
.L_x_8046:
        /* <DEDUP_REMOVED lines=19> */
.L_x_8047:
[----:B------:R-:W-:Y:S05]  /*10040*/  BSYNC B1 ;  /* 0x0000000000017941 */ /* 0x000fea0003800000 */
.L_x_8045:
        /* <DEDUP_REMOVED lines=29> */
.L_x_8049:
        /* <DEDUP_REMOVED lines=19> */
.L_x_8050:
[----:B------:R-:W-:Y:S05]  /*10350*/  BSYNC B1 ;  /* 0x0000000000017941 */ /* 0x000fea0003800000 */
.L_x_8048:
        /* <DEDUP_REMOVED lines=28> */
.L_x_8052:
        /* <DEDUP_REMOVED lines=19> */
.L_x_8053:
[----:B------:R-:W-:Y:S05]  /*10650*/  BSYNC B1 ;  /* 0x0000000000017941 */ /* 0x000fea0003800000 */
.L_x_8051:
        /* <DEDUP_REMOVED lines=21> */
.L_x_8041:
        /* <DEDUP_REMOVED lines=18> */
.L_x_8057:
        /* <DEDUP_REMOVED lines=19> */
.L_x_8058:
[----:B------:R-:W-:Y:S05]  /*10a00*/  BSYNC B0 ;  /* 0x0000000000007941 */ /* 0x000fea0003800000 */
.L_x_8056:
        /* <DEDUP_REMOVED lines=33> */
.L_x_8060:
        /* <DEDUP_REMOVED lines=19> */
.L_x_8061:
[----:B------:R-:W-:Y:S05]  /*10d50*/  BSYNC B0 ;  /* 0x0000000000007941 */ /* 0x000fea0003800000 */
.L_x_8059:
        /* <DEDUP_REMOVED lines=32> */
.L_x_8063:
        /* <DEDUP_REMOVED lines=18> */
.L_x_8064:
[----:B------:R-:W-:Y:S05]  /*11080*/  BSYNC B0 ;  /* 0x0000000000007941 */ /* 0x000fea0003800000 */
.L_x_8062:
        /* <DEDUP_REMOVED lines=8> */
.L_x_8055:
        /* <DEDUP_REMOVED lines=18> */
.L_x_8069:
        /* <DEDUP_REMOVED lines=24> */
.L_x_8068:
[----:B------:R-:W-:Y:S05]  /*113b0*/  BSYNC B8 ;  /* 0x0000000000087941 */ /* 0x000fea0003800000 */
.L_x_8067:
[----:B------:R-:W-:-:S04]  /*113c0*/  IADD3 R16, P0, R16, 0x4, RZ ;  /* 0x0000000410107810 */ /* 0x000fc80007f1e0ff */
[----:B------:R-:W-:Y:S02]  /*113d0*/  IADD3.X R17, RZ, R17, RZ, P0, !PT ;  /* 0x00000011ff117210 */ /* 0x000fe400007fe4ff */
[----:B------:R-:W-:-:S04]  /*113e0*/  ISETP.GE.U32.AND P0, PT, R16, R19, PT ;  /* 0x000000131000720c */ /* 0x000fc80003f06070 */
[----:B------:R-:W-:-:S13]  /*113f0*/  ISETP.GE.U32.AND.EX P0, PT, R17, R18, PT, P0 ;  /* 0x000000121100720c */ /* 0x000fda0003f06100 */
[----:B------:R-:W-:Y:S05]  /*11400*/  @!P0 BRA `(.L_x_8069) ;  /* 0xfffffffc00888947 */ /* 0x000fea000383ffff */
.L_x_8066:
[----:B------:R-:W-:Y:S05]  /*11410*/  BSYNC B7 ;  /* 0x0000000000077941 */ /* 0x000fea0003800000 */
.L_x_8065:
        /* <DEDUP_REMOVED lines=21> */
.L_x_8071:
[----:B------:R-:W-:Y:S05]  /*11570*/  BSYNC B7 ;  /* 0x0000000000077941 */ /* 0x000fea0003800000 */
.L_x_8070:
        /* <DEDUP_REMOVED lines=21> */
.L_x_8073:
[----:B------:R-:W-:Y:S05]  /*116d0*/  BSYNC B7 ;  /* 0x0000000000077941 */ /* 0x000fea0003800000 */
.L_x_8072:
        /* <DEDUP_REMOVED lines=26> */
.L_x_8075:
[----:B------:R-:W-:Y:S05]  /*11880*/  BSYNC B7 ;  /* 0x0000000000077941 */ /* 0x000fea0003800000 */
.L_x_8074:
        /* <DEDUP_REMOVED lines=14> */
.L_x_8089:
        /* <DEDUP_REMOVED lines=15> */
.L_x_8078:
        /* <DEDUP_REMOVED lines=19> */
.L_x_8079:
[----:B------:R-:W-:Y:S05]  /*11b90*/  BSYNC B1 ;  /* 0x0000000000017941 */ /* 0x000fea0003800000 */
.L_x_8077:
        /* <DEDUP_REMOVED lines=29> */
.L_x_8081:
        /* <DEDUP_REMOVED lines=19> */
.L_x_8082:
[----:B------:R-:W-:Y:S05]  /*11ea0*/  BSYNC B1 ;  /* 0x0000000000017941 */ /* 0x000fea0003800000 */
.L_x_8080:
        /* <DEDUP_REMOVED lines=29> */
.L_x_8084:
        /* <DEDUP_REMOVED lines=19> */
.L_x_8085:
[----:B------:R-:W-:Y:S05]  /*121b0*/  BSYNC B1 ;  /* 0x0000000000017941 */ /* 0x000fea0003800000 */
.L_x_8083:
        /* <DEDUP_REMOVED lines=28> */
.L_x_8087:
        /* <DEDUP_REMOVED lines=19> */
.L_x_8088:
[----:B------:R-:W-:Y:S05]  /*124b0*/  BSYNC B1 ;  /* 0x0000000000017941 */ /* 0x000fea0003800000 */
.L_x_8086:
        /* <DEDUP_REMOVED lines=20> */
.L_x_8076:
        /* <DEDUP_REMOVED lines=18> */
.L_x_8092:
        /* <DEDUP_REMOVED lines=19> */
.L_x_8093:
[----:B------:R-:W-:Y:S05]  /*12850*/  BSYNC B0 ;  /* 0x0000000000007941 */ /* 0x000fea0003800000 */
.L_x_8091:
        /* <DEDUP_REMOVED lines=30> */
.L_x_8095:
        /* <DEDUP_REMOVED lines=19> */
.L_x_8096:
[----:B------:R-:W-:Y:S05]  /*12b70*/  BSYNC B0 ;  /* 0x0000000000007941 */ /* 0x000fea0003800000 */
.L_x_8094:
        /* <DEDUP_REMOVED lines=25> */
[----:B------:R-:W-:Y:S05]  /*12d10*/  CALL.REL.NOINC `($__internal_23_$__cuda_sm20_rem_s64) ;  /* 0x0000014c00f87944 */ /* 0x000fea0003c00000 */
[----:B------:R-:W-:Y:S01]  /*12d20*/  MOV R2, R0 ;  /* 0x0000000000027202 */ /* 0x000fe20000000f00 */
[----:B------:R-:W-:Y:S06]  /*12d30*/  BRA `(.L_x_8099) ;  /* 0x0000000000487947 */ /* 0x000fec0003800000 */
.L_x_8098:
        /* <DEDUP_REMOVED lines=18> */
.L_x_8099:
[----:B------:R-:W-:Y:S05]  /*12e60*/  BSYNC B0 ;  /* 0x0000000000007941 */ /* 0x000fea0003800000 */
.L_x_8097:
[----:B------:R-:W2:Y:S02]  /*12e70*/  LDG.E.64 R10, desc[UR36][R10.64+-0x10] ;  /* 0xfffff0240a0a7981 */ /* 0x000ea4000c1e1b00 */
[----:B--2---:R-:W-:Y:S02]  /*12e80*/  IMAD R3, R3, R10, RZ ;  /* 0x0000000a03037224 */ /* 0x004fe400078e02ff */
[----:B------:R-:W-:-:S04]  /*12e90*/  IMAD.WIDE.U32 R18, R10, R2, R18 ;  /* 0x000000020a127225 */ /* 0x000fc800078e0012 */
[----:B------:R-:W-:-:S04]  /*12ea0*/  IMAD R3, R11, R2, R3 ;  /* 0x000000020b037224 */ /* 0x000fc800078e0203 */
[----:B------:R-:W-:-:S07]  /*12eb0*/  IMAD.IADD R19, R19, 0x1, R3 ;  /* 0x0000000113137824 */ /* 0x000fce00078e0203 */
.L_x_8090:
        /* <DEDUP_REMOVED lines=17> */
.L_x_8102:
        /* <DEDUP_REMOVED lines=24> */
.L_x_8101:
[----:B------:R-:W-:Y:S05]  /*13150*/  BSYNC B7 ;  /* 0x0000000000077941 */ /* 0x000fea0003800000 */
.L_x_8100:
[----:B------:R-:W-:-:S05]  /*13160*/  IADD3 R16, P0, R16, 0x4, RZ ;  /* 0x0000000410107810 */ /* 0x000fca0007f1e0ff */
[----:B------:R-:W-:Y:S01]  /*13170*/  IMAD.X R17, RZ, RZ, R17, P0 ;  /* 0x000000ffff117224 */ /* 0x000fe200000e0611 */
[----:B------:R-:W-:-:S04]  /*13180*/  ISETP.GE.U32.AND P0, PT, R16, R23, PT ;  /* 0x000000171000720c */ /* 0x000fc80003f06070 */
[----:B------:R-:W-:-:S13]  /*13190*/  ISETP.GE.U32.AND.EX P0, PT, R17, R18, PT, P0 ;  /* 0x000000121100720c */ /* 0x000fda0003f06100 */
[----:B------:R-:W-:Y:S05]  /*131a0*/  @!P0 BRA `(.L_x_8102) ;  /* 0xfffffffc00888947 */ /* 0x000fea000383ffff */
.L_x_7824:
[----:B------:R-:W-:Y:S05]  /*131b0*/  BSYNC B6 ;  /* 0x0000000000067941 */ /* 0x000fea0003800000 */
.L_x_7734:
        /* <DEDUP_REMOVED lines=9> */
.L_x_7733:
        /* <DEDUP_REMOVED lines=205> */
.L_x_8108:
[----:B------:R-:W-:Y:S05]  /*13f20*/  BSYNC B8 ;  /* 0x0000000000087941 */ /* 0x000fea0003800000 */
.L_x_8107:
        /* <DEDUP_REMOVED lines=23> */
.L_x_8110:
[----:B------:R-:W-:Y:S05]  /*140a0*/  BSYNC B8 ;  /* 0x0000000000087941 */ /* 0x000fea0003800000 */
.L_x_8109:
        /* <DEDUP_REMOVED lines=26> */
.L_x_8112:
[----:B------:R-:W-:Y:S05]  /*14250*/  BSYNC B8 ;  /* 0x0000000000087941 */ /* 0x000fea0003800000 */
.L_x_8111:
        /* <DEDUP_REMOVED lines=15> */
.L_x_8115:
        /* <DEDUP_REMOVED lines=24> */
.L_x_8114:
[----:B------:R-:W-:Y:S05]  /*144d0*/  BSYNC B8 ;  /* 0x0000000000087941 */ /* 0x000fea0003800000 */
.L_x_8113:
[----:B------:R-:W-:-:S05]  /*144e0*/  IADD3 R22, P0, R22, 0x4, RZ ;  /* 0x0000000416167810 */ /* 0x000fca0007f1e0ff */
[----:B------:R-:W-:Y:S01]  /*144f0*/  IMAD.X R23, RZ, RZ, R23, P0 ;  /* 0x000000ffff177224 */ /* 0x000fe200000e0617 */
[----:B------:R-:W-:-:S04]  /*14500*/  ISETP.GE.U32.AND P0, PT, R22, R25, PT ;  /* 0x000000191600720c */ /* 0x000fc80003f06070 */
[----:B------:R-:W-:-:S13]  /*14510*/  ISETP.GE.U32.AND.EX P0, PT, R23, R24, PT, P0 ;  /* 0x000000181700720c */ /* 0x000fda0003f06100 */
[----:B------:R-:W-:Y:S05]  /*14520*/  @!P0 BRA `(.L_x_8115) ;  /* 0xfffffffc00888947 */ /* 0x000fea000383ffff */
.L_x_8106:
[----:B------:R-:W-:Y:S05]  /*14530*/  BSYNC B7 ;  /* 0x0000000000077941 */ /* 0x000fea0003800000 */
.L_x_8105:
        /* <DEDUP_REMOVED lines=28> */
.L_x_8119:
[----:B------:R-:W-:Y:S05]  /*14700*/  BSYNC B8 ;  /* 0x0000000000087941 */ /* 0x000fea0003800000 */
.L_x_8118:
        /* <DEDUP_REMOVED lines=23> */
.L_x_8121:
[----:B------:R-:W-:Y:S05]  /*14880*/  BSYNC B8 ;  /* 0x0000000000087941 */ /* 0x000fea0003800000 */
.L_x_8120:
        /* <DEDUP_REMOVED lines=26> */
.L_x_8123:
[----:B------:R-:W-:Y:S05]  /*14a30*/  BSYNC B8 ;  /* 0x0000000000087941 */ /* 0x000fea0003800000 */
.L_x_8122:
        /* <DEDUP_REMOVED lines=15> */
.L_x_8126:
        /* <DEDUP_REMOVED lines=25> */
.L_x_8125:
[----:B------:R-:W-:Y:S05]  /*14cc0*/  BSYNC B8 ;  /* 0x0000000000087941 */ /* 0x000fea0003800000 */
.L_x_8124:
[----:B------:R-:W-:-:S05]  /*14cd0*/  IADD3 R0, P0, R18, 0x4, RZ ;  /* 0x0000000412007810 */ /* 0x000fca0007f1e0ff */
[----:B------:R-:W-:Y:S01]  /*14ce0*/  IMAD.X R19, RZ, RZ, R19, P0 ;  /* 0x000000ffff137224 */ /* 0x000fe200000e0613 */
[----:B------:R-:W-:-:S04]  /*14cf0*/  ISETP.GE.U32.AND P0, PT, R0, R23, PT ;  /* 0x000000170000720c */ /* 0x000fc80003f06070 */
[----:B------:R-:W-:-:S13]  /*14d00*/  ISETP.GE.U32.AND.EX P0, PT, R19, R22, PT, P0 ;  /* 0x000000161300720c */ /* 0x000fda0003f06100 */
[----:B------:R-:W-:Y:S05]  /*14d10*/  @!P0 BRA `(.L_x_8126) ;  /* 0xfffffffc00848947 */ /* 0x000fea000383ffff */
.L_x_8117:
[----:B------:R-:W-:Y:S05]  /*14d20*/  BSYNC B7 ;  /* 0x0000000000077941 */ /* 0x000fea0003800000 */
.L_x_8116:
        /* <DEDUP_REMOVED lines=28> */
.L_x_8130:
[----:B------:R-:W-:Y:S05]  /*14ef0*/  BSYNC B8 ;  /* 0x0000000000087941 */ /* 0x000fea0003800000 */
.L_x_8129:
        /* <DEDUP_REMOVED lines=23> */
.L_x_8132:
[----:B------:R-:W-:Y:S05]  /*15070*/  BSYNC B8 ;  /* 0x0000000000087941 */ /* 0x000fea0003800000 */
.L_x_8131:
        /* <DEDUP_REMOVED lines=26> */
.L_x_8134:
[----:B------:R-:W-:Y:S05]  /*15220*/  BSYNC B8 ;  /* 0x0000000000087941 */ /* 0x000fea0003800000 */
.L_x_8133:
        /* <DEDUP_REMOVED lines=15> */
.L_x_8137:
        /* <DEDUP_REMOVED lines=25> */
.L_x_8136:
[----:B------:R-:W-:Y:S05]  /*154b0*/  BSYNC B8 ;  /* 0x0000000000087941 */ /* 0x000fea0003800000 */
.L_x_8135:
[----:B------:R-:W-:-:S05]  /*154c0*/  IADD3 R0, P0, R16, 0x4, RZ ;  /* 0x0000000410007810 */ /* 0x000fca0007f1e0ff */
[----:B------:R-:W-:Y:S01]  /*154d0*/  IMAD.X R17, RZ, RZ, R17, P0 ;  /* 0x000000ffff117224 */ /* 0x000fe200000e0611 */
[----:B------:R-:W-:-:S04]  /*154e0*/  ISETP.GE.U32.AND P0, PT, R0, R19, PT ;  /* 0x000000130000720c */ /* 0x000fc80003f06070 */
[----:B------:R-:W-:-:S13]  /*154f0*/  ISETP.GE.U32.AND.EX P0, PT, R17, R18, PT, P0 ;  /* 0x000000121100720c */ /* 0x000fda0003f06100 */
[----:B------:R-:W-:Y:S05]  /*15500*/  @!P0 BRA `(.L_x_8137) ;  /* 0xfffffffc00848947 */ /* 0x000fea000383ffff */
.L_x_8128:
[----:B------:R-:W-:Y:S05]  /*15510*/  BSYNC B7 ;  /* 0x0000000000077941 */ /* 0x000fea0003800000 */
.L_x_8127:
        /* <DEDUP_REMOVED lines=28> */
.L_x_8141:
[----:B------:R-:W-:Y:S05]  /*156e0*/  BSYNC B8 ;  /* 0x0000000000087941 */ /* 0x000fea0003800000 */
.L_x_8140:
        /* <DEDUP_REMOVED lines=23> */
.L_x_8143:
[----:B------:R-:W-:Y:S05]  /*15860*/  BSYNC B8 ;  /* 0x0000000000087941 */ /* 0x000fea0003800000 */
.L_x_8142:
        /* <DEDUP_REMOVED lines=26> */
.L_x_8145:
[----:B------:R-:W-:Y:S05]  /*15a10*/  BSYNC B8 ;  /* 0x0000000000087941 */ /* 0x000fea0003800000 */
.L_x_8144:
        /* <DEDUP_REMOVED lines=15> */
.L_x_8148:
        /* <DEDUP_REMOVED lines=24> */
.L_x_8147:
[----:B------:R-:W-:Y:S05]  /*15c90*/  BSYNC B8 ;  /* 0x0000000000087941 */ /* 0x000fea0003800000 */
.L_x_8146:
[----:B------:R-:W-:-:S04]  /*15ca0*/  IADD3 R16, P0, R16, 0x4, RZ ;  /* 0x0000000410107810 */ /* 0x000fc80007f1e0ff */
[----:B------:R-:W-:Y:S02]  /*15cb0*/  IADD3.X R17, RZ, R17, RZ, P0, !PT ;  /* 0x00000011ff117210 */ /* 0x000fe400007fe4ff */
[----:B------:R-:W-:-:S04]  /*15cc0*/  ISETP.GE.U32.AND P0, PT, R16, R19, PT ;  /* 0x000000131000720c */ /* 0x000fc80003f06070 */
[----:B------:R-:W-:-:S13]  /*15cd0*/  ISETP.GE.U32.AND.EX P0, PT, R17, R18, PT, P0 ;  /* 0x000000121100720c */ /* 0x000fda0003f06100 */
[----:B------:R-:W-:Y:S05]  /*15ce0*/  @!P0 BRA `(.L_x_8148) ;  /* 0xfffffffc00888947 */ /* 0x000fea000383ffff */
.L_x_8139:
[----:B------:R-:W-:Y:S05]  /*15cf0*/  BSYNC B7 ;  /* 0x0000000000077941 */ /* 0x000fea0003800000 */
.L_x_8138:
        /* <DEDUP_REMOVED lines=28> */
.L_x_8152:
[----:B------:R-:W-:Y:S05]  /*15ec0*/  BSYNC B8 ;  /* 0x0000000000087941 */ /* 0x000fea0003800000 */
.L_x_8151:
        /* <DEDUP_REMOVED lines=23> */
.L_x_8154:
[----:B------:R-:W-:Y:S05]  /*16040*/  BSYNC B8 ;  /* 0x0000000000087941 */ /* 0x000fea0003800000 */
.L_x_8153:
        /* <DEDUP_REMOVED lines=26> */
.L_x_8156:
[----:B------:R-:W-:Y:S05]  /*161f0*/  BSYNC B8 ;  /* 0x0000000000087941 */ /* 0x000fea0003800000 */
.L_x_8155:
        /* <DEDUP_REMOVED lines=15> */
.L_x_8159:
        /* <DEDUP_REMOVED lines=24> */
.L_x_8158:
[----:B------:R-:W-:Y:S05]  /*16470*/  BSYNC B8 ;  /* 0x0000000000087941 */ /* 0x000fea0003800000 */
.L_x_8157:
[----:B------:R-:W-:-:S05]  /*16480*/  IADD3 R16, P0, R16, 0x4, RZ ;  /* 0x0000000410107810 */ /* 0x000fca0007f1e0ff */
[----:B------:R-:W-:Y:S01]  /*16490*/  IMAD.X R17, RZ, RZ, R17, P0 ;  /* 0x000000ffff117224 */ /* 0x000fe200000e0611 */
[----:B------:R-:W-:-:S04]  /*164a0*/  ISETP.GE.U32.AND P0, PT, R16, R19, PT ;  /* 0x000000131000720c */ /* 0x000fc80003f06070 */
[----:B------:R-:W-:-:S13]  /*164b0*/  ISETP.GE.U32.AND.EX P0, PT, R17, R18, PT, P0 ;  /* 0x000000121100720c */ /* 0x000fda0003f06100 */
[----:B------:R-:W-:Y:S05]  /*164c0*/  @!P0 BRA `(.L_x_8159) ;  /* 0xfffffffc00888947 */ /* 0x000fea000383ffff */
.L_x_8150:
[----:B------:R-:W-:Y:S05]  /*164d0*/  BSYNC B7 ;  /* 0x0000000000077941 */ /* 0x000fea0003800000 */
.L_x_8149:
        /* <DEDUP_REMOVED lines=28> */
.L_x_8163:
[----:B------:R-:W-:Y:S05]  /*166a0*/  BSYNC B8 ;  /* 0x0000000000087941 */ /* 0x000fea0003800000 */
.L_x_8162:
        /* <DEDUP_REMOVED lines=23> */
.L_x_8165:
[----:B------:R-:W-:Y:S05]  /*16820*/  BSYNC B8 ;  /* 0x0000000000087941 */ /* 0x000fea0003800000 */
.L_x_8164:
        /* <DEDUP_REMOVED lines=26> */
.L_x_8167:
[----:B------:R-:W-:Y:S05]  /*169d0*/  BSYNC B8 ;  /* 0x0000000000087941 */ /* 0x000fea0003800000 */
.L_x_8166:
        /* <DEDUP_REMOVED lines=15> */
.L_x_8170:
        /* <DEDUP_REMOVED lines=24> */
.L_x_8169:
[----:B------:R-:W-:Y:S05]  /*16c50*/  BSYNC B8 ;  /* 0x0000000000087941 */ /* 0x000fea0003800000 */
.L_x_8168:
[----:B------:R-:W-:-:S05]  /*16c60*/  IADD3 R16, P0, R16, 0x4, RZ ;  /* 0x0000000410107810 */ /* 0x000fca0007f1e0ff */
[----:B------:R-:W-:Y:S01]  /*16c70*/  IMAD.X R17, RZ, RZ, R17, P0 ;  /* 0x000000ffff117224 */ /* 0x000fe200000e0611 */
[----:B------:R-:W-:-:S04]  /*16c80*/  ISETP.GE.U32.AND P0, PT, R16, R19, PT ;  /* 0x000000131000720c */ /* 0x000fc80003f06070 */
[----:B------:R-:W-:-:S13]  /*16c90*/  ISETP.GE.U32.AND.EX P0, PT, R17, R18, PT, P0 ;  /* 0x000000121100720c */ /* 0x000fda0003f06100 */
[----:B------:R-:W-:Y:S05]  /*16ca0*/  @!P0 BRA `(.L_x_8170) ;  /* 0xfffffffc00888947 */ /* 0x000fea000383ffff */
.L_x_8161:
[----:B------:R-:W-:Y:S05]  /*16cb0*/  BSYNC B7 ;  /* 0x0000000000077941 */ /* 0x000fea0003800000 */
.L_x_8160:
        /* <DEDUP_REMOVED lines=28> */
.L_x_8174:
[----:B------:R-:W-:Y:S05]  /*16e80*/  BSYNC B8 ;  /* 0x0000000000087941 */ /* 0x000fea0003800000 */
.L_x_8173:
        /* <DEDUP_REMOVED lines=23> */
.L_x_8176:
[----:B------:R-:W-:Y:S05]  /*17000*/  BSYNC B8 ;  /* 0x0000000000087941 */ /* 0x000fea0003800000 */
.L_x_8175:
        /* <DEDUP_REMOVED lines=26> */
.L_x_8178:
[----:B------:R-:W-:Y:S05]  /*171b0*/  BSYNC B8 ;  /* 0x0000000000087941 */ /* 0x000fea0003800000 */
.L_x_8177:
        /* <DEDUP_REMOVED lines=15> */
.L_x_8181:
        /* <DEDUP_REMOVED lines=24> */
.L_x_8180:
[----:B------:R-:W-:Y:S05]  /*17430*/  BSYNC B8 ;  /* 0x0000000000087941 */ /* 0x000fea0003800000 */
.L_x_8179:
[----:B------:R-:W-:-:S04]  /*17440*/  IADD3 R16, P0, R16, 0x4, RZ ;  /* 0x0000000410107810 */ /* 0x000fc80007f1e0ff */
[----:B------:R-:W-:Y:S02]  /*17450*/  IADD3.X R17, RZ, R17, RZ, P0, !PT ;  /* 0x00000011ff117210 */ /* 0x000fe400007fe4ff */
[----:B------:R-:W-:-:S04]  /*17460*/  ISETP.GE.U32.AND P0, PT, R16, R19, PT ;  /* 0x000000131000720c */ /* 0x000fc80003f06070 */
[----:B------:R-:W-:-:S13]  /*17470*/  ISETP.GE.U32.AND.EX P0, PT, R17, R18, PT, P0 ;  /* 0x000000121100720c */ /* 0x000fda0003f06100 */
[----:B------:R-:W-:Y:S05]  /*17480*/  @!P0 BRA `(.L_x_8181) ;  /* 0xfffffffc00888947 */ /* 0x000fea000383ffff */
.L_x_8172:
[----:B------:R-:W-:Y:S05]  /*17490*/  BSYNC B7 ;  /* 0x0000000000077941 */ /* 0x000fea0003800000 */
.L_x_8171:
        /* <DEDUP_REMOVED lines=28> */
.L_x_8185:
[----:B------:R-:W-:Y:S05]  /*17660*/  BSYNC B8 ;  /* 0x0000000000087941 */ /* 0x000fea0003800000 */
.L_x_8184:
        /* <DEDUP_REMOVED lines=23> */
.L_x_8187:
[----:B------:R-:W-:Y:S05]  /*177e0*/  BSYNC B8 ;  /* 0x0000000000087941 */ /* 0x000fea0003800000 */
.L_x_8186:
        /* <DEDUP_REMOVED lines=26> */
.L_x_8189:
[----:B------:R-:W-:Y:S05]  /*17990*/  BSYNC B8 ;  /* 0x0000000000087941 */ /* 0x000fea0003800000 */
.L_x_8188:
        /* <DEDUP_REMOVED lines=12> */
.L_x_8192:
        /* <DEDUP_REMOVED lines=24> */
.L_x_8191:
[----:B------:R-:W-:Y:S05]  /*17be0*/  BSYNC B8 ;  /* 0x0000000000087941 */ /* 0x000fea0003800000 */
.L_x_8190:
[----:B------:R-:W-:-:S05]  /*17bf0*/  IADD3 R16, P0, R16, 0x4, RZ ;  /* 0x0000000410107810 */ /* 0x000fca0007f1e0ff */
[----:B------:R-:W-:Y:S01]  /*17c00*/  IMAD.X R17, RZ, RZ, R17, P0 ;  /* 0x000000ffff117224 */ /* 0x000fe200000e0611 */
[----:B------:R-:W-:-:S04]  /*17c10*/  ISETP.GE.U32.AND P0, PT, R16, R18, PT ;  /* 0x000000121000720c */ /* 0x000fc80003f06070 */
[----:B------:R-:W-:-:S13]  /*17c20*/  ISETP.GE.U32.AND.EX P0, PT, R17, R19, PT, P0 ;  /* 0x000000131100720c */ /* 0x000fda0003f06100 */
[----:B------:R-:W-:Y:S05]  /*17c30*/  @!P0 BRA `(.L_x_8192) ;  /* 0xfffffffc00888947 */ /* 0x000fea000383ffff */
.L_x_8183:
[----:B------:R-:W-:Y:S05]  /*17c40*/  BSYNC B7 ;  /* 0x0000000000077941 */ /* 0x000fea0003800000 */
.L_x_8182:
[----:B------:R-:W-:Y:S05]  /*17c50*/  BRA `(.L_x_8193) ;  /* 0x000000f400e47947 */ /* 0x000fea0003800000 */
.L_x_8104:
        /* <DEDUP_REMOVED lines=25> */
.L_x_8197:
[----:B------:R-:W-:Y:S05]  /*17df0*/  BSYNC B8 ;  /* 0x0000000000087941 */ /* 0x000fea0003800000 */
.L_x_8196:
        /* <DEDUP_REMOVED lines=23> */
.L_x_8199:
[----:B------:R-:W-:Y:S05]  /*17f70*/  BSYNC B8 ;  /* 0x0000000000087941 */ /* 0x000fea0003800000 */
.L_x_8198:
        /* <DEDUP_REMOVED lines=26> */
.L_x_8201:
[----:B------:R-:W-:Y:S05]  /*18120*/  BSYNC B8 ;  /* 0x0000000000087941 */ /* 0x000fea0003800000 */
.L_x_8200:
        /* <DEDUP_REMOVED lines=16> */
.L_x_8215:
        /* <DEDUP_REMOVED lines=15> */
.L_x_8204:
        /* <DEDUP_REMOVED lines=19> */
.L_x_8205:
[----:B------:R-:W-:Y:S05]  /*18450*/  BSYNC B1 ;  /* 0x0000000000017941 */ /* 0x000fea0003800000 */
.L_x_8203:
        /* <DEDUP_REMOVED lines=32> */
.L_x_8207:
        /* <DEDUP_REMOVED lines=19> */
.L_x_8208:
[----:B------:R-:W-:Y:S05]  /*18790*/  BSYNC B1 ;  /* 0x0000000000017941 */ /* 0x000fea0003800000 */
.L_x_8206:
        /* <DEDUP_REMOVED lines=29> */
.L_x_8210:
        /* <DEDUP_REMOVED lines=19> */
.L_x_8211:
[----:B------:R-:W-:Y:S05]  /*18aa0*/  BSYNC B1 ;  /* 0x0000000000017941 */ /* 0x000fea0003800000 */
.L_x_8209:
        /* <DEDUP_REMOVED lines=28> */
.L_x_8213:
        /* <DEDUP_REMOVED lines=19> */
.L_x_8214:
[----:B------:R-:W-:Y:S05]  /*18da0*/  BSYNC B1 ;  /* 0x0000000000017941 */ /* 0x000fea0003800000 */
.L_x_8212:
        /* <DEDUP_REMOVED lines=19> */
.L_x_8202:
        /* <DEDUP_REMOVED lines=18> */
.L_x_8218:
        /* <DEDUP_REMOVED lines=19> */
.L_x_8219:
[----:B------:R-:W-:Y:S05]  /*19130*/  BSYNC B0 ;  /* 0x0000000000007941 */ /* 0x000fea0003800000 */
.L_x_8217:
        /* <DEDUP_REMOVED lines=38> */
.L_x_8221:
        /* <DEDUP_REMOVED lines=19> */
.L_x_8222:
[----:B------:R-:W-:Y:S05]  /*194d0*/  BSYNC B0 ;  /* 0x0000000000007941 */ /* 0x000fea0003800000 */
.L_x_8220:
        /* <DEDUP_REMOVED lines=38> */
.L_x_8224:
        /* <DEDUP_REMOVED lines=18> */
.L_x_8225:
[----:B------:R-:W-:Y:S05]  /*19860*/  BSYNC B0 ;  /* 0x0000000000007941 */ /* 0x000fea0003800000 */
.L_x_8223:
        /* <DEDUP_REMOVED lines=12> */
.L_x_8216:
        /* <DEDUP_REMOVED lines=17> */
.L_x_8228:
        /* <DEDUP_REMOVED lines=24> */
.L_x_8227:
[----:B------:R-:W-:Y:S05]  /*19bc0*/  BSYNC B8 ;  /* 0x0000000000087941 */ /* 0x000fea0003800000 */
.L_x_8226:
[----:B------:R-:W-:-:S04]  /*19bd0*/  IADD3 R22, P0, R22, 0x4, RZ ;  /* 0x0000000416167810 */ /* 0x000fc80007f1e0ff */
[----:B------:R-:W-:Y:S02]  /*19be0*/  IADD3.X R23, RZ, R23, RZ, P0, !PT ;  /* 0x00000017ff177210 */ /* 0x000fe400007fe4ff */
[----:B------:R-:W-:-:S04]  /*19bf0*/  ISETP.GE.U32.AND P0, PT, R22, R19, PT ;  /* 0x000000131600720c */ /* 0x000fc80003f06070 */
[----:B------:R-:W-:-:S13]  /*19c00*/  ISETP.GE.U32.AND.EX P0, PT, R23, R24, PT, P0 ;  /* 0x000000181700720c */ /* 0x000fda0003f06100 */
[----:B------:R-:W-:Y:S05]  /*19c10*/  @!P0 BRA `(.L_x_8228) ;  /* 0xfffffffc00888947 */ /* 0x000fea000383ffff */
.L_x_8195:
[----:B------:R-:W-:Y:S05]  /*19c20*/  BSYNC B7 ;  /* 0x0000000000077941 */ /* 0x000fea0003800000 */
.L_x_8194:
        /* <DEDUP_REMOVED lines=28> */
.L_x_8232:
[----:B------:R-:W-:Y:S05]  /*19df0*/  BSYNC B8 ;  /* 0x0000000000087941 */ /* 0x000fea0003800000 */
.L_x_8231:
        /* <DEDUP_REMOVED lines=23> */
.L_x_8234:
[----:B------:R-:W-:Y:S05]  /*19f70*/  BSYNC B8 ;  /* 0x0000000000087941 */ /* 0x000fea0003800000 */
.L_x_8233:
        /* <DEDUP_REMOVED lines=26> */
.L_x_8236:
[----:B------:R-:W-:Y:S05]  /*1a120*/  BSYNC B8 ;  /* 0x0000000000087941 */ /* 0x000fea0003800000 */
.L_x_8235:
        /* <DEDUP_REMOVED lines=18> */
.L_x_8250:
        /* <DEDUP_REMOVED lines=15> */
.L_x_8239:
        /* <DEDUP_REMOVED lines=19> */
.L_x_8240:
[----:B------:R-:W-:Y:S05]  /*1a470*/  BSYNC B1 ;  /* 0x0000000000017941 */ /* 0x000fea0003800000 */
.L_x_8238:
        /* <DEDUP_REMOVED lines=32> */
.L_x_8242:
        /* <DEDUP_REMOVED lines=19> */
.L_x_8243:
[----:B------:R-:W-:Y:S05]  /*1a7b0*/  BSYNC B1 ;  /* 0x0000000000017941 */ /* 0x000fea0003800000 */
.L_x_8241:
        /* <DEDUP_REMOVED lines=29> */
.L_x_8245:
        /* <DEDUP_REMOVED lines=19> */
.L_x_8246:
[----:B------:R-:W-:Y:S05]  /*1aac0*/  BSYNC B1 ;  /* 0x0000000000017941 */ /* 0x000fea0003800000 */
.L_x_8244:
        /* <DEDUP_REMOVED lines=28> */
.L_x_8248:
        /* <DEDUP_REMOVED lines=19> */
.L_x_8249:
[----:B------:R-:W-:Y:S05]  /*1adc0*/  BSYNC B1 ;  /* 0x0000000000017941 */ /* 0x000fea0003800000 */
.L_x_8247:
        /* <DEDUP_REMOVED lines=19> */
.L_x_8237:
        /* <DEDUP_REMOVED lines=18> */
.L_x_8253:
        /* <DEDUP_REMOVED lines=19> */
.L_x_8254:
[----:B------:R-:W-:Y:S05]  /*1b150*/  BSYNC B0 ;  /* 0x0000000000007941 */ /* 0x000fea0003800000 */
.L_x_8252:
        /* <DEDUP_REMOVED lines=38> */
.L_x_8256:
        /* <DEDUP_REMOVED lines=19> */
.L_x_8257:
[----:B------:R-:W-:Y:S05]  /*1b4f0*/  BSYNC B0 ;  /* 0x0000000000007941 */ /* 0x000fea0003800000 */
.L_x_8255:
        /* <DEDUP_REMOVED lines=34> */
.L_x_8259:
        /* <DEDUP_REMOVED lines=18> */
.L_x_8260:
[----:B------:R-:W-:Y:S05]  /*1b840*/  BSYNC B0 ;  /* 0x0000000000007941 */ /* 0x000fea0003800000 */
.L_x_8258:
[----:B------:R-:W2:Y:S01]  /*1b850*/  LDG.E.64 R10, desc[UR36][R10.64+-0x10] ;  /* 0xfffff0240a0a7981 */ /* 0x000ea2000c1e1b00 */
[----:B------:R-:W-:Y:S02]  /*1b860*/  IMAD.MOV.U32 R25, RZ, RZ, R19 ;  /* 0x000000ffff197224 */ /* 0x000fe400078e0013 */
[----:B--2---:R-:W-:Y:S02]  /*1b870*/  IMAD R3, R5, R10, RZ ;  /* 0x0000000a05037224 */ /* 0x004fe400078e02ff */
[----:B------:R-:W-:-:S04]  /*1b880*/  IMAD.WIDE.U32 R24, R10, R4, R24 ;  /* 0x000000040a187225 */ /* 0x000fc800078e0018 */
[----:B------:R-:W-:-:S04]  /*1b890*/  IMAD R3, R11, R4, R3 ;  /* 0x000000040b037224 */ /* 0x000fc800078e0203 */
[----:B------:R-:W-:-:S07]  /*1b8a0*/  IMAD.IADD R19, R25, 0x1, R3 ;  /* 0x0000000119137824 */ /* 0x000fce00078e0203 */
.L_x_8251:
        /* <DEDUP_REMOVED lines=17> */
.L_x_8263:
        /* <DEDUP_REMOVED lines=24> */
.L_x_8262:
[----:B------:R-:W-:Y:S05]  /*1bb40*/  BSYNC B8 ;  /* 0x0000000000087941 */ /* 0x000fea0003800000 */
.L_x_8261:
[----:B------:R-:W-:-:S05]  /*1bb50*/  IADD3 R18, P0, R18, 0x4, RZ ;  /* 0x0000000412127810 */ /* 0x000fca0007f1e0ff */
[----:B------:R-:W-:Y:S01]  /*1bb60*/  IMAD.X R19, RZ, RZ, R19, P0 ;  /* 0x000000ffff137224 */ /* 0x000fe200000e0613 */
[----:B------:R-:W-:-:S04]  /*1bb70*/  ISETP.GE.U32.AND P0, PT, R18, R23, PT ;  /* 0x000000171200720c */ /* 0x000fc80003f06070 */
[----:B------:R-:W-:-:S13]  /*1bb80*/  ISETP.GE.U32.AND.EX P0, PT, R19, R22, PT, P0 ;  /* 0x000000161300720c */ /* 0x000fda0003f06100 */
[----:B------:R-:W-:Y:S05]  /*1bb90*/  @!P0 BRA `(.L_x_8263) ;  /* 0xfffffffc00888947 */ /* 0x000fea000383ffff */
.L_x_8230:
[----:B------:R-:W-:Y:S05]  /*1bba0*/  BSYNC B7 ;  /* 0x0000000000077941 */ /* 0x000fea0003800000 */
.L_x_8229:
        /* <DEDUP_REMOVED lines=28> */
.L_x_8267:
[----:B------:R-:W-:Y:S05]  /*1bd70*/  BSYNC B8 ;  /* 0x0000000000087941 */ /* 0x000fea0003800000 */
.L_x_8266:
        /* <DEDUP_REMOVED lines=23> */
.L_x_8269:
[----:B------:R-:W-:Y:S05]  /*1bef0*/  BSYNC B8 ;  /* 0x0000000000087941 */ /* 0x000fea0003800000 */
.L_x_8268:
        /* <DEDUP_REMOVED lines=26> */
.L_x_8271:
[----:B------:R-:W-:Y:S05]  /*1c0a0*/  BSYNC B8 ;  /* 0x0000000000087941 */ /* 0x000fea0003800000 */
.L_x_8270:
        /* <DEDUP_REMOVED lines=15> */
.L_x_8285:
        /* <DEDUP_REMOVED lines=16> */
.L_x_8274:
        /* <DEDUP_REMOVED lines=19> */
.L_x_8275:
[----:B------:R-:W-:Y:S05]  /*1c3d0*/  BSYNC B1 ;  /* 0x0000000000017941 */ /* 0x000fea0003800000 */
.L_x_8273:
        /* <DEDUP_REMOVED lines=29> */
.L_x_8277:
        /* <DEDUP_REMOVED lines=19> */
.L_x_8278:
[----:B------:R-:W-:Y:S05]  /*1c6e0*/  BSYNC B1 ;  /* 0x0000000000017941 */ /* 0x000fea0003800000 */
.L_x_8276:
        /* <DEDUP_REMOVED lines=29> */
.L_x_8280:
        /* <DEDUP_REMOVED lines=19> */
.L_x_8281:
[----:B------:R-:W-:Y:S05]  /*1c9f0*/  BSYNC B1 ;  /* 0x0000000000017941 */ /* 0x000fea0003800000 */
.L_x_8279:
        /* <DEDUP_REMOVED lines=28> */
.L_x_8283:
        /* <DEDUP_REMOVED lines=19> */
.L_x_8284:
[----:B------:R-:W-:Y:S05]  /*1ccf0*/  BSYNC B1 ;  /* 0x0000000000017941 */ /* 0x000fea0003800000 */
.L_x_8282:
        /* <DEDUP_REMOVED lines=18> */
.L_x_8272:
        /* <DEDUP_REMOVED lines=18> */
.L_x_8288:
        /* <DEDUP_REMOVED lines=19> */
.L_x_8289:
[----:B------:R-:W-:Y:S05]  /*1d070*/  BSYNC B0 ;  /* 0x0000000000007941 */ /* 0x000fea0003800000 */
.L_x_8287:
        /* <DEDUP_REMOVED lines=30> */
.L_x_8291:
        /* <DEDUP_REMOVED lines=19> */
.L_x_8292:
[----:B------:R-:W-:Y:S05]  /*1d390*/  BSYNC B0 ;  /* 0x0000000000007941 */ /* 0x000fea0003800000 */
.L_x_8290:
        /* <DEDUP_REMOVED lines=29> */
.L_x_8294:
        /* <DEDUP_REMOVED lines=18> */
.L_x_8295:
[----:B------:R-:W-:Y:S05]  /*1d690*/  BSYNC B0 ;  /* 0x0000000000007941 */ /* 0x000fea0003800000 */
.L_x_8293:
[----:B------:R-:W2:Y:S02]  /*1d6a0*/  LDG.E.64 R10, desc[UR36][R10.64+-0x10] ;  /* 0xfffff0240a0a7981 */ /* 0x000ea4000c1e1b00 */
[----:B--2---:R-:W-:Y:S02]  /*1d6b0*/  IMAD R3, R5, R10, RZ ;  /* 0x0000000a05037224 */ /* 0x004fe400078e02ff */
[----:B------:R-:W-:-:S04]  /*1d6c0*/  IMAD.WIDE.U32 R20, R10, R4, R20 ;  /* 0x000000040a147225 */ /* 0x000fc800078e0014 */
[----:B------:R-:W-:-:S05]  /*1d6d0*/  IMAD R3, R11, R4, R3 ;  /* 0x000000040b037224 */ /* 0x000fca00078e0203 */
[----:B------:R-:W-:-:S07]  /*1d6e0*/  IADD3 R21, R21, R3, RZ ;  /* 0x0000000315157210 */ /* 0x000fce0007ffe0ff */
.L_x_8286:
        /* <DEDUP_REMOVED lines=17> */
.L_x_8298:
        /* <DEDUP_REMOVED lines=24> */
.L_x_8297:
[----:B------:R-:W-:Y:S05]  /*1d980*/  BSYNC B8 ;  /* 0x0000000000087941 */ /* 0x000fea0003800000 */
.L_x_8296:
[----:B------:R-:W-:-:S04]  /*1d990*/  IADD3 R16, P0, R16, 0x4, RZ ;  /* 0x0000000410107810 */ /* 0x000fc80007f1e0ff */
[----:B------:R-:W-:Y:S02]  /*1d9a0*/  IADD3.X R17, RZ, R17, RZ, P0, !PT ;  /* 0x00000011ff117210 */ /* 0x000fe400007fe4ff */
[----:B------:R-:W-:-:S04]  /*1d9b0*/  ISETP.GE.U32.AND P0, PT, R16, R19, PT ;  /* 0x000000131000720c */ /* 0x000fc80003f06070 */
[----:B------:R-:W-:-:S13]  /*1d9c0*/  ISETP.GE.U32.AND.EX P0, PT, R17, R18, PT, P0 ;  /* 0x000000121100720c */ /* 0x000fda0003f06100 */
[----:B------:R-:W-:Y:S05]  /*1d9d0*/  @!P0 BRA `(.L_x_8298) ;  /* 0xfffffffc00888947 */ /* 0x000fea000383ffff */
.L_x_8265:
[----:B------:R-:W-:Y:S05]  /*1d9e0*/  BSYNC B7 ;  /* 0x0000000000077941 */ /* 0x000fea0003800000 */
.L_x_8264:
        /* <DEDUP_REMOVED lines=28> */
.L_x_8302:
[----:B------:R-:W-:Y:S05]  /*1dbb0*/  BSYNC B8 ;  /* 0x0000000000087941 */ /* 0x000fea0003800000 */
.L_x_8301:
        /* <DEDUP_REMOVED lines=23> */
.L_x_8304:
[----:B------:R-:W-:Y:S05]  /*1dd30*/  BSYNC B8 ;  /* 0x0000000000087941 */ /* 0x000fea0003800000 */
.L_x_8303:
        /* <DEDUP_REMOVED lines=26> */
.L_x_8306:
[----:B------:R-:W-:Y:S05]  /*1dee0*/  BSYNC B8 ;  /* 0x0000000000087941 */ /* 0x000fea0003800000 */
.L_x_8305:
        /* <DEDUP_REMOVED lines=15> */
.L_x_8320:
        /* <DEDUP_REMOVED lines=16> */
.L_x_8309:
        /* <DEDUP_REMOVED lines=19> */
.L_x_8310:
[----:B------:R-:W-:Y:S05]  /*1e210*/  BSYNC B1 ;  /* 0x0000000000017941 */ /* 0x000fea0003800000 */
.L_x_8308:
        /* <DEDUP_REMOVED lines=32> */
.L_x_8312:
        /* <DEDUP_REMOVED lines=19> */
.L_x_8313:
[----:B------:R-:W-:Y:S05]  /*1e550*/  BSYNC B1 ;  /* 0x0000000000017941 */ /* 0x000fea0003800000 */
.L_x_8311:
        /* <DEDUP_REMOVED lines=29> */
.L_x_8315:
        /* <DEDUP_REMOVED lines=19> */
.L_x_8316:
[----:B------:R-:W-:Y:S05]  /*1e860*/  BSYNC B1 ;  /* 0x0000000000017941 */ /* 0x000fea0003800000 */
.L_x_8314:
        /* <DEDUP_REMOVED lines=28> */
.L_x_8318:
        /* <DEDUP_REMOVED lines=19> */
.L_x_8319:
[----:B------:R-:W-:Y:S05]  /*1eb60*/  BSYNC B1 ;  /* 0x0000000000017941 */ /* 0x000fea0003800000 */
.L_x_8317:
        /* <DEDUP_REMOVED lines=21> */
.L_x_8307:
        /* <DEDUP_REMOVED lines=18> */
.L_x_8323:
        /* <DEDUP_REMOVED lines=19> */
.L_x_8324:
[----:B------:R-:W-:Y:S05]  /*1ef10*/  BSYNC B0 ;  /* 0x0000000000007941 */ /* 0x000fea0003800000 */
.L_x_8322:
        /* <DEDUP_REMOVED lines=33> */
.L_x_8326:
        /* <DEDUP_REMOVED lines=19> */
.L_x_8327:
[----:B------:R-:W-:Y:S05]  /*1f260*/  BSYNC B0 ;  /* 0x0000000000007941 */ /* 0x000fea0003800000 */
.L_x_8325:
        /* <DEDUP_REMOVED lines=32> */
.L_x_8329:
        /* <DEDUP_REMOVED lines=18> */
.L_x_8330:
[----:B------:R-:W-:Y:S05]  /*1f590*/  BSYNC B0 ;  /* 0x0000000000007941 */ /* 0x000fea0003800000 */
.L_x_8328:
        /* <DEDUP_REMOVED lines=8> */
.L_x_8321:
        /* <DEDUP_REMOVED lines=17> */
.L_x_8333:
        /* <DEDUP_REMOVED lines=24> */
.L_x_8332:
[----:B------:R-:W-:Y:S05]  /*1f8b0*/  BSYNC B8 ;  /* 0x0000000000087941 */ /* 0x000fea0003800000 */
.L_x_8331:
[----:B------:R-:W-:-:S05]  /*1f8c0*/  IADD3 R16, P0, R16, 0x4, RZ ;  /* 0x0000000410107810 */ /* 0x000fca0007f1e0ff */
[----:B------:R-:W-:Y:S01]  /*1f8d0*/  IMAD.X R17, RZ, RZ, R17, P0 ;  /* 0x000000ffff117224 */ /* 0x000fe200000e0611 */
[----:B------:R-:W-:-:S04]  /*1f8e0*/  ISETP.GE.U32.AND P0, PT, R16, R19, PT ;  /* 0x000000131000720c */ /* 0x000fc80003f06070 */
[----:B------:R-:W-:-:S13]  /*1f8f0*/  ISETP.GE.U32.AND.EX P0, PT, R17, R18, PT, P0 ;  /* 0x000000121100720c */ /* 0x000fda0003f06100 */
[----:B------:R-:W-:Y:S05]  /*1f900*/  @!P0 BRA `(.L_x_8333) ;  /* 0xfffffffc00888947 */ /* 0x000fea000383ffff */
.L_x_8300:
[----:B------:R-:W-:Y:S05]  /*1f910*/  BSYNC B7 ;  /* 0x0000000000077941 */ /* 0x000fea0003800000 */
.L_x_8299:
        /* <DEDUP_REMOVED lines=28> */
.L_x_8337:
[----:B------:R-:W-:Y:S05]  /*1fae0*/  BSYNC B8 ;  /* 0x0000000000087941 */ /* 0x000fea0003800000 */
.L_x_8336:
        /* <DEDUP_REMOVED lines=23> */
.L_x_8339:
[----:B------:R-:W-:Y:S05]  /*1fc60*/  BSYNC B8 ;  /* 0x0000000000087941 */ /* 0x000fea0003800000 */
.L_x_8338:
        /* <DEDUP_REMOVED lines=26> */
.L_x_8341:
[----:B------:R-:W-:Y:S05]  /*1fe10*/  BSYNC B8 ;  /* 0x0000000000087941 */ /* 0x000fea0003800000 */
.L_x_8340:
        /* <DEDUP_REMOVED lines=17> */
.L_x_8355:
        /* <DEDUP_REMOVED lines=16> */
.L_x_8344:
        /* <DEDUP_REMOVED lines=19> */
.L_x_8345:
[----:B------:R-:W-:Y:S05]  /*20160*/  BSYNC B1 ;  /* 0x0000000000017941 */ /* 0x000fea0003800000 */
.L_x_8343:
        /* <DEDUP_REMOVED lines=30> */
.L_x_8347:
        /* <DEDUP_REMOVED lines=19> */
.L_x_8348:
[----:B------:R-:W-:Y:S05]  /*20480*/  BSYNC B1 ;  /* 0x0000000000017941 */ /* 0x000fea0003800000 */
.L_x_8346:
        /* <DEDUP_REMOVED lines=29> */
.L_x_8350:
        /* <DEDUP_REMOVED lines=19> */
.L_x_8351:
[----:B------:R-:W-:Y:S05]  /*20790*/  BSYNC B1 ;  /* 0x0000000000017941 */ /* 0x000fea0003800000 */
.L_x_8349:
        /* <DEDUP_REMOVED lines=28> */
.L_x_8353:
        /* <DEDUP_REMOVED lines=19> */
.L_x_8354:
[----:B------:R-:W-:Y:S05]  /*20a90*/  BSYNC B1 ;  /* 0x0000000000017941 */ /* 0x000fea0003800000 */
.L_x_8352:
        /* <DEDUP_REMOVED lines=20> */
.L_x_8342:
        /* <DEDUP_REMOVED lines=18> */
.L_x_8358:
        /* <DEDUP_REMOVED lines=19> */
.L_x_8359:
[----:B------:R-:W-:Y:S05]  /*20e30*/  BSYNC B0 ;  /* 0x0000000000007941 */ /* 0x000fea0003800000 */
.L_x_8357:
        /* <DEDUP_REMOVED lines=31> */
.L_x_8361:
        /* <DEDUP_REMOVED lines=19> */
.L_x_8362:
[----:B------:R-:W-:Y:S05]  /*21160*/  BSYNC B0 ;  /* 0x0000000000007941 */ /* 0x000fea0003800000 */
.L_x_8360:
        /* <DEDUP_REMOVED lines=30> */
.L_x_8364:
        /* <DEDUP_REMOVED lines=18> */
.L_x_8365:
[----:B------:R-:W-:Y:S05]  /*21470*/  BSYNC B0 ;  /* 0x0000000000007941 */ /* 0x000fea0003800000 */
.L_x_8363:
[----:B------:R-:W2:Y:S01]  /*21480*/  LDG.E.64 R10, desc[UR36][R10.64+-0x10] ;  /* 0xfffff0240a0a7981 */ /* 0x000ea2000c1e1b00 */
[----:B------:R-:W-:Y:S02]  /*21490*/  IMAD.MOV.U32 R15, RZ, RZ, R2 ;  /* 0x000000ffff0f7224 */ /* 0x000fe400078e0002 */
[----:B--2---:R-:W-:Y:S02]  /*214a0*/  IMAD R3, R5, R10, RZ ;  /* 0x0000000a05037224 */ /* 0x004fe400078e02ff */
[----:B------:R-:W-:-:S04]  /*214b0*/  IMAD.WIDE.U32 R14, R10, R4, R14 ;  /* 0x000000040a0e7225 */ /* 0x000fc800078e000e */
[----:B------:R-:W-:-:S05]  /*214c0*/  IMAD R3, R11, R4, R3 ;  /* 0x000000040b037224 */ /* 0x000fca00078e0203 */
[----:B------:R-:W-:-:S07]  /*214d0*/  IADD3 R2, R15, R3, RZ ;  /* 0x000000030f027210 */ /* 0x000fce0007ffe0ff */
.L_x_8356:
        /* <DEDUP_REMOVED lines=17> */
.L_x_8368:
        /* <DEDUP_REMOVED lines=24> */
.L_x_8367:
[----:B------:R-:W-:Y:S05]  /*21770*/  BSYNC B8 ;  /* 0x0000000000087941 */ /* 0x000fea0003800000 */
.L_x_8366:
[----:B------:R-:W-:-:S04]  /*21780*/  IADD3 R16, P0, R16, 0x4, RZ ;  /* 0x0000000410107810 */ /* 0x000fc80007f1e0ff */
[----:B------:R-:W-:Y:S02]  /*21790*/  IADD3.X R17, RZ, R17, RZ, P0, !PT ;  /* 0x00000011ff117210 */ /* 0x000fe400007fe4ff */
[----:B------:R-:W-:-:S04]  /*217a0*/  ISETP.GE.U32.AND P0, PT, R16, R19, PT ;  /* 0x000000131000720c */ /* 0x000fc80003f06070 */
[----:B------:R-:W-:-:S13]  /*217b0*/  ISETP.GE.U32.AND.EX P0, PT, R17, R18, PT, P0 ;  /* 0x000000121100720c */ /* 0x000fda0003f06100 */
[----:B------:R-:W-:Y:S05]  /*217c0*/  @!P0 BRA `(.L_x_8368) ;  /* 0xfffffffc00888947 */ /* 0x000fea000383ffff */
.L_x_8335:
[----:B------:R-:W-:Y:S05]  /*217d0*/  BSYNC B7 ;  /* 0x0000000000077941 */ /* 0x000fea0003800000 */
.L_x_8334:
        /* <DEDUP_REMOVED lines=28> */
.L_x_8372:
[----:B------:R-:W-:Y:S05]  /*219a0*/  BSYNC B8 ;  /* 0x0000000000087941 */ /* 0x000fea0003800000 */
.L_x_8371:
        /* <DEDUP_REMOVED lines=23> */
.L_x_8374:
[----:B------:R-:W-:Y:S05]  /*21b20*/  BSYNC B8 ;  /* 0x0000000000087941 */ /* 0x000fea0003800000 */
.L_x_8373:
        /* <DEDUP_REMOVED lines=26> */
.L_x_8376:
[----:B------:R-:W-:Y:S05]  /*21cd0*/  BSYNC B8 ;  /* 0x0000000000087941 */ /* 0x000fea0003800000 */
.L_x_8375:
        /* <DEDUP_REMOVED lines=17> */
.L_x_8390:
        /* <DEDUP_REMOVED lines=16> */
.L_x_8379:
        /* <DEDUP_REMOVED lines=19> */
.L_x_8380:
[----:B------:R-:W-:Y:S05]  /*22020*/  BSYNC B1 ;  /* 0x0000000000017941 */ /* 0x000fea0003800000 */
.L_x_8378:
        /* <DEDUP_REMOVED lines=30> */
.L_x_8382:
        /* <DEDUP_REMOVED lines=19> */
.L_x_8383:
[----:B------:R-:W-:Y:S05]  /*22340*/  BSYNC B1 ;  /* 0x0000000000017941 */ /* 0x000fea0003800000 */
.L_x_8381:
        /* <DEDUP_REMOVED lines=29> */
.L_x_8385:
        /* <DEDUP_REMOVED lines=19> */
.L_x_8386:
[----:B------:R-:W-:Y:S05]  /*22650*/  BSYNC B1 ;  /* 0x0000000000017941 */ /* 0x000fea0003800000 */
.L_x_8384:
        /* <DEDUP_REMOVED lines=28> */
.L_x_8388:
        /* <DEDUP_REMOVED lines=19> */
.L_x_8389:
[----:B------:R-:W-:Y:S05]  /*22950*/  BSYNC B1 ;  /* 0x0000000000017941 */ /* 0x000fea0003800000 */
.L_x_8387:
        /* <DEDUP_REMOVED lines=20> */
.L_x_8377:
        /* <DEDUP_REMOVED lines=18> */
.L_x_8393:
        /* <DEDUP_REMOVED lines=19> */
.L_x_8394:
[----:B------:R-:W-:Y:S05]  /*22cf0*/  BSYNC B0 ;  /* 0x0000000000007941 */ /* 0x000fea0003800000 */
.L_x_8392:
        /* <DEDUP_REMOVED lines=31> */
.L_x_8396:
        /* <DEDUP_REMOVED lines=19> */
.L_x_8397:
[----:B------:R-:W-:Y:S05]  /*23020*/  BSYNC B0 ;  /* 0x0000000000007941 */ /* 0x000fea0003800000 */
.L_x_8395:
        /* <DEDUP_REMOVED lines=30> */
.L_x_8399:
        /* <DEDUP_REMOVED lines=18> */
.L_x_8400:
[----:B------:R-:W-:Y:S05]  /*23330*/  BSYNC B0 ;  /* 0x0000000000007941 */ /* 0x000fea0003800000 */
.L_x_8398:
[----:B------:R-:W2:Y:S01]  /*23340*/  LDG.E.64 R10, desc[UR36][R10.64+-0x10] ;  /* 0xfffff0240a0a7981 */ /* 0x000ea2000c1e1b00 */
[----:B------:R-:W-:Y:S02]  /*23350*/  IMAD.MOV.U32 R15, RZ, RZ, R2 ;  /* 0x000000ffff0f7224 */ /* 0x000fe400078e0002 */
[----:B--2---:R-:W-:Y:S02]  /*23360*/  IMAD R3, R5, R10, RZ ;  /* 0x0000000a05037224 */ /* 0x004fe400078e02ff */
[----:B------:R-:W-:-:S04]  /*23370*/  IMAD.WIDE.U32 R14, R10, R4, R14 ;  /* 0x000000040a0e7225 */ /* 0x000fc800078e000e */
[----:B------:R-:W-:-:S04]  /*23380*/  IMAD R3, R11, R4, R3 ;  /* 0x000000040b037224 */ /* 0x000fc800078e0203 */
[----:B------:R-:W-:-:S07]  /*23390*/  IMAD.IADD R2, R15, 0x1, R3 ;  /* 0x000000010f027824 */ /* 0x000fce00078e0203 */
.L_x_8391:
        /* <DEDUP_REMOVED lines=17> */
.L_x_8403:
        /* <DEDUP_REMOVED lines=24> */
.L_x_8402:
[----:B------:R-:W-:Y:S05]  /*23630*/  BSYNC B8 ;  /* 0x0000000000087941 */ /* 0x000fea0003800000 */
.L_x_8401:
[----:B------:R-:W-:-:S05]  /*23640*/  IADD3 R16, P0, R16, 0x4, RZ ;  /* 0x0000000410107810 */ /* 0x000fca0007f1e0ff */
[----:B------:R-:W-:Y:S01]  /*23650*/  IMAD.X R17, RZ, RZ, R17, P0 ;  /* 0x000000ffff117224 */ /* 0x000fe200000e0611 */
[----:B------:R-:W-:-:S04]  /*23660*/  ISETP.GE.U32.AND P0, PT, R16, R19, PT ;  /* 0x000000131000720c */ /* 0x000fc80003f06070 */
[----:B------:R-:W-:-:S13]  /*23670*/  ISETP.GE.U32.AND.EX P0, PT, R17, R18, PT, P0 ;  /* 0x000000121100720c */ /* 0x000fda0003f06100 */
[----:B------:R-:W-:Y:S05]  /*23680*/  @!P0 BRA `(.L_x_8403) ;  /* 0xfffffffc00888947 */ /* 0x000fea000383ffff */
.L_x_8370:
[----:B------:R-:W-:Y:S05]  /*23690*/  BSYNC B7 ;  /* 0x0000000000077941 */ /* 0x000fea0003800000 */
.L_x_8369:
        /* <DEDUP_REMOVED lines=28> */
.L_x_8407:
[----:B------:R-:W-:Y:S05]  /*23860*/  BSYNC B8 ;  /* 0x0000000000087941 */ /* 0x000fea0003800000 */
.L_x_8406:
        /* <DEDUP_REMOVED lines=23> */
.L_x_8409:
[----:B------:R-:W-:Y:S05]  /*239e0*/  BSYNC B8 ;  /* 0x0000000000087941 */ /* 0x000fea0003800000 */
.L_x_8408:
        /* <DEDUP_REMOVED lines=26> */
.L_x_8411:
[----:B------:R-:W-:Y:S05]  /*23b90*/  BSYNC B8 ;  /* 0x0000000000087941 */ /* 0x000fea0003800000 */
.L_x_8410:
        /* <DEDUP_REMOVED lines=17> */
.L_x_8425:
        /* <DEDUP_REMOVED lines=16> */
.L_x_8414:
        /* <DEDUP_REMOVED lines=19> */
.L_x_8415:
[----:B------:R-:W-:Y:S05]  /*23ee0*/  BSYNC B1 ;  /* 0x0000000000017941 */ /* 0x000fea0003800000 */
.L_x_8413:
        /* <DEDUP_REMOVED lines=30> */
.L_x_8417:
        /* <DEDUP_REMOVED lines=19> */
.L_x_8418:
[----:B------:R-:W-:Y:S05]  /*24200*/  BSYNC B1 ;  /* 0x0000000000017941 */ /* 0x000fea0003800000 */
.L_x_8416:
        /* <DEDUP_REMOVED lines=25> */
[----:B------:R-:W-:Y:S05]  /*243a0*/  CALL.REL.NOINC `($__internal_22_$__cuda_sm20_div_s64) ;  /* 0x0000003400047944 */ /* 0x000fea0003c00000 */
[----:B------:R-:W-:Y:S01]  /*243b0*/  MOV R14, R4 ;  /* 0x00000004000e7202 */ /* 0x000fe20000000f00 */
[----:B------:R-:W-:Y:S01]  /*243c0*/  IMAD.MOV.U32 R15, RZ, RZ, R3 ;  /* 0x000000ffff0f7224 */ /* 0x000fe200078e0003 */
[----:B------:R-:W-:Y:S06]  /*243d0*/  BRA `(.L_x_8421) ;  /* 0x00000000004c7947 */ /* 0x000fec0003800000 */
.L_x_8420:
        /* <DEDUP_REMOVED lines=19> */
.L_x_8421:
[----:B------:R-:W-:Y:S05]  /*24510*/  BSYNC B1 ;  /* 0x0000000000017941 */ /* 0x000fea0003800000 */
.L_x_8419:
        /* <DEDUP_REMOVED lines=28> */
.L_x_8423:
        /* <DEDUP_REMOVED lines=19> */
.L_x_8424:
[----:B------:R-:W-:Y:S05]  /*24810*/  BSYNC B1 ;  /* 0x0000000000017941 */ /* 0x000fea0003800000 */
.L_x_8422:
        /* <DEDUP_REMOVED lines=20> */
.L_x_8412:
        /* <DEDUP_REMOVED lines=18> */
.L_x_8428:
        /* <DEDUP_REMOVED lines=19> */
.L_x_8429:
[----:B------:R-:W-:Y:S05]  /*24bb0*/  BSYNC B0 ;  /* 0x0000000000007941 */ /* 0x000fea0003800000 */
.L_x_8427:
        /* <DEDUP_REMOVED lines=28> */
[----:B------:R-:W-:Y:S05]  /*24d80*/  CALL.REL.NOINC `($__internal_22_$__cuda_sm20_div_s64) ;  /* 0x00000028008c7944 */ /* 0x000fea0003c00000 */
[----:B------:R-:W-:Y:S01]  /*24d90*/  IMAD.MOV.U32 R5, RZ, RZ, R3 ;  /* 0x000000ffff057224 */ /* 0x000fe200078e0003 */
[----:B------:R-:W-:Y:S06]  /*24da0*/  BRA `(.L_x_8432) ;  /* 0x00000000004c7947 */ /* 0x000fec0003800000 */
.L_x_8431:
        /* <DEDUP_REMOVED lines=19> */
.L_x_8432:
[----:B------:R-:W-:Y:S05]  /*24ee0*/  BSYNC B0 ;  /* 0x0000000000007941 */ /* 0x000fea0003800000 */
.L_x_8430:
        /* <DEDUP_REMOVED lines=27> */
[----:B------:R-:W-:Y:S01]  /*250a0*/  MOV R4, R0 ;  /* 0x0000000000047202 */ /* 0x000fe20000000f00 */
[----:B------:R-:W-:Y:S01]  /*250b0*/  IMAD.MOV.U32 R5, RZ, RZ, R3 ;  /* 0x000000ffff057224 */ /* 0x000fe200078e0003 */
[----:B------:R-:W-:Y:S06]  /*250c0*/  BRA `(.L_x_8435) ;  /* 0x0000000000487947 */ /* 0x000fec0003800000 */
.L_x_8434:
        /* <DEDUP_REMOVED lines=18> */
.L_x_8435:
[----:B------:R-:W-:Y:S05]  /*251f0*/  BSYNC B0 ;  /* 0x0000000000007941 */ /* 0x000fea0003800000 */
.L_x_8433:
[----:B------:R-:W2:Y:S01]  /*25200*/  LDG.E.64 R10, desc[UR36][R10.64+-0x10] ;  /* 0xfffff0240a0a7981 */ /* 0x000ea2000c1e1b00 */
[----:B------:R-:W-:Y:S02]  /*25210*/  IMAD.MOV.U32 R15, RZ, RZ, R2 ;  /* 0x000000ffff0f7224 */ /* 0x000fe400078e0002 */
[----:B--2---:R-:W-:Y:S02]  /*25220*/  IMAD R3, R5, R10, RZ ;  /* 0x0000000a05037224 */ /* 0x004fe400078e02ff */
[----:B------:R-:W-:-:S04]  /*25230*/  IMAD.WIDE.U32 R14, R10, R4, R14 ;  /* 0x000000040a0e7225 */ /* 0x000fc800078e000e */
[----:B------:R-:W-:-:S05]  /*25240*/  IMAD R3, R11, R4, R3 ;  /* 0x000000040b037224 */ /* 0x000fca00078e0203 */
[----:B------:R-:W-:-:S07]  /*25250*/  IADD3 R2, R15, R3, RZ ;  /* 0x000000030f027210 */ /* 0x000fce0007ffe0ff */
.L_x_8426:
        /* <DEDUP_REMOVED lines=17> */
.L_x_8438:
        /* <DEDUP_REMOVED lines=24> */
.L_x_8437:
[----:B------:R-:W-:Y:S05]  /*254f0*/  BSYNC B8 ;  /* 0x0000000000087941 */ /* 0x000fea0003800000 */
.L_x_8436:
[----:B------:R-:W-:-:S04]  /*25500*/  IADD3 R16, P0, R16, 0x4, RZ ;  /* 0x0000000410107810 */ /* 0x000fc80007f1e0ff */
[----:B------:R-:W-:Y:S02]  /*25510*/  IADD3.X R17, RZ, R17, RZ, P0, !PT ;  /* 0x00000011ff117210 */ /* 0x000fe400007fe4ff */
[----:B------:R-:W-:-:S04]  /*25520*/  ISETP.GE.U32.AND P0, PT, R16, R19, PT ;  /* 0x000000131000720c */ /* 0x000fc80003f06070 */
[----:B------:R-:W-:-:S13]  /*25530*/  ISETP.GE.U32.AND.EX P0, PT, R17, R18, PT, P0 ;  /* 0x000000121100720c */ /* 0x000fda0003f06100 */
[----:B------:R-:W-:Y:S05]  /*25540*/  @!P0 BRA `(.L_x_8438) ;  /* 0xfffffffc00888947 */ /* 0x000fea000383ffff */
.L_x_8405:
[----:B------:R-:W-:Y:S05]  /*25550*/  BSYNC B7 ;  /* 0x0000000000077941 */ /* 0x000fea0003800000 */
.L_x_8404:
        /* <DEDUP_REMOVED lines=27> */
.L_x_8440:
[----:B------:R-:W-:Y:S05]  /*25710*/  BSYNC B7 ;  /* 0x0000000000077941 */ /* 0x000fea0003800000 */
.L_x_8439:
        /* <DEDUP_REMOVED lines=23> */
.L_x_8442:
[----:B------:R-:W-:Y:S05]  /*25890*/  BSYNC B7 ;  /* 0x0000000000077941 */ /* 0x000fea0003800000 */
.L_x_8441:
        /* <DEDUP_REMOVED lines=26> */
.L_x_8444:
[----:B------:R-:W-:Y:S05]  /*25a40*/  BSYNC B7 ;  /* 0x0000000000077941 */ /* 0x000fea0003800000 */
.L_x_8443:
        /* <DEDUP_REMOVED lines=17> */
.L_x_8458:
        /* <DEDUP_REMOVED lines=15> */
.L_x_8447:
        /* <DEDUP_REMOVED lines=19> */
.L_x_8448:
[----:B------:R-:W-:Y:S05]  /*25d80*/  BSYNC B1 ;  /* 0x0000000000017941 */ /* 0x000fea0003800000 */
.L_x_8446:
        /* <DEDUP_REMOVED lines=26> */
[----:B------:R-:W-:Y:S05]  /*25f30*/  CALL.REL.NOINC `($__internal_22_$__cuda_sm20_div_s64) ;  /* 0x0000001800207944 */ /* 0x000fea0003c00000 */
[----:B------:R-:W-:Y:S01]  /*25f40*/  IMAD.MOV.U32 R20, RZ, RZ, R4 ;  /* 0x000000ffff147224 */ /* 0x000fe200078e0004 */
[----:B------:R-:W-:Y:S01]  /*25f50*/  MOV R21, R3 ;  /* 0x0000000300157202 */ /* 0x000fe20000000f00 */
[----:B------:R-:W-:Y:S06]  /*25f60*/  BRA `(.L_x_8451) ;  /* 0x00000000004c7947 */ /* 0x000fec0003800000 */
.L_x_8450:
        /* <DEDUP_REMOVED lines=19> */
.L_x_8451:
[----:B------:R-:W-:Y:S05]  /*260a0*/  BSYNC B1 ;  /* 0x0000000000017941 */ /* 0x000fea0003800000 */
.L_x_8449:
        /* <DEDUP_REMOVED lines=29> */
.L_x_8453:
        /* <DEDUP_REMOVED lines=19> */
.L_x_8454:
[----:B------:R-:W-:Y:S05]  /*263b0*/  BSYNC B1 ;  /* 0x0000000000017941 */ /* 0x000fea0003800000 */
.L_x_8452:
        /* <DEDUP_REMOVED lines=28> */
.L_x_8456:
        /* <DEDUP_REMOVED lines=19> */
.L_x_8457:
[----:B------:R-:W-:Y:S05]  /*266b0*/  BSYNC B1 ;  /* 0x0000000000017941 */ /* 0x000fea0003800000 */
.L_x_8455:
        /* <DEDUP_REMOVED lines=20> */
.L_x_8445:
        /* <DEDUP_REMOVED lines=18> */
.L_x_8461:
        /* <DEDUP_REMOVED lines=19> */
.L_x_8462:
[----:B------:R-:W-:Y:S05]  /*26a50*/  BSYNC B0 ;  /* 0x0000000000007941 */ /* 0x000fea0003800000 */
.L_x_8460:
        /* <DEDUP_REMOVED lines=31> */
.L_x_8464:
        /* <DEDUP_REMOVED lines=19> */
.L_x_8465:
[----:B------:R-:W-:Y:S05]  /*26d80*/  BSYNC B0 ;  /* 0x0000000000007941 */ /* 0x000fea0003800000 */
.L_x_8463:
        /* <DEDUP_REMOVED lines=30> */
.L_x_8467:
        /* <DEDUP_REMOVED lines=18> */
.L_x_8468:
[----:B------:R-:W-:Y:S05]  /*27090*/  BSYNC B0 ;  /* 0x0000000000007941 */ /* 0x000fea0003800000 */
.L_x_8466:
[----:B------:R-:W2:Y:S01]  /*270a0*/  LDG.E.64 R10, desc[UR36][R10.64+-0x10] ;  /* 0xfffff0240a0a7981 */ /* 0x000ea2000c1e1b00 */
[----:B------:R-:W-:Y:S02]  /*270b0*/  IMAD.MOV.U32 R15, RZ, RZ, R2 ;  /* 0x000000ffff0f7224 */ /* 0x000fe400078e0002 */
[----:B--2---:R-:W-:Y:S02]  /*270c0*/  IMAD R3, R5, R10, RZ ;  /* 0x0000000a05037224 */ /* 0x004fe400078e02ff */
[----:B------:R-:W-:-:S04]  /*270d0*/  IMAD.WIDE.U32 R14, R10, R4, R14 ;  /* 0x000000040a0e7225 */ /* 0x000fc800078e000e */
[----:B------:R-:W-:-:S05]  /*270e0*/  IMAD R3, R11, R4, R3 ;  /* 0x000000040b037224 */ /* 0x000fca00078e0203 */
[----:B------:R-:W-:-:S07]  /*270f0*/  IADD3 R2, R15, R3, RZ ;  /* 0x000000030f027210 */ /* 0x000fce0007ffe0ff */
.L_x_8459:
        /* <DEDUP_REMOVED lines=17> */
.L_x_8471:
        /* <DEDUP_REMOVED lines=24> */
.L_x_8470:
[----:B------:R-:W-:Y:S05]  /*27390*/  BSYNC B7 ;  /* 0x0000000000077941 */ /* 0x000fea0003800000 */
.L_x_8469:
[----:B------:R-:W-:-:S04]  /*273a0*/  IADD3 R16, P0, R16, 0x4, RZ ;  /* 0x0000000410107810 */ /* 0x000fc80007f1e0ff */
[----:B------:R-:W-:Y:S02]  /*273b0*/  IADD3.X R17, RZ, R17, RZ, P0, !PT ;  /* 0x00000011ff117210 */ /* 0x000fe400007fe4ff */
[----:B------:R-:W-:-:S04]  /*273c0*/  ISETP.GE.U32.AND P0, PT, R16, R19, PT ;  /* 0x000000131000720c */ /* 0x000fc80003f06070 */
[----:B------:R-:W-:-:S13]  /*273d0*/  ISETP.GE.U32.AND.EX P0, PT, R17, R18, PT, P0 ;  /* 0x000000121100720c */ /* 0x000fda0003f06100 */
[----:B------:R-:W-:Y:S05]  /*273e0*/  @!P0 BRA `(.L_x_8471) ;  /* 0xfffffffc00888947 */ /* 0x000fea000383ffff */
.L_x_8193:
[----:B------:R-:W-:Y:S05]  /*273f0*/  BSYNC B6 ;  /* 0x0000000000067941 */ /* 0x000fea0003800000 */
.L_x_8103:
        /* <DEDUP_REMOVED lines=23> */
.L_x_8474:
[----:B------:R-:W-:-:S13]  /*27570*/  ISETP.GE.AND P0, PT, R0, R56, PT ;  /* 0x000000380000720c */ /* 0x000fda0003f06270 */
[----:B------:R-:W-:Y:S05]  /*27580*/  @P0 BRA `(.L_x_8476) ;  /* 0x0000000000300947 */ /* 0x000fea0003800000 */
[----:B0-----:R-:W0:Y:S01]  /*27590*/  LDC.64 R2, c[0x0][0x258] ;  /* 0x00009600ff027b82 */ /* 0x001e220000000a00 */
[----:B------:R-:W-:Y:S01]  /*275a0*/  IMAD.IADD R5, R61, 0x1, R0 ;  /* 0x000000013d057824 */ /* 0x000fe200078e0200 */
[----:B------:R-:W-:-:S03]  /*275b0*/  IADD3 R0, R0, 0x80, RZ ;  /* 0x0000008000007810 */ /* 0x000fc60007ffe0ff */
[----:B0-----:R-:W-:-:S05]  /*275c0*/  IMAD.WIDE.U32 R2, R5, 0x4, R2 ;  /* 0x0000000405027825 */ /* 0x001fca00078e0002 */
[----:B------:R1:W-:Y:S02]  /*275d0*/  STG.E desc[UR36][R2.64], RZ ;  /* 0x000000ff02007986 */ /* 0x0003e4000c101924 */
.L_x_8475:
[----:B------:R-:W-:-:S13]  /*275e0*/  ISETP.GE.AND P0, PT, R0, R56, PT ;  /* 0x000000380000720c */ /* 0x000fda0003f06270 */
[----:B------:R-:W-:Y:S05]  /*275f0*/  @P0 BRA `(.L_x_8477) ;  /* 0x0000000000340947 */ /* 0x000fea0003800000 */
[----:B01----:R-:W0:Y:S01]  /*27600*/  LDC.64 R2, c[0x0][0x258] ;  /* 0x00009600ff027b82 */ /* 0x003e220000000a00 */
[----:B------:R-:W-:Y:S01]  /*27610*/  IMAD.IADD R5, R61, 0x1, R0 ;  /* 0x000000013d057824 */ /* 0x000fe200078e0200 */
[----:B------:R-:W-:-:S03]  /*27620*/  IADD3 R0, R0, 0x80, RZ ;  /* 0x0000008000007810 */ /* 0x000fc60007ffe0ff */
[----:B0-----:R-:W-:-:S05]  /*27630*/  IMAD.WIDE.U32 R2, R5, 0x4, R2 ;  /* 0x0000000405027825 */ /* 0x001fca00078e0002 */
[----:B------:R1:W-:Y:S02]  /*27640*/  STG.E desc[UR36][R2.64], RZ ;  /* 0x000000ff02007986 */ /* 0x0003e4000c101924 */
.L_x_8476:
        /* <DEDUP_REMOVED lines=8> */
.L_x_8477:
[----:B------:R-:W-:Y:S05]  /*276d0*/  BSYNC B1 ;  /* 0x0000000000017941 */ /* 0x000fea0003800000 */
.L_x_8473:
[----:B------:R-:W-:-:S13]  /*276e0*/  ISETP.GE.AND P0, PT, R0, R56, PT ;  /* 0x000000380000720c */ /* 0x000fda0003f06270 */
[----:B012---:R-:W0:Y:S01]  /*276f0*/  @!P0 LDC.64 R2, c[0x0][0x258] ;  /* 0x00009600ff028b82 */ /* 0x007e220000000a00 */
[----:B------:R-:W-:Y:S01]  /*27700*/  @!P0 IMAD.IADD R5, R61, 0x1, R0 ;  /* 0x000000013d058824 */ /* 0x000fe200078e0200 */
[----:B------:R-:W-:-:S03]  /*27710*/  @!P0 IADD3 R0, R0, 0x80, RZ ;  /* 0x0000008000008810 */ /* 0x000fc60007ffe0ff */
[----:B0-----:R-:W-:-:S05]  /*27720*/  @!P0 IMAD.WIDE.U32 R2, R5, 0x4, R2 ;  /* 0x0000000405028825 */ /* 0x001fca00078e0002 */
[----:B------:R2:W-:Y:S02]  /*27730*/  @!P0 STG.E desc[UR36][R2.64], RZ ;  /* 0x000000ff02008986 */ /* 0x0005e4000c101924 */
.L_x_8478:
[----:B------:R-:W-:Y:S05]  /*27740*/  BSYNC B0 ;  /* 0x0000000000007941 */ /* 0x000fea0003800000 */
.L_x_8472:
[----:B------:R-:W-:-:S13]  /*27750*/  ISETP.GE.AND P0, PT, R0, R56, PT ;  /* 0x000000380000720c */ /* 0x000fda0003f06270 */
[----:B------:R-:W-:Y:S05]  /*27760*/  @P0 EXIT ;  /* 0x000000000000094d */ /* 0x000fea0003800000 */
[----:B012---:R-:W0:Y:S01]  /*27770*/  LDC.64 R2, c[0x0][0x258] ;  /* 0x00009600ff027b82 */ /* 0x007e220000000a00 */
[----:B------:R-:W-:-:S04]  /*27780*/  IMAD.IADD R61, R61, 0x1, R0 ;  /* 0x000000013d3d7824 */ /* 0x000fc800078e0200 */
[----:B0-----:R-:W-:-:S05]  /*27790*/  IMAD.WIDE.U32 R2, R61, 0x4, R2 ;  /* 0x000000043d027825 */ /* 0x001fca00078e0002 */
[----:B------:R-:W-:Y:S01]  /*277a0*/  STG.E desc[UR36][R2.64], RZ ;  /* 0x000000ff02007986 */ /* 0x000fe2000c101924 */
[----:B------:R-:W-:Y:S05]  /*277b0*/  EXIT ;  /* 0x000000000000794d */ /* 0x000fea0003800000 */
        .weak           $__internal_22_$__cuda_sm20_div_s64
        .type           $__internal_22_$__cuda_sm20_div_s64,@function
        .size           $__internal_22_$__cuda_sm20_div_s64,($__internal_23_$__cuda_sm20_rem_s64 - $__internal_22_$__cuda_sm20_div_s64)
$__internal_22_$__cuda_sm20_div_s64:
        /* <DEDUP_REMOVED lines=83> */
[----:B------:R-:W-:Y:S06]  /*27cf0*/  RET.REL.NODEC R6 `(_ZN2at6native29vectorized_elementwise_kernelILi8EZZZNS0_67_GLOBAL__N__bb565c37_34_ValidateCompressedIndicesKernel_cu_33a4b88b42_validate_compressed_sparse_indices_kernelILNS2_8CDimNameE1ENS2_18CUDAKernelLauncherENS2_14EmptyVecKernelENS2_8DummyVecELm0EEEvRKNS_6TensorESA_lllENKUlvE1_clEvENKUlvE_clEvEUliiiiiE_St5arrayIPcLm6EEEEviT0_T1_) ;  /* 0xfffffd8006c07950 */ /* 0x000fec0003c3ffff */
        .weak           $__internal_23_$__cuda_sm20_rem_s64
        .type           $__internal_23_$__cuda_sm20_rem_s64,@function
        .size           $__internal_23_$__cuda_sm20_rem_s64,(.L_x_32203 - $__internal_23_$__cuda_sm20_rem_s64)
$__internal_23_$__cuda_sm20_rem_s64:
        /* <DEDUP_REMOVED lines=77> */
[----:B------:R-:W-:Y:S06]  /*281d0*/  RET.REL.NODEC R4 `(_ZN2at6native29vectorized_elementwise_kernelILi8EZZZNS0_67_GLOBAL__N__bb565c37_34_ValidateCompressedIndicesKernel_cu_33a4b88b42_validate_compressed_sparse_indices_kernelILNS2_8CDimNameE1ENS2_18CUDAKernelLauncherENS2_14EmptyVecKernelENS2_8DummyVecELm0EEEvRKNS_6TensorESA_lllENKUlvE1_clEvENKUlvE_clEvEUliiiiiE_St5arrayIPcLm6EEEEviT0_T1_) ;  /* 0xfffffd7c04887950 */ /* 0x000fec0003c3ffff */
.L_x_8479:
        /* <DEDUP_REMOVED lines=10> */
.L_x_32203:


//--------------------- .text._ZN2at6native18elementwise_kernelILi128ELi4EZNS0_15gpu_kernel_implIZZZNS0_67_GLOBAL__N__bb565c37_34_ValidateCompressedIndicesKernel_cu_33a4b88b42_validate_compressed_sparse_indices_kernelILNS3_8CDimNameE1ENS3_18CUDAKernelLauncherENS3_14EmptyVecKernelENS3_8DummyVecELm0EEEvRKNS_6TensorESB_lllENKUlvE0_clEvENKUlvE0_clEvEUllE_EEvRNS_18TensorIteratorBaseERKT_EUliE_EEviT1_ --------------------------
	.section	.text._ZN2at6native18elementwise_kernelILi128ELi4EZNS0_15gpu_kernel_implIZZZNS0_67_GLOBAL__N__bb565c37_34_ValidateCompressedIndicesKernel_cu_33a4b88b42_validate_compressed_sparse_indices_kernelILNS3_8CDimNameE1ENS3_18CUDAKernelLauncherENS3_14EmptyVecKernelENS3_8DummyVecELm0EEEvRKNS_6TensorESB_lllENKUlvE0_clEvENKUlvE0_clEvEUllE_EEvRNS_18TensorIteratorBaseERKT_EUliE_EEviT1_,"ax",@progbits
	.align	128
        .global         _ZN2at6native18elementwise_kernelILi128ELi4EZNS0_15gpu_kernel_implIZZZNS0_67_GLOBAL__N__bb565c37_34_ValidateCompressedIndicesKernel_cu_33a4b88b42_validate_compressed_sparse_indices_kernelILNS3_8CDimNameE1ENS3_18CUDAKernelLauncherENS3_14EmptyVecKernelENS3_8DummyVecELm0EEEvRKNS_6TensorESB_lllENKUlvE0_clEvENKUlvE0_clEvEUllE_EEvRNS_18TensorIteratorBaseERKT_EUliE_EEviT1_
        .type           _ZN2at6native18elementwise_kernelILi128ELi4EZNS0_15gpu_kernel_implIZZZNS0_67_GLOBAL__N__bb565c37_34_ValidateCompressedIndicesKernel_cu_33a4b88b42_validate_compressed_sparse_indices_kernelILNS3_8CDimNameE1ENS3_18CUDAKernelLauncherENS3_14EmptyVecKernelENS3_8DummyVecELm0EEEvRKNS_6TensorESB_lllENKUlvE0_clEvENKUlvE0_clEvEUllE_EEvRNS_18TensorIteratorBaseERKT_EUliE_EEviT1_,@function
        .size           _ZN2at6native18elementwise_kernelILi128ELi4EZNS0_15gpu_kernel_implIZZZNS0_67_GLOBAL__N__bb565c37_34_ValidateCompressedIndicesKernel_cu_33a4b88b42_validate_compressed_sparse_indices_kernelILNS3_8CDimNameE1ENS3_18CUDAKernelLauncherENS3_14EmptyVecKernelENS3_8DummyVecELm0EEEvRKNS_6TensorESB_lllENKUlvE0_clEvENKUlvE0_clEvEUllE_EEvRNS_18TensorIteratorBaseERKT_EUliE_EEviT1_,(.L_x_32270 - _ZN2at6native18elementwise_kernelILi128ELi4EZNS0_15gpu_kernel_implIZZZNS0_67_GLOBAL__N__bb565c37_34_ValidateCompressedIndicesKernel_cu_33a4b88b42_validate_compressed_sparse_indices_kernelILNS3_8CDimNameE1ENS3_18CUDAKernelLauncherENS3_14EmptyVecKernelENS3_8DummyVecELm0EEEvRKNS_6TensorESB_lllENKUlvE0_clEvENKUlvE0_clEvEUllE_EEvRNS_18TensorIteratorBaseERKT_EUliE_EEviT1_)
        .other          _ZN2at6native18elementwise_kernelILi128ELi4EZNS0_15gpu_kernel_implIZZZNS0_67_GLOBAL__N__bb565c37_34_ValidateCompressedIndicesKernel_cu_33a4b88b42_validate_compressed_sparse_indices_kernelILNS3_8CDimNameE1ENS3_18CUDAKernelLauncherENS3_14EmptyVecKernelENS3_8DummyVecELm0EEEvRKNS_6TensorESB_lllENKUlvE0_clEvENKUlvE0_clEvEUllE_EEvRNS_18TensorIteratorBaseERKT_EUliE_EEviT1_,@"STO_CUDA_ENTRY STV_DEFAULT"
_ZN2at6native18elementwise_kernelILi128ELi4EZNS0_15gpu_kernel_implIZZZNS0_67_GLOBAL__N__bb565c37_34_ValidateCompressedIndicesKernel_cu_33a4b88b42_validate_compressed_sparse_indices_kernelILNS3_8CDimNameE1ENS3_18CUDAKernelLauncherENS3_14EmptyVecKernelENS3_8DummyVecELm0EEEvRKNS_6TensorESB_lllENKUlvE0_clEvENKUlvE0_clEvEUllE_EEvRNS_18TensorIteratorBaseERKT_EUliE_EEviT1_:
.text._ZN2at6native18elementwise_kernelILi128ELi4EZNS0_15gpu_kernel_implIZZZNS0_67_GLOBAL__N__bb565c37_34_ValidateCompressedIndicesKernel_cu_33a4b88b42_validate_compressed_sparse_indices_kernelILNS3_8CDimNameE1ENS3_18CUDAKernelLauncherENS3_14EmptyVecKernelENS3_8DummyVecELm0EEEvRKNS_6TensorESB_lllENKUlvE0_clEvENKUlvE0_clEvEUllE_EEvRNS_18TensorIteratorBaseERKT_EUliE_EEviT1_:
        /* <DEDUP_REMOVED lines=11> */
[----:B------:R-:W-:Y:S01]  /*00b0*/  IMAD.MOV.U32 R16, RZ, RZ, RZ ;  /* 0x000000ffff107224 */ /* 0x000fe200078e00ff */
[----:B0-----:R-:W-:-:S13]  /*00c0*/  ISETP.NE.AND P0, PT, R6, RZ, PT ;  /* 0x000000ff0600720c */ /* 0x001fda0003f05270 */
[----:B------:R-:W-:Y:S05]  /*00d0*/  @!P0 BRA `(.L_x_8482) ;  /* 0x0000001000b08947 */ /* 0x000fea0003800000 */
[----:B------:R-:W-:Y:S01]  /*00e0*/  MOV R3, R19 ;  /* 0x0000001300037202 */ /* 0x000fe20000000f00 */
[----:B------:R-:W-:Y:S01]  /*00f0*/  IMAD.MOV.U32 R2, RZ, RZ, RZ ;  /* 0x000000ffff027224 */ /* 0x000fe200078e00ff */
[----:B------:R-:W-:Y:S01]  /*0100*/  ULDC.64 UR4, c[0x0][0x220] ;  /* 0x0000880000047ab9 */ /* 0x000fe20000000a00 */
[----:B------:R-:W-:Y:S02]  /*0110*/  ISETP.NE.AND P0, PT, R6, 0x1, PT ;  /* 0x000000010600780c */ /* 0x000fe40003f05270 */
[----:B------:R-:W-:Y:S01]  /*0120*/  IMAD.HI.U32 R2, R19, UR4, R2 ;  /* 0x0000000413027c27 */ /* 0x000fe2000f8e0002 */
[----:B------:R-:W-:-:S04]  /*0130*/  ULDC UR4, c[0x0][0x21c] ;  /* 0x0000870000047ab9 */ /* 0x000fc80000000800 */
[----:B------:R-:W-:-:S05]  /*0140*/  SHF.R.U32.HI R3, RZ, UR5, R2 ;  /* 0x00000005ff037c19 */ /* 0x000fca0008011602 */
[----:B------:R-:W-:-:S04]  /*0150*/  IMAD.MOV R0, RZ, RZ, -R3 ;  /* 0x000000ffff007224 */ /* 0x000fc800078e0a03 */
[----:B------:R-:W-:Y:S01]  /*0160*/  IMAD R19, R0, UR4, R19 ;  /* 0x0000000400137c24 */ /* 0x000fe2000f8e0213 */
[----:B------:R-:W-:-:S03]  /*0170*/  ULDC.64 UR4, c[0x0][0x348] ;  /* 0x0000d20000047ab9 */ /* 0x000fc60000000a00 */
        /* <DEDUP_REMOVED lines=8> */
[----:B------:R-:W-:-:S05]  /*0200*/  SHF.R.U32.HI R5, RZ, UR5, R4 ;  /* 0x00000005ff057c19 */ /* 0x000fca0008011604 */
[----:B------:R-:W-:-:S04]  /*0210*/  IMAD.MOV R2, RZ, RZ, -R5 ;  /* 0x000000ffff027224 */ /* 0x000fc800078e0a05 */
[----:B------:R-:W-:Y:S01]  /*0220*/  IMAD R3, R2, UR6, R3 ;  /* 0x0000000602037c24 */ /* 0x000fe2000f8e0203 */
[----:B------:R-:W-:-:S03]  /*0230*/  ULDC.64 UR6, c[0x0][0x350] ;  /* 0x0000d40000067ab9 */ /* 0x000fc60000000a00 */
[C---:B------:R-:W-:Y:S02]  /*0240*/  IMAD R16, R3.reuse, UR6, RZ ;  /* 0x0000000603107c24 */ /* 0x040fe4000f8e02ff */
[----:B------:R-:W-:Y:S02]  /*0250*/  IMAD R0, R3, UR7, R0 ;  /* 0x0000000703007c24 */ /* 0x000fe4000f8e0200 */
[----:B------:R-:W-:Y:S01]  /*0260*/  IMAD R16, R19, UR4, R16 ;  /* 0x0000000413107c24 */ /* 0x000fe2000f8e0210 */
[----:B------:R-:W-:Y:S06]  /*0270*/  @!P0 BRA `(.L_x_8482) ;  /* 0x0000001000488947 */ /* 0x000fec0003800000 */
[----:B------:R-:W-:Y:S01]  /*0280*/  IMAD.MOV.U32 R4, RZ, RZ, RZ ;  /* 0x000000ffff047224 */ /* 0x000fe200078e00ff */
[----:B------:R-:W-:Y:S01]  /*0290*/  ULDC.64 UR4, c[0x0][0x238] ;  /* 0x00008e0000047ab9 */ /* 0x000fe20000000a00 */
[----:B------:R-:W-:Y:S02]  /*02a0*/  ISETP.NE.AND P0, PT, R6, 0x3, PT ;  /* 0x000000030600780c */ /* 0x000fe40003f05270 */
[----:B------:R-:W-:Y:S01]  /*02b0*/  IMAD.HI.U32 R2, R5, UR4, R4 ;  /* 0x0000000405027c27 */ /* 0x000fe2000f8e0004 */
[----:B------:R-:W-:-:S04]  /*02c0*/  ULDC UR4, c[0x0][0x234] ;  /* 0x00008d0000047ab9 */ /* 0x000fc80000000800 */
[----:B------:R-:W-:-:S04]  /*02d0*/  SHF.R.U32.HI R3, RZ, UR5, R2 ;  /* 0x00000005ff037c19 */ /* 0x000fc80008011602 */
[----:B------:R-:W-:-:S05]  /*02e0*/  IADD3 R4, -R3, RZ, RZ ;  /* 0x000000ff03047210 */ /* 0x000fca0007ffe1ff */
[----:B------:R-:W-:Y:S01]  /*02f0*/  IMAD R5, R4, UR4, R5 ;  /* 0x0000000404057c24 */ /* 0x000fe2000f8e0205 */
[----:B------:R-:W-:-:S03]  /*0300*/  ULDC.64 UR4, c[0x0][0x358] ;  /* 0x0000d60000047ab9 */ /* 0x000fc60000000a00 */
        /* <DEDUP_REMOVED lines=11> */
[----:B------:R-:W-:-:S04]  /*03c0*/  IMAD R3, R2, UR6, R3 ;  /* 0x0000000602037c24 */ /* 0x000fc8000f8e0203 */
[C---:B------:R-:W-:Y:S02]  /*03d0*/  IMAD R16, R3.reuse, UR4, R16 ;  /* 0x0000000403107c24 */ /* 0x040fe4000f8e0210 */
[----:B------:R-:W-:Y:S01]  /*03e0*/  IMAD R0, R3, UR5, R0 ;  /* 0x0000000503007c24 */ /* 0x000fe2000f8e0200 */
[----:B------:R-:W-:Y:S06]  /*03f0*/  @!P0 BRA `(.L_x_8482) ;  /* 0x0000000c00e88947 */ /* 0x000fec0003800000 */
        /* <DEDUP_REMOVED lines=72> */
[----:B------:R-:W-:Y:S01]  /*0880*/  MOV R4, RZ ;  /* 0x000000ff00047202 */ /* 0x000fe20000000f00 */
[----:B------:R-:W-:Y:S01]  /*0890*/  ULDC.64 UR4, c[0x0][0x298] ;  /* 0x0000a60000047ab9 */ /* 0x000fe20000000a00 */
[----:B------:R-:W-:-:S03]  /*08a0*/  ISETP.NE.AND P0, PT, R6, 0xb, PT ;  /* 0x0000000b0600780c */ /* 0x000fc60003f05270 */
        /* <DEDUP_REMOVED lines=166> */
[----:B------:R-:W-:-:S03]  /*1310*/  ULDC.64 UR4, c[0x0][0x340] ;  /* 0x0000d00000047ab9 */ /* 0x000fc60000000a00 */
[----:B------:R-:W-:Y:S01]  /*1320*/  IMAD.HI.U32 R2, R5, UR4, R4 ;  /* 0x0000000405027c27 */ /* 0x000fe2000f8e0004 */
[----:B------:R-:W-:-:S04]  /*1330*/  ULDC UR4, c[0x0][0x33c] ;  /* 0x0000cf0000047ab9 */ /* 0x000fc80000000800 */
[----:B------:R-:W-:-:S05]  /*1340*/  SHF.R.U32.HI R2, RZ, UR5, R2 ;  /* 0x00000005ff027c19 */ /* 0x000fca0008011602 */
[----:B------:R-:W-:-:S04]  /*1350*/  IMAD.MOV R3, RZ, RZ, -R2 ;  /* 0x000000ffff037224 */ /* 0x000fc800078e0a02 */
[----:B------:R-:W-:Y:S01]  /*1360*/  IMAD R5, R3, UR4, R5 ;  /* 0x0000000403057c24 */ /* 0x000fe2000f8e0205 */
[----:B------:R-:W-:-:S03]  /*1370*/  ULDC.64 UR4, c[0x0][0x408] ;  /* 0x0001020000047ab9 */ /* 0x000fc60000000a00 */
[C---:B------:R-:W-:Y:S02]  /*1380*/  IMAD R16, R5.reuse, UR4, R16 ;  /* 0x0000000405107c24 */ /* 0x040fe4000f8e0210 */
[----:B------:R-:W-:-:S07]  /*1390*/  IMAD R0, R5, UR5, R0 ;  /* 0x0000000505007c24 */ /* 0x000fce000f8e0200 */
.L_x_8482:
[----:B------:R-:W0:Y:S01]  /*13a0*/  LDC.U8 R3, c[0x0][0x439] ;  /* 0x00010e40ff037b82 */ /* 0x000e220000000000 */
[----:B------:R-:W-:Y:S01]  /*13b0*/  ULDC.64 UR6, c[0x0][0x418] ;  /* 0x0001060000067ab9 */ /* 0x000fe20000000a00 */
[----:B------:R-:W-:Y:S01]  /*13c0*/  ULDC.64 UR4, c[0x0][0x410] ;  /* 0x0001040000047ab9 */ /* 0x000fe20000000a00 */
[----:B------:R-:W-:Y:S02]  /*13d0*/  IADD3 R4, P2, R0, UR6, RZ ;  /* 0x0000000600047c10 */ /* 0x000fe4000ff5e0ff */
[----:B------:R-:W-:-:S03]  /*13e0*/  IADD3 R16, P1, R16, UR4, RZ ;  /* 0x0000000410107c10 */ /* 0x000fc6000ff3e0ff */
[----:B------:R-:W-:Y:S01]  /*13f0*/  IMAD.X R5, RZ, RZ, UR7, P2 ;  /* 0x00000007ff057e24 */ /* 0x000fe200090e06ff */
        /* <DEDUP_REMOVED lines=15> */
.L_x_8486:
[----:B------:R0:W5:Y:S01]  /*14f0*/  LDG.E.U8 R2, desc[UR36][R4.64] ;  /* 0x0000002404027981 */ /* 0x000162000c1e1100 */
[----:B------:R-:W-:Y:S01]  /*1500*/  IMAD.MOV.U32 R3, RZ, RZ, RZ ;  /* 0x000000ffff037224 */ /* 0x000fe200078e00ff */
[----:B------:R-:W-:Y:S06]  /*1510*/  BRA `(.L_x_8488) ;  /* 0x0000000c00487947 */ /* 0x000fec0003800000 */
.L_x_8485:
        /* <DEDUP_REMOVED lines=8> */
.L_x_8490:
[----:B------:R-:W2:Y:S02]  /*15a0*/  LDG.E R2, desc[UR36][R4.64] ;  /* 0x0000002404027981 */ /* 0x000ea4000c1e1900 */
[----:B--2---:R-:W-:Y:S01]  /*15b0*/  SHF.R.S32.HI R3, RZ, 0x1f, R2 ;  /* 0x0000001fff037819 */ /* 0x004fe20000011402 */
[----:B------:R-:W-:Y:S06]  /*15c0*/  BRA `(.L_x_8488) ;  /* 0x0000000c001c7947 */ /* 0x000fec0003800000 */
.L_x_8489:
[----:B------:R-:W2:Y:S02]  /*15d0*/  LDG.E.S16 R2, desc[UR36][R4.64] ;  /* 0x0000002404027981 */ /* 0x000ea4000c1e1700 */
[----:B--2---:R-:W-:Y:S01]  /*15e0*/  SHF.R.S32.HI R3, RZ, 0x1f, R2 ;  /* 0x0000001fff037819 */ /* 0x004fe20000011402 */
[----:B------:R-:W-:Y:S06]  /*15f0*/  BRA `(.L_x_8488) ;  /* 0x0000000c00107947 */ /* 0x000fec0003800000 */
.L_x_8484:
[----:B------:R-:W-:-:S13]  /*1600*/  ISETP.GT.AND P0, PT, R2, 0x6, PT ;  /* 0x000000060200780c */ /* 0x000fda0003f04270 */
[----:B------:R-:W-:Y:S05]  /*1610*/  @P0 BRA `(.L_x_8491) ;  /* 0x00000000002c0947 */ /* 0x000fea0003800000 */
[----:B------:R-:W-:-:S13]  /*1620*/  ISETP.NE.AND P0, PT, R2, 0x5, PT ;  /* 0x000000050200780c */ /* 0x000fda0003f05270 */
[----:B------:R-:W-:Y:S05]  /*1630*/  @!P0 BRA `(.L_x_8492) ;  /* 0x0000000000148947 */ /* 0x000fea0003800000 */
[----:B------:R-:W-:-:S13]  /*1640*/  ISETP.NE.AND P0, PT, R2, 0x6, PT ;  /* 0x000000060200780c */ /* 0x000fda0003f05270 */
[----:B------:R-:W-:Y:S05]  /*1650*/  @P0 BRA `(.L_x_8487) ;  /* 0x0000000800a00947 */ /* 0x000fea0003800000 */
[----:B------:R-:W2:Y:S02]  /*1660*/  LDG.E R2, desc[UR36][R4.64] ;  /* 0x0000002404027981 */ /* 0x000ea4000c1e1900 */
[----:B--2---:R-:W0:Y:S01]  /*1670*/  F2I.S64.TRUNC R2, R2 ;  /* 0x0000000200027311 */ /* 0x004e22000020d900 */
[----:B------:R-:W-:Y:S05]  /*1680*/  BRA `(.L_x_8488) ;  /* 0x0000000800ec7947 */ /* 0x000fea0003800000 */
.L_x_8492:
[----:B------:R-:W2:Y:S02]  /*1690*/  LDG.E.U16 R4, desc[UR36][R4.64] ;  /* 0x0000002404047981 */ /* 0x000ea4000c1e1500 */
[----:B--2---:R-:W-:-:S06]  /*16a0*/  HADD2.F32 R2, -RZ, R4.H0_H0 ;  /* 0x20000004ff027230 */ /* 0x004fcc0000004100 */
[----:B------:R-:W0:Y:S01]  /*16b0*/  F2I.S64.TRUNC R2, R2 ;  /* 0x0000000200027311 */ /* 0x000e22000020d900 */
[----:B------:R-:W-:Y:S05]  /*16c0*/  BRA `(.L_x_8488) ;  /* 0x0000000800dc7947 */ /* 0x000fea0003800000 */
.L_x_8491:
[----:B------:R-:W-:-:S13]  /*16d0*/  ISETP.NE.AND P0, PT, R2, 0x7, PT ;  /* 0x000000070200780c */ /* 0x000fda0003f05270 */
[----:B------:R-:W-:Y:S05]  /*16e0*/  @!P0 BRA `(.L_x_8493) ;  /* 0x00000000002c8947 */ /* 0x000fea0003800000 */
[----:B------:R-:W-:-:S13]  /*16f0*/  ISETP.NE.AND P0, PT, R2, 0x8, PT ;  /* 0x000000080200780c */ /* 0x000fda0003f05270 */
[----:B------:R-:W-:Y:S05]  /*1700*/  @!P0 BRA `(.L_x_8494) ;  /* 0x0000000000148947 */ /* 0x000fea0003800000 */
[----:B------:R-:W-:-:S13]  /*1710*/  ISETP.NE.AND P0, PT, R2, 0x9, PT ;  /* 0x000000090200780c */ /* 0x000fda0003f05270 */
[----:B------:R-:W-:Y:S05]  /*1720*/  @P0 BRA `(.L_x_8487) ;  /* 0x00000008006c0947 */ /* 0x000fea0003800000 */
[----:B------:R-:W2:Y:S02]  /*1730*/  LDG.E R2, desc[UR36][R4.64] ;  /* 0x0000002404027981 */ /* 0x000ea4000c1e1900 */
[----:B--2---:R-:W0:Y:S01]  /*1740*/  F2I.S64.TRUNC R2, R2 ;  /* 0x0000000200027311 */ /* 0x004e22000020d900 */
[----:B------:R-:W-:Y:S05]  /*1750*/  BRA `(.L_x_8488) ;  /* 0x0000000800b87947 */ /* 0x000fea0003800000 */
.L_x_8494:
[----:B------:R-:W2:Y:S02]  /*1760*/  LDG.E.U16 R4, desc[UR36][R4.64] ;  /* 0x0000002404047981 */ /* 0x000ea4000c1e1500 */
[----:B--2---:R-:W-:-:S06]  /*1770*/  HADD2.F32 R2, -RZ, R4.H0_H0 ;  /* 0x20000004ff027230 */ /* 0x004fcc0000004100 */
[----:B------:R-:W0:Y:S01]  /*1780*/  F2I.S64.TRUNC R2, R2 ;  /* 0x0000000200027311 */ /* 0x000e22000020d900 */
[----:B------:R-:W-:Y:S05]  /*1790*/  BRA `(.L_x_8488) ;  /* 0x0000000800a87947 */ /* 0x000fea0003800000 */
.L_x_8493:
[----:B------:R-:W2:Y:S02]  /*17a0*/  LDG.E.64 R2, desc[UR36][R4.64] ;  /* 0x0000002404027981 */ /* 0x000ea4000c1e1b00 */
[----:B--2---:R-:W0:Y:S01]  /*17b0*/  F2I.S64.F64.TRUNC R2, R2 ;  /* 0x0000000200027311 */ /* 0x004e22000030d900 */
[----:B------:R-:W-:Y:S05]  /*17c0*/  BRA `(.L_x_8488) ;  /* 0x00000008009c7947 */ /* 0x000fea0003800000 */
.L_x_8483:
        /* <DEDUP_REMOVED lines=13> */
.L_x_8497:
[----:B------:R-:W2:Y:S02]  /*18a0*/  LDG.E.64 R2, desc[UR36][R4.64] ;  /* 0x0000002404027981 */ /* 0x000ea4000c1e1b00 */
[----:B--2---:R-:W0:Y:S01]  /*18b0*/  F2I.S64.F64.TRUNC R2, R2 ;  /* 0x0000000200027311 */ /* 0x004e22000030d900 */
[----:B------:R-:W-:Y:S05]  /*18c0*/  BRA `(.L_x_8488) ;  /* 0x00000008005c7947 */ /* 0x000fea0003800000 */
.L_x_8496:
        /* <DEDUP_REMOVED lines=14> */
[C---:B------:R-:W-:Y:S02]  /*19b0*/  ISETP.GT.U32.AND P0, PT, R3.reuse, 0x4, PT ;  /* 0x000000040300780c */ /* 0x040fe40003f04070 */
[----:B------:R-:W-:-:S04]  /*19c0*/  IADD3 R3, R3, -0x4, RZ ;  /* 0xfffffffc03037810 */ /* 0x000fc80007ffe0ff */
        /* <DEDUP_REMOVED lines=8> */
[----:B------:R-:W-:-:S06]  /*1a50*/  LOP3.LUT R3, R3, 0x80000000, R0, 0xf8, !PT ;  /* 0x8000000003037812 */ /* 0x000fcc00078ef800 */
[----:B------:R-:W0:Y:S01]  /*1a60*/  F2I.S64.TRUNC R2, R3 ;  /* 0x0000000300027311 */ /* 0x000e22000020d900 */
[----:B------:R-:W-:Y:S05]  /*1a70*/  BRA `(.L_x_8488) ;  /* 0x0000000400f07947 */ /* 0x000fea0003800000 */
.L_x_8499:
[----:B------:R-:W2:Y:S02]  /*1a80*/  LDG.E.U8 R3, desc[UR36][R4.64] ;  /* 0x0000002404037981 */ /* 0x000ea4000c1e1100 */
[----:B--2---:R-:W-:-:S05]  /*1a90*/  IMAD.SHL.U32 R0, R3, 0x2000000, RZ ;  /* 0x0200000003007824 */ /* 0x004fca00078e00ff */
[----:B------:R-:W-:-:S13]  /*1aa0*/  ISETP.GE.U32.AND P0, PT, R0, 0x8000000, PT ;  /* 0x080000000000780c */ /* 0x000fda0003f06070 */
[C---:B------:R-:W-:Y:S01]  /*1ab0*/  @!P0 IMAD.SHL.U32 R0, R3.reuse, 0x100, RZ ;  /* 0x0000010003008824 */ /* 0x040fe200078e00ff */
[C---:B------:R-:W-:Y:S01]  /*1ac0*/  @P0 SHF.L.U32 R2, R3.reuse, 0x15, RZ ;  /* 0x0000001503020819 */ /* 0x040fe200000006ff */
[----:B------:R-:W-:-:S03]  /*1ad0*/  IMAD.SHL.U32 R3, R3, 0x1000000, RZ ;  /* 0x0100000003037824 */ /* 0x000fc600078e00ff */
[----:B------:R-:W-:Y:S02]  /*1ae0*/  @!P0 LOP3.LUT R0, R0, 0x7f00, RZ, 0xc0, !PT ;  /* 0x00007f0000008812 */ /* 0x000fe400078ec0ff */
[----:B------:R-:W-:Y:S02]  /*1af0*/  @P0 LOP3.LUT R2, R2, 0x70000000, RZ, 0xfc, !PT ;  /* 0x7000000002020812 */ /* 0x000fe400078efcff */
[----:B------:R-:W-:-:S03]  /*1b00*/  @!P0 LOP3.LUT R0, R0, 0x3f000000, RZ, 0xfc, !PT ;  /* 0x3f00000000008812 */ /* 0x000fc600078efcff */
[----:B------:R-:W-:Y:S02]  /*1b10*/  @P0 FMUL.FTZ R2, R2, 1.9259299443872358531e-34 ;  /* 0x0780000002020820 */ /* 0x000fe40000410000 */
[----:B------:R-:W-:-:S05]  /*1b20*/  @!P0 FADD.FTZ R2, R0, -0.5 ;  /* 0xbf00000000028421 */ /* 0x000fca0000010000 */
[----:B------:R-:W-:-:S06]  /*1b30*/  LOP3.LUT R2, R2, 0x80000000, R3, 0xf8, !PT ;  /* 0x8000000002027812 */ /* 0x000fcc00078ef803 */
[----:B------:R-:W0:Y:S01]  /*1b40*/  F2I.S64.TRUNC R2, R2 ;  /* 0x0000000200027311 */ /* 0x000e22000020d900 */
[----:B------:R-:W-:Y:S05]  /*1b50*/  BRA `(.L_x_8488) ;  /* 0x0000000400b87947 */ /* 0x000fea0003800000 */
.L_x_8498:
[----:B------:R-:W2:Y:S02]  /*1b60*/  LDG.E.U16 R2, desc[UR36][R4.64] ;  /* 0x0000002404027981 */ /* 0x000ea4000c1e1500 */
[----:B--2---:R-:W-:-:S06]  /*1b70*/  IMAD.U32 R2, R2, 0x10000, RZ ;  /* 0x0001000002027824 */ /* 0x004fcc00078e00ff */
[----:B------:R-:W0:Y:S01]  /*1b80*/  F2I.S64.TRUNC R2, R2 ;  /* 0x0000000200027311 */ /* 0x000e22000020d900 */
[----:B------:R-:W-:Y:S05]  /*1b90*/  BRA `(.L_x_8488) ;  /* 0x0000000400a87947 */ /* 0x000fea0003800000 */
.L_x_8495:
        /* <DEDUP_REMOVED lines=11> */
.L_x_8502:
        /* <DEDUP_REMOVED lines=21> */
.L_x_8506:
[----:B------:R-:W-:Y:S05]  /*1da0*/  BSYNC B1 ;  /* 0x0000000000017941 */ /* 0x000fea0003800000 */
.L_x_8505:
[----:B------:R-:W-:Y:S01]  /*1db0*/  IMAD.SHL.U32 R2, R2, 0x100000, RZ ;  /* 0x0010000002027824 */ /* 0x000fe200078e00ff */
[----:B------:R-:W-:-:S04]  /*1dc0*/  LEA R3, R0, 0x3b800000, 0x17 ;  /* 0x3b80000000037811 */ /* 0x000fc800078eb8ff */
[----:B------:R-:W-:-:S07]  /*1dd0*/  LOP3.LUT R2, R3, R2, R4, 0xfe, !PT ;  /* 0x0000000203027212 */ /* 0x000fce00078efe04 */
.L_x_8504:
[----:B------:R-:W-:Y:S05]  /*1de0*/  BSYNC B0 ;  /* 0x0000000000007941 */ /* 0x000fea0003800000 */
.L_x_8503:
[----:B------:R-:W1:Y:S01]  /*1df0*/  F2I.S64.TRUNC R2, R2 ;  /* 0x0000000200027311 */ /* 0x000e62000020d900 */
[----:B------:R-:W-:Y:S05]  /*1e00*/  BRA `(.L_x_8488) ;  /* 0x00000004000c7947 */ /* 0x000fea0003800000 */
.L_x_8501:
        /* <DEDUP_REMOVED lines=21> */
.L_x_8510:
[----:B------:R-:W-:Y:S05]  /*1f60*/  BSYNC B1 ;  /* 0x0000000000017941 */ /* 0x000fea0003800000 */
.L_x_8509:
[----:B------:R-:W-:Y:S01]  /*1f70*/  IMAD.SHL.U32 R2, R2, 0x200000, RZ ;  /* 0x0020000002027824 */ /* 0x000fe200078e00ff */
[----:B------:R-:W-:-:S04]  /*1f80*/  LEA R3, R0, 0x37800000, 0x17 ;  /* 0x3780000000037811 */ /* 0x000fc800078eb8ff */
[----:B------:R-:W-:-:S07]  /*1f90*/  LOP3.LUT R2, R3, R2, R4, 0xfe, !PT ;  /* 0x0000000203027212 */ /* 0x000fce00078efe04 */
.L_x_8508:
[----:B------:R-:W-:Y:S05]  /*1fa0*/  BSYNC B0 ;  /* 0x0000000000007941 */ /* 0x000fea0003800000 */
.L_x_8507:
[----:B------:R-:W2:Y:S01]  /*1fb0*/  F2I.S64.TRUNC R2, R2 ;  /* 0x0000000200027311 */ /* 0x000ea2000020d900 */
[----:B------:R-:W-:Y:S05]  /*1fc0*/  BRA `(.L_x_8488) ;  /* 0x00000000009c7947 */ /* 0x000fea0003800000 */
.L_x_8500:
        /* <DEDUP_REMOVED lines=8> */
[----:B------:R-:W-:Y:S01]  /*2050*/  HFMA2.MMA R2, -RZ, RZ, 3.814697265625e-06, 0 ;  /* 0x00400000ff027435 */ /* 0x000fe200000001ff */
[----:B--2---:R-:W-:-:S13]  /*2060*/  ISETP.NE.AND P0, PT, R4, RZ, PT ;  /* 0x000000ff0400720c */ /* 0x004fda0003f05270 */
[----:B------:R-:W-:Y:S05]  /*2070*/  @!P0 BRA `(.L_x_8514) ;  /* 0x00000000000c8947 */ /* 0x000fea0003800000 */
[----:B------:R-:W-:-:S13]  /*2080*/  ISETP.NE.AND P0, PT, R4, 0xff, PT ;  /* 0x000000ff0400780c */ /* 0x000fda0003f05270 */
[----:B------:R-:W-:Y:S02]  /*2090*/  @!P0 IMAD.MOV.U32 R2, RZ, RZ, 0x7f800001 ;  /* 0x7f800001ff028424 */ /* 0x000fe400078e00ff */
[----:B------:R-:W-:-:S07]  /*20a0*/  @P0 IMAD.SHL.U32 R2, R4, 0x800000, RZ ;  /* 0x0080000004020824 */ /* 0x000fce00078e00ff */
.L_x_8514:
[----:B------:R-:W-:Y:S05]  /*20b0*/  BSYNC B0 ;  /* 0x0000000000007941 */ /* 0x000fea0003800000 */
.L_x_8513:
[----:B------:R-:W4:Y:S01]  /*20c0*/  F2I.S64.TRUNC R2, R2 ;  /* 0x0000000200027311 */ /* 0x000f22000020d900 */
[----:B------:R-:W-:Y:S05]  /*20d0*/  BRA `(.L_x_8488) ;  /* 0x0000000000587947 */ /* 0x000fea0003800000 */
.L_x_8487:
[----:B------:R-:W-:Y:S01]  /*20e0*/  MOV R2, 0x0 ;  /* 0x0000000000027802 */ /* 0x000fe20000000f00 */
[----:B------:R-:W-:Y:S01]  /*20f0*/  ULDC.64 UR4, c[0x4][0x118] ;  /* 0x0100460000047ab9 */ /* 0x000fe20000000a00 */
[----:B------:R-:W-:Y:S01]  /*2100*/  ULDC.64 UR6, c[0x4][0x20] ;  /* 0x0100080000067ab9 */ /* 0x000fe20000000a00 */
[----:B------:R-:W-:Y:S01]  /*2110*/  IMAD.U32 R4, RZ, RZ, UR4 ;  /* 0x00000004ff047e24 */ /* 0x000fe2000f8e00ff */
[----:B------:R-:W-:Y:S01]  /*2120*/  HFMA2.MMA R12, -RZ, RZ, 0, 5.9604644775390625e-08 ;  /* 0x00000001ff0c7435 */ /* 0x000fe200000001ff */
[----:B------:R-:W-:Y:S01]  /*2130*/  IMAD.U32 R5, RZ, RZ, UR5 ;  /* 0x00000005ff057e24 */ /* 0x000fe2000f8e00ff */
[----:B------:R-:W0:Y:S01]  /*2140*/  LDC.64 R2, c[0x4][R2] ;  /* 0x0100000002027b82 */ /* 0x000e220000000a00 */
[----:B------:R-:W-:Y:S01]  /*2150*/  ULDC.64 UR4, c[0x4][0x120] ;  /* 0x0100480000047ab9 */ /* 0x000fe20000000a00 */
        /* <DEDUP_REMOVED lines=8> */
.L_x_8515:
[----:B------:R-:W-:Y:S01]  /*21e0*/  CS2R R2, SRZ ;  /* 0x0000000000027805 */ /* 0x000fe2000001ff00 */
[----:B------:R-:W-:Y:S06]  /*21f0*/  BRA `(.L_x_8488) ;  /* 0x0000000000107947 */ /* 0x000fec0003800000 */
.L_x_8512:
[----:B------:R0:W5:Y:S01]  /*2200*/  LDG.E.64 R2, desc[UR36][R4.64] ;  /* 0x0000002404027981 */ /* 0x000162000c1e1b00 */
[----:B------:R-:W-:Y:S05]  /*2210*/  BRA `(.L_x_8488) ;  /* 0x0000000000087947 */ /* 0x000fea0003800000 */
.L_x_8511:
[----:B------:R3:W5:Y:S01]  /*2220*/  LDG.E R2, desc[UR36][R4.64] ;  /* 0x0000002404027981 */ /* 0x000762000c1e1900 */
[----:B------:R-:W-:-:S07]  /*2230*/  IMAD.MOV.U32 R3, RZ, RZ, RZ ;  /* 0x000000ffff037224 */ /* 0x000fce00078e00ff */
.L_x_8488:
[----:B------:R-:W-:Y:S01]  /*2240*/  ULDC.64 UR4, c[0x0][0x428] ;  /* 0x00010a0000047ab9 */ /* 0x000fe20000000a00 */
[----:B------:R-:W-:Y:S01]  /*2250*/  ULDC.64 UR6, c[0x0][0x420] ;  /* 0x0001080000067ab9 */ /* 0x000fe20000000a00 */
[C---:B012-45:R-:W-:Y:S01]  /*2260*/  ISETP.GE.U32.AND P1, PT, R2.reuse, UR4, PT ;  /* 0x0000000402007c0c */ /* 0x077fe2000bf26070 */
[----:B------:R-:W-:Y:S01]  /*2270*/  ULDC.64 UR8, c[0x4][0x138] ;  /* 0x01004e0000087ab9 */ /* 0x000fe20000000a00 */
[----:B------:R-:W-:Y:S01]  /*2280*/  ISETP.GE.U32.AND P0, PT, R2, UR6, PT ;  /* 0x0000000602007c0c */ /* 0x000fe2000bf06070 */
[----:B------:R-:W-:Y:S01]  /*2290*/  BSSY B6, `(.L_x_8516) ;  /* 0x0000016000067945 */ /* 0x000fe20003800000 */
[----:B------:R-:W-:Y:S02]  /*22a0*/  ISETP.NE.U32.AND P2, PT, RZ, UR8, PT ;  /* 0x00000008ff007c0c */ /* 0x000fe4000bf45070 */
[----:B------:R-:W-:Y:S02]  /*22b0*/  ISETP.GE.AND.EX P1, PT, R3, UR5, PT, P1 ;  /* 0x0000000503007c0c */ /* 0x000fe4000bf26310 */
[----:B------:R-:W-:-:S02]  /*22c0*/  ISETP.NE.AND.EX P2, PT, RZ, UR9, PT, P2 ;  /* 0x00000009ff007c0c */ /* 0x000fc4000bf45320 */
[----:B------:R-:W-:-:S13]  /*22d0*/  ISETP.GE.AND.EX P0, PT, R3, UR7, !P1, P0 ;  /* 0x0000000703007c0c */ /* 0x000fda000cf06300 */
[----:B------:R-:W-:Y:S05]  /*22e0*/  @P0 BRA P2, `(.L_x_8517) ;  /* 0x0000000000400947 */ /* 0x000fea0001000000 */
[----:B------:R-:W-:Y:S01]  /*22f0*/  MOV R2, 0x0 ;  /* 0x0000000000027802 */ /* 0x000fe20000000f00 */
[----:B------:R-:W-:Y:S01]  /*2300*/  ULDC.64 UR4, c[0x4][0x128] ;  /* 0x01004a0000047ab9 */ /* 0x000fe20000000a00 */
[----:B------:R-:W-:Y:S01]  /*2310*/  ULDC.64 UR6, c[0x4][0x8] ;  /* 0x0100020000067ab9 */ /* 0x000fe20000000a00 */
[----:B---3--:R-:W-:Y:S01]  /*2320*/  IMAD.U32 R4, RZ, RZ, UR4 ;  /* 0x00000004ff047e24 */ /* 0x008fe2000f8e00ff */
        /* <DEDUP_REMOVED lines=12> */
.L_x_8517:
[----:B------:R-:W-:Y:S05]  /*23f0*/  BSYNC B6 ;  /* 0x0000000000067941 */ /* 0x000fea0003800000 */
.L_x_8516:
        /* <DEDUP_REMOVED lines=14> */
.L_x_8521:
[----:B------:R0:W-:Y:S01]  /*24e0*/  STG.E.U8 desc[UR36][R16.64], RZ ;  /* 0x000000ff10007986 */ /* 0x0001e2000c101124 */
[----:B------:R-:W-:Y:S05]  /*24f0*/  BRA `(.L_x_8523) ;  /* 0x00000004008c7947 */ /* 0x000fea0003800000 */
.L_x_8520:
        /* <DEDUP_REMOVED lines=8> */
.L_x_8525:
[----:B------:R0:W-:Y:S01]  /*2580*/  STG.E desc[UR36][R16.64], RZ ;  /* 0x000000ff10007986 */ /* 0x0001e2000c101924 */
[----:B------:R-:W-:Y:S05]  /*2590*/  BRA `(.L_x_8523) ;  /* 0x0000000400647947 */ /* 0x000fea0003800000 */
.L_x_8524:
[----:B------:R0:W-:Y:S01]  /*25a0*/  STG.E.U16 desc[UR36][R16.64], RZ ;  /* 0x000000ff10007986 */ /* 0x0001e2000c101524 */
[----:B------:R-:W-:Y:S05]  /*25b0*/  BRA `(.L_x_8523) ;  /* 0x00000004005c7947 */ /* 0x000fea0003800000 */
.L_x_8519:
        /* <DEDUP_REMOVED lines=8> */
.L_x_8527:
[----:B------:R0:W-:Y:S01]  /*2640*/  STG.E.U16 desc[UR36][R16.64], RZ ;  /* 0x000000ff10007986 */ /* 0x0001e2000c101524 */
[----:B------:R-:W-:Y:S05]  /*2650*/  BRA `(.L_x_8523) ;  /* 0x0000000400347947 */ /* 0x000fea0003800000 */
.L_x_8526:
        /* <DEDUP_REMOVED lines=8> */
.L_x_8529:
[----:B------:R0:W-:Y:S01]  /*26e0*/  STG.E desc[UR36][R16.64], RZ ;  /* 0x000000ff10007986 */ /* 0x0001e2000c101924 */
[----:B------:R-:W-:Y:S05]  /*26f0*/  BRA `(.L_x_8523) ;  /* 0x00000004000c7947 */ /* 0x000fea0003800000 */
.L_x_8528:
[----:B------:R0:W-:Y:S01]  /*2700*/  STG.E.64 desc[UR36][R16.64], RZ ;  /* 0x000000ff10007986 */ /* 0x0001e2000c101b24 */
[----:B------:R-:W-:Y:S05]  /*2710*/  BRA `(.L_x_8523) ;  /* 0x0000000400047947 */ /* 0x000fea0003800000 */
.L_x_8518:
        /* <DEDUP_REMOVED lines=10> */
.L_x_8532:
[----:B------:R0:W-:Y:S01]  /*27c0*/  STG.E.128 desc[UR36][R16.64], RZ ;  /* 0x000000ff10007986 */ /* 0x0001e2000c101d24 */
[----:B------:R-:W-:Y:S05]  /*27d0*/  BRA `(.L_x_8523) ;  /* 0x0000000000d47947 */ /* 0x000fea0003800000 */
.L_x_8531:
        /* <DEDUP_REMOVED lines=8> */
.L_x_8534:
[----:B------:R0:W-:Y:S01]  /*2860*/  STG.E.U8 desc[UR36][R16.64], RZ ;  /* 0x000000ff10007986 */ /* 0x0001e2000c101124 */
[----:B------:R-:W-:Y:S05]  /*2870*/  BRA `(.L_x_8523) ;  /* 0x0000000000ac7947 */ /* 0x000fea0003800000 */
.L_x_8533:
[----:B------:R0:W-:Y:S01]  /*2880*/  STG.E.U16 desc[UR36][R16.64], RZ ;  /* 0x000000ff10007986 */ /* 0x0001e2000c101524 */
[----:B------:R-:W-:Y:S05]  /*2890*/  BRA `(.L_x_8523) ;  /* 0x0000000000a47947 */ /* 0x000fea0003800000 */
.L_x_8530:
        /* <DEDUP_REMOVED lines=10> */
.L_x_8537:
[----:B------:R1:W-:Y:S01]  /*2940*/  STG.E.U8 desc[UR36][R16.64], RZ ;  /* 0x000000ff10007986 */ /* 0x0003e2000c101124 */
[----:B------:R-:W-:Y:S05]  /*2950*/  BRA `(.L_x_8523) ;  /* 0x0000000000747947 */ /* 0x000fea0003800000 */
.L_x_8536:
[----:B------:R0:W-:Y:S01]  /*2960*/  STG.E.U8 desc[UR36][R16.64], RZ ;  /* 0x000000ff10007986 */ /* 0x0001e2000c101124 */
[----:B------:R-:W-:Y:S05]  /*2970*/  BRA `(.L_x_8523) ;  /* 0x00000000006c7947 */ /* 0x000fea0003800000 */
.L_x_8535:
[----:B------:R-:W-:-:S13]  /*2980*/  ISETP.NE.AND P0, PT, R0, 0x1c, PT ;  /* 0x0000001c0000780c */ /* 0x000fda0003f05270 */
[----:B------:R-:W-:Y:S05]  /*2990*/  @!P0 BRA `(.L_x_8538) ;  /* 0x0000000000608947 */ /* 0x000fea0003800000 */
[----:B------:R-:W-:-:S13]  /*29a0*/  ISETP.NE.AND P0, PT, R0, 0x1d, PT ;  /* 0x0000001d0000780c */ /* 0x000fda0003f05270 */
[----:B------:R-:W-:Y:S05]  /*29b0*/  @!P0 BRA `(.L_x_8539) ;  /* 0x0000000000508947 */ /* 0x000fea0003800000 */
[----:B------:R-:W-:-:S13]  /*29c0*/  ISETP.NE.AND P0, PT, R0, 0x2c, PT ;  /* 0x0000002c0000780c */ /* 0x000fda0003f05270 */
[----:B------:R4:W-:Y:S01]  /*29d0*/  @!P0 STG.E.U8 desc[UR36][R16.64], RZ ;  /* 0x000000ff10008986 */ /* 0x0009e2000c101124 */
[----:B------:R-:W-:Y:S05]  /*29e0*/  @!P0 BRA `(.L_x_8523) ;  /* 0x0000000000508947 */ /* 0x000fea0003800000 */
.L_x_8522:
[----:B------:R-:W-:Y:S01]  /*29f0*/  MOV R2, 0x0 ;  /* 0x0000000000027802 */ /* 0x000fe20000000f00 */
[----:B------:R-:W-:Y:S01]  /*2a00*/  ULDC.64 UR4, c[0x4][0x118] ;  /* 0x0100460000047ab9 */ /* 0x000fe20000000a00 */
[----:B------:R-:W-:Y:S01]  /*2a10*/  ULDC.64 UR6, c[0x4][0x120] ;  /* 0x0100480000067ab9 */ /* 0x000fe20000000a00 */
[----:B---3--:R-:W-:Y:S01]  /*2a20*/  IMAD.U32 R4, RZ, RZ, UR4 ;  /* 0x00000004ff047e24 */ /* 0x008fe2000f8e00ff */
[----:B------:R-:W-:Y:S01]  /*2a30*/  HFMA2.MMA R13, -RZ, RZ, 0, 0 ;  /* 0x00000000ff0d7435 */ /* 0x000fe200000001ff */
        /* <DEDUP_REMOVED lines=8> */
[----:B------:R-:W-:-:S07]  /*2ac0*/  IMAD.MOV.U32 R12, RZ, RZ, 0x1 ;  /* 0x00000001ff0c7424 */ /* 0x000fce00078e00ff */
[----:B------:R-:W-:-:S07]  /*2ad0*/  LEPC R20, `(.L_x_8540) ;  /* 0x000000001014794e */ /* 0x000fce0000000000 */
[----:B0---4-:R-:W-:Y:S05]  /*2ae0*/  CALL.ABS.NOINC R2 ;  /* 0x0000000002007343 */ /* 0x011fea0003c00000 */
.L_x_8540:
[----:B------:R-:W-:Y:S05]  /*2af0*/  BRA `(.L_x_8523) ;  /* 0x00000000000c7947 */ /* 0x000fea0003800000 */
.L_x_8539:
[----:B------:R0:W-:Y:S01]  /*2b00*/  STG.E.64 desc[UR36][R16.64], RZ ;  /* 0x000000ff10007986 */ /* 0x0001e2000c101b24 */
[----:B------:R-:W-:Y:S05]  /*2b10*/  BRA `(.L_x_8523) ;  /* 0x0000000000047947 */ /* 0x000fea0003800000 */
.L_x_8538:
[----:B------:R0:W-:Y:S02]  /*2b20*/  STG.E desc[UR36][R16.64], RZ ;  /* 0x000000ff10007986 */ /* 0x0001e4000c101924 */
.L_x_8523:
[----:B------:R-:W-:-:S04]  /*2b30*/  IMAD R18, R18, 0x200, R23 ;  /* 0x0000020012127824 */ /* 0x000fc800078e0217 */
[----:B------:R-:W-:-:S07]  /*2b40*/  VIADD R19, R18, 0x80 ;  /* 0x0000008012137836 */ /* 0x000fce0000000000 */
.L_x_8481:
[----:B------:R-:W-:Y:S05]  /*2b50*/  BSYNC B7 ;  /* 0x0000000000077941 */ /* 0x000fea0003800000 */
.L_x_8480:
[----:B------:R-:W-:Y:S01]  /*2b60*/  ULDC UR4, c[0x0][0x210] ;  /* 0x0000840000047ab9 */ /* 0x000fe20000000800 */
[----:B------:R-:W-:Y:S01]  /*2b70*/  BSSY B7, `(.L_x_8541) ;  /* 0x00002ac000077945 */ /* 0x000fe20003800000 */
[----:B------:R-:W-:-:S13]  /*2b80*/  ISETP.GE.AND P0, PT, R19, UR4, PT ;  /* 0x0000000413007c0c */ /* 0x000fda000bf06270 */
[----:B------:R-:W-:Y:S05]  /*2b90*/  @P0 BRA `(.L_x_8542) ;  /* 0x0000002800a40947 */ /* 0x000fea0003800000 */
[----:B------:R-:W5:Y:S01]  /*2ba0*/  LDC R6, c[0x0][0x218] ;  /* 0x00008600ff067b82 */ /* 0x000f620000000800 */
[----:B------:R-:W-:Y:S02]  /*2bb0*/  IMAD.MOV.U32 R0, RZ, RZ, RZ ;  /* 0x000000ffff007224 */ /* 0x000fe400078e00ff */
[----:B012-4-:R-:W-:Y:S01]  /*2bc0*/  IMAD.MOV.U32 R16, RZ, RZ, RZ ;  /* 0x000000ffff107224 */ /* 0x017fe200078e00ff */
[----:B-----5:R-:W-:-:S13]  /*2bd0*/  ISETP.NE.AND P0, PT, R6, RZ, PT ;  /* 0x000000ff0600720c */ /* 0x020fda0003f05270 */
[----:B------:R-:W-:Y:S05]  /*2be0*/  @!P0 BRA `(.L_x_8543) ;  /* 0x0000001000a88947 */ /* 0x000fea0003800000 */
        /* <DEDUP_REMOVED lines=16> */
[----:B---3--:R-:W-:-:S05]  /*2cf0*/  IMAD.HI.U32 R4, R3, UR7, R2 ;  /* 0x0000000703047c27 */ /* 0x008fca000f8e0002 */
        /* <DEDUP_REMOVED lines=281> */
.L_x_8543:
[----:B------:R-:W0:Y:S01]  /*3e90*/  LDC.U8 R3, c[0x0][0x439] ;  /* 0x00010e40ff037b82 */ /* 0x000e220000000000 */
[----:B------:R-:W-:Y:S01]  /*3ea0*/  ULDC.64 UR6, c[0x0][0x418] ;  /* 0x0001060000067ab9 */ /* 0x000fe20000000a00 */
[----:B------:R-:W-:Y:S01]  /*3eb0*/  ULDC.64 UR4, c[0x0][0x410] ;  /* 0x0001040000047ab9 */ /* 0x000fe20000000a00 */
[----:B---3--:R-:W-:Y:S02]  /*3ec0*/  IADD3 R4, P1, R0, UR6, RZ ;  /* 0x0000000600047c10 */ /* 0x008fe4000ff3e0ff */
        /* <DEDUP_REMOVED lines=17> */
.L_x_8547:
[----:B------:R0:W5:Y:S01]  /*3fe0*/  LDG.E.U8 R2, desc[UR36][R4.64] ;  /* 0x0000002404027981 */ /* 0x000162000c1e1100 */
[----:B------:R-:W-:Y:S01]  /*3ff0*/  IMAD.MOV.U32 R3, RZ, RZ, RZ ;  /* 0x000000ffff037224 */ /* 0x000fe200078e00ff */
[----:B------:R-:W-:Y:S06]  /*4000*/  BRA `(.L_x_8549) ;  /* 0x0000000c00487947 */ /* 0x000fec0003800000 */
.L_x_8546:
        /* <DEDUP_REMOVED lines=8> */
.L_x_8551:
[----:B------:R-:W2:Y:S02]  /*4090*/  LDG.E R2, desc[UR36][R4.64] ;  /* 0x0000002404027981 */ /* 0x000ea4000c1e1900 */
[----:B--2---:R-:W-:Y:S01]  /*40a0*/  SHF.R.S32.HI R3, RZ, 0x1f, R2 ;  /* 0x0000001fff037819 */ /* 0x004fe20000011402 */
[----:B------:R-:W-:Y:S06]  /*40b0*/  BRA `(.L_x_8549) ;  /* 0x0000000c001c7947 */ /* 0x000fec0003800000 */
.L_x_8550:
[----:B------:R-:W2:Y:S02]  /*40c0*/  LDG.E.S16 R2, desc[UR36][R4.64] ;  /* 0x0000002404027981 */ /* 0x000ea4000c1e1700 */
[----:B--2---:R-:W-:Y:S01]  /*40d0*/  SHF.R.S32.HI R3, RZ, 0x1f, R2 ;  /* 0x0000001fff037819 */ /* 0x004fe20000011402 */
[----:B------:R-:W-:Y:S06]  /*40e0*/  BRA `(.L_x_8549) ;  /* 0x0000000c00107947 */ /* 0x000fec0003800000 */
.L_x_8545:
        /* <DEDUP_REMOVED lines=9> */
.L_x_8553:
[----:B------:R-:W2:Y:S02]  /*4180*/  LDG.E.U16 R4, desc[UR36][R4.64] ;  /* 0x0000002404047981 */ /* 0x000ea4000c1e1500 */
[----:B--2---:R-:W-:-:S06]  /*4190*/  HADD2.F32 R2, -RZ, R4.H0_H0 ;  /* 0x20000004ff027230 */ /* 0x004fcc0000004100 */
[----:B------:R-:W0:Y:S01]  /*41a0*/  F2I.S64.TRUNC R2, R2 ;  /* 0x0000000200027311 */ /* 0x000e22000020d900 */
[----:B------:R-:W-:Y:S05]  /*41b0*/  BRA `(.L_x_8549) ;  /* 0x0000000800dc7947 */ /* 0x000fea0003800000 */
.L_x_8552:
[----:B------:R-:W-:-:S13]  /*41c0*/  ISETP.NE.AND P0, PT, R2, 0x7, PT ;  /* 0x000000070200780c */ /* 0x000fda0003f05270 */
[----:B------:R-:W-:Y:S05]  /*41d0*/  @!P0 BRA `(.L_x_8554) ;  /* 0x00000000002c8947 */ /* 0x000fea0003800000 */
[----:B------:R-:W-:-:S13]  /*41e0*/  ISETP.NE.AND P0, PT, R2, 0x8, PT ;  /* 0x000000080200780c */ /* 0x000fda0003f05270 */
[----:B------:R-:W-:Y:S05]  /*41f0*/  @!P0 BRA `(.L_x_8555) ;  /* 0x0000000000148947 */ /* 0x000fea0003800000 */
[----:B------:R-:W-:-:S13]  /*4200*/  ISETP.NE.AND P0, PT, R2, 0x9, PT ;  /* 0x000000090200780c */ /* 0x000fda0003f05270 */
[----:B------:R-:W-:Y:S05]  /*4210*/  @P0 BRA `(.L_x_8548) ;  /* 0x00000008006c0947 */ /* 0x000fea0003800000 */
[----:B------:R-:W2:Y:S02]  /*4220*/  LDG.E R2, desc[UR36][R4.64] ;  /* 0x0000002404027981 */ /* 0x000ea4000c1e1900 */
[----:B--2---:R-:W2:Y:S01]  /*4230*/  F2I.S64.TRUNC R2, R2 ;  /* 0x0000000200027311 */ /* 0x004ea2000020d900 */
[----:B------:R-:W-:Y:S05]  /*4240*/  BRA `(.L_x_8549) ;  /* 0x0000000800b87947 */ /* 0x000fea0003800000 */
.L_x_8555:
[----:B------:R-:W2:Y:S02]  /*4250*/  LDG.E.U16 R4, desc[UR36][R4.64] ;  /* 0x0000002404047981 */ /* 0x000ea4000c1e1500 */
[----:B--2---:R-:W-:-:S06]  /*4260*/  HADD2.F32 R2, -RZ, R4.H0_H0 ;  /* 0x20000004ff027230 */ /* 0x004fcc0000004100 */
[----:B------:R-:W3:Y:S01]  /*4270*/  F2I.S64.TRUNC R2, R2 ;  /* 0x0000000200027311 */ /* 0x000ee2000020d900 */
[----:B------:R-:W-:Y:S05]  /*4280*/  BRA `(.L_x_8549) ;  /* 0x0000000800a87947 */ /* 0x000fea0003800000 */
.L_x_8554:
[----:B------:R-:W2:Y:S02]  /*4290*/  LDG.E.64 R2, desc[UR36][R4.64] ;  /* 0x0000002404027981 */ /* 0x000ea4000c1e1b00 */
[----:B--2---:R-:W4:Y:S01]  /*42a0*/  F2I.S64.F64.TRUNC R2, R2 ;  /* 0x0000000200027311 */ /* 0x004f22000030d900 */
[----:B------:R-:W-:Y:S05]  /*42b0*/  BRA `(.L_x_8549) ;  /* 0x00000008009c7947 */ /* 0x000fea0003800000 */
.L_x_8544:
        /* <DEDUP_REMOVED lines=13> */
.L_x_8558:
[----:B------:R-:W2:Y:S02]  /*4390*/  LDG.E.64 R2, desc[UR36][R4.64] ;  /* 0x0000002404027981 */ /* 0x000ea4000c1e1b00 */
[----:B--2---:R-:W0:Y:S01]  /*43a0*/  F2I.S64.F64.TRUNC R2, R2 ;  /* 0x0000000200027311 */ /* 0x004e22000030d900 */
[----:B------:R-:W-:Y:S05]  /*43b0*/  BRA `(.L_x_8549) ;  /* 0x00000008005c7947 */ /* 0x000fea0003800000 */
.L_x_8557:
        /* <DEDUP_REMOVED lines=27> */
.L_x_8560:
        /* <DEDUP_REMOVED lines=14> */
.L_x_8559:
[----:B------:R-:W2:Y:S02]  /*4650*/  LDG.E.U16 R2, desc[UR36][R4.64] ;  /* 0x0000002404027981 */ /* 0x000ea4000c1e1500 */
[----:B--2---:R-:W-:-:S06]  /*4660*/  IMAD.U32 R2, R2, 0x10000, RZ ;  /* 0x0001000002027824 */ /* 0x004fcc00078e00ff */
[----:B------:R-:W0:Y:S01]  /*4670*/  F2I.S64.TRUNC R2, R2 ;  /* 0x0000000200027311 */ /* 0x000e22000020d900 */
[----:B------:R-:W-:Y:S05]  /*4680*/  BRA `(.L_x_8549) ;  /* 0x0000000400a87947 */ /* 0x000fea0003800000 */
.L_x_8556:
        /* <DEDUP_REMOVED lines=11> */
.L_x_8563:
        /* <DEDUP_REMOVED lines=21> */
.L_x_8567:
[----:B------:R-:W-:Y:S05]  /*4890*/  BSYNC B1 ;  /* 0x0000000000017941 */ /* 0x000fea0003800000 */
.L_x_8566:
[----:B------:R-:W-:Y:S01]  /*48a0*/  IMAD.SHL.U32 R2, R2, 0x100000, RZ ;  /* 0x0010000002027824 */ /* 0x000fe200078e00ff */
[----:B------:R-:W-:-:S04]  /*48b0*/  LEA R3, R0, 0x3b800000, 0x17 ;  /* 0x3b80000000037811 */ /* 0x000fc800078eb8ff */
[----:B------:R-:W-:-:S07]  /*48c0*/  LOP3.LUT R2, R3, R2, R4, 0xfe, !PT ;  /* 0x0000000203027212 */ /* 0x000fce00078efe04 */
.L_x_8565:
[----:B------:R-:W-:Y:S05]  /*48d0*/  BSYNC B0 ;  /* 0x0000000000007941 */ /* 0x000fea0003800000 */
.L_x_8564:
[----:B------:R-:W0:Y:S01]  /*48e0*/  F2I.S64.TRUNC R2, R2 ;  /* 0x0000000200027311 */ /* 0x000e22000020d900 */
[----:B------:R-:W-:Y:S05]  /*48f0*/  BRA `(.L_x_8549) ;  /* 0x00000004000c7947 */ /* 0x000fea0003800000 */
.L_x_8562:
        /* <DEDUP_REMOVED lines=21> */
.L_x_8571:
[----:B------:R-:W-:Y:S05]  /*4a50*/  BSYNC B1 ;  /* 0x0000000000017941 */ /* 0x000fea0003800000 */
.L_x_8570:
[----:B------:R-:W-:Y:S01]  /*4a60*/  IMAD.SHL.U32 R2, R2, 0x200000, RZ ;  /* 0x0020000002027824 */ /* 0x000fe200078e00ff */
[----:B------:R-:W-:-:S04]  /*4a70*/  LEA R3, R0, 0x37800000, 0x17 ;  /* 0x3780000000037811 */ /* 0x000fc800078eb8ff */
[----:B------:R-:W-:-:S07]  /*4a80*/  LOP3.LUT R2, R3, R2, R4, 0xfe, !PT ;  /* 0x0000000203027212 */ /* 0x000fce00078efe04 */
.L_x_8569:
[----:B------:R-:W-:Y:S05]  /*4a90*/  BSYNC B0 ;  /* 0x0000000000007941 */ /* 0x000fea0003800000 */
.L_x_8568:
[----:B------:R-:W0:Y:S01]  /*4aa0*/  F2I.S64.TRUNC R2, R2 ;  /* 0x0000000200027311 */ /* 0x000e22000020d900 */
[----:B------:R-:W-:Y:S05]  /*4ab0*/  BRA `(.L_x_8549) ;  /* 0x00000000009c7947 */ /* 0x000fea0003800000 */
.L_x_8561:
        /* <DEDUP_REMOVED lines=14> */
.L_x_8575:
[----:B------:R-:W-:Y:S05]  /*4ba0*/  BSYNC B0 ;  /* 0x0000000000007941 */ /* 0x000fea0003800000 */
.L_x_8574:
[----:B------:R-:W0:Y:S01]  /*4bb0*/  F2I.S64.TRUNC R2, R2 ;  /* 0x0000000200027311 */ /* 0x000e22000020d900 */
[----:B------:R-:W-:Y:S05]  /*4bc0*/  BRA `(.L_x_8549) ;  /* 0x0000000000587947 */ /* 0x000fea0003800000 */
.L_x_8548:
        /* <DEDUP_REMOVED lines=16> */
.L_x_8576:
[----:B------:R-:W-:Y:S01]  /*4cd0*/  CS2R R2, SRZ ;  /* 0x0000000000027805 */ /* 0x000fe2000001ff00 */
[----:B------:R-:W-:Y:S06]  /*4ce0*/  BRA `(.L_x_8549) ;  /* 0x0000000000107947 */ /* 0x000fec0003800000 */
.L_x_8573:
[----:B------:R0:W5:Y:S01]  /*4cf0*/  LDG.E.64 R2, desc[UR36][R4.64] ;  /* 0x0000002404027981 */ /* 0x000162000c1e1b00 */
[----:B------:R-:W-:Y:S05]  /*4d00*/  BRA `(.L_x_8549) ;  /* 0x0000000000087947 */ /* 0x000fea0003800000 */
.L_x_8572:
[----:B------:R0:W5:Y:S01]  /*4d10*/  LDG.E R2, desc[UR36][R4.64] ;  /* 0x0000002404027981 */ /* 0x000162000c1e1900 */
[----:B------:R-:W-:-:S07]  /*4d20*/  IMAD.MOV.U32 R3, RZ, RZ, RZ ;  /* 0x000000ffff037224 */ /* 0x000fce00078e00ff */
.L_x_8549:
        /* <DEDUP_REMOVED lines=14> */
[----:B-1----:R-:W-:Y:S01]  /*4e10*/  IMAD.U32 R4, RZ, RZ, UR4 ;  /* 0x00000004ff047e24 */ /* 0x002fe2000f8e00ff */
        /* <DEDUP_REMOVED lines=12> */
.L_x_8578:
[----:B------:R-:W-:Y:S05]  /*4ee0*/  BSYNC B6 ;  /* 0x0000000000067941 */ /* 0x000fea0003800000 */
.L_x_8577:
        /* <DEDUP_REMOVED lines=14> */
.L_x_8582:
[----:B------:R0:W-:Y:S01]  /*4fd0*/  STG.E.U8 desc[UR36][R16.64], RZ ;  /* 0x000000ff10007986 */ /* 0x0001e2000c101124 */
[----:B------:R-:W-:Y:S05]  /*4fe0*/  BRA `(.L_x_8584) ;  /* 0x00000004008c7947 */ /* 0x000fea0003800000 */
.L_x_8581:
        /* <DEDUP_REMOVED lines=8> */
.L_x_8586:
[----:B------:R0:W-:Y:S01]  /*5070*/  STG.E desc[UR36][R16.64], RZ ;  /* 0x000000ff10007986 */ /* 0x0001e2000c101924 */
[----:B------:R-:W-:Y:S05]  /*5080*/  BRA `(.L_x_8584) ;  /* 0x0000000400647947 */ /* 0x000fea0003800000 */
.L_x_8585:
[----:B------:R0:W-:Y:S01]  /*5090*/  STG.E.U16 desc[UR36][R16.64], RZ ;  /* 0x000000ff10007986 */ /* 0x0001e2000c101524 */
[----:B------:R-:W-:Y:S05]  /*50a0*/  BRA `(.L_x_8584) ;  /* 0x00000004005c7947 */ /* 0x000fea0003800000 */
.L_x_8580:
        /* <DEDUP_REMOVED lines=8> */
.L_x_8588:
[----:B------:R0:W-:Y:S01]  /*5130*/  STG.E.U16 desc[UR36][R16.64], RZ ;  /* 0x000000ff10007986 */ /* 0x0001e2000c101524 */
[----:B------:R-:W-:Y:S05]  /*5140*/  BRA `(.L_x_8584) ;  /* 0x0000000400347947 */ /* 0x000fea0003800000 */
.L_x_8587:
        /* <DEDUP_REMOVED lines=8> */
.L_x_8590:
[----:B------:R0:W-:Y:S01]  /*51d0*/  STG.E desc[UR36][R16.64], RZ ;  /* 0x000000ff10007986 */ /* 0x0001e2000c101924 */
[----:B------:R-:W-:Y:S05]  /*51e0*/  BRA `(.L_x_8584) ;  /* 0x00000004000c7947 */ /* 0x000fea0003800000 */
.L_x_8589:
[----:B------:R0:W-:Y:S01]  /*51f0*/  STG.E.64 desc[UR36][R16.64], RZ ;  /* 0x000000ff10007986 */ /* 0x0001e2000c101b24 */
[----:B------:R-:W-:Y:S05]  /*5200*/  BRA `(.L_x_8584) ;  /* 0x0000000400047947 */ /* 0x000fea0003800000 */
.L_x_8579:
        /* <DEDUP_REMOVED lines=10> */
.L_x_8593:
[----:B------:R0:W-:Y:S01]  /*52b0*/  STG.E.128 desc[UR36][R16.64], RZ ;  /* 0x000000ff10007986 */ /* 0x0001e2000c101d24 */
[----:B------:R-:W-:Y:S05]  /*52c0*/  BRA `(.L_x_8584) ;  /* 0x0000000000d47947 */ /* 0x000fea0003800000 */
.L_x_8592:
        /* <DEDUP_REMOVED lines=8> */
.L_x_8595:
[----:B------:R3:W-:Y:S01]  /*5350*/  STG.E.U8 desc[UR36][R16.64], RZ ;  /* 0x000000ff10007986 */ /* 0x0007e2000c101124 */
[----:B------:R-:W-:Y:S05]  /*5360*/  BRA `(.L_x_8584) ;  /* 0x0000000000ac7947 */ /* 0x000fea0003800000 */
.L_x_8594:
[----:B------:R0:W-:Y:S01]  /*5370*/  STG.E.U16 desc[UR36][R16.64], RZ ;  /* 0x000000ff10007986 */ /* 0x0001e2000c101524 */
[----:B------:R-:W-:Y:S05]  /*5380*/  BRA `(.L_x_8584) ;  /* 0x0000000000a47947 */ /* 0x000fea0003800000 */
.L_x_8591:
        /* <DEDUP_REMOVED lines=10> */
.L_x_8598:
[----:B------:R0:W-:Y:S01]  /*5430*/  STG.E.U8 desc[UR36][R16.64], RZ ;  /* 0x000000ff10007986 */ /* 0x0001e2000c101124 */
[----:B------:R-:W-:Y:S05]  /*5440*/  BRA `(.L_x_8584) ;  /* 0x0000000000747947 */ /* 0x000fea0003800000 */
.L_x_8597:
[----:B------:R0:W-:Y:S01]  /*5450*/  STG.E.U8 desc[UR36][R16.64], RZ ;  /* 0x000000ff10007986 */ /* 0x0001e2000c101124 */
[----:B------:R-:W-:Y:S05]  /*5460*/  BRA `(.L_x_8584) ;  /* 0x00000000006c7947 */ /* 0x000fea0003800000 */
.L_x_8596:
[----:B------:R-:W-:-:S13]  /*5470*/  ISETP.NE.AND P0, PT, R0, 0x1c, PT ;  /* 0x0000001c0000780c */ /* 0x000fda0003f05270 */
[----:B------:R-:W-:Y:S05]  /*5480*/  @!P0 BRA `(.L_x_8599) ;  /* 0x0000000000608947 */ /* 0x000fea0003800000 */
[----:B------:R-:W-:-:S13]  /*5490*/  ISETP.NE.AND P0, PT, R0, 0x1d, PT ;  /* 0x0000001d0000780c */ /* 0x000fda0003f05270 */
[----:B------:R-:W-:Y:S05]  /*54a0*/  @!P0 BRA `(.L_x_8600) ;  /* 0x0000000000508947 */ /* 0x000fea0003800000 */
[----:B------:R-:W-:-:S13]  /*54b0*/  ISETP.NE.AND P0, PT, R0, 0x2c, PT ;  /* 0x0000002c0000780c */ /* 0x000fda0003f05270 */
[----:B------:R0:W-:Y:S01]  /*54c0*/  @!P0 STG.E.U8 desc[UR36][R16.64], RZ ;  /* 0x000000ff10008986 */ /* 0x0001e2000c101124 */
[----:B------:R-:W-:Y:S05]  /*54d0*/  @!P0 BRA `(.L_x_8584) ;  /* 0x0000000000508947 */ /* 0x000fea0003800000 */
.L_x_8583:
[----:B------:R-:W-:Y:S01]  /*54e0*/  MOV R0, 0x0 ;  /* 0x0000000000007802 */ /* 0x000fe20000000f00 */
[----:B------:R-:W-:Y:S01]  /*54f0*/  ULDC.64 UR4, c[0x4][0x118] ;  /* 0x0100460000047ab9 */ /* 0x000fe20000000a00 */
[----:B------:R-:W-:Y:S01]  /*5500*/  ULDC.64 UR6, c[0x4][0x28] ;  /* 0x01000a0000067ab9 */ /* 0x000fe20000000a00 */
[----:B-1----:R-:W-:Y:S01]  /*5510*/  IMAD.U32 R4, RZ, RZ, UR4 ;  /* 0x00000004ff047e24 */ /* 0x002fe2000f8e00ff */
[----:B------:R1:W2:Y:S01]  /*5520*/  LDC.64 R2, c[0x4][R0] ;  /* 0x0100000000027b82 */ /* 0x0002a20000000a00 */
        /* <DEDUP_REMOVED lines=8> */
[----:B-1----:R-:W-:-:S07]  /*55b0*/  IMAD.MOV.U32 R12, RZ, RZ, 0x1 ;  /* 0x00000001ff0c7424 */ /* 0x002fce00078e00ff */
[----:B------:R-:W-:-:S07]  /*55c0*/  LEPC R20, `(.L_x_8601) ;  /* 0x000000001014794e */ /* 0x000fce0000000000 */
[----:B0-2---:R-:W-:Y:S05]  /*55d0*/  CALL.ABS.NOINC R2 ;  /* 0x0000000002007343 */ /* 0x005fea0003c00000 */
.L_x_8601:
[----:B------:R-:W-:Y:S05]  /*55e0*/  BRA `(.L_x_8584) ;  /* 0x00000000000c7947 */ /* 0x000fea0003800000 */
.L_x_8600:
[----:B------:R0:W-:Y:S01]  /*55f0*/  STG.E.64 desc[UR36][R16.64], RZ ;  /* 0x000000ff10007986 */ /* 0x0001e2000c101b24 */
[----:B------:R-:W-:Y:S05]  /*5600*/  BRA `(.L_x_8584) ;  /* 0x0000000000047947 */ /* 0x000fea0003800000 */
.L_x_8599:
[----:B------:R0:W-:Y:S02]  /*5610*/  STG.E desc[UR36][R16.64], RZ ;  /* 0x000000ff10007986 */ /* 0x0001e4000c101924 */
.L_x_8584:
[----:B------:R-:W-:-:S07]  /*5620*/  VIADD R19, R19, 0x80 ;  /* 0x0000008013137836 */ /* 0x000fce0000000000 */
.L_x_8542:
[----:B------:R-:W-:Y:S05]  /*5630*/  BSYNC B7 ;  /* 0x0000000000077941 */ /* 0x000fea0003800000 */
.L_x_8541:
[----:B------:R-:W-:Y:S01]  /*5640*/  ULDC UR4, c[0x0][0x210] ;  /* 0x0000840000047ab9 */ /* 0x000fe20000000800 */
[----:B------:R-:W-:Y:S01]  /*5650*/  BSSY B7, `(.L_x_8602) ;  /* 0x00002ac000077945 */ /* 0x000fe20003800000 */
[----:B------:R-:W-:-:S13]  /*5660*/  ISETP.GE.AND P0, PT, R19, UR4, PT ;  /* 0x0000000413007c0c */ /* 0x000fda000bf06270 */
[----:B------:R-:W-:Y:S05]  /*5670*/  @P0 BRA `(.L_x_8603) ;  /* 0x0000002800a40947 */ /* 0x000fea0003800000 */
[----:B------:R-:W5:Y:S01]  /*5680*/  LDC R6, c[0x0][0x218] ;  /* 0x00008600ff067b82 */ /* 0x000f620000000800 */
[----:B------:R-:W-:Y:S02]  /*5690*/  IMAD.MOV.U32 R0, RZ, RZ, RZ ;  /* 0x000000ffff007224 */ /* 0x000fe400078e00ff */
[----:B01234-:R-:W-:Y:S01]  /*56a0*/  IMAD.MOV.U32 R16, RZ, RZ, RZ ;  /* 0x000000ffff107224 */ /* 0x01ffe200078e00ff */
[----:B-----5:R-:W-:-:S13]  /*56b0*/  ISETP.NE.AND P0, PT, R6, RZ, PT ;  /* 0x000000ff0600720c */ /* 0x020fda0003f05270 */
[----:B------:R-:W-:Y:S05]  /*56c0*/  @!P0 BRA `(.L_x_8604) ;  /* 0x0000001000a88947 */ /* 0x000fea0003800000 */
        /* <DEDUP_REMOVED lines=96> */
[----:B------:R-:W-:Y:S01]  /*5cd0*/  HFMA2.MMA R4, -RZ, RZ, 0, 0 ;  /* 0x00000000ff047435 */ /* 0x000fe200000001ff */
[----:B------:R-:W-:Y:S01]  /*5ce0*/  ULDC.64 UR4, c[0x0][0x280] ;  /* 0x0000a00000047ab9 */ /* 0x000fe20000000a00 */
[----:B------:R-:W-:-:S08]  /*5cf0*/  ISETP.NE.AND P0, PT, R6, 0x9, PT ;  /* 0x000000090600780c */ /* 0x000fd00003f05270 */
        /* <DEDUP_REMOVED lines=199> */
.L_x_8604:
        /* <DEDUP_REMOVED lines=21> */
.L_x_8608:
[----:B------:R1:W5:Y:S01]  /*6ac0*/  LDG.E.U8 R2, desc[UR36][R4.64] ;  /* 0x0000002404027981 */ /* 0x000362000c1e1100 */
[----:B------:R-:W-:Y:S01]  /*6ad0*/  IMAD.MOV.U32 R3, RZ, RZ, RZ ;  /* 0x000000ffff037224 */ /* 0x000fe200078e00ff */
[----:B------:R-:W-:Y:S06]  /*6ae0*/  BRA `(.L_x_8610) ;  /* 0x0000000c00487947 */ /* 0x000fec0003800000 */
.L_x_8607:
        /* <DEDUP_REMOVED lines=8> */
.L_x_8612:
[----:B------:R-:W2:Y:S02]  /*6b70*/  LDG.E R2, desc[UR36][R4.64] ;  /* 0x0000002404027981 */ /* 0x000ea4000c1e1900 */
[----:B--2---:R-:W-:Y:S01]  /*6b80*/  SHF.R.S32.HI R3, RZ, 0x1f, R2 ;  /* 0x0000001fff037819 */ /* 0x004fe20000011402 */
[----:B------:R-:W-:Y:S06]  /*6b90*/  BRA `(.L_x_8610) ;  /* 0x0000000c001c7947 */ /* 0x000fec0003800000 */
.L_x_8611:
[----:B------:R-:W2:Y:S02]  /*6ba0*/  LDG.E.S16 R2, desc[UR36][R4.64] ;  /* 0x0000002404027981 */ /* 0x000ea4000c1e1700 */
[----:B--2---:R-:W-:Y:S01]  /*6bb0*/  SHF.R.S32.HI R3, RZ, 0x1f, R2 ;  /* 0x0000001fff037819 */ /* 0x004fe20000011402 */
[----:B------:R-:W-:Y:S06]  /*6bc0*/  BRA `(.L_x_8610) ;  /* 0x0000000c00107947 */ /* 0x000fec0003800000 */
.L_x_8606:
[----:B------:R-:W-:-:S13]  /*6bd0*/  ISETP.GT.AND P0, PT, R2, 0x6, PT ;  /* 0x000000060200780c */ /* 0x000fda0003f04270 */
[----:B------:R-:W-:Y:S05]  /*6be0*/  @P0 BRA `(.L_x_8613) ;  /* 0x00000000002c0947 */ /* 0x000fea0003800000 */
[----:B------:R-:W-:-:S13]  /*6bf0*/  ISETP.NE.AND P0, PT, R2, 0x5, PT ;  /* 0x000000050200780c */ /* 0x000fda0003f05270 */
[----:B------:R-:W-:Y:S05]  /*6c00*/  @!P0 BRA `(.L_x_8614) ;  /* 0x0000000000148947 */ /* 0x000fea0003800000 */
[----:B------:R-:W-:-:S13]  /*6c10*/  ISETP.NE.AND P0, PT, R2, 0x6, PT ;  /* 0x000000060200780c */ /* 0x000fda0003f05270 */
[----:B------:R-:W-:Y:S05]  /*6c20*/  @P0 BRA `(.L_x_8609) ;  /* 0x0000000800a00947 */ /* 0x000fea0003800000 */
[----:B------:R-:W2:Y:S02]  /*6c30*/  LDG.E R2, desc[UR36][R4.64] ;  /* 0x0000002404027981 */ /* 0x000ea4000c1e1900 */
[----:B--2---:R-:W3:Y:S01]  /*6c40*/  F2I.S64.TRUNC R2, R2 ;  /* 0x0000000200027311 */ /* 0x004ee2000020d900 */
[----:B------:R-:W-:Y:S05]  /*6c50*/  BRA `(.L_x_8610) ;  /* 0x0000000800ec7947 */ /* 0x000fea0003800000 */
.L_x_8614:
[----:B------:R-:W2:Y:S02]  /*6c60*/  LDG.E.U16 R4, desc[UR36][R4.64] ;  /* 0x0000002404047981 */ /* 0x000ea4000c1e1500 */
[----:B--2---:R-:W-:-:S06]  /*6c70*/  HADD2.F32 R2, -RZ, R4.H0_H0 ;  /* 0x20000004ff027230 */ /* 0x004fcc0000004100 */
[----:B------:R-:W2:Y:S01]  /*6c80*/  F2I.S64.TRUNC R2, R2 ;  /* 0x0000000200027311 */ /* 0x000ea2000020d900 */
[----:B------:R-:W-:Y:S05]  /*6c90*/  BRA `(.L_x_8610) ;  /* 0x0000000800dc7947 */ /* 0x000fea0003800000 */
.L_x_8613:
        /* <DEDUP_REMOVED lines=9> */
.L_x_8616:
[----:B------:R-:W2:Y:S02]  /*6d30*/  LDG.E.U16 R4, desc[UR36][R4.64] ;  /* 0x0000002404047981 */ /* 0x000ea4000c1e1500 */
[----:B--2---:R-:W-:-:S06]  /*6d40*/  HADD2.F32 R2, -RZ, R4.H0_H0 ;  /* 0x20000004ff027230 */ /* 0x004fcc0000004100 */
[----:B------:R-:W0:Y:S01]  /*6d50*/  F2I.S64.TRUNC R2, R2 ;  /* 0x0000000200027311 */ /* 0x000e22000020d900 */
[----:B------:R-:W-:Y:S05]  /*6d60*/  BRA `(.L_x_8610) ;  /* 0x0000000800a87947 */ /* 0x000fea0003800000 */
.L_x_8615:
[----:B------:R-:W2:Y:S02]  /*6d70*/  LDG.E.64 R2, desc[UR36][R4.64] ;  /* 0x0000002404027981 */ /* 0x000ea4000c1e1b00 */
[----:B--2---:R-:W4:Y:S01]  /*6d80*/  F2I.S64.F64.TRUNC R2, R2 ;  /* 0x0000000200027311 */ /* 0x004f22000030d900 */
[----:B------:R-:W-:Y:S05]  /*6d90*/  BRA `(.L_x_8610) ;  /* 0x00000008009c7947 */ /* 0x000fea0003800000 */
.L_x_8605:
        /* <DEDUP_REMOVED lines=13> */
.L_x_8619:
[----:B------:R-:W2:Y:S02]  /*6e70*/  LDG.E.64 R2, desc[UR36][R4.64] ;  /* 0x0000002404027981 */ /* 0x000ea4000c1e1b00 */
[----:B--2---:R-:W0:Y:S01]  /*6e80*/  F2I.S64.F64.TRUNC R2, R2 ;  /* 0x0000000200027311 */ /* 0x004e22000030d900 */
[----:B------:R-:W-:Y:S05]  /*6e90*/  BRA `(.L_x_8610) ;  /* 0x00000008005c7947 */ /* 0x000fea0003800000 */
.L_x_8618:
        /* <DEDUP_REMOVED lines=27> */
.L_x_8621:
[----:B------:R-:W2:Y:S02]  /*7050*/  LDG.E.U8 R3, desc[UR36][R4.64] ;  /* 0x0000002404037981 */ /* 0x000ea4000c1e1100 */
[----:B--2---:R-:W-:-:S05]  /*7060*/  IMAD.SHL.U32 R0, R3, 0x2000000, RZ ;  /* 0x0200000003007824 */ /* 0x004fca00078e00ff */
[----:B------:R-:W-:-:S13]  /*7070*/  ISETP.GE.U32.AND P0, PT, R0, 0x8000000, PT ;  /* 0x080000000000780c */ /* 0x000fda0003f06070 */
[C---:B------:R-:W-:Y:S01]  /*7080*/  @!P0 SHF.L.U32 R0, R3.reuse, 0x8, RZ ;  /* 0x0000000803008819 */ /* 0x040fe200000006ff */
        /* <DEDUP_REMOVED lines=10> */
.L_x_8620:
[----:B------:R-:W2:Y:S02]  /*7130*/  LDG.E.U16 R2, desc[UR36][R4.64] ;  /* 0x0000002404027981 */ /* 0x000ea4000c1e1500 */
[----:B--2---:R-:W-:-:S06]  /*7140*/  IMAD.U32 R2, R2, 0x10000, RZ ;  /* 0x0001000002027824 */ /* 0x004fcc00078e00ff */
[----:B------:R-:W0:Y:S01]  /*7150*/  F2I.S64.TRUNC R2, R2 ;  /* 0x0000000200027311 */ /* 0x000e22000020d900 */
[----:B------:R-:W-:Y:S05]  /*7160*/  BRA `(.L_x_8610) ;  /* 0x0000000400a87947 */ /* 0x000fea0003800000 */
.L_x_8617:
        /* <DEDUP_REMOVED lines=11> */
.L_x_8624:
[----:B------:R-:W2:Y:S01]  /*7220*/  LDG.E.U8 R4, desc[UR36][R4.64] ;  /* 0x0000002404047981 */ /* 0x000ea2000c1e1100 */
[----:B------:R-:W-:Y:S01]  /*7230*/  BSSY B0, `(.L_x_8625) ;  /* 0x0000018000007945 */ /* 0x000fe20003800000 */
[----:B------:R-:W-:Y:S01]  /*7240*/  IMAD.MOV.U32 R2, RZ, RZ, RZ ;  /* 0x000000ffff027224 */ /* 0x000fe200078e00ff */
[----:B--2---:R-:W-:-:S13]  /*7250*/  ISETP.NE.AND P0, PT, R4, RZ, PT ;  /* 0x000000ff0400720c */ /* 0x004fda0003f05270 */
[----:B------:R-:W-:Y:S05]  /*7260*/  @!P0 BRA `(.L_x_8626) ;  /* 0x0000000000508947 */ /* 0x000fea0003800000 */
[----:B------:R-:W-:-:S13]  /*7270*/  ISETP.NE.AND P0, PT, R4, 0x80, PT ;  /* 0x000000800400780c */ /* 0x000fda0003f05270 */
[----:B------:R-:W-:Y:S01]  /*7280*/  @!P0 MOV R2, 0x7f800001 ;  /* 0x7f80000100028802 */ /* 0x000fe20000000f00 */
        /* <DEDUP_REMOVED lines=14> */
.L_x_8628:
[----:B------:R-:W-:Y:S05]  /*7370*/  BSYNC B1 ;  /* 0x0000000000017941 */ /* 0x000fea0003800000 */
.L_x_8627:
[----:B------:R-:W-:Y:S01]  /*7380*/  IMAD.SHL.U32 R2, R2, 0x100000, RZ ;  /* 0x0010000002027824 */ /* 0x000fe200078e00ff */
[----:B------:R-:W-:-:S04]  /*7390*/  LEA R3, R0, 0x3b800000, 0x17 ;  /* 0x3b80000000037811 */ /* 0x000fc800078eb8ff */
[----:B------:R-:W-:-:S07]  /*73a0*/  LOP3.LUT R2, R3, R2, R4, 0xfe, !PT ;  /* 0x0000000203027212 */ /* 0x000fce00078efe04 */
.L_x_8626:
[----:B------:R-:W-:Y:S05]  /*73b0*/  BSYNC B0 ;  /* 0x0000000000007941 */ /* 0x000fea0003800000 */
.L_x_8625:
[----:B------:R-:W0:Y:S01]  /*73c0*/  F2I.S64.TRUNC R2, R2 ;  /* 0x0000000200027311 */ /* 0x000e22000020d900 */
[----:B------:R-:W-:Y:S05]  /*73d0*/  BRA `(.L_x_8610) ;  /* 0x00000004000c7947 */ /* 0x000fea0003800000 */
.L_x_8623:
        /* <DEDUP_REMOVED lines=21> */
.L_x_8632:
[----:B------:R-:W-:Y:S05]  /*7530*/  BSYNC B1 ;  /* 0x0000000000017941 */ /* 0x000fea0003800000 */
.L_x_8631:
[----:B------:R-:W-:Y:S01]  /*7540*/  IMAD.SHL.U32 R2, R2, 0x200000, RZ ;  /* 0x0020000002027824 */ /* 0x000fe200078e00ff */
[----:B------:R-:W-:-:S04]  /*7550*/  LEA R3, R0, 0x37800000, 0x17 ;  /* 0x3780000000037811 */ /* 0x000fc800078eb8ff */
[----:B------:R-:W-:-:S07]  /*7560*/  LOP3.LUT R2, R3, R2, R4, 0xfe, !PT ;  /* 0x0000000203027212 */ /* 0x000fce00078efe04 */
.L_x_8630:
[----:B------:R-:W-:Y:S05]  /*7570*/  BSYNC B0 ;  /* 0x0000000000007941 */ /* 0x000fea0003800000 */
.L_x_8629:
[----:B------:R-:W0:Y:S01]  /*7580*/  F2I.S64.TRUNC R2, R2 ;  /* 0x0000000200027311 */ /* 0x000e22000020d900 */
[----:B------:R-:W-:Y:S05]  /*7590*/  BRA `(.L_x_8610) ;  /* 0x00000000009c7947 */ /* 0x000fea0003800000 */
.L_x_8622:
        /* <DEDUP_REMOVED lines=12> */
[----:B------:R-:W-:Y:S01]  /*7660*/  @!P0 MOV R2, 0x7f800001 ;  /* 0x7f80000100028802 */ /* 0x000fe20000000f00 */
[----:B------:R-:W-:-:S07]  /*7670*/  @P0 IMAD.SHL.U32 R2, R4, 0x800000, RZ ;  /* 0x0080000004020824 */ /* 0x000fce00078e00ff */
.L_x_8636:
[----:B------:R-:W-:Y:S05]  /*7680*/  BSYNC B0 ;  /* 0x0000000000007941 */ /* 0x000fea0003800000 */
.L_x_8635:
[----:B------:R-:W0:Y:S01]  /*7690*/  F2I.S64.TRUNC R2, R2 ;  /* 0x0000000200027311 */ /* 0x000e22000020d900 */
[----:B------:R-:W-:Y:S05]  /*76a0*/  BRA `(.L_x_8610) ;  /* 0x0000000000587947 */ /* 0x000fea0003800000 */
.L_x_8609:
        /* <DEDUP_REMOVED lines=15> */
[----:B0-----:R-:W-:Y:S05]  /*77a0*/  CALL.ABS.NOINC R2 ;  /* 0x0000000002007343 */ /* 0x001fea0003c00000 */
.L_x_8637:
[----:B------:R-:W-:Y:S01]  /*77b0*/  CS2R R2, SRZ ;  /* 0x0000000000027805 */ /* 0x000fe2000001ff00 */
[----:B------:R-:W-:Y:S06]  /*77c0*/  BRA `(.L_x_8610) ;  /* 0x0000000000107947 */ /* 0x000fec0003800000 */
.L_x_8634:
[----:B------:R0:W5:Y:S01]  /*77d0*/  LDG.E.64 R2, desc[UR36][R4.64] ;  /* 0x0000002404027981 */ /* 0x000162000c1e1b00 */
[----:B------:R-:W-:Y:S05]  /*77e0*/  BRA `(.L_x_8610) ;  /* 0x0000000000087947 */ /* 0x000fea0003800000 */
.L_x_8633:
[----:B------:R0:W5:Y:S01]  /*77f0*/  LDG.E R2, desc[UR36][R4.64] ;  /* 0x0000002404027981 */ /* 0x000162000c1e1900 */
[----:B------:R-:W-:-:S07]  /*7800*/  IMAD.MOV.U32 R3, RZ, RZ, RZ ;  /* 0x000000ffff037224 */ /* 0x000fce00078e00ff */
.L_x_8610:
        /* <DEDUP_REMOVED lines=27> */
.L_x_8639:
[----:B------:R-:W-:Y:S05]  /*79c0*/  BSYNC B6 ;  /* 0x0000000000067941 */ /* 0x000fea0003800000 */
.L_x_8638:
        /* <DEDUP_REMOVED lines=14> */
.L_x_8643:
[----:B------:R0:W-:Y:S01]  /*7ab0*/  STG.E.U8 desc[UR36][R16.64], RZ ;  /* 0x000000ff10007986 */ /* 0x0001e2000c101124 */
[----:B------:R-:W-:Y:S05]  /*7ac0*/  BRA `(.L_x_8645) ;  /* 0x00000004008c7947 */ /* 0x000fea0003800000 */
.L_x_8642:
        /* <DEDUP_REMOVED lines=8> */
.L_x_8647:
[----:B------:R4:W-:Y:S01]  /*7b50*/  STG.E desc[UR36][R16.64], RZ ;  /* 0x000000ff10007986 */ /* 0x0009e2000c101924 */
[----:B------:R-:W-:Y:S05]  /*7b60*/  BRA `(.L_x_8645) ;  /* 0x0000000400647947 */ /* 0x000fea0003800000 */
.L_x_8646:
[----:B------:R3:W-:Y:S01]  /*7b70*/  STG.E.U16 desc[UR36][R16.64], RZ ;  /* 0x000000ff10007986 */ /* 0x0007e2000c101524 */
[----:B------:R-:W-:Y:S05]  /*7b80*/  BRA `(.L_x_8645) ;  /* 0x00000004005c7947 */ /* 0x000fea0003800000 */
.L_x_8641:
        /* <DEDUP_REMOVED lines=8> */
.L_x_8649:
[----:B------:R0:W-:Y:S01]  /*7c10*/  STG.E.U16 desc[UR36][R16.64], RZ ;  /* 0x000000ff10007986 */ /* 0x0001e2000c101524 */
[----:B------:R-:W-:Y:S05]  /*7c20*/  BRA `(.L_x_8645) ;  /* 0x0000000400347947 */ /* 0x000fea0003800000 */
.L_x_8648:
        /* <DEDUP_REMOVED lines=8> */
.L_x_8651:
[----:B------:R0:W-:Y:S01]  /*7cb0*/  STG.E desc[UR36][R16.64], RZ ;  /* 0x000000ff10007986 */ /* 0x0001e2000c101924 */
[----:B------:R-:W-:Y:S05]  /*7cc0*/  BRA `(.L_x_8645) ;  /* 0x00000004000c7947 */ /* 0x000fea0003800000 */
.L_x_8650:
[----:B------:R0:W-:Y:S01]  /*7cd0*/  STG.E.64 desc[UR36][R16.64], RZ ;  /* 0x000000ff10007986 */ /* 0x0001e2000c101b24 */
[----:B------:R-:W-:Y:S05]  /*7ce0*/  BRA `(.L_x_8645) ;  /* 0x0000000400047947 */ /* 0x000fea0003800000 */
.L_x_8640:
        /* <DEDUP_REMOVED lines=10> */
.L_x_8654:
[----:B------:R0:W-:Y:S01]  /*7d90*/  STG.E.128 desc[UR36][R16.64], RZ ;  /* 0x000000ff10007986 */ /* 0x0001e2000c101d24 */
[----:B------:R-:W-:Y:S05]  /*7da0*/  BRA `(.L_x_8645) ;  /* 0x0000000000d47947 */ /* 0x000fea0003800000 */
.L_x_8653:
        /* <DEDUP_REMOVED lines=8> */
.L_x_8656:
[----:B------:R0:W-:Y:S01]  /*7e30*/  STG.E.U8 desc[UR36][R16.64], RZ ;  /* 0x000000ff10007986 */ /* 0x0001e2000c101124 */
[----:B------:R-:W-:Y:S05]  /*7e40*/  BRA `(.L_x_8645) ;  /* 0x0000000000ac7947 */ /* 0x000fea0003800000 */
.L_x_8655:
[----:B------:R0:W-:Y:S01]  /*7e50*/  STG.E.U16 desc[UR36][R16.64], RZ ;  /* 0x000000ff10007986 */ /* 0x0001e2000c101524 */
[----:B------:R-:W-:Y:S05]  /*7e60*/  BRA `(.L_x_8645) ;  /* 0x0000000000a47947 */ /* 0x000fea0003800000 */
.L_x_8652:
        /* <DEDUP_REMOVED lines=10> */
.L_x_8659:
[----:B------:R0:W-:Y:S01]  /*7f10*/  STG.E.U8 desc[UR36][R16.64], RZ ;  /* 0x000000ff10007986 */ /* 0x0001e2000c101124 */
[----:B------:R-:W-:Y:S05]  /*7f20*/  BRA `(.L_x_8645) ;  /* 0x0000000000747947 */ /* 0x000fea0003800000 */
.L_x_8658:
[----:B------:R0:W-:Y:S01]  /*7f30*/  STG.E.U8 desc[UR36][R16.64], RZ ;  /* 0x000000ff10007986 */ /* 0x0001e2000c101124 */
[----:B------:R-:W-:Y:S05]  /*7f40*/  BRA `(.L_x_8645) ;  /* 0x00000000006c7947 */ /* 0x000fea0003800000 */
.L_x_8657:
[----:B------:R-:W-:-:S13]  /*7f50*/  ISETP.NE.AND P0, PT, R0, 0x1c, PT ;  /* 0x0000001c0000780c */ /* 0x000fda0003f05270 */
[----:B------:R-:W-:Y:S05]  /*7f60*/  @!P0 BRA `(.L_x_8660) ;  /* 0x0000000000608947 */ /* 0x000fea0003800000 */
[----:B------:R-:W-:-:S13]  /*7f70*/  ISETP.NE.AND P0, PT, R0, 0x1d, PT ;  /* 0x0000001d0000780c */ /* 0x000fda0003f05270 */
[----:B------:R-:W-:Y:S05]  /*7f80*/  @!P0 BRA `(.L_x_8661) ;  /* 0x0000000000508947 */ /* 0x000fea0003800000 */
[----:B------:R-:W-:-:S13]  /*7f90*/  ISETP.NE.AND P0, PT, R0, 0x2c, PT ;  /* 0x0000002c0000780c */ /* 0x000fda0003f05270 */
[----:B------:R0:W-:Y:S01]  /*7fa0*/  @!P0 STG.E.U8 desc[UR36][R16.64], RZ ;  /* 0x000000ff10008986 */ /* 0x0001e2000c101124 */
[----:B------:R-:W-:Y:S05]  /*7fb0*/  @!P0 BRA `(.L_x_8645) ;  /* 0x0000000000508947 */ /* 0x000fea0003800000 */
.L_x_8644:
[----:B------:R-:W-:Y:S01]  /*7fc0*/  MOV R0, 0x0 ;  /* 0x0000000000007802 */ /* 0x000fe20000000f00 */
[----:B------:R-:W-:Y:S01]  /*7fd0*/  ULDC.64 UR4, c[0x4][0x118] ;  /* 0x0100460000047ab9 */ /* 0x000fe20000000a00 */
[----:B------:R-:W-:Y:S01]  /*7fe0*/  ULDC.64 UR6, c[0x4][0x28] ;  /* 0x01000a0000067ab9 */ /* 0x000fe20000000a00 */
[----:B-1----:R-:W-:Y:S01]  /*7ff0*/  IMAD.U32 R4, RZ, RZ, UR4 ;  /* 0x00000004ff047e24 */ /* 0x002fe2000f8e00ff */
[----:B------:R1:W2:Y:S01]  /*8000*/  LDC.64 R2, c[0x4][R0] ;  /* 0x0100000000027b82 */ /* 0x0002a20000000a00 */
        /* <DEDUP_REMOVED lines=11> */
.L_x_8662:
[----:B------:R-:W-:Y:S05]  /*80c0*/  BRA `(.L_x_8645) ;  /* 0x00000000000c7947 */ /* 0x000fea0003800000 */
.L_x_8661:
[----:B------:R0:W-:Y:S01]  /*80d0*/  STG.E.64 desc[UR36][R16.64], RZ ;  /* 0x000000ff10007986 */ /* 0x0001e2000c101b24 */
[----:B------:R-:W-:Y:S05]  /*80e0*/  BRA `(.L_x_8645) ;  /* 0x0000000000047947 */ /* 0x000fea0003800000 */
.L_x_8660:
[----:B------:R0:W-:Y:S02]  /*80f0*/  STG.E desc[UR36][R16.64], RZ ;  /* 0x000000ff10007986 */ /* 0x0001e4000c101924 */
.L_x_8645:
[----:B------:R-:W-:-:S07]  /*8100*/  IADD3 R19, R19, 0x80, RZ ;  /* 0x0000008013137810 */ /* 0x000fce0007ffe0ff */
.L_x_8603:
[----:B------:R-:W-:Y:S05]  /*8110*/  BSYNC B7 ;  /* 0x0000000000077941 */ /* 0x000fea0003800000 */
.L_x_8602:
[----:B------:R-:W-:Y:S02]  /*8120*/  ULDC UR4, c[0x0][0x210] ;  /* 0x0000840000047ab9 */ /* 0x000fe40000000800 */
[----:B------:R-:W-:-:S13]  /*8130*/  ISETP.GE.AND P0, PT, R19, UR4, PT ;  /* 0x0000000413007c0c */ /* 0x000fda000bf06270 */
[----:B------:R-:W-:Y:S05]  /*8140*/  @P0 EXIT ;  /* 0x000000000000094d */ /* 0x000fea0003800000 */
        /* <DEDUP_REMOVED lines=303> */
.L_x_8663:
        /* <DEDUP_REMOVED lines=21> */
.L_x_8667:
[----:B------:R0:W5:Y:S01]  /*9590*/  LDG.E.U8 R2, desc[UR36][R4.64] ;  /* 0x0000002404027981 */ /* 0x000162000c1e1100 */
[----:B------:R-:W-:Y:S01]  /*95a0*/  MOV R3, RZ ;  /* 0x000000ff00037202 */ /* 0x000fe20000000f00 */
[----:B------:R-:W-:Y:S06]  /*95b0*/  BRA `(.L_x_8669) ;  /* 0x0000000c00487947 */ /* 0x000fec0003800000 */
.L_x_8666:
        /* <DEDUP_REMOVED lines=8> */
.L_x_8671:
[----:B------:R-:W2:Y:S02]  /*9640*/  LDG.E R2, desc[UR36][R4.64] ;  /* 0x0000002404027981 */ /* 0x000ea4000c1e1900 */
[----:B--2---:R-:W-:Y:S01]  /*9650*/  SHF.R.S32.HI R3, RZ, 0x1f, R2 ;  /* 0x0000001fff037819 */ /* 0x004fe20000011402 */
[----:B------:R-:W-:Y:S06]  /*9660*/  BRA `(.L_x_8669) ;  /* 0x0000000c001c7947 */ /* 0x000fec0003800000 */
.L_x_8670:
[----:B------:R-:W2:Y:S02]  /*9670*/  LDG.E.S16 R2, desc[UR36][R4.64] ;  /* 0x0000002404027981 */ /* 0x000ea4000c1e1700 */
[----:B--2---:R-:W-:Y:S01]  /*9680*/  SHF.R.S32.HI R3, RZ, 0x1f, R2 ;  /* 0x0000001fff037819 */ /* 0x004fe20000011402 */
[----:B------:R-:W-:Y:S06]  /*9690*/  BRA `(.L_x_8669) ;  /* 0x0000000c00107947 */ /* 0x000fec0003800000 */
.L_x_8665:
        /* <DEDUP_REMOVED lines=9> */
.L_x_8673:
[----:B------:R-:W2:Y:S02]  /*9730*/  LDG.E.U16 R4, desc[UR36][R4.64] ;  /* 0x0000002404047981 */ /* 0x000ea4000c1e1500 */
[----:B--2---:R-:W-:-:S06]  /*9740*/  HADD2.F32 R2, -RZ, R4.H0_H0 ;  /* 0x20000004ff027230 */ /* 0x004fcc0000004100 */
[----:B------:R-:W0:Y:S01]  /*9750*/  F2I.S64.TRUNC R2, R2 ;  /* 0x0000000200027311 */ /* 0x000e22000020d900 */
[----:B------:R-:W-:Y:S05]  /*9760*/  BRA `(.L_x_8669) ;  /* 0x0000000800dc7947 */ /* 0x000fea0003800000 */
.L_x_8672:
        /* <DEDUP_REMOVED lines=9> */
.L_x_8675:
[----:B------:R-:W2:Y:S02]  /*9800*/  LDG.E.U16 R4, desc[UR36][R4.64] ;  /* 0x0000002404047981 */ /* 0x000ea4000c1e1500 */
[----:B--2---:R-:W-:-:S06]  /*9810*/  HADD2.F32 R2, -RZ, R4.H0_H0 ;  /* 0x20000004ff027230 */ /* 0x004fcc0000004100 */
[----:B------:R-:W0:Y:S01]  /*9820*/  F2I.S64.TRUNC R2, R2 ;  /* 0x0000000200027311 */ /* 0x000e22000020d900 */
[----:B------:R-:W-:Y:S05]  /*9830*/  BRA `(.L_x_8669) ;  /* 0x0000000800a87947 */ /* 0x000fea0003800000 */
.L_x_8674:
[----:B------:R-:W2:Y:S02]  /*9840*/  LDG.E.64 R2, desc[UR36][R4.64] ;  /* 0x0000002404027981 */ /* 0x000ea4000c1e1b00 */
[----:B--2---:R-:W0:Y:S01]  /*9850*/  F2I.S64.F64.TRUNC R2, R2 ;  /* 0x0000000200027311 */ /* 0x004e22000030d900 */
[----:B------:R-:W-:Y:S05]  /*9860*/  BRA `(.L_x_8669) ;  /* 0x00000008009c7947 */ /* 0x000fea0003800000 */
.L_x_8664:
        /* <DEDUP_REMOVED lines=13> */
.L_x_8678:
[----:B------:R-:W2:Y:S02]  /*9940*/  LDG.E.64 R2, desc[UR36][R4.64] ;  /* 0x0000002404027981 */ /* 0x000ea4000c1e1b00 */
[----:B--2---:R-:W3:Y:S01]  /*9950*/  F2I.S64.F64.TRUNC R2, R2 ;  /* 0x0000000200027311 */ /* 0x004ee2000030d900 */
[----:B------:R-:W-:Y:S05]  /*9960*/  BRA `(.L_x_8669) ;  /* 0x00000008005c7947 */ /* 0x000fea0003800000 */
.L_x_8677:
        /* <DEDUP_REMOVED lines=11> */
[----:B------:R-:W-:-:S04]  /*9a20*/  IADD3 R6, R2, 0x1000000, RZ ;  /* 0x0100000002067810 */ /* 0x000fc80007ffe0ff */
        /* <DEDUP_REMOVED lines=13> */
[----:B------:R-:W1:Y:S01]  /*9b00*/  F2I.S64.TRUNC R2, R3 ;  /* 0x0000000300027311 */ /* 0x000e62000020d900 */
[----:B------:R-:W-:Y:S05]  /*9b10*/  BRA `(.L_x_8669) ;  /* 0x0000000400f07947 */ /* 0x000fea0003800000 */
.L_x_8680:
[----:B------:R-:W2:Y:S02]  /*9b20*/  LDG.E.U8 R3, desc[UR36][R4.64] ;  /* 0x0000002404037981 */ /* 0x000ea4000c1e1100 */
[----:B--2---:R-:W-:-:S05]  /*9b30*/  IMAD.SHL.U32 R0, R3, 0x2000000, RZ ;  /* 0x0200000003007824 */ /* 0x004fca00078e00ff */
[----:B------:R-:W-:-:S13]  /*9b40*/  ISETP.GE.U32.AND P0, PT, R0, 0x8000000, PT ;  /* 0x080000000000780c */ /* 0x000fda0003f06070 */
[C---:B------:R-:W-:Y:S02]  /*9b50*/  @!P0 IMAD.SHL.U32 R0, R3.reuse, 0x100, RZ ;  /* 0x0000010003008824 */ /* 0x040fe400078e00ff */
[C---:B------:R-:W-:Y:S01]  /*9b60*/  @P0 IMAD.SHL.U32 R2, R3.reuse, 0x200000, RZ ;  /* 0x0020000003020824 */ /* 0x040fe200078e00ff */
[----:B------:R-:W-:Y:S02]  /*9b70*/  SHF.L.U32 R3, R3, 0x18, RZ ;  /* 0x0000001803037819 */ /* 0x000fe400000006ff */
[----:B------:R-:W-:Y:S02]  /*9b80*/  @!P0 LOP3.LUT R0, R0, 0x7f00, RZ, 0xc0, !PT ;  /* 0x00007f0000008812 */ /* 0x000fe400078ec0ff */
[----:B------:R-:W-:Y:S02]  /*9b90*/  @P0 LOP3.LUT R2, R2, 0x70000000, RZ, 0xfc, !PT ;  /* 0x7000000002020812 */ /* 0x000fe400078efcff */
[----:B------:R-:W-:-:S03]  /*9ba0*/  @!P0 LOP3.LUT R0, R0, 0x3f000000, RZ, 0xfc, !PT ;  /* 0x3f00000000008812 */ /* 0x000fc600078efcff */
[----:B------:R-:W-:Y:S02]  /*9bb0*/  @P0 FMUL.FTZ R2, R2, 1.9259299443872358531e-34 ;  /* 0x0780000002020820 */ /* 0x000fe40000410000 */
[----:B------:R-:W-:-:S05]  /*9bc0*/  @!P0 FADD.FTZ R2, R0, -0.5 ;  /* 0xbf00000000028421 */ /* 0x000fca0000010000 */
[----:B------:R-:W-:-:S06]  /*9bd0*/  LOP3.LUT R2, R2, 0x80000000, R3, 0xf8, !PT ;  /* 0x8000000002027812 */ /* 0x000fcc00078ef803 */
[----:B------:R-:W2:Y:S01]  /*9be0*/  F2I.S64.TRUNC R2, R2 ;  /* 0x0000000200027311 */ /* 0x000ea2000020d900 */
[----:B------:R-:W-:Y:S05]  /*9bf0*/  BRA `(.L_x_8669) ;  /* 0x0000000400b87947 */ /* 0x000fea0003800000 */
.L_x_8679:
[----:B------:R-:W2:Y:S02]  /*9c00*/  LDG.E.U16 R2, desc[UR36][R4.64] ;  /* 0x0000002404027981 */ /* 0x000ea4000c1e1500 */
[----:B--2---:R-:W-:-:S06]  /*9c10*/  IMAD.U32 R2, R2, 0x10000, RZ ;  /* 0x0001000002027824 */ /* 0x004fcc00078e00ff */
[----:B------:R-:W0:Y:S01]  /*9c20*/  F2I.S64.TRUNC R2, R2 ;  /* 0x0000000200027311 */ /* 0x000e22000020d900 */
[----:B------:R-:W-:Y:S05]  /*9c30*/  BRA `(.L_x_8669) ;  /* 0x0000000400a87947 */ /* 0x000fea0003800000 */
.L_x_8676:
        /* <DEDUP_REMOVED lines=11> */
.L_x_8683:
        /* <DEDUP_REMOVED lines=12> */
[----:B------:R-:W-:Y:S02]  /*9db0*/  SHF.L.U32 R4, R3, 0x1f, RZ ;  /* 0x0000001f03047819 */ /* 0x000fe400000006ff */
[----:B------:R-:W-:-:S05]  /*9dc0*/  SHF.R.U32.HI R0, RZ, 0x3, R0 ;  /* 0x00000003ff007819 */ /* 0x000fca0000011600 */
[----:B------:R-:W-:Y:S05]  /*9dd0*/  @P0 BRA `(.L_x_8687) ;  /* 0x0000000000180947 */ /* 0x000fea0003800000 */
[----:B------:R-:W0:Y:S02]  /*9de0*/  FLO.U32 R3, R2 ;  /* 0x0000000200037300 */ /* 0x000e2400000e0000 */
[----:B0-----:R-:W-:-:S04]  /*9df0*/  IADD3 R3, -R3, 0x1f, RZ ;  /* 0x0000001f03037810 */ /* 0x001fc80007ffe1ff */
[----:B------:R-:W-:Y:S01]  /*9e00*/  IADD3 R0, R0, 0x1d, -R3 ;  /* 0x0000001d00007810 */ /* 0x000fe20007ffe803 */
[----:B------:R-:W-:-:S05]  /*9e10*/  VIADD R5, R3, 0xffffffe4 ;  /* 0xffffffe403057836 */ /* 0x000fca0000000000 */
[----:B------:R-:W-:-:S04]  /*9e20*/  SHF.L.U32 R5, R2, R5, RZ ;  /* 0x0000000502057219 */ /* 0x000fc800000006ff */
[----:B------:R-:W-:-:S07]  /*9e30*/  LOP3.LUT R2, R5, 0x7, RZ, 0xc0, !PT ;  /* 0x0000000705027812 */ /* 0x000fce00078ec0ff */
.L_x_8687:
[----:B------:R-:W-:Y:S05]  /*9e40*/  BSYNC B1 ;  /* 0x0000000000017941 */ /* 0x000fea0003800000 */
.L_x_8686:
[----:B------:R-:W-:Y:S01]  /*9e50*/  IMAD.SHL.U32 R2, R2, 0x100000, RZ ;  /* 0x0010000002027824 */ /* 0x000fe200078e00ff */
[----:B------:R-:W-:-:S04]  /*9e60*/  LEA R3, R0, 0x3b800000, 0x17 ;  /* 0x3b80000000037811 */ /* 0x000fc800078eb8ff */
[----:B------:R-:W-:-:S07]  /*9e70*/  LOP3.LUT R2, R3, R2, R4, 0xfe, !PT ;  /* 0x0000000203027212 */ /* 0x000fce00078efe04 */
.L_x_8685:
[----:B------:R-:W-:Y:S05]  /*9e80*/  BSYNC B0 ;  /* 0x0000000000007941 */ /* 0x000fea0003800000 */
.L_x_8684:
[----:B------:R-:W0:Y:S01]  /*9e90*/  F2I.S64.TRUNC R2, R2 ;  /* 0x0000000200027311 */ /* 0x000e22000020d900 */
[----:B------:R-:W-:Y:S05]  /*9ea0*/  BRA `(.L_x_8669) ;  /* 0x00000004000c7947 */ /* 0x000fea0003800000 */
.L_x_8682:
        /* <DEDUP_REMOVED lines=21> */
.L_x_8691:
[----:B------:R-:W-:Y:S05]  /*a000*/  BSYNC B1 ;  /* 0x0000000000017941 */ /* 0x000fea0003800000 */
.L_x_8690:
[----:B------:R-:W-:Y:S01]  /*a010*/  IMAD.SHL.U32 R2, R2, 0x200000, RZ ;  /* 0x0020000002027824 */ /* 0x000fe200078e00ff */
[----:B------:R-:W-:-:S04]  /*a020*/  LEA R3, R0, 0x37800000, 0x17 ;  /* 0x3780000000037811 */ /* 0x000fc800078eb8ff */
[----:B------:R-:W-:-:S07]  /*a030*/  LOP3.LUT R2, R3, R2, R4, 0xfe, !PT ;  /* 0x0000000203027212 */ /* 0x000fce00078efe04 */
.L_x_8689:
[----:B------:R-:W-:Y:S05]  /*a040*/  BSYNC B0 ;  /* 0x0000000000007941 */ /* 0x000fea0003800000 */
.L_x_8688:
[----:B------:R-:W0:Y:S01]  /*a050*/  F2I.S64.TRUNC R2, R2 ;  /* 0x0000000200027311 */ /* 0x000e22000020d900 */
[----:B------:R-:W-:Y:S05]  /*a060*/  BRA `(.L_x_8669) ;  /* 0x00000000009c7947 */ /* 0x000fea0003800000 */
.L_x_8681:
        /* <DEDUP_REMOVED lines=14> */
.L_x_8695:
[----:B------:R-:W-:Y:S05]  /*a150*/  BSYNC B0 ;  /* 0x0000000000007941 */ /* 0x000fea0003800000 */
.L_x_8694:
[----:B------:R-:W0:Y:S01]  /*a160*/  F2I.S64.TRUNC R2, R2 ;  /* 0x0000000200027311 */ /* 0x000e22000020d900 */
[----:B------:R-:W-:Y:S05]  /*a170*/  BRA `(.L_x_8669) ;  /* 0x0000000000587947 */ /* 0x000fea0003800000 */
.L_x_8668:
        /* <DEDUP_REMOVED lines=16> */
.L_x_8696:
[----:B------:R-:W-:Y:S01]  /*a280*/  CS2R R2, SRZ ;  /* 0x0000000000027805 */ /* 0x000fe2000001ff00 */
[----:B------:R-:W-:Y:S06]  /*a290*/  BRA `(.L_x_8669) ;  /* 0x0000000000107947 */ /* 0x000fec0003800000 */
.L_x_8693:
[----:B------:R0:W5:Y:S01]  /*a2a0*/  LDG.E.64 R2, desc[UR36][R4.64] ;  /* 0x0000002404027981 */ /* 0x000162000c1e1b00 */
[----:B------:R-:W-:Y:S05]  /*a2b0*/  BRA `(.L_x_8669) ;  /* 0x0000000000087947 */ /* 0x000fea0003800000 */
.L_x_8692:
[----:B------:R4:W5:Y:S01]  /*a2c0*/  LDG.E R2, desc[UR36][R4.64] ;  /* 0x0000002404027981 */ /* 0x000962000c1e1900 */
[----:B------:R-:W-:-:S11]  /*a2d0*/  HFMA2.MMA R3, -RZ, RZ, 0, 0 ;  /* 0x00000000ff037435 */ /* 0x000fd600000001ff */
.L_x_8669:
        /* <DEDUP_REMOVED lines=14> */
[----:B----4-:R-:W-:Y:S01]  /*a3c0*/  IMAD.U32 R4, RZ, RZ, UR4 ;  /* 0x00000004ff047e24 */ /* 0x010fe2000f8e00ff */
        /* <DEDUP_REMOVED lines=12> */
.L_x_8698:
[----:B------:R-:W-:Y:S05]  /*a490*/  BSYNC B6 ;  /* 0x0000000000067941 */ /* 0x000fea0003800000 */
.L_x_8697:
        /* <DEDUP_REMOVED lines=14> */
.L_x_8702:
[----:B------:R-:W-:Y:S01]  /*a580*/  STG.E.U8 desc[UR36][R16.64], RZ ;  /* 0x000000ff10007986 */ /* 0x000fe2000c101124 */
[----:B------:R-:W-:Y:S05]  /*a590*/  EXIT ;  /* 0x000000000000794d */ /* 0x000fea0003800000 */
.L_x_8701:
        /* <DEDUP_REMOVED lines=8> */
.L_x_8705:
[----:B------:R-:W-:Y:S01]  /*a620*/  STG.E desc[UR36][R16.64], RZ ;  /* 0x000000ff10007986 */ /* 0x000fe2000c101924 */
[----:B------:R-:W-:Y:S05]  /*a630*/  EXIT ;  /* 0x000000000000794d */ /* 0x000fea0003800000 */
.L_x_8704:
[----:B------:R-:W-:Y:S01]  /*a640*/  STG.E.U16 desc[UR36][R16.64], RZ ;  /* 0x000000ff10007986 */ /* 0x000fe2000c101524 */
[----:B------:R-:W-:Y:S05]  /*a650*/  EXIT ;  /* 0x000000000000794d */ /* 0x000fea0003800000 */
.L_x_8700:
        /* <DEDUP_REMOVED lines=8> */
.L_x_8707:
[----:B------:R-:W-:Y:S01]  /*a6e0*/  STG.E.U16 desc[UR36][R16.64], RZ ;  /* 0x000000ff10007986 */ /* 0x000fe2000c101524 */
[----:B------:R-:W-:Y:S05]  /*a6f0*/  EXIT ;  /* 0x000000000000794d */ /* 0x000fea0003800000 */
.L_x_8706:
        /* <DEDUP_REMOVED lines=8> */
.L_x_8709:
[----:B------:R-:W-:Y:S01]  /*a780*/  STG.E desc[UR36][R16.64], RZ ;  /* 0x000000ff10007986 */ /* 0x000fe2000c101924 */
[----:B------:R-:W-:Y:S05]  /*a790*/  EXIT ;  /* 0x000000000000794d */ /* 0x000fea0003800000 */
.L_x_8708:
[----:B------:R-:W-:Y:S01]  /*a7a0*/  STG.E.64 desc[UR36][R16.64], RZ ;  /* 0x000000ff10007986 */ /* 0x000fe2000c101b24 */
[----:B------:R-:W-:Y:S05]  /*a7b0*/  EXIT ;  /* 0x000000000000794d */ /* 0x000fea0003800000 */
.L_x_8699:
        /* <DEDUP_REMOVED lines=10> */
.L_x_8712:
[----:B------:R-:W-:Y:S01]  /*a860*/  STG.E.128 desc[UR36][R16.64], RZ ;  /* 0x000000ff10007986 */ /* 0x000fe2000c101d24 */
[----:B------:R-:W-:Y:S05]  /*a870*/  EXIT ;  /* 0x000000000000794d */ /* 0x000fea0003800000 */
.L_x_8711:
        /* <DEDUP_REMOVED lines=8> */
.L_x_8714:
[----:B------:R-:W-:Y:S01]  /*a900*/  STG.E.U8 desc[UR36][R16.64], RZ ;  /* 0x000000ff10007986 */ /* 0x000fe2000c101124 */
[----:B------:R-:W-:Y:S05]  /*a910*/  EXIT ;  /* 0x000000000000794d */ /* 0x000fea0003800000 */
.L_x_8713:
[----:B------:R-:W-:Y:S01]  /*a920*/  STG.E.U16 desc[UR36][R16.64], RZ ;  /* 0x000000ff10007986 */ /* 0x000fe2000c101524 */
[----:B------:R-:W-:Y:S05]  /*a930*/  EXIT ;  /* 0x000000000000794d */ /* 0x000fea0003800000 */
.L_x_8710:
        /* <DEDUP_REMOVED lines=10> */
.L_x_8717:
[----:B------:R-:W-:Y:S01]  /*a9e0*/  STG.E.U8 desc[UR36][R16.64], RZ ;  /* 0x000000ff10007986 */ /* 0x000fe2000c101124 */
[----:B------:R-:W-:Y:S05]  /*a9f0*/  EXIT ;  /* 0x000000000000794d */ /* 0x000fea0003800000 */
.L_x_8716:
[----:B------:R-:W-:Y:S01]  /*aa00*/  STG.E.U8 desc[UR36][R16.64], RZ ;  /* 0x000000ff10007986 */ /* 0x000fe2000c101124 */
[----:B------:R-:W-:Y:S05]  /*aa10*/  EXIT ;  /* 0x000000000000794d */ /* 0x000fea0003800000 */
.L_x_8715:
[----:B------:R-:W-:-:S13]  /*aa20*/  ISETP.NE.AND P0, PT, R0, 0x1c, PT ;  /* 0x0000001c0000780c */ /* 0x000fda0003f05270 */
[----:B------:R-:W-:Y:S05]  /*aa30*/  @!P0 BRA `(.L_x_8718) ;  /* 0x0000000000608947 */ /* 0x000fea0003800000 */
[----:B------:R-:W-:-:S13]  /*aa40*/  ISETP.NE.AND P0, PT, R0, 0x1d, PT ;  /* 0x0000001d0000780c */ /* 0x000fda0003f05270 */
[----:B------:R-:W-:Y:S05]  /*aa50*/  @!P0 BRA `(.L_x_8719) ;  /* 0x0000000000508947 */ /* 0x000fea0003800000 */
[----:B------:R-:W-:-:S13]  /*aa60*/  ISETP.NE.AND P0, PT, R0, 0x2c, PT ;  /* 0x0000002c0000780c */ /* 0x000fda0003f05270 */
[----:B------:R0:W-:Y:S01]  /*aa70*/  @!P0 STG.E.U8 desc[UR36][R16.64], RZ ;  /* 0x000000ff10008986 */ /* 0x0001e2000c101124 */
[----:B------:R-:W-:Y:S05]  /*aa80*/  @!P0 EXIT ;  /* 0x000000000000894d */ /* 0x000fea0003800000 */
.L_x_8703:
[----:B------:R-:W-:Y:S01]  /*aa90*/  MOV R0, 0x0 ;  /* 0x0000000000007802 */ /* 0x000fe20000000f00 */
[----:B------:R-:W-:Y:S01]  /*aaa0*/  ULDC.64 UR4, c[0x4][0x118] ;  /* 0x0100460000047ab9 */ /* 0x000fe20000000a00 */
[----:B------:R-:W-:Y:S01]  /*aab0*/  ULDC.64 UR6, c[0x4][0x28] ;  /* 0x01000a0000067ab9 */ /* 0x000fe20000000a00 */
[----:B----4-:R-:W-:Y:S01]  /*aac0*/  IMAD.U32 R4, RZ, RZ, UR4 ;  /* 0x00000004ff047e24 */ /* 0x010fe2000f8e00ff */
[----:B------:R1:W2:Y:S01]  /*aad0*/  LDC.64 R2, c[0x4][R0] ;  /* 0x0100000000027b82 */ /* 0x0002a20000000a00 */
[----:B------:R-:W-:Y:S01]  /*aae0*/  IMAD.U32 R5, RZ, RZ, UR5 ;  /* 0x00000005ff057e24 */ /* 0x000fe2000f8e00ff */
[----:B------:R-:W-:Y:S01]  /*aaf0*/  ULDC.64 UR4, c[0x4][0x120] ;  /* 0x0100480000047ab9 */ /* 0x000fe20000000a00 */
[----:B------:R-:W-:Y:S01]  /*ab00*/  HFMA2.MMA R8, -RZ, RZ, 0, 6.020069122314453125e-06 ;  /* 0x00000065ff087435 */ /* 0x000fe200000001ff */
[----:B------:R-:W-:Y:S01]  /*ab10*/  MOV R6, UR4 ;  /* 0x0000000400067c02 */ /* 0x000fe20008000f00 */
[----:B------:R-:W-:Y:S02]  /*ab20*/  IMAD.U32 R7, RZ, RZ, UR5 ;  /* 0x00000005ff077e24 */ /* 0x000fe4000f8e00ff */
[----:B------:R-:W-:-:S02]  /*ab30*/  IMAD.U32 R10, RZ, RZ, UR6 ;  /* 0x00000006ff0a7e24 */ /* 0x000fc4000f8e00ff */
[----:B------:R-:W-:Y:S02]  /*ab40*/  IMAD.U32 R11, RZ, RZ, UR7 ;  /* 0x00000007ff0b7e24 */ /* 0x000fe4000f8e00ff */
[----:B------:R-:W-:Y:S02]  /*ab50*/  IMAD.MOV.U32 R12, RZ, RZ, 0x1 ;  /* 0x00000001ff0c7424 */ /* 0x000fe400078e00ff */
[----:B-1----:R-:W-:-:S07]  /*ab60*/  IMAD.MOV.U32 R13, RZ, RZ, RZ ;  /* 0x000000ffff0d7224 */ /* 0x002fce00078e00ff */
[----:B------:R-:W-:-:S07]  /*ab70*/  LEPC R20, `(.L_x_8720) ;  /* 0x000000001014794e */ /* 0x000fce0000000000 */
[----:B0-2---:R-:W-:Y:S05]  /*ab80*/  CALL.ABS.NOINC R2 ;  /* 0x0000000002007343 */ /* 0x005fea0003c00000 */
.L_x_8720:
[----:B------:R-:W-:Y:S05]  /*ab90*/  EXIT ;  /* 0x000000000000794d */ /* 0x000fea0003800000 */
.L_x_8719:
[----:B------:R-:W-:Y:S01]  /*aba0*/  STG.E.64 desc[UR36][R16.64], RZ ;  /* 0x000000ff10007986 */ /* 0x000fe2000c101b24 */
[----:B------:R-:W-:Y:S05]  /*abb0*/  EXIT ;  /* 0x000000000000794d */ /* 0x000fea0003800000 */
.L_x_8718:
[----:B------:R-:W-:Y:S01]  /*abc0*/  STG.E desc[UR36][R16.64], RZ ;  /* 0x000000ff10007986 */ /* 0x000fe2000c101924 */
[----:B------:R-:W-:Y:S05]  /*abd0*/  EXIT ;  /* 0x000000000000794d */ /* 0x000fea0003800000 */
.L_x_8721:
        /* <DEDUP_REMOVED lines=10> */
.L_x_32270:


//--------------------- .text._ZN2at6native27unrolled_elementwise_kernelIZZZNS0_67_GLOBAL__N__bb565c37_34_ValidateCompressedIndicesKernel_cu_33a4b88b42_validate_compressed_sparse_indices_kernelILNS2_8CDimNameE1ENS2_18CUDAKernelLauncherENS2_14EmptyVecKernelENS2_8DummyVecELm0EEEvRKNS_6TensorESA_lllENKUlvE0_clEvENKUlvE0_clEvEUllE_St5arrayIPcLm2EELi4E23TrivialOffsetCalculatorILi1EjESI_NS0_6memory12LoadWithCastILi1EEENSJ_13StoreWithCastILi1EEEEEviT_T0_T2_T3_T4_T5_ --------------------------
	.section	.text._ZN2at6native27unrolled_elementwise_kernelIZZZNS0_67_GLOBAL__N__bb565c37_34_ValidateCompressedIndicesKernel_cu_33a4b88b42_validate_compressed_sparse_indices_kernelILNS2_8CDimNameE1ENS2_18CUDAKernelLauncherENS2_14EmptyVecKernelENS2_8DummyVecELm0EEEvRKNS_6TensorESA_lllENKUlvE0_clEvENKUlvE0_clEvEUllE_St5arrayIPcLm2EELi4E23TrivialOffsetCalculatorILi1EjESI_NS0_6memory12LoadWithCastILi1EEENSJ_13StoreWithCastILi1EEEEEviT_T0_T2_T3_T4_T5_,"ax",@progbits
	.align	128
        .global         _ZN2at6native27unrolled_elementwise_kernelIZZZNS0_67_GLOBAL__N__bb565c37_34_ValidateCompressedIndicesKernel_cu_33a4b88b42_validate_compressed_sparse_indices_kernelILNS2_8CDimNameE1ENS2_18CUDAKernelLauncherENS2_14EmptyVecKernelENS2_8DummyVecELm0EEEvRKNS_6TensorESA_lllENKUlvE0_clEvENKUlvE0_clEvEUllE_St5arrayIPcLm2EELi4E23TrivialOffsetCalculatorILi1EjESI_NS0_6memory12LoadWithCastILi1EEENSJ_13StoreWithCastILi1EEEEEviT_T0_T2_T3_T4_T5_
        .type           _ZN2at6native27unrolled_elementwise_kernelIZZZNS0_67_GLOBAL__N__bb565c37_34_ValidateCompressedIndicesKernel_cu_33a4b88b42_validate_compressed_sparse_indices_kernelILNS2_8CDimNameE1ENS2_18CUDAKernelLauncherENS2_14EmptyVecKernelENS2_8DummyVecELm0EEEvRKNS_6TensorESA_lllENKUlvE0_clEvENKUlvE0_clEvEUllE_St5arrayIPcLm2EELi4E23TrivialOffsetCalculatorILi1EjESI_NS0_6memory12LoadWithCastILi1EEENSJ_13StoreWithCastILi1EEEEEviT_T0_T2_T3_T4_T5_,@function
        .size           _ZN2at6native27unrolled_elementwise_kernelIZZZNS0_67_GLOBAL__N__bb565c37_34_ValidateCompressedIndicesKernel_cu_33a4b88b42_validate_compressed_sparse_indices_kernelILNS2_8CDimNameE1ENS2_18CUDAKernelLauncherENS2_14EmptyVecKernelENS2_8DummyVecELm0EEEvRKNS_6TensorESA_lllENKUlvE0_clEvENKUlvE0_clEvEUllE_St5arrayIPcLm2EELi4E23TrivialOffsetCalculatorILi1EjESI_NS0_6memory12LoadWithCastILi1EEENSJ_13StoreWithCastILi1EEEEEviT_T0_T2_T3_T4_T5_,(.L_x_32271 - _ZN2at6native27unrolled_elementwise_kernelIZZZNS0_67_GLOBAL__N__bb565c37_34_ValidateCompressedIndicesKernel_cu_33a4b88b42_validate_compressed_sparse_indices_kernelILNS2_8CDimNameE1ENS2_18CUDAKernelLauncherENS2_14EmptyVecKernelENS2_8DummyVecELm0EEEvRKNS_6TensorESA_lllENKUlvE0_clEvENKUlvE0_clEvEUllE_St5arrayIPcLm2EELi4E23TrivialOffsetCalculatorILi1EjESI_NS0_6memory12LoadWithCastILi1EEENSJ_13StoreWithCastILi1EEEEEviT_T0_T2_T3_T4_T5_)
        .other          _ZN2at6native27unrolled_elementwise_kernelIZZZNS0_67_GLOBAL__N__bb565c37_34_ValidateCompressedIndicesKernel_cu_33a4b88b42_validate_compressed_sparse_indices_kernelILNS2_8CDimNameE1ENS2_18CUDAKernelLauncherENS2_14EmptyVecKernelENS2_8DummyVecELm0EEEvRKNS_6TensorESA_lllENKUlvE0_clEvENKUlvE0_clEvEUllE_St5arrayIPcLm2EELi4E23TrivialOffsetCalculatorILi1EjESI_NS0_6memory12LoadWithCastILi1EEENSJ_13StoreWithCastILi1EEEEEviT_T0_T2_T3_T4_T5_,@"STO_CUDA_ENTRY STV_DEFAULT"
_ZN2at6native27unrolled_elementwise_kernelIZZZNS0_67_GLOBAL__N__bb565c37_34_ValidateCompressedIndicesKernel_cu_33a4b88b42_validate_compressed_sparse_indices_kernelILNS2_8CDimNameE1ENS2_18CUDAKernelLauncherENS2_14EmptyVecKernelENS2_8DummyVecELm0EEEvRKNS_6TensorESA_lllENKUlvE0_clEvENKUlvE0_clEvEUllE_St5arrayIPcLm2EELi4E23TrivialOffsetCalculatorILi1EjESI_NS0_6memory12LoadWithCastILi1EEENSJ_13StoreWithCastILi1EEEEEviT_T0_T2_T3_T4_T5_:
.text._ZN2at6native27unrolled_elementwise_kernelIZZZNS0_67_GLOBAL__N__bb565c37_34_ValidateCompressedIndicesKernel_cu_33a4b88b42_validate_compressed_sparse_indices_kernelILNS2_8CDimNameE1ENS2_18CUDAKernelLauncherENS2_14EmptyVecKernelENS2_8DummyVecELm0EEEvRKNS_6TensorESA_lllENKUlvE0_clEvENKUlvE0_clEvEUllE_St5arrayIPcLm2EELi4E23TrivialOffsetCalculatorILi1EjESI_NS0_6memory12LoadWithCastILi1EEENSJ_13StoreWithCastILi1EEEEEviT_T0_T2_T3_T4_T5_:
[----:B------:R-:W0:Y:S01]  /*0000*/  LDC R1, c[0x0][0x28] ;  /* 0x00000a00ff017b82 */ /* 0x000e220000000800 */
[----:B------:R-:W1:Y:S07]  /*0010*/  S2R R26, SR_CTAID.X ;  /* 0x00000000001a7919 */ /* 0x000e6e0000002500 */
[----:B------:R-:W1:Y:S01]  /*0020*/  LDC R3, c[0x0][0x210] ;  /* 0x00008400ff037b82 */ /* 0x000e620000000800 */
[----:B------:R-:W-:Y:S01]  /*0030*/  ULDC.64 UR36, c[0x0][0x208] ;  /* 0x0000820000247ab9 */ /* 0x000fe20000000a00 */
[----:B------:R-:W-:Y:S01]  /*0040*/  BSSY B6, `(.L_x_8722) ;  /* 0x00000f4000067945 */ /* 0x000fe20003800000 */
[----:B------:R-:W2:Y:S01]  /*0050*/  S2R R25, SR_TID.X ;  /* 0x0000000000197919 */ /* 0x000ea20000002100 */
[----:B------:R-:W-:-:S02]  /*0060*/  CS2R R28, SRZ ;  /* 0x00000000001c7805 */ /* 0x000fc4000001ff00 */
[----:B------:R-:W-:Y:S02]  /*0070*/  CS2R R22, SRZ ;  /* 0x0000000000167805 */ /* 0x000fe4000001ff00 */
[----:B------:R-:W3:Y:S01]  /*0080*/  LDC.U8 R24, c[0x0][0x244] ;  /* 0x00009100ff187b82 */ /* 0x000ee20000000000 */
[----:B-1----:R-:W-:-:S05]  /*0090*/  IMAD R2, R26, -0x200, R3 ;  /* 0xfffffe001a027824 */ /* 0x002fca00078e0203 */
[----:B--2---:R-:W-:-:S13]  /*00a0*/  ISETP.GE.AND P0, PT, R25, R2, PT ;  /* 0x000000021900720c */ /* 0x004fda0003f06270 */
[----:B0--3--:R-:W-:Y:S05]  /*00b0*/  @P0 BRA `(.L_x_8723) ;  /* 0x0000000c00b00947 */ /* 0x009fea0003800000 */
[----:B------:R-:W0:Y:S01]  /*00c0*/  LDC.64 R4, c[0x0][0x238] ;  /* 0x00008e00ff047b82 */ /* 0x000e220000000a00 */
[----:B------:R-:W-:Y:S01]  /*00d0*/  PRMT R0, R24, 0x9910, RZ ;  /* 0x0000991018007816 */ /* 0x000fe200000000ff */
[----:B------:R-:W-:Y:S01]  /*00e0*/  IMAD R25, R26, 0x200, R25 ;  /* 0x000002001a197824 */ /* 0x000fe200078e0219 */
[----:B------:R-:W-:Y:S02]  /*00f0*/  ULDC UR4, c[0x0][0x248] ;  /* 0x0000920000047ab9 */ /* 0x000fe40000000800 */
[----:B------:R-:W-:Y:S01]  /*0100*/  ISETP.GT.AND P0, PT, R0, 0x9, PT ;  /* 0x000000090000780c */ /* 0x000fe20003f04270 */
[----:B------:R-:W-:-:S05]  /*0110*/  IMAD R25, R25, UR4, RZ ;  /* 0x0000000419197c24 */ /* 0x000fca000f8e02ff */
        /* <DEDUP_REMOVED lines=14> */
.L_x_8727:
[----:B------:R1:W5:Y:S01]  /*0200*/  LDG.E.U8 R22, desc[UR36][R4.64] ;  /* 0x0000002404167981 */ /* 0x000362000c1e1100 */
[----:B------:R-:W-:Y:S01]  /*0210*/  IMAD.MOV.U32 R23, RZ, RZ, RZ ;  /* 0x000000ffff177224 */ /* 0x000fe200078e00ff */
[----:B------:R-:W-:Y:S06]  /*0220*/  BRA `(.L_x_8729) ;  /* 0x0000000c004c7947 */ /* 0x000fec0003800000 */
.L_x_8726:
        /* <DEDUP_REMOVED lines=8> */
.L_x_8731:
[----:B------:R-:W2:Y:S02]  /*02b0*/  LDG.E R22, desc[UR36][R4.64] ;  /* 0x0000002404167981 */ /* 0x000ea4000c1e1900 */
[----:B--2---:R-:W-:Y:S01]  /*02c0*/  SHF.R.S32.HI R23, RZ, 0x1f, R22 ;  /* 0x0000001fff177819 */ /* 0x004fe20000011416 */
[----:B------:R-:W-:Y:S06]  /*02d0*/  BRA `(.L_x_8729) ;  /* 0x0000000c00207947 */ /* 0x000fec0003800000 */
.L_x_8730:
[----:B------:R-:W2:Y:S02]  /*02e0*/  LDG.E.S16 R22, desc[UR36][R4.64] ;  /* 0x0000002404167981 */ /* 0x000ea4000c1e1700 */
[----:B--2---:R-:W-:Y:S01]  /*02f0*/  SHF.R.S32.HI R23, RZ, 0x1f, R22 ;  /* 0x0000001fff177819 */ /* 0x004fe20000011416 */
[----:B------:R-:W-:Y:S06]  /*0300*/  BRA `(.L_x_8729) ;  /* 0x0000000c00147947 */ /* 0x000fec0003800000 */
.L_x_8725:
        /* <DEDUP_REMOVED lines=9> */
.L_x_8733:
[----:B------:R-:W2:Y:S02]  /*03a0*/  LDG.E.U16 R4, desc[UR36][R4.64] ;  /* 0x0000002404047981 */ /* 0x000ea4000c1e1500 */
[----:B--2---:R-:W-:-:S06]  /*03b0*/  HADD2.F32 R22, -RZ, R4.H0_H0 ;  /* 0x20000004ff167230 */ /* 0x004fcc0000004100 */
[----:B------:R-:W0:Y:S01]  /*03c0*/  F2I.S64.TRUNC R22, R22 ;  /* 0x0000001600167311 */ /* 0x000e22000020d900 */
[----:B------:R-:W-:Y:S05]  /*03d0*/  BRA `(.L_x_8729) ;  /* 0x0000000800e07947 */ /* 0x000fea0003800000 */
.L_x_8732:
        /* <DEDUP_REMOVED lines=9> */
.L_x_8735:
[----:B------:R-:W2:Y:S02]  /*0470*/  LDG.E.U16 R4, desc[UR36][R4.64] ;  /* 0x0000002404047981 */ /* 0x000ea4000c1e1500 */
[----:B--2---:R-:W-:-:S06]  /*0480*/  HADD2.F32 R22, -RZ, R4.H0_H0 ;  /* 0x20000004ff167230 */ /* 0x004fcc0000004100 */
[----:B------:R-:W4:Y:S01]  /*0490*/  F2I.S64.TRUNC R22, R22 ;  /* 0x0000001600167311 */ /* 0x000f22000020d900 */
[----:B------:R-:W-:Y:S05]  /*04a0*/  BRA `(.L_x_8729) ;  /* 0x0000000800ac7947 */ /* 0x000fea0003800000 */
.L_x_8734:
[----:B------:R-:W2:Y:S02]  /*04b0*/  LDG.E.64 R4, desc[UR36][R4.64] ;  /* 0x0000002404047981 */ /* 0x000ea4000c1e1b00 */
[----:B--2---:R2:W3:Y:S01]  /*04c0*/  F2I.S64.F64.TRUNC R22, R4 ;  /* 0x0000000400167311 */ /* 0x0044e2000030d900 */
[----:B------:R-:W-:Y:S05]  /*04d0*/  BRA `(.L_x_8729) ;  /* 0x0000000800a07947 */ /* 0x000fea0003800000 */
.L_x_8724:
        /* <DEDUP_REMOVED lines=13> */
.L_x_8738:
[----:B------:R-:W2:Y:S02]  /*05b0*/  LDG.E.64 R4, desc[UR36][R4.64] ;  /* 0x0000002404047981 */ /* 0x000ea4000c1e1b00 */
[----:B--2---:R0:W1:Y:S01]  /*05c0*/  F2I.S64.F64.TRUNC R22, R4 ;  /* 0x0000000400167311 */ /* 0x004062000030d900 */
[----:B------:R-:W-:Y:S05]  /*05d0*/  BRA `(.L_x_8729) ;  /* 0x0000000800607947 */ /* 0x000fea0003800000 */
.L_x_8737:
        /* <DEDUP_REMOVED lines=27> */
.L_x_8740:
[----:B------:R-:W2:Y:S02]  /*0790*/  LDG.E.U8 R4, desc[UR36][R4.64] ;  /* 0x0000002404047981 */ /* 0x000ea4000c1e1100 */
[----:B--2---:R-:W-:-:S05]  /*07a0*/  IMAD.SHL.U32 R0, R4, 0x2000000, RZ ;  /* 0x0200000004007824 */ /* 0x004fca00078e00ff */
[----:B------:R-:W-:-:S13]  /*07b0*/  ISETP.GE.U32.AND P0, PT, R0, 0x8000000, PT ;  /* 0x080000000000780c */ /* 0x000fda0003f06070 */
[C---:B------:R-:W-:Y:S02]  /*07c0*/  @P0 IMAD.SHL.U32 R3, R4.reuse, 0x200000, RZ ;  /* 0x0020000004030824 */ /* 0x040fe400078e00ff */
[----:B------:R-:W-:-:S03]  /*07d0*/  @!P0 IMAD.SHL.U32 R0, R4, 0x100, RZ ;  /* 0x0000010004008824 */ /* 0x000fc600078e00ff */
[----:B------:R-:W-:Y:S02]  /*07e0*/  @P0 LOP3.LUT R3, R3, 0xfe00000, RZ, 0xc0, !PT ;  /* 0x0fe0000003030812 */ /* 0x000fe400078ec0ff */
        /* <DEDUP_REMOVED lines=9> */
.L_x_8739:
[----:B------:R-:W2:Y:S02]  /*0880*/  LDG.E.U16 R22, desc[UR36][R4.64] ;  /* 0x0000002404167981 */ /* 0x000ea4000c1e1500 */
[----:B--2---:R-:W-:-:S06]  /*0890*/  IMAD.U32 R22, R22, 0x10000, RZ ;  /* 0x0001000016167824 */ /* 0x004fcc00078e00ff */
[----:B------:R-:W0:Y:S01]  /*08a0*/  F2I.S64.TRUNC R22, R22 ;  /* 0x0000001600167311 */ /* 0x000e22000020d900 */
[----:B------:R-:W-:Y:S05]  /*08b0*/  BRA `(.L_x_8729) ;  /* 0x0000000400a87947 */ /* 0x000fea0003800000 */
.L_x_8736:
        /* <DEDUP_REMOVED lines=11> */
.L_x_8743:
        /* <DEDUP_REMOVED lines=21> */
.L_x_8747:
[----:B------:R-:W-:Y:S05]  /*0ac0*/  BSYNC B1 ;  /* 0x0000000000017941 */ /* 0x000fea0003800000 */
.L_x_8746:
[----:B------:R-:W-:Y:S01]  /*0ad0*/  IMAD.SHL.U32 R3, R3, 0x100000, RZ ;  /* 0x0010000003037824 */ /* 0x000fe200078e00ff */
[----:B------:R-:W-:-:S04]  /*0ae0*/  LEA R5, R0, 0x3b800000, 0x17 ;  /* 0x3b80000000057811 */ /* 0x000fc800078eb8ff */
[----:B------:R-:W-:-:S07]  /*0af0*/  LOP3.LUT R22, R5, R3, R22, 0xfe, !PT ;  /* 0x0000000305167212 */ /* 0x000fce00078efe16 */
.L_x_8745:
[----:B------:R-:W-:Y:S05]  /*0b00*/  BSYNC B0 ;  /* 0x0000000000007941 */ /* 0x000fea0003800000 */
.L_x_8744:
[----:B------:R-:W0:Y:S01]  /*0b10*/  F2I.S64.TRUNC R22, R22 ;  /* 0x0000001600167311 */ /* 0x000e22000020d900 */
[----:B------:R-:W-:Y:S05]  /*0b20*/  BRA `(.L_x_8729) ;  /* 0x00000004000c7947 */ /* 0x000fea0003800000 */
.L_x_8742:
        /* <DEDUP_REMOVED lines=21> */
.L_x_8751:
[----:B------:R-:W-:Y:S05]  /*0c80*/  BSYNC B1 ;  /* 0x0000000000017941 */ /* 0x000fea0003800000 */
.L_x_8750:
[----:B------:R-:W-:Y:S01]  /*0c90*/  IMAD.SHL.U32 R3, R3, 0x200000, RZ ;  /* 0x0020000003037824 */ /* 0x000fe200078e00ff */
[----:B------:R-:W-:-:S04]  /*0ca0*/  LEA R5, R0, 0x37800000, 0x17 ;  /* 0x3780000000057811 */ /* 0x000fc800078eb8ff */
[----:B------:R-:W-:-:S07]  /*0cb0*/  LOP3.LUT R22, R5, R3, R22, 0xfe, !PT ;  /* 0x0000000305167212 */ /* 0x000fce00078efe16 */
.L_x_8749:
[----:B------:R-:W-:Y:S05]  /*0cc0*/  BSYNC B0 ;  /* 0x0000000000007941 */ /* 0x000fea0003800000 */
.L_x_8748:
[----:B------:R-:W0:Y:S01]  /*0cd0*/  F2I.S64.TRUNC R22, R22 ;  /* 0x0000001600167311 */ /* 0x000e22000020d900 */
[----:B------:R-:W-:Y:S05]  /*0ce0*/  BRA `(.L_x_8729) ;  /* 0x00000000009c7947 */ /* 0x000fea0003800000 */
.L_x_8741:
        /* <DEDUP_REMOVED lines=14> */
.L_x_8755:
[----:B------:R-:W-:Y:S05]  /*0dd0*/  BSYNC B0 ;  /* 0x0000000000007941 */ /* 0x000fea0003800000 */
.L_x_8754:
[----:B------:R-:W0:Y:S01]  /*0de0*/  F2I.S64.TRUNC R22, R22 ;  /* 0x0000001600167311 */ /* 0x000e22000020d900 */
[----:B------:R-:W-:Y:S05]  /*0df0*/  BRA `(.L_x_8729) ;  /* 0x0000000000587947 */ /* 0x000fea0003800000 */
.L_x_8728:
        /* <DEDUP_REMOVED lines=16> */
.L_x_8756:
[----:B------:R-:W-:Y:S01]  /*0f00*/  CS2R R22, SRZ ;  /* 0x0000000000167805 */ /* 0x000fe2000001ff00 */
[----:B------:R-:W-:Y:S06]  /*0f10*/  BRA `(.L_x_8729) ;  /* 0x0000000000107947 */ /* 0x000fec0003800000 */
.L_x_8753:
[----:B------:R0:W5:Y:S01]  /*0f20*/  LDG.E.64 R22, desc[UR36][R4.64] ;  /* 0x0000002404167981 */ /* 0x000162000c1e1b00 */
[----:B------:R-:W-:Y:S05]  /*0f30*/  BRA `(.L_x_8729) ;  /* 0x0000000000087947 */ /* 0x000fea0003800000 */
.L_x_8752:
[----:B------:R0:W5:Y:S01]  /*0f40*/  LDG.E R22, desc[UR36][R4.64] ;  /* 0x0000002404167981 */ /* 0x000162000c1e1900 */
[----:B------:R-:W-:-:S07]  /*0f50*/  IMAD.MOV.U32 R23, RZ, RZ, RZ ;  /* 0x000000ffff177224 */ /* 0x000fce00078e00ff */
.L_x_8729:
[----:B------:R-:W2:Y:S02]  /*0f60*/  S2R R25, SR_TID.X ;  /* 0x0000000000197919 */ /* 0x000ea40000002100 */
[----:B--2---:R-:W-:-:S07]  /*0f70*/  VIADD R25, R25, 0x80 ;  /* 0x0000008019197836 */ /* 0x004fce0000000000 */
.L_x_8723:
[----:B------:R-:W-:Y:S05]  /*0f80*/  BSYNC B6 ;  /* 0x0000000000067941 */ /* 0x000fea0003800000 */
.L_x_8722:
[----:B------:R-:W-:Y:S01]  /*0f90*/  ISETP.GE.AND P0, PT, R25, R2, PT ;  /* 0x000000021900720c */ /* 0x000fe20003f06270 */
[----:B------:R-:W-:-:S12]  /*0fa0*/  BSSY B6, `(.L_x_8757) ;  /* 0x00000ed000067945 */ /* 0x000fd80003800000 */
[----:B------:R-:W-:Y:S05]  /*0fb0*/  @P0 BRA `(.L_x_8758) ;  /* 0x0000000c00ac0947 */ /* 0x000fea0003800000 */
[----:B01----:R-:W0:Y:S01]  /*0fc0*/  LDC.64 R4, c[0x0][0x238] ;  /* 0x00008e00ff047b82 */ /* 0x003e220000000a00 */
[----:B------:R-:W-:Y:S01]  /*0fd0*/  IMAD R0, R26, 0x200, R25 ;  /* 0x000002001a007824 */ /* 0x000fe200078e0219 */
[----:B------:R-:W-:Y:S01]  /*0fe0*/  PRMT R6, R24, 0x9910, RZ ;  /* 0x0000991018067816 */ /* 0x000fe200000000ff */
[----:B------:R-:W-:Y:S02]  /*0ff0*/  ULDC UR4, c[0x0][0x248] ;  /* 0x0000920000047ab9 */ /* 0x000fe40000000800 */
[----:B------:R-:W-:Y:S02]  /*1000*/  IMAD R3, R0, UR4, RZ ;  /* 0x0000000400037c24 */ /* 0x000fe4000f8e02ff */
[----:B------:R-:W-:-:S05]  /*1010*/  IMAD.MOV.U32 R0, RZ, RZ, R6 ;  /* 0x000000ffff007224 */ /* 0x000fca00078e0006 */
[----:B------:R-:W-:Y:S02]  /*1020*/  ISETP.GT.AND P1, PT, R0, 0x9, PT ;  /* 0x000000090000780c */ /* 0x000fe40003f24270 */
[----:B0-----:R-:W-:-:S05]  /*1030*/  IADD3 R4, P0, R3, R4, RZ ;  /* 0x0000000403047210 */ /* 0x001fca0007f1e0ff */
[----:B------:R-:W-:-:S06]  /*1040*/  IMAD.X R5, RZ, RZ, R5, P0 ;  /* 0x000000ffff057224 */ /* 0x000fcc00000e0605 */
        /* <DEDUP_REMOVED lines=12> */
.L_x_8762:
[----:B------:R0:W5:Y:S01]  /*1110*/  LDG.E.U8 R28, desc[UR36][R4.64] ;  /* 0x00000024041c7981 */ /* 0x000162000c1e1100 */
[----:B------:R-:W-:Y:S01]  /*1120*/  IMAD.MOV.U32 R29, RZ, RZ, RZ ;  /* 0x000000ffff1d7224 */ /* 0x000fe200078e00ff */
[----:B------:R-:W-:Y:S06]  /*1130*/  BRA `(.L_x_8764) ;  /* 0x0000000c00487947 */ /* 0x000fec0003800000 */
.L_x_8761:
        /* <DEDUP_REMOVED lines=8> */
.L_x_8766:
[----:B------:R-:W2:Y:S02]  /*11c0*/  LDG.E R28, desc[UR36][R4.64] ;  /* 0x00000024041c7981 */ /* 0x000ea4000c1e1900 */
[----:B--2---:R-:W-:Y:S01]  /*11d0*/  SHF.R.S32.HI R29, RZ, 0x1f, R28 ;  /* 0x0000001fff1d7819 */ /* 0x004fe2000001141c */
[----:B------:R-:W-:Y:S06]  /*11e0*/  BRA `(.L_x_8764) ;  /* 0x0000000c001c7947 */ /* 0x000fec0003800000 */
.L_x_8765:
[----:B------:R-:W2:Y:S02]  /*11f0*/  LDG.E.S16 R28, desc[UR36][R4.64] ;  /* 0x00000024041c7981 */ /* 0x000ea4000c1e1700 */
[----:B--2---:R-:W-:Y:S01]  /*1200*/  SHF.R.S32.HI R29, RZ, 0x1f, R28 ;  /* 0x0000001fff1d7819 */ /* 0x004fe2000001141c */
[----:B------:R-:W-:Y:S06]  /*1210*/  BRA `(.L_x_8764) ;  /* 0x0000000c00107947 */ /* 0x000fec0003800000 */
.L_x_8760:
        /* <DEDUP_REMOVED lines=9> */
.L_x_8768:
[----:B------:R-:W2:Y:S02]  /*12b0*/  LDG.E.U16 R4, desc[UR36][R4.64] ;  /* 0x0000002404047981 */ /* 0x000ea4000c1e1500 */
[----:B--2---:R-:W-:-:S06]  /*12c0*/  HADD2.F32 R28, -RZ, R4.H0_H0 ;  /* 0x20000004ff1c7230 */ /* 0x004fcc0000004100 */
[----:B------:R-:W0:Y:S01]  /*12d0*/  F2I.S64.TRUNC R28, R28 ;  /* 0x0000001c001c7311 */ /* 0x000e22000020d900 */
[----:B------:R-:W-:Y:S05]  /*12e0*/  BRA `(.L_x_8764) ;  /* 0x0000000800dc7947 */ /* 0x000fea0003800000 */
.L_x_8767:
        /* <DEDUP_REMOVED lines=9> */
.L_x_8770:
[----:B------:R-:W2:Y:S02]  /*1380*/  LDG.E.U16 R4, desc[UR36][R4.64] ;  /* 0x0000002404047981 */ /* 0x000ea4000c1e1500 */
[----:B--2---:R-:W-:-:S06]  /*1390*/  HADD2.F32 R28, -RZ, R4.H0_H0 ;  /* 0x20000004ff1c7230 */ /* 0x004fcc0000004100 */
[----:B------:R-:W0:Y:S01]  /*13a0*/  F2I.S64.TRUNC R28, R28 ;  /* 0x0000001c001c7311 */ /* 0x000e22000020d900 */
[----:B------:R-:W-:Y:S05]  /*13b0*/  BRA `(.L_x_8764) ;  /* 0x0000000800a87947 */ /* 0x000fea0003800000 */
.L_x_8769:
[----:B------:R-:W2:Y:S02]  /*13c0*/  LDG.E.64 R4, desc[UR36][R4.64] ;  /* 0x0000002404047981 */ /* 0x000ea4000c1e1b00 */
[----:B--2---:R0:W1:Y:S01]  /*13d0*/  F2I.S64.F64.TRUNC R28, R4 ;  /* 0x00000004001c7311 */ /* 0x004062000030d900 */
[----:B------:R-:W-:Y:S05]  /*13e0*/  BRA `(.L_x_8764) ;  /* 0x00000008009c7947 */ /* 0x000fea0003800000 */
.L_x_8759:
        /* <DEDUP_REMOVED lines=13> */
.L_x_8773:
[----:B------:R-:W2:Y:S02]  /*14c0*/  LDG.E.64 R4, desc[UR36][R4.64] ;  /* 0x0000002404047981 */ /* 0x000ea4000c1e1b00 */
[----:B--2---:R0:W1:Y:S01]  /*14d0*/  F2I.S64.F64.TRUNC R28, R4 ;  /* 0x00000004001c7311 */ /* 0x004062000030d900 */
[----:B------:R-:W-:Y:S05]  /*14e0*/  BRA `(.L_x_8764) ;  /* 0x00000008005c7947 */ /* 0x000fea0003800000 */
.L_x_8772:
        /* <DEDUP_REMOVED lines=27> */
.L_x_8775:
        /* <DEDUP_REMOVED lines=12> */
[----:B------:R2:W0:Y:S01]  /*1760*/  F2I.S64.TRUNC R28, R0 ;  /* 0x00000000001c7311 */ /* 0x000422000020d900 */
[----:B------:R-:W-:Y:S05]  /*1770*/  BRA `(.L_x_8764) ;  /* 0x0000000400b87947 */ /* 0x000fea0003800000 */
.L_x_8774:
[----:B------:R-:W2:Y:S02]  /*1780*/  LDG.E.U16 R28, desc[UR36][R4.64] ;  /* 0x00000024041c7981 */ /* 0x000ea4000c1e1500 */
[----:B--2---:R-:W-:-:S06]  /*1790*/  IMAD.U32 R28, R28, 0x10000, RZ ;  /* 0x000100001c1c7824 */ /* 0x004fcc00078e00ff */
[----:B------:R-:W0:Y:S01]  /*17a0*/  F2I.S64.TRUNC R28, R28 ;  /* 0x0000001c001c7311 */ /* 0x000e22000020d900 */
[----:B------:R-:W-:Y:S05]  /*17b0*/  BRA `(.L_x_8764) ;  /* 0x0000000400a87947 */ /* 0x000fea0003800000 */
.L_x_8771:
        /* <DEDUP_REMOVED lines=11> */
.L_x_8778:
        /* <DEDUP_REMOVED lines=21> */
.L_x_8782:
[----:B------:R-:W-:Y:S05]  /*19c0*/  BSYNC B1 ;  /* 0x0000000000017941 */ /* 0x000fea0003800000 */
.L_x_8781:
[----:B------:R-:W-:Y:S01]  /*19d0*/  IMAD.SHL.U32 R3, R3, 0x100000, RZ ;  /* 0x0010000003037824 */ /* 0x000fe200078e00ff */
[----:B------:R-:W-:-:S04]  /*19e0*/  LEA R5, R0, 0x3b800000, 0x17 ;  /* 0x3b80000000057811 */ /* 0x000fc800078eb8ff */
[----:B------:R-:W-:-:S07]  /*19f0*/  LOP3.LUT R28, R5, R3, R28, 0xfe, !PT ;  /* 0x00000003051c7212 */ /* 0x000fce00078efe1c */
.L_x_8780:
[----:B------:R-:W-:Y:S05]  /*1a00*/  BSYNC B0 ;  /* 0x0000000000007941 */ /* 0x000fea0003800000 */
.L_x_8779:
[----:B------:R-:W0:Y:S01]  /*1a10*/  F2I.S64.TRUNC R28, R28 ;  /* 0x0000001c001c7311 */ /* 0x000e22000020d900 */
[----:B------:R-:W-:Y:S05]  /*1a20*/  BRA `(.L_x_8764) ;  /* 0x00000004000c7947 */ /* 0x000fea0003800000 */
.L_x_8777:
        /* <DEDUP_REMOVED lines=21> */
.L_x_8786:
[----:B------:R-:W-:Y:S05]  /*1b80*/  BSYNC B1 ;  /* 0x0000000000017941 */ /* 0x000fea0003800000 */
.L_x_8785:
[----:B------:R-:W-:Y:S01]  /*1b90*/  IMAD.SHL.U32 R3, R3, 0x200000, RZ ;  /* 0x0020000003037824 */ /* 0x000fe200078e00ff */
[----:B------:R-:W-:-:S04]  /*1ba0*/  LEA R5, R0, 0x37800000, 0x17 ;  /* 0x3780000000057811 */ /* 0x000fc800078eb8ff */
[----:B------:R-:W-:-:S07]  /*1bb0*/  LOP3.LUT R28, R5, R3, R28, 0xfe, !PT ;  /* 0x00000003051c7212 */ /* 0x000fce00078efe1c */
.L_x_8784:
[----:B------:R-:W-:Y:S05]  /*1bc0*/  BSYNC B0 ;  /* 0x0000000000007941 */ /* 0x000fea0003800000 */
.L_x_8783:
[----:B------:R-:W0:Y:S01]  /*1bd0*/  F2I.S64.TRUNC R28, R28 ;  /* 0x0000001c001c7311 */ /* 0x000e22000020d900 */
[----:B------:R-:W-:Y:S05]  /*1be0*/  BRA `(.L_x_8764) ;  /* 0x00000000009c7947 */ /* 0x000fea0003800000 */
.L_x_8776:
        /* <DEDUP_REMOVED lines=14> */
.L_x_8790:
[----:B------:R-:W-:Y:S05]  /*1cd0*/  BSYNC B0 ;  /* 0x0000000000007941 */ /* 0x000fea0003800000 */
.L_x_8789:
[----:B------:R-:W0:Y:S01]  /*1ce0*/  F2I.S64.TRUNC R28, R28 ;  /* 0x0000001c001c7311 */ /* 0x000e22000020d900 */
[----:B------:R-:W-:Y:S05]  /*1cf0*/  BRA `(.L_x_8764) ;  /* 0x0000000000587947 */ /* 0x000fea0003800000 */
.L_x_8763:
        /* <DEDUP_REMOVED lines=15> */
[----:B0--345:R-:W-:Y:S05]  /*1df0*/  CALL.ABS.NOINC R14 ;  /* 0x000000000e007343 */ /* 0x039fea0003c00000 */
.L_x_8791:
[----:B------:R-:W-:Y:S01]  /*1e00*/  CS2R R28, SRZ ;  /* 0x00000000001c7805 */ /* 0x000fe2000001ff00 */
[----:B------:R-:W-:Y:S06]  /*1e10*/  BRA `(.L_x_8764) ;  /* 0x0000000000107947 */ /* 0x000fec0003800000 */
.L_x_8788:
[----:B------:R0:W5:Y:S01]  /*1e20*/  LDG.E.64 R28, desc[UR36][R4.64] ;  /* 0x00000024041c7981 */ /* 0x000162000c1e1b00 */
[----:B------:R-:W-:Y:S05]  /*1e30*/  BRA `(.L_x_8764) ;  /* 0x0000000000087947 */ /* 0x000fea0003800000 */
.L_x_8787:
[----:B------:R0:W5:Y:S01]  /*1e40*/  LDG.E R28, desc[UR36][R4.64] ;  /* 0x00000024041c7981 */ /* 0x000162000c1e1900 */
[----:B------:R-:W-:-:S07]  /*1e50*/  IMAD.MOV.U32 R29, RZ, RZ, RZ ;  /* 0x000000ffff1d7224 */ /* 0x000fce00078e00ff */
.L_x_8764:
[----:B------:R-:W-:-:S07]  /*1e60*/  VIADD R25, R25, 0x80 ;  /* 0x0000008019197836 */ /* 0x000fce0000000000 */
.L_x_8758:
[----:B------:R-:W-:Y:S05]  /*1e70*/  BSYNC B6 ;  /* 0x0000000000067941 */ /* 0x000fea0003800000 */
.L_x_8757:
[----:B------:R-:W-:Y:S01]  /*1e80*/  ISETP.GE.AND P0, PT, R25, R2, PT ;  /* 0x000000021900720c */ /* 0x000fe20003f06270 */
[----:B------:R-:W-:Y:S01]  /*1e90*/  BSSY B6, `(.L_x_8792) ;  /* 0x00000ef000067945 */ /* 0x000fe20003800000 */
[----:B------:R-:W-:Y:S02]  /*1ea0*/  CS2R R18, SRZ ;  /* 0x0000000000127805 */ /* 0x000fe4000001ff00 */
[----:B------:R-:W-:-:S09]  /*1eb0*/  CS2R R16, SRZ ;  /* 0x0000000000107805 */ /* 0x000fd2000001ff00 */
[----:B------:R-:W-:Y:S05]  /*1ec0*/  @P0 BRA `(.L_x_8793) ;  /* 0x0000000c00ac0947 */ /* 0x000fea0003800000 */
[----:B01----:R-:W0:Y:S01]  /*1ed0*/  LDC.64 R4, c[0x0][0x238] ;  /* 0x00008e00ff047b82 */ /* 0x003e220000000a00 */
[----:B--2---:R-:W-:Y:S01]  /*1ee0*/  IMAD R0, R26, 0x200, R25 ;  /* 0x000002001a007824 */ /* 0x004fe200078e0219 */
        /* <DEDUP_REMOVED lines=19> */
.L_x_8797:
[----:B------:R0:W5:Y:S01]  /*2020*/  LDG.E.U8 R16, desc[UR36][R4.64] ;  /* 0x0000002404107981 */ /* 0x000162000c1e1100 */
[----:B------:R-:W-:Y:S01]  /*2030*/  IMAD.MOV.U32 R17, RZ, RZ, RZ ;  /* 0x000000ffff117224 */ /* 0x000fe200078e00ff */
[----:B------:R-:W-:Y:S06]  /*2040*/  BRA `(.L_x_8799) ;  /* 0x0000000c00487947 */ /* 0x000fec0003800000 */
.L_x_8796:
        /* <DEDUP_REMOVED lines=8> */
.L_x_8801:
[----:B------:R-:W2:Y:S02]  /*20d0*/  LDG.E R16, desc[UR36][R4.64] ;  /* 0x0000002404107981 */ /* 0x000ea4000c1e1900 */
[----:B--2---:R-:W-:Y:S01]  /*20e0*/  SHF.R.S32.HI R17, RZ, 0x1f, R16 ;  /* 0x0000001fff117819 */ /* 0x004fe20000011410 */
[----:B------:R-:W-:Y:S06]  /*20f0*/  BRA `(.L_x_8799) ;  /* 0x0000000c001c7947 */ /* 0x000fec0003800000 */
.L_x_8800:
[----:B------:R-:W2:Y:S02]  /*2100*/  LDG.E.S16 R16, desc[UR36][R4.64] ;  /* 0x0000002404107981 */ /* 0x000ea4000c1e1700 */
[----:B--2---:R-:W-:Y:S01]  /*2110*/  SHF.R.S32.HI R17, RZ, 0x1f, R16 ;  /* 0x0000001fff117819 */ /* 0x004fe20000011410 */
[----:B------:R-:W-:Y:S06]  /*2120*/  BRA `(.L_x_8799) ;  /* 0x0000000c00107947 */ /* 0x000fec0003800000 */
.L_x_8795:
        /* <DEDUP_REMOVED lines=9> */
.L_x_8803:
[----:B------:R-:W2:Y:S02]  /*21c0*/  LDG.E.U16 R4, desc[UR36][R4.64] ;  /* 0x0000002404047981 */ /* 0x000ea4000c1e1500 */
[----:B--2---:R-:W-:-:S06]  /*21d0*/  HADD2.F32 R16, -RZ, R4.H0_H0 ;  /* 0x20000004ff107230 */ /* 0x004fcc0000004100 */
[----:B------:R-:W0:Y:S01]  /*21e0*/  F2I.S64.TRUNC R16, R16 ;  /* 0x0000001000107311 */ /* 0x000e22000020d900 */
[----:B------:R-:W-:Y:S05]  /*21f0*/  BRA `(.L_x_8799) ;  /* 0x0000000800dc7947 */ /* 0x000fea0003800000 */
.L_x_8802:
        /* <DEDUP_REMOVED lines=9> */
.L_x_8805:
[----:B------:R-:W2:Y:S02]  /*2290*/  LDG.E.U16 R4, desc[UR36][R4.64] ;  /* 0x0000002404047981 */ /* 0x000ea4000c1e1500 */
[----:B--2---:R-:W-:-:S06]  /*22a0*/  HADD2.F32 R16, -RZ, R4.H0_H0 ;  /* 0x20000004ff107230 */ /* 0x004fcc0000004100 */
[----:B------:R-:W0:Y:S01]  /*22b0*/  F2I.S64.TRUNC R16, R16 ;  /* 0x0000001000107311 */ /* 0x000e22000020d900 */
[----:B------:R-:W-:Y:S05]  /*22c0*/  BRA `(.L_x_8799) ;  /* 0x0000000800a87947 */ /* 0x000fea0003800000 */
.L_x_8804:
[----:B------:R-:W2:Y:S02]  /*22d0*/  LDG.E.64 R4, desc[UR36][R4.64] ;  /* 0x0000002404047981 */ /* 0x000ea4000c1e1b00 */
[----:B--2---:R0:W1:Y:S01]  /*22e0*/  F2I.S64.F64.TRUNC R16, R4 ;  /* 0x0000000400107311 */ /* 0x004062000030d900 */
[----:B------:R-:W-:Y:S05]  /*22f0*/  BRA `(.L_x_8799) ;  /* 0x00000008009c7947 */ /* 0x000fea0003800000 */
.L_x_8794:
        /* <DEDUP_REMOVED lines=13> */
.L_x_8808:
[----:B------:R-:W2:Y:S02]  /*23d0*/  LDG.E.64 R4, desc[UR36][R4.64] ;  /* 0x0000002404047981 */ /* 0x000ea4000c1e1b00 */
[----:B--2---:R0:W1:Y:S01]  /*23e0*/  F2I.S64.F64.TRUNC R16, R4 ;  /* 0x0000000400107311 */ /* 0x004062000030d900 */
[----:B------:R-:W-:Y:S05]  /*23f0*/  BRA `(.L_x_8799) ;  /* 0x00000008005c7947 */ /* 0x000fea0003800000 */
.L_x_8807:
        /* <DEDUP_REMOVED lines=27> */
.L_x_8810:
        /* <DEDUP_REMOVED lines=14> */
.L_x_8809:
[----:B------:R-:W2:Y:S02]  /*2690*/  LDG.E.U16 R16, desc[UR36][R4.64] ;  /* 0x0000002404107981 */ /* 0x000ea4000c1e1500 */
[----:B--2---:R-:W-:-:S06]  /*26a0*/  IMAD.U32 R16, R16, 0x10000, RZ ;  /* 0x0001000010107824 */ /* 0x004fcc00078e00ff */
[----:B------:R-:W0:Y:S01]  /*26b0*/  F2I.S64.TRUNC R16, R16 ;  /* 0x0000001000107311 */ /* 0x000e22000020d900 */
[----:B------:R-:W-:Y:S05]  /*26c0*/  BRA `(.L_x_8799) ;  /* 0x0000000400a87947 */ /* 0x000fea0003800000 */
.L_x_8806:
        /* <DEDUP_REMOVED lines=11> */
.L_x_8813:
        /* <DEDUP_REMOVED lines=21> */
.L_x_8817:
[----:B------:R-:W-:Y:S05]  /*28d0*/  BSYNC B1 ;  /* 0x0000000000017941 */ /* 0x000fea0003800000 */
.L_x_8816:
[----:B------:R-:W-:Y:S01]  /*28e0*/  IMAD.SHL.U32 R3, R3, 0x100000, RZ ;  /* 0x0010000003037824 */ /* 0x000fe200078e00ff */
[----:B------:R-:W-:-:S04]  /*28f0*/  LEA R5, R0, 0x3b800000, 0x17 ;  /* 0x3b80000000057811 */ /* 0x000fc800078eb8ff */
[----:B------:R-:W-:-:S07]  /*2900*/  LOP3.LUT R16, R5, R3, R16, 0xfe, !PT ;  /* 0x0000000305107212 */ /* 0x000fce00078efe10 */
.L_x_8815:
[----:B------:R-:W-:Y:S05]  /*2910*/  BSYNC B0 ;  /* 0x0000000000007941 */ /* 0x000fea0003800000 */
.L_x_8814:
[----:B------:R-:W1:Y:S01]  /*2920*/  F2I.S64.TRUNC R16, R16 ;  /* 0x0000001000107311 */ /* 0x000e62000020d900 */
[----:B------:R-:W-:Y:S05]  /*2930*/  BRA `(.L_x_8799) ;  /* 0x00000004000c7947 */ /* 0x000fea0003800000 */
.L_x_8812:
        /* <DEDUP_REMOVED lines=21> */
.L_x_8821:
[----:B------:R-:W-:Y:S05]  /*2a90*/  BSYNC B1 ;  /* 0x0000000000017941 */ /* 0x000fea0003800000 */
.L_x_8820:
[----:B------:R-:W-:Y:S01]  /*2aa0*/  IMAD.SHL.U32 R3, R3, 0x200000, RZ ;  /* 0x0020000003037824 */ /* 0x000fe200078e00ff */
[----:B------:R-:W-:-:S04]  /*2ab0*/  LEA R5, R0, 0x37800000, 0x17 ;  /* 0x3780000000057811 */ /* 0x000fc800078eb8ff */
[----:B------:R-:W-:-:S07]  /*2ac0*/  LOP3.LUT R16, R5, R3, R16, 0xfe, !PT ;  /* 0x0000000305107212 */ /* 0x000fce00078efe10 */
.L_x_8819:
[----:B------:R-:W-:Y:S05]  /*2ad0*/  BSYNC B0 ;  /* 0x0000000000007941 */ /* 0x000fea0003800000 */
.L_x_8818:
[----:B------:R-:W2:Y:S01]  /*2ae0*/  F2I.S64.TRUNC R16, R16 ;  /* 0x0000001000107311 */ /* 0x000ea2000020d900 */
[----:B------:R-:W-:Y:S05]  /*2af0*/  BRA `(.L_x_8799) ;  /* 0x00000000009c7947 */ /* 0x000fea0003800000 */
.L_x_8811:
        /* <DEDUP_REMOVED lines=14> */
.L_x_8825:
[----:B------:R-:W-:Y:S05]  /*2be0*/  BSYNC B0 ;  /* 0x0000000000007941 */ /* 0x000fea0003800000 */
.L_x_8824:
[----:B------:R-:W0:Y:S01]  /*2bf0*/  F2I.S64.TRUNC R16, R16 ;  /* 0x0000001000107311 */ /* 0x000e22000020d900 */
[----:B------:R-:W-:Y:S05]  /*2c00*/  BRA `(.L_x_8799) ;  /* 0x0000000000587947 */ /* 0x000fea0003800000 */
.L_x_8798:
        /* <DEDUP_REMOVED lines=16> */
.L_x_8826:
[----:B------:R-:W-:Y:S01]  /*2d10*/  CS2R R16, SRZ ;  /* 0x0000000000107805 */ /* 0x000fe2000001ff00 */
[----:B------:R-:W-:Y:S06]  /*2d20*/  BRA `(.L_x_8799) ;  /* 0x0000000000107947 */ /* 0x000fec0003800000 */
.L_x_8823:
[----:B------:R0:W5:Y:S01]  /*2d30*/  LDG.E.64 R16, desc[UR36][R4.64] ;  /* 0x0000002404107981 */ /* 0x000162000c1e1b00 */
[----:B------:R-:W-:Y:S05]  /*2d40*/  BRA `(.L_x_8799) ;  /* 0x0000000000087947 */ /* 0x000fea0003800000 */
.L_x_8822:
[----:B------:R0:W5:Y:S01]  /*2d50*/  LDG.E R16, desc[UR36][R4.64] ;  /* 0x0000002404107981 */ /* 0x000162000c1e1900 */
[----:B------:R-:W-:-:S07]  /*2d60*/  IMAD.MOV.U32 R17, RZ, RZ, RZ ;  /* 0x000000ffff117224 */ /* 0x000fce00078e00ff */
.L_x_8799:
[----:B------:R-:W-:-:S07]  /*2d70*/  VIADD R25, R25, 0x80 ;  /* 0x0000008019197836 */ /* 0x000fce0000000000 */
.L_x_8793:
[----:B------:R-:W-:Y:S05]  /*2d80*/  BSYNC B6 ;  /* 0x0000000000067941 */ /* 0x000fea0003800000 */
.L_x_8792:
[----:B------:R-:W-:Y:S01]  /*2d90*/  ISETP.GE.AND P0, PT, R25, R2, PT ;  /* 0x000000021900720c */ /* 0x000fe20003f06270 */
[----:B------:R-:W-:-:S12]  /*2da0*/  BSSY B6, `(.L_x_8827) ;  /* 0x00000ea000067945 */ /* 0x000fd80003800000 */
[----:B------:R-:W-:Y:S05]  /*2db0*/  @P0 BRA `(.L_x_8828) ;  /* 0x0000000c00a00947 */ /* 0x000fea0003800000 */
[----:B01----:R-:W0:Y:S01]  /*2dc0*/  LDC.64 R4, c[0x0][0x238] ;  /* 0x00008e00ff047b82 */ /* 0x003e220000000a00 */
[----:B--2---:R-:W-:Y:S01]  /*2dd0*/  PRMT R0, R24, 0x9910, RZ ;  /* 0x0000991018007816 */ /* 0x004fe200000000ff */
        /* <DEDUP_REMOVED lines=18> */
.L_x_8832:
[----:B------:R0:W5:Y:S01]  /*2f00*/  LDG.E.U8 R18, desc[UR36][R4.64] ;  /* 0x0000002404127981 */ /* 0x000162000c1e1100 */
[----:B------:R-:W-:Y:S01]  /*2f10*/  IMAD.MOV.U32 R19, RZ, RZ, RZ ;  /* 0x000000ffff137224 */ /* 0x000fe200078e00ff */
[----:B------:R-:W-:Y:S06]  /*2f20*/  BRA `(.L_x_8828) ;  /* 0x0000000c00447947 */ /* 0x000fec0003800000 */
.L_x_8831:
        /* <DEDUP_REMOVED lines=8> */
.L_x_8835:
[----:B------:R-:W2:Y:S02]  /*2fb0*/  LDG.E R18, desc[UR36][R4.64] ;  /* 0x0000002404127981 */ /* 0x000ea4000c1e1900 */
[----:B--2---:R-:W-:Y:S01]  /*2fc0*/  SHF.R.S32.HI R19, RZ, 0x1f, R18 ;  /* 0x0000001fff137819 */ /* 0x004fe20000011412 */
[----:B------:R-:W-:Y:S06]  /*2fd0*/  BRA `(.L_x_8828) ;  /* 0x0000000c00187947 */ /* 0x000fec0003800000 */
.L_x_8834:
[----:B------:R-:W2:Y:S02]  /*2fe0*/  LDG.E.S16 R18, desc[UR36][R4.64] ;  /* 0x0000002404127981 */ /* 0x000ea4000c1e1700 */
[----:B--2---:R-:W-:Y:S01]  /*2ff0*/  SHF.R.S32.HI R19, RZ, 0x1f, R18 ;  /* 0x0000001fff137819 */ /* 0x004fe20000011412 */
[----:B------:R-:W-:Y:S06]  /*3000*/  BRA `(.L_x_8828) ;  /* 0x0000000c000c7947 */ /* 0x000fec0003800000 */
.L_x_8830:
        /* <DEDUP_REMOVED lines=9> */
.L_x_8837:
[----:B------:R-:W2:Y:S02]  /*30a0*/  LDG.E.U16 R4, desc[UR36][R4.64] ;  /* 0x0000002404047981 */ /* 0x000ea4000c1e1500 */
[----:B--2---:R-:W-:-:S06]  /*30b0*/  HADD2.F32 R18, -RZ, R4.H0_H0 ;  /* 0x20000004ff127230 */ /* 0x004fcc0000004100 */
[----:B------:R-:W0:Y:S01]  /*30c0*/  F2I.S64.TRUNC R18, R18 ;  /* 0x0000001200127311 */ /* 0x000e22000020d900 */
[----:B------:R-:W-:Y:S05]  /*30d0*/  BRA `(.L_x_8828) ;  /* 0x0000000800d87947 */ /* 0x000fea0003800000 */
.L_x_8836:
        /* <DEDUP_REMOVED lines=9> */
.L_x_8839:
[----:B------:R-:W2:Y:S02]  /*3170*/  LDG.E.U16 R4, desc[UR36][R4.64] ;  /* 0x0000002404047981 */ /* 0x000ea4000c1e1500 */
[----:B--2---:R-:W-:-:S06]  /*3180*/  HADD2.F32 R18, -RZ, R4.H0_H0 ;  /* 0x20000004ff127230 */ /* 0x004fcc0000004100 */
[----:B------:R-:W0:Y:S01]  /*3190*/  F2I.S64.TRUNC R18, R18 ;  /* 0x0000001200127311 */ /* 0x000e22000020d900 */
[----:B------:R-:W-:Y:S05]  /*31a0*/  BRA `(.L_x_8828) ;  /* 0x0000000800a47947 */ /* 0x000fea0003800000 */
.L_x_8838:
[----:B------:R-:W2:Y:S02]  /*31b0*/  LDG.E.64 R4, desc[UR36][R4.64] ;  /* 0x0000002404047981 */ /* 0x000ea4000c1e1b00 */
[----:B--2---:R0:W1:Y:S01]  /*31c0*/  F2I.S64.F64.TRUNC R18, R4 ;  /* 0x0000000400127311 */ /* 0x004062000030d900 */
[----:B------:R-:W-:Y:S05]  /*31d0*/  BRA `(.L_x_8828) ;  /* 0x0000000800987947 */ /* 0x000fea0003800000 */
.L_x_8829:
        /* <DEDUP_REMOVED lines=13> */
.L_x_8842:
[----:B------:R-:W2:Y:S02]  /*32b0*/  LDG.E.64 R4, desc[UR36][R4.64] ;  /* 0x0000002404047981 */ /* 0x000ea4000c1e1b00 */
[----:B--2---:R0:W1:Y:S01]  /*32c0*/  F2I.S64.F64.TRUNC R18, R4 ;  /* 0x0000000400127311 */ /* 0x004062000030d900 */
[----:B------:R-:W-:Y:S05]  /*32d0*/  BRA `(.L_x_8828) ;  /* 0x0000000800587947 */ /* 0x000fea0003800000 */
.L_x_8841:
        /* <DEDUP_REMOVED lines=27> */
.L_x_8844:
        /* <DEDUP_REMOVED lines=14> */
.L_x_8843:
[----:B------:R-:W2:Y:S02]  /*3570*/  LDG.E.U16 R18, desc[UR36][R4.64] ;  /* 0x0000002404127981 */ /* 0x000ea4000c1e1500 */
[----:B--2---:R-:W-:-:S06]  /*3580*/  IMAD.U32 R18, R18, 0x10000, RZ ;  /* 0x0001000012127824 */ /* 0x004fcc00078e00ff */
[----:B------:R-:W0:Y:S01]  /*3590*/  F2I.S64.TRUNC R18, R18 ;  /* 0x0000001200127311 */ /* 0x000e22000020d900 */
[----:B------:R-:W-:Y:S05]  /*35a0*/  BRA `(.L_x_8828) ;  /* 0x0000000400a47947 */ /* 0x000fea0003800000 */
.L_x_8840:
        /* <DEDUP_REMOVED lines=11> */
.L_x_8847:
        /* <DEDUP_REMOVED lines=21> */
.L_x_8851:
[----:B------:R-:W-:Y:S05]  /*37b0*/  BSYNC B1 ;  /* 0x0000000000017941 */ /* 0x000fea0003800000 */
.L_x_8850:
[----:B------:R-:W-:Y:S01]  /*37c0*/  IMAD.SHL.U32 R3, R3, 0x100000, RZ ;  /* 0x0010000003037824 */ /* 0x000fe200078e00ff */
[----:B------:R-:W-:-:S04]  /*37d0*/  LEA R5, R0, 0x3b800000, 0x17 ;  /* 0x3b80000000057811 */ /* 0x000fc800078eb8ff */
[----:B------:R-:W-:-:S07]  /*37e0*/  LOP3.LUT R18, R5, R3, R18, 0xfe, !PT ;  /* 0x0000000305127212 */ /* 0x000fce00078efe12 */
.L_x_8849:
[----:B------:R-:W-:Y:S05]  /*37f0*/  BSYNC B0 ;  /* 0x0000000000007941 */ /* 0x000fea0003800000 */
.L_x_8848:
[----:B------:R-:W0:Y:S01]  /*3800*/  F2I.S64.TRUNC R18, R18 ;  /* 0x0000001200127311 */ /* 0x000e22000020d900 */
[----:B------:R-:W-:Y:S05]  /*3810*/  BRA `(.L_x_8828) ;  /* 0x0000000400087947 */ /* 0x000fea0003800000 */
.L_x_8846:
        /* <DEDUP_REMOVED lines=21> */
.L_x_8855:
[----:B------:R-:W-:Y:S05]  /*3970*/  BSYNC B1 ;  /* 0x0000000000017941 */ /* 0x000fea0003800000 */
.L_x_8854:
[----:B------:R-:W-:Y:S01]  /*3980*/  IMAD.SHL.U32 R3, R3, 0x200000, RZ ;  /* 0x0020000003037824 */ /* 0x000fe200078e00ff */
[----:B------:R-:W-:-:S04]  /*3990*/  LEA R5, R0, 0x37800000, 0x17 ;  /* 0x3780000000057811 */ /* 0x000fc800078eb8ff */
[----:B------:R-:W-:-:S07]  /*39a0*/  LOP3.LUT R18, R5, R3, R18, 0xfe, !PT ;  /* 0x0000000305127212 */ /* 0x000fce00078efe12 */
.L_x_8853:
[----:B------:R-:W-:Y:S05]  /*39b0*/  BSYNC B0 ;  /* 0x0000000000007941 */ /* 0x000fea0003800000 */
.L_x_8852:
[----:B------:R-:W0:Y:S01]  /*39c0*/  F2I.S64.TRUNC R18, R18 ;  /* 0x0000001200127311 */ /* 0x000e22000020d900 */
[----:B------:R-:W-:Y:S05]  /*39d0*/  BRA `(.L_x_8828) ;  /* 0x0000000000987947 */ /* 0x000fea0003800000 */
.L_x_8845:
        /* <DEDUP_REMOVED lines=14> */
.L_x_8859:
[----:B------:R-:W-:Y:S05]  /*3ac0*/  BSYNC B0 ;  /* 0x0000000000007941 */ /* 0x000fea0003800000 */
.L_x_8858:
[----:B------:R-:W0:Y:S01]  /*3ad0*/  F2I.S64.TRUNC R18, R18 ;  /* 0x0000001200127311 */ /* 0x000e22000020d900 */
[----:B------:R-:W-:Y:S05]  /*3ae0*/  BRA `(.L_x_8828) ;  /* 0x0000000000547947 */ /* 0x000fea0003800000 */
.L_x_8833:
        /* <DEDUP_REMOVED lines=16> */
.L_x_8860:
[----:B------:R-:W-:Y:S05]  /*3bf0*/  BRA `(.L_x_8828) ;  /* 0x0000000000107947 */ /* 0x000fea0003800000 */
.L_x_8857:
[----:B------:R0:W5:Y:S01]  /*3c00*/  LDG.E.64 R18, desc[UR36][R4.64] ;  /* 0x0000002404127981 */ /* 0x000162000c1e1b00 */
[----:B------:R-:W-:Y:S05]  /*3c10*/  BRA `(.L_x_8828) ;  /* 0x0000000000087947 */ /* 0x000fea0003800000 */
.L_x_8856:
[----:B------:R0:W5:Y:S01]  /*3c20*/  LDG.E R18, desc[UR36][R4.64] ;  /* 0x0000002404127981 */ /* 0x000162000c1e1900 */
[----:B------:R-:W-:-:S07]  /*3c30*/  IMAD.MOV.U32 R19, RZ, RZ, RZ ;  /* 0x000000ffff137224 */ /* 0x000fce00078e00ff */
.L_x_8828:
[----:B------:R-:W-:Y:S05]  /*3c40*/  BSYNC B6 ;  /* 0x0000000000067941 */ /* 0x000fea0003800000 */
.L_x_8827:
[----:B------:R-:W2:Y:S01]  /*3c50*/  S2R R25, SR_TID.X ;  /* 0x0000000000197919 */ /* 0x000ea20000002100 */
[----:B------:R-:W-:Y:S01]  /*3c60*/  ULDC.64 UR4, c[0x0][0x220] ;  /* 0x0000880000047ab9 */ /* 0x000fe20000000a00 */
[----:B------:R-:W-:Y:S01]  /*3c70*/  ULDC.64 UR6, c[0x0][0x218] ;  /* 0x0000860000067ab9 */ /* 0x000fe20000000a00 */
[C---:B01-345:R-:W-:Y:S01]  /*3c80*/  ISETP.GE.U32.AND P0, PT, R22.reuse, UR4, PT ;  /* 0x0000000416007c0c */ /* 0x07bfe2000bf06070 */
[----:B------:R-:W-:Y:S01]  /*3c90*/  BSSY B6, `(.L_x_8861) ;  /* 0x000001b000067945 */ /* 0x000fe20003800000 */
[----:B------:R-:W-:Y:S02]  /*3ca0*/  ISETP.GE.U32.AND P1, PT, R22, UR6, PT ;  /* 0x0000000616007c0c */ /* 0x000fe4000bf26070 */
[----:B------:R-:W-:Y:S01]  /*3cb0*/  ISETP.GE.AND.EX P0, PT, R23, UR5, PT, P0 ;  /* 0x0000000517007c0c */ /* 0x000fe2000bf06300 */
[----:B------:R-:W-:Y:S02]  /*3cc0*/  ULDC.64 UR4, c[0x4][0x138] ;  /* 0x01004e0000047ab9 */ /* 0x000fe40000000a00 */
[----:B------:R-:W-:-:S02]  /*3cd0*/  ISETP.NE.U32.AND P2, PT, RZ, UR4, PT ;  /* 0x00000004ff007c0c */ /* 0x000fc4000bf45070 */
[----:B------:R-:W-:-:S04]  /*3ce0*/  ISETP.GE.AND.EX P0, PT, R23, UR7, !P0, P1 ;  /* 0x0000000717007c0c */ /* 0x000fc8000c706310 */
[----:B------:R-:W-:-:S04]  /*3cf0*/  ISETP.NE.AND.EX P0, PT, RZ, UR5, P0, P2 ;  /* 0x00000005ff007c0c */ /* 0x000fc80008705320 */
[CC--:B--2---:R-:W-:Y:S02]  /*3d00*/  ISETP.GE.OR P0, PT, R25.reuse, R2.reuse, P0 ;  /* 0x000000021900720c */ /* 0x0c4fe40000706670 */
[----:B------:R-:W-:-:S04]  /*3d10*/  ISETP.GE.AND P1, PT, R25, R2, PT ;  /* 0x000000021900720c */ /* 0x000fc80003f26270 */
[----:B------:R-:W-:-:S07]  /*3d20*/  P2R R0, PR, RZ, 0x2 ;  /* 0x00000002ff007803 */ /* 0x000fce0000000000 */
[----:B------:R-:W-:Y:S05]  /*3d30*/  @P0 BRA `(.L_x_8862) ;  /* 0x0000000000400947 */ /* 0x000fea0003800000 */
        /* <DEDUP_REMOVED lines=16> */
.L_x_8862:
[----:B------:R-:W-:Y:S05]  /*3e40*/  BSYNC B6 ;  /* 0x0000000000067941 */ /* 0x000fea0003800000 */
.L_x_8861:
[----:B------:R-:W-:Y:S01]  /*3e50*/  ULDC.64 UR4, c[0x0][0x220] ;  /* 0x0000880000047ab9 */ /* 0x000fe20000000a00 */
[----:B------:R-:W-:Y:S01]  /*3e60*/  ULDC.64 UR6, c[0x0][0x218] ;  /* 0x0000860000067ab9 */ /* 0x000fe20000000a00 */
[C---:B------:R-:W-:Y:S01]  /*3e70*/  ISETP.GE.U32.AND P2, PT, R28.reuse, UR4, PT ;  /* 0x000000041c007c0c */ /* 0x040fe2000bf46070 */
[----:B------:R-:W-:Y:S01]  /*3e80*/  VIADD R23, R25, 0x80 ;  /* 0x0000008019177836 */ /* 0x000fe20000000000 */
[----:B------:R-:W-:Y:S01]  /*3e90*/  ISETP.GE.U32.AND P1, PT, R28, UR6, PT ;  /* 0x000000061c007c0c */ /* 0x000fe2000bf26070 */
[----:B------:R-:W-:Y:S01]  /*3ea0*/  BSSY B6, `(.L_x_8863) ;  /* 0x0000018000067945 */ /* 0x000fe20003800000 */
[C---:B------:R-:W-:Y:S01]  /*3eb0*/  ISETP.GE.AND.EX P2, PT, R29.reuse, UR5, PT, P2 ;  /* 0x000000051d007c0c */ /* 0x040fe2000bf46320 */
[----:B------:R-:W-:Y:S02]  /*3ec0*/  ULDC.64 UR4, c[0x4][0x138] ;  /* 0x01004e0000047ab9 */ /* 0x000fe40000000a00 */
[----:B------:R-:W-:Y:S02]  /*3ed0*/  ISETP.NE.U32.AND P0, PT, RZ, UR4, PT ;  /* 0x00000004ff007c0c */ /* 0x000fe4000bf05070 */
[----:B------:R-:W-:-:S04]  /*3ee0*/  ISETP.GE.AND.EX P1, PT, R29, UR7, !P2, P1 ;  /* 0x000000071d007c0c */ /* 0x000fc8000d726310 */
[----:B------:R-:W-:-:S04]  /*3ef0*/  ISETP.NE.AND.EX P0, PT, RZ, UR5, P1, P0 ;  /* 0x00000005ff007c0c */ /* 0x000fc80008f05300 */
[----:B------:R-:W-:-:S13]  /*3f00*/  ISETP.GE.OR P0, PT, R23, R2, P0 ;  /* 0x000000021700720c */ /* 0x000fda0000706670 */
        /* <DEDUP_REMOVED lines=17> */
.L_x_8864:
[----:B------:R-:W-:Y:S05]  /*4020*/  BSYNC B6 ;  /* 0x0000000000067941 */ /* 0x000fea0003800000 */
.L_x_8863:
        /* <DEDUP_REMOVED lines=29> */
.L_x_8866:
[----:B------:R-:W-:Y:S05]  /*4200*/  BSYNC B6 ;  /* 0x0000000000067941 */ /* 0x000fea0003800000 */
.L_x_8865:
        /* <DEDUP_REMOVED lines=29> */
.L_x_8868:
[----:B------:R-:W-:Y:S05]  /*43e0*/  BSYNC B6 ;  /* 0x0000000000067941 */ /* 0x000fea0003800000 */
.L_x_8867:
[----:B------:R-:W0:Y:S01]  /*43f0*/  LDC.U8 R16, c[0x0][0x24c] ;  /* 0x00009300ff107b82 */ /* 0x000e220000000000 */
[----:B------:R-:W-:Y:S01]  /*4400*/  ISETP.GE.AND P6, PT, R25, R2, PT ;  /* 0x000000021900720c */ /* 0x000fe20003fc6270 */
[----:B------:R-:W-:-:S12]  /*4410*/  BSSY B6, `(.L_x_8869) ;  /* 0x0000092000067945 */ /* 0x000fd80003800000 */
[----:B------:R-:W-:Y:S05]  /*4420*/  @P6 BRA `(.L_x_8870) ;  /* 0x0000000800406947 */ /* 0x000fea0003800000 */
[----:B------:R-:W1:Y:S01]  /*4430*/  S2R R3, SR_TID.X ;  /* 0x0000000000037919 */ /* 0x000e620000002100 */
[----:B------:R-:W2:Y:S01]  /*4440*/  LDC.64 R4, c[0x0][0x230] ;  /* 0x00008c00ff047b82 */ /* 0x000ea20000000a00 */
[----:B0-----:R-:W-:Y:S01]  /*4450*/  PRMT R6, R16, 0x9910, RZ ;  /* 0x0000991010067816 */ /* 0x001fe200000000ff */
[----:B------:R-:W-:Y:S01]  /*4460*/  ULDC UR4, c[0x0][0x250] ;  /* 0x0000940000047ab9 */ /* 0x000fe20000000800 */
[----:B-1----:R-:W-:-:S04]  /*4470*/  IMAD R0, R26, 0x200, R3 ;  /* 0x000002001a007824 */ /* 0x002fc800078e0203 */
        /* <DEDUP_REMOVED lines=15> */
[----:B------:R-:W-:Y:S01]  /*4570*/  IMAD.MOV.U32 R25, RZ, RZ, R23 ;  /* 0x000000ffff197224 */ /* 0x000fe200078e0017 */
[----:B------:R-:W-:Y:S06]  /*4580*/  BRA `(.L_x_8870) ;  /* 0x0000000400e87947 */ /* 0x000fec0003800000 */
.L_x_8874:
[----:B------:R0:W-:Y:S01]  /*4590*/  STG.E.U8 desc[UR36][R4.64], RZ ;  /* 0x000000ff04007986 */ /* 0x0001e2000c101124 */
[----:B------:R-:W-:Y:S01]  /*45a0*/  IMAD.MOV.U32 R25, RZ, RZ, R23 ;  /* 0x000000ffff197224 */ /* 0x000fe200078e0017 */
[----:B------:R-:W-:Y:S06]  /*45b0*/  BRA `(.L_x_8870) ;  /* 0x0000000400dc7947 */ /* 0x000fec0003800000 */
.L_x_8873:
[----:B------:R-:W-:-:S13]  /*45c0*/  ISETP.NE.AND P0, PT, R0, 0x2, PT ;  /* 0x000000020000780c */ /* 0x000fda0003f05270 */
[----:B------:R-:W-:Y:S05]  /*45d0*/  @!P0 BRA `(.L_x_8876) ;  /* 0x0000000000288947 */ /* 0x000fea0003800000 */
[----:B------:R-:W-:-:S13]  /*45e0*/  ISETP.NE.AND P0, PT, R0, 0x3, PT ;  /* 0x000000030000780c */ /* 0x000fda0003f05270 */
[----:B------:R-:W-:Y:S05]  /*45f0*/  @!P0 BRA `(.L_x_8877) ;  /* 0x0000000000148947 */ /* 0x000fea0003800000 */
[----:B------:R-:W-:-:S13]  /*4600*/  ISETP.NE.AND P0, PT, R0, 0x4, PT ;  /* 0x000000040000780c */ /* 0x000fda0003f05270 */
[----:B------:R-:W-:Y:S05]  /*4610*/  @P0 BRA `(.L_x_8875) ;  /* 0x0000000400680947 */ /* 0x000fea0003800000 */
[----:B------:R2:W-:Y:S01]  /*4620*/  STG.E.64 desc[UR36][R4.64], RZ ;  /* 0x000000ff04007986 */ /* 0x0005e2000c101b24 */
[----:B------:R-:W-:Y:S01]  /*4630*/  IMAD.MOV.U32 R25, RZ, RZ, R23 ;  /* 0x000000ffff197224 */ /* 0x000fe200078e0017 */
[----:B------:R-:W-:Y:S06]  /*4640*/  BRA `(.L_x_8870) ;  /* 0x0000000400b87947 */ /* 0x000fec0003800000 */
.L_x_8877:
[----:B------:R3:W-:Y:S01]  /*4650*/  STG.E desc[UR36][R4.64], RZ ;  /* 0x000000ff04007986 */ /* 0x0007e2000c101924 */
[----:B------:R-:W-:Y:S01]  /*4660*/  IMAD.MOV.U32 R25, RZ, RZ, R23 ;  /* 0x000000ffff197224 */ /* 0x000fe200078e0017 */
[----:B------:R-:W-:Y:S06]  /*4670*/  BRA `(.L_x_8870) ;  /* 0x0000000400ac7947 */ /* 0x000fec0003800000 */
.L_x_8876:
[----:B------:R1:W-:Y:S01]  /*4680*/  STG.E.U16 desc[UR36][R4.64], RZ ;  /* 0x000000ff04007986 */ /* 0x0003e2000c101524 */
[----:B------:R-:W-:Y:S01]  /*4690*/  IMAD.MOV.U32 R25, RZ, RZ, R23 ;  /* 0x000000ffff197224 */ /* 0x000fe200078e0017 */
[----:B------:R-:W-:Y:S06]  /*46a0*/  BRA `(.L_x_8870) ;  /* 0x0000000400a07947 */ /* 0x000fec0003800000 */
.L_x_8872:
[----:B------:R-:W-:-:S13]  /*46b0*/  ISETP.GT.AND P0, PT, R0, 0x6, PT ;  /* 0x000000060000780c */ /* 0x000fda0003f04270 */
[----:B------:R-:W-:Y:S05]  /*46c0*/  @P0 BRA `(.L_x_8878) ;  /* 0x0000000000280947 */ /* 0x000fea0003800000 */
[----:B------:R-:W-:-:S13]  /*46d0*/  ISETP.NE.AND P0, PT, R0, 0x5, PT ;  /* 0x000000050000780c */ /* 0x000fda0003f05270 */
[----:B------:R-:W-:Y:S05]  /*46e0*/  @!P0 BRA `(.L_x_8879) ;  /* 0x0000000000148947 */ /* 0x000fea0003800000 */
[----:B------:R-:W-:-:S13]  /*46f0*/  ISETP.NE.AND P0, PT, R0, 0x6, PT ;  /* 0x000000060000780c */ /* 0x000fda0003f05270 */
[----:B------:R-:W-:Y:S05]  /*4700*/  @P0 BRA `(.L_x_8875) ;  /* 0x00000004002c0947 */ /* 0x000fea0003800000 */
[----:B------:R0:W-:Y:S01]  /*4710*/  STG.E desc[UR36][R4.64], RZ ;  /* 0x000000ff04007986 */ /* 0x0001e2000c101924 */
[----:B------:R-:W-:Y:S01]  /*4720*/  IMAD.MOV.U32 R25, RZ, RZ, R23 ;  /* 0x000000ffff197224 */ /* 0x000fe200078e0017 */
[----:B------:R-:W-:Y:S06]  /*4730*/  BRA `(.L_x_8870) ;  /* 0x00000004007c7947 */ /* 0x000fec0003800000 */
.L_x_8879:
[----:B------:R0:W-:Y:S01]  /*4740*/  STG.E.U16 desc[UR36][R4.64], RZ ;  /* 0x000000ff04007986 */ /* 0x0001e2000c101524 */
[----:B------:R-:W-:Y:S01]  /*4750*/  IMAD.MOV.U32 R25, RZ, RZ, R23 ;  /* 0x000000ffff197224 */ /* 0x000fe200078e0017 */
[----:B------:R-:W-:Y:S06]  /*4760*/  BRA `(.L_x_8870) ;  /* 0x0000000400707947 */ /* 0x000fec0003800000 */
.L_x_8878:
        /* <DEDUP_REMOVED lines=9> */
.L_x_8881:
[----:B------:R0:W-:Y:S01]  /*4800*/  STG.E desc[UR36][R4.64], RZ ;  /* 0x000000ff04007986 */ /* 0x0001e2000c101924 */
[----:B------:R-:W-:Y:S01]  /*4810*/  IMAD.MOV.U32 R25, RZ, RZ, R23 ;  /* 0x000000ffff197224 */ /* 0x000fe200078e0017 */
[----:B------:R-:W-:Y:S06]  /*4820*/  BRA `(.L_x_8870) ;  /* 0x0000000400407947 */ /* 0x000fec0003800000 */
.L_x_8880:
[----:B------:R0:W-:Y:S01]  /*4830*/  STG.E.64 desc[UR36][R4.64], RZ ;  /* 0x000000ff04007986 */ /* 0x0001e2000c101b24 */
[----:B------:R-:W-:Y:S01]  /*4840*/  IMAD.MOV.U32 R25, RZ, RZ, R23 ;  /* 0x000000ffff197224 */ /* 0x000fe200078e0017 */
[----:B------:R-:W-:Y:S06]  /*4850*/  BRA `(.L_x_8870) ;  /* 0x0000000400347947 */ /* 0x000fec0003800000 */
.L_x_8871:
        /* <DEDUP_REMOVED lines=9> */
[----:B------:R-:W-:Y:S01]  /*48f0*/  IMAD.MOV.U32 R25, RZ, RZ, R23 ;  /* 0x000000ffff197224 */ /* 0x000fe200078e0017 */
[----:B------:R-:W-:Y:S06]  /*4900*/  BRA `(.L_x_8870) ;  /* 0x0000000400087947 */ /* 0x000fec0003800000 */
.L_x_8884:
[----:B------:R0:W-:Y:S01]  /*4910*/  STG.E.128 desc[UR36][R4.64], RZ ;  /* 0x000000ff04007986 */ /* 0x0001e2000c101d24 */
[----:B------:R-:W-:Y:S01]  /*4920*/  IMAD.MOV.U32 R25, RZ, RZ, R23 ;  /* 0x000000ffff197224 */ /* 0x000fe200078e0017 */
[----:B------:R-:W-:Y:S06]  /*4930*/  BRA `(.L_x_8870) ;  /* 0x0000000000fc7947 */ /* 0x000fec0003800000 */
.L_x_8883:
[----:B------:R-:W-:-:S13]  /*4940*/  ISETP.NE.AND P0, PT, R0, 0xf, PT ;  /* 0x0000000f0000780c */ /* 0x000fda0003f05270 */
[----:B------:R-:W-:Y:S05]  /*4950*/  @!P0 BRA `(.L_x_8885) ;  /* 0x0000000000288947 */ /* 0x000fea0003800000 */
[----:B------:R-:W-:-:S13]  /*4960*/  ISETP.NE.AND P0, PT, R0, 0x17, PT ;  /* 0x000000170000780c */ /* 0x000fda0003f05270 */
[----:B------:R-:W-:Y:S05]  /*4970*/  @!P0 BRA `(.L_x_8886) ;  /* 0x0000000000148947 */ /* 0x000fea0003800000 */
[----:B------:R-:W-:-:S13]  /*4980*/  ISETP.NE.AND P0, PT, R0, 0x18, PT ;  /* 0x000000180000780c */ /* 0x000fda0003f05270 */
[----:B------:R-:W-:Y:S05]  /*4990*/  @P0 BRA `(.L_x_8875) ;  /* 0x0000000000880947 */ /* 0x000fea0003800000 */
[----:B------:R0:W-:Y:S01]  /*49a0*/  STG.E.U8 desc[UR36][R4.64], RZ ;  /* 0x000000ff04007986 */ /* 0x0001e2000c101124 */
[----:B------:R-:W-:Y:S01]  /*49b0*/  IMAD.MOV.U32 R25, RZ, RZ, R23 ;  /* 0x000000ffff197224 */ /* 0x000fe200078e0017 */
[----:B------:R-:W-:Y:S06]  /*49c0*/  BRA `(.L_x_8870) ;  /* 0x0000000000d87947 */ /* 0x000fec0003800000 */
.L_x_8886:
[----:B------:R0:W-:Y:S01]  /*49d0*/  STG.E.U8 desc[UR36][R4.64], RZ ;  /* 0x000000ff04007986 */ /* 0x0001e2000c101124 */
[----:B------:R-:W-:Y:S01]  /*49e0*/  IMAD.MOV.U32 R25, RZ, RZ, R23 ;  /* 0x000000ffff197224 */ /* 0x000fe200078e0017 */
[----:B------:R-:W-:Y:S06]  /*49f0*/  BRA `(.L_x_8870) ;  /* 0x0000000000cc7947 */ /* 0x000fec0003800000 */
.L_x_8885:
[----:B------:R0:W-:Y:S01]  /*4a00*/  STG.E.U16 desc[UR36][R4.64], RZ ;  /* 0x000000ff04007986 */ /* 0x0001e2000c101524 */
[----:B------:R-:W-:Y:S01]  /*4a10*/  IMAD.MOV.U32 R25, RZ, RZ, R23 ;  /* 0x000000ffff197224 */ /* 0x000fe200078e0017 */
[----:B------:R-:W-:Y:S06]  /*4a20*/  BRA `(.L_x_8870) ;  /* 0x0000000000c07947 */ /* 0x000fec0003800000 */
.L_x_8882:
        /* <DEDUP_REMOVED lines=9> */
[----:B------:R-:W-:Y:S01]  /*4ac0*/  IMAD.MOV.U32 R25, RZ, RZ, R23 ;  /* 0x000000ffff197224 */ /* 0x000fe200078e0017 */
[----:B------:R-:W-:Y:S06]  /*4ad0*/  BRA `(.L_x_8870) ;  /* 0x0000000000947947 */ /* 0x000fec0003800000 */
.L_x_8889:
[----:B------:R0:W-:Y:S01]  /*4ae0*/  STG.E.U8 desc[UR36][R4.64], RZ ;  /* 0x000000ff04007986 */ /* 0x0001e2000c101124 */
[----:B------:R-:W-:Y:S01]  /*4af0*/  IMAD.MOV.U32 R25, RZ, RZ, R23 ;  /* 0x000000ffff197224 */ /* 0x000fe200078e0017 */
[----:B------:R-:W-:Y:S06]  /*4b00*/  BRA `(.L_x_8870) ;  /* 0x0000000000887947 */ /* 0x000fec0003800000 */
.L_x_8888:
[----:B------:R0:W-:Y:S01]  /*4b10*/  STG.E.U8 desc[UR36][R4.64], RZ ;  /* 0x000000ff04007986 */ /* 0x0001e2000c101124 */
[----:B------:R-:W-:Y:S01]  /*4b20*/  IMAD.MOV.U32 R25, RZ, RZ, R23 ;  /* 0x000000ffff197224 */ /* 0x000fe200078e0017 */
[----:B------:R-:W-:Y:S06]  /*4b30*/  BRA `(.L_x_8870) ;  /* 0x00000000007c7947 */ /* 0x000fec0003800000 */
.L_x_8887:
[----:B------:R-:W-:-:S13]  /*4b40*/  ISETP.NE.AND P0, PT, R0, 0x1c, PT ;  /* 0x0000001c0000780c */ /* 0x000fda0003f05270 */
[----:B------:R-:W-:Y:S05]  /*4b50*/  @!P0 BRA `(.L_x_8890) ;  /* 0x00000000006c8947 */ /* 0x000fea0003800000 */
[----:B------:R-:W-:-:S13]  /*4b60*/  ISETP.NE.AND P0, PT, R0, 0x1d, PT ;  /* 0x0000001d0000780c */ /* 0x000fda0003f05270 */
[----:B------:R-:W-:Y:S05]  /*4b70*/  @!P0 BRA `(.L_x_8891) ;  /* 0x0000000000588947 */ /* 0x000fea0003800000 */
[----:B------:R-:W-:-:S13]  /*4b80*/  ISETP.NE.AND P0, PT, R0, 0x2c, PT ;  /* 0x0000002c0000780c */ /* 0x000fda0003f05270 */
[----:B------:R0:W-:Y:S01]  /*4b90*/  @!P0 STG.E.U8 desc[UR36][R4.64], RZ ;  /* 0x000000ff04008986 */ /* 0x0001e2000c101124 */
[----:B------:R-:W-:Y:S01]  /*4ba0*/  @!P0 IMAD.MOV.U32 R25, RZ, RZ, R23 ;  /* 0x000000ffff198224 */ /* 0x000fe200078e0017 */
[----:B------:R-:W-:Y:S06]  /*4bb0*/  @!P0 BRA `(.L_x_8870) ;  /* 0x00000000005c8947 */ /* 0x000fec0003800000 */
.L_x_8875:
[----:B------:R-:W-:Y:S01]  /*4bc0*/  MOV R14, 0x0 ;  /* 0x00000000000e7802 */ /* 0x000fe20000000f00 */
[----:B------:R-:W-:Y:S01]  /*4bd0*/  ULDC.64 UR4, c[0x4][0x118] ;  /* 0x0100460000047ab9 */ /* 0x000fe20000000a00 */
[----:B------:R-:W-:Y:S01]  /*4be0*/  ULDC.64 UR6, c[0x4][0x120] ;  /* 0x0100480000067ab9 */ /* 0x000fe20000000a00 */
[----:B0-----:R-:W-:Y:S02]  /*4bf0*/  IMAD.U32 R4, RZ, RZ, UR4 ;  /* 0x00000004ff047e24 */ /* 0x001fe4000f8e00ff */
        /* <DEDUP_REMOVED lines=12> */
.L_x_8892:
[----:B------:R-:W-:Y:S01]  /*4cc0*/  IMAD.MOV.U32 R25, RZ, RZ, R23 ;  /* 0x000000ffff197224 */ /* 0x000fe200078e0017 */
[----:B------:R-:W-:Y:S06]  /*4cd0*/  BRA `(.L_x_8870) ;  /* 0x0000000000147947 */ /* 0x000fec0003800000 */
.L_x_8891:
[----:B------:R0:W-:Y:S01]  /*4ce0*/  STG.E.64 desc[UR36][R4.64], RZ ;  /* 0x000000ff04007986 */ /* 0x0001e2000c101b24 */
[----:B------:R-:W-:Y:S01]  /*4cf0*/  IMAD.MOV.U32 R25, RZ, RZ, R23 ;  /* 0x000000ffff197224 */ /* 0x000fe200078e0017 */
[----:B------:R-:W-:Y:S06]  /*4d00*/  BRA `(.L_x_8870) ;  /* 0x0000000000087947 */ /* 0x000fec0003800000 */
.L_x_8890:
[----:B------:R0:W-:Y:S01]  /*4d10*/  STG.E desc[UR36][R4.64], RZ ;  /* 0x000000ff04007986 */ /* 0x0001e2000c101924 */
[----:B------:R-:W-:-:S07]  /*4d20*/  IMAD.MOV.U32 R25, RZ, RZ, R23 ;  /* 0x000000ffff197224 */ /* 0x000fce00078e0017 */
.L_x_8870:
[----:B------:R-:W-:Y:S05]  /*4d30*/  BSYNC B6 ;  /* 0x0000000000067941 */ /* 0x000fea0003800000 */
.L_x_8869:
[----:B------:R-:W-:Y:S01]  /*4d40*/  ISETP.GE.AND P0, PT, R25, R2, PT ;  /* 0x000000021900720c */ /* 0x000fe20003f06270 */
[----:B------:R-:W-:-:S12]  /*4d50*/  BSSY B6, `(.L_x_8893) ;  /* 0x00000f8000067945 */ /* 0x000fd80003800000 */
[----:B------:R-:W-:Y:S05]  /*4d60*/  @P0 BRA `(.L_x_8894) ;  /* 0x0000000c00d80947 */ /* 0x000fea0003800000 */
[----:B01234-:R-:W0:Y:S01]  /*4d70*/  LDC.64 R4, c[0x0][0x230] ;  /* 0x00008c00ff047b82 */ /* 0x01fe220000000a00 */
        /* <DEDUP_REMOVED lines=19> */
.L_x_8898:
[----:B------:R0:W-:Y:S01]  /*4eb0*/  STG.E.U8 desc[UR36][R4.64], RZ ;  /* 0x000000ff04007986 */ /* 0x0001e2000c101124 */
[----:B------:R-:W-:Y:S05]  /*4ec0*/  BRA `(.L_x_8900) ;  /* 0x00000004008c7947 */ /* 0x000fea0003800000 */
.L_x_8897:
        /* <DEDUP_REMOVED lines=8> */
.L_x_8902:
[----:B------:R3:W-:Y:S01]  /*4f50*/  STG.E desc[UR36][R4.64], RZ ;  /* 0x000000ff04007986 */ /* 0x0007e2000c101924 */
[----:B------:R-:W-:Y:S05]  /*4f60*/  BRA `(.L_x_8900) ;  /* 0x0000000400647947 */ /* 0x000fea0003800000 */
.L_x_8901:
[----:B------:R2:W-:Y:S01]  /*4f70*/  STG.E.U16 desc[UR36][R4.64], RZ ;  /* 0x000000ff04007986 */ /* 0x0005e2000c101524 */
[----:B------:R-:W-:Y:S05]  /*4f80*/  BRA `(.L_x_8900) ;  /* 0x00000004005c7947 */ /* 0x000fea0003800000 */
.L_x_8896:
        /* <DEDUP_REMOVED lines=8> */
.L_x_8904:
[----:B------:R0:W-:Y:S01]  /*5010*/  STG.E.U16 desc[UR36][R4.64], RZ ;  /* 0x000000ff04007986 */ /* 0x0001e2000c101524 */
[----:B------:R-:W-:Y:S05]  /*5020*/  BRA `(.L_x_8900) ;  /* 0x0000000400347947 */ /* 0x000fea0003800000 */
.L_x_8903:
        /* <DEDUP_REMOVED lines=8> */
.L_x_8906:
[----:B------:R0:W-:Y:S01]  /*50b0*/  STG.E desc[UR36][R4.64], RZ ;  /* 0x000000ff04007986 */ /* 0x0001e2000c101924 */
[----:B------:R-:W-:Y:S05]  /*50c0*/  BRA `(.L_x_8900) ;  /* 0x00000004000c7947 */ /* 0x000fea0003800000 */
.L_x_8905:
[----:B------:R0:W-:Y:S01]  /*50d0*/  STG.E.64 desc[UR36][R4.64], RZ ;  /* 0x000000ff04007986 */ /* 0x0001e2000c101b24 */
[----:B------:R-:W-:Y:S05]  /*50e0*/  BRA `(.L_x_8900) ;  /* 0x0000000400047947 */ /* 0x000fea0003800000 */
.L_x_8895:
        /* <DEDUP_REMOVED lines=10> */
.L_x_8909:
[----:B------:R0:W-:Y:S01]  /*5190*/  STG.E.128 desc[UR36][R4.64], RZ ;  /* 0x000000ff04007986 */ /* 0x0001e2000c101d24 */
[----:B------:R-:W-:Y:S05]  /*51a0*/  BRA `(.L_x_8900) ;  /* 0x0000000000d47947 */ /* 0x000fea0003800000 */
.L_x_8908:
        /* <DEDUP_REMOVED lines=8> */
.L_x_8911:
[----:B------:R0:W-:Y:S01]  /*5230*/  STG.E.U8 desc[UR36][R4.64], RZ ;  /* 0x000000ff04007986 */ /* 0x0001e2000c101124 */
[----:B------:R-:W-:Y:S05]  /*5240*/  BRA `(.L_x_8900) ;  /* 0x0000000000ac7947 */ /* 0x000fea0003800000 */
.L_x_8910:
[----:B------:R0:W-:Y:S01]  /*5250*/  STG.E.U16 desc[UR36][R4.64], RZ ;  /* 0x000000ff04007986 */ /* 0x0001e2000c101524 */
[----:B------:R-:W-:Y:S05]  /*5260*/  BRA `(.L_x_8900) ;  /* 0x0000000000a47947 */ /* 0x000fea0003800000 */
.L_x_8907:
        /* <DEDUP_REMOVED lines=10> */
.L_x_8914:
[----:B------:R0:W-:Y:S01]  /*5310*/  STG.E.U8 desc[UR36][R4.64], RZ ;  /* 0x000000ff04007986 */ /* 0x0001e2000c101124 */
[----:B------:R-:W-:Y:S05]  /*5320*/  BRA `(.L_x_8900) ;  /* 0x0000000000747947 */ /* 0x000fea0003800000 */
.L_x_8913:
[----:B------:R0:W-:Y:S01]  /*5330*/  STG.E.U8 desc[UR36][R4.64], RZ ;  /* 0x000000ff04007986 */ /* 0x0001e2000c101124 */
[----:B------:R-:W-:Y:S05]  /*5340*/  BRA `(.L_x_8900) ;  /* 0x00000000006c7947 */ /* 0x000fea0003800000 */
.L_x_8912:
[----:B------:R-:W-:-:S13]  /*5350*/  ISETP.NE.AND P0, PT, R0, 0x1c, PT ;  /* 0x0000001c0000780c */ /* 0x000fda0003f05270 */
[----:B------:R-:W-:Y:S05]  /*5360*/  @!P0 BRA `(.L_x_8915) ;  /* 0x0000000000608947 */ /* 0x000fea0003800000 */
[----:B------:R-:W-:-:S13]  /*5370*/  ISETP.NE.AND P0, PT, R0, 0x1d, PT ;  /* 0x0000001d0000780c */ /* 0x000fda0003f05270 */
[----:B------:R-:W-:Y:S05]  /*5380*/  @!P0 BRA `(.L_x_8916) ;  /* 0x0000000000508947 */ /* 0x000fea0003800000 */
[----:B------:R-:W-:-:S13]  /*5390*/  ISETP.NE.AND P0, PT, R0, 0x2c, PT ;  /* 0x0000002c0000780c */ /* 0x000fda0003f05270 */
[----:B------:R0:W-:Y:S01]  /*53a0*/  @!P0 STG.E.U8 desc[UR36][R4.64], RZ ;  /* 0x000000ff04008986 */ /* 0x0001e2000c101124 */
[----:B------:R-:W-:Y:S05]  /*53b0*/  @!P0 BRA `(.L_x_8900) ;  /* 0x0000000000508947 */ /* 0x000fea0003800000 */
.L_x_8899:
        /* <DEDUP_REMOVED lines=16> */
.L_x_8917:
[----:B------:R-:W-:Y:S05]  /*54c0*/  BRA `(.L_x_8900) ;  /* 0x00000000000c7947 */ /* 0x000fea0003800000 */
.L_x_8916:
[----:B------:R0:W-:Y:S01]  /*54d0*/  STG.E.64 desc[UR36][R4.64], RZ ;  /* 0x000000ff04007986 */ /* 0x0001e2000c101b24 */
[----:B------:R-:W-:Y:S05]  /*54e0*/  BRA `(.L_x_8900) ;  /* 0x0000000000047947 */ /* 0x000fea0003800000 */
.L_x_8915:
[----:B------:R0:W-:Y:S02]  /*54f0*/  STG.E desc[UR36][R4.64], RZ ;  /* 0x000000ff04007986 */ /* 0x0001e4000c101924 */
.L_x_8900:
[----:B------:R-:W-:-:S05]  /*5500*/  VIADD R25, R25, 0x80 ;  /* 0x0000008019197836 */ /* 0x000fca0000000000 */
[----:B------:R-:W-:-:S13]  /*5510*/  ISETP.GE.AND P0, PT, R25, R2, PT ;  /* 0x000000021900720c */ /* 0x000fda0003f06270 */
        /* <DEDUP_REMOVED lines=21> */
.L_x_8921:
[----:B------:R3:W-:Y:S01]  /*5670*/  STG.E.U8 desc[UR36][R4.64], RZ ;  /* 0x000000ff04007986 */ /* 0x0007e2000c101124 */
[----:B------:R-:W-:Y:S05]  /*5680*/  BRA `(.L_x_8923) ;  /* 0x00000004008c7947 */ /* 0x000fea0003800000 */
.L_x_8920:
        /* <DEDUP_REMOVED lines=8> */
.L_x_8925:
[----:B------:R2:W-:Y:S01]  /*5710*/  STG.E desc[UR36][R4.64], RZ ;  /* 0x000000ff04007986 */ /* 0x0005e2000c101924 */
[----:B------:R-:W-:Y:S05]  /*5720*/  BRA `(.L_x_8923) ;  /* 0x0000000400647947 */ /* 0x000fea0003800000 */
.L_x_8924:
[----:B------:R0:W-:Y:S01]  /*5730*/  STG.E.U16 desc[UR36][R4.64], RZ ;  /* 0x000000ff04007986 */ /* 0x0001e2000c101524 */
[----:B------:R-:W-:Y:S05]  /*5740*/  BRA `(.L_x_8923) ;  /* 0x00000004005c7947 */ /* 0x000fea0003800000 */
.L_x_8919:
        /* <DEDUP_REMOVED lines=8> */
.L_x_8927:
[----:B------:R0:W-:Y:S01]  /*57d0*/  STG.E.U16 desc[UR36][R4.64], RZ ;  /* 0x000000ff04007986 */ /* 0x0001e2000c101524 */
[----:B------:R-:W-:Y:S05]  /*57e0*/  BRA `(.L_x_8923) ;  /* 0x0000000400347947 */ /* 0x000fea0003800000 */
.L_x_8926:
        /* <DEDUP_REMOVED lines=8> */
.L_x_8929:
[----:B------:R0:W-:Y:S01]  /*5870*/  STG.E desc[UR36][R4.64], RZ ;  /* 0x000000ff04007986 */ /* 0x0001e2000c101924 */
[----:B------:R-:W-:Y:S05]  /*5880*/  BRA `(.L_x_8923) ;  /* 0x00000004000c7947 */ /* 0x000fea0003800000 */
.L_x_8928:
[----:B------:R0:W-:Y:S01]  /*5890*/  STG.E.64 desc[UR36][R4.64], RZ ;  /* 0x000000ff04007986 */ /* 0x0001e2000c101b24 */
[----:B------:R-:W-:Y:S05]  /*58a0*/  BRA `(.L_x_8923) ;  /* 0x0000000400047947 */ /* 0x000fea0003800000 */
.L_x_8918:
        /* <DEDUP_REMOVED lines=10> */
.L_x_8932:
[----:B------:R0:W-:Y:S01]  /*5950*/  STG.E.128 desc[UR36][R4.64], RZ ;  /* 0x000000ff04007986 */ /* 0x0001e2000c101d24 */
[----:B------:R-:W-:Y:S05]  /*5960*/  BRA `(.L_x_8923) ;  /* 0x0000000000d47947 */ /* 0x000fea0003800000 */
.L_x_8931:
        /* <DEDUP_REMOVED lines=8> */
.L_x_8934:
[----:B------:R0:W-:Y:S01]  /*59f0*/  STG.E.U8 desc[UR36][R4.64], RZ ;  /* 0x000000ff04007986 */ /* 0x0001e2000c101124 */
[----:B------:R-:W-:Y:S05]  /*5a00*/  BRA `(.L_x_8923) ;  /* 0x0000000000ac7947 */ /* 0x000fea0003800000 */
.L_x_8933:
[----:B------:R0:W-:Y:S01]  /*5a10*/  STG.E.U16 desc[UR36][R4.64], RZ ;  /* 0x000000ff04007986 */ /* 0x0001e2000c101524 */
[----:B------:R-:W-:Y:S05]  /*5a20*/  BRA `(.L_x_8923) ;  /* 0x0000000000a47947 */ /* 0x000fea0003800000 */
.L_x_8930:
        /* <DEDUP_REMOVED lines=10> */
.L_x_8937:
[----:B------:R0:W-:Y:S01]  /*5ad0*/  STG.E.U8 desc[UR36][R4.64], RZ ;  /* 0x000000ff04007986 */ /* 0x0001e2000c101124 */
[----:B------:R-:W-:Y:S05]  /*5ae0*/  BRA `(.L_x_8923) ;  /* 0x0000000000747947 */ /* 0x000fea0003800000 */
.L_x_8936:
[----:B------:R0:W-:Y:S01]  /*5af0*/  STG.E.U8 desc[UR36][R4.64], RZ ;  /* 0x000000ff04007986 */ /* 0x0001e2000c101124 */
[----:B------:R-:W-:Y:S05]  /*5b00*/  BRA `(.L_x_8923) ;  /* 0x00000000006c7947 */ /* 0x000fea0003800000 */
.L_x_8935:
[----:B------:R-:W-:-:S13]  /*5b10*/  ISETP.NE.AND P0, PT, R0, 0x1c, PT ;  /* 0x0000001c0000780c */ /* 0x000fda0003f05270 */
[----:B------:R-:W-:Y:S05]  /*5b20*/  @!P0 BRA `(.L_x_8938) ;  /* 0x0000000000608947 */ /* 0x000fea0003800000 */
[----:B------:R-:W-:-:S13]  /*5b30*/  ISETP.NE.AND P0, PT, R0, 0x1d, PT ;  /* 0x0000001d0000780c */ /* 0x000fda0003f05270 */
[----:B------:R-:W-:Y:S05]  /*5b40*/  @!P0 BRA `(.L_x_8939) ;  /* 0x0000000000508947 */ /* 0x000fea0003800000 */
[----:B------:R-:W-:-:S13]  /*5b50*/  ISETP.NE.AND P0, PT, R0, 0x2c, PT ;  /* 0x0000002c0000780c */ /* 0x000fda0003f05270 */
[----:B------:R0:W-:Y:S01]  /*5b60*/  @!P0 STG.E.U8 desc[UR36][R4.64], RZ ;  /* 0x000000ff04008986 */ /* 0x0001e2000c101124 */
[----:B------:R-:W-:Y:S05]  /*5b70*/  @!P0 BRA `(.L_x_8923) ;  /* 0x0000000000508947 */ /* 0x000fea0003800000 */
.L_x_8922:
        /* <DEDUP_REMOVED lines=16> */
.L_x_8940:
[----:B------:R-:W-:Y:S05]  /*5c80*/  BRA `(.L_x_8923) ;  /* 0x00000000000c7947 */ /* 0x000fea0003800000 */
.L_x_8939:
[----:B------:R0:W-:Y:S01]  /*5c90*/  STG.E.64 desc[UR36][R4.64], RZ ;  /* 0x000000ff04007986 */ /* 0x0001e2000c101b24 */
[----:B------:R-:W-:Y:S05]  /*5ca0*/  BRA `(.L_x_8923) ;  /* 0x0000000000047947 */ /* 0x000fea0003800000 */
.L_x_8938:
[----:B------:R0:W-:Y:S02]  /*5cb0*/  STG.E desc[UR36][R4.64], RZ ;  /* 0x000000ff04007986 */ /* 0x0001e4000c101924 */
.L_x_8923:
[----:B------:R-:W-:-:S07]  /*5cc0*/  VIADD R25, R25, 0x80 ;  /* 0x0000008019197836 */ /* 0x000fce0000000000 */
.L_x_8894:
[----:B------:R-:W-:Y:S05]  /*5cd0*/  BSYNC B6 ;  /* 0x0000000000067941 */ /* 0x000fea0003800000 */
.L_x_8893:
[----:B------:R-:W-:-:S13]  /*5ce0*/  ISETP.GE.AND P0, PT, R25, R2, PT ;  /* 0x000000021900720c */ /* 0x000fda0003f06270 */
[----:B------:R-:W-:Y:S05]  /*5cf0*/  @P0 EXIT ;  /* 0x000000000000094d */ /* 0x000fea0003800000 */
[----:B------:R-:W5:Y:S01]  /*5d00*/  LDC.64 R2, c[0x0][0x230] ;  /* 0x00008c00ff027b82 */ /* 0x000f620000000a00 */
[----:B0-----:R-:W-:Y:S01]  /*5d10*/  PRMT R0, R16, 0x9910, RZ ;  /* 0x0000991010007816 */ /* 0x001fe200000000ff */
[----:B------:R-:W-:Y:S01]  /*5d20*/  IMAD R25, R26, 0x200, R25 ;  /* 0x000002001a197824 */ /* 0x000fe200078e0219 */
[----:B------:R-:W-:Y:S02]  /*5d30*/  ULDC UR4, c[0x0][0x250] ;  /* 0x0000940000047ab9 */ /* 0x000fe40000000800 */
[----:B------:R-:W-:Y:S01]  /*5d40*/  ISETP.GT.AND P1, PT, R0, 0x9, PT ;  /* 0x000000090000780c */ /* 0x000fe20003f24270 */
[----:B------:R-:W-:-:S05]  /*5d50*/  IMAD R25, R25, UR4, RZ ;  /* 0x0000000419197c24 */ /* 0x000fca000f8e02ff */
[----:B-----5:R-:W-:-:S05]  /*5d60*/  IADD3 R2, P0, R25, R2, RZ ;  /* 0x0000000219027210 */ /* 0x020fca0007f1e0ff */
        /* <DEDUP_REMOVED lines=12> */
.L_x_8944:
[----:B------:R-:W-:Y:S01]  /*5e30*/  STG.E.U8 desc[UR36][R2.64], RZ ;  /* 0x000000ff02007986 */ /* 0x000fe2000c101124 */
[----:B------:R-:W-:Y:S05]  /*5e40*/  EXIT ;  /* 0x000000000000794d */ /* 0x000fea0003800000 */
.L_x_8943:
        /* <DEDUP_REMOVED lines=8> */
.L_x_8947:
[----:B------:R-:W-:Y:S01]  /*5ed0*/  STG.E desc[UR36][R2.64], RZ ;  /* 0x000000ff02007986 */ /* 0x000fe2000c101924 */
[----:B------:R-:W-:Y:S05]  /*5ee0*/  EXIT ;  /* 0x000000000000794d */ /* 0x000fea0003800000 */
.L_x_8946:
[----:B------:R-:W-:Y:S01]  /*5ef0*/  STG.E.U16 desc[UR36][R2.64], RZ ;  /* 0x000000ff02007986 */ /* 0x000fe2000c101524 */
[----:B------:R-:W-:Y:S05]  /*5f00*/  EXIT ;  /* 0x000000000000794d */ /* 0x000fea0003800000 */
.L_x_8942:
        /* <DEDUP_REMOVED lines=8> */
.L_x_8949:
[----:B------:R-:W-:Y:S01]  /*5f90*/  STG.E.U16 desc[UR36][R2.64], RZ ;  /* 0x000000ff02007986 */ /* 0x000fe2000c101524 */
[----:B------:R-:W-:Y:S05]  /*5fa0*/  EXIT ;  /* 0x000000000000794d */ /* 0x000fea0003800000 */
.L_x_8948:
        /* <DEDUP_REMOVED lines=8> */
.L_x_8951:
[----:B------:R-:W-:Y:S01]  /*6030*/  STG.E desc[UR36][R2.64], RZ ;  /* 0x000000ff02007986 */ /* 0x000fe2000c101924 */
[----:B------:R-:W-:Y:S05]  /*6040*/  EXIT ;  /* 0x000000000000794d */ /* 0x000fea0003800000 */
.L_x_8950:
[----:B------:R-:W-:Y:S01]  /*6050*/  STG.E.64 desc[UR36][R2.64], RZ ;  /* 0x000000ff02007986 */ /* 0x000fe2000c101b24 */
[----:B------:R-:W-:Y:S05]  /*6060*/  EXIT ;  /* 0x000000000000794d */ /* 0x000fea0003800000 */
.L_x_8941:
        /* <DEDUP_REMOVED lines=10> */
.L_x_8954:
[----:B------:R-:W-:Y:S01]  /*6110*/  STG.E.128 desc[UR36][R2.64], RZ ;  /* 0x000000ff02007986 */ /* 0x000fe2000c101d24 */
[----:B------:R-:W-:Y:S05]  /*6120*/  EXIT ;  /* 0x000000000000794d */ /* 0x000fea0003800000 */
.L_x_8953:
        /* <DEDUP_REMOVED lines=8> */
.L_x_8956:
[----:B------:R-:W-:Y:S01]  /*61b0*/  STG.E.U8 desc[UR36][R2.64], RZ ;  /* 0x000000ff02007986 */ /* 0x000fe2000c101124 */
[----:B------:R-:W-:Y:S05]  /*61c0*/  EXIT ;  /* 0x000000000000794d */ /* 0x000fea0003800000 */
.L_x_8955:
[----:B------:R-:W-:Y:S01]  /*61d0*/  STG.E.U16 desc[UR36][R2.64], RZ ;  /* 0x000000ff02007986 */ /* 0x000fe2000c101524 */
[----:B------:R-:W-:Y:S05]  /*61e0*/  EXIT ;  /* 0x000000000000794d */ /* 0x000fea0003800000 */
.L_x_8952:
        /* <DEDUP_REMOVED lines=10> */
.L_x_8959:
[----:B------:R-:W-:Y:S01]  /*6290*/  STG.E.U8 desc[UR36][R2.64], RZ ;  /* 0x000000ff02007986 */ /* 0x000fe2000c101124 */
[----:B------:R-:W-:Y:S05]  /*62a0*/  EXIT ;  /* 0x000000000000794d */ /* 0x000fea0003800000 */
.L_x_8958:
[----:B------:R-:W-:Y:S01]  /*62b0*/  STG.E.U8 desc[UR36][R2.64], RZ ;  /* 0x000000ff02007986 */ /* 0x000fe2000c101124 */
[----:B------:R-:W-:Y:S05]  /*62c0*/  EXIT ;  /* 0x000000000000794d */ /* 0x000fea0003800000 */
.L_x_8957:
[----:B------:R-:W-:-:S13]  /*62d0*/  ISETP.NE.AND P0, PT, R0, 0x1c, PT ;  /* 0x0000001c0000780c */ /* 0x000fda0003f05270 */
[----:B------:R-:W-:Y:S05]  /*62e0*/  @!P0 BRA `(.L_x_8960) ;  /* 0x0000000000608947 */ /* 0x000fea0003800000 */
[----:B------:R-:W-:-:S13]  /*62f0*/  ISETP.NE.AND P0, PT, R0, 0x1d, PT ;  /* 0x0000001d0000780c */ /* 0x000fda0003f05270 */
[----:B------:R-:W-:Y:S05]  /*6300*/  @!P0 BRA `(.L_x_8961) ;  /* 0x0000000000508947 */ /* 0x000fea0003800000 */
[----:B------:R-:W-:-:S13]  /*6310*/  ISETP.NE.AND P0, PT, R0, 0x2c, PT ;  /* 0x0000002c0000780c */ /* 0x000fda0003f05270 */
[----:B------:R0:W-:Y:S01]  /*6320*/  @!P0 STG.E.U8 desc[UR36][R2.64], RZ ;  /* 0x000000ff02008986 */ /* 0x0001e2000c101124 */
[----:B------:R-:W-:Y:S05]  /*6330*/  @!P0 EXIT ;  /* 0x000000000000894d */ /* 0x000fea0003800000 */
.L_x_8945:
[----:B------:R-:W-:Y:S01]  /*6340*/  MOV R0, 0x0 ;  /* 0x0000000000007802 */ /* 0x000fe20000000f00 */
[----:B------:R-:W-:Y:S01]  /*6350*/  ULDC.64 UR4, c[0x4][0x118] ;  /* 0x0100460000047ab9 */ /* 0x000fe20000000a00 */
[----:B------:R-:W-:Y:S01]  /*6360*/  ULDC.64 UR6, c[0x4][0x28] ;  /* 0x01000a0000067ab9 */ /* 0x000fe20000000a00 */
[----:B-1234-:R-:W-:Y:S01]  /*6370*/  IMAD.U32 R4, RZ, RZ, UR4 ;  /* 0x00000004ff047e24 */ /* 0x01efe2000f8e00ff */
        /* <DEDUP_REMOVED lines=12> */
.L_x_8962:
[----:B------:R-:W-:Y:S05]  /*6440*/  EXIT ;  /* 0x000000000000794d */ /* 0x000fea0003800000 */
.L_x_8961:
[----:B------:R-:W-:Y:S01]  /*6450*/  STG.E.64 desc[UR36][R2.64], RZ ;  /* 0x000000ff02007986 */ /* 0x000fe2000c101b24 */
[----:B------:R-:W-:Y:S05]  /*6460*/  EXIT ;  /* 0x000000000000794d */ /* 0x000fea0003800000 */
.L_x_8960:
[----:B------:R-:W-:Y:S01]  /*6470*/  STG.E desc[UR36][R2.64], RZ ;  /* 0x000000ff02007986 */ /* 0x000fe2000c101924 */
[----:B------:R-:W-:Y:S05]  /*6480*/  EXIT ;  /* 0x000000000000794d */ /* 0x000fea0003800000 */
.L_x_8963:
        /* <DEDUP_REMOVED lines=15> */
.L_x_32271:


//--------------------- .text._ZN2at6native18elementwise_kernelILi128ELi2EZNS0_22gpu_kernel_impl_nocastIZZZNS0_67_GLOBAL__N__bb565c37_34_ValidateCompressedIndicesKernel_cu_33a4b88b42_validate_compressed_sparse_indices_kernelILNS3_8CDimNameE1ENS3_18CUDAKernelLauncherENS3_14EmptyVecKernelENS3_8DummyVecELm0EEEvRKNS_6TensorESB_lllENKUlvE0_clEvENKUlvE0_clEvEUllE_EEvRNS_18TensorIteratorBaseERKT_EUliE_EEviT1_ --------------------------
	.section	.text._ZN2at6native18elementwise_kernelILi128ELi2EZNS0_22gpu_kernel_impl_nocastIZZZNS0_67_GLOBAL__N__bb565c37_34_ValidateCompressedIndicesKernel_cu_33a4b88b42_validate_compressed_sparse_indices_kernelILNS3_8CDimNameE1ENS3_18CUDAKernelLauncherENS3_14EmptyVecKernelENS3_8DummyVecELm0EEEvRKNS_6TensorESB_lllENKUlvE0_clEvENKUlvE0_clEvEUllE_EEvRNS_18TensorIteratorBaseERKT_EUliE_EEviT1_,"ax",@progbits
	.align	128
        .global         _ZN2at6native18elementwise_kernelILi128ELi2EZNS0_22gpu_kernel_impl_nocastIZZZNS0_67_GLOBAL__N__bb565c37_34_ValidateCompressedIndicesKernel_cu_33a4b88b42_validate_compressed_sparse_indices_kernelILNS3_8CDimNameE1ENS3_18CUDAKernelLauncherENS3_14EmptyVecKernelENS3_8DummyVecELm0EEEvRKNS_6TensorESB_lllENKUlvE0_clEvENKUlvE0_clEvEUllE_EEvRNS_18TensorIteratorBaseERKT_EUliE_EEviT1_
        .type           _ZN2at6native18elementwise_kernelILi128ELi2EZNS0_22gpu_kernel_impl_nocastIZZZNS0_67_GLOBAL__N__bb565c37_34_ValidateCompressedIndicesKernel_cu_33a4b88b42_validate_compressed_sparse_indices_kernelILNS3_8CDimNameE1ENS3_18CUDAKernelLauncherENS3_14EmptyVecKernelENS3_8DummyVecELm0EEEvRKNS_6TensorESB_lllENKUlvE0_clEvENKUlvE0_clEvEUllE_EEvRNS_18TensorIteratorBaseERKT_EUliE_EEviT1_,@function
        .size           _ZN2at6native18elementwise_kernelILi128ELi2EZNS0_22gpu_kernel_impl_nocastIZZZNS0_67_GLOBAL__N__bb565c37_34_ValidateCompressedIndicesKernel_cu_33a4b88b42_validate_compressed_sparse_indices_kernelILNS3_8CDimNameE1ENS3_18CUDAKernelLauncherENS3_14EmptyVecKernelENS3_8DummyVecELm0EEEvRKNS_6TensorESB_lllENKUlvE0_clEvENKUlvE0_clEvEUllE_EEvRNS_18TensorIteratorBaseERKT_EUliE_EEviT1_,(.L_x_32272 - _ZN2at6native18elementwise_kernelILi128ELi2EZNS0_22gpu_kernel_impl_nocastIZZZNS0_67_GLOBAL__N__bb565c37_34_ValidateCompressedIndicesKernel_cu_33a4b88b42_validate_compressed_sparse_indices_kernelILNS3_8CDimNameE1ENS3_18CUDAKernelLauncherENS3_14EmptyVecKernelENS3_8DummyVecELm0EEEvRKNS_6TensorESB_lllENKUlvE0_clEvENKUlvE0_clEvEUllE_EEvRNS_18TensorIteratorBaseERKT_EUliE_EEviT1_)
        .other          _ZN2at6native18elementwise_kernelILi128ELi2EZNS0_22gpu_kernel_impl_nocastIZZZNS0_67_GLOBAL__N__bb565c37_34_ValidateCompressedIndicesKernel_cu_33a4b88b42_validate_compressed_sparse_indices_kernelILNS3_8CDimNameE1ENS3_18CUDAKernelLauncherENS3_14EmptyVecKernelENS3_8DummyVecELm0EEEvRKNS_6TensorESB_lllENKUlvE0_clEvENKUlvE0_clEvEUllE_EEvRNS_18TensorIteratorBaseERKT_EUliE_EEviT1_,@"STO_CUDA_ENTRY STV_DEFAULT"
_ZN2at6native18elementwise_kernelILi128ELi2EZNS0_22gpu_kernel_impl_nocastIZZZNS0_67_GLOBAL__N__bb565c37_34_ValidateCompressedIndicesKernel_cu_33a4b88b42_validate_compressed_sparse_indices_kernelILNS3_8CDimNameE1ENS3_18CUDAKernelLauncherENS3_14EmptyVecKernelENS3_8DummyVecELm0EEEvRKNS_6TensorESB_lllENKUlvE0_clEvENKUlvE0_clEvEUllE_EEvRNS_18TensorIteratorBaseERKT_EUliE_EEviT1_:
.text._ZN2at6native18elementwise_kernelILi128ELi2EZNS0_22gpu_kernel_impl_nocastIZZZNS0_67_GLOBAL__N__bb565c37_34_ValidateCompressedIndicesKernel_cu_33a4b88b42_validate_compressed_sparse_indices_kernelILNS3_8CDimNameE1ENS3_18CUDAKernelLauncherENS3_14EmptyVecKernelENS3_8DummyVecELm0EEEvRKNS_6TensorESB_lllENKUlvE0_clEvENKUlvE0_clEvEUllE_EEvRNS_18TensorIteratorBaseERKT_EUliE_EEviT1_:
        /* <DEDUP_REMOVED lines=11> */
[----:B------:R-:W-:Y:S02]  /*00b0*/  MOV R17, RZ ;  /* 0x000000ff00117202 */ /* 0x000fe40000000f00 */
[----:B0-----:R-:W-:-:S13]  /*00c0*/  ISETP.NE.AND P0, PT, R6, RZ, PT ;  /* 0x000000ff0600720c */ /* 0x001fda0003f05270 */
[----:B------:R-:W-:Y:S05]  /*00d0*/  @!P0 BRA `(.L_x_8966) ;  /* 0x0000001000a88947 */ /* 0x000fea0003800000 */
[----:B------:R-:W-:Y:S01]  /*00e0*/  MOV R2, RZ ;  /* 0x000000ff00027202 */ /* 0x000fe20000000f00 */
[----:B------:R-:W-:Y:S01]  /*00f0*/  IMAD.MOV.U32 R3, RZ, RZ, R5 ;  /* 0x000000ffff037224 */ /* 0x000fe200078e0005 */
        /* <DEDUP_REMOVED lines=283> */
[----:B------:R-:W-:Y:S01]  /*12b0*/  ULDC.64 UR4, c[0x0][0x400] ;  /* 0x0001000000047ab9 */ /* 0x000fe20000000a00 */
[----:B------:R-:W-:-:S05]  /*12c0*/  IADD3 R9, -R7, RZ, RZ ;  /* 0x000000ff07097210 */ /* 0x000fca0007ffe1ff */
[----:B------:R-:W1:Y:S08]  /*12d0*/  @P0 LDC R13, c[0x0][0x33c] ;  /* 0x0000cf00ff0d0b82 */ /* 0x000e700000000800 */
[----:B------:R-:W2:Y:S01]  /*12e0*/  @P0 LDC.64 R4, c[0x0][0x408] ;  /* 0x00010200ff040b82 */ /* 0x000ea20000000a00 */
[----:B0-----:R-:W-:-:S05]  /*12f0*/  @P0 IMAD.HI.U32 R2, R7, R10, R6 ;  /* 0x0000000a07020227 */ /* 0x001fca00078e0006 */
[----:B------:R-:W-:Y:S01]  /*1300*/  @P0 SHF.R.U32.HI R6, RZ, R11, R2 ;  /* 0x0000000bff060219 */ /* 0x000fe20000011602 */
[----:B------:R-:W-:-:S03]  /*1310*/  IMAD R2, R9, UR6, R3 ;  /* 0x0000000609027c24 */ /* 0x000fc6000f8e0203 */
[----:B------:R-:W-:Y:S01]  /*1320*/  @P0 IADD3 R6, -R6, RZ, RZ ;  /* 0x000000ff06060210 */ /* 0x000fe20007ffe1ff */
[C---:B------:R-:W-:Y:S02]  /*1330*/  IMAD R17, R2.reuse, UR4, R17 ;  /* 0x0000000402117c24 */ /* 0x040fe4000f8e0211 */
[----:B------:R-:W-:Y:S02]  /*1340*/  IMAD R0, R2, UR5, R0 ;  /* 0x0000000502007c24 */ /* 0x000fe4000f8e0200 */
[----:B-1----:R-:W-:-:S04]  /*1350*/  @P0 IMAD R6, R6, R13, R7 ;  /* 0x0000000d06060224 */ /* 0x002fc800078e0207 */
[C---:B--2---:R-:W-:Y:S02]  /*1360*/  @P0 IMAD R17, R6.reuse, R4, R17 ;  /* 0x0000000406110224 */ /* 0x044fe400078e0211 */
[----:B------:R-:W-:-:S07]  /*1370*/  @P0 IMAD R0, R6, R5, R0 ;  /* 0x0000000506000224 */ /* 0x000fce00078e0200 */
.L_x_8966:
[----:B------:R-:W-:Y:S01]  /*1380*/  ULDC.64 UR4, c[0x0][0x418] ;  /* 0x0001060000047ab9 */ /* 0x000fe20000000a00 */
[----:B------:R-:W-:Y:S01]  /*1390*/  ULDC.64 UR8, c[0x4][0x138] ;  /* 0x01004e0000087ab9 */ /* 0x000fe20000000a00 */
[----:B------:R-:W-:Y:S01]  /*13a0*/  IADD3 R2, P0, R0, UR4, RZ ;  /* 0x0000000400027c10 */ /* 0x000fe2000ff1e0ff */
[----:B------:R-:W-:-:S03]  /*13b0*/  ULDC.64 UR6, c[0x0][0x420] ;  /* 0x0001080000067ab9 */ /* 0x000fc60000000a00 */
[----:B------:R-:W-:Y:S01]  /*13c0*/  IADD3.X R3, RZ, UR5, RZ, P0, !PT ;  /* 0x00000005ff037c10 */ /* 0x000fe200087fe4ff */
[----:B------:R-:W-:-:S05]  /*13d0*/  ULDC.64 UR4, c[0x0][0x428] ;  /* 0x00010a0000047ab9 */ /* 0x000fca0000000a00 */
[----:B------:R-:W2:Y:S01]  /*13e0*/  LDG.E.64 R2, desc[UR36][R2.64] ;  /* 0x0000002402027981 */ /* 0x000ea2000c1e1b00 */
[----:B------:R-:W-:Y:S01]  /*13f0*/  ISETP.NE.U32.AND P0, PT, RZ, UR8, PT ;  /* 0x00000008ff007c0c */ /* 0x000fe2000bf05070 */
[----:B------:R-:W-:Y:S03]  /*1400*/  BSSY B6, `(.L_x_8967) ;  /* 0x000001a000067945 */ /* 0x000fe60003800000 */
[----:B------:R-:W-:Y:S02]  /*1410*/  ISETP.NE.AND.EX P0, PT, RZ, UR9, PT, P0 ;  /* 0x00000009ff007c0c */ /* 0x000fe4000bf05300 */
[C---:B--2---:R-:W-:Y:S02]  /*1420*/  ISETP.GE.U32.AND P2, PT, R2.reuse, UR4, PT ;  /* 0x0000000402007c0c */ /* 0x044fe4000bf46070 */
[----:B------:R-:W-:Y:S02]  /*1430*/  ISETP.GE.U32.AND P1, PT, R2, UR6, PT ;  /* 0x0000000602007c0c */ /* 0x000fe4000bf26070 */
[----:B------:R-:W-:Y:S01]  /*1440*/  ISETP.GE.AND.EX P2, PT, R3, UR5, PT, P2 ;  /* 0x0000000503007c0c */ /* 0x000fe2000bf46320 */
[----:B------:R-:W-:-:S02]  /*1450*/  ULDC.64 UR4, c[0x0][0x410] ;  /* 0x0001040000047ab9 */ /* 0x000fc40000000a00 */
[----:B------:R-:W-:Y:S02]  /*1460*/  IADD3 R16, P3, R17, UR4, RZ ;  /* 0x0000000411107c10 */ /* 0x000fe4000ff7e0ff */
[----:B------:R-:W-:Y:S02]  /*1470*/  ISETP.GE.AND.EX P1, PT, R3, UR7, !P2, P1 ;  /* 0x0000000703007c0c */ /* 0x000fe4000d726310 */
[----:B------:R-:W-:-:S11]  /*1480*/  IADD3.X R17, RZ, UR5, RZ, P3, !PT ;  /* 0x00000005ff117c10 */ /* 0x000fd60009ffe4ff */
        /* <DEDUP_REMOVED lines=10> */
[----:B------:R-:W-:Y:S01]  /*1530*/  HFMA2.MMA R13, -RZ, RZ, 0, 0 ;  /* 0x00000000ff0d7435 */ /* 0x000fe200000001ff */
[----:B------:R-:W-:Y:S01]  /*1540*/  MOV R7, UR5 ;  /* 0x0000000500077c02 */ /* 0x000fe20008000f00 */
[----:B------:R-:W-:Y:S01]  /*1550*/  IMAD.U32 R11, RZ, RZ, UR7 ;  /* 0x00000007ff0b7e24 */ /* 0x000fe2000f8e00ff */
[----:B------:R-:W-:-:S02]  /*1560*/  MOV R10, UR6 ;  /* 0x00000006000a7c02 */ /* 0x000fc40008000f00 */
[----:B------:R-:W-:-:S07]  /*1570*/  MOV R12, 0x1 ;  /* 0x00000001000c7802 */ /* 0x000fce0000000f00 */
[----:B------:R-:W-:-:S07]  /*1580*/  LEPC R20, `(.L_x_8968) ;  /* 0x000000001014794e */ /* 0x000fce0000000000 */
[----:B0-----:R-:W-:Y:S05]  /*1590*/  CALL.ABS.NOINC R2 ;  /* 0x0000000002007343 */ /* 0x001fea0003c00000 */
.L_x_8968:
[----:B------:R-:W-:Y:S05]  /*15a0*/  BSYNC B6 ;  /* 0x0000000000067941 */ /* 0x000fea0003800000 */
.L_x_8967:
[----:B------:R0:W-:Y:S01]  /*15b0*/  STG.E.64 desc[UR36][R16.64], RZ ;  /* 0x000000ff10007986 */ /* 0x0001e2000c101b24 */
[----:B------:R-:W-:-:S05]  /*15c0*/  LEA R5, R18, R19, 0x8 ;  /* 0x0000001312057211 */ /* 0x000fca00078e40ff */
[----:B------:R-:W-:-:S07]  /*15d0*/  VIADD R5, R5, 0x80 ;  /* 0x0000008005057836 */ /* 0x000fce0000000000 */
.L_x_8965:
[----:B------:R-:W-:Y:S05]  /*15e0*/  BSYNC B7 ;  /* 0x0000000000077941 */ /* 0x000fea0003800000 */
.L_x_8964:
[----:B------:R-:W-:Y:S02]  /*15f0*/  ULDC UR4, c[0x0][0x210] ;  /* 0x0000840000047ab9 */ /* 0x000fe40000000800 */
[----:B------:R-:W-:-:S13]  /*1600*/  ISETP.GE.AND P0, PT, R5, UR4, PT ;  /* 0x0000000405007c0c */ /* 0x000fda000bf06270 */
[----:B------:R-:W-:Y:S05]  /*1610*/  @P0 EXIT ;  /* 0x000000000000094d */ /* 0x000fea0003800000 */
[----:B------:R-:W1:Y:S01]  /*1620*/  LDC R6, c[0x0][0x218] ;  /* 0x00008600ff067b82 */ /* 0x000e620000000800 */
[----:B0-----:R-:W-:Y:S01]  /*1630*/  HFMA2.MMA R17, -RZ, RZ, 0, 0 ;  /* 0x00000000ff117435 */ /* 0x001fe200000001ff */
[----:B------:R-:W-:Y:S02]  /*1640*/  MOV R0, RZ ;  /* 0x000000ff00007202 */ /* 0x000fe40000000f00 */
[----:B-1----:R-:W-:-:S13]  /*1650*/  ISETP.NE.AND P0, PT, R6, RZ, PT ;  /* 0x000000ff0600720c */ /* 0x002fda0003f05270 */
[----:B------:R-:W-:Y:S05]  /*1660*/  @!P0 BRA `(.L_x_8969) ;  /* 0x0000001000a88947 */ /* 0x000fea0003800000 */
[----:B------:R-:W-:Y:S01]  /*1670*/  MOV R2, RZ ;  /* 0x000000ff00027202 */ /* 0x000fe20000000f00 */
[----:B------:R-:W-:Y:S01]  /*1680*/  ULDC.64 UR4, c[0x0][0x220] ;  /* 0x0000880000047ab9 */ /* 0x000fe20000000a00 */
[----:B------:R-:W-:Y:S02]  /*1690*/  MOV R3, R5 ;  /* 0x0000000500037202 */ /* 0x000fe40000000f00 */
        /* <DEDUP_REMOVED lines=275> */
[----:B------:R-:W-:Y:S01]  /*27d0*/  IMAD.MOV.U32 R2, RZ, RZ, RZ ;  /* 0x000000ffff027224 */ /* 0x000fe200078e00ff */
[----:B------:R-:W-:Y:S01]  /*27e0*/  ULDC.64 UR6, c[0x0][0x330] ;  /* 0x0000cc0000067ab9 */ /* 0x000fe20000000a00 */
[----:B------:R-:W-:Y:S02]  /*27f0*/  ULDC UR4, c[0x0][0x338] ;  /* 0x0000ce0000047ab9 */ /* 0x000fe40000000800 */
[----:B------:R-:W-:-:S05]  /*2800*/  IMAD.HI.U32 R4, R3, UR7, R2 ;  /* 0x0000000703047c27 */ /* 0x000fca000f8e0002 */
[----:B------:R-:W-:Y:S01]  /*2810*/  SHF.R.U32.HI R5, RZ, UR4, R4 ;  /* 0x00000004ff057c19 */ /* 0x000fe20008011604 */
[----:B------:R-:W-:Y:S02]  /*2820*/  ULDC.64 UR4, c[0x0][0x400] ;  /* 0x0001000000047ab9 */ /* 0x000fe40000000a00 */
[----:B------:R-:W0:Y:S01]  /*2830*/  @P0 LDC.64 R8, c[0x0][0x340] ;  /* 0x0000d000ff080b82 */ /* 0x000e220000000a00 */
[----:B------:R-:W-:Y:S02]  /*2840*/  @P0 MOV R4, RZ ;  /* 0x000000ff00040202 */ /* 0x000fe40000000f00 */
        /* <DEDUP_REMOVED lines=12> */
.L_x_8969:
        /* <DEDUP_REMOVED lines=15> */
[----:B------:R-:W-:-:S03]  /*2a00*/  ISETP.GE.AND.EX P1, PT, R3, UR7, !P2, P1 ;  /* 0x0000000703007c0c */ /* 0x000fc6000d726310 */
[----:B------:R-:W-:-:S10]  /*2a10*/  IMAD.X R17, RZ, RZ, UR5, P3 ;  /* 0x00000005ff117e24 */ /* 0x000fd400098e06ff */
        /* <DEDUP_REMOVED lines=17> */
.L_x_8971:
[----:B------:R-:W-:Y:S05]  /*2b30*/  BSYNC B6 ;  /* 0x0000000000067941 */ /* 0x000fea0003800000 */
.L_x_8970:
[----:B------:R-:W-:Y:S01]  /*2b40*/  STG.E.64 desc[UR36][R16.64], RZ ;  /* 0x000000ff10007986 */ /* 0x000fe2000c101b24 */
[----:B------:R-:W-:Y:S05]  /*2b50*/  EXIT ;  /* 0x000000000000794d */ /* 0x000fea0003800000 */
.L_x_8972:
        /* <DEDUP_REMOVED lines=10> */
.L_x_32272:


//--------------------- .text._ZN2at6native27unrolled_elementwise_kernelIZZZNS0_67_GLOBAL__N__bb565c37_34_ValidateCompressedIndicesKernel_cu_33a4b88b42_validate_compressed_sparse_indices_kernelILNS2_8CDimNameE1ENS2_18CUDAKernelLauncherENS2_14EmptyVecKernelENS2_8DummyVecELm0EEEvRKNS_6TensorESA_lllENKUlvE0_clEvENKUlvE0_clEvEUllE_St5arrayIPcLm2EELi4E23TrivialOffsetCalculatorILi1EjESI_NS0_6memory15LoadWithoutCastENSJ_16StoreWithoutCastEEEviT_T0_T2_T3_T4_T5_ --------------------------
	.section	.text._ZN2at6native27unrolled_elementwise_kernelIZZZNS0_67_GLOBAL__N__bb565c37_34_ValidateCompressedIndicesKernel_cu_33a4b88b42_validate_compressed_sparse_indices_kernelILNS2_8CDimNameE1ENS2_18CUDAKernelLauncherENS2_14EmptyVecKernelENS2_8DummyVecELm0EEEvRKNS_6TensorESA_lllENKUlvE0_clEvENKUlvE0_clEvEUllE_St5arrayIPcLm2EELi4E23TrivialOffsetCalculatorILi1EjESI_NS0_6memory15LoadWithoutCastENSJ_16StoreWithoutCastEEEviT_T0_T2_T3_T4_T5_,"ax",@progbits
	.align	128
        .global         _ZN2at6native27unrolled_elementwise_kernelIZZZNS0_67_GLOBAL__N__bb565c37_34_ValidateCompressedIndicesKernel_cu_33a4b88b42_validate_compressed_sparse_indices_kernelILNS2_8CDimNameE1ENS2_18CUDAKernelLauncherENS2_14EmptyVecKernelENS2_8DummyVecELm0EEEvRKNS_6TensorESA_lllENKUlvE0_clEvENKUlvE0_clEvEUllE_St5arrayIPcLm2EELi4E23TrivialOffsetCalculatorILi1EjESI_NS0_6memory15LoadWithoutCastENSJ_16StoreWithoutCastEEEviT_T0_T2_T3_T4_T5_
        .type           _ZN2at6native27unrolled_elementwise_kernelIZZZNS0_67_GLOBAL__N__bb565c37_34_ValidateCompressedIndicesKernel_cu_33a4b88b42_validate_compressed_sparse_indices_kernelILNS2_8CDimNameE1ENS2_18CUDAKernelLauncherENS2_14EmptyVecKernelENS2_8DummyVecELm0EEEvRKNS_6TensorESA_lllENKUlvE0_clEvENKUlvE0_clEvEUllE_St5arrayIPcLm2EELi4E23TrivialOffsetCalculatorILi1EjESI_NS0_6memory15LoadWithoutCastENSJ_16StoreWithoutCastEEEviT_T0_T2_T3_T4_T5_,@function
        .size           _ZN2at6native27unrolled_elementwise_kernelIZZZNS0_67_GLOBAL__N__bb565c37_34_ValidateCompressedIndicesKernel_cu_33a4b88b42_validate_compressed_sparse_indices_kernelILNS2_8CDimNameE1ENS2_18CUDAKernelLauncherENS2_14EmptyVecKernelENS2_8DummyVecELm0EEEvRKNS_6TensorESA_lllENKUlvE0_clEvENKUlvE0_clEvEUllE_St5arrayIPcLm2EELi4E23TrivialOffsetCalculatorILi1EjESI_NS0_6memory15LoadWithoutCastENSJ_16StoreWithoutCastEEEviT_T0_T2_T3_T4_T5_,(.L_x_32273 - _ZN2at6native27unrolled_elementwise_kernelIZZZNS0_67_GLOBAL__N__bb565c37_34_ValidateCompressedIndicesKernel_cu_33a4b88b42_validate_compressed_sparse_indices_kernelILNS2_8CDimNameE1ENS2_18CUDAKernelLauncherENS2_14EmptyVecKernelENS2_8DummyVecELm0EEEvRKNS_6TensorESA_lllENKUlvE0_clEvENKUlvE0_clEvEUllE_St5arrayIPcLm2EELi4E23TrivialOffsetCalculatorILi1EjESI_NS0_6memory15LoadWithoutCastENSJ_16StoreWithoutCastEEEviT_T0_T2_T3_T4_T5_)
        .other          _ZN2at6native27unrolled_elementwise_kernelIZZZNS0_67_GLOBAL__N__bb565c37_34_ValidateCompressedIndicesKernel_cu_33a4b88b42_validate_compressed_sparse_indices_kernelILNS2_8CDimNameE1ENS2_18CUDAKernelLauncherENS2_14EmptyVecKernelENS2_8DummyVecELm0EEEvRKNS_6TensorESA_lllENKUlvE0_clEvENKUlvE0_clEvEUllE_St5arrayIPcLm2EELi4E23TrivialOffsetCalculatorILi1EjESI_NS0_6memory15LoadWithoutCastENSJ_16StoreWithoutCastEEEviT_T0_T2_T3_T4_T5_,@"STO_CUDA_ENTRY STV_DEFAULT"
_ZN2at6native27unrolled_elementwise_kernelIZZZNS0_67_GLOBAL__N__bb565c37_34_ValidateCompressedIndicesKernel_cu_33a4b88b42_validate_compressed_sparse_indices_kernelILNS2_8CDimNameE1ENS2_18CUDAKernelLauncherENS2_14EmptyVecKernelENS2_8DummyVecELm0EEEvRKNS_6TensorESA_lllENKUlvE0_clEvENKUlvE0_clEvEUllE_St5arrayIPcLm2EELi4E23TrivialOffsetCalculatorILi1EjESI_NS0_6memory15LoadWithoutCastENSJ_16StoreWithoutCastEEEviT_T0_T2_T3_T4_T5_:
.text._ZN2at6native27unrolled_elementwise_kernelIZZZNS0_67_GLOBAL__N__bb565c37_34_ValidateCompressedIndicesKernel_cu_33a4b88b42_validate_compressed_sparse_indices_kernelILNS2_8CDimNameE1ENS2_18CUDAKernelLauncherENS2_14EmptyVecKernelENS2_8DummyVecELm0EEEvRKNS_6TensorESA_lllENKUlvE0_clEvENKUlvE0_clEvEUllE_St5arrayIPcLm2EELi4E23TrivialOffsetCalculatorILi1EjESI_NS0_6memory15LoadWithoutCastENSJ_16StoreWithoutCastEEEviT_T0_T2_T3_T4_T5_:
[----:B------:R-:W0:Y:S01]  /*0000*/  LDC R1, c[0x0][0x28] ;  /* 0x00000a00ff017b82 */ /* 0x000e220000000800 */
[----:B------:R-:W1:Y:S07]  /*0010*/  S2R R25, SR_CTAID.X ;  /* 0x0000000000197919 */ /* 0x000e6e0000002500 */
[----:B------:R-:W1:Y:S01]  /*0020*/  LDC R24, c[0x0][0x210] ;  /* 0x00008400ff187b82 */ /* 0x000e620000000800 */
[----:B------:R-:W-:Y:S01]  /*0030*/  CS2R R10, SRZ ;  /* 0x00000000000a7805 */ /* 0x000fe2000001ff00 */
[----:B------:R-:W-:Y:S01]  /*0040*/  ULDC.64 UR36, c[0x0][0x208] ;  /* 0x0000820000247ab9 */ /* 0x000fe20000000a00 */
[----:B------:R-:W2:Y:S01]  /*0050*/  S2R R26, SR_TID.X ;  /* 0x00000000001a7919 */ /* 0x000ea20000002100 */
[----:B------:R-:W-:-:S02]  /*0060*/  CS2R R22, SRZ ;  /* 0x0000000000167805 */ /* 0x000fc4000001ff00 */
[----:B------:R-:W-:Y:S01]  /*0070*/  CS2R R18, SRZ ;  /* 0x0000000000127805 */ /* 0x000fe2000001ff00 */
[----:B------:R-:W-:Y:S01]  /*0080*/  ULDC.64 UR4, c[0x0][0x220] ;  /* 0x0000880000047ab9 */ /* 0x000fe20000000a00 */
[----:B------:R-:W-:Y:S01]  /*0090*/  ULDC.64 UR6, c[0x0][0x218] ;  /* 0x0000860000067ab9 */ /* 0x000fe20000000a00 */
[----:B-1----:R-:W-:Y:S02]  /*00a0*/  IMAD R24, R25, -0x200, R24 ;  /* 0xfffffe0019187824 */ /* 0x002fe400078e0218 */
[----:B--2---:R-:W-:-:S03]  /*00b0*/  IMAD.MOV.U32 R0, RZ, RZ, R26 ;  /* 0x000000ffff007224 */ /* 0x004fc600078e001a */
[----:B------:R-:W-:-:S04]  /*00c0*/  ISETP.GE.AND P3, PT, R26, R24, PT ;  /* 0x000000181a00720c */ /* 0x000fc80003f66270 */
[----:B------:R-:W-:-:S09]  /*00d0*/  P2R R2, PR, RZ, 0x8 ;  /* 0x00000008ff027803 */ /* 0x000fd20000000000 */
[----:B------:R-:W-:Y:S01]  /*00e0*/  @!P3 IMAD R5, R25, 0x200, R0 ;  /* 0x000002001905b824 */ /* 0x000fe200078e0200 */
[----:B------:R-:W1:Y:S01]  /*00f0*/  @!P3 LDC.64 R2, c[0x0][0x238] ;  /* 0x00008e00ff02bb82 */ /* 0x000e620000000a00 */
[----:B------:R-:W-:-:S05]  /*0100*/  @!P3 VIADD R0, R0, 0x80 ;  /* 0x000000800000b836 */ /* 0x000fca0000000000 */
[----:B------:R-:W-:-:S13]  /*0110*/  ISETP.GE.AND P0, PT, R0, R24, PT ;  /* 0x000000180000720c */ /* 0x000fda0003f06270 */
[----:B------:R-:W-:Y:S02]  /*0120*/  @!P0 IMAD R7, R25, 0x200, R0 ;  /* 0x0000020019078824 */ /* 0x000fe400078e0200 */
[----:B------:R-:W-:Y:S02]  /*0130*/  @!P0 VIADD R0, R0, 0x80 ;  /* 0x0000008000008836 */ /* 0x000fe40000000000 */
[----:B-1----:R-:W-:-:S03]  /*0140*/  @!P3 IMAD.WIDE.U32 R2, R5, 0x8, R2 ;  /* 0x000000080502b825 */ /* 0x002fc600078e0002 */
[C---:B------:R-:W-:Y:S01]  /*0150*/  ISETP.GE.AND P2, PT, R0.reuse, R24, PT ;  /* 0x000000180000720c */ /* 0x040fe20003f46270 */
[----:B------:R-:W1:Y:S01]  /*0160*/  @!P0 LDC.64 R4, c[0x0][0x238] ;  /* 0x00008e00ff048b82 */ /* 0x000e620000000a00 */
[----:B------:R-:W2:Y:S11]  /*0170*/  @!P3 LDG.E.64 R10, desc[UR36][R2.64] ;  /* 0x00000024020ab981 */ /* 0x000eb6000c1e1b00 */
[----:B------:R-:W3:Y:S01]  /*0180*/  @!P2 LDC.64 R8, c[0x0][0x238] ;  /* 0x00008e00ff08ab82 */ /* 0x000ee20000000a00 */
[----:B------:R-:W-:Y:S01]  /*0190*/  @!P2 IMAD R17, R25, 0x200, R0 ;  /* 0x000002001911a824 */ /* 0x000fe200078e0200 */
[----:B------:R-:W-:-:S04]  /*01a0*/  @!P2 IADD3 R0, R0, 0x80, RZ ;  /* 0x000000800000a810 */ /* 0x000fc80007ffe0ff */
[----:B------:R-:W-:-:S13]  /*01b0*/  ISETP.GE.AND P1, PT, R0, R24, PT ;  /* 0x000000180000720c */ /* 0x000fda0003f26270 */
[----:B------:R-:W4:Y:S01]  /*01c0*/  @!P1 LDC.64 R12, c[0x0][0x238] ;  /* 0x00008e00ff0c9b82 */ /* 0x000f220000000a00 */
[----:B---3--:R-:W-:Y:S01]  /*01d0*/  @!P2 IMAD.WIDE.U32 R8, R17, 0x8, R8 ;  /* 0x000000081108a825 */ /* 0x008fe200078e0008 */
[----:B------:R-:W-:-:S06]  /*01e0*/  CS2R R16, SRZ ;  /* 0x0000000000107805 */ /* 0x000fcc000001ff00 */
[----:B------:R3:W5:Y:S01]  /*01f0*/  @!P2 LDG.E.64 R16, desc[UR36][R8.64] ;  /* 0x000000240810a981 */ /* 0x000762000c1e1b00 */
[----:B------:R-:W-:Y:S02]  /*0200*/  @!P1 IMAD R15, R25, 0x200, R0 ;  /* 0x00000200190f9824 */ /* 0x000fe400078e0200 */
[----:B-1----:R-:W-:-:S05]  /*0210*/  @!P0 IMAD.WIDE.U32 R6, R7, 0x8, R4 ;  /* 0x0000000807068825 */ /* 0x002fca00078e0004 */
[----:B------:R3:W5:Y:S01]  /*0220*/  @!P0 LDG.E.64 R22, desc[UR36][R6.64] ;  /* 0x0000002406168981 */ /* 0x000762000c1e1b00 */
[----:B----4-:R-:W-:-:S05]  /*0230*/  @!P1 IMAD.WIDE.U32 R4, R15, 0x8, R12 ;  /* 0x000000080f049825 */ /* 0x010fca00078e000c */
[----:B------:R3:W5:Y:S01]  /*0240*/  @!P1 LDG.E.64 R18, desc[UR36][R4.64] ;  /* 0x0000002404129981 */ /* 0x000762000c1e1b00 */
[----:B------:R-:W-:Y:S01]  /*0250*/  BSSY B6, `(.L_x_8973) ;  /* 0x000001a000067945 */ /* 0x000fe20003800000 */
[C---:B--2---:R-:W-:Y:S02]  /*0260*/  ISETP.GE.U32.AND P0, PT, R10.reuse, UR4, PT ;  /* 0x000000040a007c0c */ /* 0x044fe4000bf06070 */
[----:B------:R-:W-:Y:S02]  /*0270*/  ISETP.GE.U32.AND P1, PT, R10, UR6, PT ;  /* 0x000000060a007c0c */ /* 0x000fe4000bf26070 */
[----:B------:R-:W-:Y:S01]  /*0280*/  ISETP.GE.AND.EX P0, PT, R11, UR5, PT, P0 ;  /* 0x000000050b007c0c */ /* 0x000fe2000bf06300 */
[----:B------:R-:W-:-:S03]  /*0290*/  ULDC.64 UR4, c[0x4][0x138] ;  /* 0x01004e0000047ab9 */ /* 0x000fc60000000a00 */
[----:B------:R-:W-:Y:S02]  /*02a0*/  ISETP.GE.AND.EX P0, PT, R11, UR7, !P0, P1 ;  /* 0x000000070b007c0c */ /* 0x000fe4000c706310 */
[----:B------:R-:W-:-:S04]  /*02b0*/  ISETP.NE.U32.AND P1, PT, RZ, UR4, PT ;  /* 0x00000004ff007c0c */ /* 0x000fc8000bf25070 */
[----:B------:R-:W-:-:S04]  /*02c0*/  ISETP.NE.AND.EX P0, PT, RZ, UR5, P0, P1 ;  /* 0x00000005ff007c0c */ /* 0x000fc80008705310 */
[----:B------:R-:W-:-:S13]  /*02d0*/  ISETP.GE.OR P0, PT, R26, R24, P0 ;  /* 0x000000181a00720c */ /* 0x000fda0000706670 */
[----:B0--3--:R-:W-:Y:S05]  /*02e0*/  @P0 BRA `(.L_x_8974) ;  /* 0x0000000000400947 */ /* 0x009fea0003800000 */
[----:B------:R-:W-:Y:S01]  /*02f0*/  MOV R2, 0x0 ;  /* 0x0000000000027802 */ /* 0x000fe20000000f00 */
[----:B------:R-:W-:Y:S01]  /*0300*/  ULDC.64 UR4, c[0x4][0x128] ;  /* 0x01004a0000047ab9 */ /* 0x000fe20000000a00 */
[----:B------:R-:W-:Y:S01]  /*0310*/  ULDC.64 UR6, c[0x4][0x8] ;  /* 0x0100020000067ab9 */ /* 0x000fe20000000a00 */
[----:B------:R-:W-:Y:S01]  /*0320*/  IMAD.U32 R4, RZ, RZ, UR4 ;  /* 0x00000004ff047e24 */ /* 0x000fe2000f8e00ff */
[----:B------:R-:W-:Y:S01]  /*0330*/  MOV R11, UR7 ;  /* 0x00000007000b7c02 */ /* 0x000fe20008000f00 */
[----:B------:R-:W-:Y:S01]  /*0340*/  IMAD.U32 R5, RZ, RZ, UR5 ;  /* 0x00000005ff057e24 */ /* 0x000fe2000f8e00ff */
[----:B------:R-:W0:Y:S01]  /*0350*/  LDC.64 R2, c[0x4][R2] ;  /* 0x0100000002027b82 */ /* 0x000e220000000a00 */
[----:B------:R-:W-:Y:S01]  /*0360*/  ULDC.64 UR4, c[0x4][0x110] ;  /* 0x0100440000047ab9 */ /* 0x000fe20000000a00 */
[----:B------:R-:W-:Y:S02]  /*0370*/  IMAD.U32 R10, RZ, RZ, UR6 ;  /* 0x00000006ff0a7e24 */ /* 0x000fe4000f8e00ff */
[----:B------:R-:W-:-:S02]  /*0380*/  IMAD.U32 R6, RZ, RZ, UR4 ;  /* 0x00000004ff067e24 */ /* 0x000fc4000f8e00ff */
[----:B------:R-:W-:Y:S02]  /*0390*/  IMAD.U32 R7, RZ, RZ, UR5 ;  /* 0x00000005ff077e24 */ /* 0x000fe4000f8e00ff */
[----:B------:R-:W-:Y:S02]  /*03a0*/  IMAD.MOV.U32 R8, RZ, RZ, 0x2c ;  /* 0x0000002cff087424 */ /* 0x000fe400078e00ff */
[----:B------:R-:W-:Y:S02]  /*03b0*/  IMAD.MOV.U32 R12, RZ, RZ, 0x1 ;  /* 0x00000001ff0c7424 */ /* 0x000fe400078e00ff */
[----:B------:R-:W-:-:S07]  /*03c0*/  IMAD.MOV.U32 R13, RZ, RZ, RZ ;  /* 0x000000ffff0d7224 */ /* 0x000fce00078e00ff */
[----:B------:R-:W-:-:S07]  /*03d0*/  LEPC R20, `(.L_x_8974) ;  /* 0x000000001014794e */ /* 0x000fce0000000000 */
[----:B0----5:R-:W-:Y:S05]  /*03e0*/  CALL.ABS.NOINC R2 ;  /* 0x0000000002007343 */ /* 0x021fea0003c00000 */
.L_x_8974:
[----:B------:R-:W-:Y:S05]  /*03f0*/  BSYNC B6 ;  /* 0x0000000000067941 */ /* 0x000fea0003800000 */
.L_x_8973:
[----:B------:R-:W-:Y:S01]  /*0400*/  ULDC.64 UR4, c[0x0][0x220] ;  /* 0x0000880000047ab9 */ /* 0x000fe20000000a00 */
[----:B------:R-:W-:Y:S01]  /*0410*/  ULDC.64 UR6, c[0x0][0x218] ;  /* 0x0000860000067ab9 */ /* 0x000fe20000000a00 */
[C---:B-----5:R-:W-:Y:S01]  /*0420*/  ISETP.GE.U32.AND P2, PT, R22.reuse, UR4, PT ;  /* 0x0000000416007c0c */ /* 0x060fe2000bf46070 */
[----:B------:R-:W-:Y:S01]  /*0430*/  BSSY B6, `(.L_x_8975) ;  /* 0x000001a000067945 */ /* 0x000fe20003800000 */
[----:B------:R-:W-:Y:S02]  /*0440*/  ISETP.GE.U32.AND P1, PT, R22, UR6, PT ;  /* 0x0000000616007c0c */ /* 0x000fe4000bf26070 */
[C---:B------:R-:W-:Y:S01]  /*0450*/  ISETP.GE.AND.EX P2, PT, R23.reuse, UR5, PT, P2 ;  /* 0x0000000517007c0c */ /* 0x040fe2000bf46320 */
[----:B------:R-:W-:Y:S02]  /*0460*/  ULDC.64 UR4, c[0x4][0x138] ;  /* 0x01004e0000047ab9 */ /* 0x000fe40000000a00 */
[----:B------:R-:W-:Y:S02]  /*0470*/  ISETP.NE.U32.AND P0, PT, RZ, UR4, PT ;  /* 0x00000004ff007c0c */ /* 0x000fe4000bf05070 */
[----:B------:R-:W-:Y:S01]  /*0480*/  ISETP.GE.AND.EX P1, PT, R23, UR7, !P2, P1 ;  /* 0x0000000717007c0c */ /* 0x000fe2000d726310 */
[----:B------:R-:W-:-:S03]  /*0490*/  VIADD R23, R26, 0x80 ;  /* 0x000000801a177836 */ /* 0x000fc60000000000 */
[----:B------:R-:W-:-:S04]  /*04a0*/  ISETP.NE.AND.EX P0, PT, RZ, UR5, P1, P0 ;  /* 0x00000005ff007c0c */ /* 0x000fc80008f05300 */
[----:B------:R-:W-:-:S13]  /*04b0*/  ISETP.GE.OR P0, PT, R23, R24, P0 ;  /* 0x000000181700720c */ /* 0x000fda0000706670 */
[----:B------:R-:W-:Y:S05]  /*04c0*/  @P0 BRA `(.L_x_8976) ;  /* 0x0000000000400947 */ /* 0x000fea0003800000 */
        /* <DEDUP_REMOVED lines=15> */
[----:B0-----:R-:W-:Y:S05]  /*05c0*/  CALL.ABS.NOINC R2 ;  /* 0x0000000002007343 */ /* 0x001fea0003c00000 */
.L_x_8976:
[----:B------:R-:W-:Y:S05]  /*05d0*/  BSYNC B6 ;  /* 0x0000000000067941 */ /* 0x000fea0003800000 */
.L_x_8975:
[----:B------:R-:W-:Y:S01]  /*05e0*/  ULDC.64 UR4, c[0x0][0x220] ;  /* 0x0000880000047ab9 */ /* 0x000fe20000000a00 */
[----:B------:R-:W-:Y:S01]  /*05f0*/  ULDC.64 UR6, c[0x0][0x218] ;  /* 0x0000860000067ab9 */ /* 0x000fe20000000a00 */
[----:B------:R-:W-:Y:S01]  /*0600*/  ISETP.GE.U32.AND P2, PT, R16, UR4, PT ;  /* 0x0000000410007c0c */ /* 0x000fe2000bf46070 */
        /* <DEDUP_REMOVED lines=22> */
[----:B------:R-:W-:Y:S02]  /*0770*/  IMAD.MOV.U32 R12, RZ, RZ, 0x1 ;  /* 0x00000001ff0c7424 */ /* 0x000fe400078e00ff */
[----:B------:R-:W-:-:S07]  /*0780*/  IMAD.MOV.U32 R13, RZ, RZ, RZ ;  /* 0x000000ffff0d7224 */ /* 0x000fce00078e00ff */
[----:B------:R-:W-:-:S07]  /*0790*/  LEPC R20, `(.L_x_8978) ;  /* 0x000000001014794e */ /* 0x000fce0000000000 */
[----:B0-----:R-:W-:Y:S05]  /*07a0*/  CALL.ABS.NOINC R2 ;  /* 0x0000000002007343 */ /* 0x001fea0003c00000 */
.L_x_8978:
[----:B------:R-:W-:Y:S05]  /*07b0*/  BSYNC B6 ;  /* 0x0000000000067941 */ /* 0x000fea0003800000 */
.L_x_8977:
[----:B------:R-:W-:Y:S01]  /*07c0*/  ULDC.64 UR4, c[0x0][0x220] ;  /* 0x0000880000047ab9 */ /* 0x000fe20000000a00 */
[----:B------:R-:W-:Y:S01]  /*07d0*/  ULDC.64 UR6, c[0x0][0x218] ;  /* 0x0000860000067ab9 */ /* 0x000fe20000000a00 */
[C---:B------:R-:W-:Y:S01]  /*07e0*/  ISETP.GE.U32.AND P2, PT, R18.reuse, UR4, PT ;  /* 0x0000000412007c0c */ /* 0x040fe2000bf46070 */
[----:B------:R-:W-:Y:S01]  /*07f0*/  BSSY B6, `(.L_x_8979) ;  /* 0x000001a000067945 */ /* 0x000fe20003800000 */
[----:B------:R-:W-:Y:S02]  /*0800*/  ISETP.GE.U32.AND P1, PT, R18, UR6, PT ;  /* 0x0000000612007c0c */ /* 0x000fe4000bf26070 */
[----:B------:R-:W-:Y:S01]  /*0810*/  ISETP.GE.AND.EX P2, PT, R19, UR5, PT, P2 ;  /* 0x0000000513007c0c */ /* 0x000fe2000bf46320 */
[----:B------:R-:W-:Y:S01]  /*0820*/  ULDC.64 UR4, c[0x4][0x138] ;  /* 0x01004e0000047ab9 */ /* 0x000fe20000000a00 */
[----:B------:R-:W-:Y:S02]  /*0830*/  IADD3 R3, R26, 0x180, RZ ;  /* 0x000001801a037810 */ /* 0x000fe40007ffe0ff */
[----:B------:R-:W-:-:S02]  /*0840*/  ISETP.NE.U32.AND P0, PT, RZ, UR4, PT ;  /* 0x00000004ff007c0c */ /* 0x000fc4000bf05070 */
[----:B------:R-:W-:-:S04]  /*0850*/  ISETP.GE.AND.EX P1, PT, R19, UR7, !P2, P1 ;  /* 0x0000000713007c0c */ /* 0x000fc8000d726310 */
        /* <DEDUP_REMOVED lines=18> */
[----:B0-----:R-:W-:Y:S05]  /*0980*/  CALL.ABS.NOINC R2 ;  /* 0x0000000002007343 */ /* 0x001fea0003c00000 */
.L_x_8980:
[----:B------:R-:W-:Y:S05]  /*0990*/  BSYNC B6 ;  /* 0x0000000000067941 */ /* 0x000fea0003800000 */
.L_x_8979:
[----:B------:R-:W-:Y:S01]  /*09a0*/  ISETP.GE.AND P6, PT, R26, R24, PT ;  /* 0x000000181a00720c */ /* 0x000fe20003fc6270 */
[----:B------:R-:W-:-:S12]  /*09b0*/  BSSY B0, `(.L_x_8981) ;  /* 0x0000013000007945 */ /* 0x000fd80003800000 */
[----:B------:R-:W0:Y:S01]  /*09c0*/  @!P6 S2R R0, SR_TID.X ;  /* 0x000000000000e919 */ /* 0x000e220000002100 */
[----:B------:R-:W1:Y:S01]  /*09d0*/  @!P6 LDC.64 R2, c[0x0][0x230] ;  /* 0x00008c00ff02eb82 */ /* 0x000e620000000a00 */
[----:B------:R-:W-:-:S05]  /*09e0*/  @!P6 IMAD.MOV.U32 R26, RZ, RZ, R23 ;  /* 0x000000ffff1ae224 */ /* 0x000fca00078e0017 */
[----:B------:R-:W-:Y:S01]  /*09f0*/  ISETP.GE.AND P0, PT, R26, R24, PT ;  /* 0x000000181a00720c */ /* 0x000fe20003f06270 */
[----:B0-----:R-:W-:-:S04]  /*0a00*/  @!P6 IMAD R5, R25, 0x200, R0 ;  /* 0x000002001905e824 */ /* 0x001fc800078e0200 */
[----:B-1----:R-:W-:-:S05]  /*0a10*/  @!P6 IMAD.WIDE.U32 R2, R5, 0x8, R2 ;  /* 0x000000080502e825 */ /* 0x002fca00078e0002 */
[----:B------:R0:W-:Y:S03]  /*0a20*/  @!P6 STG.E.64 desc[UR36][R2.64], RZ ;  /* 0x000000ff0200e986 */ /* 0x0001e6000c101b24 */
[----:B------:R-:W-:Y:S05]  /*0a30*/  @P0 BRA `(.L_x_8982) ;  /* 0x0000000000280947 */ /* 0x000fea0003800000 */
[----:B------:R-:W1:Y:S01]  /*0a40*/  LDC.64 R4, c[0x0][0x230] ;  /* 0x00008c00ff047b82 */ /* 0x000e620000000a00 */
[----:B0-----:R-:W-:Y:S01]  /*0a50*/  LEA R3, R25, R26, 0x9 ;  /* 0x0000001a19037211 */ /* 0x001fe200078e48ff */
[----:B------:R-:W-:-:S05]  /*0a60*/  VIADD R26, R26, 0x80 ;  /* 0x000000801a1a7836 */ /* 0x000fca0000000000 */
[----:B------:R-:W-:-:S13]  /*0a70*/  ISETP.GE.AND P0, PT, R26, R24, PT ;  /* 0x000000181a00720c */ /* 0x000fda0003f06270 */
[----:B------:R-:W-:Y:S02]  /*0a80*/  @!P0 IMAD R7, R25, 0x200, R26 ;  /* 0x0000020019078824 */ /* 0x000fe400078e021a */
[----:B------:R-:W-:Y:S02]  /*0a90*/  @!P0 VIADD R26, R26, 0x80 ;  /* 0x000000801a1a8836 */ /* 0x000fe40000000000 */
[----:B-1----:R-:W-:-:S04]  /*0aa0*/  IMAD.WIDE.U32 R2, R3, 0x8, R4 ;  /* 0x0000000803027825 */ /* 0x002fc800078e0004 */
[----:B------:R-:W-:Y:S01]  /*0ab0*/  @!P0 IMAD.WIDE.U32 R4, R7, 0x8, R4 ;  /* 0x0000000807048825 */ /* 0x000fe200078e0004 */
[----:B------:R1:W-:Y:S04]  /*0ac0*/  STG.E.64 desc[UR36][R2.64], RZ ;  /* 0x000000ff02007986 */ /* 0x0003e8000c101b24 */
[----:B------:R1:W-:Y:S02]  /*0ad0*/  @!P0 STG.E.64 desc[UR36][R4.64], RZ ;  /* 0x000000ff04008986 */ /* 0x0003e4000c101b24 */
.L_x_8982:
[----:B------:R-:W-:Y:S05]  /*0ae0*/  BSYNC B0 ;  /* 0x0000000000007941 */ /* 0x000fea0003800000 */
.L_x_8981:
[----:B------:R-:W-:-:S13]  /*0af0*/  ISETP.GE.AND P0, PT, R26, R24, PT ;  /* 0x000000181a00720c */ /* 0x000fda0003f06270 */
[----:B------:R-:W-:Y:S05]  /*0b00*/  @P0 EXIT ;  /* 0x000000000000094d */ /* 0x000fea0003800000 */
[----:B01----:R-:W0:Y:S01]  /*0b10*/  LDC.64 R2, c[0x0][0x230] ;  /* 0x00008c00ff027b82 */ /* 0x003e220000000a00 */
[----:B------:R-:W-:-:S04]  /*0b20*/  IMAD R25, R25, 0x200, R26 ;  /* 0x0000020019197824 */ /* 0x000fc800078e021a */
[----:B0-----:R-:W-:-:S05]  /*0b30*/  IMAD.WIDE.U32 R2, R25, 0x8, R2 ;  /* 0x0000000819027825 */ /* 0x001fca00078e0002 */
[----:B------:R-:W-:Y:S01]  /*0b40*/  STG.E.64 desc[UR36][R2.64], RZ ;  /* 0x000000ff02007986 */ /* 0x000fe2000c101b24 */
[----:B------:R-:W-:Y:S05]  /*0b50*/  EXIT ;  /* 0x000000000000794d */ /* 0x000fea0003800000 */
.L_x_8983:
        /* <DEDUP_REMOVED lines=10> */
.L_x_32273:


//--------------------- .text._ZN2at6native29vectorized_elementwise_kernelILi2EZZZNS0_67_GLOBAL__N__bb565c37_34_ValidateCompressedIndicesKernel_cu_33a4b88b42_validate_compressed_sparse_indices_kernelILNS2_8CDimNameE1ENS2_18CUDAKernelLauncherENS2_14EmptyVecKernelENS2_8DummyVecELm0EEEvRKNS_6TensorESA_lllENKUlvE0_clEvENKUlvE0_clEvEUllE_St5arrayIPcLm2EEEEviT0_T1_ --------------------------
	.section	.text._ZN2at6native29vectorized_elementwise_kernelILi2EZZZNS0_67_GLOBAL__N__bb565c37_34_ValidateCompressedIndicesKernel_cu_33a4b88b42_validate_compressed_sparse_indices_kernelILNS2_8CDimNameE1ENS2_18CUDAKernelLauncherENS2_14EmptyVecKernelENS2_8DummyVecELm0EEEvRKNS_6TensorESA_lllENKUlvE0_clEvENKUlvE0_clEvEUllE_St5arrayIPcLm2EEEEviT0_T1_,"ax",@progbits
	.align	128
        .global         _ZN2at6native29vectorized_elementwise_kernelILi2EZZZNS0_67_GLOBAL__N__bb565c37_34_ValidateCompressedIndicesKernel_cu_33a4b88b42_validate_compressed_sparse_indices_kernelILNS2_8CDimNameE1ENS2_18CUDAKernelLauncherENS2_14EmptyVecKernelENS2_8DummyVecELm0EEEvRKNS_6TensorESA_lllENKUlvE0_clEvENKUlvE0_clEvEUllE_St5arrayIPcLm2EEEEviT0_T1_
        .type           _ZN2at6native29vectorized_elementwise_kernelILi2EZZZNS0_67_GLOBAL__N__bb565c37_34_ValidateCompressedIndicesKernel_cu_33a4b88b42_validate_compressed_sparse_indices_kernelILNS2_8CDimNameE1ENS2_18CUDAKernelLauncherENS2_14EmptyVecKernelENS2_8DummyVecELm0EEEvRKNS_6TensorESA_lllENKUlvE0_clEvENKUlvE0_clEvEUllE_St5arrayIPcLm2EEEEviT0_T1_,@function
        .size           _ZN2at6native29vectorized_elementwise_kernelILi2EZZZNS0_67_GLOBAL__N__bb565c37_34_ValidateCompressedIndicesKernel_cu_33a4b88b42_validate_compressed_sparse_indices_kernelILNS2_8CDimNameE1ENS2_18CUDAKernelLauncherENS2_14EmptyVecKernelENS2_8DummyVecELm0EEEvRKNS_6TensorESA_lllENKUlvE0_clEvENKUlvE0_clEvEUllE_St5arrayIPcLm2EEEEviT0_T1_,(.L_x_32274 - _ZN2at6native29vectorized_elementwise_kernelILi2EZZZNS0_67_GLOBAL__N__bb565c37_34_ValidateCompressedIndicesKernel_cu_33a4b88b42_validate_compressed_sparse_indices_kernelILNS2_8CDimNameE1ENS2_18CUDAKernelLauncherENS2_14EmptyVecKernelENS2_8DummyVecELm0EEEvRKNS_6TensorESA_lllENKUlvE0_clEvENKUlvE0_clEvEUllE_St5arrayIPcLm2EEEEviT0_T1_)
        .other          _ZN2at6native29vectorized_elementwise_kernelILi2EZZZNS0_67_GLOBAL__N__bb565c37_34_ValidateCompressedIndicesKernel_cu_33a4b88b42_validate_compressed_sparse_indices_kernelILNS2_8CDimNameE1ENS2_18CUDAKernelLauncherENS2_14EmptyVecKernelENS2_8DummyVecELm0EEEvRKNS_6TensorESA_lllENKUlvE0_clEvENKUlvE0_clEvEUllE_St5arrayIPcLm2EEEEviT0_T1_,@"STO_CUDA_ENTRY STV_DEFAULT"
_ZN2at6native29vectorized_elementwise_kernelILi2EZZZNS0_67_GLOBAL__N__bb565c37_34_ValidateCompressedIndicesKernel_cu_33a4b88b42_validate_compressed_sparse_indices_kernelILNS2_8CDimNameE1ENS2_18CUDAKernelLauncherENS2_14EmptyVecKernelENS2_8DummyVecELm0EEEvRKNS_6TensorESA_lllENKUlvE0_clEvENKUlvE0_clEvEUllE_St5arrayIPcLm2EEEEviT0_T1_:
.text._ZN2at6native29vectorized_elementwise_kernelILi2EZZZNS0_67_GLOBAL__N__bb565c37_34_ValidateCompressedIndicesKernel_cu_33a4b88b42_validate_compressed_sparse_indices_kernelILNS2_8CDimNameE1ENS2_18CUDAKernelLauncherENS2_14EmptyVecKernelENS2_8DummyVecELm0EEEvRKNS_6TensorESA_lllENKUlvE0_clEvENKUlvE0_clEvEUllE_St5arrayIPcLm2EEEEviT0_T1_:
[----:B------:R-:W0:Y:S01]  /*0000*/  LDC R1, c[0x0][0x28] ;  /* 0x00000a00ff017b82 */ /* 0x000e220000000800 */
[----:B------:R-:W1:Y:S01]  /*0010*/  S2R R2, SR_CTAID.X ;  /* 0x0000000000027919 */ /* 0x000e620000002500 */
[----:B------:R-:W-:Y:S01]  /*0020*/  ULDC UR4, c[0x0][0x210] ;  /* 0x0000840000047ab9 */ /* 0x000fe20000000800 */
[----:B------:R-:W-:Y:S01]  /*0030*/  ULDC.64 UR36, c[0x0][0x208] ;  /* 0x0000820000247ab9 */ /* 0x000fe20000000a00 */
[----:B-1----:R-:W-:-:S05]  /*0040*/  IMAD.SHL.U32 R2, R2, 0x400, RZ ;  /* 0x0000040002027824 */ /* 0x002fca00078e00ff */
[----:B------:R-:W-:-:S04]  /*0050*/  IADD3 R32, -R2, UR4, RZ ;  /* 0x0000000402207c10 */ /* 0x000fc8000fffe1ff */
[----:B------:R-:W-:-:S13]  /*0060*/  ISETP.GE.U32.AND P0, PT, R32, 0x400, PT ;  /* 0x000004002000780c */ /* 0x000fda0003f06070 */
[----:B0-----:R-:W-:Y:S05]  /*0070*/  @!P0 BRA `(.L_x_8984) ;  /* 0x0000000c00c08947 */ /* 0x001fea0003800000 */
[----:B------:R-:W0:Y:S01]  /*0080*/  S2R R32, SR_TID.X ;  /* 0x0000000000207919 */ /* 0x000e220000002100 */
[----:B------:R-:W1:Y:S01]  /*0090*/  LDC.64 R4, c[0x0][0x238] ;  /* 0x00008e00ff047b82 */ /* 0x000e620000000a00 */
[----:B------:R-:W-:Y:S01]  /*00a0*/  ULDC.64 UR4, c[0x0][0x220] ;  /* 0x0000880000047ab9 */ /* 0x000fe20000000a00 */
[----:B------:R-:W-:Y:S01]  /*00b0*/  ULDC.64 UR6, c[0x4][0x138] ;  /* 0x01004e0000067ab9 */ /* 0x000fe20000000a00 */
[----:B-1----:R-:W-:-:S04]  /*00c0*/  IMAD.WIDE R4, R2, 0x8, R4 ;  /* 0x0000000802047825 */ /* 0x002fc800078e0204 */
[----:B0-----:R-:W-:-:S05]  /*00d0*/  IMAD.WIDE.U32 R4, R32, 0x10, R4 ;  /* 0x0000001020047825 */ /* 0x001fca00078e0004 */
[----:B------:R-:W2:Y:S04]  /*00e0*/  LDG.E.128 R20, desc[UR36][R4.64] ;  /* 0x0000002404147981 */ /* 0x000ea8000c1e1d00 */
[----:B------:R0:W5:Y:S04]  /*00f0*/  LDG.E.128 R28, desc[UR36][R4.64+0x800] ;  /* 0x00080024041c7981 */ /* 0x000168000c1e1d00 */
[----:B------:R0:W5:Y:S04]  /*0100*/  LDG.E.128 R24, desc[UR36][R4.64+0x1000] ;  /* 0x0010002404187981 */ /* 0x000168000c1e1d00 */
[----:B------:R0:W5:Y:S01]  /*0110*/  LDG.E.128 R16, desc[UR36][R4.64+0x1800] ;  /* 0x0018002404107981 */ /* 0x000162000c1e1d00 */
[----:B------:R-:W-:Y:S01]  /*0120*/  ISETP.NE.U32.AND P2, PT, RZ, UR6, PT ;  /* 0x00000006ff007c0c */ /* 0x000fe2000bf45070 */
[----:B------:R-:W-:Y:S03]  /*0130*/  BSSY B6, `(.L_x_8985) ;  /* 0x0000018000067945 */ /* 0x000fe60003800000 */
[----:B------:R-:W-:-:S02]  /*0140*/  ISETP.NE.AND.EX P2, PT, RZ, UR7, PT, P2 ;  /* 0x00000007ff007c0c */ /* 0x000fc4000bf45320 */
[----:B--2---:R-:W-:-:S04]  /*0150*/  ISETP.GE.U32.AND P0, PT, R20, UR4, PT ;  /* 0x0000000414007c0c */ /* 0x004fc8000bf06070 */
[----:B------:R-:W-:Y:S01]  /*0160*/  ISETP.GE.AND.EX P0, PT, R21, UR5, PT, P0 ;  /* 0x0000000515007c0c */ /* 0x000fe2000bf06300 */
[----:B------:R-:W-:Y:S02]  /*0170*/  ULDC.64 UR4, c[0x0][0x218] ;  /* 0x0000860000047ab9 */ /* 0x000fe40000000a00 */
[----:B------:R-:W-:-:S04]  /*0180*/  ISETP.GE.U32.AND P1, PT, R20, UR4, PT ;  /* 0x0000000414007c0c */ /* 0x000fc8000bf26070 */
[----:B------:R-:W-:-:S13]  /*0190*/  ISETP.GE.AND.EX P0, PT, R21, UR5, !P0, P1 ;  /* 0x0000000515007c0c */ /* 0x000fda000c706310 */
[----:B0-----:R-:W-:Y:S05]  /*01a0*/  @P0 BRA P2, `(.L_x_8986) ;  /* 0x0000000000400947 */ /* 0x001fea0001000000 */
        /* <DEDUP_REMOVED lines=13> */
[----:B------:R-:W-:-:S07]  /*0280*/  IMAD.MOV.U32 R13, RZ, RZ, RZ ;  /* 0x000000ffff0d7224 */ /* 0x000fce00078e00ff */
[----:B------:R-:W-:-:S07]  /*0290*/  LEPC R20, `(.L_x_8986) ;  /* 0x000000001014794e */ /* 0x000fce0000000000 */
[----:B0----5:R-:W-:Y:S05]  /*02a0*/  CALL.ABS.NOINC R14 ;  /* 0x000000000e007343 */ /* 0x021fea0003c00000 */
.L_x_8986:
[----:B------:R-:W-:Y:S05]  /*02b0*/  BSYNC B6 ;  /* 0x0000000000067941 */ /* 0x000fea0003800000 */
.L_x_8985:
[----:B------:R-:W-:Y:S01]  /*02c0*/  ULDC.64 UR4, c[0x0][0x220] ;  /* 0x0000880000047ab9 */ /* 0x000fe20000000a00 */
[----:B------:R-:W-:Y:S01]  /*02d0*/  ULDC.64 UR6, c[0x0][0x218] ;  /* 0x0000860000067ab9 */ /* 0x000fe20000000a00 */
[C---:B------:R-:W-:Y:S01]  /*02e0*/  ISETP.GE.U32.AND P0, PT, R22.reuse, UR4, PT ;  /* 0x0000000416007c0c */ /* 0x040fe2000bf06070 */
        /* <DEDUP_REMOVED lines=24> */
.L_x_8988:
[----:B------:R-:W-:Y:S05]  /*0470*/  BSYNC B6 ;  /* 0x0000000000067941 */ /* 0x000fea0003800000 */
.L_x_8987:
[----:B------:R-:W-:Y:S01]  /*0480*/  ULDC.64 UR4, c[0x0][0x220] ;  /* 0x0000880000047ab9 */ /* 0x000fe20000000a00 */
[----:B------:R-:W-:Y:S01]  /*0490*/  ULDC.64 UR6, c[0x0][0x218] ;  /* 0x0000860000067ab9 */ /* 0x000fe20000000a00 */
[C---:B-----5:R-:W-:Y:S01]  /*04a0*/  ISETP.GE.U32.AND P0, PT, R28.reuse, UR4, PT ;  /* 0x000000041c007c0c */ /* 0x060fe2000bf06070 */
        /* <DEDUP_REMOVED lines=24> */
.L_x_8990:
[----:B------:R-:W-:Y:S05]  /*0630*/  BSYNC B6 ;  /* 0x0000000000067941 */ /* 0x000fea0003800000 */
.L_x_8989:
        /* <DEDUP_REMOVED lines=27> */
.L_x_8992:
[----:B------:R-:W-:Y:S05]  /*07f0*/  BSYNC B6 ;  /* 0x0000000000067941 */ /* 0x000fea0003800000 */
.L_x_8991:
        /* <DEDUP_REMOVED lines=26> */
[----:B-1----:R-:W-:Y:S05]  /*09a0*/  CALL.ABS.NOINC R14 ;  /* 0x000000000e007343 */ /* 0x002fea0003c00000 */
.L_x_8994:
[----:B------:R-:W-:Y:S05]  /*09b0*/  BSYNC B6 ;  /* 0x0000000000067941 */ /* 0x000fea0003800000 */
.L_x_8993:
        /* <DEDUP_REMOVED lines=27> */
.L_x_8996:
[----:B------:R-:W-:Y:S05]  /*0b70*/  BSYNC B6 ;  /* 0x0000000000067941 */ /* 0x000fea0003800000 */
.L_x_8995:
        /* <DEDUP_REMOVED lines=27> */
.L_x_8998:
[----:B------:R-:W-:Y:S05]  /*0d30*/  BSYNC B6 ;  /* 0x0000000000067941 */ /* 0x000fea0003800000 */
.L_x_8997:
        /* <DEDUP_REMOVED lines=27> */
.L_x_9000:
[----:B------:R-:W-:Y:S05]  /*0ef0*/  BSYNC B6 ;  /* 0x0000000000067941 */ /* 0x000fea0003800000 */
.L_x_8999:
[----:B------:R-:W0:Y:S02]  /*0f00*/  LDC.64 R4, c[0x0][0x230] ;  /* 0x00008c00ff047b82 */ /* 0x000e240000000a00 */
[----:B0-----:R-:W-:-:S04]  /*0f10*/  IMAD.WIDE.U32 R2, R2, 0x8, R4 ;  /* 0x0000000802027825 */ /* 0x001fc800078e0004 */
[----:B------:R-:W-:-:S05]  /*0f20*/  IMAD.WIDE R2, R32, 0x10, R2 ;  /* 0x0000001020027825 */ /* 0x000fca00078e0202 */
[----:B------:R-:W-:Y:S04]  /*0f30*/  STG.E.128 desc[UR36][R2.64], RZ ;  /* 0x000000ff02007986 */ /* 0x000fe8000c101d24 */
[----:B------:R-:W-:Y:S04]  /*0f40*/  STG.E.128 desc[UR36][R2.64+0x800], RZ ;  /* 0x000800ff02007986 */ /* 0x000fe8000c101d24 */
[----:B------:R-:W-:Y:S04]  /*0f50*/  STG.E.128 desc[UR36][R2.64+0x1000], RZ ;  /* 0x001000ff02007986 */ /* 0x000fe8000c101d24 */
[----:B------:R-:W-:Y:S01]  /*0f60*/  STG.E.128 desc[UR36][R2.64+0x1800], RZ ;  /* 0x001800ff02007986 */ /* 0x000fe2000c101d24 */
[----:B------:R-:W-:Y:S05]  /*0f70*/  EXIT ;  /* 0x000000000000794d */ /* 0x000fea0003800000 */
.L_x_8984:
[----:B------:R-:W0:Y:S01]  /*0f80*/  S2R R33, SR_TID.X ;  /* 0x0000000000217919 */ /* 0x000e220000002100 */
[----:B------:R-:W-:Y:S01]  /*0f90*/  CS2R R30, SRZ ;  /* 0x00000000001e7805 */ /* 0x000fe2000001ff00 */
[----:B------:R-:W-:Y:S01]  /*0fa0*/  ULDC.64 UR4, c[0x0][0x220] ;  /* 0x0000880000047ab9 */ /* 0x000fe20000000a00 */
[----:B------:R-:W-:Y:S01]  /*0fb0*/  ULDC.64 UR6, c[0x0][0x218] ;  /* 0x0000860000067ab9 */ /* 0x000fe20000000a00 */
[----:B0-----:R-:W-:Y:S01]  /*0fc0*/  ISETP.GE.AND P6, PT, R33, R32, PT ;  /* 0x000000202100720c */ /* 0x001fe20003fc6270 */
[----:B------:R-:W-:Y:S01]  /*0fd0*/  IMAD.MOV.U32 R3, RZ, RZ, R33 ;  /* 0x000000ffff037224 */ /* 0x000fe200078e0021 */
[----:B------:R-:W-:Y:S02]  /*0fe0*/  BSSY B6, `(.L_x_9001) ;  /* 0x0000050000067945 */ /* 0x000fe40003800000 */
[----:B------:R-:W-:-:S09]  /*0ff0*/  P2R R0, PR, RZ, 0x40 ;  /* 0x00000040ff007803 */ /* 0x000fd20000000000 */
[----:B------:R-:W-:Y:S01]  /*1000*/  @!P6 VIADD R3, R33, 0x80 ;  /* 0x000000802103e836 */ /* 0x000fe20000000000 */
[----:B------:R-:W0:Y:S04]  /*1010*/  @!P6 LDC.64 R34, c[0x0][0x238] ;  /* 0x00008e00ff22eb82 */ /* 0x000e280000000a00 */
[----:B------:R-:W-:-:S13]  /*1020*/  ISETP.GE.AND P5, PT, R3, R32, PT ;  /* 0x000000200300720c */ /* 0x000fda0003fa6270 */
[----:B------:R-:W-:Y:S01]  /*1030*/  @!P5 IMAD.IADD R5, R2, 0x1, R3 ;  /* 0x000000010205d824 */ /* 0x000fe200078e0203 */
[----:B------:R-:W1:Y:S01]  /*1040*/  @!P5 LDC.64 R28, c[0x0][0x238] ;  /* 0x00008e00ff1cdb82 */ /* 0x000e620000000a00 */
[----:B------:R-:W-:-:S05]  /*1050*/  @!P5 VIADD R3, R3, 0x80 ;  /* 0x000000800303d836 */ /* 0x000fca0000000000 */
[----:B------:R-:W-:-:S13]  /*1060*/  ISETP.GE.AND P4, PT, R3, R32, PT ;  /* 0x000000200300720c */ /* 0x000fda0003f86270 */
[----:B------:R-:W-:Y:S01]  /*1070*/  @!P4 IMAD.IADD R27, R2, 0x1, R3 ;  /* 0x00000001021bc824 */ /* 0x000fe200078e0203 */
[----:B------:R-:W2:Y:S01]  /*1080*/  @!P4 LDC.64 R16, c[0x0][0x238] ;  /* 0x00008e00ff10cb82 */ /* 0x000ea20000000a00 */
[----:B------:R-:W-:Y:S02]  /*1090*/  @!P4 VIADD R3, R3, 0x80 ;  /* 0x000000800303c836 */ /* 0x000fe40000000000 */
[----:B-1----:R-:W-:-:S03]  /*10a0*/  @!P5 IMAD.WIDE.U32 R28, R5, 0x8, R28 ;  /* 0x00000008051cd825 */ /* 0x002fc600078e001c */
[CC--:B------:R-:W-:Y:S01]  /*10b0*/  ISETP.GE.AND P3, PT, R3.reuse, R32.reuse, PT ;  /* 0x000000200300720c */ /* 0x0c0fe20003f66270 */
[C---:B------:R-:W-:Y:S01]  /*10c0*/  @!P6 IMAD.IADD R5, R2.reuse, 0x1, R33 ;  /* 0x000000010205e824 */ /* 0x040fe200078e0221 */
[----:B------:R1:W5:Y:S11]  /*10d0*/  @!P5 LDG.E.64 R30, desc[UR36][R28.64] ;  /* 0x000000241c1ed981 */ /* 0x000376000c1e1b00 */
[----:B------:R-:W-:Y:S01]  /*10e0*/  @!P3 IMAD.IADD R25, R2, 0x1, R3 ;  /* 0x000000010219b824 */ /* 0x000fe200078e0203 */
[----:B------:R-:W-:Y:S01]  /*10f0*/  @!P3 IADD3 R3, R3, 0x80, RZ ;  /* 0x000000800303b810 */ /* 0x000fe20007ffe0ff */
[----:B------:R-:W3:Y:S03]  /*1100*/  @!P3 LDC.64 R14, c[0x0][0x238] ;  /* 0x00008e00ff0ebb82 */ /* 0x000ee60000000a00 */
[----:B------:R-:W-:-:S13]  /*1110*/  ISETP.GE.AND P2, PT, R3, R32, PT ;  /* 0x000000200300720c */ /* 0x000fda0003f46270 */
[----:B------:R-:W-:Y:S01]  /*1120*/  @!P2 IMAD.IADD R23, R2, 0x1, R3 ;  /* 0x000000010217a824 */ /* 0x000fe200078e0203 */
[----:B------:R-:W4:Y:S01]  /*1130*/  @!P2 LDC.64 R12, c[0x0][0x238] ;  /* 0x00008e00ff0cab82 */ /* 0x000f220000000a00 */
[----:B------:R-:W-:-:S05]  /*1140*/  @!P2 VIADD R3, R3, 0x80 ;  /* 0x000000800303a836 */ /* 0x000fca0000000000 */
[----:B------:R-:W-:-:S13]  /*1150*/  ISETP.GE.AND P1, PT, R3, R32, PT ;  /* 0x000000200300720c */ /* 0x000fda0003f26270 */
[----:B------:R-:W-:Y:S01]  /*1160*/  @!P1 IMAD.IADD R19, R2, 0x1, R3 ;  /* 0x0000000102139824 */ /* 0x000fe200078e0203 */
[----:B------:R-:W2:Y:S01]  /*1170*/  @!P1 LDC.64 R6, c[0x0][0x238] ;  /* 0x00008e00ff069b82 */ /* 0x000ea20000000a00 */
[----:B------:R-:W-:-:S05]  /*1180*/  @!P1 VIADD R3, R3, 0x80 ;  /* 0x0000008003039836 */ /* 0x000fca0000000000 */
[----:B------:R-:W-:Y:S01]  /*1190*/  ISETP.GE.AND P0, PT, R3, R32, PT ;  /* 0x000000200300720c */ /* 0x000fe20003f06270 */
[----:B0-----:R-:W-:Y:S01]  /*11a0*/  @!P6 IMAD.WIDE.U32 R34, R5, 0x8, R34 ;  /* 0x000000080522e825 */ /* 0x001fe200078e0022 */
[----:B------:R-:W-:-:S06]  /*11b0*/  CS2R R4, SRZ ;  /* 0x0000000000047805 */ /* 0x000fcc000001ff00 */
[----:B------:R-:W3:Y:S05]  /*11c0*/  @!P6 LDG.E.64 R4, desc[UR36][R34.64] ;  /* 0x000000242204e981 */ /* 0x000eea000c1e1b00 */
[----:B------:R-:W-:Y:S01]  /*11d0*/  @!P0 IMAD.IADD R21, R2, 0x1, R3 ;  /* 0x0000000102158824 */ /* 0x000fe200078e0203 */
[----:B-1----:R-:W-:Y:S01]  /*11e0*/  CS2R R28, SRZ ;  /* 0x00000000001c7805 */ /* 0x002fe2000001ff00 */
[----:B------:R-:W-:Y:S01]  /*11f0*/  @!P0 VIADD R3, R3, 0x80 ;  /* 0x0000008003038836 */ /* 0x000fe20000000000 */
[----:B------:R-:W0:Y:S04]  /*1200*/  @!P0 LDC.64 R8, c[0x0][0x238] ;  /* 0x00008e00ff088b82 */ /* 0x000e280000000a00 */
[----:B------:R-:W-:-:S13]  /*1210*/  ISETP.GE.AND P5, PT, R3, R32, PT ;  /* 0x000000200300720c */ /* 0x000fda0003fa6270 */
[----:B------:R-:W1:Y:S01]  /*1220*/  @!P5 LDC.64 R10, c[0x0][0x238] ;  /* 0x00008e00ff0adb82 */ /* 0x000e620000000a00 */
[----:B------:R-:W-:Y:S01]  /*1230*/  @!P5 IADD3 R3, R2, R3, RZ ;  /* 0x000000030203d210 */ /* 0x000fe20007ffe0ff */
[----:B----4-:R-:W-:Y:S01]  /*1240*/  @!P2 IMAD.WIDE.U32 R12, R23, 0x8, R12 ;  /* 0x00000008170ca825 */ /* 0x010fe200078e000c */
[----:B------:R-:W-:-:S03]  /*1250*/  CS2R R22, SRZ ;  /* 0x0000000000167805 */ /* 0x000fc6000001ff00 */
[----:B--2---:R-:W-:Y:S01]  /*1260*/  @!P1 IMAD.WIDE.U32 R6, R19, 0x8, R6 ;  /* 0x0000000813069825 */ /* 0x004fe200078e0006 */
[----:B------:R-:W-:Y:S02]  /*1270*/  CS2R R18, SRZ ;  /* 0x0000000000127805 */ /* 0x000fe4000001ff00 */
[----:B------:R-:W5:Y:S01]  /*1280*/  @!P2 LDG.E.64 R22, desc[UR36][R12.64] ;  /* 0x000000240c16a981 */ /* 0x000f62000c1e1b00 */
[----:B---3--:R-:W-:-:S05]  /*1290*/  @!P3 IMAD.WIDE.U32 R14, R25, 0x8, R14 ;  /* 0x00000008190eb825 */ /* 0x008fca00078e000e */
[----:B------:R-:W5:Y:S01]  /*12a0*/  @!P3 LDG.E.64 R28, desc[UR36][R14.64] ;  /* 0x000000240e1cb981 */ /* 0x000f62000c1e1b00 */
[----:B-1----:R-:W-:-:S05]  /*12b0*/  @!P5 IMAD.WIDE.U32 R10, R3, 0x8, R10 ;  /* 0x00000008030ad825 */ /* 0x002fca00078e000a */
[----:B------:R-:W5:Y:S01]  /*12c0*/  @!P5 LDG.E.64 R18, desc[UR36][R10.64] ;  /* 0x000000240a12d981 */ /* 0x000f62000c1e1b00 */
[----:B------:R-:W-:Y:S01]  /*12d0*/  @!P4 IMAD.WIDE.U32 R16, R27, 0x8, R16 ;  /* 0x000000081b10c825 */ /* 0x000fe200078e0010 */
[----:B------:R-:W-:-:S03]  /*12e0*/  CS2R R26, SRZ ;  /* 0x00000000001a7805 */ /* 0x000fc6000001ff00 */
[----:B0-----:R-:W-:-:S03]  /*12f0*/  @!P0 IMAD.WIDE.U32 R8, R21, 0x8, R8 ;  /* 0x0000000815088825 */ /* 0x001fc600078e0008 */
[----:B------:R0:W5:Y:S01]  /*1300*/  @!P4 LDG.E.64 R26, desc[UR36][R16.64] ;  /* 0x00000024101ac981 */ /* 0x000162000c1e1b00 */
[----:B------:R-:W-:-:S06]  /*1310*/  CS2R R24, SRZ ;  /* 0x0000000000187805 */ /* 0x000fcc000001ff00 */
[----:B------:R1:W5:Y:S01]  /*1320*/  @!P1 LDG.E.64 R24, desc[UR36][R6.64] ;  /* 0x0000002406189981 */ /* 0x000362000c1e1b00 */
[----:B0-----:R-:W-:-:S06]  /*1330*/  CS2R R16, SRZ ;  /* 0x0000000000107805 */ /* 0x001fcc000001ff00 */
[----:B------:R1:W5:Y:S01]  /*1340*/  @!P0 LDG.E.64 R16, desc[UR36][R8.64] ;  /* 0x0000002408108981 */ /* 0x000362000c1e1b00 */
[C---:B------:R-:W-:Y:S02]  /*1350*/  ISETP.GE.U32.AND P0, PT, R4.reuse, UR4, PT ;  /* 0x0000000404007c0c */ /* 0x040fe4000bf06070 */
[----:B------:R-:W-:Y:S02]  /*1360*/  ISETP.GE.U32.AND P1, PT, R4, UR6, PT ;  /* 0x0000000604007c0c */ /* 0x000fe4000bf26070 */
[----:B------:R-:W-:Y:S01]  /*1370*/  ISETP.GE.AND.EX P0, PT, R5, UR5, PT, P0 ;  /* 0x0000000505007c0c */ /* 0x000fe2000bf06300 */
[----:B------:R-:W-:-:S03]  /*1380*/  ULDC.64 UR4, c[0x4][0x138] ;  /* 0x01004e0000047ab9 */ /* 0x000fc60000000a00 */
[----:B------:R-:W-:Y:S02]  /*1390*/  ISETP.GE.AND.EX P0, PT, R5, UR7, !P0, P1 ;  /* 0x0000000705007c0c */ /* 0x000fe4000c706310 */
[----:B------:R-:W-:-:S04]  /*13a0*/  ISETP.NE.U32.AND P1, PT, RZ, UR4, PT ;  /* 0x00000004ff007c0c */ /* 0x000fc8000bf25070 */
[----:B------:R-:W-:-:S04]  /*13b0*/  ISETP.NE.AND.EX P0, PT, RZ, UR5, P0, P1 ;  /* 0x00000005ff007c0c */ /* 0x000fc80008705310 */
[----:B------:R-:W-:-:S13]  /*13c0*/  ISETP.GE.OR P0, PT, R33, R32, P0 ;  /* 0x000000202100720c */ /* 0x000fda0000706670 */
[----:B-1----:R-:W-:Y:S05]  /*13d0*/  @P0 BRA `(.L_x_9002) ;  /* 0x0000000000400947 */ /* 0x002fea0003800000 */
        /* <DEDUP_REMOVED lines=16> */
.L_x_9002:
[----:B------:R-:W-:Y:S05]  /*14e0*/  BSYNC B6 ;  /* 0x0000000000067941 */ /* 0x000fea0003800000 */
.L_x_9001:
        /* <DEDUP_REMOVED lines=29> */
.L_x_9004:
[----:B------:R-:W-:Y:S05]  /*16c0*/  BSYNC B6 ;  /* 0x0000000000067941 */ /* 0x000fea0003800000 */
.L_x_9003:
        /* <DEDUP_REMOVED lines=29> */
.L_x_9006:
[----:B------:R-:W-:Y:S05]  /*18a0*/  BSYNC B6 ;  /* 0x0000000000067941 */ /* 0x000fea0003800000 */
.L_x_9005:
        /* <DEDUP_REMOVED lines=29> */
.L_x_9008:
[----:B------:R-:W-:Y:S05]  /*1a80*/  BSYNC B6 ;  /* 0x0000000000067941 */ /* 0x000fea0003800000 */
.L_x_9007:
        /* <DEDUP_REMOVED lines=29> */
.L_x_9010:
[----:B------:R-:W-:Y:S05]  /*1c60*/  BSYNC B6 ;  /* 0x0000000000067941 */ /* 0x000fea0003800000 */
.L_x_9009:
        /* <DEDUP_REMOVED lines=29> */
.L_x_9012:
[----:B------:R-:W-:Y:S05]  /*1e40*/  BSYNC B6 ;  /* 0x0000000000067941 */ /* 0x000fea0003800000 */
.L_x_9011:
        /* <DEDUP_REMOVED lines=29> */
.L_x_9014:
[----:B------:R-:W-:Y:S05]  /*2020*/  BSYNC B6 ;  /* 0x0000000000067941 */ /* 0x000fea0003800000 */
.L_x_9013:
        /* <DEDUP_REMOVED lines=29> */
.L_x_9016:
[----:B------:R-:W-:Y:S05]  /*2200*/  BSYNC B6 ;  /* 0x0000000000067941 */ /* 0x000fea0003800000 */
.L_x_9015:
[----:B------:R-:W-:Y:S01]  /*2210*/  ISETP.GE.AND P6, PT, R33, R32, PT ;  /* 0x000000202100720c */ /* 0x000fe20003fc6270 */
[----:B------:R-:W-:Y:S04]  /*2220*/  BSSY B0, `(.L_x_9017) ;  /* 0x0000033000007945 */ /* 0x000fe80003800000 */
[----:B------:R-:W-:Y:S08]  /*2230*/  BSSY B1, `(.L_x_9018) ;  /* 0x000002b000017945 */ /* 0x000ff00003800000 */
[----:B------:R-:W0:Y:S01]  /*2240*/  @!P6 S2R R3, SR_TID.X ;  /* 0x000000000003e919 */ /* 0x000e220000002100 */
[----:B------:R-:W1:Y:S01]  /*2250*/  @!P6 LDC.64 R4, c[0x0][0x230] ;  /* 0x00008c00ff04eb82 */ /* 0x000e620000000a00 */
[----:B------:R-:W-:-:S05]  /*2260*/  @!P6 IMAD.MOV.U32 R33, RZ, RZ, R31 ;  /* 0x000000ffff21e224 */ /* 0x000fca00078e001f */
[----:B------:R-:W-:Y:S02]  /*2270*/  ISETP.GE.AND P0, PT, R33, R32, PT ;  /* 0x000000202100720c */ /* 0x000fe40003f06270 */
[----:B0-----:R-:W-:-:S05]  /*2280*/  @!P6 IADD3 R3, R2, R3, RZ ;  /* 0x000000030203e210 */ /* 0x001fca0007ffe0ff */
[----:B-1----:R-:W-:-:S05]  /*2290*/  @!P6 IMAD.WIDE.U32 R4, R3, 0x8, R4 ;  /* 0x000000080304e825 */ /* 0x002fca00078e0004 */
[----:B------:R0:W-:Y:S01]  /*22a0*/  @!P6 STG.E.64 desc[UR36][R4.64], RZ ;  /* 0x000000ff0400e986 */ /* 0x0001e2000c101b24 */
[----:B------:R-:W-:Y:S05]  /*22b0*/  @P0 BRA `(.L_x_9019) ;  /* 0x0000000000300947 */ /* 0x000fea0003800000 */
[----:B0-----:R-:W0:Y:S01]  /*22c0*/  LDC.64 R4, c[0x0][0x230] ;  /* 0x00008c00ff047b82 */ /* 0x001e220000000a00 */
[----:B------:R-:W-:Y:S02]  /*22d0*/  IMAD.IADD R3, R2, 0x1, R33 ;  /* 0x0000000102037824 */ /* 0x000fe400078e0221 */
[----:B------:R-:W-:-:S05]  /*22e0*/  VIADD R33, R33, 0x80 ;  /* 0x0000008021217836 */ /* 0x000fca0000000000 */
        /* <DEDUP_REMOVED lines=9> */
.L_x_9019:
[----:B------:R-:W-:-:S13]  /*2380*/  ISETP.GE.AND P0, PT, R33, R32, PT ;  /* 0x000000202100720c */ /* 0x000fda0003f06270 */
[----:B------:R-:W-:Y:S05]  /*2390*/  @P0 BRA `(.L_x_9021) ;  /* 0x0000000000300947 */ /* 0x000fea0003800000 */
[----:B01----:R-:W0:Y:S01]  /*23a0*/  LDC.64 R4, c[0x0][0x230] ;  /* 0x00008c00ff047b82 */ /* 0x003e220000000a00 */
[----:B------:R-:W-:Y:S02]  /*23b0*/  IMAD.IADD R3, R2, 0x1, R33 ;  /* 0x0000000102037824 */ /* 0x000fe400078e0221 */
[----:B------:R-:W-:Y:S02]  /*23c0*/  VIADD R33, R33, 0x80 ;  /* 0x0000008021217836 */ /* 0x000fe40000000000 */
[----:B0-----:R-:W-:-:S05]  /*23d0*/  IMAD.WIDE.U32 R4, R3, 0x8, R4 ;  /* 0x0000000803047825 */ /* 0x001fca00078e0004 */
[----:B------:R1:W-:Y:S02]  /*23e0*/  STG.E.64 desc[UR36][R4.64], RZ ;  /* 0x000000ff04007986 */ /* 0x0003e4000c101b24 */
.L_x_9020:
[----:B------:R-:W-:-:S13]  /*23f0*/  ISETP.GE.AND P0, PT, R33, R32, PT ;  /* 0x000000202100720c */ /* 0x000fda0003f06270 */
[----:B------:R-:W-:Y:S05]  /*2400*/  @P0 BRA `(.L_x_9022) ;  /* 0x0000000000340947 */ /* 0x000fea0003800000 */
[----:B01----:R-:W0:Y:S01]  /*2410*/  LDC.64 R4, c[0x0][0x230] ;  /* 0x00008c00ff047b82 */ /* 0x003e220000000a00 */
[----:B------:R-:W-:Y:S01]  /*2420*/  IADD3 R3, R2, R33, RZ ;  /* 0x0000002102037210 */ /* 0x000fe20007ffe0ff */
[----:B------:R-:W-:-:S04]  /*2430*/  VIADD R33, R33, 0x80 ;  /* 0x0000008021217836 */ /* 0x000fc80000000000 */
[----:B0-----:R-:W-:-:S05]  /*2440*/  IMAD.WIDE.U32 R4, R3, 0x8, R4 ;  /* 0x0000000803047825 */ /* 0x001fca00078e0004 */
[----:B------:R2:W-:Y:S02]  /*2450*/  STG.E.64 desc[UR36][R4.64], RZ ;  /* 0x000000ff04007986 */ /* 0x0005e4000c101b24 */
.L_x_9021:
[----:B------:R-:W-:-:S13]  /*2460*/  ISETP.GE.AND P0, PT, R33, R32, PT ;  /* 0x000000202100720c */ /* 0x000fda0003f06270 */
[----:B------:R-:W-:Y:S05]  /*2470*/  @P0 BREAK B1 ;  /* 0x0000000000010942 */ /* 0x000fea0003800000 */
[----:B------:R-:W-:Y:S05]  /*2480*/  @P0 BRA `(.L_x_9023) ;  /* 0x0000000000300947 */ /* 0x000fea0003800000 */
[----:B012---:R-:W0:Y:S01]  /*2490*/  LDC.64 R4, c[0x0][0x230] ;  /* 0x00008c00ff047b82 */ /* 0x007e220000000a00 */
[----:B------:R-:W-:Y:S02]  /*24a0*/  IMAD.IADD R3, R2, 0x1, R33 ;  /* 0x0000000102037824 */ /* 0x000fe400078e0221 */
[----:B------:R-:W-:Y:S02]  /*24b0*/  VIADD R33, R33, 0x80 ;  /* 0x0000008021217836 */ /* 0x000fe40000000000 */
[----:B0-----:R-:W-:-:S05]  /*24c0*/  IMAD.WIDE.U32 R4, R3, 0x8, R4 ;  /* 0x0000000803047825 */ /* 0x001fca00078e0004 */
[----:B------:R2:W-:Y:S02]  /*24d0*/  STG.E.64 desc[UR36][R4.64], RZ ;  /* 0x000000ff04007986 */ /* 0x0005e4000c101b24 */
.L_x_9022:
[----:B------:R-:W-:Y:S05]  /*24e0*/  BSYNC B1 ;  /* 0x0000000000017941 */ /* 0x000fea0003800000 */
.L_x_9018:
[----:B------:R-:W-:-:S13]  /*24f0*/  ISETP.GE.AND P0, PT, R33, R32, PT ;  /* 0x000000202100720c */ /* 0x000fda0003f06270 */
[----:B012---:R-:W0:Y:S01]  /*2500*/  @!P0 LDC.64 R4, c[0x0][0x230] ;  /* 0x00008c00ff048b82 */ /* 0x007e220000000a00 */
[----:B------:R-:W-:Y:S02]  /*2510*/  @!P0 IMAD.IADD R3, R2, 0x1, R33 ;  /* 0x0000000102038824 */ /* 0x000fe400078e0221 */
[----:B------:R-:W-:Y:S02]  /*2520*/  @!P0 VIADD R33, R33, 0x80 ;  /* 0x0000008021218836 */ /* 0x000fe40000000000 */
[----:B0-----:R-:W-:-:S05]  /*2530*/  @!P0 IMAD.WIDE.U32 R4, R3, 0x8, R4 ;  /* 0x0000000803048825 */ /* 0x001fca00078e0004 */
[----:B------:R3:W-:Y:S02]  /*2540*/  @!P0 STG.E.64 desc[UR36][R4.64], RZ ;  /* 0x000000ff04008986 */ /* 0x0007e4000c101b24 */
.L_x_9023:
[----:B------:R-:W-:Y:S05]  /*2550*/  BSYNC B0 ;  /* 0x0000000000007941 */ /* 0x000fea0003800000 */
.L_x_9017:
[----:B------:R-:W-:-:S13]  /*2560*/  ISETP.GE.AND P0, PT, R33, R32, PT ;  /* 0x000000202100720c */ /* 0x000fda0003f06270 */
[----:B------:R-:W-:Y:S05]  /*2570*/  @P0 EXIT ;  /* 0x000000000000094d */ /* 0x000fea0003800000 */
[----:B0123--:R-:W0:Y:S01]  /*2580*/  LDC.64 R4, c[0x0][0x230] ;  /* 0x00008c00ff047b82 */ /* 0x00fe220000000a00 */
[----:B------:R-:W-:-:S04]  /*2590*/  IMAD.IADD R3, R2, 0x1, R33 ;  /* 0x0000000102037824 */ /* 0x000fc800078e0221 */
[----:B0-----:R-:W-:-:S05]  /*25a0*/  IMAD.WIDE.U32 R2, R3, 0x8, R4 ;  /* 0x0000000803027825 */ /* 0x001fca00078e0004 */
[----:B------:R-:W-:Y:S01]  /*25b0*/  STG.E.64 desc[UR36][R2.64], RZ ;  /* 0x000000ff02007986 */ /* 0x000fe2000c101b24 */
[----:B------:R-:W-:Y:S05]  /*25c0*/  EXIT ;  /* 0x000000000000794d */ /* 0x000fea0003800000 */
.L_x_9024:
        /* <DEDUP_REMOVED lines=11> */
.L_x_32274:


//--------------------- .text._ZN2at6native29vectorized_elementwise_kernelILi4EZZZNS0_67_GLOBAL__N__bb565c37_34_ValidateCompressedIndicesKernel_cu_33a4b88b42_validate_compressed_sparse_indices_kernelILNS2_8CDimNameE1ENS2_18CUDAKernelLauncherENS2_14EmptyVecKernelENS2_8DummyVecELm0EEEvRKNS_6TensorESA_lllENKUlvE0_clEvENKUlvE0_clEvEUllE_St5arrayIPcLm2EEEEviT0_T1_ --------------------------
	.section	.text._ZN2at6native29vectorized_elementwise_kernelILi4EZZZNS0_67_GLOBAL__N__bb565c37_34_ValidateCompressedIndicesKernel_cu_33a4b88b42_validate_compressed_sparse_indices_kernelILNS2_8CDimNameE1ENS2_18CUDAKernelLauncherENS2_14EmptyVecKernelENS2_8DummyVecELm0EEEvRKNS_6TensorESA_lllENKUlvE0_clEvENKUlvE0_clEvEUllE_St5arrayIPcLm2EEEEviT0_T1_,"ax",@progbits
	.align	128
        .global         _ZN2at6native29vectorized_elementwise_kernelILi4EZZZNS0_67_GLOBAL__N__bb565c37_34_ValidateCompressedIndicesKernel_cu_33a4b88b42_validate_compressed_sparse_indices_kernelILNS2_8CDimNameE1ENS2_18CUDAKernelLauncherENS2_14EmptyVecKernelENS2_8DummyVecELm0EEEvRKNS_6TensorESA_lllENKUlvE0_clEvENKUlvE0_clEvEUllE_St5arrayIPcLm2EEEEviT0_T1_
        .type           _ZN2at6native29vectorized_elementwise_kernelILi4EZZZNS0_67_GLOBAL__N__bb565c37_34_ValidateCompressedIndicesKernel_cu_33a4b88b42_validate_compressed_sparse_indices_kernelILNS2_8CDimNameE1ENS2_18CUDAKernelLauncherENS2_14EmptyVecKernelENS2_8DummyVecELm0EEEvRKNS_6TensorESA_lllENKUlvE0_clEvENKUlvE0_clEvEUllE_St5arrayIPcLm2EEEEviT0_T1_,@function
        .size           _ZN2at6native29vectorized_elementwise_kernelILi4EZZZNS0_67_GLOBAL__N__bb565c37_34_ValidateCompressedIndicesKernel_cu_33a4b88b42_validate_compressed_sparse_indices_kernelILNS2_8CDimNameE1ENS2_18CUDAKernelLauncherENS2_14EmptyVecKernelENS2_8DummyVecELm0EEEvRKNS_6TensorESA_lllENKUlvE0_clEvENKUlvE0_clEvEUllE_St5arrayIPcLm2EEEEviT0_T1_,(.L_x_32275 - _ZN2at6native29vectorized_elementwise_kernelILi4EZZZNS0_67_GLOBAL__N__bb565c37_34_ValidateCompressedIndicesKernel_cu_33a4b88b42_validate_compressed_sparse_indices_kernelILNS2_8CDimNameE1ENS2_18CUDAKernelLauncherENS2_14EmptyVecKernelENS2_8DummyVecELm0EEEvRKNS_6TensorESA_lllENKUlvE0_clEvENKUlvE0_clEvEUllE_St5arrayIPcLm2EEEEviT0_T1_)
        .other          _ZN2at6native29vectorized_elementwise_kernelILi4EZZZNS0_67_GLOBAL__N__bb565c37_34_ValidateCompressedIndicesKernel_cu_33a4b88b42_validate_compressed_sparse_indices_kernelILNS2_8CDimNameE1ENS2_18CUDAKernelLauncherENS2_14EmptyVecKernelENS2_8DummyVecELm0EEEvRKNS_6TensorESA_lllENKUlvE0_clEvENKUlvE0_clEvEUllE_St5arrayIPcLm2EEEEviT0_T1_,@"STO_CUDA_ENTRY STV_DEFAULT"
_ZN2at6native29vectorized_elementwise_kernelILi4EZZZNS0_67_GLOBAL__N__bb565c37_34_ValidateCompressedIndicesKernel_cu_33a4b88b42_validate_compressed_sparse_indices_kernelILNS2_8CDimNameE1ENS2_18CUDAKernelLauncherENS2_14EmptyVecKernelENS2_8DummyVecELm0EEEvRKNS_6TensorESA_lllENKUlvE0_clEvENKUlvE0_clEvEUllE_St5arrayIPcLm2EEEEviT0_T1_:
.text._ZN2at6native29vectorized_elementwise_kernelILi4EZZZNS0_67_GLOBAL__N__bb565c37_34_ValidateCompressedIndicesKernel_cu_33a4b88b42_validate_compressed_sparse_indices_kernelILNS2_8CDimNameE1ENS2_18CUDAKernelLauncherENS2_14EmptyVecKernelENS2_8DummyVecELm0EEEvRKNS_6TensorESA_lllENKUlvE0_clEvENKUlvE0_clEvEUllE_St5arrayIPcLm2EEEEviT0_T1_:
        /* <DEDUP_REMOVED lines=43> */
.L_x_9027:
[----:B------:R-:W-:Y:S05]  /*02b0*/  BSYNC B6 ;  /* 0x0000000000067941 */ /* 0x000fea0003800000 */
.L_x_9026:
        /* <DEDUP_REMOVED lines=27> */
.L_x_9029:
[----:B------:R-:W-:Y:S05]  /*0470*/  BSYNC B6 ;  /* 0x0000000000067941 */ /* 0x000fea0003800000 */
.L_x_9028:
        /* <DEDUP_REMOVED lines=27> */
.L_x_9031:
[----:B------:R-:W-:Y:S05]  /*0630*/  BSYNC B6 ;  /* 0x0000000000067941 */ /* 0x000fea0003800000 */
.L_x_9030:
        /* <DEDUP_REMOVED lines=27> */
.L_x_9033:
[----:B------:R-:W-:Y:S05]  /*07f0*/  BSYNC B6 ;  /* 0x0000000000067941 */ /* 0x000fea0003800000 */
.L_x_9032:
        /* <DEDUP_REMOVED lines=27> */
.L_x_9035:
[----:B------:R-:W-:Y:S05]  /*09b0*/  BSYNC B6 ;  /* 0x0000000000067941 */ /* 0x000fea0003800000 */
.L_x_9034:
        /* <DEDUP_REMOVED lines=27> */
.L_x_9037:
[----:B------:R-:W-:Y:S05]  /*0b70*/  BSYNC B6 ;  /* 0x0000000000067941 */ /* 0x000fea0003800000 */
.L_x_9036:
        /* <DEDUP_REMOVED lines=27> */
.L_x_9039:
[----:B------:R-:W-:Y:S05]  /*0d30*/  BSYNC B6 ;  /* 0x0000000000067941 */ /* 0x000fea0003800000 */
.L_x_9038:
        /* <DEDUP_REMOVED lines=27> */
.L_x_9041:
[----:B------:R-:W-:Y:S05]  /*0ef0*/  BSYNC B6 ;  /* 0x0000000000067941 */ /* 0x000fea0003800000 */
.L_x_9040:
        /* <DEDUP_REMOVED lines=8> */
.L_x_9025:
        /* <DEDUP_REMOVED lines=86> */
.L_x_9043:
[----:B------:R-:W-:Y:S05]  /*14e0*/  BSYNC B6 ;  /* 0x0000000000067941 */ /* 0x000fea0003800000 */
.L_x_9042:
        /* <DEDUP_REMOVED lines=29> */
.L_x_9045:
[----:B------:R-:W-:Y:S05]  /*16c0*/  BSYNC B6 ;  /* 0x0000000000067941 */ /* 0x000fea0003800000 */
.L_x_9044:
        /* <DEDUP_REMOVED lines=29> */
.L_x_9047:
[----:B------:R-:W-:Y:S05]  /*18a0*/  BSYNC B6 ;  /* 0x0000000000067941 */ /* 0x000fea0003800000 */
.L_x_9046:
        /* <DEDUP_REMOVED lines=29> */
.L_x_9049:
[----:B------:R-:W-:Y:S05]  /*1a80*/  BSYNC B6 ;  /* 0x0000000000067941 */ /* 0x000fea0003800000 */
.L_x_9048:
        /* <DEDUP_REMOVED lines=29> */
.L_x_9051:
[----:B------:R-:W-:Y:S05]  /*1c60*/  BSYNC B6 ;  /* 0x0000000000067941 */ /* 0x000fea0003800000 */
.L_x_9050:
        /* <DEDUP_REMOVED lines=29> */
.L_x_9053:
[----:B------:R-:W-:Y:S05]  /*1e40*/  BSYNC B6 ;  /* 0x0000000000067941 */ /* 0x000fea0003800000 */
.L_x_9052:
        /* <DEDUP_REMOVED lines=29> */
.L_x_9055:
[----:B------:R-:W-:Y:S05]  /*2020*/  BSYNC B6 ;  /* 0x0000000000067941 */ /* 0x000fea0003800000 */
.L_x_9054:
        /* <DEDUP_REMOVED lines=29> */
.L_x_9057:
[----:B------:R-:W-:Y:S05]  /*2200*/  BSYNC B6 ;  /* 0x0000000000067941 */ /* 0x000fea0003800000 */
.L_x_9056:
        /* <DEDUP_REMOVED lines=23> */
.L_x_9060:
[----:B------:R-:W-:-:S13]  /*2380*/  ISETP.GE.AND P0, PT, R33, R32, PT ;  /* 0x000000202100720c */ /* 0x000fda0003f06270 */
[----:B------:R-:W-:Y:S05]  /*2390*/  @P0 BRA `(.L_x_9062) ;  /* 0x0000000000300947 */ /* 0x000fea0003800000 */
[----:B01----:R-:W0:Y:S01]  /*23a0*/  LDC.64 R4, c[0x0][0x230] ;  /* 0x00008c00ff047b82 */ /* 0x003e220000000a00 */
[----:B------:R-:W-:Y:S02]  /*23b0*/  IMAD.IADD R3, R2, 0x1, R33 ;  /* 0x0000000102037824 */ /* 0x000fe400078e0221 */
[----:B------:R-:W-:Y:S02]  /*23c0*/  VIADD R33, R33, 0x80 ;  /* 0x0000008021217836 */ /* 0x000fe40000000000 */
[----:B0-----:R-:W-:-:S05]  /*23d0*/  IMAD.WIDE.U32 R4, R3, 0x8, R4 ;  /* 0x0000000803047825 */ /* 0x001fca00078e0004 */
[----:B------:R1:W-:Y:S02]  /*23e0*/  STG.E.64 desc[UR36][R4.64], RZ ;  /* 0x000000ff04007986 */ /* 0x0003e4000c101b24 */
.L_x_9061:
[----:B------:R-:W-:-:S13]  /*23f0*/  ISETP.GE.AND P0, PT, R33, R32, PT ;  /* 0x000000202100720c */ /* 0x000fda0003f06270 */
[----:B------:R-:W-:Y:S05]  /*2400*/  @P0 BRA `(.L_x_9063) ;  /* 0x0000000000340947 */ /* 0x000fea0003800000 */
[----:B01----:R-:W0:Y:S01]  /*2410*/  LDC.64 R4, c[0x0][0x230] ;  /* 0x00008c00ff047b82 */ /* 0x003e220000000a00 */
[----:B------:R-:W-:Y:S01]  /*2420*/  IADD3 R3, R2, R33, RZ ;  /* 0x0000002102037210 */ /* 0x000fe20007ffe0ff */
[----:B------:R-:W-:-:S04]  /*2430*/  VIADD R33, R33, 0x80 ;  /* 0x0000008021217836 */ /* 0x000fc80000000000 */
[----:B0-----:R-:W-:-:S05]  /*2440*/  IMAD.WIDE.U32 R4, R3, 0x8, R4 ;  /* 0x0000000803047825 */ /* 0x001fca00078e0004 */
[----:B------:R2:W-:Y:S02]  /*2450*/  STG.E.64 desc[UR36][R4.64], RZ ;  /* 0x000000ff04007986 */ /* 0x0005e4000c101b24 */
.L_x_9062:
        /* <DEDUP_REMOVED lines=8> */
.L_x_9063:
[----:B------:R-:W-:Y:S05]  /*24e0*/  BSYNC B1 ;  /* 0x0000000000017941 */ /* 0x000fea0003800000 */
.L_x_9059:
[----:B------:R-:W-:-:S13]  /*24f0*/  ISETP.GE.AND P0, PT, R33, R32, PT ;  /* 0x000000202100720c */ /* 0x000fda0003f06270 */
[----:B012---:R-:W0:Y:S01]  /*2500*/  @!P0 LDC.64 R4, c[0x0][0x230] ;  /* 0x00008c00ff048b82 */ /* 0x007e220000000a00 */
[----:B------:R-:W-:Y:S02]  /*2510*/  @!P0 IMAD.IADD R3, R2, 0x1, R33 ;  /* 0x0000000102038824 */ /* 0x000fe400078e0221 */
[----:B------:R-:W-:Y:S02]  /*2520*/  @!P0 VIADD R33, R33, 0x80 ;  /* 0x0000008021218836 */ /* 0x000fe40000000000 */
[----:B0-----:R-:W-:-:S05]  /*2530*/  @!P0 IMAD.WIDE.U32 R4, R3, 0x8, R4 ;  /* 0x0000000803048825 */ /* 0x001fca00078e0004 */
[----:B------:R3:W-:Y:S02]  /*2540*/  @!P0 STG.E.64 desc[UR36][R4.64], RZ ;  /* 0x000000ff04008986 */ /* 0x0007e4000c101b24 */
.L_x_9064:
[----:B------:R-:W-:Y:S05]  /*2550*/  BSYNC B0 ;  /* 0x0000000000007941 */ /* 0x000fea0003800000 */
.L_x_9058:
[----:B------:R-:W-:-:S13]  /*2560*/  ISETP.GE.AND P0, PT, R33, R32, PT ;  /* 0x000000202100720c */ /* 0x000fda0003f06270 */
[----:B------:R-:W-:Y:S05]  /*2570*/  @P0 EXIT ;  /* 0x000000000000094d */ /* 0x000fea0003800000 */
[----:B0123--:R-:W0:Y:S01]  /*2580*/  LDC.64 R4, c[0x0][0x230] ;  /* 0x00008c00ff047b82 */ /* 0x00fe220000000a00 */
[----:B------:R-:W-:-:S04]  /*2590*/  IMAD.IADD R3, R2, 0x1, R33 ;  /* 0x0000000102037824 */ /* 0x000fc800078e0221 */
[----:B0-----:R-:W-:-:S05]  /*25a0*/  IMAD.WIDE.U32 R2, R3, 0x8, R4 ;  /* 0x0000000803027825 */ /* 0x001fca00078e0004 */
[----:B------:R-:W-:Y:S01]  /*25b0*/  STG.E.64 desc[UR36][R2.64], RZ ;  /* 0x000000ff02007986 */ /* 0x000fe2000c101b24 */
[----:B------:R-:W-:Y:S05]  /*25c0*/  EXIT ;  /* 0x000000000000794d */ /* 0x000fea0003800000 */
.L_x_9065:
        /* <DEDUP_REMOVED lines=11> */
.L_x_32275:


//--------------------- .text._ZN2at6native29vectorized_elementwise_kernelILi8EZZZNS0_67_GLOBAL__N__bb565c37_34_ValidateCompressedIndicesKernel_cu_33a4b88b42_validate_compressed_sparse_indices_kernelILNS2_8CDimNameE1ENS2_18CUDAKernelLauncherENS2_14EmptyVecKernelENS2_8DummyVecELm0EEEvRKNS_6TensorESA_lllENKUlvE0_clEvENKUlvE0_clEvEUllE_St5arrayIPcLm2EEEEviT0_T1_ --------------------------
	.section	.text._ZN2at6native29vectorized_elementwise_kernelILi8EZZZNS0_67_GLOBAL__N__bb565c37_34_ValidateCompressedIndicesKernel_cu_33a4b88b42_validate_compressed_sparse_indices_kernelILNS2_8CDimNameE1ENS2_18CUDAKernelLauncherENS2_14EmptyVecKernelENS2_8DummyVecELm0EEEvRKNS_6TensorESA_lllENKUlvE0_clEvENKUlvE0_clEvEUllE_St5arrayIPcLm2EEEEviT0_T1_,"ax",@progbits
	.align	128
        .global         _ZN2at6native29vectorized_elementwise_kernelILi8EZZZNS0_67_GLOBAL__N__bb565c37_34_ValidateCompressedIndicesKernel_cu_33a4b88b42_validate_compressed_sparse_indices_kernelILNS2_8CDimNameE1ENS2_18CUDAKernelLauncherENS2_14EmptyVecKernelENS2_8DummyVecELm0EEEvRKNS_6TensorESA_lllENKUlvE0_clEvENKUlvE0_clEvEUllE_St5arrayIPcLm2EEEEviT0_T1_
        .type           _ZN2at6native29vectorized_elementwise_kernelILi8EZZZNS0_67_GLOBAL__N__bb565c37_34_ValidateCompressedIndicesKernel_cu_33a4b88b42_validate_compressed_sparse_indices_kernelILNS2_8CDimNameE1ENS2_18CUDAKernelLauncherENS2_14EmptyVecKernelENS2_8DummyVecELm0EEEvRKNS_6TensorESA_lllENKUlvE0_clEvENKUlvE0_clEvEUllE_St5arrayIPcLm2EEEEviT0_T1_,@function
        .size           _ZN2at6native29vectorized_elementwise_kernelILi8EZZZNS0_67_GLOBAL__N__bb565c37_34_ValidateCompressedIndicesKernel_cu_33a4b88b42_validate_compressed_sparse_indices_kernelILNS2_8CDimNameE1ENS2_18CUDAKernelLauncherENS2_14EmptyVecKernelENS2_8DummyVecELm0EEEvRKNS_6TensorESA_lllENKUlvE0_clEvENKUlvE0_clEvEUllE_St5arrayIPcLm2EEEEviT0_T1_,(.L_x_32276 - _ZN2at6native29vectorized_elementwise_kernelILi8EZZZNS0_67_GLOBAL__N__bb565c37_34_ValidateCompressedIndicesKernel_cu_33a4b88b42_validate_compressed_sparse_indices_kernelILNS2_8CDimNameE1ENS2_18CUDAKernelLauncherENS2_14EmptyVecKernelENS2_8DummyVecELm0EEEvRKNS_6TensorESA_lllENKUlvE0_clEvENKUlvE0_clEvEUllE_St5arrayIPcLm2EEEEviT0_T1_)
        .other          _ZN2at6native29vectorized_elementwise_kernelILi8EZZZNS0_67_GLOBAL__N__bb565c37_34_ValidateCompressedIndicesKernel_cu_33a4b88b42_validate_compressed_sparse_indices_kernelILNS2_8CDimNameE1ENS2_18CUDAKernelLauncherENS2_14EmptyVecKernelENS2_8DummyVecELm0EEEvRKNS_6TensorESA_lllENKUlvE0_clEvENKUlvE0_clEvEUllE_St5arrayIPcLm2EEEEviT0_T1_,@"STO_CUDA_ENTRY STV_DEFAULT"
_ZN2at6native29vectorized_elementwise_kernelILi8EZZZNS0_67_GLOBAL__N__bb565c37_34_ValidateCompressedIndicesKernel_cu_33a4b88b42_validate_compressed_sparse_indices_kernelILNS2_8CDimNameE1ENS2_18CUDAKernelLauncherENS2_14EmptyVecKernelENS2_8DummyVecELm0EEEvRKNS_6TensorESA_lllENKUlvE0_clEvENKUlvE0_clEvEUllE_St5arrayIPcLm2EEEEviT0_T1_:
.text._ZN2at6native29vectorized_elementwise_kernelILi8EZZZNS0_67_GLOBAL__N__bb565c37_34_ValidateCompressedIndicesKernel_cu_33a4b88b42_validate_compressed_sparse_indices_kernelILNS2_8CDimNameE1ENS2_18CUDAKernelLauncherENS2_14EmptyVecKernelENS2_8DummyVecELm0EEEvRKNS_6TensorESA_lllENKUlvE0_clEvENKUlvE0_clEvEUllE_St5arrayIPcLm2EEEEviT0_T1_:
        /* <DEDUP_REMOVED lines=43> */
.L_x_9068:
[----:B------:R-:W-:Y:S05]  /*02b0*/  BSYNC B6 ;  /* 0x0000000000067941 */ /* 0x000fea0003800000 */
.L_x_9067:
        /* <DEDUP_REMOVED lines=27> */
.L_x_9070:
[----:B------:R-:W-:Y:S05]  /*0470*/  BSYNC B6 ;  /* 0x0000000000067941 */ /* 0x000fea0003800000 */
.L_x_9069:
        /* <DEDUP_REMOVED lines=27> */
.L_x_9072:
[----:B------:R-:W-:Y:S05]  /*0630*/  BSYNC B6 ;  /* 0x0000000000067941 */ /* 0x000fea0003800000 */
.L_x_9071:
        /* <DEDUP_REMOVED lines=27> */
.L_x_9074:
[----:B------:R-:W-:Y:S05]  /*07f0*/  BSYNC B6 ;  /* 0x0000000000067941 */ /* 0x000fea0003800000 */
.L_x_9073:
        /* <DEDUP_REMOVED lines=27> */
.L_x_9076:
[----:B------:R-:W-:Y:S05]  /*09b0*/  BSYNC B6 ;  /* 0x0000000000067941 */ /* 0x000fea0003800000 */
.L_x_9075:
        /* <DEDUP_REMOVED lines=27> */
.L_x_9078:
[----:B------:R-:W-:Y:S05]  /*0b70*/  BSYNC B6 ;  /* 0x0000000000067941 */ /* 0x000fea0003800000 */
.L_x_9077:
        /* <DEDUP_REMOVED lines=27> */
.L_x_9080:
[----:B------:R-:W-:Y:S05]  /*0d30*/  BSYNC B6 ;  /* 0x0000000000067941 */ /* 0x000fea0003800000 */
.L_x_9079:
        /* <DEDUP_REMOVED lines=27> */
.L_x_9082:
[----:B------:R-:W-:Y:S05]  /*0ef0*/  BSYNC B6 ;  /* 0x0000000000067941 */ /* 0x000fea0003800000 */
.L_x_9081:
        /* <DEDUP_REMOVED lines=8> */
.L_x_9066:
        /* <DEDUP_REMOVED lines=86> */
.L_x_9084:
[----:B------:R-:W-:Y:S05]  /*14e0*/  BSYNC B6 ;  /* 0x0000000000067941 */ /* 0x000fea0003800000 */
.L_x_9083:
        /* <DEDUP_REMOVED lines=29> */
.L_x_9086:
[----:B------:R-:W-:Y:S05]  /*16c0*/  BSYNC B6 ;  /* 0x0000000000067941 */ /* 0x000fea0003800000 */
.L_x_9085:
        /* <DEDUP_REMOVED lines=29> */
.L_x_9088:
[----:B------:R-:W-:Y:S05]  /*18a0*/  BSYNC B6 ;  /* 0x0000000000067941 */ /* 0x000fea0003800000 */
.L_x_9087:
        /* <DEDUP_REMOVED lines=29> */
.L_x_9090:
[----:B------:R-:W-:Y:S05]  /*1a80*/  BSYNC B6 ;  /* 0x0000000000067941 */ /* 0x000fea0003800000 */
.L_x_9089:
        /* <DEDUP_REMOVED lines=29> */
.L_x_9092:
[----:B------:R-:W-:Y:S05]  /*1c60*/  BSYNC B6 ;  /* 0x0000000000067941 */ /* 0x000fea0003800000 */
.L_x_9091:
        /* <DEDUP_REMOVED lines=29> */
.L_x_9094:
[----:B------:R-:W-:Y:S05]  /*1e40*/  BSYNC B6 ;  /* 0x0000000000067941 */ /* 0x000fea0003800000 */
.L_x_9093:
        /* <DEDUP_REMOVED lines=29> */
.L_x_9096:
[----:B------:R-:W-:Y:S05]  /*2020*/  BSYNC B6 ;  /* 0x0000000000067941 */ /* 0x000fea0003800000 */
.L_x_9095:
        /* <DEDUP_REMOVED lines=29> */
.L_x_9098:
[----:B------:R-:W-:Y:S05]  /*2200*/  BSYNC B6 ;  /* 0x0000000000067941 */ /* 0x000fea0003800000 */
.L_x_9097:
        /* <DEDUP_REMOVED lines=23> */
.L_x_9101:
[----:B------:R-:W-:-:S13]  /*2380*/  ISETP.GE.AND P0, PT, R33, R32, PT ;  /* 0x000000202100720c */ /* 0x000fda0003f06270 */
[----:B------:R-:W-:Y:S05]  /*2390*/  @P0 BRA `(.L_x_9103) ;  /* 0x0000000000300947 */ /* 0x000fea0003800000 */
[----:B01----:R-:W0:Y:S01]  /*23a0*/  LDC.64 R4, c[0x0][0x230] ;  /* 0x00008c00ff047b82 */ /* 0x003e220000000a00 */
[----:B------:R-:W-:Y:S02]  /*23b0*/  IMAD.IADD R3, R2, 0x1, R33 ;  /* 0x0000000102037824 */ /* 0x000fe400078e0221 */
[----:B------:R-:W-:Y:S02]  /*23c0*/  VIADD R33, R33, 0x80 ;  /* 0x0000008021217836 */ /* 0x000fe40000000000 */
[----:B0-----:R-:W-:-:S05]  /*23d0*/  IMAD.WIDE.U32 R4, R3, 0x8, R4 ;  /* 0x0000000803047825 */ /* 0x001fca00078e0004 */
[----:B------:R1:W-:Y:S02]  /*23e0*/  STG.E.64 desc[UR36][R4.64], RZ ;  /* 0x000000ff04007986 */ /* 0x0003e4000c101b24 */
.L_x_9102:
[----:B------:R-:W-:-:S13]  /*23f0*/  ISETP.GE.AND P0, PT, R33, R32, PT ;  /* 0x000000202100720c */ /* 0x000fda0003f06270 */
[----:B------:R-:W-:Y:S05]  /*2400*/  @P0 BRA `(.L_x_9104) ;  /* 0x0000000000340947 */ /* 0x000fea0003800000 */
[----:B01----:R-:W0:Y:S01]  /*2410*/  LDC.64 R4, c[0x0][0x230] ;  /* 0x00008c00ff047b82 */ /* 0x003e220000000a00 */
[----:B------:R-:W-:Y:S01]  /*2420*/  IADD3 R3, R2, R33, RZ ;  /* 0x0000002102037210 */ /* 0x000fe20007ffe0ff */
[----:B------:R-:W-:-:S04]  /*2430*/  VIADD R33, R33, 0x80 ;  /* 0x0000008021217836 */ /* 0x000fc80000000000 */
[----:B0-----:R-:W-:-:S05]  /*2440*/  IMAD.WIDE.U32 R4, R3, 0x8, R4 ;  /* 0x0000000803047825 */ /* 0x001fca00078e0004 */
[----:B------:R2:W-:Y:S02]  /*2450*/  STG.E.64 desc[UR36][R4.64], RZ ;  /* 0x000000ff04007986 */ /* 0x0005e4000c101b24 */
.L_x_9103:
        /* <DEDUP_REMOVED lines=8> */
.L_x_9104:
[----:B------:R-:W-:Y:S05]  /*24e0*/  BSYNC B1 ;  /* 0x0000000000017941 */ /* 0x000fea0003800000 */
.L_x_9100:
[----:B------:R-:W-:-:S13]  /*24f0*/  ISETP.GE.AND P0, PT, R33, R32, PT ;  /* 0x000000202100720c */ /* 0x000fda0003f06270 */
[----:B012---:R-:W0:Y:S01]  /*2500*/  @!P0 LDC.64 R4, c[0x0][0x230] ;  /* 0x00008c00ff048b82 */ /* 0x007e220000000a00 */
[----:B------:R-:W-:Y:S02]  /*2510*/  @!P0 IMAD.IADD R3, R2, 0x1, R33 ;  /* 0x0000000102038824 */ /* 0x000fe400078e0221 */
[----:B------:R-:W-:Y:S02]  /*2520*/  @!P0 VIADD R33, R33, 0x80 ;  /* 0x0000008021218836 */ /* 0x000fe40000000000 */
[----:B0-----:R-:W-:-:S05]  /*2530*/  @!P0 IMAD.WIDE.U32 R4, R3, 0x8, R4 ;  /* 0x0000000803048825 */ /* 0x001fca00078e0004 */
[----:B------:R3:W-:Y:S02]  /*2540*/  @!P0 STG.E.64 desc[UR36][R4.64], RZ ;  /* 0x000000ff04008986 */ /* 0x0007e4000c101b24 */
.L_x_9105:
[----:B------:R-:W-:Y:S05]  /*2550*/  BSYNC B0 ;  /* 0x0000000000007941 */ /* 0x000fea0003800000 */
.L_x_9099:
[----:B------:R-:W-:-:S13]  /*2560*/  ISETP.GE.AND P0, PT, R33, R32, PT ;  /* 0x000000202100720c */ /* 0x000fda0003f06270 */
[----:B------:R-:W-:Y:S05]  /*2570*/  @P0 EXIT ;  /* 0x000000000000094d */ /* 0x000fea0003800000 */
[----:B0123--:R-:W0:Y:S01]  /*2580*/  LDC.64 R4, c[0x0][0x230] ;  /* 0x00008c00ff047b82 */ /* 0x00fe220000000a00 */
[----:B------:R-:W-:-:S04]  /*2590*/  IMAD.IADD R3, R2, 0x1, R33 ;  /* 0x0000000102037824 */ /* 0x000fc800078e0221 */
[----:B0-----:R-:W-:-:S05]  /*25a0*/  IMAD.WIDE.U32 R2, R3, 0x8, R4 ;  /* 0x0000000803027825 */ /* 0x001fca00078e0004 */
[----:B------:R-:W-:Y:S01]  /*25b0*/  STG.E.64 desc[UR36][R2.64], RZ ;  /* 0x000000ff02007986 */ /* 0x000fe2000c101b24 */
[----:B------:R-:W-:Y:S05]  /*25c0*/  EXIT ;  /* 0x000000000000794d */ /* 0x000fea0003800000 */
.L_x_9106:
        /* <DEDUP_REMOVED lines=11> */
.L_x_32276:


//--------------------- .text._ZN2at6native18elementwise_kernelILi128ELi4EZNS0_15gpu_kernel_implIZZZNS0_67_GLOBAL__N__bb565c37_34_ValidateCompressedIndicesKernel_cu_33a4b88b42_validate_compressed_sparse_indices_kernelILNS3_8CDimNameE1ENS3_18CUDAKernelLauncherENS3_14EmptyVecKernelENS3_8DummyVecELm0EEEvRKNS_6TensorESB_lllENKUlvE0_clEvENKUlvE_clEvEUliE_EEvRNS_18TensorIteratorBaseERKT_EUliE_EEviT1_ --------------------------
	.section	.text._ZN2at6native18elementwise_kernelILi128ELi4EZNS0_15gpu_kernel_implIZZZNS0_67_GLOBAL__N__bb565c37_34_ValidateCompressedIndicesKernel_cu_33a4b88b42_validate_compressed_sparse_indices_kernelILNS3_8CDimNameE1ENS3_18CUDAKernelLauncherENS3_14EmptyVecKernelENS3_8DummyVecELm0EEEvRKNS_6TensorESB_lllENKUlvE0_clEvENKUlvE_clEvEUliE_EEvRNS_18TensorIteratorBaseERKT_EUliE_EEviT1_,"ax",@progbits
	.align	128
        .global         _ZN2at6native18elementwise_kernelILi128ELi4EZNS0_15gpu_kernel_implIZZZNS0_67_GLOBAL__N__bb565c37_34_ValidateCompressedIndicesKernel_cu_33a4b88b42_validate_compressed_sparse_indices_kernelILNS3_8CDimNameE1ENS3_18CUDAKernelLauncherENS3_14EmptyVecKernelENS3_8DummyVecELm0EEEvRKNS_6TensorESB_lllENKUlvE0_clEvENKUlvE_clEvEUliE_EEvRNS_18TensorIteratorBaseERKT_EUliE_EEviT1_
        .type           _ZN2at6native18elementwise_kernelILi128ELi4EZNS0_15gpu_kernel_implIZZZNS0_67_GLOBAL__N__bb565c37_34_ValidateCompressedIndicesKernel_cu_33a4b88b42_validate_compressed_sparse_indices_kernelILNS3_8CDimNameE1ENS3_18CUDAKernelLauncherENS3_14EmptyVecKernelENS3_8DummyVecELm0EEEvRKNS_6TensorESB_lllENKUlvE0_clEvENKUlvE_clEvEUliE_EEvRNS_18TensorIteratorBaseERKT_EUliE_EEviT1_,@function
        .size           _ZN2at6native18elementwise_kernelILi128ELi4EZNS0_15gpu_kernel_implIZZZNS0_67_GLOBAL__N__bb565c37_34_ValidateCompressedIndicesKernel_cu_33a4b88b42_validate_compressed_sparse_indices_kernelILNS3_8CDimNameE1ENS3_18CUDAKernelLauncherENS3_14EmptyVecKernelENS3_8DummyVecELm0EEEvRKNS_6TensorESB_lllENKUlvE0_clEvENKUlvE_clEvEUliE_EEvRNS_18TensorIteratorBaseERKT_EUliE_EEviT1_,(.L_x_32277 - _ZN2at6native18elementwise_kernelILi128ELi4EZNS0_15gpu_kernel_implIZZZNS0_67_GLOBAL__N__bb565c37_34_ValidateCompressedIndicesKernel_cu_33a4b88b42_validate_compressed_sparse_indices_kernelILNS3_8CDimNameE1ENS3_18CUDAKernelLauncherENS3_14EmptyVecKernelENS3_8DummyVecELm0EEEvRKNS_6TensorESB_lllENKUlvE0_clEvENKUlvE_clEvEUliE_EEvRNS_18TensorIteratorBaseERKT_EUliE_EEviT1_)
        .other          _ZN2at6native18elementwise_kernelILi128ELi4EZNS0_15gpu_kernel_implIZZZNS0_67_GLOBAL__N__bb565c37_34_ValidateCompressedIndicesKernel_cu_33a4b88b42_validate_compressed_sparse_indices_kernelILNS3_8CDimNameE1ENS3_18CUDAKernelLauncherENS3_14EmptyVecKernelENS3_8DummyVecELm0EEEvRKNS_6TensorESB_lllENKUlvE0_clEvENKUlvE_clEvEUliE_EEvRNS_18TensorIteratorBaseERKT_EUliE_EEviT1_,@"STO_CUDA_ENTRY STV_DEFAULT"
_ZN2at6native18elementwise_kernelILi128ELi4EZNS0_15gpu_kernel_implIZZZNS0_67_GLOBAL__N__bb565c37_34_ValidateCompressedIndicesKernel_cu_33a4b88b42_validate_compressed_sparse_indices_kernelILNS3_8CDimNameE1ENS3_18CUDAKernelLauncherENS3_14EmptyVecKernelENS3_8DummyVecELm0EEEvRKNS_6TensorESB_lllENKUlvE0_clEvENKUlvE_clEvEUliE_EEvRNS_18TensorIteratorBaseERKT_EUliE_EEviT1_:
.text._ZN2at6native18elementwise_kernelILi128ELi4EZNS0_15gpu_kernel_implIZZZNS0_67_GLOBAL__N__bb565c37_34_ValidateCompressedIndicesKernel_cu_33a4b88b42_validate_compressed_sparse_indices_kernelILNS3_8CDimNameE1ENS3_18CUDAKernelLauncherENS3_14EmptyVecKernelENS3_8DummyVecELm0EEEvRKNS_6TensorESB_lllENKUlvE0_clEvENKUlvE_clEvEUliE_EEvRNS_18TensorIteratorBaseERKT_EUliE_EEviT1_:
        /* <DEDUP_REMOVED lines=314> */
.L_x_9109:
        /* <DEDUP_REMOVED lines=20> */
.L_x_9113:
[----:B------:R0:W5:Y:S01]  /*14e0*/  LDG.E.U8 R19, desc[UR36][R2.64] ;  /* 0x0000002402137981 */ /* 0x000162000c1e1100 */
[----:B------:R-:W-:Y:S05]  /*14f0*/  BRA `(.L_x_9115) ;  /* 0x0000000c00347947 */ /* 0x000fea0003800000 */
.L_x_9112:
        /* <DEDUP_REMOVED lines=8> */
.L_x_9117:
[----:B------:R0:W5:Y:S01]  /*1580*/  LDG.E R19, desc[UR36][R2.64] ;  /* 0x0000002402137981 */ /* 0x000162000c1e1900 */
[----:B------:R-:W-:Y:S05]  /*1590*/  BRA `(.L_x_9115) ;  /* 0x0000000c000c7947 */ /* 0x000fea0003800000 */
.L_x_9116:
[----:B------:R0:W5:Y:S01]  /*15a0*/  LDG.E.S16 R19, desc[UR36][R2.64] ;  /* 0x0000002402137981 */ /* 0x000162000c1e1700 */
[----:B------:R-:W-:Y:S05]  /*15b0*/  BRA `(.L_x_9115) ;  /* 0x0000000c00047947 */ /* 0x000fea0003800000 */
.L_x_9111:
        /* <DEDUP_REMOVED lines=9> */
.L_x_9119:
[----:B------:R-:W2:Y:S02]  /*1650*/  LDG.E.U16 R2, desc[UR36][R2.64] ;  /* 0x0000002402027981 */ /* 0x000ea4000c1e1500 */
[----:B--2---:R-:W-:-:S06]  /*1660*/  HADD2.F32 R19, -RZ, R2.H0_H0 ;  /* 0x20000002ff137230 */ /* 0x004fcc0000004100 */
[----:B------:R-:W0:Y:S01]  /*1670*/  F2I.FTZ.TRUNC.NTZ R19, R19 ;  /* 0x0000001300137305 */ /* 0x000e22000021f100 */
[----:B------:R-:W-:Y:S05]  /*1680*/  BRA `(.L_x_9115) ;  /* 0x0000000800d07947 */ /* 0x000fea0003800000 */
.L_x_9118:
        /* <DEDUP_REMOVED lines=9> */
.L_x_9121:
[----:B------:R-:W2:Y:S02]  /*1720*/  LDG.E.U16 R2, desc[UR36][R2.64] ;  /* 0x0000002402027981 */ /* 0x000ea4000c1e1500 */
[----:B--2---:R-:W-:-:S06]  /*1730*/  HADD2.F32 R19, -RZ, R2.H0_H0 ;  /* 0x20000002ff137230 */ /* 0x004fcc0000004100 */
[----:B------:R-:W0:Y:S01]  /*1740*/  F2I.FTZ.TRUNC.NTZ R19, R19 ;  /* 0x0000001300137305 */ /* 0x000e22000021f100 */
[----:B------:R-:W-:Y:S05]  /*1750*/  BRA `(.L_x_9115) ;  /* 0x00000008009c7947 */ /* 0x000fea0003800000 */
.L_x_9120:
[----:B------:R-:W2:Y:S02]  /*1760*/  LDG.E.64 R2, desc[UR36][R2.64] ;  /* 0x0000002402027981 */ /* 0x000ea4000c1e1b00 */
[----:B--2---:R0:W1:Y:S01]  /*1770*/  F2I.F64.TRUNC R19, R2 ;  /* 0x0000000200137311 */ /* 0x004062000030d100 */
[----:B------:R-:W-:Y:S05]  /*1780*/  BRA `(.L_x_9115) ;  /* 0x0000000800907947 */ /* 0x000fea0003800000 */
.L_x_9110:
        /* <DEDUP_REMOVED lines=12> */
.L_x_9124:
[----:B------:R-:W2:Y:S02]  /*1850*/  LDG.E.64 R2, desc[UR36][R2.64] ;  /* 0x0000002402027981 */ /* 0x000ea4000c1e1b00 */
[----:B--2---:R0:W1:Y:S01]  /*1860*/  F2I.F64.TRUNC R19, R2 ;  /* 0x0000000200137311 */ /* 0x004062000030d100 */
[----:B------:R-:W-:Y:S05]  /*1870*/  BRA `(.L_x_9115) ;  /* 0x0000000800547947 */ /* 0x000fea0003800000 */
.L_x_9123:
        /* <DEDUP_REMOVED lines=27> */
.L_x_9126:
[----:B------:R-:W2:Y:S02]  /*1a30*/  LDG.E.U8 R2, desc[UR36][R2.64] ;  /* 0x0000002402027981 */ /* 0x000ea4000c1e1100 */
[C---:B--2---:R-:W-:Y:S01]  /*1a40*/  IMAD.SHL.U32 R0, R2.reuse, 0x2000000, RZ ;  /* 0x0200000002007824 */ /* 0x044fe200078e00ff */
[----:B------:R-:W-:-:S04]  /*1a50*/  SHF.L.U32 R5, R2, 0x18, RZ ;  /* 0x0000001802057819 */ /* 0x000fc800000006ff */
        /* <DEDUP_REMOVED lines=11> */
.L_x_9125:
[----:B------:R-:W2:Y:S02]  /*1b10*/  LDG.E.U16 R19, desc[UR36][R2.64] ;  /* 0x0000002402137981 */ /* 0x000ea4000c1e1500 */
[----:B--2---:R-:W-:-:S06]  /*1b20*/  IMAD.U32 R19, R19, 0x10000, RZ ;  /* 0x0001000013137824 */ /* 0x004fcc00078e00ff */
[----:B------:R-:W0:Y:S01]  /*1b30*/  F2I.FTZ.TRUNC.NTZ R19, R19 ;  /* 0x0000001300137305 */ /* 0x000e22000021f100 */
[----:B------:R-:W-:Y:S05]  /*1b40*/  BRA `(.L_x_9115) ;  /* 0x0000000400a07947 */ /* 0x000fea0003800000 */
.L_x_9122:
        /* <DEDUP_REMOVED lines=10> */
.L_x_9129:
        /* <DEDUP_REMOVED lines=17> */
[----:B------:R-:W-:Y:S02]  /*1d00*/  IADD3 R5, R3, -0x1c, RZ ;  /* 0xffffffe403057810 */ /* 0x000fe40007ffe0ff */
[----:B------:R-:W-:Y:S02]  /*1d10*/  IADD3 R0, R0, 0x1d, -R3 ;  /* 0x0000001d00007810 */ /* 0x000fe40007ffe803 */
[----:B------:R-:W-:-:S04]  /*1d20*/  SHF.L.U32 R5, R2, R5, RZ ;  /* 0x0000000502057219 */ /* 0x000fc800000006ff */
[----:B------:R-:W-:-:S07]  /*1d30*/  LOP3.LUT R2, R5, 0x7, RZ, 0xc0, !PT ;  /* 0x0000000705027812 */ /* 0x000fce00078ec0ff */
.L_x_9133:
[----:B------:R-:W-:Y:S05]  /*1d40*/  BSYNC B1 ;  /* 0x0000000000017941 */ /* 0x000fea0003800000 */
.L_x_9132:
[----:B------:R-:W-:Y:S01]  /*1d50*/  IMAD.SHL.U32 R2, R2, 0x100000, RZ ;  /* 0x0010000002027824 */ /* 0x000fe200078e00ff */
[----:B------:R-:W-:-:S04]  /*1d60*/  LEA R0, R0, 0x3b800000, 0x17 ;  /* 0x3b80000000007811 */ /* 0x000fc800078eb8ff */
[----:B------:R-:W-:-:S07]  /*1d70*/  LOP3.LUT R19, R0, R2, R19, 0xfe, !PT ;  /* 0x0000000200137212 */ /* 0x000fce00078efe13 */
.L_x_9131:
[----:B------:R-:W-:Y:S05]  /*1d80*/  BSYNC B0 ;  /* 0x0000000000007941 */ /* 0x000fea0003800000 */
.L_x_9130:
[----:B------:R-:W1:Y:S01]  /*1d90*/  F2I.FTZ.TRUNC.NTZ R19, R19 ;  /* 0x0000001300137305 */ /* 0x000e62000021f100 */
[----:B------:R-:W-:Y:S05]  /*1da0*/  BRA `(.L_x_9115) ;  /* 0x0000000400087947 */ /* 0x000fea0003800000 */
.L_x_9128:
        /* <DEDUP_REMOVED lines=21> */
.L_x_9137:
[----:B------:R-:W-:Y:S05]  /*1f00*/  BSYNC B1 ;  /* 0x0000000000017941 */ /* 0x000fea0003800000 */
.L_x_9136:
[----:B------:R-:W-:Y:S01]  /*1f10*/  IMAD.SHL.U32 R2, R2, 0x200000, RZ ;  /* 0x0020000002027824 */ /* 0x000fe200078e00ff */
[----:B------:R-:W-:-:S04]  /*1f20*/  LEA R0, R0, 0x37800000, 0x17 ;  /* 0x3780000000007811 */ /* 0x000fc800078eb8ff */
[----:B------:R-:W-:-:S07]  /*1f30*/  LOP3.LUT R19, R0, R2, R19, 0xfe, !PT ;  /* 0x0000000200137212 */ /* 0x000fce00078efe13 */
.L_x_9135:
[----:B------:R-:W-:Y:S05]  /*1f40*/  BSYNC B0 ;  /* 0x0000000000007941 */ /* 0x000fea0003800000 */
.L_x_9134:
[----:B------:R-:W2:Y:S01]  /*1f50*/  F2I.FTZ.TRUNC.NTZ R19, R19 ;  /* 0x0000001300137305 */ /* 0x000ea2000021f100 */
[----:B------:R-:W-:Y:S05]  /*1f60*/  BRA `(.L_x_9115) ;  /* 0x0000000000987947 */ /* 0x000fea0003800000 */
.L_x_9127:
        /* <DEDUP_REMOVED lines=14> */
.L_x_9141:
[----:B------:R-:W-:Y:S05]  /*2050*/  BSYNC B0 ;  /* 0x0000000000007941 */ /* 0x000fea0003800000 */
.L_x_9140:
[----:B------:R-:W4:Y:S01]  /*2060*/  F2I.FTZ.TRUNC.NTZ R19, R19 ;  /* 0x0000001300137305 */ /* 0x000f22000021f100 */
[----:B------:R-:W-:Y:S05]  /*2070*/  BRA `(.L_x_9115) ;  /* 0x0000000000547947 */ /* 0x000fea0003800000 */
.L_x_9114:
[----:B------:R-:W-:Y:S01]  /*2080*/  MOV R2, 0x0 ;  /* 0x0000000000027802 */ /* 0x000fe20000000f00 */
[----:B------:R-:W-:Y:S01]  /*2090*/  ULDC.64 UR4, c[0x4][0x118] ;  /* 0x0100460000047ab9 */ /* 0x000fe20000000a00 */
[----:B------:R-:W-:Y:S01]  /*20a0*/  ULDC.64 UR6, c[0x4][0x10] ;  /* 0x0100040000067ab9 */ /* 0x000fe20000000a00 */
[----:B------:R-:W-:Y:S01]  /*20b0*/  MOV R4, UR4 ;  /* 0x0000000400047c02 */ /* 0x000fe20008000f00 */
[----:B------:R-:W-:Y:S01]  /*20c0*/  IMAD.U32 R5, RZ, RZ, UR5 ;  /* 0x00000005ff057e24 */ /* 0x000fe2000f8e00ff */
[----:B------:R-:W-:Y:S01]  /*20d0*/  ULDC.64 UR4, c[0x4][0x120] ;  /* 0x0100480000047ab9 */ /* 0x000fe20000000a00 */
[----:B------:R-:W0:Y:S01]  /*20e0*/  LDC.64 R2, c[0x4][R2] ;  /* 0x0100000002027b82 */ /* 0x000e220000000a00 */
[----:B------:R-:W-:Y:S01]  /*20f0*/  IMAD.U32 R6, RZ, RZ, UR4 ;  /* 0x00000004ff067e24 */ /* 0x000fe2000f8e00ff */
[----:B------:R-:W-:Y:S01]  /*2100*/  MOV R11, UR7 ;  /* 0x00000007000b7c02 */ /* 0x000fe20008000f00 */
[----:B------:R-:W-:Y:S02]  /*2110*/  IMAD.U32 R7, RZ, RZ, UR5 ;  /* 0x00000005ff077e24 */ /* 0x000fe4000f8e00ff */
[----:B------:R-:W-:-:S02]  /*2120*/  IMAD.U32 R10, RZ, RZ, UR6 ;  /* 0x00000006ff0a7e24 */ /* 0x000fc4000f8e00ff */
[----:B------:R-:W-:Y:S02]  /*2130*/  IMAD.MOV.U32 R8, RZ, RZ, 0x4e ;  /* 0x0000004eff087424 */ /* 0x000fe400078e00ff */
[----:B------:R-:W-:Y:S02]  /*2140*/  IMAD.MOV.U32 R12, RZ, RZ, 0x1 ;  /* 0x00000001ff0c7424 */ /* 0x000fe400078e00ff */
[----:B------:R-:W-:Y:S02]  /*2150*/  IMAD.MOV.U32 R13, RZ, RZ, RZ ;  /* 0x000000ffff0d7224 */ /* 0x000fe400078e00ff */
[----:B------:R-:W-:-:S07]  /*2160*/  IMAD.MOV.U32 R19, RZ, RZ, RZ ;  /* 0x000000ffff137224 */ /* 0x000fce00078e00ff */
[----:B------:R-:W-:-:S07]  /*2170*/  LEPC R20, `(.L_x_9142) ;  /* 0x000000001014794e */ /* 0x000fce0000000000 */
[----:B0-----:R-:W-:Y:S05]  /*2180*/  CALL.ABS.NOINC R2 ;  /* 0x0000000002007343 */ /* 0x001fea0003c00000 */
.L_x_9142:
[----:B------:R-:W-:Y:S05]  /*2190*/  BRA `(.L_x_9115) ;  /* 0x00000000000c7947 */ /* 0x000fea0003800000 */
.L_x_9139:
[----:B------:R0:W5:Y:S01]  /*21a0*/  LDG.E R19, desc[UR36][R2.64] ;  /* 0x0000002402137981 */ /* 0x000162000c1e1900 */
[----:B------:R-:W-:Y:S05]  /*21b0*/  BRA `(.L_x_9115) ;  /* 0x0000000000047947 */ /* 0x000fea0003800000 */
.L_x_9138:
[----:B------:R3:W5:Y:S02]  /*21c0*/  LDG.E R19, desc[UR36][R2.64] ;  /* 0x0000002402137981 */ /* 0x000764000c1e1900 */
.L_x_9115:
[----:B------:R-:W-:Y:S01]  /*21d0*/  ULDC UR4, c[0x0][0x428] ;  /* 0x00010a0000047ab9 */ /* 0x000fe20000000800 */
[----:B------:R-:W-:Y:S01]  /*21e0*/  ULDC.64 UR6, c[0x4][0x138] ;  /* 0x01004e0000067ab9 */ /* 0x000fe20000000a00 */
[C---:B012-45:R-:W-:Y:S01]  /*21f0*/  ISETP.GE.AND P0, PT, R19.reuse, UR4, PT ;  /* 0x0000000413007c0c */ /* 0x077fe2000bf06270 */
[----:B------:R-:W-:Y:S01]  /*2200*/  ULDC UR4, c[0x0][0x420] ;  /* 0x0001080000047ab9 */ /* 0x000fe20000000800 */
[----:B------:R-:W-:Y:S01]  /*2210*/  ISETP.NE.U32.AND P1, PT, RZ, UR6, PT ;  /* 0x00000006ff007c0c */ /* 0x000fe2000bf25070 */
[----:B------:R-:W-:Y:S01]  /*2220*/  BSSY B6, `(.L_x_9143) ;  /* 0x0000014000067945 */ /* 0x000fe20003800000 */
[----:B------:R-:W-:Y:S02]  /*2230*/  ISETP.GE.AND P0, PT, R19, UR4, !P0 ;  /* 0x0000000413007c0c */ /* 0x000fe4000c706270 */
[----:B------:R-:W-:-:S13]  /*2240*/  ISETP.NE.AND.EX P1, PT, RZ, UR7, PT, P1 ;  /* 0x00000007ff007c0c */ /* 0x000fda000bf25310 */
[----:B------:R-:W-:Y:S05]  /*2250*/  @P0 BRA P1, `(.L_x_9144) ;  /* 0x0000000000400947 */ /* 0x000fea0000800000 */
[----:B---3--:R-:W-:Y:S01]  /*2260*/  MOV R2, 0x0 ;  /* 0x0000000000027802 */ /* 0x008fe20000000f00 */
        /* <DEDUP_REMOVED lines=12> */
[----:B------:R-:W-:-:S07]  /*2330*/  IMAD.MOV.U32 R13, RZ, RZ, RZ ;  /* 0x000000ffff0d7224 */ /* 0x000fce00078e00ff */
[----:B------:R-:W-:-:S07]  /*2340*/  LEPC R20, `(.L_x_9144) ;  /* 0x000000001014794e */ /* 0x000fce0000000000 */
[----:B0-----:R-:W-:Y:S05]  /*2350*/  CALL.ABS.NOINC R2 ;  /* 0x0000000002007343 */ /* 0x001fea0003c00000 */
.L_x_9144:
[----:B------:R-:W-:Y:S05]  /*2360*/  BSYNC B6 ;  /* 0x0000000000067941 */ /* 0x000fea0003800000 */
.L_x_9143:
[----:B---3--:R-:W0:Y:S02]  /*2370*/  LDC.U8 R2, c[0x0][0x438] ;  /* 0x00010e00ff027b82 */ /* 0x008e240000000000 */
        /* <DEDUP_REMOVED lines=13> */
.L_x_9148:
[----:B------:R0:W-:Y:S01]  /*2450*/  STG.E.U8 desc[UR36][R16.64], RZ ;  /* 0x000000ff10007986 */ /* 0x0001e2000c101124 */
[----:B------:R-:W-:Y:S05]  /*2460*/  BRA `(.L_x_9150) ;  /* 0x00000004008c7947 */ /* 0x000fea0003800000 */
.L_x_9147:
        /* <DEDUP_REMOVED lines=8> */
.L_x_9152:
[----:B------:R0:W-:Y:S01]  /*24f0*/  STG.E desc[UR36][R16.64], RZ ;  /* 0x000000ff10007986 */ /* 0x0001e2000c101924 */
[----:B------:R-:W-:Y:S05]  /*2500*/  BRA `(.L_x_9150) ;  /* 0x0000000400647947 */ /* 0x000fea0003800000 */
.L_x_9151:
[----:B------:R0:W-:Y:S01]  /*2510*/  STG.E.U16 desc[UR36][R16.64], RZ ;  /* 0x000000ff10007986 */ /* 0x0001e2000c101524 */
[----:B------:R-:W-:Y:S05]  /*2520*/  BRA `(.L_x_9150) ;  /* 0x00000004005c7947 */ /* 0x000fea0003800000 */
.L_x_9146:
        /* <DEDUP_REMOVED lines=8> */
.L_x_9154:
[----:B------:R0:W-:Y:S01]  /*25b0*/  STG.E.U16 desc[UR36][R16.64], RZ ;  /* 0x000000ff10007986 */ /* 0x0001e2000c101524 */
[----:B------:R-:W-:Y:S05]  /*25c0*/  BRA `(.L_x_9150) ;  /* 0x0000000400347947 */ /* 0x000fea0003800000 */
.L_x_9153:
        /* <DEDUP_REMOVED lines=8> */
.L_x_9156:
[----:B------:R0:W-:Y:S01]  /*2650*/  STG.E desc[UR36][R16.64], RZ ;  /* 0x000000ff10007986 */ /* 0x0001e2000c101924 */
[----:B------:R-:W-:Y:S05]  /*2660*/  BRA `(.L_x_9150) ;  /* 0x00000004000c7947 */ /* 0x000fea0003800000 */
.L_x_9155:
[----:B------:R0:W-:Y:S01]  /*2670*/  STG.E.64 desc[UR36][R16.64], RZ ;  /* 0x000000ff10007986 */ /* 0x0001e2000c101b24 */
[----:B------:R-:W-:Y:S05]  /*2680*/  BRA `(.L_x_9150) ;  /* 0x0000000400047947 */ /* 0x000fea0003800000 */
.L_x_9145:
        /* <DEDUP_REMOVED lines=10> */
.L_x_9159:
[----:B------:R0:W-:Y:S01]  /*2730*/  STG.E.128 desc[UR36][R16.64], RZ ;  /* 0x000000ff10007986 */ /* 0x0001e2000c101d24 */
[----:B------:R-:W-:Y:S05]  /*2740*/  BRA `(.L_x_9150) ;  /* 0x0000000000d47947 */ /* 0x000fea0003800000 */
.L_x_9158:
        /* <DEDUP_REMOVED lines=8> */
.L_x_9161:
[----:B------:R0:W-:Y:S01]  /*27d0*/  STG.E.U8 desc[UR36][R16.64], RZ ;  /* 0x000000ff10007986 */ /* 0x0001e2000c101124 */
[----:B------:R-:W-:Y:S05]  /*27e0*/  BRA `(.L_x_9150) ;  /* 0x0000000000ac7947 */ /* 0x000fea0003800000 */
.L_x_9160:
[----:B------:R0:W-:Y:S01]  /*27f0*/  STG.E.U16 desc[UR36][R16.64], RZ ;  /* 0x000000ff10007986 */ /* 0x0001e2000c101524 */
[----:B------:R-:W-:Y:S05]  /*2800*/  BRA `(.L_x_9150) ;  /* 0x0000000000a47947 */ /* 0x000fea0003800000 */
.L_x_9157:
        /* <DEDUP_REMOVED lines=10> */
.L_x_9164:
[----:B------:R1:W-:Y:S01]  /*28b0*/  STG.E.U8 desc[UR36][R16.64], RZ ;  /* 0x000000ff10007986 */ /* 0x0003e2000c101124 */
[----:B------:R-:W-:Y:S05]  /*28c0*/  BRA `(.L_x_9150) ;  /* 0x0000000000747947 */ /* 0x000fea0003800000 */
.L_x_9163:
[----:B------:R0:W-:Y:S01]  /*28d0*/  STG.E.U8 desc[UR36][R16.64], RZ ;  /* 0x000000ff10007986 */ /* 0x0001e2000c101124 */
[----:B------:R-:W-:Y:S05]  /*28e0*/  BRA `(.L_x_9150) ;  /* 0x00000000006c7947 */ /* 0x000fea0003800000 */
.L_x_9162:
[----:B------:R-:W-:-:S13]  /*28f0*/  ISETP.NE.AND P0, PT, R0, 0x1c, PT ;  /* 0x0000001c0000780c */ /* 0x000fda0003f05270 */
[----:B------:R-:W-:Y:S05]  /*2900*/  @!P0 BRA `(.L_x_9165) ;  /* 0x0000000000608947 */ /* 0x000fea0003800000 */
[----:B------:R-:W-:-:S13]  /*2910*/  ISETP.NE.AND P0, PT, R0, 0x1d, PT ;  /* 0x0000001d0000780c */ /* 0x000fda0003f05270 */
[----:B------:R-:W-:Y:S05]  /*2920*/  @!P0 BRA `(.L_x_9166) ;  /* 0x0000000000508947 */ /* 0x000fea0003800000 */
[----:B------:R-:W-:-:S13]  /*2930*/  ISETP.NE.AND P0, PT, R0, 0x2c, PT ;  /* 0x0000002c0000780c */ /* 0x000fda0003f05270 */
[----:B------:R3:W-:Y:S01]  /*2940*/  @!P0 STG.E.U8 desc[UR36][R16.64], RZ ;  /* 0x000000ff10008986 */ /* 0x0007e2000c101124 */
[----:B------:R-:W-:Y:S05]  /*2950*/  @!P0 BRA `(.L_x_9150) ;  /* 0x0000000000508947 */ /* 0x000fea0003800000 */
.L_x_9149:
[----:B------:R-:W-:Y:S01]  /*2960*/  MOV R2, 0x0 ;  /* 0x0000000000027802 */ /* 0x000fe20000000f00 */
[----:B------:R-:W-:Y:S01]  /*2970*/  ULDC.64 UR4, c[0x4][0x118] ;  /* 0x0100460000047ab9 */ /* 0x000fe20000000a00 */
[----:B------:R-:W-:Y:S01]  /*2980*/  ULDC.64 UR6, c[0x4][0x120] ;  /* 0x0100480000067ab9 */ /* 0x000fe20000000a00 */
[----:B------:R-:W-:Y:S01]  /*2990*/  IMAD.U32 R4, RZ, RZ, UR4 ;  /* 0x00000004ff047e24 */ /* 0x000fe2000f8e00ff */
[----:B------:R-:W-:Y:S01]  /*29a0*/  MOV R5, UR5 ;  /* 0x0000000500057c02 */ /* 0x000fe20008000f00 */
[----:B------:R-:W-:Y:S01]  /*29b0*/  ULDC.64 UR4, c[0x4][0x18] ;  /* 0x0100060000047ab9 */ /* 0x000fe20000000a00 */
[----:B------:R-:W0:Y:S01]  /*29c0*/  LDC.64 R2, c[0x4][R2] ;  /* 0x0100000002027b82 */ /* 0x000e220000000a00 */
[----:B------:R-:W-:Y:S01]  /*29d0*/  HFMA2.MMA R8, -RZ, RZ, 0, 6.020069122314453125e-06 ;  /* 0x00000065ff087435 */ /* 0x000fe200000001ff */
[----:B------:R-:W-:Y:S02]  /*29e0*/  IMAD.U32 R6, RZ, RZ, UR6 ;  /* 0x00000006ff067e24 */ /* 0x000fe4000f8e00ff */
[----:B------:R-:W-:-:S02]  /*29f0*/  IMAD.U32 R7, RZ, RZ, UR7 ;  /* 0x00000007ff077e24 */ /* 0x000fc4000f8e00ff */
[----:B------:R-:W-:Y:S02]  /*2a00*/  IMAD.U32 R10, RZ, RZ, UR4 ;  /* 0x00000004ff0a7e24 */ /* 0x000fe4000f8e00ff */
[----:B------:R-:W-:Y:S02]  /*2a10*/  IMAD.U32 R11, RZ, RZ, UR5 ;  /* 0x00000005ff0b7e24 */ /* 0x000fe4000f8e00ff */
[----:B------:R-:W-:Y:S02]  /*2a20*/  IMAD.MOV.U32 R12, RZ, RZ, 0x1 ;  /* 0x00000001ff0c7424 */ /* 0x000fe400078e00ff */
[----:B------:R-:W-:-:S07]  /*2a30*/  IMAD.MOV.U32 R13, RZ, RZ, RZ ;  /* 0x000000ffff0d7224 */ /* 0x000fce00078e00ff */
[----:B------:R-:W-:-:S07]  /*2a40*/  LEPC R20, `(.L_x_9167) ;  /* 0x000000001014794e */ /* 0x000fce0000000000 */
[----:B0--3--:R-:W-:Y:S05]  /*2a50*/  CALL.ABS.NOINC R2 ;  /* 0x0000000002007343 */ /* 0x009fea0003c00000 */
.L_x_9167:
[----:B------:R-:W-:Y:S05]  /*2a60*/  BRA `(.L_x_9150) ;  /* 0x00000000000c7947 */ /* 0x000fea0003800000 */
.L_x_9166:
[----:B------:R4:W-:Y:S01]  /*2a70*/  STG.E.64 desc[UR36][R16.64], RZ ;  /* 0x000000ff10007986 */ /* 0x0009e2000c101b24 */
[----:B------:R-:W-:Y:S05]  /*2a80*/  BRA `(.L_x_9150) ;  /* 0x0000000000047947 */ /* 0x000fea0003800000 */
.L_x_9165:
[----:B------:R0:W-:Y:S02]  /*2a90*/  STG.E desc[UR36][R16.64], RZ ;  /* 0x000000ff10007986 */ /* 0x0001e4000c101924 */
.L_x_9150:
[----:B------:R-:W-:-:S04]  /*2aa0*/  IMAD R18, R18, 0x200, R23 ;  /* 0x0000020012127824 */ /* 0x000fc800078e0217 */
[----:B------:R-:W-:-:S07]  /*2ab0*/  VIADD R19, R18, 0x80 ;  /* 0x0000008012137836 */ /* 0x000fce0000000000 */
.L_x_9108:
[----:B------:R-:W-:Y:S05]  /*2ac0*/  BSYNC B7 ;  /* 0x0000000000077941 */ /* 0x000fea0003800000 */
.L_x_9107:
[----:B------:R-:W-:Y:S01]  /*2ad0*/  ULDC UR4, c[0x0][0x210] ;  /* 0x0000840000047ab9 */ /* 0x000fe20000000800 */
[----:B------:R-:W-:Y:S01]  /*2ae0*/  BSSY B7, `(.L_x_9168) ;  /* 0x00002a3000077945 */ /* 0x000fe20003800000 */
[----:B------:R-:W-:-:S13]  /*2af0*/  ISETP.GE.AND P0, PT, R19, UR4, PT ;  /* 0x0000000413007c0c */ /* 0x000fda000bf06270 */
[----:B------:R-:W-:Y:S05]  /*2b00*/  @P0 BRA `(.L_x_9169) ;  /* 0x0000002800800947 */ /* 0x000fea0003800000 */
[----:B------:R-:W5:Y:S01]  /*2b10*/  LDC R6, c[0x0][0x218] ;  /* 0x00008600ff067b82 */ /* 0x000f620000000800 */
[----:B------:R-:W-:Y:S01]  /*2b20*/  MOV R0, RZ ;  /* 0x000000ff00007202 */ /* 0x000fe20000000f00 */
        /* <DEDUP_REMOVED lines=292> */
[----:B------:R-:W-:-:S09]  /*3d70*/  ULDC.64 UR4, c[0x0][0x340] ;  /* 0x0000d00000047ab9 */ /* 0x000fd20000000a00 */
        /* <DEDUP_REMOVED lines=8> */
.L_x_9170:
        /* <DEDUP_REMOVED lines=20> */
.L_x_9174:
[----:B------:R1:W5:Y:S01]  /*3f40*/  LDG.E.U8 R18, desc[UR36][R2.64] ;  /* 0x0000002402127981 */ /* 0x000362000c1e1100 */
[----:B------:R-:W-:Y:S05]  /*3f50*/  BRA `(.L_x_9176) ;  /* 0x0000000c00347947 */ /* 0x000fea0003800000 */
.L_x_9173:
        /* <DEDUP_REMOVED lines=8> */
.L_x_9178:
[----:B------:R3:W5:Y:S01]  /*3fe0*/  LDG.E R18, desc[UR36][R2.64] ;  /* 0x0000002402127981 */ /* 0x000762000c1e1900 */
[----:B------:R-:W-:Y:S05]  /*3ff0*/  BRA `(.L_x_9176) ;  /* 0x0000000c000c7947 */ /* 0x000fea0003800000 */
.L_x_9177:
[----:B------:R2:W5:Y:S01]  /*4000*/  LDG.E.S16 R18, desc[UR36][R2.64] ;  /* 0x0000002402127981 */ /* 0x000562000c1e1700 */
[----:B------:R-:W-:Y:S05]  /*4010*/  BRA `(.L_x_9176) ;  /* 0x0000000c00047947 */ /* 0x000fea0003800000 */
.L_x_9172:
        /* <DEDUP_REMOVED lines=9> */
.L_x_9180:
[----:B------:R-:W2:Y:S02]  /*40b0*/  LDG.E.U16 R2, desc[UR36][R2.64] ;  /* 0x0000002402027981 */ /* 0x000ea4000c1e1500 */
[----:B--2---:R-:W-:-:S06]  /*40c0*/  HADD2.F32 R18, -RZ, R2.H0_H0 ;  /* 0x20000002ff127230 */ /* 0x004fcc0000004100 */
[----:B------:R-:W0:Y:S01]  /*40d0*/  F2I.FTZ.TRUNC.NTZ R18, R18 ;  /* 0x0000001200127305 */ /* 0x000e22000021f100 */
[----:B------:R-:W-:Y:S05]  /*40e0*/  BRA `(.L_x_9176) ;  /* 0x0000000800d07947 */ /* 0x000fea0003800000 */
.L_x_9179:
        /* <DEDUP_REMOVED lines=9> */
.L_x_9182:
[----:B------:R-:W2:Y:S02]  /*4180*/  LDG.E.U16 R2, desc[UR36][R2.64] ;  /* 0x0000002402027981 */ /* 0x000ea4000c1e1500 */
[----:B--2---:R-:W-:-:S06]  /*4190*/  HADD2.F32 R18, -RZ, R2.H0_H0 ;  /* 0x20000002ff127230 */ /* 0x004fcc0000004100 */
[----:B------:R-:W0:Y:S01]  /*41a0*/  F2I.FTZ.TRUNC.NTZ R18, R18 ;  /* 0x0000001200127305 */ /* 0x000e22000021f100 */
[----:B------:R-:W-:Y:S05]  /*41b0*/  BRA `(.L_x_9176) ;  /* 0x00000008009c7947 */ /* 0x000fea0003800000 */
.L_x_9181:
[----:B------:R-:W2:Y:S02]  /*41c0*/  LDG.E.64 R2, desc[UR36][R2.64] ;  /* 0x0000002402027981 */ /* 0x000ea4000c1e1b00 */
[----:B--2---:R0:W1:Y:S01]  /*41d0*/  F2I.F64.TRUNC R18, R2 ;  /* 0x0000000200127311 */ /* 0x004062000030d100 */
[----:B------:R-:W-:Y:S05]  /*41e0*/  BRA `(.L_x_9176) ;  /* 0x0000000800907947 */ /* 0x000fea0003800000 */
.L_x_9171:
        /* <DEDUP_REMOVED lines=12> */
.L_x_9185:
[----:B------:R-:W2:Y:S02]  /*42b0*/  LDG.E.64 R2, desc[UR36][R2.64] ;  /* 0x0000002402027981 */ /* 0x000ea4000c1e1b00 */
[----:B--2---:R0:W1:Y:S01]  /*42c0*/  F2I.F64.TRUNC R18, R2 ;  /* 0x0000000200127311 */ /* 0x004062000030d100 */
[----:B------:R-:W-:Y:S05]  /*42d0*/  BRA `(.L_x_9176) ;  /* 0x0000000800547947 */ /* 0x000fea0003800000 */
.L_x_9184:
        /* <DEDUP_REMOVED lines=27> */
.L_x_9187:
        /* <DEDUP_REMOVED lines=14> */
.L_x_9186:
[----:B------:R-:W2:Y:S02]  /*4570*/  LDG.E.U16 R18, desc[UR36][R2.64] ;  /* 0x0000002402127981 */ /* 0x000ea4000c1e1500 */
[----:B--2---:R-:W-:-:S06]  /*4580*/  IMAD.U32 R18, R18, 0x10000, RZ ;  /* 0x0001000012127824 */ /* 0x004fcc00078e00ff */
[----:B------:R-:W0:Y:S01]  /*4590*/  F2I.FTZ.TRUNC.NTZ R18, R18 ;  /* 0x0000001200127305 */ /* 0x000e22000021f100 */
[----:B------:R-:W-:Y:S05]  /*45a0*/  BRA `(.L_x_9176) ;  /* 0x0000000400a07947 */ /* 0x000fea0003800000 */
.L_x_9183:
        /* <DEDUP_REMOVED lines=10> */
.L_x_9190:
        /* <DEDUP_REMOVED lines=21> */
.L_x_9194:
[----:B------:R-:W-:Y:S05]  /*47a0*/  BSYNC B1 ;  /* 0x0000000000017941 */ /* 0x000fea0003800000 */
.L_x_9193:
[----:B------:R-:W-:Y:S01]  /*47b0*/  IMAD.SHL.U32 R2, R2, 0x100000, RZ ;  /* 0x0010000002027824 */ /* 0x000fe200078e00ff */
[----:B------:R-:W-:-:S04]  /*47c0*/  LEA R3, R0, 0x3b800000, 0x17 ;  /* 0x3b80000000037811 */ /* 0x000fc800078eb8ff */
[----:B------:R-:W-:-:S07]  /*47d0*/  LOP3.LUT R18, R3, R2, R18, 0xfe, !PT ;  /* 0x0000000203127212 */ /* 0x000fce00078efe12 */
.L_x_9192:
[----:B------:R-:W-:Y:S05]  /*47e0*/  BSYNC B0 ;  /* 0x0000000000007941 */ /* 0x000fea0003800000 */
.L_x_9191:
[----:B------:R-:W0:Y:S01]  /*47f0*/  F2I.FTZ.TRUNC.NTZ R18, R18 ;  /* 0x0000001200127305 */ /* 0x000e22000021f100 */
[----:B------:R-:W-:Y:S05]  /*4800*/  BRA `(.L_x_9176) ;  /* 0x0000000400087947 */ /* 0x000fea0003800000 */
.L_x_9189:
        /* <DEDUP_REMOVED lines=21> */
.L_x_9198:
[----:B------:R-:W-:Y:S05]  /*4960*/  BSYNC B1 ;  /* 0x0000000000017941 */ /* 0x000fea0003800000 */
.L_x_9197:
[----:B------:R-:W-:Y:S01]  /*4970*/  IMAD.SHL.U32 R2, R2, 0x200000, RZ ;  /* 0x0020000002027824 */ /* 0x000fe200078e00ff */
[----:B------:R-:W-:-:S04]  /*4980*/  LEA R3, R0, 0x37800000, 0x17 ;  /* 0x3780000000037811 */ /* 0x000fc800078eb8ff */
[----:B------:R-:W-:-:S07]  /*4990*/  LOP3.LUT R18, R3, R2, R18, 0xfe, !PT ;  /* 0x0000000203127212 */ /* 0x000fce00078efe12 */
.L_x_9196:
[----:B------:R-:W-:Y:S05]  /*49a0*/  BSYNC B0 ;  /* 0x0000000000007941 */ /* 0x000fea0003800000 */
.L_x_9195:
[----:B------:R-:W0:Y:S01]  /*49b0*/  F2I.FTZ.TRUNC.NTZ R18, R18 ;  /* 0x0000001200127305 */ /* 0x000e22000021f100 */
[----:B------:R-:W-:Y:S05]  /*49c0*/  BRA `(.L_x_9176) ;  /* 0x0000000000987947 */ /* 0x000fea0003800000 */
.L_x_9188:
        /* <DEDUP_REMOVED lines=14> */
.L_x_9202:
[----:B------:R-:W-:Y:S05]  /*4ab0*/  BSYNC B0 ;  /* 0x0000000000007941 */ /* 0x000fea0003800000 */
.L_x_9201:
[----:B------:R-:W0:Y:S01]  /*4ac0*/  F2I.FTZ.TRUNC.NTZ R18, R18 ;  /* 0x0000001200127305 */ /* 0x000e22000021f100 */
[----:B------:R-:W-:Y:S05]  /*4ad0*/  BRA `(.L_x_9176) ;  /* 0x0000000000547947 */ /* 0x000fea0003800000 */
.L_x_9175:
        /* <DEDUP_REMOVED lines=17> */
.L_x_9203:
[----:B------:R-:W-:Y:S05]  /*4bf0*/  BRA `(.L_x_9176) ;  /* 0x00000000000c7947 */ /* 0x000fea0003800000 */
.L_x_9200:
[----:B------:R0:W5:Y:S01]  /*4c00*/  LDG.E R18, desc[UR36][R2.64] ;  /* 0x0000002402127981 */ /* 0x000162000c1e1900 */
[----:B------:R-:W-:Y:S05]  /*4c10*/  BRA `(.L_x_9176) ;  /* 0x0000000000047947 */ /* 0x000fea0003800000 */
.L_x_9199:
[----:B------:R0:W5:Y:S02]  /*4c20*/  LDG.E R18, desc[UR36][R2.64] ;  /* 0x0000002402127981 */ /* 0x000164000c1e1900 */
.L_x_9176:
[----:B------:R-:W-:Y:S01]  /*4c30*/  ULDC UR4, c[0x0][0x428] ;  /* 0x00010a0000047ab9 */ /* 0x000fe20000000800 */
[----:B------:R-:W-:Y:S01]  /*4c40*/  ULDC.64 UR6, c[0x4][0x138] ;  /* 0x01004e0000067ab9 */ /* 0x000fe20000000a00 */
[C---:B01---5:R-:W-:Y:S01]  /*4c50*/  ISETP.GE.AND P0, PT, R18.reuse, UR4, PT ;  /* 0x0000000412007c0c */ /* 0x063fe2000bf06270 */
[----:B------:R-:W-:Y:S01]  /*4c60*/  ULDC UR4, c[0x0][0x420] ;  /* 0x0001080000047ab9 */ /* 0x000fe20000000800 */
[----:B------:R-:W-:Y:S01]  /*4c70*/  ISETP.NE.U32.AND P1, PT, RZ, UR6, PT ;  /* 0x00000006ff007c0c */ /* 0x000fe2000bf25070 */
[----:B------:R-:W-:Y:S01]  /*4c80*/  BSSY B6, `(.L_x_9204) ;  /* 0x0000014000067945 */ /* 0x000fe20003800000 */
[----:B------:R-:W-:Y:S02]  /*4c90*/  ISETP.GE.AND P0, PT, R18, UR4, !P0 ;  /* 0x0000000412007c0c */ /* 0x000fe4000c706270 */
[----:B------:R-:W-:-:S13]  /*4ca0*/  ISETP.NE.AND.EX P1, PT, RZ, UR7, PT, P1 ;  /* 0x00000007ff007c0c */ /* 0x000fda000bf25310 */
[----:B------:R-:W-:Y:S05]  /*4cb0*/  @P0 BRA P1, `(.L_x_9205) ;  /* 0x0000000000400947 */ /* 0x000fea0000800000 */
[----:B--234-:R-:W-:Y:S01]  /*4cc0*/  MOV R2, 0x0 ;  /* 0x0000000000027802 */ /* 0x01cfe20000000f00 */
        /* <DEDUP_REMOVED lines=15> */
.L_x_9205:
[----:B------:R-:W-:Y:S05]  /*4dc0*/  BSYNC B6 ;  /* 0x0000000000067941 */ /* 0x000fea0003800000 */
.L_x_9204:
[----:B--234-:R-:W0:Y:S02]  /*4dd0*/  LDC.U8 R2, c[0x0][0x438] ;  /* 0x00010e00ff027b82 */ /* 0x01ce240000000000 */
        /* <DEDUP_REMOVED lines=13> */
.L_x_9209:
[----:B------:R0:W-:Y:S01]  /*4eb0*/  STG.E.U8 desc[UR36][R16.64], RZ ;  /* 0x000000ff10007986 */ /* 0x0001e2000c101124 */
[----:B------:R-:W-:Y:S05]  /*4ec0*/  BRA `(.L_x_9211) ;  /* 0x00000004008c7947 */ /* 0x000fea0003800000 */
.L_x_9208:
        /* <DEDUP_REMOVED lines=8> */
.L_x_9213:
[----:B------:R0:W-:Y:S01]  /*4f50*/  STG.E desc[UR36][R16.64], RZ ;  /* 0x000000ff10007986 */ /* 0x0001e2000c101924 */
[----:B------:R-:W-:Y:S05]  /*4f60*/  BRA `(.L_x_9211) ;  /* 0x0000000400647947 */ /* 0x000fea0003800000 */
.L_x_9212:
[----:B------:R0:W-:Y:S01]  /*4f70*/  STG.E.U16 desc[UR36][R16.64], RZ ;  /* 0x000000ff10007986 */ /* 0x0001e2000c101524 */
[----:B------:R-:W-:Y:S05]  /*4f80*/  BRA `(.L_x_9211) ;  /* 0x00000004005c7947 */ /* 0x000fea0003800000 */
.L_x_9207:
        /* <DEDUP_REMOVED lines=8> */
.L_x_9215:
[----:B------:R0:W-:Y:S01]  /*5010*/  STG.E.U16 desc[UR36][R16.64], RZ ;  /* 0x000000ff10007986 */ /* 0x0001e2000c101524 */
[----:B------:R-:W-:Y:S05]  /*5020*/  BRA `(.L_x_9211) ;  /* 0x0000000400347947 */ /* 0x000fea0003800000 */
.L_x_9214:
        /* <DEDUP_REMOVED lines=8> */
.L_x_9217:
[----:B------:R0:W-:Y:S01]  /*50b0*/  STG.E desc[UR36][R16.64], RZ ;  /* 0x000000ff10007986 */ /* 0x0001e2000c101924 */
[----:B------:R-:W-:Y:S05]  /*50c0*/  BRA `(.L_x_9211) ;  /* 0x00000004000c7947 */ /* 0x000fea0003800000 */
.L_x_9216:
[----:B------:R0:W-:Y:S01]  /*50d0*/  STG.E.64 desc[UR36][R16.64], RZ ;  /* 0x000000ff10007986 */ /* 0x0001e2000c101b24 */
[----:B------:R-:W-:Y:S05]  /*50e0*/  BRA `(.L_x_9211) ;  /* 0x0000000400047947 */ /* 0x000fea0003800000 */
.L_x_9206:
        /* <DEDUP_REMOVED lines=10> */
.L_x_9220:
[----:B------:R0:W-:Y:S01]  /*5190*/  STG.E.128 desc[UR36][R16.64], RZ ;  /* 0x000000ff10007986 */ /* 0x0001e2000c101d24 */
[----:B------:R-:W-:Y:S05]  /*51a0*/  BRA `(.L_x_9211) ;  /* 0x0000000000d47947 */ /* 0x000fea0003800000 */
.L_x_9219:
        /* <DEDUP_REMOVED lines=8> */
.L_x_9222:
[----:B------:R2:W-:Y:S01]  /*5230*/  STG.E.U8 desc[UR36][R16.64], RZ ;  /* 0x000000ff10007986 */ /* 0x0005e2000c101124 */
[----:B------:R-:W-:Y:S05]  /*5240*/  BRA `(.L_x_9211) ;  /* 0x0000000000ac7947 */ /* 0x000fea0003800000 */
.L_x_9221:
[----:B------:R4:W-:Y:S01]  /*5250*/  STG.E.U16 desc[UR36][R16.64], RZ ;  /* 0x000000ff10007986 */ /* 0x0009e2000c101524 */
[----:B------:R-:W-:Y:S05]  /*5260*/  BRA `(.L_x_9211) ;  /* 0x0000000000a47947 */ /* 0x000fea0003800000 */
.L_x_9218:
        /* <DEDUP_REMOVED lines=10> */
.L_x_9225:
[----:B------:R0:W-:Y:S01]  /*5310*/  STG.E.U8 desc[UR36][R16.64], RZ ;  /* 0x000000ff10007986 */ /* 0x0001e2000c101124 */
[----:B------:R-:W-:Y:S05]  /*5320*/  BRA `(.L_x_9211) ;  /* 0x0000000000747947 */ /* 0x000fea0003800000 */
.L_x_9224:
[----:B------:R0:W-:Y:S01]  /*5330*/  STG.E.U8 desc[UR36][R16.64], RZ ;  /* 0x000000ff10007986 */ /* 0x0001e2000c101124 */
[----:B------:R-:W-:Y:S05]  /*5340*/  BRA `(.L_x_9211) ;  /* 0x00000000006c7947 */ /* 0x000fea0003800000 */
.L_x_9223:
[----:B------:R-:W-:-:S13]  /*5350*/  ISETP.NE.AND P0, PT, R0, 0x1c, PT ;  /* 0x0000001c0000780c */ /* 0x000fda0003f05270 */
[----:B------:R-:W-:Y:S05]  /*5360*/  @!P0 BRA `(.L_x_9226) ;  /* 0x0000000000608947 */ /* 0x000fea0003800000 */
[----:B------:R-:W-:-:S13]  /*5370*/  ISETP.NE.AND P0, PT, R0, 0x1d, PT ;  /* 0x0000001d0000780c */ /* 0x000fda0003f05270 */
[----:B------:R-:W-:Y:S05]  /*5380*/  @!P0 BRA `(.L_x_9227) ;  /* 0x0000000000508947 */ /* 0x000fea0003800000 */
[----:B------:R-:W-:-:S13]  /*5390*/  ISETP.NE.AND P0, PT, R0, 0x2c, PT ;  /* 0x0000002c0000780c */ /* 0x000fda0003f05270 */
[----:B------:R0:W-:Y:S01]  /*53a0*/  @!P0 STG.E.U8 desc[UR36][R16.64], RZ ;  /* 0x000000ff10008986 */ /* 0x0001e2000c101124 */
[----:B------:R-:W-:Y:S05]  /*53b0*/  @!P0 BRA `(.L_x_9211) ;  /* 0x0000000000508947 */ /* 0x000fea0003800000 */
.L_x_9210:
[----:B------:R-:W-:Y:S01]  /*53c0*/  MOV R0, 0x0 ;  /* 0x0000000000007802 */ /* 0x000fe20000000f00 */
[----:B------:R-:W-:Y:S01]  /*53d0*/  ULDC.64 UR4, c[0x4][0x118] ;  /* 0x0100460000047ab9 */ /* 0x000fe20000000a00 */
[----:B------:R-:W-:Y:S01]  /*53e0*/  ULDC.64 UR6, c[0x4][0x18] ;  /* 0x0100060000067ab9 */ /* 0x000fe20000000a00 */
[----:B------:R-:W-:Y:S01]  /*53f0*/  IMAD.U32 R4, RZ, RZ, UR4 ;  /* 0x00000004ff047e24 */ /* 0x000fe2000f8e00ff */
        /* <DEDUP_REMOVED lines=12> */
.L_x_9228:
[----:B------:R-:W-:Y:S05]  /*54c0*/  BRA `(.L_x_9211) ;  /* 0x00000000000c7947 */ /* 0x000fea0003800000 */
.L_x_9227:
[----:B------:R0:W-:Y:S01]  /*54d0*/  STG.E.64 desc[UR36][R16.64], RZ ;  /* 0x000000ff10007986 */ /* 0x0001e2000c101b24 */
[----:B------:R-:W-:Y:S05]  /*54e0*/  BRA `(.L_x_9211) ;  /* 0x0000000000047947 */ /* 0x000fea0003800000 */
.L_x_9226:
[----:B------:R0:W-:Y:S02]  /*54f0*/  STG.E desc[UR36][R16.64], RZ ;  /* 0x000000ff10007986 */ /* 0x0001e4000c101924 */
.L_x_9211:
[----:B------:R-:W-:-:S07]  /*5500*/  IADD3 R19, R19, 0x80, RZ ;  /* 0x0000008013137810 */ /* 0x000fce0007ffe0ff */
.L_x_9169:
[----:B------:R-:W-:Y:S05]  /*5510*/  BSYNC B7 ;  /* 0x0000000000077941 */ /* 0x000fea0003800000 */
.L_x_9168:
        /* <DEDUP_REMOVED lines=307> */
.L_x_9231:
        /* <DEDUP_REMOVED lines=20> */
.L_x_9235:
[----:B------:R3:W5:Y:S01]  /*6990*/  LDG.E.U8 R18, desc[UR36][R2.64] ;  /* 0x0000002402127981 */ /* 0x000762000c1e1100 */
[----:B------:R-:W-:Y:S05]  /*69a0*/  BRA `(.L_x_9237) ;  /* 0x0000000c00347947 */ /* 0x000fea0003800000 */
.L_x_9234:
        /* <DEDUP_REMOVED lines=8> */
.L_x_9239:
[----:B------:R2:W5:Y:S01]  /*6a30*/  LDG.E R18, desc[UR36][R2.64] ;  /* 0x0000002402127981 */ /* 0x000562000c1e1900 */
[----:B------:R-:W-:Y:S05]  /*6a40*/  BRA `(.L_x_9237) ;  /* 0x0000000c000c7947 */ /* 0x000fea0003800000 */
.L_x_9238:
[----:B------:R0:W5:Y:S01]  /*6a50*/  LDG.E.S16 R18, desc[UR36][R2.64] ;  /* 0x0000002402127981 */ /* 0x000162000c1e1700 */
[----:B------:R-:W-:Y:S05]  /*6a60*/  BRA `(.L_x_9237) ;  /* 0x0000000c00047947 */ /* 0x000fea0003800000 */
.L_x_9233:
        /* <DEDUP_REMOVED lines=9> */
.L_x_9241:
[----:B------:R-:W2:Y:S02]  /*6b00*/  LDG.E.U16 R2, desc[UR36][R2.64] ;  /* 0x0000002402027981 */ /* 0x000ea4000c1e1500 */
[----:B--2---:R-:W-:-:S06]  /*6b10*/  HADD2.F32 R18, -RZ, R2.H0_H0 ;  /* 0x20000002ff127230 */ /* 0x004fcc0000004100 */
[----:B------:R-:W0:Y:S01]  /*6b20*/  F2I.FTZ.TRUNC.NTZ R18, R18 ;  /* 0x0000001200127305 */ /* 0x000e22000021f100 */
[----:B------:R-:W-:Y:S05]  /*6b30*/  BRA `(.L_x_9237) ;  /* 0x0000000800d07947 */ /* 0x000fea0003800000 */
.L_x_9240:
        /* <DEDUP_REMOVED lines=9> */
.L_x_9243:
[----:B------:R-:W2:Y:S02]  /*6bd0*/  LDG.E.U16 R2, desc[UR36][R2.64] ;  /* 0x0000002402027981 */ /* 0x000ea4000c1e1500 */
[----:B--2---:R-:W-:-:S06]  /*6be0*/  HADD2.F32 R18, -RZ, R2.H0_H0 ;  /* 0x20000002ff127230 */ /* 0x004fcc0000004100 */
[----:B------:R-:W0:Y:S01]  /*6bf0*/  F2I.FTZ.TRUNC.NTZ R18, R18 ;  /* 0x0000001200127305 */ /* 0x000e22000021f100 */
[----:B------:R-:W-:Y:S05]  /*6c00*/  BRA `(.L_x_9237) ;  /* 0x00000008009c7947 */ /* 0x000fea0003800000 */
.L_x_9242:
[----:B------:R-:W2:Y:S02]  /*6c10*/  LDG.E.64 R2, desc[UR36][R2.64] ;  /* 0x0000002402027981 */ /* 0x000ea4000c1e1b00 */
[----:B--2---:R0:W1:Y:S01]  /*6c20*/  F2I.F64.TRUNC R18, R2 ;  /* 0x0000000200127311 */ /* 0x004062000030d100 */
[----:B------:R-:W-:Y:S05]  /*6c30*/  BRA `(.L_x_9237) ;  /* 0x0000000800907947 */ /* 0x000fea0003800000 */
.L_x_9232:
        /* <DEDUP_REMOVED lines=12> */
.L_x_9246:
[----:B------:R-:W2:Y:S02]  /*6d00*/  LDG.E.64 R2, desc[UR36][R2.64] ;  /* 0x0000002402027981 */ /* 0x000ea4000c1e1b00 */
[----:B--2---:R0:W1:Y:S01]  /*6d10*/  F2I.F64.TRUNC R18, R2 ;  /* 0x0000000200127311 */ /* 0x004062000030d100 */
[----:B------:R-:W-:Y:S05]  /*6d20*/  BRA `(.L_x_9237) ;  /* 0x0000000800547947 */ /* 0x000fea0003800000 */
.L_x_9245:
        /* <DEDUP_REMOVED lines=27> */
.L_x_9248:
        /* <DEDUP_REMOVED lines=14> */
.L_x_9247:
[----:B------:R-:W2:Y:S02]  /*6fc0*/  LDG.E.U16 R18, desc[UR36][R2.64] ;  /* 0x0000002402127981 */ /* 0x000ea4000c1e1500 */
[----:B--2---:R-:W-:-:S06]  /*6fd0*/  IMAD.U32 R18, R18, 0x10000, RZ ;  /* 0x0001000012127824 */ /* 0x004fcc00078e00ff */
[----:B------:R-:W0:Y:S01]  /*6fe0*/  F2I.FTZ.TRUNC.NTZ R18, R18 ;  /* 0x0000001200127305 */ /* 0x000e22000021f100 */
[----:B------:R-:W-:Y:S05]  /*6ff0*/  BRA `(.L_x_9237) ;  /* 0x0000000400a07947 */ /* 0x000fea0003800000 */
.L_x_9244:
        /* <DEDUP_REMOVED lines=10> */
.L_x_9251:
        /* <DEDUP_REMOVED lines=21> */
.L_x_9255:
[----:B------:R-:W-:Y:S05]  /*71f0*/  BSYNC B1 ;  /* 0x0000000000017941 */ /* 0x000fea0003800000 */
.L_x_9254:
[----:B------:R-:W-:Y:S02]  /*7200*/  LEA R3, R0, 0x3b800000, 0x17 ;  /* 0x3b80000000037811 */ /* 0x000fe400078eb8ff */
[----:B------:R-:W-:-:S04]  /*7210*/  SHF.L.U32 R2, R2, 0x14, RZ ;  /* 0x0000001402027819 */ /* 0x000fc800000006ff */
[----:B------:R-:W-:-:S07]  /*7220*/  LOP3.LUT R18, R3, R2, R18, 0xfe, !PT ;  /* 0x0000000203127212 */ /* 0x000fce00078efe12 */
.L_x_9253:
[----:B------:R-:W-:Y:S05]  /*7230*/  BSYNC B0 ;  /* 0x0000000000007941 */ /* 0x000fea0003800000 */
.L_x_9252:
[----:B------:R-:W0:Y:S01]  /*7240*/  F2I.FTZ.TRUNC.NTZ R18, R18 ;  /* 0x0000001200127305 */ /* 0x000e22000021f100 */
[----:B------:R-:W-:Y:S05]  /*7250*/  BRA `(.L_x_9237) ;  /* 0x0000000400087947 */ /* 0x000fea0003800000 */
.L_x_9250:
        /* <DEDUP_REMOVED lines=21> */
.L_x_9259:
[----:B------:R-:W-:Y:S05]  /*73b0*/  BSYNC B1 ;  /* 0x0000000000017941 */ /* 0x000fea0003800000 */
.L_x_9258:
[----:B------:R-:W-:Y:S01]  /*73c0*/  IMAD.SHL.U32 R2, R2, 0x200000, RZ ;  /* 0x0020000002027824 */ /* 0x000fe200078e00ff */
[----:B------:R-:W-:-:S04]  /*73d0*/  LEA R3, R0, 0x37800000, 0x17 ;  /* 0x3780000000037811 */ /* 0x000fc800078eb8ff */
[----:B------:R-:W-:-:S07]  /*73e0*/  LOP3.LUT R18, R3, R2, R18, 0xfe, !PT ;  /* 0x0000000203127212 */ /* 0x000fce00078efe12 */
.L_x_9257:
[----:B------:R-:W-:Y:S05]  /*73f0*/  BSYNC B0 ;  /* 0x0000000000007941 */ /* 0x000fea0003800000 */
.L_x_9256:
[----:B------:R-:W0:Y:S01]  /*7400*/  F2I.FTZ.TRUNC.NTZ R18, R18 ;  /* 0x0000001200127305 */ /* 0x000e22000021f100 */
[----:B------:R-:W-:Y:S05]  /*7410*/  BRA `(.L_x_9237) ;  /* 0x0000000000987947 */ /* 0x000fea0003800000 */
.L_x_9249:
        /* <DEDUP_REMOVED lines=12> */
[----:B------:R-:W-:Y:S01]  /*74e0*/  @!P0 IMAD.MOV.U32 R18, RZ, RZ, 0x7f800001 ;  /* 0x7f800001ff128424 */ /* 0x000fe200078e00ff */
[----:B------:R-:W-:-:S07]  /*74f0*/  @P0 SHF.L.U32 R18, R2, 0x17, RZ ;  /* 0x0000001702120819 */ /* 0x000fce00000006ff */
.L_x_9263:
[----:B------:R-:W-:Y:S05]  /*7500*/  BSYNC B0 ;  /* 0x0000000000007941 */ /* 0x000fea0003800000 */
.L_x_9262:
[----:B------:R-:W0:Y:S01]  /*7510*/  F2I.FTZ.TRUNC.NTZ R18, R18 ;  /* 0x0000001200127305 */ /* 0x000e22000021f100 */
[----:B------:R-:W-:Y:S05]  /*7520*/  BRA `(.L_x_9237) ;  /* 0x0000000000547947 */ /* 0x000fea0003800000 */
.L_x_9236:
        /* <DEDUP_REMOVED lines=13> */
[----:B------:R-:W-:Y:S02]  /*7600*/  IMAD.MOV.U32 R13, RZ, RZ, RZ ;  /* 0x000000ffff0d7224 */ /* 0x000fe400078e00ff */
[----:B------:R-:W-:-:S07]  /*7610*/  IMAD.MOV.U32 R18, RZ, RZ, RZ ;  /* 0x000000ffff127224 */ /* 0x000fce00078e00ff */
[----:B------:R-:W-:-:S07]  /*7620*/  LEPC R20, `(.L_x_9264) ;  /* 0x000000001014794e */ /* 0x000fce0000000000 */
[----:B0-----:R-:W-:Y:S05]  /*7630*/  CALL.ABS.NOINC R2 ;  /* 0x0000000002007343 */ /* 0x001fea0003c00000 */
.L_x_9264:
[----:B------:R-:W-:Y:S05]  /*7640*/  BRA `(.L_x_9237) ;  /* 0x00000000000c7947 */ /* 0x000fea0003800000 */
.L_x_9261:
[----:B------:R0:W5:Y:S01]  /*7650*/  LDG.E R18, desc[UR36][R2.64] ;  /* 0x0000002402127981 */ /* 0x000162000c1e1900 */
[----:B------:R-:W-:Y:S05]  /*7660*/  BRA `(.L_x_9237) ;  /* 0x0000000000047947 */ /* 0x000fea0003800000 */
.L_x_9260:
[----:B------:R0:W5:Y:S02]  /*7670*/  LDG.E R18, desc[UR36][R2.64] ;  /* 0x0000002402127981 */ /* 0x000164000c1e1900 */
.L_x_9237:
        /* <DEDUP_REMOVED lines=13> */
[----:B------:R-:W-:Y:S01]  /*7750*/  MOV R5, UR5 ;  /* 0x0000000500057c02 */ /* 0x000fe20008000f00 */
        /* <DEDUP_REMOVED lines=11> */
.L_x_9266:
[----:B------:R-:W-:Y:S05]  /*7810*/  BSYNC B6 ;  /* 0x0000000000067941 */ /* 0x000fea0003800000 */
.L_x_9265:
        /* <DEDUP_REMOVED lines=14> */
.L_x_9270:
[----:B------:R0:W-:Y:S01]  /*7900*/  STG.E.U8 desc[UR36][R16.64], RZ ;  /* 0x000000ff10007986 */ /* 0x0001e2000c101124 */
[----:B------:R-:W-:Y:S05]  /*7910*/  BRA `(.L_x_9272) ;  /* 0x00000004008c7947 */ /* 0x000fea0003800000 */
.L_x_9269:
        /* <DEDUP_REMOVED lines=8> */
.L_x_9274:
[----:B------:R3:W-:Y:S01]  /*79a0*/  STG.E desc[UR36][R16.64], RZ ;  /* 0x000000ff10007986 */ /* 0x0007e2000c101924 */
[----:B------:R-:W-:Y:S05]  /*79b0*/  BRA `(.L_x_9272) ;  /* 0x0000000400647947 */ /* 0x000fea0003800000 */
.L_x_9273:
[----:B------:R2:W-:Y:S01]  /*79c0*/  STG.E.U16 desc[UR36][R16.64], RZ ;  /* 0x000000ff10007986 */ /* 0x0005e2000c101524 */
[----:B------:R-:W-:Y:S05]  /*79d0*/  BRA `(.L_x_9272) ;  /* 0x00000004005c7947 */ /* 0x000fea0003800000 */
.L_x_9268:
        /* <DEDUP_REMOVED lines=8> */
.L_x_9276:
[----:B------:R0:W-:Y:S01]  /*7a60*/  STG.E.U16 desc[UR36][R16.64], RZ ;  /* 0x000000ff10007986 */ /* 0x0001e2000c101524 */
[----:B------:R-:W-:Y:S05]  /*7a70*/  BRA `(.L_x_9272) ;  /* 0x0000000400347947 */ /* 0x000fea0003800000 */
.L_x_9275:
        /* <DEDUP_REMOVED lines=8> */
.L_x_9278:
[----:B------:R0:W-:Y:S01]  /*7b00*/  STG.E desc[UR36][R16.64], RZ ;  /* 0x000000ff10007986 */ /* 0x0001e2000c101924 */
[----:B------:R-:W-:Y:S05]  /*7b10*/  BRA `(.L_x_9272) ;  /* 0x00000004000c7947 */ /* 0x000fea0003800000 */
.L_x_9277:
[----:B------:R0:W-:Y:S01]  /*7b20*/  STG.E.64 desc[UR36][R16.64], RZ ;  /* 0x000000ff10007986 */ /* 0x0001e2000c101b24 */
[----:B------:R-:W-:Y:S05]  /*7b30*/  BRA `(.L_x_9272) ;  /* 0x0000000400047947 */ /* 0x000fea0003800000 */
.L_x_9267:
        /* <DEDUP_REMOVED lines=10> */
.L_x_9281:
[----:B------:R0:W-:Y:S01]  /*7be0*/  STG.E.128 desc[UR36][R16.64], RZ ;  /* 0x000000ff10007986 */ /* 0x0001e2000c101d24 */
[----:B------:R-:W-:Y:S05]  /*7bf0*/  BRA `(.L_x_9272) ;  /* 0x0000000000d47947 */ /* 0x000fea0003800000 */
.L_x_9280:
        /* <DEDUP_REMOVED lines=8> */
.L_x_9283:
[----:B------:R0:W-:Y:S01]  /*7c80*/  STG.E.U8 desc[UR36][R16.64], RZ ;  /* 0x000000ff10007986 */ /* 0x0001e2000c101124 */
[----:B------:R-:W-:Y:S05]  /*7c90*/  BRA `(.L_x_9272) ;  /* 0x0000000000ac7947 */ /* 0x000fea0003800000 */
.L_x_9282:
[----:B------:R0:W-:Y:S01]  /*7ca0*/  STG.E.U16 desc[UR36][R16.64], RZ ;  /* 0x000000ff10007986 */ /* 0x0001e2000c101524 */
[----:B------:R-:W-:Y:S05]  /*7cb0*/  BRA `(.L_x_9272) ;  /* 0x0000000000a47947 */ /* 0x000fea0003800000 */
.L_x_9279:
        /* <DEDUP_REMOVED lines=10> */
.L_x_9286:
[----:B------:R0:W-:Y:S01]  /*7d60*/  STG.E.U8 desc[UR36][R16.64], RZ ;  /* 0x000000ff10007986 */ /* 0x0001e2000c101124 */
[----:B------:R-:W-:Y:S05]  /*7d70*/  BRA `(.L_x_9272) ;  /* 0x0000000000747947 */ /* 0x000fea0003800000 */
.L_x_9285:
[----:B------:R0:W-:Y:S01]  /*7d80*/  STG.E.U8 desc[UR36][R16.64], RZ ;  /* 0x000000ff10007986 */ /* 0x0001e2000c101124 */
[----:B------:R-:W-:Y:S05]  /*7d90*/  BRA `(.L_x_9272) ;  /* 0x00000000006c7947 */ /* 0x000fea0003800000 */
.L_x_9284:
[----:B------:R-:W-:-:S13]  /*7da0*/  ISETP.NE.AND P0, PT, R0, 0x1c, PT ;  /* 0x0000001c0000780c */ /* 0x000fda0003f05270 */
[----:B------:R-:W-:Y:S05]  /*7db0*/  @!P0 BRA `(.L_x_9287) ;  /* 0x0000000000608947 */ /* 0x000fea0003800000 */
[----:B------:R-:W-:-:S13]  /*7dc0*/  ISETP.NE.AND P0, PT, R0, 0x1d, PT ;  /* 0x0000001d0000780c */ /* 0x000fda0003f05270 */
[----:B------:R-:W-:Y:S05]  /*7dd0*/  @!P0 BRA `(.L_x_9288) ;  /* 0x0000000000508947 */ /* 0x000fea0003800000 */
[----:B------:R-:W-:-:S13]  /*7de0*/  ISETP.NE.AND P0, PT, R0, 0x2c, PT ;  /* 0x0000002c0000780c */ /* 0x000fda0003f05270 */
[----:B------:R0:W-:Y:S01]  /*7df0*/  @!P0 STG.E.U8 desc[UR36][R16.64], RZ ;  /* 0x000000ff10008986 */ /* 0x0001e2000c101124 */
[----:B------:R-:W-:Y:S05]  /*7e00*/  @!P0 BRA `(.L_x_9272) ;  /* 0x0000000000508947 */ /* 0x000fea0003800000 */
.L_x_9271:
[----:B------:R-:W-:Y:S01]  /*7e10*/  MOV R0, 0x0 ;  /* 0x0000000000007802 */ /* 0x000fe20000000f00 */
[----:B------:R-:W-:Y:S01]  /*7e20*/  ULDC.64 UR4, c[0x4][0x118] ;  /* 0x0100460000047ab9 */ /* 0x000fe20000000a00 */
[----:B------:R-:W-:Y:S01]  /*7e30*/  ULDC.64 UR6, c[0x4][0x18] ;  /* 0x0100060000067ab9 */ /* 0x000fe20000000a00 */
[----:B------:R-:W-:Y:S01]  /*7e40*/  MOV R4, UR4 ;  /* 0x0000000400047c02 */ /* 0x000fe20008000f00 */
        /* <DEDUP_REMOVED lines=12> */
.L_x_9289:
[----:B------:R-:W-:Y:S05]  /*7f10*/  BRA `(.L_x_9272) ;  /* 0x00000000000c7947 */ /* 0x000fea0003800000 */
.L_x_9288:
[----:B------:R0:W-:Y:S01]  /*7f20*/  STG.E.64 desc[UR36][R16.64], RZ ;  /* 0x000000ff10007986 */ /* 0x0001e2000c101b24 */
[----:B------:R-:W-:Y:S05]  /*7f30*/  BRA `(.L_x_9272) ;  /* 0x0000000000047947 */ /* 0x000fea0003800000 */
.L_x_9287:
[----:B------:R0:W-:Y:S02]  /*7f40*/  STG.E desc[UR36][R16.64], RZ ;  /* 0x000000ff10007986 */ /* 0x0001e4000c101924 */
.L_x_9272:
[----:B------:R-:W-:-:S07]  /*7f50*/  VIADD R19, R19, 0x80 ;  /* 0x0000008013137836 */ /* 0x000fce0000000000 */
.L_x_9230:
[----:B------:R-:W-:Y:S05]  /*7f60*/  BSYNC B7 ;  /* 0x0000000000077941 */ /* 0x000fea0003800000 */
.L_x_9229:
        /* <DEDUP_REMOVED lines=297> */
[----:B------:R-:W-:-:S04]  /*9200*/  ULDC.64 UR4, c[0x0][0x340] ;  /* 0x0000d00000047ab9 */ /* 0x000fc80000000a00 */
        /* <DEDUP_REMOVED lines=8> */
.L_x_9290:
        /* <DEDUP_REMOVED lines=20> */
.L_x_9294:
[----:B------:R0:W5:Y:S01]  /*93d0*/  LDG.E.U8 R18, desc[UR36][R2.64] ;  /* 0x0000002402127981 */ /* 0x000162000c1e1100 */
[----:B------:R-:W-:Y:S05]  /*93e0*/  BRA `(.L_x_9296) ;  /* 0x0000000c00347947 */ /* 0x000fea0003800000 */
.L_x_9293:
        /* <DEDUP_REMOVED lines=8> */
.L_x_9298:
[----:B------:R0:W5:Y:S01]  /*9470*/  LDG.E R18, desc[UR36][R2.64] ;  /* 0x0000002402127981 */ /* 0x000162000c1e1900 */
[----:B------:R-:W-:Y:S05]  /*9480*/  BRA `(.L_x_9296) ;  /* 0x0000000c000c7947 */ /* 0x000fea0003800000 */
.L_x_9297:
[----:B------:R0:W5:Y:S01]  /*9490*/  LDG.E.S16 R18, desc[UR36][R2.64] ;  /* 0x0000002402127981 */ /* 0x000162000c1e1700 */
[----:B------:R-:W-:Y:S05]  /*94a0*/  BRA `(.L_x_9296) ;  /* 0x0000000c00047947 */ /* 0x000fea0003800000 */
.L_x_9292:
        /* <DEDUP_REMOVED lines=9> */
.L_x_9300:
[----:B------:R-:W2:Y:S02]  /*9540*/  LDG.E.U16 R2, desc[UR36][R2.64] ;  /* 0x0000002402027981 */ /* 0x000ea4000c1e1500 */
[----:B--2---:R-:W-:-:S06]  /*9550*/  HADD2.F32 R18, -RZ, R2.H0_H0 ;  /* 0x20000002ff127230 */ /* 0x004fcc0000004100 */
[----:B------:R-:W0:Y:S01]  /*9560*/  F2I.FTZ.TRUNC.NTZ R18, R18 ;  /* 0x0000001200127305 */ /* 0x000e22000021f100 */
[----:B------:R-:W-:Y:S05]  /*9570*/  BRA `(.L_x_9296) ;  /* 0x0000000800d07947 */ /* 0x000fea0003800000 */
.L_x_9299:
        /* <DEDUP_REMOVED lines=9> */
.L_x_9302:
[----:B------:R-:W2:Y:S02]  /*9610*/  LDG.E.U16 R2, desc[UR36][R2.64] ;  /* 0x0000002402027981 */ /* 0x000ea4000c1e1500 */
[----:B--2---:R-:W-:-:S06]  /*9620*/  HADD2.F32 R18, -RZ, R2.H0_H0 ;  /* 0x20000002ff127230 */ /* 0x004fcc0000004100 */
[----:B------:R-:W0:Y:S01]  /*9630*/  F2I.FTZ.TRUNC.NTZ R18, R18 ;  /* 0x0000001200127305 */ /* 0x000e22000021f100 */
[----:B------:R-:W-:Y:S05]  /*9640*/  BRA `(.L_x_9296) ;  /* 0x00000008009c7947 */ /* 0x000fea0003800000 */
.L_x_9301:
[----:B------:R-:W2:Y:S02]  /*9650*/  LDG.E.64 R2, desc[UR36][R2.64] ;  /* 0x0000002402027981 */ /* 0x000ea4000c1e1b00 */
[----:B--2---:R0:W1:Y:S01]  /*9660*/  F2I.F64.TRUNC R18, R2 ;  /* 0x0000000200127311 */ /* 0x004062000030d100 */
[----:B------:R-:W-:Y:S05]  /*9670*/  BRA `(.L_x_9296) ;  /* 0x0000000800907947 */ /* 0x000fea0003800000 */
.L_x_9291:
        /* <DEDUP_REMOVED lines=12> */
.L_x_9305:
[----:B------:R-:W2:Y:S02]  /*9740*/  LDG.E.64 R2, desc[UR36][R2.64] ;  /* 0x0000002402027981 */ /* 0x000ea4000c1e1b00 */
[----:B--2---:R0:W1:Y:S01]  /*9750*/  F2I.F64.TRUNC R18, R2 ;  /* 0x0000000200127311 */ /* 0x004062000030d100 */
[----:B------:R-:W-:Y:S05]  /*9760*/  BRA `(.L_x_9296) ;  /* 0x0000000800547947 */ /* 0x000fea0003800000 */
.L_x_9304:
        /* <DEDUP_REMOVED lines=27> */
.L_x_9307:
        /* <DEDUP_REMOVED lines=14> */
.L_x_9306:
[----:B------:R-:W2:Y:S02]  /*9a00*/  LDG.E.U16 R18, desc[UR36][R2.64] ;  /* 0x0000002402127981 */ /* 0x000ea4000c1e1500 */
[----:B--2---:R-:W-:-:S06]  /*9a10*/  IMAD.U32 R18, R18, 0x10000, RZ ;  /* 0x0001000012127824 */ /* 0x004fcc00078e00ff */
[----:B------:R-:W0:Y:S01]  /*9a20*/  F2I.FTZ.TRUNC.NTZ R18, R18 ;  /* 0x0000001200127305 */ /* 0x000e22000021f100 */
[----:B------:R-:W-:Y:S05]  /*9a30*/  BRA `(.L_x_9296) ;  /* 0x0000000400a07947 */ /* 0x000fea0003800000 */
.L_x_9303:
        /* <DEDUP_REMOVED lines=10> */
.L_x_9310:
        /* <DEDUP_REMOVED lines=21> */
.L_x_9314:
[----:B------:R-:W-:Y:S05]  /*9c30*/  BSYNC B1 ;  /* 0x0000000000017941 */ /* 0x000fea0003800000 */
.L_x_9313:
[----:B------:R-:W-:Y:S01]  /*9c40*/  IMAD.SHL.U32 R2, R2, 0x100000, RZ ;  /* 0x0010000002027824 */ /* 0x000fe200078e00ff */
[----:B------:R-:W-:-:S04]  /*9c50*/  LEA R3, R0, 0x3b800000, 0x17 ;  /* 0x3b80000000037811 */ /* 0x000fc800078eb8ff */
[----:B------:R-:W-:-:S07]  /*9c60*/  LOP3.LUT R18, R3, R2, R18, 0xfe, !PT ;  /* 0x0000000203127212 */ /* 0x000fce00078efe12 */
.L_x_9312:
[----:B------:R-:W-:Y:S05]  /*9c70*/  BSYNC B0 ;  /* 0x0000000000007941 */ /* 0x000fea0003800000 */
.L_x_9311:
[----:B------:R-:W0:Y:S01]  /*9c80*/  F2I.FTZ.TRUNC.NTZ R18, R18 ;  /* 0x0000001200127305 */ /* 0x000e22000021f100 */
[----:B------:R-:W-:Y:S05]  /*9c90*/  BRA `(.L_x_9296) ;  /* 0x0000000400087947 */ /* 0x000fea0003800000 */
.L_x_9309:
        /* <DEDUP_REMOVED lines=21> */
.L_x_9318:
[----:B------:R-:W-:Y:S05]  /*9df0*/  BSYNC B1 ;  /* 0x0000000000017941 */ /* 0x000fea0003800000 */
.L_x_9317:
[----:B------:R-:W-:Y:S01]  /*9e00*/  IMAD.SHL.U32 R2, R2, 0x200000, RZ ;  /* 0x0020000002027824 */ /* 0x000fe200078e00ff */
[----:B------:R-:W-:-:S04]  /*9e10*/  LEA R3, R0, 0x37800000, 0x17 ;  /* 0x3780000000037811 */ /* 0x000fc800078eb8ff */
[----:B------:R-:W-:-:S07]  /*9e20*/  LOP3.LUT R18, R3, R2, R18, 0xfe, !PT ;  /* 0x0000000203127212 */ /* 0x000fce00078efe12 */
.L_x_9316:
[----:B------:R-:W-:Y:S05]  /*9e30*/  BSYNC B0 ;  /* 0x0000000000007941 */ /* 0x000fea0003800000 */
.L_x_9315:
[----:B------:R-:W0:Y:S01]  /*9e40*/  F2I.FTZ.TRUNC.NTZ R18, R18 ;  /* 0x0000001200127305 */ /* 0x000e22000021f100 */
[----:B------:R-:W-:Y:S05]  /*9e50*/  BRA `(.L_x_9296) ;  /* 0x0000000000987947 */ /* 0x000fea0003800000 */
.L_x_9308:
        /* <DEDUP_REMOVED lines=14> */
.L_x_9322:
[----:B------:R-:W-:Y:S05]  /*9f40*/  BSYNC B0 ;  /* 0x0000000000007941 */ /* 0x000fea0003800000 */
.L_x_9321:
[----:B------:R-:W0:Y:S01]  /*9f50*/  F2I.FTZ.TRUNC.NTZ R18, R18 ;  /* 0x0000001200127305 */ /* 0x000e22000021f100 */
[----:B------:R-:W-:Y:S05]  /*9f60*/  BRA `(.L_x_9296) ;  /* 0x0000000000547947 */ /* 0x000fea0003800000 */
.L_x_9295:
[----:B------:R-:W-:Y:S01]  /*9f70*/  MOV R2, 0x0 ;  /* 0x0000000000027802 */ /* 0x000fe20000000f00 */
[----:B------:R-:W-:Y:S01]  /*9f80*/  ULDC.64 UR4, c[0x4][0x118] ;  /* 0x0100460000047ab9 */ /* 0x000fe20000000a00 */
[----:B------:R-:W-:Y:S01]  /*9f90*/  ULDC.64 UR6, c[0x4][0x10] ;  /* 0x0100040000067ab9 */ /* 0x000fe20000000a00 */
[----:B------:R-:W-:Y:S01]  /*9fa0*/  IMAD.U32 R4, RZ, RZ, UR4 ;  /* 0x00000004ff047e24 */ /* 0x000fe2000f8e00ff */
[----:B------:R-:W-:Y:S01]  /*9fb0*/  MOV R5, UR5 ;  /* 0x0000000500057c02 */ /* 0x000fe20008000f00 */
[----:B------:R-:W-:Y:S01]  /*9fc0*/  ULDC.64 UR4, c[0x4][0x120] ;  /* 0x0100480000047ab9 */ /* 0x000fe20000000a00 */
[----:B------:R-:W0:Y:S01]  /*9fd0*/  LDC.64 R2, c[0x4][R2] ;  /* 0x0100000002027b82 */ /* 0x000e220000000a00 */
[----:B------:R-:W-:Y:S01]  /*9fe0*/  HFMA2.MMA R18, -RZ, RZ, 0, 0 ;  /* 0x00000000ff127435 */ /* 0x000fe200000001ff */
        /* <DEDUP_REMOVED lines=9> */
.L_x_9323:
[----:B------:R-:W-:Y:S05]  /*a080*/  BRA `(.L_x_9296) ;  /* 0x00000000000c7947 */ /* 0x000fea0003800000 */
.L_x_9320:
[----:B------:R0:W5:Y:S01]  /*a090*/  LDG.E R18, desc[UR36][R2.64] ;  /* 0x0000002402127981 */ /* 0x000162000c1e1900 */
[----:B------:R-:W-:Y:S05]  /*a0a0*/  BRA `(.L_x_9296) ;  /* 0x0000000000047947 */ /* 0x000fea0003800000 */
.L_x_9319:
[----:B------:R0:W5:Y:S02]  /*a0b0*/  LDG.E R18, desc[UR36][R2.64] ;  /* 0x0000002402127981 */ /* 0x000164000c1e1900 */
.L_x_9296:
        /* <DEDUP_REMOVED lines=25> */
.L_x_9325:
[----:B------:R-:W-:Y:S05]  /*a250*/  BSYNC B6 ;  /* 0x0000000000067941 */ /* 0x000fea0003800000 */
.L_x_9324:
        /* <DEDUP_REMOVED lines=14> */
.L_x_9329:
[----:B------:R-:W-:Y:S01]  /*a340*/  STG.E.U8 desc[UR36][R16.64], RZ ;  /* 0x000000ff10007986 */ /* 0x000fe2000c101124 */
[----:B------:R-:W-:Y:S05]  /*a350*/  EXIT ;  /* 0x000000000000794d */ /* 0x000fea0003800000 */
.L_x_9328:
        /* <DEDUP_REMOVED lines=8> */
.L_x_9332:
[----:B------:R-:W-:Y:S01]  /*a3e0*/  STG.E desc[UR36][R16.64], RZ ;  /* 0x000000ff10007986 */ /* 0x000fe2000c101924 */
[----:B------:R-:W-:Y:S05]  /*a3f0*/  EXIT ;  /* 0x000000000000794d */ /* 0x000fea0003800000 */
.L_x_9331:
[----:B------:R-:W-:Y:S01]  /*a400*/  STG.E.U16 desc[UR36][R16.64], RZ ;  /* 0x000000ff10007986 */ /* 0x000fe2000c101524 */
[----:B------:R-:W-:Y:S05]  /*a410*/  EXIT ;  /* 0x000000000000794d */ /* 0x000fea0003800000 */
.L_x_9327:
        /* <DEDUP_REMOVED lines=8> */
.L_x_9334:
[----:B------:R-:W-:Y:S01]  /*a4a0*/  STG.E.U16 desc[UR36][R16.64], RZ ;  /* 0x000000ff10007986 */ /* 0x000fe2000c101524 */
[----:B------:R-:W-:Y:S05]  /*a4b0*/  EXIT ;  /* 0x000000000000794d */ /* 0x000fea0003800000 */
.L_x_9333:
        /* <DEDUP_REMOVED lines=8> */
.L_x_9336:
[----:B------:R-:W-:Y:S01]  /*a540*/  STG.E desc[UR36][R16.64], RZ ;  /* 0x000000ff10007986 */ /* 0x000fe2000c101924 */
[----:B------:R-:W-:Y:S05]  /*a550*/  EXIT ;  /* 0x000000000000794d */ /* 0x000fea0003800000 */
.L_x_9335:
[----:B------:R-:W-:Y:S01]  /*a560*/  STG.E.64 desc[UR36][R16.64], RZ ;  /* 0x000000ff10007986 */ /* 0x000fe2000c101b24 */
[----:B------:R-:W-:Y:S05]  /*a570*/  EXIT ;  /* 0x000000000000794d */ /* 0x000fea0003800000 */
.L_x_9326:
        /* <DEDUP_REMOVED lines=10> */
.L_x_9339:
[----:B------:R-:W-:Y:S01]  /*a620*/  STG.E.128 desc[UR36][R16.64], RZ ;  /* 0x000000ff10007986 */ /* 0x000fe2000c101d24 */
[----:B------:R-:W-:Y:S05]  /*a630*/  EXIT ;  /* 0x000000000000794d */ /* 0x000fea0003800000 */
.L_x_9338:
        /* <DEDUP_REMOVED lines=8> */
.L_x_9341:
[----:B------:R-:W-:Y:S01]  /*a6c0*/  STG.E.U8 desc[UR36][R16.64], RZ ;  /* 0x000000ff10007986 */ /* 0x000fe2000c101124 */
[----:B------:R-:W-:Y:S05]  /*a6d0*/  EXIT ;  /* 0x000000000000794d */ /* 0x000fea0003800000 */
.L_x_9340:
[----:B------:R-:W-:Y:S01]  /*a6e0*/  STG.E.U16 desc[UR36][R16.64], RZ ;  /* 0x000000ff10007986 */ /* 0x000fe2000c101524 */
[----:B------:R-:W-:Y:S05]  /*a6f0*/  EXIT ;  /* 0x000000000000794d */ /* 0x000fea0003800000 */
.L_x_9337:
        /* <DEDUP_REMOVED lines=10> */
.L_x_9344:
[----:B------:R-:W-:Y:S01]  /*a7a0*/  STG.E.U8 desc[UR36][R16.64], RZ ;  /* 0x000000ff10007986 */ /* 0x000fe2000c101124 */
[----:B------:R-:W-:Y:S05]  /*a7b0*/  EXIT ;  /* 0x000000000000794d */ /* 0x000fea0003800000 */
.L_x_9343:
[----:B------:R-:W-:Y:S01]  /*a7c0*/  STG.E.U8 desc[UR36][R16.64], RZ ;  /* 0x000000ff10007986 */ /* 0x000fe2000c101124 */
[----:B------:R-:W-:Y:S05]  /*a7d0*/  EXIT ;  /* 0x000000000000794d */ /* 0x000fea0003800000 */
.L_x_9342:
[----:B------:R-:W-:-:S13]  /*a7e0*/  ISETP.NE.AND P0, PT, R0, 0x1c, PT ;  /* 0x0000001c0000780c */ /* 0x000fda0003f05270 */
[----:B------:R-:W-:Y:S05]  /*a7f0*/  @!P0 BRA `(.L_x_9345) ;  /* 0x0000000000608947 */ /* 0x000fea0003800000 */
[----:B------:R-:W-:-:S13]  /*a800*/  ISETP.NE.AND P0, PT, R0, 0x1d, PT ;  /* 0x0000001d0000780c */ /* 0x000fda0003f05270 */
[----:B------:R-:W-:Y:S05]  /*a810*/  @!P0 BRA `(.L_x_9346) ;  /* 0x0000000000508947 */ /* 0x000fea0003800000 */
[----:B------:R-:W-:-:S13]  /*a820*/  ISETP.NE.AND P0, PT, R0, 0x2c, PT ;  /* 0x0000002c0000780c */ /* 0x000fda0003f05270 */
[----:B------:R0:W-:Y:S01]  /*a830*/  @!P0 STG.E.U8 desc[UR36][R16.64], RZ ;  /* 0x000000ff10008986 */ /* 0x0001e2000c101124 */
[----:B------:R-:W-:Y:S05]  /*a840*/  @!P0 EXIT ;  /* 0x000000000000894d */ /* 0x000fea0003800000 */
.L_x_9330:
[----:B------:R-:W-:Y:S01]  /*a850*/  MOV R0, 0x0 ;  /* 0x0000000000007802 */ /* 0x000fe20000000f00 */
[----:B------:R-:W-:Y:S01]  /*a860*/  ULDC.64 UR4, c[0x4][0x118] ;  /* 0x0100460000047ab9 */ /* 0x000fe20000000a00 */
[----:B------:R-:W-:Y:S01]  /*a870*/  ULDC.64 UR6, c[0x4][0x18] ;  /* 0x0100060000067ab9 */ /* 0x000fe20000000a00 */
[----:B---3--:R-:W-:Y:S01]  /*a880*/  IMAD.U32 R4, RZ, RZ, UR4 ;  /* 0x00000004ff047e24 */ /* 0x008fe2000f8e00ff */
        /* <DEDUP_REMOVED lines=12> */
.L_x_9347:
[----:B------:R-:W-:Y:S05]  /*a950*/  EXIT ;  /* 0x000000000000794d */ /* 0x000fea0003800000 */
.L_x_9346:
[----:B------:R-:W-:Y:S01]  /*a960*/  STG.E.64 desc[UR36][R16.64], RZ ;  /* 0x000000ff10007986 */ /* 0x000fe2000c101b24 */
[----:B------:R-:W-:Y:S05]  /*a970*/  EXIT ;  /* 0x000000000000794d */ /* 0x000fea0003800000 */
.L_x_9345:
[----:B------:R-:W-:Y:S01]  /*a980*/  STG.E desc[UR36][R16.64], RZ ;  /* 0x000000ff10007986 */ /* 0x000fe2000c101924 */
[----:B------:R-:W-:Y:S05]  /*a990*/  EXIT ;  /* 0x000000000000794d */ /* 0x000fea0003800000 */
.L_x_9348:
        /* <DEDUP_REMOVED lines=14> */
.L_x_32277:


//--------------------- .text._ZN2at6native27unrolled_elementwise_kernelIZZZNS0_67_GLOBAL__N__bb565c37_34_ValidateCompressedIndicesKernel_cu_33a4b88b42_validate_compressed_sparse_indices_kernelILNS2_8CDimNameE1ENS2_18CUDAKernelLauncherENS2_14EmptyVecKernelENS2_8DummyVecELm0EEEvRKNS_6TensorESA_lllENKUlvE0_clEvENKUlvE_clEvEUliE_St5arrayIPcLm2EELi4E23TrivialOffsetCalculatorILi1EjESI_NS0_6memory12LoadWithCastILi1EEENSJ_13StoreWithCastILi1EEEEEviT_T0_T2_T3_T4_T5_ --------------------------
	.section	.text._ZN2at6native27unrolled_elementwise_kernelIZZZNS0_67_GLOBAL__N__bb565c37_34_ValidateCompressedIndicesKernel_cu_33a4b88b42_validate_compressed_sparse_indices_kernelILNS2_8CDimNameE1ENS2_18CUDAKernelLauncherENS2_14EmptyVecKernelENS2_8DummyVecELm0EEEvRKNS_6TensorESA_lllENKUlvE0_clEvENKUlvE_clEvEUliE_St5arrayIPcLm2EELi4E23TrivialOffsetCalculatorILi1EjESI_NS0_6memory12LoadWithCastILi1EEENSJ_13StoreWithCastILi1EEEEEviT_T0_T2_T3_T4_T5_,"ax",@progbits
	.align	128
        .global         _ZN2at6native27unrolled_elementwise_kernelIZZZNS0_67_GLOBAL__N__bb565c37_34_ValidateCompressedIndicesKernel_cu_33a4b88b42_validate_compressed_sparse_indices_kernelILNS2_8CDimNameE1ENS2_18CUDAKernelLauncherENS2_14EmptyVecKernelENS2_8DummyVecELm0EEEvRKNS_6TensorESA_lllENKUlvE0_clEvENKUlvE_clEvEUliE_St5arrayIPcLm2EELi4E23TrivialOffsetCalculatorILi1EjESI_NS0_6memory12LoadWithCastILi1EEENSJ_13StoreWithCastILi1EEEEEviT_T0_T2_T3_T4_T5_
        .type           _ZN2at6native27unrolled_elementwise_kernelIZZZNS0_67_GLOBAL__N__bb565c37_34_ValidateCompressedIndicesKernel_cu_33a4b88b42_validate_compressed_sparse_indices_kernelILNS2_8CDimNameE1ENS2_18CUDAKernelLauncherENS2_14EmptyVecKernelENS2_8DummyVecELm0EEEvRKNS_6TensorESA_lllENKUlvE0_clEvENKUlvE_clEvEUliE_St5arrayIPcLm2EELi4E23TrivialOffsetCalculatorILi1EjESI_NS0_6memory12LoadWithCastILi1EEENSJ_13StoreWithCastILi1EEEEEviT_T0_T2_T3_T4_T5_,@function
        .size           _ZN2at6native27unrolled_elementwise_kernelIZZZNS0_67_GLOBAL__N__bb565c37_34_ValidateCompressedIndicesKernel_cu_33a4b88b42_validate_compressed_sparse_indices_kernelILNS2_8CDimNameE1ENS2_18CUDAKernelLauncherENS2_14EmptyVecKernelENS2_8DummyVecELm0EEEvRKNS_6TensorESA_lllENKUlvE0_clEvENKUlvE_clEvEUliE_St5arrayIPcLm2EELi4E23TrivialOffsetCalculatorILi1EjESI_NS0_6memory12LoadWithCastILi1EEENSJ_13StoreWithCastILi1EEEEEviT_T0_T2_T3_T4_T5_,(.L_x_32278 - _ZN2at6native27unrolled_elementwise_kernelIZZZNS0_67_GLOBAL__N__bb565c37_34_ValidateCompressedIndicesKernel_cu_33a4b88b42_validate_compressed_sparse_indices_kernelILNS2_8CDimNameE1ENS2_18CUDAKernelLauncherENS2_14EmptyVecKernelENS2_8DummyVecELm0EEEvRKNS_6TensorESA_lllENKUlvE0_clEvENKUlvE_clEvEUliE_St5arrayIPcLm2EELi4E23TrivialOffsetCalculatorILi1EjESI_NS0_6memory12LoadWithCastILi1EEENSJ_13StoreWithCastILi1EEEEEviT_T0_T2_T3_T4_T5_)
        .other          _ZN2at6native27unrolled_elementwise_kernelIZZZNS0_67_GLOBAL__N__bb565c37_34_ValidateCompressedIndicesKernel_cu_33a4b88b42_validate_compressed_sparse_indices_kernelILNS2_8CDimNameE1ENS2_18CUDAKernelLauncherENS2_14EmptyVecKernelENS2_8DummyVecELm0EEEvRKNS_6TensorESA_lllENKUlvE0_clEvENKUlvE_clEvEUliE_St5arrayIPcLm2EELi4E23TrivialOffsetCalculatorILi1EjESI_NS0_6memory12LoadWithCastILi1EEENSJ_13StoreWithCastILi1EEEEEviT_T0_T2_T3_T4_T5_,@"STO_CUDA_ENTRY STV_DEFAULT"
_ZN2at6native27unrolled_elementwise_kernelIZZZNS0_67_GLOBAL__N__bb565c37_34_ValidateCompressedIndicesKernel_cu_33a4b88b42_validate_compressed_sparse_indices_kernelILNS2_8CDimNameE1ENS2_18CUDAKernelLauncherENS2_14EmptyVecKernelENS2_8DummyVecELm0EEEvRKNS_6TensorESA_lllENKUlvE0_clEvENKUlvE_clEvEUliE_St5arrayIPcLm2EELi4E23TrivialOffsetCalculatorILi1EjESI_NS0_6memory12LoadWithCastILi1EEENSJ_13StoreWithCastILi1EEEEEviT_T0_T2_T3_T4_T5_:
.text._ZN2at6native27unrolled_elementwise_kernelIZZZNS0_67_GLOBAL__N__bb565c37_34_ValidateCompressedIndicesKernel_cu_33a4b88b42_validate_compressed_sparse_indices_kernelILNS2_8CDimNameE1ENS2_18CUDAKernelLauncherENS2_14EmptyVecKernelENS2_8DummyVecELm0EEEvRKNS_6TensorESA_lllENKUlvE0_clEvENKUlvE_clEvEUliE_St5arrayIPcLm2EELi4E23TrivialOffsetCalculatorILi1EjESI_NS0_6memory12LoadWithCastILi1EEENSJ_13StoreWithCastILi1EEEEEviT_T0_T2_T3_T4_T5_:
[----:B------:R-:W0:Y:S01]  /*0000*/  LDC R1, c[0x0][0x28] ;  /* 0x00000a00ff017b82 */ /* 0x000e220000000800 */
[----:B------:R-:W1:Y:S07]  /*0010*/  S2R R16, SR_CTAID.X ;  /* 0x0000000000107919 */ /* 0x000e6e0000002500 */
[----:B------:R-:W1:Y:S01]  /*0020*/  LDC R3, c[0x0][0x210] ;  /* 0x00008400ff037b82 */ /* 0x000e620000000800 */
[----:B------:R-:W-:Y:S01]  /*0030*/  ULDC.64 UR36, c[0x0][0x208] ;  /* 0x0000820000247ab9 */ /* 0x000fe20000000a00 */
[----:B------:R-:W-:Y:S01]  /*0040*/  BSSY B6, `(.L_x_9349) ;  /* 0x00000ed000067945 */ /* 0x000fe20003800000 */
[----:B------:R-:W2:Y:S01]  /*0050*/  S2R R17, SR_TID.X ;  /* 0x0000000000117919 */ /* 0x000ea20000002100 */
[----:B------:R-:W-:-:S02]  /*0060*/  IMAD.MOV.U32 R19, RZ, RZ, RZ ;  /* 0x000000ffff137224 */ /* 0x000fc400078e00ff */
[----:B------:R-:W-:Y:S02]  /*0070*/  IMAD.MOV.U32 R23, RZ, RZ, RZ ;  /* 0x000000ffff177224 */ /* 0x000fe400078e00ff */
        /* <DEDUP_REMOVED lines=23> */
.L_x_9354:
[----:B------:R3:W5:Y:S01]  /*01f0*/  LDG.E.U8 R23, desc[UR36][R2.64] ;  /* 0x0000002402177981 */ /* 0x000762000c1e1100 */
[----:B------:R-:W-:Y:S05]  /*0200*/  BRA `(.L_x_9356) ;  /* 0x0000000c00387947 */ /* 0x000fea0003800000 */
.L_x_9353:
        /* <DEDUP_REMOVED lines=8> */
.L_x_9358:
[----:B------:R1:W5:Y:S01]  /*0290*/  LDG.E R23, desc[UR36][R2.64] ;  /* 0x0000002402177981 */ /* 0x000362000c1e1900 */
[----:B------:R-:W-:Y:S05]  /*02a0*/  BRA `(.L_x_9356) ;  /* 0x0000000c00107947 */ /* 0x000fea0003800000 */
.L_x_9357:
[----:B------:R2:W5:Y:S01]  /*02b0*/  LDG.E.S16 R23, desc[UR36][R2.64] ;  /* 0x0000002402177981 */ /* 0x000562000c1e1700 */
[----:B------:R-:W-:Y:S05]  /*02c0*/  BRA `(.L_x_9356) ;  /* 0x0000000c00087947 */ /* 0x000fea0003800000 */
.L_x_9352:
        /* <DEDUP_REMOVED lines=9> */
.L_x_9360:
[----:B------:R-:W2:Y:S02]  /*0360*/  LDG.E.U16 R2, desc[UR36][R2.64] ;  /* 0x0000002402027981 */ /* 0x000ea4000c1e1500 */
[----:B--2---:R-:W-:-:S06]  /*0370*/  HADD2.F32 R23, -RZ, R2.H0_H0 ;  /* 0x20000002ff177230 */ /* 0x004fcc0000004100 */
[----:B------:R-:W0:Y:S01]  /*0380*/  F2I.FTZ.TRUNC.NTZ R23, R23 ;  /* 0x0000001700177305 */ /* 0x000e22000021f100 */
[----:B------:R-:W-:Y:S05]  /*0390*/  BRA `(.L_x_9356) ;  /* 0x0000000800d47947 */ /* 0x000fea0003800000 */
.L_x_9359:
        /* <DEDUP_REMOVED lines=9> */
.L_x_9362:
[----:B------:R-:W2:Y:S02]  /*0430*/  LDG.E.U16 R2, desc[UR36][R2.64] ;  /* 0x0000002402027981 */ /* 0x000ea4000c1e1500 */
[----:B--2---:R-:W-:-:S06]  /*0440*/  HADD2.F32 R23, -RZ, R2.H0_H0 ;  /* 0x20000002ff177230 */ /* 0x004fcc0000004100 */
[----:B------:R-:W0:Y:S01]  /*0450*/  F2I.FTZ.TRUNC.NTZ R23, R23 ;  /* 0x0000001700177305 */ /* 0x000e22000021f100 */
[----:B------:R-:W-:Y:S05]  /*0460*/  BRA `(.L_x_9356) ;  /* 0x0000000800a07947 */ /* 0x000fea0003800000 */
.L_x_9361:
[----:B------:R-:W2:Y:S02]  /*0470*/  LDG.E.64 R2, desc[UR36][R2.64] ;  /* 0x0000002402027981 */ /* 0x000ea4000c1e1b00 */
[----:B--2---:R0:W1:Y:S01]  /*0480*/  F2I.F64.TRUNC R23, R2 ;  /* 0x0000000200177311 */ /* 0x004062000030d100 */
[----:B------:R-:W-:Y:S05]  /*0490*/  BRA `(.L_x_9356) ;  /* 0x0000000800947947 */ /* 0x000fea0003800000 */
.L_x_9351:
        /* <DEDUP_REMOVED lines=12> */
.L_x_9365:
[----:B------:R-:W2:Y:S02]  /*0560*/  LDG.E.64 R2, desc[UR36][R2.64] ;  /* 0x0000002402027981 */ /* 0x000ea4000c1e1b00 */
[----:B--2---:R0:W1:Y:S01]  /*0570*/  F2I.F64.TRUNC R23, R2 ;  /* 0x0000000200177311 */ /* 0x004062000030d100 */
[----:B------:R-:W-:Y:S05]  /*0580*/  BRA `(.L_x_9356) ;  /* 0x0000000800587947 */ /* 0x000fea0003800000 */
.L_x_9364:
        /* <DEDUP_REMOVED lines=27> */
.L_x_9367:
[----:B------:R-:W2:Y:S02]  /*0740*/  LDG.E.U8 R3, desc[UR36][R2.64] ;  /* 0x0000002402037981 */ /* 0x000ea4000c1e1100 */
[----:B--2---:R-:W-:-:S05]  /*0750*/  IMAD.SHL.U32 R0, R3, 0x2000000, RZ ;  /* 0x0200000003007824 */ /* 0x004fca00078e00ff */
[----:B------:R-:W-:-:S13]  /*0760*/  ISETP.GE.U32.AND P0, PT, R0, 0x8000000, PT ;  /* 0x080000000000780c */ /* 0x000fda0003f06070 */
[C---:B------:R-:W-:Y:S02]  /*0770*/  @P0 IMAD.SHL.U32 R4, R3.reuse, 0x200000, RZ ;  /* 0x0020000003040824 */ /* 0x040fe400078e00ff */
[C---:B------:R-:W-:Y:S02]  /*0780*/  @!P0 IMAD.SHL.U32 R0, R3.reuse, 0x100, RZ ;  /* 0x0000010003008824 */ /* 0x040fe400078e00ff */
[----:B------:R-:W-:Y:S01]  /*0790*/  IMAD.SHL.U32 R3, R3, 0x1000000, RZ ;  /* 0x0100000003037824 */ /* 0x000fe200078e00ff */
[----:B------:R-:W-:Y:S02]  /*07a0*/  @P0 LOP3.LUT R4, R4, 0xfe00000, RZ, 0xc0, !PT ;  /* 0x0fe0000004040812 */ /* 0x000fe400078ec0ff */
        /* <DEDUP_REMOVED lines=8> */
.L_x_9366:
[----:B------:R-:W2:Y:S02]  /*0830*/  LDG.E.U16 R23, desc[UR36][R2.64] ;  /* 0x0000002402177981 */ /* 0x000ea4000c1e1500 */
[----:B--2---:R-:W-:-:S06]  /*0840*/  IMAD.U32 R23, R23, 0x10000, RZ ;  /* 0x0001000017177824 */ /* 0x004fcc00078e00ff */
[----:B------:R-:W0:Y:S01]  /*0850*/  F2I.FTZ.TRUNC.NTZ R23, R23 ;  /* 0x0000001700177305 */ /* 0x000e22000021f100 */
[----:B------:R-:W-:Y:S05]  /*0860*/  BRA `(.L_x_9356) ;  /* 0x0000000400a07947 */ /* 0x000fea0003800000 */
.L_x_9363:
        /* <DEDUP_REMOVED lines=10> */
.L_x_9370:
        /* <DEDUP_REMOVED lines=21> */
.L_x_9374:
[----:B------:R-:W-:Y:S05]  /*0a60*/  BSYNC B1 ;  /* 0x0000000000017941 */ /* 0x000fea0003800000 */
.L_x_9373:
[----:B------:R-:W-:Y:S01]  /*0a70*/  IMAD.SHL.U32 R2, R2, 0x100000, RZ ;  /* 0x0010000002027824 */ /* 0x000fe200078e00ff */
[----:B------:R-:W-:-:S04]  /*0a80*/  LEA R0, R0, 0x3b800000, 0x17 ;  /* 0x3b80000000007811 */ /* 0x000fc800078eb8ff */
[----:B------:R-:W-:-:S07]  /*0a90*/  LOP3.LUT R23, R0, R2, R23, 0xfe, !PT ;  /* 0x0000000200177212 */ /* 0x000fce00078efe17 */
.L_x_9372:
[----:B------:R-:W-:Y:S05]  /*0aa0*/  BSYNC B0 ;  /* 0x0000000000007941 */ /* 0x000fea0003800000 */
.L_x_9371:
[----:B------:R-:W0:Y:S01]  /*0ab0*/  F2I.FTZ.TRUNC.NTZ R23, R23 ;  /* 0x0000001700177305 */ /* 0x000e22000021f100 */
[----:B------:R-:W-:Y:S05]  /*0ac0*/  BRA `(.L_x_9356) ;  /* 0x0000000400087947 */ /* 0x000fea0003800000 */
.L_x_9369:
        /* <DEDUP_REMOVED lines=21> */
.L_x_9378:
[----:B------:R-:W-:Y:S05]  /*0c20*/  BSYNC B1 ;  /* 0x0000000000017941 */ /* 0x000fea0003800000 */
.L_x_9377:
[----:B------:R-:W-:Y:S01]  /*0c30*/  IMAD.SHL.U32 R2, R2, 0x200000, RZ ;  /* 0x0020000002027824 */ /* 0x000fe200078e00ff */
[----:B------:R-:W-:-:S04]  /*0c40*/  LEA R0, R0, 0x37800000, 0x17 ;  /* 0x3780000000007811 */ /* 0x000fc800078eb8ff */
[----:B------:R-:W-:-:S07]  /*0c50*/  LOP3.LUT R23, R0, R2, R23, 0xfe, !PT ;  /* 0x0000000200177212 */ /* 0x000fce00078efe17 */
.L_x_9376:
[----:B------:R-:W-:Y:S05]  /*0c60*/  BSYNC B0 ;  /* 0x0000000000007941 */ /* 0x000fea0003800000 */
.L_x_9375:
[----:B------:R-:W0:Y:S01]  /*0c70*/  F2I.FTZ.TRUNC.NTZ R23, R23 ;  /* 0x0000001700177305 */ /* 0x000e22000021f100 */
[----:B------:R-:W-:Y:S05]  /*0c80*/  BRA `(.L_x_9356) ;  /* 0x0000000000987947 */ /* 0x000fea0003800000 */
.L_x_9368:
        /* <DEDUP_REMOVED lines=14> */
.L_x_9382:
[----:B------:R-:W-:Y:S05]  /*0d70*/  BSYNC B0 ;  /* 0x0000000000007941 */ /* 0x000fea0003800000 */
.L_x_9381:
[----:B------:R-:W0:Y:S01]  /*0d80*/  F2I.FTZ.TRUNC.NTZ R23, R23 ;  /* 0x0000001700177305 */ /* 0x000e22000021f100 */
[----:B------:R-:W-:Y:S05]  /*0d90*/  BRA `(.L_x_9356) ;  /* 0x0000000000547947 */ /* 0x000fea0003800000 */
.L_x_9355:
        /* <DEDUP_REMOVED lines=16> */
[----:B0-----:R-:W-:Y:S05]  /*0ea0*/  CALL.ABS.NOINC R2 ;  /* 0x0000000002007343 */ /* 0x001fea0003c00000 */
.L_x_9383:
[----:B------:R-:W-:Y:S05]  /*0eb0*/  BRA `(.L_x_9356) ;  /* 0x00000000000c7947 */ /* 0x000fea0003800000 */
.L_x_9380:
[----:B------:R0:W5:Y:S01]  /*0ec0*/  LDG.E R23, desc[UR36][R2.64] ;  /* 0x0000002402177981 */ /* 0x000162000c1e1900 */
[----:B------:R-:W-:Y:S05]  /*0ed0*/  BRA `(.L_x_9356) ;  /* 0x0000000000047947 */ /* 0x000fea0003800000 */
.L_x_9379:
[----:B------:R0:W5:Y:S02]  /*0ee0*/  LDG.E R23, desc[UR36][R2.64] ;  /* 0x0000002402177981 */ /* 0x000164000c1e1900 */
.L_x_9356:
[----:B------:R-:W2:Y:S02]  /*0ef0*/  S2R R17, SR_TID.X ;  /* 0x0000000000117919 */ /* 0x000ea40000002100 */
[----:B--2---:R-:W-:-:S07]  /*0f00*/  VIADD R17, R17, 0x80 ;  /* 0x0000008011117836 */ /* 0x004fce0000000000 */
.L_x_9350:
[----:B------:R-:W-:Y:S05]  /*0f10*/  BSYNC B6 ;  /* 0x0000000000067941 */ /* 0x000fea0003800000 */
.L_x_9349:
[----:B------:R-:W-:Y:S01]  /*0f20*/  ISETP.GE.AND P0, PT, R17, R22, PT ;  /* 0x000000161100720c */ /* 0x000fe20003f06270 */
[----:B------:R-:W-:-:S12]  /*0f30*/  BSSY B6, `(.L_x_9384) ;  /* 0x00000e6000067945 */ /* 0x000fd80003800000 */
[----:B------:R-:W-:Y:S05]  /*0f40*/  @P0 BRA `(.L_x_9385) ;  /* 0x0000000c00900947 */ /* 0x000fea0003800000 */
[----:B01-34-:R-:W0:Y:S01]  /*0f50*/  LDC.64 R2, c[0x0][0x238] ;  /* 0x00008e00ff027b82 */ /* 0x01be220000000a00 */
        /* <DEDUP_REMOVED lines=19> */
.L_x_9389:
[----:B------:R0:W5:Y:S01]  /*1090*/  LDG.E.U8 R19, desc[UR36][R2.64] ;  /* 0x0000002402137981 */ /* 0x000162000c1e1100 */
[----:B------:R-:W-:Y:S05]  /*10a0*/  BRA `(.L_x_9391) ;  /* 0x0000000c00347947 */ /* 0x000fea0003800000 */
.L_x_9388:
        /* <DEDUP_REMOVED lines=8> */
.L_x_9393:
[----:B------:R0:W5:Y:S01]  /*1130*/  LDG.E R19, desc[UR36][R2.64] ;  /* 0x0000002402137981 */ /* 0x000162000c1e1900 */
[----:B------:R-:W-:Y:S05]  /*1140*/  BRA `(.L_x_9391) ;  /* 0x0000000c000c7947 */ /* 0x000fea0003800000 */
.L_x_9392:
[----:B------:R0:W5:Y:S01]  /*1150*/  LDG.E.S16 R19, desc[UR36][R2.64] ;  /* 0x0000002402137981 */ /* 0x000162000c1e1700 */
[----:B------:R-:W-:Y:S05]  /*1160*/  BRA `(.L_x_9391) ;  /* 0x0000000c00047947 */ /* 0x000fea0003800000 */
.L_x_9387:
        /* <DEDUP_REMOVED lines=9> */
.L_x_9395:
[----:B------:R-:W2:Y:S02]  /*1200*/  LDG.E.U16 R2, desc[UR36][R2.64] ;  /* 0x0000002402027981 */ /* 0x000ea4000c1e1500 */
[----:B--2---:R-:W-:-:S06]  /*1210*/  HADD2.F32 R19, -RZ, R2.H0_H0 ;  /* 0x20000002ff137230 */ /* 0x004fcc0000004100 */
[----:B------:R-:W0:Y:S01]  /*1220*/  F2I.FTZ.TRUNC.NTZ R19, R19 ;  /* 0x0000001300137305 */ /* 0x000e22000021f100 */
[----:B------:R-:W-:Y:S05]  /*1230*/  BRA `(.L_x_9391) ;  /* 0x0000000800d07947 */ /* 0x000fea0003800000 */
.L_x_9394:
        /* <DEDUP_REMOVED lines=9> */
.L_x_9397:
[----:B------:R-:W2:Y:S02]  /*12d0*/  LDG.E.U16 R2, desc[UR36][R2.64] ;  /* 0x0000002402027981 */ /* 0x000ea4000c1e1500 */
[----:B--2---:R-:W-:-:S06]  /*12e0*/  HADD2.F32 R19, -RZ, R2.H0_H0 ;  /* 0x20000002ff137230 */ /* 0x004fcc0000004100 */
[----:B------:R-:W0:Y:S01]  /*12f0*/  F2I.FTZ.TRUNC.NTZ R19, R19 ;  /* 0x0000001300137305 */ /* 0x000e22000021f100 */
[----:B------:R-:W-:Y:S05]  /*1300*/  BRA `(.L_x_9391) ;  /* 0x00000008009c7947 */ /* 0x000fea0003800000 */
.L_x_9396:
[----:B------:R-:W2:Y:S02]  /*1310*/  LDG.E.64 R2, desc[UR36][R2.64] ;  /* 0x0000002402027981 */ /* 0x000ea4000c1e1b00 */
[----:B--2---:R0:W1:Y:S01]  /*1320*/  F2I.F64.TRUNC R19, R2 ;  /* 0x0000000200137311 */ /* 0x004062000030d100 */
[----:B------:R-:W-:Y:S05]  /*1330*/  BRA `(.L_x_9391) ;  /* 0x0000000800907947 */ /* 0x000fea0003800000 */
.L_x_9386:
        /* <DEDUP_REMOVED lines=12> */
.L_x_9400:
[----:B------:R-:W2:Y:S02]  /*1400*/  LDG.E.64 R2, desc[UR36][R2.64] ;  /* 0x0000002402027981 */ /* 0x000ea4000c1e1b00 */
[----:B--2---:R0:W1:Y:S01]  /*1410*/  F2I.F64.TRUNC R19, R2 ;  /* 0x0000000200137311 */ /* 0x004062000030d100 */
[----:B------:R-:W-:Y:S05]  /*1420*/  BRA `(.L_x_9391) ;  /* 0x0000000800547947 */ /* 0x000fea0003800000 */
.L_x_9399:
        /* <DEDUP_REMOVED lines=27> */
.L_x_9402:
        /* <DEDUP_REMOVED lines=14> */
.L_x_9401:
[----:B------:R-:W2:Y:S02]  /*16c0*/  LDG.E.U16 R19, desc[UR36][R2.64] ;  /* 0x0000002402137981 */ /* 0x000ea4000c1e1500 */
[----:B--2---:R-:W-:-:S06]  /*16d0*/  IMAD.U32 R19, R19, 0x10000, RZ ;  /* 0x0001000013137824 */ /* 0x004fcc00078e00ff */
[----:B------:R-:W4:Y:S01]  /*16e0*/  F2I.FTZ.TRUNC.NTZ R19, R19 ;  /* 0x0000001300137305 */ /* 0x000f22000021f100 */
[----:B------:R-:W-:Y:S05]  /*16f0*/  BRA `(.L_x_9391) ;  /* 0x0000000400a07947 */ /* 0x000fea0003800000 */
.L_x_9398:
        /* <DEDUP_REMOVED lines=10> */
.L_x_9405:
        /* <DEDUP_REMOVED lines=21> */
.L_x_9409:
[----:B------:R-:W-:Y:S05]  /*18f0*/  BSYNC B1 ;  /* 0x0000000000017941 */ /* 0x000fea0003800000 */
.L_x_9408:
[----:B------:R-:W-:Y:S01]  /*1900*/  IMAD.SHL.U32 R2, R2, 0x100000, RZ ;  /* 0x0010000002027824 */ /* 0x000fe200078e00ff */
[----:B------:R-:W-:-:S04]  /*1910*/  LEA R0, R0, 0x3b800000, 0x17 ;  /* 0x3b80000000007811 */ /* 0x000fc800078eb8ff */
[----:B------:R-:W-:-:S07]  /*1920*/  LOP3.LUT R19, R0, R2, R19, 0xfe, !PT ;  /* 0x0000000200137212 */ /* 0x000fce00078efe13 */
.L_x_9407:
[----:B------:R-:W-:Y:S05]  /*1930*/  BSYNC B0 ;  /* 0x0000000000007941 */ /* 0x000fea0003800000 */
.L_x_9406:
[----:B------:R-:W0:Y:S01]  /*1940*/  F2I.FTZ.TRUNC.NTZ R19, R19 ;  /* 0x0000001300137305 */ /* 0x000e22000021f100 */
[----:B------:R-:W-:Y:S05]  /*1950*/  BRA `(.L_x_9391) ;  /* 0x0000000400087947 */ /* 0x000fea0003800000 */
.L_x_9404:
        /* <DEDUP_REMOVED lines=21> */
.L_x_9413:
[----:B------:R-:W-:Y:S05]  /*1ab0*/  BSYNC B1 ;  /* 0x0000000000017941 */ /* 0x000fea0003800000 */
.L_x_9412:
[----:B------:R-:W-:Y:S01]  /*1ac0*/  IMAD.SHL.U32 R2, R2, 0x200000, RZ ;  /* 0x0020000002027824 */ /* 0x000fe200078e00ff */
[----:B------:R-:W-:-:S04]  /*1ad0*/  LEA R0, R0, 0x37800000, 0x17 ;  /* 0x3780000000007811 */ /* 0x000fc800078eb8ff */
[----:B------:R-:W-:-:S07]  /*1ae0*/  LOP3.LUT R19, R0, R2, R19, 0xfe, !PT ;  /* 0x0000000200137212 */ /* 0x000fce00078efe13 */
.L_x_9411:
[----:B------:R-:W-:Y:S05]  /*1af0*/  BSYNC B0 ;  /* 0x0000000000007941 */ /* 0x000fea0003800000 */
.L_x_9410:
[----:B------:R-:W0:Y:S01]  /*1b00*/  F2I.FTZ.TRUNC.NTZ R19, R19 ;  /* 0x0000001300137305 */ /* 0x000e22000021f100 */
[----:B------:R-:W-:Y:S05]  /*1b10*/  BRA `(.L_x_9391) ;  /* 0x0000000000987947 */ /* 0x000fea0003800000 */
.L_x_9403:
        /* <DEDUP_REMOVED lines=14> */
.L_x_9417:
[----:B------:R-:W-:Y:S05]  /*1c00*/  BSYNC B0 ;  /* 0x0000000000007941 */ /* 0x000fea0003800000 */
.L_x_9416:
[----:B------:R-:W0:Y:S01]  /*1c10*/  F2I.FTZ.TRUNC.NTZ R19, R19 ;  /* 0x0000001300137305 */ /* 0x000e22000021f100 */
[----:B------:R-:W-:Y:S05]  /*1c20*/  BRA `(.L_x_9391) ;  /* 0x0000000000547947 */ /* 0x000fea0003800000 */
.L_x_9390:
        /* <DEDUP_REMOVED lines=16> */
[----:B0----5:R-:W-:Y:S05]  /*1d30*/  CALL.ABS.NOINC R2 ;  /* 0x0000000002007343 */ /* 0x021fea0003c00000 */
.L_x_9418:
[----:B------:R-:W-:Y:S05]  /*1d40*/  BRA `(.L_x_9391) ;  /* 0x00000000000c7947 */ /* 0x000fea0003800000 */
.L_x_9415:
[----:B------:R0:W5:Y:S01]  /*1d50*/  LDG.E R19, desc[UR36][R2.64] ;  /* 0x0000002402137981 */ /* 0x000162000c1e1900 */
[----:B------:R-:W-:Y:S05]  /*1d60*/  BRA `(.L_x_9391) ;  /* 0x0000000000047947 */ /* 0x000fea0003800000 */
.L_x_9414:
[----:B------:R0:W5:Y:S02]  /*1d70*/  LDG.E R19, desc[UR36][R2.64] ;  /* 0x0000002402137981 */ /* 0x000164000c1e1900 */
.L_x_9391:
[----:B------:R-:W-:-:S07]  /*1d80*/  VIADD R17, R17, 0x80 ;  /* 0x0000008011117836 */ /* 0x000fce0000000000 */
.L_x_9385:
[----:B------:R-:W-:Y:S05]  /*1d90*/  BSYNC B6 ;  /* 0x0000000000067941 */ /* 0x000fea0003800000 */
.L_x_9384:
[----:B------:R-:W-:Y:S01]  /*1da0*/  ISETP.GE.AND P0, PT, R17, R22, PT ;  /* 0x000000161100720c */ /* 0x000fe20003f06270 */
[----:B------:R-:W-:Y:S01]  /*1db0*/  BSSY B6, `(.L_x_9419) ;  /* 0x00000e7000067945 */ /* 0x000fe20003800000 */
[----:B------:R-:W-:-:S11]  /*1dc0*/  CS2R R24, SRZ ;  /* 0x0000000000187805 */ /* 0x000fd6000001ff00 */
[----:B------:R-:W-:Y:S05]  /*1dd0*/  @P0 BRA `(.L_x_9420) ;  /* 0x0000000c00900947 */ /* 0x000fea0003800000 */
[----:B01-34-:R-:W0:Y:S01]  /*1de0*/  LDC.64 R2, c[0x0][0x238] ;  /* 0x00008e00ff027b82 */ /* 0x01be220000000a00 */
[----:B------:R-:W-:Y:S01]  /*1df0*/  IMAD R0, R16, 0x200, R17 ;  /* 0x0000020010007824 */ /* 0x000fe200078e0211 */
[----:B--2---:R-:W-:Y:S01]  /*1e00*/  PRMT R4, R18, 0x9910, RZ ;  /* 0x0000991012047816 */ /* 0x004fe200000000ff */
        /* <DEDUP_REMOVED lines=17> */
.L_x_9424:
[----:B------:R0:W5:Y:S01]  /*1f20*/  LDG.E.U8 R25, desc[UR36][R2.64] ;  /* 0x0000002402197981 */ /* 0x000162000c1e1100 */
[----:B------:R-:W-:Y:S05]  /*1f30*/  BRA `(.L_x_9426) ;  /* 0x0000000c00347947 */ /* 0x000fea0003800000 */
.L_x_9423:
        /* <DEDUP_REMOVED lines=8> */
.L_x_9428:
[----:B------:R0:W5:Y:S01]  /*1fc0*/  LDG.E R25, desc[UR36][R2.64] ;  /* 0x0000002402197981 */ /* 0x000162000c1e1900 */
[----:B------:R-:W-:Y:S05]  /*1fd0*/  BRA `(.L_x_9426) ;  /* 0x0000000c000c7947 */ /* 0x000fea0003800000 */
.L_x_9427:
[----:B------:R0:W5:Y:S01]  /*1fe0*/  LDG.E.S16 R25, desc[UR36][R2.64] ;  /* 0x0000002402197981 */ /* 0x000162000c1e1700 */
[----:B------:R-:W-:Y:S05]  /*1ff0*/  BRA `(.L_x_9426) ;  /* 0x0000000c00047947 */ /* 0x000fea0003800000 */
.L_x_9422:
        /* <DEDUP_REMOVED lines=9> */
.L_x_9430:
[----:B------:R-:W2:Y:S02]  /*2090*/  LDG.E.U16 R2, desc[UR36][R2.64] ;  /* 0x0000002402027981 */ /* 0x000ea4000c1e1500 */
[----:B--2---:R-:W-:-:S06]  /*20a0*/  HADD2.F32 R25, -RZ, R2.H0_H0 ;  /* 0x20000002ff197230 */ /* 0x004fcc0000004100 */
[----:B------:R-:W0:Y:S01]  /*20b0*/  F2I.FTZ.TRUNC.NTZ R25, R25 ;  /* 0x0000001900197305 */ /* 0x000e22000021f100 */
[----:B------:R-:W-:Y:S05]  /*20c0*/  BRA `(.L_x_9426) ;  /* 0x0000000800d07947 */ /* 0x000fea0003800000 */
.L_x_9429:
        /* <DEDUP_REMOVED lines=9> */
.L_x_9432:
[----:B------:R-:W2:Y:S02]  /*2160*/  LDG.E.U16 R2, desc[UR36][R2.64] ;  /* 0x0000002402027981 */ /* 0x000ea4000c1e1500 */
[----:B--2---:R-:W-:-:S06]  /*2170*/  HADD2.F32 R25, -RZ, R2.H0_H0 ;  /* 0x20000002ff197230 */ /* 0x004fcc0000004100 */
[----:B------:R-:W0:Y:S01]  /*2180*/  F2I.FTZ.TRUNC.NTZ R25, R25 ;  /* 0x0000001900197305 */ /* 0x000e22000021f100 */
[----:B------:R-:W-:Y:S05]  /*2190*/  BRA `(.L_x_9426) ;  /* 0x00000008009c7947 */ /* 0x000fea0003800000 */
.L_x_9431:
[----:B------:R-:W2:Y:S02]  /*21a0*/  LDG.E.64 R2, desc[UR36][R2.64] ;  /* 0x0000002402027981 */ /* 0x000ea4000c1e1b00 */
[----:B--2---:R0:W1:Y:S01]  /*21b0*/  F2I.F64.TRUNC R25, R2 ;  /* 0x0000000200197311 */ /* 0x004062000030d100 */
[----:B------:R-:W-:Y:S05]  /*21c0*/  BRA `(.L_x_9426) ;  /* 0x0000000800907947 */ /* 0x000fea0003800000 */
.L_x_9421:
        /* <DEDUP_REMOVED lines=12> */
.L_x_9435:
[----:B------:R-:W2:Y:S02]  /*2290*/  LDG.E.64 R2, desc[UR36][R2.64] ;  /* 0x0000002402027981 */ /* 0x000ea4000c1e1b00 */
[----:B--2---:R0:W1:Y:S01]  /*22a0*/  F2I.F64.TRUNC R25, R2 ;  /* 0x0000000200197311 */ /* 0x004062000030d100 */
[----:B------:R-:W-:Y:S05]  /*22b0*/  BRA `(.L_x_9426) ;  /* 0x0000000800547947 */ /* 0x000fea0003800000 */
.L_x_9434:
        /* <DEDUP_REMOVED lines=27> */
.L_x_9437:
        /* <DEDUP_REMOVED lines=14> */
.L_x_9436:
[----:B------:R-:W2:Y:S02]  /*2550*/  LDG.E.U16 R25, desc[UR36][R2.64] ;  /* 0x0000002402197981 */ /* 0x000ea4000c1e1500 */
[----:B--2---:R-:W-:-:S06]  /*2560*/  IMAD.U32 R25, R25, 0x10000, RZ ;  /* 0x0001000019197824 */ /* 0x004fcc00078e00ff */
[----:B------:R-:W0:Y:S01]  /*2570*/  F2I.FTZ.TRUNC.NTZ R25, R25 ;  /* 0x0000001900197305 */ /* 0x000e22000021f100 */
[----:B------:R-:W-:Y:S05]  /*2580*/  BRA `(.L_x_9426) ;  /* 0x0000000400a07947 */ /* 0x000fea0003800000 */
.L_x_9433:
        /* <DEDUP_REMOVED lines=10> */
.L_x_9440:
        /* <DEDUP_REMOVED lines=21> */
.L_x_9444:
[----:B------:R-:W-:Y:S05]  /*2780*/  BSYNC B1 ;  /* 0x0000000000017941 */ /* 0x000fea0003800000 */
.L_x_9443:
[----:B------:R-:W-:Y:S01]  /*2790*/  IMAD.SHL.U32 R2, R2, 0x100000, RZ ;  /* 0x0010000002027824 */ /* 0x000fe200078e00ff */
[----:B------:R-:W-:-:S04]  /*27a0*/  LEA R0, R0, 0x3b800000, 0x17 ;  /* 0x3b80000000007811 */ /* 0x000fc800078eb8ff */
[----:B------:R-:W-:-:S07]  /*27b0*/  LOP3.LUT R25, R0, R2, R25, 0xfe, !PT ;  /* 0x0000000200197212 */ /* 0x000fce00078efe19 */
.L_x_9442:
[----:B------:R-:W-:Y:S05]  /*27c0*/  BSYNC B0 ;  /* 0x0000000000007941 */ /* 0x000fea0003800000 */
.L_x_9441:
[----:B------:R-:W1:Y:S01]  /*27d0*/  F2I.FTZ.TRUNC.NTZ R25, R25 ;  /* 0x0000001900197305 */ /* 0x000e62000021f100 */
[----:B------:R-:W-:Y:S05]  /*27e0*/  BRA `(.L_x_9426) ;  /* 0x0000000400087947 */ /* 0x000fea0003800000 */
.L_x_9439:
        /* <DEDUP_REMOVED lines=21> */
.L_x_9448:
[----:B------:R-:W-:Y:S05]  /*2940*/  BSYNC B1 ;  /* 0x0000000000017941 */ /* 0x000fea0003800000 */
.L_x_9447:
[----:B------:R-:W-:Y:S01]  /*2950*/  IMAD.SHL.U32 R2, R2, 0x200000, RZ ;  /* 0x0020000002027824 */ /* 0x000fe200078e00ff */
[----:B------:R-:W-:-:S04]  /*2960*/  LEA R0, R0, 0x37800000, 0x17 ;  /* 0x3780000000007811 */ /* 0x000fc800078eb8ff */
[----:B------:R-:W-:-:S07]  /*2970*/  LOP3.LUT R25, R0, R2, R25, 0xfe, !PT ;  /* 0x0000000200197212 */ /* 0x000fce00078efe19 */
.L_x_9446:
[----:B------:R-:W-:Y:S05]  /*2980*/  BSYNC B0 ;  /* 0x0000000000007941 */ /* 0x000fea0003800000 */
.L_x_9445:
[----:B------:R-:W2:Y:S01]  /*2990*/  F2I.FTZ.TRUNC.NTZ R25, R25 ;  /* 0x0000001900197305 */ /* 0x000ea2000021f100 */
[----:B------:R-:W-:Y:S05]  /*29a0*/  BRA `(.L_x_9426) ;  /* 0x0000000000987947 */ /* 0x000fea0003800000 */
.L_x_9438:
        /* <DEDUP_REMOVED lines=14> */
.L_x_9452:
[----:B------:R-:W-:Y:S05]  /*2a90*/  BSYNC B0 ;  /* 0x0000000000007941 */ /* 0x000fea0003800000 */
.L_x_9451:
[----:B------:R-:W4:Y:S01]  /*2aa0*/  F2I.FTZ.TRUNC.NTZ R25, R25 ;  /* 0x0000001900197305 */ /* 0x000f22000021f100 */
[----:B------:R-:W-:Y:S05]  /*2ab0*/  BRA `(.L_x_9426) ;  /* 0x0000000000547947 */ /* 0x000fea0003800000 */
.L_x_9425:
        /* <DEDUP_REMOVED lines=17> */
.L_x_9453:
[----:B------:R-:W-:Y:S05]  /*2bd0*/  BRA `(.L_x_9426) ;  /* 0x00000000000c7947 */ /* 0x000fea0003800000 */
.L_x_9450:
[----:B------:R0:W5:Y:S01]  /*2be0*/  LDG.E R25, desc[UR36][R2.64] ;  /* 0x0000002402197981 */ /* 0x000162000c1e1900 */
[----:B------:R-:W-:Y:S05]  /*2bf0*/  BRA `(.L_x_9426) ;  /* 0x0000000000047947 */ /* 0x000fea0003800000 */
.L_x_9449:
[----:B------:R3:W5:Y:S02]  /*2c00*/  LDG.E R25, desc[UR36][R2.64] ;  /* 0x0000002402197981 */ /* 0x000764000c1e1900 */
.L_x_9426:
[----:B------:R-:W-:-:S07]  /*2c10*/  VIADD R17, R17, 0x80 ;  /* 0x0000008011117836 */ /* 0x000fce0000000000 */
.L_x_9420:
[----:B------:R-:W-:Y:S05]  /*2c20*/  BSYNC B6 ;  /* 0x0000000000067941 */ /* 0x000fea0003800000 */
.L_x_9419:
[----:B------:R-:W-:Y:S01]  /*2c30*/  ISETP.GE.AND P0, PT, R17, R22, PT ;  /* 0x000000161100720c */ /* 0x000fe20003f06270 */
[----:B------:R-:W-:-:S12]  /*2c40*/  BSSY B6, `(.L_x_9454) ;  /* 0x00000e3000067945 */ /* 0x000fd80003800000 */
[----:B------:R-:W-:Y:S05]  /*2c50*/  @P0 BRA `(.L_x_9455) ;  /* 0x0000000c00840947 */ /* 0x000fea0003800000 */
[----:B01-34-:R-:W0:Y:S01]  /*2c60*/  LDC.64 R2, c[0x0][0x238] ;  /* 0x00008e00ff027b82 */ /* 0x01be220000000a00 */
        /* <DEDUP_REMOVED lines=18> */
.L_x_9459:
[----:B------:R0:W5:Y:S01]  /*2d90*/  LDG.E.U8 R24, desc[UR36][R2.64] ;  /* 0x0000002402187981 */ /* 0x000162000c1e1100 */
[----:B------:R-:W-:Y:S05]  /*2da0*/  BRA `(.L_x_9455) ;  /* 0x0000000c00307947 */ /* 0x000fea0003800000 */
.L_x_9458:
        /* <DEDUP_REMOVED lines=8> */
.L_x_9462:
[----:B------:R0:W5:Y:S01]  /*2e30*/  LDG.E R24, desc[UR36][R2.64] ;  /* 0x0000002402187981 */ /* 0x000162000c1e1900 */
[----:B------:R-:W-:Y:S05]  /*2e40*/  BRA `(.L_x_9455) ;  /* 0x0000000c00087947 */ /* 0x000fea0003800000 */
.L_x_9461:
[----:B------:R0:W5:Y:S01]  /*2e50*/  LDG.E.S16 R24, desc[UR36][R2.64] ;  /* 0x0000002402187981 */ /* 0x000162000c1e1700 */
[----:B------:R-:W-:Y:S05]  /*2e60*/  BRA `(.L_x_9455) ;  /* 0x0000000c00007947 */ /* 0x000fea0003800000 */
.L_x_9457:
        /* <DEDUP_REMOVED lines=9> */
.L_x_9464:
[----:B------:R-:W3:Y:S02]  /*2f00*/  LDG.E.U16 R2, desc[UR36][R2.64] ;  /* 0x0000002402027981 */ /* 0x000ee4000c1e1500 */
[----:B---3--:R-:W-:-:S06]  /*2f10*/  HADD2.F32 R24, -RZ, R2.H0_H0 ;  /* 0x20000002ff187230 */ /* 0x008fcc0000004100 */
[----:B------:R-:W0:Y:S01]  /*2f20*/  F2I.FTZ.TRUNC.NTZ R24, R24 ;  /* 0x0000001800187305 */ /* 0x000e22000021f100 */
[----:B------:R-:W-:Y:S05]  /*2f30*/  BRA `(.L_x_9455) ;  /* 0x0000000800cc7947 */ /* 0x000fea0003800000 */
.L_x_9463:
        /* <DEDUP_REMOVED lines=9> */
.L_x_9466:
[----:B------:R-:W3:Y:S02]  /*2fd0*/  LDG.E.U16 R2, desc[UR36][R2.64] ;  /* 0x0000002402027981 */ /* 0x000ee4000c1e1500 */
[----:B---3--:R-:W-:-:S06]  /*2fe0*/  HADD2.F32 R24, -RZ, R2.H0_H0 ;  /* 0x20000002ff187230 */ /* 0x008fcc0000004100 */
[----:B------:R-:W0:Y:S01]  /*2ff0*/  F2I.FTZ.TRUNC.NTZ R24, R24 ;  /* 0x0000001800187305 */ /* 0x000e22000021f100 */
[----:B------:R-:W-:Y:S05]  /*3000*/  BRA `(.L_x_9455) ;  /* 0x0000000800987947 */ /* 0x000fea0003800000 */
.L_x_9465:
[----:B------:R-:W3:Y:S02]  /*3010*/  LDG.E.64 R2, desc[UR36][R2.64] ;  /* 0x0000002402027981 */ /* 0x000ee4000c1e1b00 */
[----:B---3--:R0:W1:Y:S01]  /*3020*/  F2I.F64.TRUNC R24, R2 ;  /* 0x0000000200187311 */ /* 0x008062000030d100 */
[----:B------:R-:W-:Y:S05]  /*3030*/  BRA `(.L_x_9455) ;  /* 0x00000008008c7947 */ /* 0x000fea0003800000 */
.L_x_9456:
        /* <DEDUP_REMOVED lines=12> */
.L_x_9469:
[----:B------:R-:W3:Y:S02]  /*3100*/  LDG.E.64 R2, desc[UR36][R2.64] ;  /* 0x0000002402027981 */ /* 0x000ee4000c1e1b00 */
[----:B---3--:R0:W1:Y:S01]  /*3110*/  F2I.F64.TRUNC R24, R2 ;  /* 0x0000000200187311 */ /* 0x008062000030d100 */
[----:B------:R-:W-:Y:S05]  /*3120*/  BRA `(.L_x_9455) ;  /* 0x0000000800507947 */ /* 0x000fea0003800000 */
.L_x_9468:
        /* <DEDUP_REMOVED lines=27> */
.L_x_9471:
        /* <DEDUP_REMOVED lines=14> */
.L_x_9470:
[----:B------:R-:W3:Y:S02]  /*33c0*/  LDG.E.U16 R24, desc[UR36][R2.64] ;  /* 0x0000002402187981 */ /* 0x000ee4000c1e1500 */
[----:B---3--:R-:W-:-:S06]  /*33d0*/  IMAD.U32 R24, R24, 0x10000, RZ ;  /* 0x0001000018187824 */ /* 0x008fcc00078e00ff */
[----:B------:R-:W0:Y:S01]  /*33e0*/  F2I.FTZ.TRUNC.NTZ R24, R24 ;  /* 0x0000001800187305 */ /* 0x000e22000021f100 */
[----:B------:R-:W-:Y:S05]  /*33f0*/  BRA `(.L_x_9455) ;  /* 0x00000004009c7947 */ /* 0x000fea0003800000 */
.L_x_9467:
        /* <DEDUP_REMOVED lines=10> */
.L_x_9474:
        /* <DEDUP_REMOVED lines=21> */
.L_x_9478:
[----:B------:R-:W-:Y:S05]  /*35f0*/  BSYNC B1 ;  /* 0x0000000000017941 */ /* 0x000fea0003800000 */
.L_x_9477:
[----:B------:R-:W-:Y:S01]  /*3600*/  IMAD.SHL.U32 R2, R2, 0x100000, RZ ;  /* 0x0010000002027824 */ /* 0x000fe200078e00ff */
[----:B------:R-:W-:-:S04]  /*3610*/  LEA R3, R0, 0x3b800000, 0x17 ;  /* 0x3b80000000037811 */ /* 0x000fc800078eb8ff */
[----:B------:R-:W-:-:S07]  /*3620*/  LOP3.LUT R24, R3, R2, R24, 0xfe, !PT ;  /* 0x0000000203187212 */ /* 0x000fce00078efe18 */
.L_x_9476:
[----:B------:R-:W-:Y:S05]  /*3630*/  BSYNC B0 ;  /* 0x0000000000007941 */ /* 0x000fea0003800000 */
.L_x_9475:
[----:B------:R-:W0:Y:S01]  /*3640*/  F2I.FTZ.TRUNC.NTZ R24, R24 ;  /* 0x0000001800187305 */ /* 0x000e22000021f100 */
[----:B------:R-:W-:Y:S05]  /*3650*/  BRA `(.L_x_9455) ;  /* 0x0000000400047947 */ /* 0x000fea0003800000 */
.L_x_9473:
        /* <DEDUP_REMOVED lines=21> */
.L_x_9482:
[----:B------:R-:W-:Y:S05]  /*37b0*/  BSYNC B1 ;  /* 0x0000000000017941 */ /* 0x000fea0003800000 */
.L_x_9481:
[----:B------:R-:W-:Y:S01]  /*37c0*/  IMAD.SHL.U32 R2, R2, 0x200000, RZ ;  /* 0x0020000002027824 */ /* 0x000fe200078e00ff */
[----:B------:R-:W-:-:S04]  /*37d0*/  LEA R3, R0, 0x37800000, 0x17 ;  /* 0x3780000000037811 */ /* 0x000fc800078eb8ff */
[----:B------:R-:W-:-:S07]  /*37e0*/  LOP3.LUT R24, R3, R2, R24, 0xfe, !PT ;  /* 0x0000000203187212 */ /* 0x000fce00078efe18 */
.L_x_9480:
[----:B------:R-:W-:Y:S05]  /*37f0*/  BSYNC B0 ;  /* 0x0000000000007941 */ /* 0x000fea0003800000 */
.L_x_9479:
[----:B------:R-:W0:Y:S01]  /*3800*/  F2I.FTZ.TRUNC.NTZ R24, R24 ;  /* 0x0000001800187305 */ /* 0x000e22000021f100 */
[----:B------:R-:W-:Y:S05]  /*3810*/  BRA `(.L_x_9455) ;  /* 0x0000000000947947 */ /* 0x000fea0003800000 */
.L_x_9472:
        /* <DEDUP_REMOVED lines=14> */
.L_x_9486:
[----:B------:R-:W-:Y:S05]  /*3900*/  BSYNC B0 ;  /* 0x0000000000007941 */ /* 0x000fea0003800000 */
.L_x_9485:
[----:B------:R-:W0:Y:S01]  /*3910*/  F2I.FTZ.TRUNC.NTZ R24, R24 ;  /* 0x0000001800187305 */ /* 0x000e22000021f100 */
[----:B------:R-:W-:Y:S05]  /*3920*/  BRA `(.L_x_9455) ;  /* 0x0000000000507947 */ /* 0x000fea0003800000 */
.L_x_9460:
[----:B------:R-:W-:Y:S01]  /*3930*/  MOV R2, 0x0 ;  /* 0x0000000000027802 */ /* 0x000fe20000000f00 */
[----:B------:R-:W-:Y:S01]  /*3940*/  ULDC.64 UR4, c[0x4][0x118] ;  /* 0x0100460000047ab9 */ /* 0x000fe20000000a00 */
[----:B------:R-:W-:Y:S01]  /*3950*/  ULDC.64 UR6, c[0x4][0x10] ;  /* 0x0100040000067ab9 */ /* 0x000fe20000000a00 */
[----:B--2---:R-:W-:Y:S02]  /*3960*/  IMAD.U32 R4, RZ, RZ, UR4 ;  /* 0x00000004ff047e24 */ /* 0x004fe4000f8e00ff */
        /* <DEDUP_REMOVED lines=12> */
.L_x_9487:
[----:B------:R-:W-:Y:S05]  /*3a30*/  BRA `(.L_x_9455) ;  /* 0x00000000000c7947 */ /* 0x000fea0003800000 */
.L_x_9484:
[----:B------:R0:W5:Y:S01]  /*3a40*/  LDG.E R24, desc[UR36][R2.64] ;  /* 0x0000002402187981 */ /* 0x000162000c1e1900 */
[----:B------:R-:W-:Y:S05]  /*3a50*/  BRA `(.L_x_9455) ;  /* 0x0000000000047947 */ /* 0x000fea0003800000 */
.L_x_9483:
[----:B------:R0:W5:Y:S02]  /*3a60*/  LDG.E R24, desc[UR36][R2.64] ;  /* 0x0000002402187981 */ /* 0x000164000c1e1900 */
.L_x_9455:
[----:B------:R-:W-:Y:S05]  /*3a70*/  BSYNC B6 ;  /* 0x0000000000067941 */ /* 0x000fea0003800000 */
.L_x_9454:
[----:B------:R-:W2:Y:S01]  /*3a80*/  S2R R17, SR_TID.X ;  /* 0x0000000000117919 */ /* 0x000ea20000002100 */
[----:B------:R-:W-:Y:S01]  /*3a90*/  ULDC UR4, c[0x0][0x220] ;  /* 0x0000880000047ab9 */ /* 0x000fe20000000800 */
[----:B------:R-:W-:Y:S01]  /*3aa0*/  ULDC.64 UR6, c[0x4][0x138] ;  /* 0x01004e0000067ab9 */ /* 0x000fe20000000a00 */
[C---:B01---5:R-:W-:Y:S01]  /*3ab0*/  ISETP.GE.AND P0, PT, R23.reuse, UR4, PT ;  /* 0x0000000417007c0c */ /* 0x063fe2000bf06270 */
[----:B------:R-:W-:Y:S01]  /*3ac0*/  ULDC UR4, c[0x0][0x218] ;  /* 0x0000860000047ab9 */ /* 0x000fe20000000800 */
[----:B------:R-:W-:Y:S01]  /*3ad0*/  ISETP.NE.U32.AND P1, PT, RZ, UR6, PT ;  /* 0x00000006ff007c0c */ /* 0x000fe2000bf25070 */
[----:B------:R-:W-:Y:S01]  /*3ae0*/  BSSY B6, `(.L_x_9488) ;  /* 0x0000017000067945 */ /* 0x000fe20003800000 */
[----:B------:R-:W-:-:S04]  /*3af0*/  ISETP.GE.AND P0, PT, R23, UR4, !P0 ;  /* 0x0000000417007c0c */ /* 0x000fc8000c706270 */
[----:B------:R-:W-:-:S04]  /*3b00*/  ISETP.NE.AND.EX P0, PT, RZ, UR7, P0, P1 ;  /* 0x00000007ff007c0c */ /* 0x000fc80008705310 */
[CC--:B--2---:R-:W-:Y:S02]  /*3b10*/  ISETP.GE.OR P0, PT, R17.reuse, R22.reuse, P0 ;  /* 0x000000161100720c */ /* 0x0c4fe40000706670 */
[----:B------:R-:W-:-:S04]  /*3b20*/  ISETP.GE.AND P1, PT, R17, R22, PT ;  /* 0x000000161100720c */ /* 0x000fc80003f26270 */
[----:B------:R-:W-:-:S07]  /*3b30*/  P2R R0, PR, RZ, 0x2 ;  /* 0x00000002ff007803 */ /* 0x000fce0000000000 */
[----:B------:R-:W-:Y:S05]  /*3b40*/  @P0 BRA `(.L_x_9489) ;  /* 0x0000000000400947 */ /* 0x000fea0003800000 */
[----:B---34-:R-:W-:Y:S01]  /*3b50*/  MOV R2, 0x0 ;  /* 0x0000000000027802 */ /* 0x018fe20000000f00 */
        /* <DEDUP_REMOVED lines=15> */
.L_x_9489:
[----:B------:R-:W-:Y:S05]  /*3c50*/  BSYNC B6 ;  /* 0x0000000000067941 */ /* 0x000fea0003800000 */
.L_x_9488:
[----:B------:R-:W-:Y:S01]  /*3c60*/  ULDC UR4, c[0x0][0x220] ;  /* 0x0000880000047ab9 */ /* 0x000fe20000000800 */
[----:B------:R-:W-:Y:S01]  /*3c70*/  ULDC.64 UR6, c[0x4][0x138] ;  /* 0x01004e0000067ab9 */ /* 0x000fe20000000a00 */
[C---:B---34-:R-:W-:Y:S01]  /*3c80*/  ISETP.GE.AND P1, PT, R19.reuse, UR4, PT ;  /* 0x0000000413007c0c */ /* 0x058fe2000bf26270 */
[----:B------:R-:W-:Y:S01]  /*3c90*/  ULDC UR4, c[0x0][0x218] ;  /* 0x0000860000047ab9 */ /* 0x000fe20000000800 */
[----:B------:R-:W-:Y:S01]  /*3ca0*/  ISETP.NE.U32.AND P0, PT, RZ, UR6, PT ;  /* 0x00000006ff007c0c */ /* 0x000fe2000bf05070 */
[----:B------:R-:W-:Y:S01]  /*3cb0*/  BSSY B6, `(.L_x_9490) ;  /* 0x0000016000067945 */ /* 0x000fe20003800000 */
[----:B------:R-:W-:Y:S01]  /*3cc0*/  ISETP.GE.AND P1, PT, R19, UR4, !P1 ;  /* 0x0000000413007c0c */ /* 0x000fe2000cf26270 */
[----:B------:R-:W-:-:S03]  /*3cd0*/  VIADD R19, R17, 0x80 ;  /* 0x0000008011137836 */ /* 0x000fc60000000000 */
        /* <DEDUP_REMOVED lines=19> */
.L_x_9491:
[----:B------:R-:W-:Y:S05]  /*3e10*/  BSYNC B6 ;  /* 0x0000000000067941 */ /* 0x000fea0003800000 */
.L_x_9490:
[----:B------:R-:W-:Y:S01]  /*3e20*/  ULDC UR4, c[0x0][0x220] ;  /* 0x0000880000047ab9 */ /* 0x000fe20000000800 */
[----:B------:R-:W-:Y:S01]  /*3e30*/  ULDC.64 UR6, c[0x4][0x138] ;  /* 0x01004e0000067ab9 */ /* 0x000fe20000000a00 */
[----:B------:R-:W-:Y:S01]  /*3e40*/  ISETP.GE.AND P1, PT, R25, UR4, PT ;  /* 0x0000000419007c0c */ /* 0x000fe2000bf26270 */
[----:B------:R-:W-:Y:S01]  /*3e50*/  ULDC UR4, c[0x0][0x218] ;  /* 0x0000860000047ab9 */ /* 0x000fe20000000800 */
[----:B------:R-:W-:Y:S01]  /*3e60*/  ISETP.NE.U32.AND P0, PT, RZ, UR6, PT ;  /* 0x00000006ff007c0c */ /* 0x000fe2000bf05070 */
[----:B------:R-:W-:Y:S01]  /*3e70*/  VIADD R3, R17, 0x100 ;  /* 0x0000010011037836 */ /* 0x000fe20000000000 */
[----:B------:R-:W-:Y:S01]  /*3e80*/  ISETP.GE.AND P1, PT, R25, UR4, !P1 ;  /* 0x0000000419007c0c */ /* 0x000fe2000cf26270 */
[----:B------:R-:W-:Y:S03]  /*3e90*/  BSSY B6, `(.L_x_9492) ;  /* 0x0000014000067945 */ /* 0x000fe60003800000 */
        /* <DEDUP_REMOVED lines=19> */
.L_x_9493:
[----:B------:R-:W-:Y:S05]  /*3fd0*/  BSYNC B6 ;  /* 0x0000000000067941 */ /* 0x000fea0003800000 */
.L_x_9492:
[----:B------:R-:W-:Y:S01]  /*3fe0*/  ULDC UR4, c[0x0][0x220] ;  /* 0x0000880000047ab9 */ /* 0x000fe20000000800 */
[----:B------:R-:W-:Y:S01]  /*3ff0*/  ULDC.64 UR6, c[0x4][0x138] ;  /* 0x01004e0000067ab9 */ /* 0x000fe20000000a00 */
[C---:B------:R-:W-:Y:S01]  /*4000*/  ISETP.GE.AND P1, PT, R24.reuse, UR4, PT ;  /* 0x0000000418007c0c */ /* 0x040fe2000bf26270 */
        /* <DEDUP_REMOVED lines=24> */
.L_x_9495:
[----:B------:R-:W-:Y:S05]  /*4190*/  BSYNC B6 ;  /* 0x0000000000067941 */ /* 0x000fea0003800000 */
.L_x_9494:
        /* <DEDUP_REMOVED lines=26> */
.L_x_9501:
[----:B------:R0:W-:Y:S01]  /*4340*/  STG.E.U8 desc[UR36][R2.64], RZ ;  /* 0x000000ff02007986 */ /* 0x0001e2000c101124 */
[----:B------:R-:W-:Y:S01]  /*4350*/  IMAD.MOV.U32 R17, RZ, RZ, R19 ;  /* 0x000000ffff117224 */ /* 0x000fe200078e0013 */
[----:B------:R-:W-:Y:S06]  /*4360*/  BRA `(.L_x_9497) ;  /* 0x0000000400dc7947 */ /* 0x000fec0003800000 */
.L_x_9500:
        /* <DEDUP_REMOVED lines=9> */
.L_x_9504:
[----:B------:R3:W-:Y:S01]  /*4400*/  STG.E desc[UR36][R2.64], RZ ;  /* 0x000000ff02007986 */ /* 0x0007e2000c101924 */
[----:B------:R-:W-:Y:S01]  /*4410*/  IMAD.MOV.U32 R17, RZ, RZ, R19 ;  /* 0x000000ffff117224 */ /* 0x000fe200078e0013 */
[----:B------:R-:W-:Y:S06]  /*4420*/  BRA `(.L_x_9497) ;  /* 0x0000000400ac7947 */ /* 0x000fec0003800000 */
.L_x_9503:
[----:B------:R1:W-:Y:S01]  /*4430*/  STG.E.U16 desc[UR36][R2.64], RZ ;  /* 0x000000ff02007986 */ /* 0x0003e2000c101524 */
[----:B------:R-:W-:Y:S01]  /*4440*/  IMAD.MOV.U32 R17, RZ, RZ, R19 ;  /* 0x000000ffff117224 */ /* 0x000fe200078e0013 */
[----:B------:R-:W-:Y:S06]  /*4450*/  BRA `(.L_x_9497) ;  /* 0x0000000400a07947 */ /* 0x000fec0003800000 */
.L_x_9499:
        /* <DEDUP_REMOVED lines=9> */
.L_x_9506:
[----:B------:R0:W-:Y:S01]  /*44f0*/  STG.E.U16 desc[UR36][R2.64], RZ ;  /* 0x000000ff02007986 */ /* 0x0001e2000c101524 */
[----:B------:R-:W-:Y:S01]  /*4500*/  IMAD.MOV.U32 R17, RZ, RZ, R19 ;  /* 0x000000ffff117224 */ /* 0x000fe200078e0013 */
[----:B------:R-:W-:Y:S06]  /*4510*/  BRA `(.L_x_9497) ;  /* 0x0000000400707947 */ /* 0x000fec0003800000 */
.L_x_9505:
        /* <DEDUP_REMOVED lines=9> */
.L_x_9508:
[----:B------:R0:W-:Y:S01]  /*45b0*/  STG.E desc[UR36][R2.64], RZ ;  /* 0x000000ff02007986 */ /* 0x0001e2000c101924 */
[----:B------:R-:W-:Y:S01]  /*45c0*/  IMAD.MOV.U32 R17, RZ, RZ, R19 ;  /* 0x000000ffff117224 */ /* 0x000fe200078e0013 */
[----:B------:R-:W-:Y:S06]  /*45d0*/  BRA `(.L_x_9497) ;  /* 0x0000000400407947 */ /* 0x000fec0003800000 */
.L_x_9507:
[----:B------:R0:W-:Y:S01]  /*45e0*/  STG.E.64 desc[UR36][R2.64], RZ ;  /* 0x000000ff02007986 */ /* 0x0001e2000c101b24 */
[----:B------:R-:W-:Y:S01]  /*45f0*/  IMAD.MOV.U32 R17, RZ, RZ, R19 ;  /* 0x000000ffff117224 */ /* 0x000fe200078e0013 */
[----:B------:R-:W-:Y:S06]  /*4600*/  BRA `(.L_x_9497) ;  /* 0x0000000400347947 */ /* 0x000fec0003800000 */
.L_x_9498:
        /* <DEDUP_REMOVED lines=11> */
.L_x_9511:
[----:B------:R0:W-:Y:S01]  /*46c0*/  STG.E.128 desc[UR36][R2.64], RZ ;  /* 0x000000ff02007986 */ /* 0x0001e2000c101d24 */
[----:B------:R-:W-:Y:S01]  /*46d0*/  IMAD.MOV.U32 R17, RZ, RZ, R19 ;  /* 0x000000ffff117224 */ /* 0x000fe200078e0013 */
[----:B------:R-:W-:Y:S06]  /*46e0*/  BRA `(.L_x_9497) ;  /* 0x0000000000fc7947 */ /* 0x000fec0003800000 */
.L_x_9510:
        /* <DEDUP_REMOVED lines=9> */
.L_x_9513:
[----:B------:R0:W-:Y:S01]  /*4780*/  STG.E.U8 desc[UR36][R2.64], RZ ;  /* 0x000000ff02007986 */ /* 0x0001e2000c101124 */
[----:B------:R-:W-:Y:S01]  /*4790*/  IMAD.MOV.U32 R17, RZ, RZ, R19 ;  /* 0x000000ffff117224 */ /* 0x000fe200078e0013 */
[----:B------:R-:W-:Y:S06]  /*47a0*/  BRA `(.L_x_9497) ;  /* 0x0000000000cc7947 */ /* 0x000fec0003800000 */
.L_x_9512:
[----:B------:R0:W-:Y:S01]  /*47b0*/  STG.E.U16 desc[UR36][R2.64], RZ ;  /* 0x000000ff02007986 */ /* 0x0001e2000c101524 */
[----:B------:R-:W-:Y:S01]  /*47c0*/  IMAD.MOV.U32 R17, RZ, RZ, R19 ;  /* 0x000000ffff117224 */ /* 0x000fe200078e0013 */
[----:B------:R-:W-:Y:S06]  /*47d0*/  BRA `(.L_x_9497) ;  /* 0x0000000000c07947 */ /* 0x000fec0003800000 */
.L_x_9509:
        /* <DEDUP_REMOVED lines=11> */
.L_x_9516:
[----:B------:R0:W-:Y:S01]  /*4890*/  STG.E.U8 desc[UR36][R2.64], RZ ;  /* 0x000000ff02007986 */ /* 0x0001e2000c101124 */
[----:B------:R-:W-:Y:S01]  /*48a0*/  IMAD.MOV.U32 R17, RZ, RZ, R19 ;  /* 0x000000ffff117224 */ /* 0x000fe200078e0013 */
[----:B------:R-:W-:Y:S06]  /*48b0*/  BRA `(.L_x_9497) ;  /* 0x0000000000887947 */ /* 0x000fec0003800000 */
.L_x_9515:
[----:B------:R0:W-:Y:S01]  /*48c0*/  STG.E.U8 desc[UR36][R2.64], RZ ;  /* 0x000000ff02007986 */ /* 0x0001e2000c101124 */
[----:B------:R-:W-:Y:S01]  /*48d0*/  IMAD.MOV.U32 R17, RZ, RZ, R19 ;  /* 0x000000ffff117224 */ /* 0x000fe200078e0013 */
[----:B------:R-:W-:Y:S06]  /*48e0*/  BRA `(.L_x_9497) ;  /* 0x00000000007c7947 */ /* 0x000fec0003800000 */
.L_x_9514:
        /* <DEDUP_REMOVED lines=8> */
.L_x_9502:
[----:B0-----:R-:W-:Y:S01]  /*4970*/  MOV R2, 0x0 ;  /* 0x0000000000027802 */ /* 0x001fe20000000f00 */
        /* <DEDUP_REMOVED lines=15> */
.L_x_9519:
[----:B------:R-:W-:Y:S01]  /*4a70*/  IMAD.MOV.U32 R17, RZ, RZ, R19 ;  /* 0x000000ffff117224 */ /* 0x000fe200078e0013 */
[----:B------:R-:W-:Y:S06]  /*4a80*/  BRA `(.L_x_9497) ;  /* 0x0000000000147947 */ /* 0x000fec0003800000 */
.L_x_9518:
[----:B------:R0:W-:Y:S01]  /*4a90*/  STG.E.64 desc[UR36][R2.64], RZ ;  /* 0x000000ff02007986 */ /* 0x0001e2000c101b24 */
[----:B------:R-:W-:Y:S01]  /*4aa0*/  IMAD.MOV.U32 R17, RZ, RZ, R19 ;  /* 0x000000ffff117224 */ /* 0x000fe200078e0013 */
[----:B------:R-:W-:Y:S06]  /*4ab0*/  BRA `(.L_x_9497) ;  /* 0x0000000000087947 */ /* 0x000fec0003800000 */
.L_x_9517:
[----:B------:R0:W-:Y:S01]  /*4ac0*/  STG.E desc[UR36][R2.64], RZ ;  /* 0x000000ff02007986 */ /* 0x0001e2000c101924 */
[----:B------:R-:W-:-:S07]  /*4ad0*/  IMAD.MOV.U32 R17, RZ, RZ, R19 ;  /* 0x000000ffff117224 */ /* 0x000fce00078e0013 */
.L_x_9497:
[----:B------:R-:W-:Y:S05]  /*4ae0*/  BSYNC B6 ;  /* 0x0000000000067941 */ /* 0x000fea0003800000 */
.L_x_9496:
        /* <DEDUP_REMOVED lines=23> */
.L_x_9525:
[----:B------:R0:W-:Y:S01]  /*4c60*/  STG.E.U8 desc[UR36][R2.64], RZ ;  /* 0x000000ff02007986 */ /* 0x0001e2000c101124 */
[----:B------:R-:W-:Y:S05]  /*4c70*/  BRA `(.L_x_9527) ;  /* 0x00000004008c7947 */ /* 0x000fea0003800000 */
.L_x_9524:
        /* <DEDUP_REMOVED lines=8> */
.L_x_9529:
[----:B------:R3:W-:Y:S01]  /*4d00*/  STG.E desc[UR36][R2.64], RZ ;  /* 0x000000ff02007986 */ /* 0x0007e2000c101924 */
[----:B------:R-:W-:Y:S05]  /*4d10*/  BRA `(.L_x_9527) ;  /* 0x0000000400647947 */ /* 0x000fea0003800000 */
.L_x_9528:
[----:B------:R2:W-:Y:S01]  /*4d20*/  STG.E.U16 desc[UR36][R2.64], RZ ;  /* 0x000000ff02007986 */ /* 0x0005e2000c101524 */
[----:B------:R-:W-:Y:S05]  /*4d30*/  BRA `(.L_x_9527) ;  /* 0x00000004005c7947 */ /* 0x000fea0003800000 */
.L_x_9523:
        /* <DEDUP_REMOVED lines=8> */
.L_x_9531:
[----:B------:R0:W-:Y:S01]  /*4dc0*/  STG.E.U16 desc[UR36][R2.64], RZ ;  /* 0x000000ff02007986 */ /* 0x0001e2000c101524 */
[----:B------:R-:W-:Y:S05]  /*4dd0*/  BRA `(.L_x_9527) ;  /* 0x0000000400347947 */ /* 0x000fea0003800000 */
.L_x_9530:
        /* <DEDUP_REMOVED lines=8> */
.L_x_9533:
[----:B------:R0:W-:Y:S01]  /*4e60*/  STG.E desc[UR36][R2.64], RZ ;  /* 0x000000ff02007986 */ /* 0x0001e2000c101924 */
[----:B------:R-:W-:Y:S05]  /*4e70*/  BRA `(.L_x_9527) ;  /* 0x00000004000c7947 */ /* 0x000fea0003800000 */
.L_x_9532:
[----:B------:R0:W-:Y:S01]  /*4e80*/  STG.E.64 desc[UR36][R2.64], RZ ;  /* 0x000000ff02007986 */ /* 0x0001e2000c101b24 */
[----:B------:R-:W-:Y:S05]  /*4e90*/  BRA `(.L_x_9527) ;  /* 0x0000000400047947 */ /* 0x000fea0003800000 */
.L_x_9522:
        /* <DEDUP_REMOVED lines=10> */
.L_x_9536:
[----:B------:R0:W-:Y:S01]  /*4f40*/  STG.E.128 desc[UR36][R2.64], RZ ;  /* 0x000000ff02007986 */ /* 0x0001e2000c101d24 */
[----:B------:R-:W-:Y:S05]  /*4f50*/  BRA `(.L_x_9527) ;  /* 0x0000000000d47947 */ /* 0x000fea0003800000 */
.L_x_9535:
        /* <DEDUP_REMOVED lines=8> */
.L_x_9538:
[----:B------:R0:W-:Y:S01]  /*4fe0*/  STG.E.U8 desc[UR36][R2.64], RZ ;  /* 0x000000ff02007986 */ /* 0x0001e2000c101124 */
[----:B------:R-:W-:Y:S05]  /*4ff0*/  BRA `(.L_x_9527) ;  /* 0x0000000000ac7947 */ /* 0x000fea0003800000 */
.L_x_9537:
[----:B------:R0:W-:Y:S01]  /*5000*/  STG.E.U16 desc[UR36][R2.64], RZ ;  /* 0x000000ff02007986 */ /* 0x0001e2000c101524 */
[----:B------:R-:W-:Y:S05]  /*5010*/  BRA `(.L_x_9527) ;  /* 0x0000000000a47947 */ /* 0x000fea0003800000 */
.L_x_9534:
        /* <DEDUP_REMOVED lines=10> */
.L_x_9541:
[----:B------:R0:W-:Y:S01]  /*50c0*/  STG.E.U8 desc[UR36][R2.64], RZ ;  /* 0x000000ff02007986 */ /* 0x0001e2000c101124 */
[----:B------:R-:W-:Y:S05]  /*50d0*/  BRA `(.L_x_9527) ;  /* 0x0000000000747947 */ /* 0x000fea0003800000 */
.L_x_9540:
[----:B------:R0:W-:Y:S01]  /*50e0*/  STG.E.U8 desc[UR36][R2.64], RZ ;  /* 0x000000ff02007986 */ /* 0x0001e2000c101124 */
[----:B------:R-:W-:Y:S05]  /*50f0*/  BRA `(.L_x_9527) ;  /* 0x00000000006c7947 */ /* 0x000fea0003800000 */
.L_x_9539:
[----:B------:R-:W-:-:S13]  /*5100*/  ISETP.NE.AND P0, PT, R0, 0x1c, PT ;  /* 0x0000001c0000780c */ /* 0x000fda0003f05270 */
[----:B------:R-:W-:Y:S05]  /*5110*/  @!P0 BRA `(.L_x_9542) ;  /* 0x0000000000608947 */ /* 0x000fea0003800000 */
[----:B------:R-:W-:-:S13]  /*5120*/  ISETP.NE.AND P0, PT, R0, 0x1d, PT ;  /* 0x0000001d0000780c */ /* 0x000fda0003f05270 */
[----:B------:R-:W-:Y:S05]  /*5130*/  @!P0 BRA `(.L_x_9543) ;  /* 0x0000000000508947 */ /* 0x000fea0003800000 */
[----:B------:R-:W-:-:S13]  /*5140*/  ISETP.NE.AND P0, PT, R0, 0x2c, PT ;  /* 0x0000002c0000780c */ /* 0x000fda0003f05270 */
[----:B------:R0:W-:Y:S01]  /*5150*/  @!P0 STG.E.U8 desc[UR36][R2.64], RZ ;  /* 0x000000ff02008986 */ /* 0x0001e2000c101124 */
[----:B------:R-:W-:Y:S05]  /*5160*/  @!P0 BRA `(.L_x_9527) ;  /* 0x0000000000508947 */ /* 0x000fea0003800000 */
.L_x_9526:
        /* <DEDUP_REMOVED lines=16> */
.L_x_9544:
[----:B------:R-:W-:Y:S05]  /*5270*/  BRA `(.L_x_9527) ;  /* 0x00000000000c7947 */ /* 0x000fea0003800000 */
.L_x_9543:
[----:B------:R0:W-:Y:S01]  /*5280*/  STG.E.64 desc[UR36][R2.64], RZ ;  /* 0x000000ff02007986 */ /* 0x0001e2000c101b24 */
[----:B------:R-:W-:Y:S05]  /*5290*/  BRA `(.L_x_9527) ;  /* 0x0000000000047947 */ /* 0x000fea0003800000 */
.L_x_9542:
[----:B------:R0:W-:Y:S02]  /*52a0*/  STG.E desc[UR36][R2.64], RZ ;  /* 0x000000ff02007986 */ /* 0x0001e4000c101924 */
.L_x_9527:
        /* <DEDUP_REMOVED lines=23> */
.L_x_9548:
[----:B------:R3:W-:Y:S01]  /*5420*/  STG.E.U8 desc[UR36][R2.64], RZ ;  /* 0x000000ff02007986 */ /* 0x0007e2000c101124 */
[----:B------:R-:W-:Y:S05]  /*5430*/  BRA `(.L_x_9550) ;  /* 0x00000004008c7947 */ /* 0x000fea0003800000 */
.L_x_9547:
        /* <DEDUP_REMOVED lines=8> */
.L_x_9552:
[----:B------:R2:W-:Y:S01]  /*54c0*/  STG.E desc[UR36][R2.64], RZ ;  /* 0x000000ff02007986 */ /* 0x0005e2000c101924 */
[----:B------:R-:W-:Y:S05]  /*54d0*/  BRA `(.L_x_9550) ;  /* 0x0000000400647947 */ /* 0x000fea0003800000 */
.L_x_9551:
[----:B------:R0:W-:Y:S01]  /*54e0*/  STG.E.U16 desc[UR36][R2.64], RZ ;  /* 0x000000ff02007986 */ /* 0x0001e2000c101524 */
[----:B------:R-:W-:Y:S05]  /*54f0*/  BRA `(.L_x_9550) ;  /* 0x00000004005c7947 */ /* 0x000fea0003800000 */
.L_x_9546:
        /* <DEDUP_REMOVED lines=8> */
.L_x_9554:
[----:B------:R0:W-:Y:S01]  /*5580*/  STG.E.U16 desc[UR36][R2.64], RZ ;  /* 0x000000ff02007986 */ /* 0x0001e2000c101524 */
[----:B------:R-:W-:Y:S05]  /*5590*/  BRA `(.L_x_9550) ;  /* 0x0000000400347947 */ /* 0x000fea0003800000 */
.L_x_9553:
        /* <DEDUP_REMOVED lines=8> */
.L_x_9556:
[----:B------:R0:W-:Y:S01]  /*5620*/  STG.E desc[UR36][R2.64], RZ ;  /* 0x000000ff02007986 */ /* 0x0001e2000c101924 */
[----:B------:R-:W-:Y:S05]  /*5630*/  BRA `(.L_x_9550) ;  /* 0x00000004000c7947 */ /* 0x000fea0003800000 */
.L_x_9555:
[----:B------:R0:W-:Y:S01]  /*5640*/  STG.E.64 desc[UR36][R2.64], RZ ;  /* 0x000000ff02007986 */ /* 0x0001e2000c101b24 */
[----:B------:R-:W-:Y:S05]  /*5650*/  BRA `(.L_x_9550) ;  /* 0x0000000400047947 */ /* 0x000fea0003800000 */
.L_x_9545:
        /* <DEDUP_REMOVED lines=10> */
.L_x_9559:
[----:B------:R0:W-:Y:S01]  /*5700*/  STG.E.128 desc[UR36][R2.64], RZ ;  /* 0x000000ff02007986 */ /* 0x0001e2000c101d24 */
[----:B------:R-:W-:Y:S05]  /*5710*/  BRA `(.L_x_9550) ;  /* 0x0000000000d47947 */ /* 0x000fea0003800000 */
.L_x_9558:
        /* <DEDUP_REMOVED lines=8> */
.L_x_9561:
[----:B------:R0:W-:Y:S01]  /*57a0*/  STG.E.U8 desc[UR36][R2.64], RZ ;  /* 0x000000ff02007986 */ /* 0x0001e2000c101124 */
[----:B------:R-:W-:Y:S05]  /*57b0*/  BRA `(.L_x_9550) ;  /* 0x0000000000ac7947 */ /* 0x000fea0003800000 */
.L_x_9560:
[----:B------:R0:W-:Y:S01]  /*57c0*/  STG.E.U16 desc[UR36][R2.64], RZ ;  /* 0x000000ff02007986 */ /* 0x0001e2000c101524 */
[----:B------:R-:W-:Y:S05]  /*57d0*/  BRA `(.L_x_9550) ;  /* 0x0000000000a47947 */ /* 0x000fea0003800000 */
.L_x_9557:
        /* <DEDUP_REMOVED lines=10> */
.L_x_9564:
[----:B------:R0:W-:Y:S01]  /*5880*/  STG.E.U8 desc[UR36][R2.64], RZ ;  /* 0x000000ff02007986 */ /* 0x0001e2000c101124 */
[----:B------:R-:W-:Y:S05]  /*5890*/  BRA `(.L_x_9550) ;  /* 0x0000000000747947 */ /* 0x000fea0003800000 */
.L_x_9563:
[----:B------:R0:W-:Y:S01]  /*58a0*/  STG.E.U8 desc[UR36][R2.64], RZ ;  /* 0x000000ff02007986 */ /* 0x0001e2000c101124 */
[----:B------:R-:W-:Y:S05]  /*58b0*/  BRA `(.L_x_9550) ;  /* 0x00000000006c7947 */ /* 0x000fea0003800000 */
.L_x_9562:
[----:B------:R-:W-:-:S13]  /*58c0*/  ISETP.NE.AND P0, PT, R0, 0x1c, PT ;  /* 0x0000001c0000780c */ /* 0x000fda0003f05270 */
[----:B------:R-:W-:Y:S05]  /*58d0*/  @!P0 BRA `(.L_x_9565) ;  /* 0x0000000000608947 */ /* 0x000fea0003800000 */
[----:B------:R-:W-:-:S13]  /*58e0*/  ISETP.NE.AND P0, PT, R0, 0x1d, PT ;  /* 0x0000001d0000780c */ /* 0x000fda0003f05270 */
[----:B------:R-:W-:Y:S05]  /*58f0*/  @!P0 BRA `(.L_x_9566) ;  /* 0x0000000000508947 */ /* 0x000fea0003800000 */
[----:B------:R-:W-:-:S13]  /*5900*/  ISETP.NE.AND P0, PT, R0, 0x2c, PT ;  /* 0x0000002c0000780c */ /* 0x000fda0003f05270 */
[----:B------:R0:W-:Y:S01]  /*5910*/  @!P0 STG.E.U8 desc[UR36][R2.64], RZ ;  /* 0x000000ff02008986 */ /* 0x0001e2000c101124 */
[----:B------:R-:W-:Y:S05]  /*5920*/  @!P0 BRA `(.L_x_9550) ;  /* 0x0000000000508947 */ /* 0x000fea0003800000 */
.L_x_9549:
        /* <DEDUP_REMOVED lines=16> */
.L_x_9567:
[----:B------:R-:W-:Y:S05]  /*5a30*/  BRA `(.L_x_9550) ;  /* 0x00000000000c7947 */ /* 0x000fea0003800000 */
.L_x_9566:
[----:B------:R0:W-:Y:S01]  /*5a40*/  STG.E.64 desc[UR36][R2.64], RZ ;  /* 0x000000ff02007986 */ /* 0x0001e2000c101b24 */
[----:B------:R-:W-:Y:S05]  /*5a50*/  BRA `(.L_x_9550) ;  /* 0x0000000000047947 */ /* 0x000fea0003800000 */
.L_x_9565:
[----:B------:R0:W-:Y:S02]  /*5a60*/  STG.E desc[UR36][R2.64], RZ ;  /* 0x000000ff02007986 */ /* 0x0001e4000c101924 */
.L_x_9550:
[----:B------:R-:W-:-:S07]  /*5a70*/  VIADD R17, R17, 0x80 ;  /* 0x0000008011117836 */ /* 0x000fce0000000000 */
.L_x_9521:
[----:B------:R-:W-:Y:S05]  /*5a80*/  BSYNC B6 ;  /* 0x0000000000067941 */ /* 0x000fea0003800000 */
.L_x_9520:
[----:B------:R-:W-:-:S13]  /*5a90*/  ISETP.GE.AND P0, PT, R17, R22, PT ;  /* 0x000000161100720c */ /* 0x000fda0003f06270 */
[----:B------:R-:W-:Y:S05]  /*5aa0*/  @P0 EXIT ;  /* 0x000000000000094d */ /* 0x000fea0003800000 */
[----:B01234-:R-:W0:Y:S01]  /*5ab0*/  LDC.64 R2, c[0x0][0x230] ;  /* 0x00008c00ff027b82 */ /* 0x01fe220000000a00 */
        /* <DEDUP_REMOVED lines=18> */
.L_x_9571:
[----:B------:R-:W-:Y:S01]  /*5be0*/  STG.E.U8 desc[UR36][R2.64], RZ ;  /* 0x000000ff02007986 */ /* 0x000fe2000c101124 */
[----:B------:R-:W-:Y:S05]  /*5bf0*/  EXIT ;  /* 0x000000000000794d */ /* 0x000fea0003800000 */
.L_x_9570:
        /* <DEDUP_REMOVED lines=8> */
.L_x_9574:
[----:B------:R-:W-:Y:S01]  /*5c80*/  STG.E desc[UR36][R2.64], RZ ;  /* 0x000000ff02007986 */ /* 0x000fe2000c101924 */
[----:B------:R-:W-:Y:S05]  /*5c90*/  EXIT ;  /* 0x000000000000794d */ /* 0x000fea0003800000 */
.L_x_9573:
[----:B------:R-:W-:Y:S01]  /*5ca0*/  STG.E.U16 desc[UR36][R2.64], RZ ;  /* 0x000000ff02007986 */ /* 0x000fe2000c101524 */
[----:B------:R-:W-:Y:S05]  /*5cb0*/  EXIT ;  /* 0x000000000000794d */ /* 0x000fea0003800000 */
.L_x_9569:
        /* <DEDUP_REMOVED lines=8> */
.L_x_9576:
[----:B------:R-:W-:Y:S01]  /*5d40*/  STG.E.U16 desc[UR36][R2.64], RZ ;  /* 0x000000ff02007986 */ /* 0x000fe2000c101524 */
[----:B------:R-:W-:Y:S05]  /*5d50*/  EXIT ;  /* 0x000000000000794d */ /* 0x000fea0003800000 */
.L_x_9575:
        /* <DEDUP_REMOVED lines=8> */
.L_x_9578:
[----:B------:R-:W-:Y:S01]  /*5de0*/  STG.E desc[UR36][R2.64], RZ ;  /* 0x000000ff02007986 */ /* 0x000fe2000c101924 */
[----:B------:R-:W-:Y:S05]  /*5df0*/  EXIT ;  /* 0x000000000000794d */ /* 0x000fea0003800000 */
.L_x_9577:
[----:B------:R-:W-:Y:S01]  /*5e00*/  STG.E.64 desc[UR36][R2.64], RZ ;  /* 0x000000ff02007986 */ /* 0x000fe2000c101b24 */
[----:B------:R-:W-:Y:S05]  /*5e10*/  EXIT ;  /* 0x000000000000794d */ /* 0x000fea0003800000 */
.L_x_9568:
        /* <DEDUP_REMOVED lines=10> */
.L_x_9581:
[----:B------:R-:W-:Y:S01]  /*5ec0*/  STG.E.128 desc[UR36][R2.64], RZ ;  /* 0x000000ff02007986 */ /* 0x000fe2000c101d24 */
[----:B------:R-:W-:Y:S05]  /*5ed0*/  EXIT ;  /* 0x000000000000794d */ /* 0x000fea0003800000 */
.L_x_9580:
        /* <DEDUP_REMOVED lines=8> */
.L_x_9583:
[----:B------:R-:W-:Y:S01]  /*5f60*/  STG.E.U8 desc[UR36][R2.64], RZ ;  /* 0x000000ff02007986 */ /* 0x000fe2000c101124 */
[----:B------:R-:W-:Y:S05]  /*5f70*/  EXIT ;  /* 0x000000000000794d */ /* 0x000fea0003800000 */
.L_x_9582:
[----:B------:R-:W-:Y:S01]  /*5f80*/  STG.E.U16 desc[UR36][R2.64], RZ ;  /* 0x000000ff02007986 */ /* 0x000fe2000c101524 */
[----:B------:R-:W-:Y:S05]  /*5f90*/  EXIT ;  /* 0x000000000000794d */ /* 0x000fea0003800000 */
.L_x_9579:
        /* <DEDUP_REMOVED lines=10> */
.L_x_9586:
[----:B------:R-:W-:Y:S01]  /*6040*/  STG.E.U8 desc[UR36][R2.64], RZ ;  /* 0x000000ff02007986 */ /* 0x000fe2000c101124 */
[----:B------:R-:W-:Y:S05]  /*6050*/  EXIT ;  /* 0x000000000000794d */ /* 0x000fea0003800000 */
.L_x_9585:
[----:B------:R-:W-:Y:S01]  /*6060*/  STG.E.U8 desc[UR36][R2.64], RZ ;  /* 0x000000ff02007986 */ /* 0x000fe2000c101124 */
[----:B------:R-:W-:Y:S05]  /*6070*/  EXIT ;  /* 0x000000000000794d */ /* 0x000fea0003800000 */
.L_x_9584:
[----:B------:R-:W-:-:S13]  /*6080*/  ISETP.NE.AND P0, PT, R0, 0x1c, PT ;  /* 0x0000001c0000780c */ /* 0x000fda0003f05270 */
[----:B------:R-:W-:Y:S05]  /*6090*/  @!P0 BRA `(.L_x_9587) ;  /* 0x0000000000608947 */ /* 0x000fea0003800000 */
[----:B------:R-:W-:-:S13]  /*60a0*/  ISETP.NE.AND P0, PT, R0, 0x1d, PT ;  /* 0x0000001d0000780c */ /* 0x000fda0003f05270 */
[----:B------:R-:W-:Y:S05]  /*60b0*/  @!P0 BRA `(.L_x_9588) ;  /* 0x0000000000508947 */ /* 0x000fea0003800000 */
[----:B------:R-:W-:-:S13]  /*60c0*/  ISETP.NE.AND P0, PT, R0, 0x2c, PT ;  /* 0x0000002c0000780c */ /* 0x000fda0003f05270 */
[----:B------:R0:W-:Y:S01]  /*60d0*/  @!P0 STG.E.U8 desc[UR36][R2.64], RZ ;  /* 0x000000ff02008986 */ /* 0x0001e2000c101124 */
[----:B------:R-:W-:Y:S05]  /*60e0*/  @!P0 EXIT ;  /* 0x000000000000894d */ /* 0x000fea0003800000 */
.L_x_9572:
        /* <DEDUP_REMOVED lines=16> */
.L_x_9589:
[----:B------:R-:W-:Y:S05]  /*61f0*/  EXIT ;  /* 0x000000000000794d */ /* 0x000fea0003800000 */
.L_x_9588:
[----:B------:R-:W-:Y:S01]  /*6200*/  STG.E.64 desc[UR36][R2.64], RZ ;  /* 0x000000ff02007986 */ /* 0x000fe2000c101b24 */
[----:B------:R-:W-:Y:S05]  /*6210*/  EXIT ;  /* 0x000000000000794d */ /* 0x000fea0003800000 */
.L_x_9587:
[----:B------:R-:W-:Y:S01]  /*6220*/  STG.E desc[UR36][R2.64], RZ ;  /* 0x000000ff02007986 */ /* 0x000fe2000c101924 */
[----:B------:R-:W-:Y:S05]  /*6230*/  EXIT ;  /* 0x000000000000794d */ /* 0x000fea0003800000 */
.L_x_9590:
        /* <DEDUP_REMOVED lines=12> */
.L_x_32278:


//--------------------- .text._ZN2at6native18elementwise_kernelILi128ELi2EZNS0_22gpu_kernel_impl_nocastIZZZNS0_67_GLOBAL__N__bb565c37_34_ValidateCompressedIndicesKernel_cu_33a4b88b42_validate_compressed_sparse_indices_kernelILNS3_8CDimNameE1ENS3_18CUDAKernelLauncherENS3_14EmptyVecKernelENS3_8DummyVecELm0EEEvRKNS_6TensorESB_lllENKUlvE0_clEvENKUlvE_clEvEUliE_EEvRNS_18TensorIteratorBaseERKT_EUliE_EEviT1_ --------------------------
	.section	.text._ZN2at6native18elementwise_kernelILi128ELi2EZNS0_22gpu_kernel_impl_nocastIZZZNS0_67_GLOBAL__N__bb565c37_34_ValidateCompressedIndicesKernel_cu_33a4b88b42_validate_compressed_sparse_indices_kernelILNS3_8CDimNameE1ENS3_18CUDAKernelLauncherENS3_14EmptyVecKernelENS3_8DummyVecELm0EEEvRKNS_6TensorESB_lllENKUlvE0_clEvENKUlvE_clEvEUliE_EEvRNS_18TensorIteratorBaseERKT_EUliE_EEviT1_,"ax",@progbits
	.align	128
        .global         _ZN2at6native18elementwise_kernelILi128ELi2EZNS0_22gpu_kernel_impl_nocastIZZZNS0_67_GLOBAL__N__bb565c37_34_ValidateCompressedIndicesKernel_cu_33a4b88b42_validate_compressed_sparse_indices_kernelILNS3_8CDimNameE1ENS3_18CUDAKernelLauncherENS3_14EmptyVecKernelENS3_8DummyVecELm0EEEvRKNS_6TensorESB_lllENKUlvE0_clEvENKUlvE_clEvEUliE_EEvRNS_18TensorIteratorBaseERKT_EUliE_EEviT1_
        .type           _ZN2at6native18elementwise_kernelILi128ELi2EZNS0_22gpu_kernel_impl_nocastIZZZNS0_67_GLOBAL__N__bb565c37_34_ValidateCompressedIndicesKernel_cu_33a4b88b42_validate_compressed_sparse_indices_kernelILNS3_8CDimNameE1ENS3_18CUDAKernelLauncherENS3_14EmptyVecKernelENS3_8DummyVecELm0EEEvRKNS_6TensorESB_lllENKUlvE0_clEvENKUlvE_clEvEUliE_EEvRNS_18TensorIteratorBaseERKT_EUliE_EEviT1_,@function
        .size           _ZN2at6native18elementwise_kernelILi128ELi2EZNS0_22gpu_kernel_impl_nocastIZZZNS0_67_GLOBAL__N__bb565c37_34_ValidateCompressedIndicesKernel_cu_33a4b88b42_validate_compressed_sparse_indices_kernelILNS3_8CDimNameE1ENS3_18CUDAKernelLauncherENS3_14EmptyVecKernelENS3_8DummyVecELm0EEEvRKNS_6TensorESB_lllENKUlvE0_clEvENKUlvE_clEvEUliE_EEvRNS_18TensorIteratorBaseERKT_EUliE_EEviT1_,(.L_x_32279 - _ZN2at6native18elementwise_kernelILi128ELi2EZNS0_22gpu_kernel_impl_nocastIZZZNS0_67_GLOBAL__N__bb565c37_34_ValidateCompressedIndicesKernel_cu_33a4b88b42_validate_compressed_sparse_indices_kernelILNS3_8CDimNameE1ENS3_18CUDAKernelLauncherENS3_14EmptyVecKernelENS3_8DummyVecELm0EEEvRKNS_6TensorESB_lllENKUlvE0_clEvENKUlvE_clEvEUliE_EEvRNS_18TensorIteratorBaseERKT_EUliE_EEviT1_)
        .other          _ZN2at6native18elementwise_kernelILi128ELi2EZNS0_22gpu_kernel_impl_nocastIZZZNS0_67_GLOBAL__N__bb565c37_34_ValidateCompressedIndicesKernel_cu_33a4b88b42_validate_compressed_sparse_indices_kernelILNS3_8CDimNameE1ENS3_18CUDAKernelLauncherENS3_14EmptyVecKernelENS3_8DummyVecELm0EEEvRKNS_6TensorESB_lllENKUlvE0_clEvENKUlvE_clEvEUliE_EEvRNS_18TensorIteratorBaseERKT_EUliE_EEviT1_,@"STO_CUDA_ENTRY STV_DEFAULT"
_ZN2at6native18elementwise_kernelILi128ELi2EZNS0_22gpu_kernel_impl_nocastIZZZNS0_67_GLOBAL__N__bb565c37_34_ValidateCompressedIndicesKernel_cu_33a4b88b42_validate_compressed_sparse_indices_kernelILNS3_8CDimNameE1ENS3_18CUDAKernelLauncherENS3_14EmptyVecKernelENS3_8DummyVecELm0EEEvRKNS_6TensorESB_lllENKUlvE0_clEvENKUlvE_clEvEUliE_EEvRNS_18TensorIteratorBaseERKT_EUliE_EEviT1_:
.text._ZN2at6native18elementwise_kernelILi128ELi2EZNS0_22gpu_kernel_impl_nocastIZZZNS0_67_GLOBAL__N__bb565c37_34_ValidateCompressedIndicesKernel_cu_33a4b88b42_validate_compressed_sparse_indices_kernelILNS3_8CDimNameE1ENS3_18CUDAKernelLauncherENS3_14EmptyVecKernelENS3_8DummyVecELm0EEEvRKNS_6TensorESB_lllENKUlvE0_clEvENKUlvE_clEvEUliE_EEvRNS_18TensorIteratorBaseERKT_EUliE_EEviT1_:
        /* <DEDUP_REMOVED lines=312> */
.L_x_9593:
[----:B------:R-:W-:Y:S01]  /*1380*/  ULDC.64 UR4, c[0x0][0x418] ;  /* 0x0001060000047ab9 */ /* 0x000fe20000000a00 */
[----:B------:R-:W-:Y:S01]  /*1390*/  ULDC.64 UR6, c[0x4][0x138] ;  /* 0x01004e0000067ab9 */ /* 0x000fe20000000a00 */
[----:B------:R-:W-:-:S05]  /*13a0*/  IADD3 R2, P0, R0, UR4, RZ ;  /* 0x0000000400027c10 */ /* 0x000fca000ff1e0ff */
[----:B------:R-:W-:Y:S01]  /*13b0*/  IMAD.X R3, RZ, RZ, UR5, P0 ;  /* 0x00000005ff037e24 */ /* 0x000fe200080e06ff */
[----:B------:R-:W-:-:S04]  /*13c0*/  ULDC.64 UR4, c[0x0][0x410] ;  /* 0x0001040000047ab9 */ /* 0x000fc80000000a00 */
[----:B------:R-:W2:Y:S01]  /*13d0*/  LDG.E R2, desc[UR36][R2.64] ;  /* 0x0000002402027981 */ /* 0x000ea2000c1e1900 */
[----:B------:R-:W-:Y:S01]  /*13e0*/  ISETP.NE.U32.AND P0, PT, RZ, UR6, PT ;  /* 0x00000006ff007c0c */ /* 0x000fe2000bf05070 */
[----:B------:R-:W-:Y:S01]  /*13f0*/  ULDC UR6, c[0x0][0x428] ;  /* 0x00010a0000067ab9 */ /* 0x000fe20000000800 */
[----:B------:R-:W-:Y:S01]  /*1400*/  IADD3 R16, P2, R17, UR4, RZ ;  /* 0x0000000411107c10 */ /* 0x000fe2000ff5e0ff */
[----:B------:R-:W-:Y:S01]  /*1410*/  BSSY B6, `(.L_x_9594) ;  /* 0x0000017000067945 */ /* 0x000fe20003800000 */
[----:B------:R-:W-:Y:S02]  /*1420*/  ISETP.NE.AND.EX P0, PT, RZ, UR7, PT, P0 ;  /* 0x00000007ff007c0c */ /* 0x000fe4000bf05300 */
[----:B------:R-:W-:Y:S02]  /*1430*/  IADD3.X R17, RZ, UR5, RZ, P2, !PT ;  /* 0x00000005ff117c10 */ /* 0x000fe400097fe4ff */
[----:B--2---:R-:W-:Y:S01]  /*1440*/  ISETP.GE.AND P1, PT, R2, UR6, PT ;  /* 0x0000000602007c0c */ /* 0x004fe2000bf26270 */
[----:B------:R-:W-:-:S03]  /*1450*/  ULDC UR6, c[0x0][0x420] ;  /* 0x0001080000067ab9 */ /* 0x000fc60000000800 */
[----:B------:R-:W-:-:S13]  /*1460*/  ISETP.GE.AND P1, PT, R2, UR6, !P1 ;  /* 0x0000000602007c0c */ /* 0x000fda000cf26270 */
        /* <DEDUP_REMOVED lines=17> */
.L_x_9595:
[----:B------:R-:W-:Y:S05]  /*1580*/  BSYNC B6 ;  /* 0x0000000000067941 */ /* 0x000fea0003800000 */
.L_x_9594:
[----:B------:R0:W-:Y:S01]  /*1590*/  STG.E desc[UR36][R16.64], RZ ;  /* 0x000000ff10007986 */ /* 0x0001e2000c101924 */
[----:B------:R-:W-:-:S04]  /*15a0*/  LEA R5, R18, R19, 0x8 ;  /* 0x0000001312057211 */ /* 0x000fc800078e40ff */
[----:B------:R-:W-:-:S07]  /*15b0*/  IADD3 R5, R5, 0x80, RZ ;  /* 0x0000008005057810 */ /* 0x000fce0007ffe0ff */
.L_x_9592:
[----:B------:R-:W-:Y:S05]  /*15c0*/  BSYNC B7 ;  /* 0x0000000000077941 */ /* 0x000fea0003800000 */
.L_x_9591:
[----:B------:R-:W-:Y:S02]  /*15d0*/  ULDC UR4, c[0x0][0x210] ;  /* 0x0000840000047ab9 */ /* 0x000fe40000000800 */
[----:B------:R-:W-:-:S13]  /*15e0*/  ISETP.GE.AND P0, PT, R5, UR4, PT ;  /* 0x0000000405007c0c */ /* 0x000fda000bf06270 */
[----:B------:R-:W-:Y:S05]  /*15f0*/  @P0 EXIT ;  /* 0x000000000000094d */ /* 0x000fea0003800000 */
[----:B------:R-:W1:Y:S01]  /*1600*/  LDC R6, c[0x0][0x218] ;  /* 0x00008600ff067b82 */ /* 0x000e620000000800 */
[----:B------:R-:W-:Y:S01]  /*1610*/  HFMA2.MMA R0, -RZ, RZ, 0, 0 ;  /* 0x00000000ff007435 */ /* 0x000fe200000001ff */
[----:B0-----:R-:W-:Y:S02]  /*1620*/  MOV R17, RZ ;  /* 0x000000ff00117202 */ /* 0x001fe40000000f00 */
[----:B-1----:R-:W-:-:S13]  /*1630*/  ISETP.NE.AND P0, PT, R6, RZ, PT ;  /* 0x000000ff0600720c */ /* 0x002fda0003f05270 */
[----:B------:R-:W-:Y:S05]  /*1640*/  @!P0 BRA `(.L_x_9596) ;  /* 0x0000001000a88947 */ /* 0x000fea0003800000 */
[----:B------:R-:W-:Y:S01]  /*1650*/  MOV R3, R5 ;  /* 0x0000000500037202 */ /* 0x000fe20000000f00 */
        /* <DEDUP_REMOVED lines=277> */
[----:B------:R-:W-:Y:S01]  /*27b0*/  HFMA2.MMA R2, -RZ, RZ, 0, 0 ;  /* 0x00000000ff027435 */ /* 0x000fe200000001ff */
[----:B------:R-:W-:Y:S01]  /*27c0*/  ULDC.64 UR6, c[0x0][0x330] ;  /* 0x0000cc0000067ab9 */ /* 0x000fe20000000a00 */
[----:B------:R-:W-:-:S08]  /*27d0*/  ULDC UR4, c[0x0][0x338] ;  /* 0x0000ce0000047ab9 */ /* 0x000fd00000000800 */
[----:B------:R-:W-:Y:S02]  /*27e0*/  IMAD.HI.U32 R4, R3, UR7, R2 ;  /* 0x0000000703047c27 */ /* 0x000fe4000f8e0002 */
[----:B------:R-:W0:Y:S03]  /*27f0*/  @P0 LDC.64 R8, c[0x0][0x340] ;  /* 0x0000d000ff080b82 */ /* 0x000e260000000a00 */
[----:B------:R-:W-:Y:S01]  /*2800*/  SHF.R.U32.HI R5, RZ, UR4, R4 ;  /* 0x00000004ff057c19 */ /* 0x000fe20008011604 */
[----:B------:R-:W-:Y:S01]  /*2810*/  ULDC.64 UR4, c[0x0][0x400] ;  /* 0x0001000000047ab9 */ /* 0x000fe20000000a00 */
[----:B------:R-:W-:Y:S02]  /*2820*/  @P0 MOV R4, RZ ;  /* 0x000000ff00040202 */ /* 0x000fe40000000f00 */
[C---:B------:R-:W-:Y:S01]  /*2830*/  IADD3 R7, -R5.reuse, RZ, RZ ;  /* 0x000000ff05077210 */ /* 0x040fe20007ffe1ff */
[----:B------:R-:W1:Y:S08]  /*2840*/  @P0 LDC R11, c[0x0][0x33c] ;  /* 0x0000cf00ff0b0b82 */ /* 0x000e700000000800 */
[----:B------:R-:W2:Y:S01]  /*2850*/  @P0 LDC.64 R12, c[0x0][0x408] ;  /* 0x00010200ff0c0b82 */ /* 0x000ea20000000a00 */
[----:B0-----:R-:W-:-:S05]  /*2860*/  @P0 IMAD.HI.U32 R2, R5, R8, R4 ;  /* 0x0000000805020227 */ /* 0x001fca00078e0004 */
[----:B------:R-:W-:Y:S01]  /*2870*/  @P0 SHF.R.U32.HI R4, RZ, R9, R2 ;  /* 0x00000009ff040219 */ /* 0x000fe20000011602 */
[----:B------:R-:W-:-:S04]  /*2880*/  IMAD R2, R7, UR6, R3 ;  /* 0x0000000607027c24 */ /* 0x000fc8000f8e0203 */
[----:B------:R-:W-:Y:S02]  /*2890*/  @P0 IMAD.MOV R4, RZ, RZ, -R4 ;  /* 0x000000ffff040224 */ /* 0x000fe400078e0a04 */
[C---:B------:R-:W-:Y:S02]  /*28a0*/  IMAD R17, R2.reuse, UR4, R17 ;  /* 0x0000000402117c24 */ /* 0x040fe4000f8e0211 */
[----:B-1----:R-:W-:Y:S02]  /*28b0*/  @P0 IMAD R4, R11, R4, R5 ;  /* 0x000000040b040224 */ /* 0x002fe400078e0205 */
[----:B------:R-:W-:Y:S02]  /*28c0*/  IMAD R0, R2, UR5, R0 ;  /* 0x0000000502007c24 */ /* 0x000fe4000f8e0200 */
[C---:B--2---:R-:W-:Y:S02]  /*28d0*/  @P0 IMAD R17, R4.reuse, R12, R17 ;  /* 0x0000000c04110224 */ /* 0x044fe400078e0211 */
[----:B------:R-:W-:-:S07]  /*28e0*/  @P0 IMAD R0, R4, R13, R0 ;  /* 0x0000000d04000224 */ /* 0x000fce00078e0200 */
.L_x_9596:
[----:B------:R-:W-:Y:S01]  /*28f0*/  ULDC.64 UR4, c[0x0][0x418] ;  /* 0x0001060000047ab9 */ /* 0x000fe20000000a00 */
[----:B------:R-:W-:Y:S01]  /*2900*/  ULDC.64 UR6, c[0x4][0x138] ;  /* 0x01004e0000067ab9 */ /* 0x000fe20000000a00 */
[----:B------:R-:W-:-:S04]  /*2910*/  IADD3 R2, P0, R0, UR4, RZ ;  /* 0x0000000400027c10 */ /* 0x000fc8000ff1e0ff */
[----:B------:R-:W-:Y:S01]  /*2920*/  IADD3.X R3, RZ, UR5, RZ, P0, !PT ;  /* 0x00000005ff037c10 */ /* 0x000fe200087fe4ff */
        /* <DEDUP_REMOVED lines=27> */
[----:B-1----:R-:W-:Y:S05]  /*2ae0*/  CALL.ABS.NOINC R2 ;  /* 0x0000000002007343 */ /* 0x002fea0003c00000 */
.L_x_9598:
[----:B------:R-:W-:Y:S05]  /*2af0*/  BSYNC B6 ;  /* 0x0000000000067941 */ /* 0x000fea0003800000 */
.L_x_9597:
[----:B------:R-:W-:Y:S01]  /*2b00*/  STG.E desc[UR36][R16.64], RZ ;  /* 0x000000ff10007986 */ /* 0x000fe2000c101924 */
[----:B------:R-:W-:Y:S05]  /*2b10*/  EXIT ;  /* 0x000000000000794d */ /* 0x000fea0003800000 */
.L_x_9599:
        /* <DEDUP_REMOVED lines=14> */
.L_x_32279:


//--------------------- .text._ZN2at6native27unrolled_elementwise_kernelIZZZNS0_67_GLOBAL__N__bb565c37_34_ValidateCompressedIndicesKernel_cu_33a4b88b42_validate_compressed_sparse_indices_kernelILNS2_8CDimNameE1ENS2_18CUDAKernelLauncherENS2_14EmptyVecKernelENS2_8DummyVecELm0EEEvRKNS_6TensorESA_lllENKUlvE0_clEvENKUlvE_clEvEUliE_St5arrayIPcLm2EELi4E23TrivialOffsetCalculatorILi1EjESI_NS0_6memory15LoadWithoutCastENSJ_16StoreWithoutCastEEEviT_T0_T2_T3_T4_T5_ --------------------------
	.section	.text._ZN2at6native27unrolled_elementwise_kernelIZZZNS0_67_GLOBAL__N__bb565c37_34_ValidateCompressedIndicesKernel_cu_33a4b88b42_validate_compressed_sparse_indices_kernelILNS2_8CDimNameE1ENS2_18CUDAKernelLauncherENS2_14EmptyVecKernelENS2_8DummyVecELm0EEEvRKNS_6TensorESA_lllENKUlvE0_clEvENKUlvE_clEvEUliE_St5arrayIPcLm2EELi4E23TrivialOffsetCalculatorILi1EjESI_NS0_6memory15LoadWithoutCastENSJ_16StoreWithoutCastEEEviT_T0_T2_T3_T4_T5_,"ax",@progbits
	.align	128
        .global         _ZN2at6native27unrolled_elementwise_kernelIZZZNS0_67_GLOBAL__N__bb565c37_34_ValidateCompressedIndicesKernel_cu_33a4b88b42_validate_compressed_sparse_indices_kernelILNS2_8CDimNameE1ENS2_18CUDAKernelLauncherENS2_14EmptyVecKernelENS2_8DummyVecELm0EEEvRKNS_6TensorESA_lllENKUlvE0_clEvENKUlvE_clEvEUliE_St5arrayIPcLm2EELi4E23TrivialOffsetCalculatorILi1EjESI_NS0_6memory15LoadWithoutCastENSJ_16StoreWithoutCastEEEviT_T0_T2_T3_T4_T5_
        .type           _ZN2at6native27unrolled_elementwise_kernelIZZZNS0_67_GLOBAL__N__bb565c37_34_ValidateCompressedIndicesKernel_cu_33a4b88b42_validate_compressed_sparse_indices_kernelILNS2_8CDimNameE1ENS2_18CUDAKernelLauncherENS2_14EmptyVecKernelENS2_8DummyVecELm0EEEvRKNS_6TensorESA_lllENKUlvE0_clEvENKUlvE_clEvEUliE_St5arrayIPcLm2EELi4E23TrivialOffsetCalculatorILi1EjESI_NS0_6memory15LoadWithoutCastENSJ_16StoreWithoutCastEEEviT_T0_T2_T3_T4_T5_,@function
        .size           _ZN2at6native27unrolled_elementwise_kernelIZZZNS0_67_GLOBAL__N__bb565c37_34_ValidateCompressedIndicesKernel_cu_33a4b88b42_validate_compressed_sparse_indices_kernelILNS2_8CDimNameE1ENS2_18CUDAKernelLauncherENS2_14EmptyVecKernelENS2_8DummyVecELm0EEEvRKNS_6TensorESA_lllENKUlvE0_clEvENKUlvE_clEvEUliE_St5arrayIPcLm2EELi4E23TrivialOffsetCalculatorILi1EjESI_NS0_6memory15LoadWithoutCastENSJ_16StoreWithoutCastEEEviT_T0_T2_T3_T4_T5_,(.L_x_32280 - _ZN2at6native27unrolled_elementwise_kernelIZZZNS0_67_GLOBAL__N__bb565c37_34_ValidateCompressedIndicesKernel_cu_33a4b88b42_validate_compressed_sparse_indices_kernelILNS2_8CDimNameE1ENS2_18CUDAKernelLauncherENS2_14EmptyVecKernelENS2_8DummyVecELm0EEEvRKNS_6TensorESA_lllENKUlvE0_clEvENKUlvE_clEvEUliE_St5arrayIPcLm2EELi4E23TrivialOffsetCalculatorILi1EjESI_NS0_6memory15LoadWithoutCastENSJ_16StoreWithoutCastEEEviT_T0_T2_T3_T4_T5_)
        .other          _ZN2at6native27unrolled_elementwise_kernelIZZZNS0_67_GLOBAL__N__bb565c37_34_ValidateCompressedIndicesKernel_cu_33a4b88b42_validate_compressed_sparse_indices_kernelILNS2_8CDimNameE1ENS2_18CUDAKernelLauncherENS2_14EmptyVecKernelENS2_8DummyVecELm0EEEvRKNS_6TensorESA_lllENKUlvE0_clEvENKUlvE_clEvEUliE_St5arrayIPcLm2EELi4E23TrivialOffsetCalculatorILi1EjESI_NS0_6memory15LoadWithoutCastENSJ_16StoreWithoutCastEEEviT_T0_T2_T3_T4_T5_,@"STO_CUDA_ENTRY STV_DEFAULT"
_ZN2at6native27unrolled_elementwise_kernelIZZZNS0_67_GLOBAL__N__bb565c37_34_ValidateCompressedIndicesKernel_cu_33a4b88b42_validate_compressed_sparse_indices_kernelILNS2_8CDimNameE1ENS2_18CUDAKernelLauncherENS2_14EmptyVecKernelENS2_8DummyVecELm0EEEvRKNS_6TensorESA_lllENKUlvE0_clEvENKUlvE_clEvEUliE_St5arrayIPcLm2EELi4E23TrivialOffsetCalculatorILi1EjESI_NS0_6memory15LoadWithoutCastENSJ_16StoreWithoutCastEEEviT_T0_T2_T3_T4_T5_:
.text._ZN2at6native27unrolled_elementwise_kernelIZZZNS0_67_GLOBAL__N__bb565c37_34_ValidateCompressedIndicesKernel_cu_33a4b88b42_validate_compressed_sparse_indices_kernelILNS2_8CDimNameE1ENS2_18CUDAKernelLauncherENS2_14EmptyVecKernelENS2_8DummyVecELm0EEEvRKNS_6TensorESA_lllENKUlvE0_clEvENKUlvE_clEvEUliE_St5arrayIPcLm2EELi4E23TrivialOffsetCalculatorILi1EjESI_NS0_6memory15LoadWithoutCastENSJ_16StoreWithoutCastEEEviT_T0_T2_T3_T4_T5_:
[----:B------:R-:W0:Y:S01]  /*0000*/  LDC R1, c[0x0][0x28] ;  /* 0x00000a00ff017b82 */ /* 0x000e220000000800 */
[----:B------:R-:W1:Y:S07]  /*0010*/  S2R R17, SR_CTAID.X ;  /* 0x0000000000117919 */ /* 0x000e6e0000002500 */
[----:B------:R-:W1:Y:S01]  /*0020*/  LDC R16, c[0x0][0x210] ;  /* 0x00008400ff107b82 */ /* 0x000e620000000800 */
[----:B------:R-:W-:Y:S01]  /*0030*/  HFMA2.MMA R12, -RZ, RZ, 0, 0 ;  /* 0x00000000ff0c7435 */ /* 0x000fe200000001ff */
[----:B------:R-:W-:Y:S01]  /*0040*/  ULDC.64 UR36, c[0x0][0x208] ;  /* 0x0000820000247ab9 */ /* 0x000fe20000000a00 */
[----:B------:R-:W2:Y:S01]  /*0050*/  S2R R19, SR_TID.X ;  /* 0x0000000000137919 */ /* 0x000ea20000002100 */
[----:B------:R-:W-:Y:S01]  /*0060*/  CS2R R22, SRZ ;  /* 0x0000000000167805 */ /* 0x000fe2000001ff00 */
[----:B------:R-:W-:Y:S01]  /*0070*/  IMAD.MOV.U32 R18, RZ, RZ, RZ ;  /* 0x000000ffff127224 */ /* 0x000fe200078e00ff */
[----:B------:R-:W-:Y:S01]  /*0080*/  ULDC UR4, c[0x0][0x220] ;  /* 0x0000880000047ab9 */ /* 0x000fe20000000800 */
[----:B------:R-:W-:Y:S01]  /*0090*/  ULDC.64 UR6, c[0x4][0x138] ;  /* 0x01004e0000067ab9 */ /* 0x000fe20000000a00 */
[----:B-1----:R-:W-:-:S02]  /*00a0*/  IMAD R16, R17, -0x200, R16 ;  /* 0xfffffe0011107824 */ /* 0x002fc400078e0210 */
[----:B--2---:R-:W-:-:S03]  /*00b0*/  IMAD.MOV.U32 R0, RZ, RZ, R19 ;  /* 0x000000ffff007224 */ /* 0x004fc600078e0013 */
[----:B------:R-:W-:-:S04]  /*00c0*/  ISETP.GE.AND P3, PT, R19, R16, PT ;  /* 0x000000101300720c */ /* 0x000fc80003f66270 */
[----:B------:R-:W-:-:S09]  /*00d0*/  P2R R2, PR, RZ, 0x8 ;  /* 0x00000008ff027803 */ /* 0x000fd20000000000 */
[----:B------:R-:W-:Y:S01]  /*00e0*/  @!P3 IMAD R5, R17, 0x200, R0 ;  /* 0x000002001105b824 */ /* 0x000fe200078e0200 */
[----:B------:R-:W1:Y:S01]  /*00f0*/  @!P3 LDC.64 R2, c[0x0][0x238] ;  /* 0x00008e00ff02bb82 */ /* 0x000e620000000a00 */
[----:B------:R-:W-:-:S05]  /*0100*/  @!P3 VIADD R0, R0, 0x80 ;  /* 0x000000800000b836 */ /* 0x000fca0000000000 */
[----:B------:R-:W-:-:S13]  /*0110*/  ISETP.GE.AND P0, PT, R0, R16, PT ;  /* 0x000000100000720c */ /* 0x000fda0003f06270 */
[----:B------:R-:W-:Y:S01]  /*0120*/  @!P0 LEA R7, R17, R0, 0x9 ;  /* 0x0000000011078211 */ /* 0x000fe200078e48ff */
[----:B------:R-:W-:Y:S02]  /*0130*/  @!P0 VIADD R0, R0, 0x80 ;  /* 0x0000008000008836 */ /* 0x000fe40000000000 */
[----:B-1----:R-:W-:-:S03]  /*0140*/  @!P3 IMAD.WIDE.U32 R2, R5, 0x4, R2 ;  /* 0x000000040502b825 */ /* 0x002fc600078e0002 */
[----:B------:R-:W-:Y:S01]  /*0150*/  ISETP.GE.AND P2, PT, R0, R16, PT ;  /* 0x000000100000720c */ /* 0x000fe20003f46270 */
[----:B------:R-:W1:Y:S01]  /*0160*/  @!P0 LDC.64 R4, c[0x0][0x238] ;  /* 0x00008e00ff048b82 */ /* 0x000e620000000a00 */
[----:B------:R-:W2:Y:S11]  /*0170*/  @!P3 LDG.E R12, desc[UR36][R2.64] ;  /* 0x00000024020cb981 */ /* 0x000eb6000c1e1900 */
[----:B------:R-:W3:Y:S01]  /*0180*/  @!P2 LDC.64 R8, c[0x0][0x238] ;  /* 0x00008e00ff08ab82 */ /* 0x000ee20000000a00 */
[----:B------:R-:W-:-:S02]  /*0190*/  @!P2 IMAD R15, R17, 0x200, R0 ;  /* 0x00000200110fa824 */ /* 0x000fc400078e0200 */
[----:B------:R-:W-:-:S05]  /*01a0*/  @!P2 VIADD R0, R0, 0x80 ;  /* 0x000000800000a836 */ /* 0x000fca0000000000 */
[----:B------:R-:W-:-:S13]  /*01b0*/  ISETP.GE.AND P1, PT, R0, R16, PT ;  /* 0x000000100000720c */ /* 0x000fda0003f26270 */
[----:B------:R-:W4:Y:S01]  /*01c0*/  @!P1 LDC.64 R10, c[0x0][0x238] ;  /* 0x00008e00ff0a9b82 */ /* 0x000f220000000a00 */
[----:B---3--:R-:W-:-:S05]  /*01d0*/  @!P2 IMAD.WIDE.U32 R8, R15, 0x4, R8 ;  /* 0x000000040f08a825 */ /* 0x008fca00078e0008 */
[----:B------:R3:W5:Y:S01]  /*01e0*/  @!P2 LDG.E R22, desc[UR36][R8.64] ;  /* 0x000000240816a981 */ /* 0x000762000c1e1900 */
[----:B------:R-:W-:Y:S02]  /*01f0*/  @!P1 IMAD R13, R17, 0x200, R0 ;  /* 0x00000200110d9824 */ /* 0x000fe400078e0200 */
[----:B-1----:R-:W-:-:S05]  /*0200*/  @!P0 IMAD.WIDE.U32 R6, R7, 0x4, R4 ;  /* 0x0000000407068825 */ /* 0x002fca00078e0004 */
[----:B------:R3:W5:Y:S01]  /*0210*/  @!P0 LDG.E R23, desc[UR36][R6.64] ;  /* 0x0000002406178981 */ /* 0x000762000c1e1900 */
[----:B----4-:R-:W-:-:S05]  /*0220*/  @!P1 IMAD.WIDE.U32 R4, R13, 0x4, R10 ;  /* 0x000000040d049825 */ /* 0x010fca00078e000a */
[----:B------:R3:W5:Y:S01]  /*0230*/  @!P1 LDG.E R18, desc[UR36][R4.64] ;  /* 0x0000002404129981 */ /* 0x000762000c1e1900 */
[----:B------:R-:W-:Y:S01]  /*0240*/  ISETP.NE.U32.AND P1, PT, RZ, UR6, PT ;  /* 0x00000006ff007c0c */ /* 0x000fe2000bf25070 */
[----:B------:R-:W-:Y:S01]  /*0250*/  BSSY B6, `(.L_x_9600) ;  /* 0x0000017000067945 */ /* 0x000fe20003800000 */
[----:B--2---:R-:W-:Y:S01]  /*0260*/  ISETP.GE.AND P0, PT, R12, UR4, PT ;  /* 0x000000040c007c0c */ /* 0x004fe2000bf06270 */
[----:B------:R-:W-:-:S03]  /*0270*/  ULDC UR4, c[0x0][0x218] ;  /* 0x0000860000047ab9 */ /* 0x000fc60000000800 */
[----:B------:R-:W-:-:S04]  /*0280*/  ISETP.GE.AND P0, PT, R12, UR4, !P0 ;  /* 0x000000040c007c0c */ /* 0x000fc8000c706270 */
        /* <DEDUP_REMOVED lines=18> */
[----:B0----5:R-:W-:Y:S05]  /*03b0*/  CALL.ABS.NOINC R2 ;  /* 0x0000000002007343 */ /* 0x021fea0003c00000 */
.L_x_9601:
[----:B------:R-:W-:Y:S05]  /*03c0*/  BSYNC B6 ;  /* 0x0000000000067941 */ /* 0x000fea0003800000 */
.L_x_9600:
[----:B------:R-:W-:Y:S01]  /*03d0*/  ULDC UR4, c[0x0][0x220] ;  /* 0x0000880000047ab9 */ /* 0x000fe20000000800 */
[----:B------:R-:W-:Y:S01]  /*03e0*/  ULDC.64 UR6, c[0x4][0x138] ;  /* 0x01004e0000067ab9 */ /* 0x000fe20000000a00 */
[C---:B-----5:R-:W-:Y:S01]  /*03f0*/  ISETP.GE.AND P0, PT, R23.reuse, UR4, PT ;  /* 0x0000000417007c0c */ /* 0x060fe2000bf06270 */
[----:B------:R-:W-:Y:S01]  /*0400*/  ULDC UR4, c[0x0][0x218] ;  /* 0x0000860000047ab9 */ /* 0x000fe20000000800 */
[----:B------:R-:W-:Y:S01]  /*0410*/  ISETP.NE.U32.AND P1, PT, RZ, UR6, PT ;  /* 0x00000006ff007c0c */ /* 0x000fe2000bf25070 */
[----:B------:R-:W-:Y:S01]  /*0420*/  BSSY B6, `(.L_x_9602) ;  /* 0x0000016000067945 */ /* 0x000fe20003800000 */
[----:B------:R-:W-:Y:S02]  /*0430*/  ISETP.GE.AND P0, PT, R23, UR4, !P0 ;  /* 0x0000000417007c0c */ /* 0x000fe4000c706270 */
[----:B------:R-:W-:Y:S02]  /*0440*/  IADD3 R23, R19, 0x80, RZ ;  /* 0x0000008013177810 */ /* 0x000fe40007ffe0ff */
        /* <DEDUP_REMOVED lines=19> */
.L_x_9603:
[----:B------:R-:W-:Y:S05]  /*0580*/  BSYNC B6 ;  /* 0x0000000000067941 */ /* 0x000fea0003800000 */
.L_x_9602:
        /* <DEDUP_REMOVED lines=27> */
.L_x_9605:
[----:B------:R-:W-:Y:S05]  /*0740*/  BSYNC B6 ;  /* 0x0000000000067941 */ /* 0x000fea0003800000 */
.L_x_9604:
[----:B------:R-:W-:Y:S01]  /*0750*/  ULDC UR4, c[0x0][0x220] ;  /* 0x0000880000047ab9 */ /* 0x000fe20000000800 */
[----:B------:R-:W-:Y:S01]  /*0760*/  ULDC.64 UR6, c[0x4][0x138] ;  /* 0x01004e0000067ab9 */ /* 0x000fe20000000a00 */
[C---:B------:R-:W-:Y:S01]  /*0770*/  ISETP.GE.AND P0, PT, R18.reuse, UR4, PT ;  /* 0x0000000412007c0c */ /* 0x040fe2000bf06270 */
        /* <DEDUP_REMOVED lines=24> */
.L_x_9607:
[----:B------:R-:W-:Y:S05]  /*0900*/  BSYNC B6 ;  /* 0x0000000000067941 */ /* 0x000fea0003800000 */
.L_x_9606:
        /* <DEDUP_REMOVED lines=8> */
[----:B------:R0:W-:Y:S03]  /*0990*/  @!P6 STG.E desc[UR36][R2.64], RZ ;  /* 0x000000ff0200e986 */ /* 0x0001e6000c101924 */
[----:B------:R-:W-:Y:S05]  /*09a0*/  @P0 BRA `(.L_x_9609) ;  /* 0x0000000000280947 */ /* 0x000fea0003800000 */
[----:B------:R-:W1:Y:S01]  /*09b0*/  LDC.64 R4, c[0x0][0x230] ;  /* 0x00008c00ff047b82 */ /* 0x000e620000000a00 */
[----:B0-----:R-:W-:Y:S01]  /*09c0*/  LEA R3, R17, R19, 0x9 ;  /* 0x0000001311037211 */ /* 0x001fe200078e48ff */
[----:B------:R-:W-:-:S05]  /*09d0*/  VIADD R19, R19, 0x80 ;  /* 0x0000008013137836 */ /* 0x000fca0000000000 */
[----:B------:R-:W-:-:S13]  /*09e0*/  ISETP.GE.AND P0, PT, R19, R16, PT ;  /* 0x000000101300720c */ /* 0x000fda0003f06270 */
[----:B------:R-:W-:Y:S01]  /*09f0*/  @!P0 IMAD R7, R17, 0x200, R19 ;  /* 0x0000020011078824 */ /* 0x000fe200078e0213 */
[----:B------:R-:W-:Y:S01]  /*0a00*/  @!P0 IADD3 R19, R19, 0x80, RZ ;  /* 0x0000008013138810 */ /* 0x000fe20007ffe0ff */
[----:B-1----:R-:W-:-:S04]  /*0a10*/  IMAD.WIDE.U32 R2, R3, 0x4, R4 ;  /* 0x0000000403027825 */ /* 0x002fc800078e0004 */
[----:B------:R-:W-:Y:S01]  /*0a20*/  @!P0 IMAD.WIDE.U32 R4, R7, 0x4, R4 ;  /* 0x0000000407048825 */ /* 0x000fe200078e0004 */
[----:B------:R1:W-:Y:S04]  /*0a30*/  STG.E desc[UR36][R2.64], RZ ;  /* 0x000000ff02007986 */ /* 0x0003e8000c101924 */
[----:B------:R1:W-:Y:S02]  /*0a40*/  @!P0 STG.E desc[UR36][R4.64], RZ ;  /* 0x000000ff04008986 */ /* 0x0003e4000c101924 */
.L_x_9609:
[----:B------:R-:W-:Y:S05]  /*0a50*/  BSYNC B0 ;  /* 0x0000000000007941 */ /* 0x000fea0003800000 */
.L_x_9608:
[----:B------:R-:W-:-:S13]  /*0a60*/  ISETP.GE.AND P0, PT, R19, R16, PT ;  /* 0x000000101300720c */ /* 0x000fda0003f06270 */
[----:B------:R-:W-:Y:S05]  /*0a70*/  @P0 EXIT ;  /* 0x000000000000094d */ /* 0x000fea0003800000 */
[----:B01----:R-:W0:Y:S01]  /*0a80*/  LDC.64 R2, c[0x0][0x230] ;  /* 0x00008c00ff027b82 */ /* 0x003e220000000a00 */
[----:B------:R-:W-:-:S04]  /*0a90*/  IMAD R17, R17, 0x200, R19 ;  /* 0x0000020011117824 */ /* 0x000fc800078e0213 */
[----:B0-----:R-:W-:-:S05]  /*0aa0*/  IMAD.WIDE.U32 R2, R17, 0x4, R2 ;  /* 0x0000000411027825 */ /* 0x001fca00078e0002 */
[----:B------:R-:W-:Y:S01]  /*0ab0*/  STG.E desc[UR36][R2.64], RZ ;  /* 0x000000ff02007986 */ /* 0x000fe2000c101924 */
[----:B------:R-:W-:Y:S05]  /*0ac0*/  EXIT ;  /* 0x000000000000794d */ /* 0x000fea0003800000 */
.L_x_9610:
        /* <DEDUP_REMOVED lines=11> */
.L_x_32280:


//--------------------- .text._ZN2at6native29vectorized_elementwise_kernelILi2EZZZNS0_67_GLOBAL__N__bb565c37_34_ValidateCompressedIndicesKernel_cu_33a4b88b42_validate_compressed_sparse_indices_kernelILNS2_8CDimNameE1ENS2_18CUDAKernelLauncherENS2_14EmptyVecKernelENS2_8DummyVecELm0EEEvRKNS_6TensorESA_lllENKUlvE0_clEvENKUlvE_clEvEUliE_St5arrayIPcLm2EEEEviT0_T1_ --------------------------
	.section	.text._ZN2at6native29vectorized_elementwise_kernelILi2EZZZNS0_67_GLOBAL__N__bb565c37_34_ValidateCompressedIndicesKernel_cu_33a4b88b42_validate_compressed_sparse_indices_kernelILNS2_8CDimNameE1ENS2_18CUDAKernelLauncherENS2_14EmptyVecKernelENS2_8DummyVecELm0EEEvRKNS_6TensorESA_lllENKUlvE0_clEvENKUlvE_clEvEUliE_St5arrayIPcLm2EEEEviT0_T1_,"ax",@progbits
	.align	128
        .global         _ZN2at6native29vectorized_elementwise_kernelILi2EZZZNS0_67_GLOBAL__N__bb565c37_34_ValidateCompressedIndicesKernel_cu_33a4b88b42_validate_compressed_sparse_indices_kernelILNS2_8CDimNameE1ENS2_18CUDAKernelLauncherENS2_14EmptyVecKernelENS2_8DummyVecELm0EEEvRKNS_6TensorESA_lllENKUlvE0_clEvENKUlvE_clEvEUliE_St5arrayIPcLm2EEEEviT0_T1_
        .type           _ZN2at6native29vectorized_elementwise_kernelILi2EZZZNS0_67_GLOBAL__N__bb565c37_34_ValidateCompressedIndicesKernel_cu_33a4b88b42_validate_compressed_sparse_indices_kernelILNS2_8CDimNameE1ENS2_18CUDAKernelLauncherENS2_14EmptyVecKernelENS2_8DummyVecELm0EEEvRKNS_6TensorESA_lllENKUlvE0_clEvENKUlvE_clEvEUliE_St5arrayIPcLm2EEEEviT0_T1_,@function
        .size           _ZN2at6native29vectorized_elementwise_kernelILi2EZZZNS0_67_GLOBAL__N__bb565c37_34_ValidateCompressedIndicesKernel_cu_33a4b88b42_validate_compressed_sparse_indices_kernelILNS2_8CDimNameE1ENS2_18CUDAKernelLauncherENS2_14EmptyVecKernelENS2_8DummyVecELm0EEEvRKNS_6TensorESA_lllENKUlvE0_clEvENKUlvE_clEvEUliE_St5arrayIPcLm2EEEEviT0_T1_,(.L_x_32281 - _ZN2at6native29vectorized_elementwise_kernelILi2EZZZNS0_67_GLOBAL__N__bb565c37_34_ValidateCompressedIndicesKernel_cu_33a4b88b42_validate_compressed_sparse_indices_kernelILNS2_8CDimNameE1ENS2_18CUDAKernelLauncherENS2_14EmptyVecKernelENS2_8DummyVecELm0EEEvRKNS_6TensorESA_lllENKUlvE0_clEvENKUlvE_clEvEUliE_St5arrayIPcLm2EEEEviT0_T1_)
        .other          _ZN2at6native29vectorized_elementwise_kernelILi2EZZZNS0_67_GLOBAL__N__bb565c37_34_ValidateCompressedIndicesKernel_cu_33a4b88b42_validate_compressed_sparse_indices_kernelILNS2_8CDimNameE1ENS2_18CUDAKernelLauncherENS2_14EmptyVecKernelENS2_8DummyVecELm0EEEvRKNS_6TensorESA_lllENKUlvE0_clEvENKUlvE_clEvEUliE_St5arrayIPcLm2EEEEviT0_T1_,@"STO_CUDA_ENTRY STV_DEFAULT"
_ZN2at6native29vectorized_elementwise_kernelILi2EZZZNS0_67_GLOBAL__N__bb565c37_34_ValidateCompressedIndicesKernel_cu_33a4b88b42_validate_compressed_sparse_indices_kernelILNS2_8CDimNameE1ENS2_18CUDAKernelLauncherENS2_14EmptyVecKernelENS2_8DummyVecELm0EEEvRKNS_6TensorESA_lllENKUlvE0_clEvENKUlvE_clEvEUliE_St5arrayIPcLm2EEEEviT0_T1_:
.text._ZN2at6native29vectorized_elementwise_kernelILi2EZZZNS0_67_GLOBAL__N__bb565c37_34_ValidateCompressedIndicesKernel_cu_33a4b88b42_validate_compressed_sparse_indices_kernelILNS2_8CDimNameE1ENS2_18CUDAKernelLauncherENS2_14EmptyVecKernelENS2_8DummyVecELm0EEEvRKNS_6TensorESA_lllENKUlvE0_clEvENKUlvE_clEvEUliE_St5arrayIPcLm2EEEEviT0_T1_:
        /* <DEDUP_REMOVED lines=10> */
[----:B------:R-:W-:Y:S01]  /*00a0*/  ULDC UR4, c[0x0][0x220] ;  /* 0x0000880000047ab9 */ /* 0x000fe20000000800 */
[----:B------:R-:W-:Y:S01]  /*00b0*/  ULDC.64 UR6, c[0x4][0x138] ;  /* 0x01004e0000067ab9 */ /* 0x000fe20000000a00 */
[----:B-1----:R-:W-:-:S04]  /*00c0*/  IMAD.WIDE R4, R27, 0x4, R4 ;  /* 0x000000041b047825 */ /* 0x002fc800078e0204 */
[----:B0-----:R-:W-:-:S05]  /*00d0*/  IMAD.WIDE.U32 R4, R2, 0x8, R4 ;  /* 0x0000000802047825 */ /* 0x001fca00078e0004 */
[----:B------:R-:W2:Y:S04]  /*00e0*/  LDG.E.64 R24, desc[UR36][R4.64] ;  /* 0x0000002404187981 */ /* 0x000ea8000c1e1b00 */
[----:B------:R0:W5:Y:S04]  /*00f0*/  LDG.E.64 R16, desc[UR36][R4.64+0x400] ;  /* 0x0004002404107981 */ /* 0x000168000c1e1b00 */
[----:B------:R0:W5:Y:S04]  /*0100*/  LDG.E.64 R18, desc[UR36][R4.64+0x800] ;  /* 0x0008002404127981 */ /* 0x000168000c1e1b00 */
[----:B------:R0:W5:Y:S01]  /*0110*/  LDG.E.64 R22, desc[UR36][R4.64+0xc00] ;  /* 0x000c002404167981 */ /* 0x000162000c1e1b00 */
[----:B------:R-:W-:Y:S01]  /*0120*/  ISETP.NE.U32.AND P1, PT, RZ, UR6, PT ;  /* 0x00000006ff007c0c */ /* 0x000fe2000bf25070 */
[----:B------:R-:W-:Y:S03]  /*0130*/  BSSY B6, `(.L_x_9612) ;  /* 0x0000016000067945 */ /* 0x000fe60003800000 */
[----:B------:R-:W-:-:S02]  /*0140*/  ISETP.NE.AND.EX P1, PT, RZ, UR7, PT, P1 ;  /* 0x00000007ff007c0c */ /* 0x000fc4000bf25310 */
[----:B--2---:R-:W-:Y:S01]  /*0150*/  ISETP.GE.AND P0, PT, R24, UR4, PT ;  /* 0x0000000418007c0c */ /* 0x004fe2000bf06270 */
[----:B------:R-:W-:-:S03]  /*0160*/  ULDC UR4, c[0x0][0x218] ;  /* 0x0000860000047ab9 */ /* 0x000fc60000000800 */
[----:B------:R-:W-:-:S13]  /*0170*/  ISETP.GE.AND P0, PT, R24, UR4, !P0 ;  /* 0x0000000418007c0c */ /* 0x000fda000c706270 */
[----:B0-----:R-:W-:Y:S05]  /*0180*/  @P0 BRA P1, `(.L_x_9613) ;  /* 0x0000000000400947 */ /* 0x001fea0000800000 */
        /* <DEDUP_REMOVED lines=15> */
[----:B0----5:R-:W-:Y:S05]  /*0280*/  CALL.ABS.NOINC R14 ;  /* 0x000000000e007343 */ /* 0x021fea0003c00000 */
.L_x_9613:
[----:B------:R-:W-:Y:S05]  /*0290*/  BSYNC B6 ;  /* 0x0000000000067941 */ /* 0x000fea0003800000 */
.L_x_9612:
[----:B------:R-:W-:Y:S01]  /*02a0*/  ULDC UR4, c[0x0][0x220] ;  /* 0x0000880000047ab9 */ /* 0x000fe20000000800 */
[----:B------:R-:W-:Y:S01]  /*02b0*/  ULDC.64 UR6, c[0x4][0x138] ;  /* 0x01004e0000067ab9 */ /* 0x000fe20000000a00 */
[C---:B------:R-:W-:Y:S01]  /*02c0*/  ISETP.GE.AND P0, PT, R25.reuse, UR4, PT ;  /* 0x0000000419007c0c */ /* 0x040fe2000bf06270 */
        /* <DEDUP_REMOVED lines=22> */
.L_x_9615:
[----:B------:R-:W-:Y:S05]  /*0430*/  BSYNC B6 ;  /* 0x0000000000067941 */ /* 0x000fea0003800000 */
.L_x_9614:
[----:B------:R-:W-:Y:S01]  /*0440*/  ULDC UR4, c[0x0][0x220] ;  /* 0x0000880000047ab9 */ /* 0x000fe20000000800 */
[----:B------:R-:W-:Y:S01]  /*0450*/  ULDC.64 UR6, c[0x4][0x138] ;  /* 0x01004e0000067ab9 */ /* 0x000fe20000000a00 */
[C---:B-----5:R-:W-:Y:S01]  /*0460*/  ISETP.GE.AND P0, PT, R16.reuse, UR4, PT ;  /* 0x0000000410007c0c */ /* 0x060fe2000bf06270 */
        /* <DEDUP_REMOVED lines=22> */
.L_x_9617:
[----:B------:R-:W-:Y:S05]  /*05d0*/  BSYNC B6 ;  /* 0x0000000000067941 */ /* 0x000fea0003800000 */
.L_x_9616:
        /* <DEDUP_REMOVED lines=25> */
.L_x_9619:
[----:B------:R-:W-:Y:S05]  /*0770*/  BSYNC B6 ;  /* 0x0000000000067941 */ /* 0x000fea0003800000 */
.L_x_9618:
        /* <DEDUP_REMOVED lines=25> */
.L_x_9621:
[----:B------:R-:W-:Y:S05]  /*0910*/  BSYNC B6 ;  /* 0x0000000000067941 */ /* 0x000fea0003800000 */
.L_x_9620:
        /* <DEDUP_REMOVED lines=25> */
.L_x_9623:
[----:B------:R-:W-:Y:S05]  /*0ab0*/  BSYNC B6 ;  /* 0x0000000000067941 */ /* 0x000fea0003800000 */
.L_x_9622:
        /* <DEDUP_REMOVED lines=25> */
.L_x_9625:
[----:B------:R-:W-:Y:S05]  /*0c50*/  BSYNC B6 ;  /* 0x0000000000067941 */ /* 0x000fea0003800000 */
.L_x_9624:
        /* <DEDUP_REMOVED lines=25> */
.L_x_9627:
[----:B------:R-:W-:Y:S05]  /*0df0*/  BSYNC B6 ;  /* 0x0000000000067941 */ /* 0x000fea0003800000 */
.L_x_9626:
[----:B------:R-:W0:Y:S02]  /*0e00*/  LDC.64 R4, c[0x0][0x230] ;  /* 0x00008c00ff047b82 */ /* 0x000e240000000a00 */
[----:B0-----:R-:W-:-:S04]  /*0e10*/  IMAD.WIDE.U32 R4, R27, 0x4, R4 ;  /* 0x000000041b047825 */ /* 0x001fc800078e0004 */
[----:B------:R-:W-:-:S05]  /*0e20*/  IMAD.WIDE R4, R2, 0x8, R4 ;  /* 0x0000000802047825 */ /* 0x000fca00078e0204 */
[----:B------:R-:W-:Y:S04]  /*0e30*/  STG.E.64 desc[UR36][R4.64], RZ ;  /* 0x000000ff04007986 */ /* 0x000fe8000c101b24 */
[----:B------:R-:W-:Y:S04]  /*0e40*/  STG.E.64 desc[UR36][R4.64+0x400], RZ ;  /* 0x000400ff04007986 */ /* 0x000fe8000c101b24 */
[----:B------:R-:W-:Y:S04]  /*0e50*/  STG.E.64 desc[UR36][R4.64+0x800], RZ ;  /* 0x000800ff04007986 */ /* 0x000fe8000c101b24 */
[----:B------:R-:W-:Y:S01]  /*0e60*/  STG.E.64 desc[UR36][R4.64+0xc00], RZ ;  /* 0x000c00ff04007986 */ /* 0x000fe2000c101b24 */
[----:B------:R-:W-:Y:S05]  /*0e70*/  EXIT ;  /* 0x000000000000794d */ /* 0x000fea0003800000 */
.L_x_9611:
[----:B------:R-:W0:Y:S01]  /*0e80*/  S2R R16, SR_TID.X ;  /* 0x0000000000107919 */ /* 0x000e220000002100 */
[----:B------:R-:W-:Y:S01]  /*0e90*/  IMAD.MOV.U32 R2, RZ, RZ, RZ ;  /* 0x000000ffff027224 */ /* 0x000fe200078e00ff */
[----:B------:R-:W-:Y:S01]  /*0ea0*/  ULDC UR4, c[0x0][0x220] ;  /* 0x0000880000047ab9 */ /* 0x000fe20000000800 */
[----:B------:R-:W-:Y:S01]  /*0eb0*/  IMAD.MOV.U32 R24, RZ, RZ, RZ ;  /* 0x000000ffff187224 */ /* 0x000fe200078e00ff */
[----:B------:R-:W-:Y:S01]  /*0ec0*/  ULDC.64 UR6, c[0x4][0x138] ;  /* 0x01004e0000067ab9 */ /* 0x000fe20000000a00 */
[----:B0-----:R-:W-:Y:S01]  /*0ed0*/  ISETP.GE.AND P6, PT, R16, R25, PT ;  /* 0x000000191000720c */ /* 0x001fe20003fc6270 */
[----:B------:R-:W-:-:S03]  /*0ee0*/  IMAD.MOV.U32 R20, RZ, RZ, R16 ;  /* 0x000000ffff147224 */ /* 0x000fc600078e0010 */
[----:B------:R-:W-:-:S09]  /*0ef0*/  P2R R0, PR, RZ, 0x40 ;  /* 0x00000040ff007803 */ /* 0x000fd20000000000 */
[----:B------:R-:W-:Y:S01]  /*0f00*/  @!P6 IADD3 R20, R16, 0x80, RZ ;  /* 0x000000801014e810 */ /* 0x000fe20007ffe0ff */
[----:B------:R-:W0:Y:S03]  /*0f10*/  @!P6 LDC.64 R18, c[0x0][0x238] ;  /* 0x00008e00ff12eb82 */ /* 0x000e260000000a00 */
[----:B------:R-:W-:-:S13]  /*0f20*/  ISETP.GE.AND P5, PT, R20, R25, PT ;  /* 0x000000191400720c */ /* 0x000fda0003fa6270 */
[----:B------:R-:W-:Y:S01]  /*0f30*/  @!P5 IMAD.IADD R3, R27, 0x1, R20 ;  /* 0x000000011b03d824 */ /* 0x000fe200078e0214 */
[----:B------:R-:W1:Y:S01]  /*0f40*/  @!P5 LDC.64 R4, c[0x0][0x238] ;  /* 0x00008e00ff04db82 */ /* 0x000e620000000a00 */
[----:B------:R-:W-:-:S05]  /*0f50*/  @!P5 VIADD R20, R20, 0x80 ;  /* 0x000000801414d836 */ /* 0x000fca0000000000 */
[----:B------:R-:W-:-:S13]  /*0f60*/  ISETP.GE.AND P4, PT, R20, R25, PT ;  /* 0x000000191400720c */ /* 0x000fda0003f86270 */
[C---:B------:R-:W-:Y:S01]  /*0f70*/  @!P4 IMAD.IADD R29, R27.reuse, 0x1, R20 ;  /* 0x000000011b1dc824 */ /* 0x040fe200078e0214 */
[----:B------:R-:W-:Y:S01]  /*0f80*/  @!P6 IADD3 R0, R27, R16, RZ ;  /* 0x000000101b00e210 */ /* 0x000fe20007ffe0ff */
[----:B------:R-:W-:Y:S01]  /*0f90*/  @!P4 VIADD R20, R20, 0x80 ;  /* 0x000000801414c836 */ /* 0x000fe20000000000 */
[----:B------:R-:W2:Y:S01]  /*0fa0*/  @!P4 LDC.64 R14, c[0x0][0x238] ;  /* 0x00008e00ff0ecb82 */ /* 0x000ea20000000a00 */
[----:B-1----:R-:W-:-:S03]  /*0fb0*/  @!P5 IMAD.WIDE.U32 R4, R3, 0x4, R4 ;  /* 0x000000040304d825 */ /* 0x002fc600078e0004 */
[CC--:B------:R-:W-:Y:S02]  /*0fc0*/  ISETP.GE.AND P3, PT, R20.reuse, R25.reuse, PT ;  /* 0x000000191400720c */ /* 0x0c0fe40003f66270 */
[----:B------:R1:W5:Y:S11]  /*0fd0*/  @!P5 LDG.E R2, desc[UR36][R4.64] ;  /* 0x000000240402d981 */ /* 0x000376000c1e1900 */
[----:B------:R-:W-:Y:S01]  /*0fe0*/  @!P3 IADD3 R23, R27, R20, RZ ;  /* 0x000000141b17b210 */ /* 0x000fe20007ffe0ff */
[----:B------:R-:W-:Y:S01]  /*0ff0*/  @!P3 VIADD R20, R20, 0x80 ;  /* 0x000000801414b836 */ /* 0x000fe20000000000 */
[----:B------:R-:W3:Y:S04]  /*1000*/  @!P3 LDC.64 R10, c[0x0][0x238] ;  /* 0x00008e00ff0abb82 */ /* 0x000ee80000000a00 */
[----:B------:R-:W-:-:S13]  /*1010*/  ISETP.GE.AND P2, PT, R20, R25, PT ;  /* 0x000000191400720c */ /* 0x000fda0003f46270 */
[----:B------:R-:W-:Y:S01]  /*1020*/  @!P2 IMAD.IADD R21, R27, 0x1, R20 ;  /* 0x000000011b15a824 */ /* 0x000fe200078e0214 */
[----:B------:R-:W4:Y:S01]  /*1030*/  @!P2 LDC.64 R8, c[0x0][0x238] ;  /* 0x00008e00ff08ab82 */ /* 0x000f220000000a00 */
[----:B------:R-:W-:-:S05]  /*1040*/  @!P2 VIADD R20, R20, 0x80 ;  /* 0x000000801414a836 */ /* 0x000fca0000000000 */
[----:B------:R-:W-:-:S13]  /*1050*/  ISETP.GE.AND P1, PT, R20, R25, PT ;  /* 0x000000191400720c */ /* 0x000fda0003f26270 */
[----:B------:R-:W-:Y:S01]  /*1060*/  @!P1 IMAD.IADD R17, R27, 0x1, R20 ;  /* 0x000000011b119824 */ /* 0x000fe200078e0214 */
[----:B------:R-:W-:Y:S01]  /*1070*/  @!P1 IADD3 R20, R20, 0x80, RZ ;  /* 0x0000008014149810 */ /* 0x000fe20007ffe0ff */
[----:B0-----:R-:W-:Y:S01]  /*1080*/  @!P6 IMAD.WIDE.U32 R18, R0, 0x4, R18 ;  /* 0x000000040012e825 */ /* 0x001fe200078e0012 */
[----:B------:R-:W0:Y:S02]  /*1090*/  @!P1 LDC.64 R6, c[0x0][0x238] ;  /* 0x00008e00ff069b82 */ /* 0x000e240000000a00 */
[----:B------:R-:W-:Y:S01]  /*10a0*/  ISETP.GE.AND P0, PT, R20, R25, PT ;  /* 0x000000191400720c */ /* 0x000fe20003f06270 */
[----:B------:R-:W-:-:S06]  /*10b0*/  IMAD.MOV.U32 R0, RZ, RZ, RZ ;  /* 0x000000ffff007224 */ /* 0x000fcc00078e00ff */
[----:B------:R4:W4:Y:S06]  /*10c0*/  @!P6 LDG.E R0, desc[UR36][R18.64] ;  /* 0x000000241200e981 */ /* 0x00092c000c1e1900 */
[----:B------:R-:W-:Y:S01]  /*10d0*/  @!P0 IMAD.IADD R3, R27, 0x1, R20 ;  /* 0x000000011b038824 */ /* 0x000fe200078e0214 */
[----:B-1----:R-:W1:Y:S01]  /*10e0*/  @!P0 LDC.64 R4, c[0x0][0x238] ;  /* 0x00008e00ff048b82 */ /* 0x002e620000000a00 */
[----:B------:R-:W-:-:S05]  /*10f0*/  @!P0 VIADD R20, R20, 0x80 ;  /* 0x0000008014148836 */ /* 0x000fca0000000000 */
[----:B------:R-:W-:-:S13]  /*1100*/  ISETP.GE.AND P5, PT, R20, R25, PT ;  /* 0x000000191400720c */ /* 0x000fda0003fa6270 */
[----:B------:R-:W1:Y:S01]  /*1110*/  @!P5 LDC.64 R12, c[0x0][0x238] ;  /* 0x00008e00ff0cdb82 */ /* 0x000e620000000a00 */
[----:B0-----:R-:W-:Y:S01]  /*1120*/  @!P1 IMAD.WIDE.U32 R6, R17, 0x4, R6 ;  /* 0x0000000411069825 */ /* 0x001fe200078e0006 */
[----:B------:R-:W-:-:S03]  /*1130*/  HFMA2.MMA R17, -RZ, RZ, 0, 0 ;  /* 0x00000000ff117435 */ /* 0x000fc600000001ff */
[----:B--2---:R-:W-:-:S04]  /*1140*/  @!P4 IMAD.WIDE.U32 R14, R29, 0x4, R14 ;  /* 0x000000041d0ec825 */ /* 0x004fc800078e000e */
[----:B------:R-:W-:Y:S01]  /*1150*/  @!P5 IMAD.IADD R29, R27, 0x1, R20 ;  /* 0x000000011b1dd824 */ /* 0x000fe200078e0214 */
[----:B------:R0:W5:Y:S01]  /*1160*/  @!P4 LDG.E R24, desc[UR36][R14.64] ;  /* 0x000000240e18c981 */ /* 0x000162000c1e1900 */
[----:B---3--:R-:W-:Y:S01]  /*1170*/  @!P3 IMAD.WIDE.U32 R10, R23, 0x4, R10 ;  /* 0x00000004170ab825 */ /* 0x008fe200078e000a */
[----:B------:R-:W-:-:S03]  /*1180*/  CS2R R22, SRZ ;  /* 0x0000000000167805 */ /* 0x000fc6000001ff00 */
[----:B----4-:R-:W-:-:S03]  /*1190*/  @!P2 IMAD.WIDE.U32 R8, R21, 0x4, R8 ;  /* 0x000000041508a825 */ /* 0x010fc600078e0008 */
[----:B------:R0:W5:Y:S04]  /*11a0*/  @!P3 LDG.E R23, desc[UR36][R10.64] ;  /* 0x000000240a17b981 */ /* 0x000168000c1e1900 */
[----:B------:R0:W5:Y:S01]  /*11b0*/  @!P2 LDG.E R22, desc[UR36][R8.64] ;  /* 0x000000240816a981 */ /* 0x000162000c1e1900 */
[----:B-1----:R-:W-:-:S05]  /*11c0*/  @!P5 IMAD.WIDE.U32 R12, R29, 0x4, R12 ;  /* 0x000000041d0cd825 */ /* 0x002fca00078e000c */
[----:B------:R0:W5:Y:S01]  /*11d0*/  @!P5 LDG.E R17, desc[UR36][R12.64] ;  /* 0x000000240c11d981 */ /* 0x000162000c1e1900 */
[----:B------:R-:W-:Y:S01]  /*11e0*/  CS2R R18, SRZ ;  /* 0x0000000000127805 */ /* 0x000fe2000001ff00 */
[----:B------:R-:W-:-:S05]  /*11f0*/  @!P0 IMAD.WIDE.U32 R4, R3, 0x4, R4 ;  /* 0x0000000403048825 */ /* 0x000fca00078e0004 */
[----:B------:R0:W5:Y:S04]  /*1200*/  @!P0 LDG.E R18, desc[UR36][R4.64] ;  /* 0x0000002404128981 */ /* 0x000168000c1e1900 */
[----:B------:R0:W5:Y:S01]  /*1210*/  @!P1 LDG.E R19, desc[UR36][R6.64] ;  /* 0x0000002406139981 */ /* 0x000162000c1e1900 */
[----:B------:R-:W-:Y:S01]  /*1220*/  ISETP.NE.U32.AND P1, PT, RZ, UR6, PT ;  /* 0x00000006ff007c0c */ /* 0x000fe2000bf25070 */
[----:B------:R-:W-:Y:S01]  /*1230*/  BSSY B6, `(.L_x_9628) ;  /* 0x0000017000067945 */ /* 0x000fe20003800000 */
[----:B------:R-:W-:Y:S01]  /*1240*/  ISETP.GE.AND P0, PT, R0, UR4, PT ;  /* 0x0000000400007c0c */ /* 0x000fe2000bf06270 */
[----:B------:R-:W-:-:S03]  /*1250*/  ULDC UR4, c[0x0][0x218] ;  /* 0x0000860000047ab9 */ /* 0x000fc60000000800 */
[----:B------:R-:W-:-:S04]  /*1260*/  ISETP.GE.AND P0, PT, R0, UR4, !P0 ;  /* 0x0000000400007c0c */ /* 0x000fc8000c706270 */
[----:B------:R-:W-:-:S04]  /*1270*/  ISETP.NE.AND.EX P0, PT, RZ, UR7, P0, P1 ;  /* 0x00000007ff007c0c */ /* 0x000fc80008705310 */
[----:B------:R-:W-:-:S13]  /*1280*/  ISETP.GE.OR P0, PT, R16, R25, P0 ;  /* 0x000000191000720c */ /* 0x000fda0000706670 */
[----:B0-----:R-:W-:Y:S05]  /*1290*/  @P0 BRA `(.L_x_9629) ;  /* 0x0000000000400947 */ /* 0x001fea0003800000 */
[----:B------:R-:W-:Y:S01]  /*12a0*/  MOV R14, 0x0 ;  /* 0x00000000000e7802 */ /* 0x000fe20000000f00 */
[----:B------:R-:W-:Y:S01]  /*12b0*/  ULDC.64 UR4, c[0x4][0x128] ;  /* 0x01004a0000047ab9 */ /* 0x000fe20000000a00 */
[----:B------:R-:W-:Y:S01]  /*12c0*/  ULDC.64 UR6, c[0x4][0x8] ;  /* 0x0100020000067ab9 */ /* 0x000fe20000000a00 */
[----:B------:R-:W-:Y:S01]  /*12d0*/  IMAD.U32 R4, RZ, RZ, UR4 ;  /* 0x00000004ff047e24 */ /* 0x000fe2000f8e00ff */
[----:B------:R-:W-:Y:S01]  /*12e0*/  MOV R12, 0x1 ;  /* 0x00000001000c7802 */ /* 0x000fe20000000f00 */
        /* <DEDUP_REMOVED lines=10> */
[----:B0----5:R-:W-:Y:S05]  /*1390*/  CALL.ABS.NOINC R14 ;  /* 0x000000000e007343 */ /* 0x021fea0003c00000 */
.L_x_9629:
[----:B------:R-:W-:Y:S05]  /*13a0*/  BSYNC B6 ;  /* 0x0000000000067941 */ /* 0x000fea0003800000 */
.L_x_9628:
[----:B------:R-:W-:Y:S01]  /*13b0*/  ULDC UR4, c[0x0][0x220] ;  /* 0x0000880000047ab9 */ /* 0x000fe20000000800 */
[----:B------:R-:W-:Y:S01]  /*13c0*/  ULDC.64 UR6, c[0x4][0x138] ;  /* 0x01004e0000067ab9 */ /* 0x000fe20000000a00 */
[C---:B-----5:R-:W-:Y:S01]  /*13d0*/  ISETP.GE.AND P0, PT, R2.reuse, UR4, PT ;  /* 0x0000000402007c0c */ /* 0x060fe2000bf06270 */
        /* <DEDUP_REMOVED lines=24> */
.L_x_9631:
[----:B------:R-:W-:Y:S05]  /*1560*/  BSYNC B6 ;  /* 0x0000000000067941 */ /* 0x000fea0003800000 */
.L_x_9630:
        /* <DEDUP_REMOVED lines=27> */
.L_x_9633:
[----:B------:R-:W-:Y:S05]  /*1720*/  BSYNC B6 ;  /* 0x0000000000067941 */ /* 0x000fea0003800000 */
.L_x_9632:
        /* <DEDUP_REMOVED lines=27> */
.L_x_9635:
[----:B------:R-:W-:Y:S05]  /*18e0*/  BSYNC B6 ;  /* 0x0000000000067941 */ /* 0x000fea0003800000 */
.L_x_9634:
        /* <DEDUP_REMOVED lines=27> */
.L_x_9637:
[----:B------:R-:W-:Y:S05]  /*1aa0*/  BSYNC B6 ;  /* 0x0000000000067941 */ /* 0x000fea0003800000 */
.L_x_9636:
        /* <DEDUP_REMOVED lines=27> */
.L_x_9639:
[----:B------:R-:W-:Y:S05]  /*1c60*/  BSYNC B6 ;  /* 0x0000000000067941 */ /* 0x000fea0003800000 */
.L_x_9638:
        /* <DEDUP_REMOVED lines=27> */
.L_x_9641:
[----:B------:R-:W-:Y:S05]  /*1e20*/  BSYNC B6 ;  /* 0x0000000000067941 */ /* 0x000fea0003800000 */
.L_x_9640:
        /* <DEDUP_REMOVED lines=27> */
.L_x_9643:
[----:B------:R-:W-:Y:S05]  /*1fe0*/  BSYNC B6 ;  /* 0x0000000000067941 */ /* 0x000fea0003800000 */
.L_x_9642:
        /* <DEDUP_REMOVED lines=9> */
[----:B------:R0:W-:Y:S01]  /*2080*/  @!P6 STG.E desc[UR36][R4.64], RZ ;  /* 0x000000ff0400e986 */ /* 0x0001e2000c101924 */
[----:B------:R-:W-:Y:S05]  /*2090*/  @P0 BRA `(.L_x_9646) ;  /* 0x0000000000300947 */ /* 0x000fea0003800000 */
[----:B------:R-:W1:Y:S01]  /*20a0*/  LDC.64 R2, c[0x0][0x230] ;  /* 0x00008c00ff027b82 */ /* 0x000e620000000a00 */
[----:B0-----:R-:W-:Y:S02]  /*20b0*/  IMAD.IADD R5, R27, 0x1, R16 ;  /* 0x000000011b057824 */ /* 0x001fe400078e0210 */
[----:B------:R-:W-:-:S05]  /*20c0*/  VIADD R16, R16, 0x80 ;  /* 0x0000008010107836 */ /* 0x000fca0000000000 */
[----:B------:R-:W-:Y:S01]  /*20d0*/  ISETP.GE.AND P0, PT, R16, R25, PT ;  /* 0x000000191000720c */ /* 0x000fe20003f06270 */
[----:B-1----:R-:W-:-:S05]  /*20e0*/  IMAD.WIDE.U32 R2, R5, 0x4, R2 ;  /* 0x0000000405027825 */ /* 0x002fca00078e0002 */
[----:B------:R0:W-:Y:S07]  /*20f0*/  STG.E desc[UR36][R2.64], RZ ;  /* 0x000000ff02007986 */ /* 0x0001ee000c101924 */
[----:B------:R-:W-:Y:S05]  /*2100*/  @P0 BRA `(.L_x_9647) ;  /* 0x0000000000300947 */ /* 0x000fea0003800000 */
[----:B0-----:R-:W0:Y:S01]  /*2110*/  LDC.64 R2, c[0x0][0x230] ;  /* 0x00008c00ff027b82 */ /* 0x001e220000000a00 */
[----:B------:R-:W-:Y:S01]  /*2120*/  IADD3 R5, R27, R16, RZ ;  /* 0x000000101b057210 */ /* 0x000fe20007ffe0ff */
[----:B------:R-:W-:-:S04]  /*2130*/  VIADD R16, R16, 0x80 ;  /* 0x0000008010107836 */ /* 0x000fc80000000000 */
[----:B0-----:R-:W-:-:S05]  /*2140*/  IMAD.WIDE.U32 R2, R5, 0x4, R2 ;  /* 0x0000000405027825 */ /* 0x001fca00078e0002 */
[----:B------:R1:W-:Y:S02]  /*2150*/  STG.E desc[UR36][R2.64], RZ ;  /* 0x000000ff02007986 */ /* 0x0003e4000c101924 */
.L_x_9646:
[----:B------:R-:W-:-:S13]  /*2160*/  ISETP.GE.AND P0, PT, R16, R25, PT ;  /* 0x000000191000720c */ /* 0x000fda0003f06270 */
[----:B------:R-:W-:Y:S05]  /*2170*/  @P0 BRA `(.L_x_9648) ;  /* 0x0000000000300947 */ /* 0x000fea0003800000 */
[----:B-1----:R-:W1:Y:S01]  /*2180*/  LDC.64 R2, c[0x0][0x230] ;  /* 0x00008c00ff027b82 */ /* 0x002e620000000a00 */
[----:B0-----:R-:W-:Y:S02]  /*2190*/  IMAD.IADD R5, R27, 0x1, R16 ;  /* 0x000000011b057824 */ /* 0x001fe400078e0210 */
[----:B------:R-:W-:Y:S02]  /*21a0*/  VIADD R16, R16, 0x80 ;  /* 0x0000008010107836 */ /* 0x000fe40000000000 */
[----:B-1----:R-:W-:-:S05]  /*21b0*/  IMAD.WIDE.U32 R2, R5, 0x4, R2 ;  /* 0x0000000405027825 */ /* 0x002fca00078e0002 */
[----:B------:R1:W-:Y:S02]  /*21c0*/  STG.E desc[UR36][R2.64], RZ ;  /* 0x000000ff02007986 */ /* 0x0003e4000c101924 */
.L_x_9647:
[----:B------:R-:W-:-:S13]  /*21d0*/  ISETP.GE.AND P0, PT, R16, R25, PT ;  /* 0x000000191000720c */ /* 0x000fda0003f06270 */
[----:B------:R-:W-:Y:S05]  /*21e0*/  @P0 BRA `(.L_x_9649) ;  /* 0x0000000000340947 */ /* 0x000fea0003800000 */
[----:B01----:R-:W0:Y:S01]  /*21f0*/  LDC.64 R2, c[0x0][0x230] ;  /* 0x00008c00ff027b82 */ /* 0x003e220000000a00 */
[----:B------:R-:W-:Y:S01]  /*2200*/  IADD3 R5, R27, R16, RZ ;  /* 0x000000101b057210 */ /* 0x000fe20007ffe0ff */
[----:B------:R-:W-:-:S04]  /*2210*/  VIADD R16, R16, 0x80 ;  /* 0x0000008010107836 */ /* 0x000fc80000000000 */
[----:B0-----:R-:W-:-:S05]  /*2220*/  IMAD.WIDE.U32 R2, R5, 0x4, R2 ;  /* 0x0000000405027825 */ /* 0x001fca00078e0002 */
[----:B------:R2:W-:Y:S02]  /*2230*/  STG.E desc[UR36][R2.64], RZ ;  /* 0x000000ff02007986 */ /* 0x0005e4000c101924 */
.L_x_9648:
[----:B------:R-:W-:-:S13]  /*2240*/  ISETP.GE.AND P0, PT, R16, R25, PT ;  /* 0x000000191000720c */ /* 0x000fda0003f06270 */
[----:B------:R-:W-:Y:S05]  /*2250*/  @P0 BREAK B1 ;  /* 0x0000000000010942 */ /* 0x000fea0003800000 */
[----:B------:R-:W-:Y:S05]  /*2260*/  @P0 BRA `(.L_x_9650) ;  /* 0x0000000000300947 */ /* 0x000fea0003800000 */
[----:B-12---:R-:W1:Y:S01]  /*2270*/  LDC.64 R2, c[0x0][0x230] ;  /* 0x00008c00ff027b82 */ /* 0x006e620000000a00 */
[----:B0-----:R-:W-:Y:S02]  /*2280*/  IMAD.IADD R5, R27, 0x1, R16 ;  /* 0x000000011b057824 */ /* 0x001fe400078e0210 */
[----:B------:R-:W-:Y:S02]  /*2290*/  VIADD R16, R16, 0x80 ;  /* 0x0000008010107836 */ /* 0x000fe40000000000 */
[----:B-1----:R-:W-:-:S05]  /*22a0*/  IMAD.WIDE.U32 R2, R5, 0x4, R2 ;  /* 0x0000000405027825 */ /* 0x002fca00078e0002 */
[----:B------:R2:W-:Y:S02]  /*22b0*/  STG.E desc[UR36][R2.64], RZ ;  /* 0x000000ff02007986 */ /* 0x0005e4000c101924 */
.L_x_9649:
[----:B------:R-:W-:Y:S05]  /*22c0*/  BSYNC B1 ;  /* 0x0000000000017941 */ /* 0x000fea0003800000 */
.L_x_9645:
[----:B------:R-:W-:-:S13]  /*22d0*/  ISETP.GE.AND P0, PT, R16, R25, PT ;  /* 0x000000191000720c */ /* 0x000fda0003f06270 */
[----:B012---:R-:W0:Y:S01]  /*22e0*/  @!P0 LDC.64 R2, c[0x0][0x230] ;  /* 0x00008c00ff028b82 */ /* 0x007e220000000a00 */
[----:B------:R-:W-:Y:S01]  /*22f0*/  @!P0 IADD3 R5, R27, R16, RZ ;  /* 0x000000101b058210 */ /* 0x000fe20007ffe0ff */
[----:B------:R-:W-:-:S04]  /*2300*/  @!P0 VIADD R16, R16, 0x80 ;  /* 0x0000008010108836 */ /* 0x000fc80000000000 */
[----:B0-----:R-:W-:-:S05]  /*2310*/  @!P0 IMAD.WIDE.U32 R2, R5, 0x4, R2 ;  /* 0x0000000405028825 */ /* 0x001fca00078e0002 */
[----:B------:R3:W-:Y:S02]  /*2320*/  @!P0 STG.E desc[UR36][R2.64], RZ ;  /* 0x000000ff02008986 */ /* 0x0007e4000c101924 */
.L_x_9650:
[----:B------:R-:W-:Y:S05]  /*2330*/  BSYNC B0 ;  /* 0x0000000000007941 */ /* 0x000fea0003800000 */
.L_x_9644:
[----:B------:R-:W-:-:S13]  /*2340*/  ISETP.GE.AND P0, PT, R16, R25, PT ;  /* 0x000000191000720c */ /* 0x000fda0003f06270 */
[----:B------:R-:W-:Y:S05]  /*2350*/  @P0 EXIT ;  /* 0x000000000000094d */ /* 0x000fea0003800000 */
[----:B-123--:R-:W1:Y:S01]  /*2360*/  LDC.64 R2, c[0x0][0x230] ;  /* 0x00008c00ff027b82 */ /* 0x00ee620000000a00 */
[----:B------:R-:W-:-:S04]  /*2370*/  IMAD.IADD R27, R27, 0x1, R16 ;  /* 0x000000011b1b7824 */ /* 0x000fc800078e0210 */
[----:B-1----:R-:W-:-:S05]  /*2380*/  IMAD.WIDE.U32 R2, R27, 0x4, R2 ;  /* 0x000000041b027825 */ /* 0x002fca00078e0002 */
[----:B------:R-:W-:Y:S01]  /*2390*/  STG.E desc[UR36][R2.64], RZ ;  /* 0x000000ff02007986 */ /* 0x000fe2000c101924 */
[----:B------:R-:W-:Y:S05]  /*23a0*/  EXIT ;  /* 0x000000000000794d */ /* 0x000fea0003800000 */
.L_x_9651:
        /* <DEDUP_REMOVED lines=13> */
.L_x_32281:


//--------------------- .text._ZN2at6native29vectorized_elementwise_kernelILi4EZZZNS0_67_GLOBAL__N__bb565c37_34_ValidateCompressedIndicesKernel_cu_33a4b88b42_validate_compressed_sparse_indices_kernelILNS2_8CDimNameE1ENS2_18CUDAKernelLauncherENS2_14EmptyVecKernelENS2_8DummyVecELm0EEEvRKNS_6TensorESA_lllENKUlvE0_clEvENKUlvE_clEvEUliE_St5arrayIPcLm2EEEEviT0_T1_ --------------------------
	.section	.text._ZN2at6native29vectorized_elementwise_kernelILi4EZZZNS0_67_GLOBAL__N__bb565c37_34_ValidateCompressedIndicesKernel_cu_33a4b88b42_validate_compressed_sparse_indices_kernelILNS2_8CDimNameE1ENS2_18CUDAKernelLauncherENS2_14EmptyVecKernelENS2_8DummyVecELm0EEEvRKNS_6TensorESA_lllENKUlvE0_clEvENKUlvE_clEvEUliE_St5arrayIPcLm2EEEEviT0_T1_,"ax",@progbits
	.align	128
        .global         _ZN2at6native29vectorized_elementwise_kernelILi4EZZZNS0_67_GLOBAL__N__bb565c37_34_ValidateCompressedIndicesKernel_cu_33a4b88b42_validate_compressed_sparse_indices_kernelILNS2_8CDimNameE1ENS2_18CUDAKernelLauncherENS2_14EmptyVecKernelENS2_8DummyVecELm0EEEvRKNS_6TensorESA_lllENKUlvE0_clEvENKUlvE_clEvEUliE_St5arrayIPcLm2EEEEviT0_T1_
        .type           _ZN2at6native29vectorized_elementwise_kernelILi4EZZZNS0_67_GLOBAL__N__bb565c37_34_ValidateCompressedIndicesKernel_cu_33a4b88b42_validate_compressed_sparse_indices_kernelILNS2_8CDimNameE1ENS2_18CUDAKernelLauncherENS2_14EmptyVecKernelENS2_8DummyVecELm0EEEvRKNS_6TensorESA_lllENKUlvE0_clEvENKUlvE_clEvEUliE_St5arrayIPcLm2EEEEviT0_T1_,@function
        .size           _ZN2at6native29vectorized_elementwise_kernelILi4EZZZNS0_67_GLOBAL__N__bb565c37_34_ValidateCompressedIndicesKernel_cu_33a4b88b42_validate_compressed_sparse_indices_kernelILNS2_8CDimNameE1ENS2_18CUDAKernelLauncherENS2_14EmptyVecKernelENS2_8DummyVecELm0EEEvRKNS_6TensorESA_lllENKUlvE0_clEvENKUlvE_clEvEUliE_St5arrayIPcLm2EEEEviT0_T1_,(.L_x_32282 - _ZN2at6native29vectorized_elementwise_kernelILi4EZZZNS0_67_GLOBAL__N__bb565c37_34_ValidateCompressedIndicesKernel_cu_33a4b88b42_validate_compressed_sparse_indices_kernelILNS2_8CDimNameE1ENS2_18CUDAKernelLauncherENS2_14EmptyVecKernelENS2_8DummyVecELm0EEEvRKNS_6TensorESA_lllENKUlvE0_clEvENKUlvE_clEvEUliE_St5arrayIPcLm2EEEEviT0_T1_)
        .other          _ZN2at6native29vectorized_elementwise_kernelILi4EZZZNS0_67_GLOBAL__N__bb565c37_34_ValidateCompressedIndicesKernel_cu_33a4b88b42_validate_compressed_sparse_indices_kernelILNS2_8CDimNameE1ENS2_18CUDAKernelLauncherENS2_14EmptyVecKernelENS2_8DummyVecELm0EEEvRKNS_6TensorESA_lllENKUlvE0_clEvENKUlvE_clEvEUliE_St5arrayIPcLm2EEEEviT0_T1_,@"STO_CUDA_ENTRY STV_DEFAULT"
_ZN2at6native29vectorized_elementwise_kernelILi4EZZZNS0_67_GLOBAL__N__bb565c37_34_ValidateCompressedIndicesKernel_cu_33a4b88b42_validate_compressed_sparse_indices_kernelILNS2_8CDimNameE1ENS2_18CUDAKernelLauncherENS2_14EmptyVecKernelENS2_8DummyVecELm0EEEvRKNS_6TensorESA_lllENKUlvE0_clEvENKUlvE_clEvEUliE_St5arrayIPcLm2EEEEviT0_T1_:
.text._ZN2at6native29vectorized_elementwise_kernelILi4EZZZNS0_67_GLOBAL__N__bb565c37_34_ValidateCompressedIndicesKernel_cu_33a4b88b42_validate_compressed_sparse_indices_kernelILNS2_8CDimNameE1ENS2_18CUDAKernelLauncherENS2_14EmptyVecKernelENS2_8DummyVecELm0EEEvRKNS_6TensorESA_lllENKUlvE0_clEvENKUlvE_clEvEUliE_St5arrayIPcLm2EEEEviT0_T1_:
        /* <DEDUP_REMOVED lines=11> */
[----:B------:R-:W-:Y:S01]  /*00b0*/  ULDC UR4, c[0x0][0x220] ;  /* 0x0000880000047ab9 */ /* 0x000fe20000000800 */
[----:B-1----:R-:W-:-:S04]  /*00c0*/  IMAD.WIDE R4, R2, 0x4, R4 ;  /* 0x0000000402047825 */ /* 0x002fc800078e0204 */
[----:B0-----:R-:W-:-:S05]  /*00d0*/  IMAD.WIDE.U32 R4, R22, 0x10, R4 ;  /* 0x0000001016047825 */ /* 0x001fca00078e0004 */
[----:B------:R-:W2:Y:S04]  /*00e0*/  LDG.E.128 R24, desc[UR36][R4.64] ;  /* 0x0000002404187981 */ /* 0x000ea8000c1e1d00 */
[----:B------:R0:W5:Y:S01]  /*00f0*/  LDG.E.128 R16, desc[UR36][R4.64+0x800] ;  /* 0x0008002404107981 */ /* 0x000162000c1e1d00 */
[----:B------:R-:W-:Y:S01]  /*0100*/  ISETP.NE.U32.AND P1, PT, RZ, UR6, PT ;  /* 0x00000006ff007c0c */ /* 0x000fe2000bf25070 */
[----:B------:R-:W-:Y:S03]  /*0110*/  BSSY B6, `(.L_x_9653) ;  /* 0x0000016000067945 */ /* 0x000fe60003800000 */
[----:B------:R-:W-:Y:S02]  /*0120*/  ISETP.NE.AND.EX P1, PT, RZ, UR7, PT, P1 ;  /* 0x00000007ff007c0c */ /* 0x000fe4000bf25310 */
        /* <DEDUP_REMOVED lines=20> */
.L_x_9654:
[----:B------:R-:W-:Y:S05]  /*0270*/  BSYNC B6 ;  /* 0x0000000000067941 */ /* 0x000fea0003800000 */
.L_x_9653:
        /* <DEDUP_REMOVED lines=25> */
.L_x_9656:
[----:B------:R-:W-:Y:S05]  /*0410*/  BSYNC B6 ;  /* 0x0000000000067941 */ /* 0x000fea0003800000 */
.L_x_9655:
        /* <DEDUP_REMOVED lines=25> */
.L_x_9658:
[----:B------:R-:W-:Y:S05]  /*05b0*/  BSYNC B6 ;  /* 0x0000000000067941 */ /* 0x000fea0003800000 */
.L_x_9657:
        /* <DEDUP_REMOVED lines=25> */
.L_x_9660:
[----:B------:R-:W-:Y:S05]  /*0750*/  BSYNC B6 ;  /* 0x0000000000067941 */ /* 0x000fea0003800000 */
.L_x_9659:
        /* <DEDUP_REMOVED lines=25> */
.L_x_9662:
[----:B------:R-:W-:Y:S05]  /*08f0*/  BSYNC B6 ;  /* 0x0000000000067941 */ /* 0x000fea0003800000 */
.L_x_9661:
        /* <DEDUP_REMOVED lines=25> */
.L_x_9664:
[----:B------:R-:W-:Y:S05]  /*0a90*/  BSYNC B6 ;  /* 0x0000000000067941 */ /* 0x000fea0003800000 */
.L_x_9663:
        /* <DEDUP_REMOVED lines=25> */
.L_x_9666:
[----:B------:R-:W-:Y:S05]  /*0c30*/  BSYNC B6 ;  /* 0x0000000000067941 */ /* 0x000fea0003800000 */
.L_x_9665:
        /* <DEDUP_REMOVED lines=25> */
.L_x_9668:
[----:B------:R-:W-:Y:S05]  /*0dd0*/  BSYNC B6 ;  /* 0x0000000000067941 */ /* 0x000fea0003800000 */
.L_x_9667:
[----:B------:R-:W0:Y:S02]  /*0de0*/  LDC.64 R4, c[0x0][0x230] ;  /* 0x00008c00ff047b82 */ /* 0x000e240000000a00 */
[----:B0-----:R-:W-:-:S04]  /*0df0*/  IMAD.WIDE.U32 R2, R2, 0x4, R4 ;  /* 0x0000000402027825 */ /* 0x001fc800078e0004 */
[----:B------:R-:W-:-:S05]  /*0e00*/  IMAD.WIDE R2, R22, 0x10, R2 ;  /* 0x0000001016027825 */ /* 0x000fca00078e0202 */
[----:B------:R-:W-:Y:S04]  /*0e10*/  STG.E.128 desc[UR36][R2.64], RZ ;  /* 0x000000ff02007986 */ /* 0x000fe8000c101d24 */
[----:B------:R-:W-:Y:S01]  /*0e20*/  STG.E.128 desc[UR36][R2.64+0x800], RZ ;  /* 0x000800ff02007986 */ /* 0x000fe2000c101d24 */
[----:B------:R-:W-:Y:S05]  /*0e30*/  EXIT ;  /* 0x000000000000794d */ /* 0x000fea0003800000 */
.L_x_9652:
[----:B------:R-:W0:Y:S01]  /*0e40*/  S2R R17, SR_TID.X ;  /* 0x0000000000117919 */ /* 0x000e220000002100 */
[----:B------:R-:W-:Y:S01]  /*0e50*/  IMAD.MOV.U32 R16, RZ, RZ, RZ ;  /* 0x000000ffff107224 */ /* 0x000fe200078e00ff */
[----:B------:R-:W-:Y:S01]  /*0e60*/  ULDC UR4, c[0x0][0x220] ;  /* 0x0000880000047ab9 */ /* 0x000fe20000000800 */
        /* <DEDUP_REMOVED lines=31> */
[----:B------:R-:W-:-:S10]  /*1060*/  HFMA2.MMA R0, -RZ, RZ, 0, 0 ;  /* 0x00000000ff007435 */ /* 0x000fd400000001ff */
[----:B------:R2:W3:Y:S02]  /*1070*/  @!P6 LDG.E R0, desc[UR36][R18.64] ;  /* 0x000000241200e981 */ /* 0x0004e4000c1e1900 */
[----:B------:R-:W-:Y:S01]  /*1080*/  @!P0 IMAD.IADD R3, R2, 0x1, R27 ;  /* 0x0000000102038824 */ /* 0x000fe200078e021b */
[----:B-1----:R-:W1:Y:S01]  /*1090*/  @!P0 LDC.64 R4, c[0x0][0x238] ;  /* 0x00008e00ff048b82 */ /* 0x002e620000000a00 */
[----:B------:R-:W-:-:S05]  /*10a0*/  @!P0 VIADD R27, R27, 0x80 ;  /* 0x000000801b1b8836 */ /* 0x000fca0000000000 */
[----:B------:R-:W-:-:S13]  /*10b0*/  ISETP.GE.AND P5, PT, R27, R26, PT ;  /* 0x0000001a1b00720c */ /* 0x000fda0003fa6270 */
[----:B------:R-:W0:Y:S01]  /*10c0*/  @!P5 LDC.64 R12, c[0x0][0x238] ;  /* 0x00008e00ff0cdb82 */ /* 0x000e220000000a00 */
[----:B------:R-:W-:Y:S01]  /*10d0*/  @!P5 IMAD.IADD R27, R2, 0x1, R27 ;  /* 0x00000001021bd824 */ /* 0x000fe200078e021b */
[----:B--2---:R-:W-:Y:S01]  /*10e0*/  CS2R R18, SRZ ;  /* 0x0000000000127805 */ /* 0x004fe2000001ff00 */
[----:B------:R-:W-:Y:S01]  /*10f0*/  @!P4 IMAD.WIDE.U32 R14, R25, 0x4, R14 ;  /* 0x00000004190ec825 */ /* 0x000fe200078e000e */
[----:B------:R-:W-:-:S03]  /*1100*/  CS2R R24, SRZ ;  /* 0x0000000000187805 */ /* 0x000fc6000001ff00 */
[----:B----4-:R-:W-:Y:S01]  /*1110*/  @!P2 IMAD.WIDE.U32 R8, R23, 0x4, R8 ;  /* 0x000000041708a825 */ /* 0x010fe200078e0008 */
[----:B------:R-:W-:Y:S02]  /*1120*/  CS2R R22, SRZ ;  /* 0x0000000000167805 */ /* 0x000fe4000001ff00 */
[----:B------:R2:W5:Y:S01]  /*1130*/  @!P4 LDG.E R25, desc[UR36][R14.64] ;  /* 0x000000240e19c981 */ /* 0x000562000c1e1900 */
[----:B---3--:R-:W-:-:S03]  /*1140*/  @!P3 IMAD.WIDE.U32 R10, R29, 0x4, R10 ;  /* 0x000000041d0ab825 */ /* 0x008fc600078e000a */
[----:B------:R2:W5:Y:S04]  /*1150*/  @!P2 LDG.E R23, desc[UR36][R8.64] ;  /* 0x000000240817a981 */ /* 0x000568000c1e1900 */
[----:B------:R2:W5:Y:S01]  /*1160*/  @!P3 LDG.E R24, desc[UR36][R10.64] ;  /* 0x000000240a18b981 */ /* 0x000562000c1e1900 */
[----:B0-----:R-:W-:-:S05]  /*1170*/  @!P5 IMAD.WIDE.U32 R12, R27, 0x4, R12 ;  /* 0x000000041b0cd825 */ /* 0x001fca00078e000c */
[----:B------:R2:W5:Y:S01]  /*1180*/  @!P5 LDG.E R18, desc[UR36][R12.64] ;  /* 0x000000240c12d981 */ /* 0x000562000c1e1900 */
[----:B-1----:R-:W-:-:S04]  /*1190*/  @!P0 IMAD.WIDE.U32 R4, R3, 0x4, R4 ;  /* 0x0000000403048825 */ /* 0x002fc800078e0004 */
[----:B------:R-:W-:Y:S01]  /*11a0*/  @!P1 IMAD.WIDE.U32 R6, R21, 0x4, R6 ;  /* 0x0000000415069825 */ /* 0x000fe200078e0006 */
        /* <DEDUP_REMOVED lines=9> */
[----:B--2---:R-:W-:Y:S05]  /*1240*/  @P0 BRA `(.L_x_9670) ;  /* 0x0000000000400947 */ /* 0x004fea0003800000 */
        /* <DEDUP_REMOVED lines=16> */
.L_x_9670:
[----:B------:R-:W-:Y:S05]  /*1350*/  BSYNC B6 ;  /* 0x0000000000067941 */ /* 0x000fea0003800000 */
.L_x_9669:
        /* <DEDUP_REMOVED lines=27> */
.L_x_9672:
[----:B------:R-:W-:Y:S05]  /*1510*/  BSYNC B6 ;  /* 0x0000000000067941 */ /* 0x000fea0003800000 */
.L_x_9671:
        /* <DEDUP_REMOVED lines=27> */
.L_x_9674:
[----:B------:R-:W-:Y:S05]  /*16d0*/  BSYNC B6 ;  /* 0x0000000000067941 */ /* 0x000fea0003800000 */
.L_x_9673:
        /* <DEDUP_REMOVED lines=27> */
.L_x_9676:
[----:B------:R-:W-:Y:S05]  /*1890*/  BSYNC B6 ;  /* 0x0000000000067941 */ /* 0x000fea0003800000 */
.L_x_9675:
        /* <DEDUP_REMOVED lines=27> */
.L_x_9678:
[----:B------:R-:W-:Y:S05]  /*1a50*/  BSYNC B6 ;  /* 0x0000000000067941 */ /* 0x000fea0003800000 */
.L_x_9677:
        /* <DEDUP_REMOVED lines=27> */
.L_x_9680:
[----:B------:R-:W-:Y:S05]  /*1c10*/  BSYNC B6 ;  /* 0x0000000000067941 */ /* 0x000fea0003800000 */
.L_x_9679:
        /* <DEDUP_REMOVED lines=27> */
.L_x_9682:
[----:B------:R-:W-:Y:S05]  /*1dd0*/  BSYNC B6 ;  /* 0x0000000000067941 */ /* 0x000fea0003800000 */
.L_x_9681:
        /* <DEDUP_REMOVED lines=27> */
.L_x_9684:
[----:B------:R-:W-:Y:S05]  /*1f90*/  BSYNC B6 ;  /* 0x0000000000067941 */ /* 0x000fea0003800000 */
.L_x_9683:
        /* <DEDUP_REMOVED lines=11> */
[----:B0-----:R-:W0:Y:S01]  /*2050*/  LDC.64 R4, c[0x0][0x230] ;  /* 0x00008c00ff047b82 */ /* 0x001e220000000a00 */
[----:B------:R-:W-:Y:S02]  /*2060*/  IMAD.IADD R3, R2, 0x1, R17 ;  /* 0x0000000102037824 */ /* 0x000fe400078e0211 */
[----:B------:R-:W-:-:S05]  /*2070*/  VIADD R17, R17, 0x80 ;  /* 0x0000008011117836 */ /* 0x000fca0000000000 */
[----:B------:R-:W-:Y:S01]  /*2080*/  ISETP.GE.AND P0, PT, R17, R26, PT ;  /* 0x0000001a1100720c */ /* 0x000fe20003f06270 */
[----:B0-----:R-:W-:-:S05]  /*2090*/  IMAD.WIDE.U32 R4, R3, 0x4, R4 ;  /* 0x0000000403047825 */ /* 0x001fca00078e0004 */
[----:B------:R0:W-:Y:S07]  /*20a0*/  STG.E desc[UR36][R4.64], RZ ;  /* 0x000000ff04007986 */ /* 0x0001ee000c101924 */
[----:B------:R-:W-:Y:S05]  /*20b0*/  @P0 BRA `(.L_x_9688) ;  /* 0x0000000000300947 */ /* 0x000fea0003800000 */
[----:B0-----:R-:W0:Y:S01]  /*20c0*/  LDC.64 R4, c[0x0][0x230] ;  /* 0x00008c00ff047b82 */ /* 0x001e220000000a00 */
[----:B------:R-:W-:Y:S01]  /*20d0*/  IADD3 R3, R2, R17, RZ ;  /* 0x0000001102037210 */ /* 0x000fe20007ffe0ff */
[----:B------:R-:W-:-:S04]  /*20e0*/  VIADD R17, R17, 0x80 ;  /* 0x0000008011117836 */ /* 0x000fc80000000000 */
[----:B0-----:R-:W-:-:S05]  /*20f0*/  IMAD.WIDE.U32 R4, R3, 0x4, R4 ;  /* 0x0000000403047825 */ /* 0x001fca00078e0004 */
[----:B------:R1:W-:Y:S02]  /*2100*/  STG.E desc[UR36][R4.64], RZ ;  /* 0x000000ff04007986 */ /* 0x0003e4000c101924 */
.L_x_9687:
[----:B------:R-:W-:-:S13]  /*2110*/  ISETP.GE.AND P0, PT, R17, R26, PT ;  /* 0x0000001a1100720c */ /* 0x000fda0003f06270 */
[----:B------:R-:W-:Y:S05]  /*2120*/  @P0 BRA `(.L_x_9689) ;  /* 0x0000000000300947 */ /* 0x000fea0003800000 */
[----:B01----:R-:W0:Y:S01]  /*2130*/  LDC.64 R4, c[0x0][0x230] ;  /* 0x00008c00ff047b82 */ /* 0x003e220000000a00 */
[----:B------:R-:W-:Y:S02]  /*2140*/  IMAD.IADD R3, R2, 0x1, R17 ;  /* 0x0000000102037824 */ /* 0x000fe400078e0211 */
[----:B------:R-:W-:Y:S02]  /*2150*/  VIADD R17, R17, 0x80 ;  /* 0x0000008011117836 */ /* 0x000fe40000000000 */
[----:B0-----:R-:W-:-:S05]  /*2160*/  IMAD.WIDE.U32 R4, R3, 0x4, R4 ;  /* 0x0000000403047825 */ /* 0x001fca00078e0004 */
[----:B------:R1:W-:Y:S02]  /*2170*/  STG.E desc[UR36][R4.64], RZ ;  /* 0x000000ff04007986 */ /* 0x0003e4000c101924 */
.L_x_9688:
[----:B------:R-:W-:-:S13]  /*2180*/  ISETP.GE.AND P0, PT, R17, R26, PT ;  /* 0x0000001a1100720c */ /* 0x000fda0003f06270 */
[----:B------:R-:W-:Y:S05]  /*2190*/  @P0 BRA `(.L_x_9690) ;  /* 0x0000000000340947 */ /* 0x000fea0003800000 */
[----:B01----:R-:W0:Y:S01]  /*21a0*/  LDC.64 R4, c[0x0][0x230] ;  /* 0x00008c00ff047b82 */ /* 0x003e220000000a00 */
[----:B------:R-:W-:Y:S01]  /*21b0*/  IADD3 R3, R2, R17, RZ ;  /* 0x0000001102037210 */ /* 0x000fe20007ffe0ff */
[----:B------:R-:W-:-:S04]  /*21c0*/  VIADD R17, R17, 0x80 ;  /* 0x0000008011117836 */ /* 0x000fc80000000000 */
[----:B0-----:R-:W-:-:S05]  /*21d0*/  IMAD.WIDE.U32 R4, R3, 0x4, R4 ;  /* 0x0000000403047825 */ /* 0x001fca00078e0004 */
[----:B------:R2:W-:Y:S02]  /*21e0*/  STG.E desc[UR36][R4.64], RZ ;  /* 0x000000ff04007986 */ /* 0x0005e4000c101924 */
.L_x_9689:
[----:B------:R-:W-:-:S13]  /*21f0*/  ISETP.GE.AND P0, PT, R17, R26, PT ;  /* 0x0000001a1100720c */ /* 0x000fda0003f06270 */
[----:B------:R-:W-:Y:S05]  /*2200*/  @P0 BREAK B1 ;  /* 0x0000000000010942 */ /* 0x000fea0003800000 */
[----:B------:R-:W-:Y:S05]  /*2210*/  @P0 BRA `(.L_x_9691) ;  /* 0x0000000000300947 */ /* 0x000fea0003800000 */
[----:B012---:R-:W0:Y:S01]  /*2220*/  LDC.64 R4, c[0x0][0x230] ;  /* 0x00008c00ff047b82 */ /* 0x007e220000000a00 */
[----:B------:R-:W-:Y:S02]  /*2230*/  IMAD.IADD R3, R2, 0x1, R17 ;  /* 0x0000000102037824 */ /* 0x000fe400078e0211 */
[----:B------:R-:W-:Y:S02]  /*2240*/  VIADD R17, R17, 0x80 ;  /* 0x0000008011117836 */ /* 0x000fe40000000000 */
[----:B0-----:R-:W-:-:S05]  /*2250*/  IMAD.WIDE.U32 R4, R3, 0x4, R4 ;  /* 0x0000000403047825 */ /* 0x001fca00078e0004 */
[----:B------:R2:W-:Y:S02]  /*2260*/  STG.E desc[UR36][R4.64], RZ ;  /* 0x000000ff04007986 */ /* 0x0005e4000c101924 */
.L_x_9690:
[----:B------:R-:W-:Y:S05]  /*2270*/  BSYNC B1 ;  /* 0x0000000000017941 */ /* 0x000fea0003800000 */
.L_x_9686:
[----:B------:R-:W-:-:S13]  /*2280*/  ISETP.GE.AND P0, PT, R17, R26, PT ;  /* 0x0000001a1100720c */ /* 0x000fda0003f06270 */
[----:B012---:R-:W0:Y:S01]  /*2290*/  @!P0 LDC.64 R4, c[0x0][0x230] ;  /* 0x00008c00ff048b82 */ /* 0x007e220000000a00 */
[----:B------:R-:W-:Y:S01]  /*22a0*/  @!P0 IADD3 R3, R2, R17, RZ ;  /* 0x0000001102038210 */ /* 0x000fe20007ffe0ff */
[----:B------:R-:W-:-:S04]  /*22b0*/  @!P0 VIADD R17, R17, 0x80 ;  /* 0x0000008011118836 */ /* 0x000fc80000000000 */
[----:B0-----:R-:W-:-:S05]  /*22c0*/  @!P0 IMAD.WIDE.U32 R4, R3, 0x4, R4 ;  /* 0x0000000403048825 */ /* 0x001fca00078e0004 */
[----:B------:R3:W-:Y:S02]  /*22d0*/  @!P0 STG.E desc[UR36][R4.64], RZ ;  /* 0x000000ff04008986 */ /* 0x0007e4000c101924 */
.L_x_9691:
[----:B------:R-:W-:Y:S05]  /*22e0*/  BSYNC B0 ;  /* 0x0000000000007941 */ /* 0x000fea0003800000 */
.L_x_9685:
[----:B------:R-:W-:-:S13]  /*22f0*/  ISETP.GE.AND P0, PT, R17, R26, PT ;  /* 0x0000001a1100720c */ /* 0x000fda0003f06270 */
[----:B------:R-:W-:Y:S05]  /*2300*/  @P0 EXIT ;  /* 0x000000000000094d */ /* 0x000fea0003800000 */
[----:B0123--:R-:W0:Y:S01]  /*2310*/  LDC.64 R4, c[0x0][0x230] ;  /* 0x00008c00ff047b82 */ /* 0x00fe220000000a00 */
[----:B------:R-:W-:-:S04]  /*2320*/  IMAD.IADD R3, R2, 0x1, R17 ;  /* 0x0000000102037824 */ /* 0x000fc800078e0211 */
[----:B0-----:R-:W-:-:S05]  /*2330*/  IMAD.WIDE.U32 R2, R3, 0x4, R4 ;  /* 0x0000000403027825 */ /* 0x001fca00078e0004 */
[----:B------:R-:W-:Y:S01]  /*2340*/  STG.E desc[UR36][R2.64], RZ ;  /* 0x000000ff02007986 */ /* 0x000fe2000c101924 */
[----:B------:R-:W-:Y:S05]  /*2350*/  EXIT ;  /* 0x000000000000794d */ /* 0x000fea0003800000 */
.L_x_9692:
        /* <DEDUP_REMOVED lines=10> */
.L_x_32282:


//--------------------- .text._ZN2at6native29vectorized_elementwise_kernelILi8EZZZNS0_67_GLOBAL__N__bb565c37_34_ValidateCompressedIndicesKernel_cu_33a4b88b42_validate_compressed_sparse_indices_kernelILNS2_8CDimNameE1ENS2_18CUDAKernelLauncherENS2_14EmptyVecKernelENS2_8DummyVecELm0EEEvRKNS_6TensorESA_lllENKUlvE0_clEvENKUlvE_clEvEUliE_St5arrayIPcLm2EEEEviT0_T1_ --------------------------
	.section	.text._ZN2at6native29vectorized_elementwise_kernelILi8EZZZNS0_67_GLOBAL__N__bb565c37_34_ValidateCompressedIndicesKernel_cu_33a4b88b42_validate_compressed_sparse_indices_kernelILNS2_8CDimNameE1ENS2_18CUDAKernelLauncherENS2_14EmptyVecKernelENS2_8DummyVecELm0EEEvRKNS_6TensorESA_lllENKUlvE0_clEvENKUlvE_clEvEUliE_St5arrayIPcLm2EEEEviT0_T1_,"ax",@progbits
	.align	128
        .global         _ZN2at6native29vectorized_elementwise_kernelILi8EZZZNS0_67_GLOBAL__N__bb565c37_34_ValidateCompressedIndicesKernel_cu_33a4b88b42_validate_compressed_sparse_indices_kernelILNS2_8CDimNameE1ENS2_18CUDAKernelLauncherENS2_14EmptyVecKernelENS2_8DummyVecELm0EEEvRKNS_6TensorESA_lllENKUlvE0_clEvENKUlvE_clEvEUliE_St5arrayIPcLm2EEEEviT0_T1_
        .type           _ZN2at6native29vectorized_elementwise_kernelILi8EZZZNS0_67_GLOBAL__N__bb565c37_34_ValidateCompressedIndicesKernel_cu_33a4b88b42_validate_compressed_sparse_indices_kernelILNS2_8CDimNameE1ENS2_18CUDAKernelLauncherENS2_14EmptyVecKernelENS2_8DummyVecELm0EEEvRKNS_6TensorESA_lllENKUlvE0_clEvENKUlvE_clEvEUliE_St5arrayIPcLm2EEEEviT0_T1_,@function
        .size           _ZN2at6native29vectorized_elementwise_kernelILi8EZZZNS0_67_GLOBAL__N__bb565c37_34_ValidateCompressedIndicesKernel_cu_33a4b88b42_validate_compressed_sparse_indices_kernelILNS2_8CDimNameE1ENS2_18CUDAKernelLauncherENS2_14EmptyVecKernelENS2_8DummyVecELm0EEEvRKNS_6TensorESA_lllENKUlvE0_clEvENKUlvE_clEvEUliE_St5arrayIPcLm2EEEEviT0_T1_,(.L_x_32283 - _ZN2at6native29vectorized_elementwise_kernelILi8EZZZNS0_67_GLOBAL__N__bb565c37_34_ValidateCompressedIndicesKernel_cu_33a4b88b42_validate_compressed_sparse_indices_kernelILNS2_8CDimNameE1ENS2_18CUDAKernelLauncherENS2_14EmptyVecKernelENS2_8DummyVecELm0EEEvRKNS_6TensorESA_lllENKUlvE0_clEvENKUlvE_clEvEUliE_St5arrayIPcLm2EEEEviT0_T1_)
        .other          _ZN2at6native29vectorized_elementwise_kernelILi8EZZZNS0_67_GLOBAL__N__bb565c37_34_ValidateCompressedIndicesKernel_cu_33a4b88b42_validate_compressed_sparse_indices_kernelILNS2_8CDimNameE1ENS2_18CUDAKernelLauncherENS2_14EmptyVecKernelENS2_8DummyVecELm0EEEvRKNS_6TensorESA_lllENKUlvE0_clEvENKUlvE_clEvEUliE_St5arrayIPcLm2EEEEviT0_T1_,@"STO_CUDA_ENTRY STV_DEFAULT"
_ZN2at6native29vectorized_elementwise_kernelILi8EZZZNS0_67_GLOBAL__N__bb565c37_34_ValidateCompressedIndicesKernel_cu_33a4b88b42_validate_compressed_sparse_indices_kernelILNS2_8CDimNameE1ENS2_18CUDAKernelLauncherENS2_14EmptyVecKernelENS2_8DummyVecELm0EEEvRKNS_6TensorESA_lllENKUlvE0_clEvENKUlvE_clEvEUliE_St5arrayIPcLm2EEEEviT0_T1_:
.text._ZN2at6native29vectorized_elementwise_kernelILi8EZZZNS0_67_GLOBAL__N__bb565c37_34_ValidateCompressedIndicesKernel_cu_33a4b88b42_validate_compressed_sparse_indices_kernelILNS2_8CDimNameE1ENS2_18CUDAKernelLauncherENS2_14EmptyVecKernelENS2_8DummyVecELm0EEEvRKNS_6TensorESA_lllENKUlvE0_clEvENKUlvE_clEvEUliE_St5arrayIPcLm2EEEEviT0_T1_:
        /* <DEDUP_REMOVED lines=39> */
.L_x_9695:
[----:B------:R-:W-:Y:S05]  /*0270*/  BSYNC B6 ;  /* 0x0000000000067941 */ /* 0x000fea0003800000 */
.L_x_9694:
        /* <DEDUP_REMOVED lines=25> */
.L_x_9697:
[----:B------:R-:W-:Y:S05]  /*0410*/  BSYNC B6 ;  /* 0x0000000000067941 */ /* 0x000fea0003800000 */
.L_x_9696:
        /* <DEDUP_REMOVED lines=25> */
.L_x_9699:
[----:B------:R-:W-:Y:S05]  /*05b0*/  BSYNC B6 ;  /* 0x0000000000067941 */ /* 0x000fea0003800000 */
.L_x_9698:
        /* <DEDUP_REMOVED lines=25> */
.L_x_9701:
[----:B------:R-:W-:Y:S05]  /*0750*/  BSYNC B6 ;  /* 0x0000000000067941 */ /* 0x000fea0003800000 */
.L_x_9700:
        /* <DEDUP_REMOVED lines=25> */
.L_x_9703:
[----:B------:R-:W-:Y:S05]  /*08f0*/  BSYNC B6 ;  /* 0x0000000000067941 */ /* 0x000fea0003800000 */
.L_x_9702:
        /* <DEDUP_REMOVED lines=25> */
.L_x_9705:
[----:B------:R-:W-:Y:S05]  /*0a90*/  BSYNC B6 ;  /* 0x0000000000067941 */ /* 0x000fea0003800000 */
.L_x_9704:
        /* <DEDUP_REMOVED lines=25> */
.L_x_9707:
[----:B------:R-:W-:Y:S05]  /*0c30*/  BSYNC B6 ;  /* 0x0000000000067941 */ /* 0x000fea0003800000 */
.L_x_9706:
        /* <DEDUP_REMOVED lines=25> */
.L_x_9709:
[----:B------:R-:W-:Y:S05]  /*0dd0*/  BSYNC B6 ;  /* 0x0000000000067941 */ /* 0x000fea0003800000 */
.L_x_9708:
[----:B------:R-:W0:Y:S02]  /*0de0*/  LDC.64 R4, c[0x0][0x230] ;  /* 0x00008c00ff047b82 */ /* 0x000e240000000a00 */
[----:B0-----:R-:W-:-:S04]  /*0df0*/  IMAD.WIDE.U32 R2, R2, 0x4, R4 ;  /* 0x0000000402027825 */ /* 0x001fc800078e0004 */
[----:B------:R-:W-:-:S05]  /*0e00*/  IMAD.WIDE R2, R22, 0x20, R2 ;  /* 0x0000002016027825 */ /* 0x000fca00078e0202 */
[----:B------:R-:W-:Y:S04]  /*0e10*/  STG.E.128 desc[UR36][R2.64], RZ ;  /* 0x000000ff02007986 */ /* 0x000fe8000c101d24 */
[----:B------:R-:W-:Y:S01]  /*0e20*/  STG.E.128 desc[UR36][R2.64+0x10], RZ ;  /* 0x000010ff02007986 */ /* 0x000fe2000c101d24 */
[----:B------:R-:W-:Y:S05]  /*0e30*/  EXIT ;  /* 0x000000000000794d */ /* 0x000fea0003800000 */
.L_x_9693:
        /* <DEDUP_REMOVED lines=81> */
.L_x_9711:
[----:B------:R-:W-:Y:S05]  /*1350*/  BSYNC B6 ;  /* 0x0000000000067941 */ /* 0x000fea0003800000 */
.L_x_9710:
        /* <DEDUP_REMOVED lines=27> */
.L_x_9713:
[----:B------:R-:W-:Y:S05]  /*1510*/  BSYNC B6 ;  /* 0x0000000000067941 */ /* 0x000fea0003800000 */
.L_x_9712:
        /* <DEDUP_REMOVED lines=27> */
.L_x_9715:
[----:B------:R-:W-:Y:S05]  /*16d0*/  BSYNC B6 ;  /* 0x0000000000067941 */ /* 0x000fea0003800000 */
.L_x_9714:
        /* <DEDUP_REMOVED lines=27> */
.L_x_9717:
[----:B------:R-:W-:Y:S05]  /*1890*/  BSYNC B6 ;  /* 0x0000000000067941 */ /* 0x000fea0003800000 */
.L_x_9716:
        /* <DEDUP_REMOVED lines=27> */
.L_x_9719:
[----:B------:R-:W-:Y:S05]  /*1a50*/  BSYNC B6 ;  /* 0x0000000000067941 */ /* 0x000fea0003800000 */
.L_x_9718:
        /* <DEDUP_REMOVED lines=27> */
.L_x_9721:
[----:B------:R-:W-:Y:S05]  /*1c10*/  BSYNC B6 ;  /* 0x0000000000067941 */ /* 0x000fea0003800000 */
.L_x_9720:
        /* <DEDUP_REMOVED lines=27> */
.L_x_9723:
[----:B------:R-:W-:Y:S05]  /*1dd0*/  BSYNC B6 ;  /* 0x0000000000067941 */ /* 0x000fea0003800000 */
.L_x_9722:
        /* <DEDUP_REMOVED lines=27> */
.L_x_9725:
[----:B------:R-:W-:Y:S05]  /*1f90*/  BSYNC B6 ;  /* 0x0000000000067941 */ /* 0x000fea0003800000 */
.L_x_9724:
        /* <DEDUP_REMOVED lines=23> */
.L_x_9728:
[----:B------:R-:W-:-:S13]  /*2110*/  ISETP.GE.AND P0, PT, R17, R26, PT ;  /* 0x0000001a1100720c */ /* 0x000fda0003f06270 */
[----:B------:R-:W-:Y:S05]  /*2120*/  @P0 BRA `(.L_x_9730) ;  /* 0x0000000000300947 */ /* 0x000fea0003800000 */
[----:B01----:R-:W0:Y:S01]  /*2130*/  LDC.64 R4, c[0x0][0x230] ;  /* 0x00008c00ff047b82 */ /* 0x003e220000000a00 */
[----:B------:R-:W-:Y:S02]  /*2140*/  IMAD.IADD R3, R2, 0x1, R17 ;  /* 0x0000000102037824 */ /* 0x000fe400078e0211 */
[----:B------:R-:W-:Y:S02]  /*2150*/  VIADD R17, R17, 0x80 ;  /* 0x0000008011117836 */ /* 0x000fe40000000000 */
[----:B0-----:R-:W-:-:S05]  /*2160*/  IMAD.WIDE.U32 R4, R3, 0x4, R4 ;  /* 0x0000000403047825 */ /* 0x001fca00078e0004 */
[----:B------:R1:W-:Y:S02]  /*2170*/  STG.E desc[UR36][R4.64], RZ ;  /* 0x000000ff04007986 */ /* 0x0003e4000c101924 */
.L_x_9729:
[----:B------:R-:W-:-:S13]  /*2180*/  ISETP.GE.AND P0, PT, R17, R26, PT ;  /* 0x0000001a1100720c */ /* 0x000fda0003f06270 */
[----:B------:R-:W-:Y:S05]  /*2190*/  @P0 BRA `(.L_x_9731) ;  /* 0x0000000000340947 */ /* 0x000fea0003800000 */
[----:B01----:R-:W0:Y:S01]  /*21a0*/  LDC.64 R4, c[0x0][0x230] ;  /* 0x00008c00ff047b82 */ /* 0x003e220000000a00 */
[----:B------:R-:W-:Y:S01]  /*21b0*/  IADD3 R3, R2, R17, RZ ;  /* 0x0000001102037210 */ /* 0x000fe20007ffe0ff */
[----:B------:R-:W-:-:S04]  /*21c0*/  VIADD R17, R17, 0x80 ;  /* 0x0000008011117836 */ /* 0x000fc80000000000 */
[----:B0-----:R-:W-:-:S05]  /*21d0*/  IMAD.WIDE.U32 R4, R3, 0x4, R4 ;  /* 0x0000000403047825 */ /* 0x001fca00078e0004 */
[----:B------:R2:W-:Y:S02]  /*21e0*/  STG.E desc[UR36][R4.64], RZ ;  /* 0x000000ff04007986 */ /* 0x0005e4000c101924 */
.L_x_9730:
        /* <DEDUP_REMOVED lines=8> */
.L_x_9731:
[----:B------:R-:W-:Y:S05]  /*2270*/  BSYNC B1 ;  /* 0x0000000000017941 */ /* 0x000fea0003800000 */
.L_x_9727:
[----:B------:R-:W-:-:S13]  /*2280*/  ISETP.GE.AND P0, PT, R17, R26, PT ;  /* 0x0000001a1100720c */ /* 0x000fda0003f06270 */
[----:B012---:R-:W0:Y:S01]  /*2290*/  @!P0 LDC.64 R4, c[0x0][0x230] ;  /* 0x00008c00ff048b82 */ /* 0x007e220000000a00 */
[----:B------:R-:W-:Y:S01]  /*22a0*/  @!P0 IADD3 R3, R2, R17, RZ ;  /* 0x0000001102038210 */ /* 0x000fe20007ffe0ff */
[----:B------:R-:W-:-:S04]  /*22b0*/  @!P0 VIADD R17, R17, 0x80 ;  /* 0x0000008011118836 */ /* 0x000fc80000000000 */
[----:B0-----:R-:W-:-:S05]  /*22c0*/  @!P0 IMAD.WIDE.U32 R4, R3, 0x4, R4 ;  /* 0x0000000403048825 */ /* 0x001fca00078e0004 */
[----:B------:R3:W-:Y:S02]  /*22d0*/  @!P0 STG.E desc[UR36][R4.64], RZ ;  /* 0x000000ff04008986 */ /* 0x0007e4000c101924 */
.L_x_9732:
[----:B------:R-:W-:Y:S05]  /*22e0*/  BSYNC B0 ;  /* 0x0000000000007941 */ /* 0x000fea0003800000 */
.L_x_9726:
[----:B------:R-:W-:-:S13]  /*22f0*/  ISETP.GE.AND P0, PT, R17, R26, PT ;  /* 0x0000001a1100720c */ /* 0x000fda0003f06270 */
[----:B------:R-:W-:Y:S05]  /*2300*/  @P0 EXIT ;  /* 0x000000000000094d */ /* 0x000fea0003800000 */
[----:B0123--:R-:W0:Y:S01]  /*2310*/  LDC.64 R4, c[0x0][0x230] ;  /* 0x00008c00ff047b82 */ /* 0x00fe220000000a00 */
[----:B------:R-:W-:-:S04]  /*2320*/  IMAD.IADD R3, R2, 0x1, R17 ;  /* 0x0000000102037824 */ /* 0x000fc800078e0211 */
[----:B0-----:R-:W-:-:S05]  /*2330*/  IMAD.WIDE.U32 R2, R3, 0x4, R4 ;  /* 0x0000000403027825 */ /* 0x001fca00078e0004 */
[----:B------:R-:W-:Y:S01]  /*2340*/  STG.E desc[UR36][R2.64], RZ ;  /* 0x000000ff02007986 */ /* 0x000fe2000c101924 */
[----:B------:R-:W-:Y:S05]  /*2350*/  EXIT ;  /* 0x000000000000794d */ /* 0x000fea0003800000 */
.L_x_9733:
        /* <DEDUP_REMOVED lines=10> */
.L_x_32283:


//--------------------- .text._ZN2at6native18elementwise_kernelILi128ELi4EZNS0_15gpu_kernel_implIZZZNS0_67_GLOBAL__N__bb565c37_34_ValidateCompressedIndicesKernel_cu_33a4b88b42_validate_compressed_sparse_indices_kernelILNS3_8CDimNameE1ENS3_18CUDAKernelLauncherENS3_14EmptyVecKernelENS3_8DummyVecELm8EEEvRKNS_6TensorESB_lllENKUlvE1_clEvENKUlvE0_clEvEUllllllE_EEvRNS_18TensorIteratorBaseERKT_EUliE_EEviT1_ --------------------------
	.section	.text._ZN2at6native18elementwise_kernelILi128ELi4EZNS0_15gpu_kernel_implIZZZNS0_67_GLOBAL__N__bb565c37_34_ValidateCompressedIndicesKernel_cu_33a4b88b42_validate_compressed_sparse_indices_kernelILNS3_8CDimNameE1ENS3_18CUDAKernelLauncherENS3_14EmptyVecKernelENS3_8DummyVecELm8EEEvRKNS_6TensorESB_lllENKUlvE1_clEvENKUlvE0_clEvEUllllllE_EEvRNS_18TensorIteratorBaseERKT_EUliE_EEviT1_,"ax",@progbits
	.align	128
        .global         _ZN2at6native18elementwise_kernelILi128ELi4EZNS0_15gpu_kernel_implIZZZNS0_67_GLOBAL__N__bb565c37_34_ValidateCompressedIndicesKernel_cu_33a4b88b42_validate_compressed_sparse_indices_kernelILNS3_8CDimNameE1ENS3_18CUDAKernelLauncherENS3_14EmptyVecKernelENS3_8DummyVecELm8EEEvRKNS_6TensorESB_lllENKUlvE1_clEvENKUlvE0_clEvEUllllllE_EEvRNS_18TensorIteratorBaseERKT_EUliE_EEviT1_
        .type           _ZN2at6native18elementwise_kernelILi128ELi4EZNS0_15gpu_kernel_implIZZZNS0_67_GLOBAL__N__bb565c37_34_ValidateCompressedIndicesKernel_cu_33a4b88b42_validate_compressed_sparse_indices_kernelILNS3_8CDimNameE1ENS3_18CUDAKernelLauncherENS3_14EmptyVecKernelENS3_8DummyVecELm8EEEvRKNS_6TensorESB_lllENKUlvE1_clEvENKUlvE0_clEvEUllllllE_EEvRNS_18TensorIteratorBaseERKT_EUliE_EEviT1_,@function
        .size           _ZN2at6native18elementwise_kernelILi128ELi4EZNS0_15gpu_kernel_implIZZZNS0_67_GLOBAL__N__bb565c37_34_ValidateCompressedIndicesKernel_cu_33a4b88b42_validate_compressed_sparse_indices_kernelILNS3_8CDimNameE1ENS3_18CUDAKernelLauncherENS3_14EmptyVecKernelENS3_8DummyVecELm8EEEvRKNS_6TensorESB_lllENKUlvE1_clEvENKUlvE0_clEvEUllllllE_EEvRNS_18TensorIteratorBaseERKT_EUliE_EEviT1_,(.L_x_32204 - _ZN2at6native18elementwise_kernelILi128ELi4EZNS0_15gpu_kernel_implIZZZNS0_67_GLOBAL__N__bb565c37_34_ValidateCompressedIndicesKernel_cu_33a4b88b42_validate_compressed_sparse_indices_kernelILNS3_8CDimNameE1ENS3_18CUDAKernelLauncherENS3_14EmptyVecKernelENS3_8DummyVecELm8EEEvRKNS_6TensorESB_lllENKUlvE1_clEvENKUlvE0_clEvEUllllllE_EEvRNS_18TensorIteratorBaseERKT_EUliE_EEviT1_)
        .other          _ZN2at6native18elementwise_kernelILi128ELi4EZNS0_15gpu_kernel_implIZZZNS0_67_GLOBAL__N__bb565c37_34_ValidateCompressedIndicesKernel_cu_33a4b88b42_validate_compressed_sparse_indices_kernelILNS3_8CDimNameE1ENS3_18CUDAKernelLauncherENS3_14EmptyVecKernelENS3_8DummyVecELm8EEEvRKNS_6TensorESB_lllENKUlvE1_clEvENKUlvE0_clEvEUllllllE_EEvRNS_18TensorIteratorBaseERKT_EUliE_EEviT1_,@"STO_CUDA_ENTRY STV_DEFAULT"
_ZN2at6native18elementwise_kernelILi128ELi4EZNS0_15gpu_kernel_implIZZZNS0_67_GLOBAL__N__bb565c37_34_ValidateCompressedIndicesKernel_cu_33a4b88b42_validate_compressed_sparse_indices_kernelILNS3_8CDimNameE1ENS3_18CUDAKernelLauncherENS3_14EmptyVecKernelENS3_8DummyVecELm8EEEvRKNS_6TensorESB_lllENKUlvE1_clEvENKUlvE0_clEvEUllllllE_EEvRNS_18TensorIteratorBaseERKT_EUliE_EEviT1_:
.text._ZN2at6native18elementwise_kernelILi128ELi4EZNS0_15gpu_kernel_implIZZZNS0_67_GLOBAL__N__bb565c37_34_ValidateCompressedIndicesKernel_cu_33a4b88b42_validate_compressed_sparse_indices_kernelILNS3_8CDimNameE1ENS3_18CUDAKernelLauncherENS3_14EmptyVecKernelENS3_8DummyVecELm8EEEvRKNS_6TensorESB_lllENKUlvE1_clEvENKUlvE0_clEvEUllllllE_EEvRNS_18TensorIteratorBaseERKT_EUliE_EEviT1_:
        /* <DEDUP_REMOVED lines=466> */
.L_x_9736:
        /* <DEDUP_REMOVED lines=21> */
.L_x_9740:
[----:B------:R0:W5:Y:S01]  /*1e70*/  LDG.E.U8 R30, desc[UR36][R4.64] ;  /* 0x00000024041e7981 */ /* 0x000162000c1e1100 */
[----:B------:R-:W-:Y:S01]  /*1e80*/  IMAD.MOV.U32 R31, RZ, RZ, RZ ;  /* 0x000000ffff1f7224 */ /* 0x000fe200078e00ff */
[----:B------:R-:W-:Y:S06]  /*1e90*/  BRA `(.L_x_9742) ;  /* 0x0000000c00487947 */ /* 0x000fec0003800000 */
.L_x_9739:
        /* <DEDUP_REMOVED lines=8> */
.L_x_9744:
[----:B------:R-:W2:Y:S02]  /*1f20*/  LDG.E R30, desc[UR36][R4.64] ;  /* 0x00000024041e7981 */ /* 0x000ea4000c1e1900 */
[----:B--2---:R-:W-:Y:S01]  /*1f30*/  SHF.R.S32.HI R31, RZ, 0x1f, R30 ;  /* 0x0000001fff1f7819 */ /* 0x004fe2000001141e */
[----:B------:R-:W-:Y:S06]  /*1f40*/  BRA `(.L_x_9742) ;  /* 0x0000000c001c7947 */ /* 0x000fec0003800000 */
.L_x_9743:
[----:B------:R-:W2:Y:S02]  /*1f50*/  LDG.E.S16 R30, desc[UR36][R4.64] ;  /* 0x00000024041e7981 */ /* 0x000ea4000c1e1700 */
[----:B--2---:R-:W-:Y:S01]  /*1f60*/  SHF.R.S32.HI R31, RZ, 0x1f, R30 ;  /* 0x0000001fff1f7819 */ /* 0x004fe2000001141e */
[----:B------:R-:W-:Y:S06]  /*1f70*/  BRA `(.L_x_9742) ;  /* 0x0000000c00107947 */ /* 0x000fec0003800000 */
.L_x_9738:
        /* <DEDUP_REMOVED lines=9> */
.L_x_9746:
[----:B------:R-:W2:Y:S02]  /*2010*/  LDG.E.U16 R4, desc[UR36][R4.64] ;  /* 0x0000002404047981 */ /* 0x000ea4000c1e1500 */
[----:B--2---:R-:W-:-:S06]  /*2020*/  HADD2.F32 R30, -RZ, R4.H0_H0 ;  /* 0x20000004ff1e7230 */ /* 0x004fcc0000004100 */
[----:B------:R-:W0:Y:S01]  /*2030*/  F2I.S64.TRUNC R30, R30 ;  /* 0x0000001e001e7311 */ /* 0x000e22000020d900 */
[----:B------:R-:W-:Y:S05]  /*2040*/  BRA `(.L_x_9742) ;  /* 0x0000000800dc7947 */ /* 0x000fea0003800000 */
.L_x_9745:
        /* <DEDUP_REMOVED lines=9> */
.L_x_9748:
[----:B------:R-:W2:Y:S02]  /*20e0*/  LDG.E.U16 R4, desc[UR36][R4.64] ;  /* 0x0000002404047981 */ /* 0x000ea4000c1e1500 */
[----:B--2---:R-:W-:-:S06]  /*20f0*/  HADD2.F32 R30, -RZ, R4.H0_H0 ;  /* 0x20000004ff1e7230 */ /* 0x004fcc0000004100 */
[----:B------:R-:W0:Y:S01]  /*2100*/  F2I.S64.TRUNC R30, R30 ;  /* 0x0000001e001e7311 */ /* 0x000e22000020d900 */
[----:B------:R-:W-:Y:S05]  /*2110*/  BRA `(.L_x_9742) ;  /* 0x0000000800a87947 */ /* 0x000fea0003800000 */
.L_x_9747:
[----:B------:R-:W2:Y:S02]  /*2120*/  LDG.E.64 R4, desc[UR36][R4.64] ;  /* 0x0000002404047981 */ /* 0x000ea4000c1e1b00 */
[----:B--2---:R0:W1:Y:S01]  /*2130*/  F2I.S64.F64.TRUNC R30, R4 ;  /* 0x00000004001e7311 */ /* 0x004062000030d900 */
[----:B------:R-:W-:Y:S05]  /*2140*/  BRA `(.L_x_9742) ;  /* 0x00000008009c7947 */ /* 0x000fea0003800000 */
.L_x_9737:
        /* <DEDUP_REMOVED lines=13> */
.L_x_9751:
[----:B------:R-:W2:Y:S02]  /*2220*/  LDG.E.64 R4, desc[UR36][R4.64] ;  /* 0x0000002404047981 */ /* 0x000ea4000c1e1b00 */
[----:B--2---:R0:W1:Y:S01]  /*2230*/  F2I.S64.F64.TRUNC R30, R4 ;  /* 0x00000004001e7311 */ /* 0x004062000030d900 */
[----:B------:R-:W-:Y:S05]  /*2240*/  BRA `(.L_x_9742) ;  /* 0x00000008005c7947 */ /* 0x000fea0003800000 */
.L_x_9750:
        /* <DEDUP_REMOVED lines=27> */
.L_x_9753:
        /* <DEDUP_REMOVED lines=14> */
.L_x_9752:
[----:B------:R-:W2:Y:S02]  /*24e0*/  LDG.E.U16 R30, desc[UR36][R4.64] ;  /* 0x00000024041e7981 */ /* 0x000ea4000c1e1500 */
[----:B--2---:R-:W-:-:S06]  /*24f0*/  IMAD.U32 R30, R30, 0x10000, RZ ;  /* 0x000100001e1e7824 */ /* 0x004fcc00078e00ff */
[----:B------:R-:W0:Y:S01]  /*2500*/  F2I.S64.TRUNC R30, R30 ;  /* 0x0000001e001e7311 */ /* 0x000e22000020d900 */
[----:B------:R-:W-:Y:S05]  /*2510*/  BRA `(.L_x_9742) ;  /* 0x0000000400a87947 */ /* 0x000fea0003800000 */
.L_x_9749:
        /* <DEDUP_REMOVED lines=11> */
.L_x_9756:
        /* <DEDUP_REMOVED lines=21> */
.L_x_9760:
[----:B------:R-:W-:Y:S05]  /*2720*/  BSYNC B1 ;  /* 0x0000000000017941 */ /* 0x000fea0003800000 */
.L_x_9759:
[----:B------:R-:W-:Y:S01]  /*2730*/  IMAD.SHL.U32 R3, R3, 0x100000, RZ ;  /* 0x0010000003037824 */ /* 0x000fe200078e00ff */
[----:B------:R-:W-:-:S04]  /*2740*/  LEA R5, R0, 0x3b800000, 0x17 ;  /* 0x3b80000000057811 */ /* 0x000fc800078eb8ff */
[----:B------:R-:W-:-:S07]  /*2750*/  LOP3.LUT R30, R5, R3, R30, 0xfe, !PT ;  /* 0x00000003051e7212 */ /* 0x000fce00078efe1e */
.L_x_9758:
[----:B------:R-:W-:Y:S05]  /*2760*/  BSYNC B0 ;  /* 0x0000000000007941 */ /* 0x000fea0003800000 */
.L_x_9757:
[----:B------:R-:W1:Y:S01]  /*2770*/  F2I.S64.TRUNC R30, R30 ;  /* 0x0000001e001e7311 */ /* 0x000e62000020d900 */
[----:B------:R-:W-:Y:S05]  /*2780*/  BRA `(.L_x_9742) ;  /* 0x00000004000c7947 */ /* 0x000fea0003800000 */
.L_x_9755:
        /* <DEDUP_REMOVED lines=21> */
.L_x_9764:
[----:B------:R-:W-:Y:S05]  /*28e0*/  BSYNC B1 ;  /* 0x0000000000017941 */ /* 0x000fea0003800000 */
.L_x_9763:
[----:B------:R-:W-:Y:S01]  /*28f0*/  IMAD.SHL.U32 R3, R3, 0x200000, RZ ;  /* 0x0020000003037824 */ /* 0x000fe200078e00ff */
[----:B------:R-:W-:-:S04]  /*2900*/  LEA R5, R0, 0x37800000, 0x17 ;  /* 0x3780000000057811 */ /* 0x000fc800078eb8ff */
[----:B------:R-:W-:-:S07]  /*2910*/  LOP3.LUT R30, R5, R3, R30, 0xfe, !PT ;  /* 0x00000003051e7212 */ /* 0x000fce00078efe1e */
.L_x_9762:
[----:B------:R-:W-:Y:S05]  /*2920*/  BSYNC B0 ;  /* 0x0000000000007941 */ /* 0x000fea0003800000 */
.L_x_9761:
[----:B------:R-:W2:Y:S01]  /*2930*/  F2I.S64.TRUNC R30, R30 ;  /* 0x0000001e001e7311 */ /* 0x000ea2000020d900 */
[----:B------:R-:W-:Y:S05]  /*2940*/  BRA `(.L_x_9742) ;  /* 0x00000000009c7947 */ /* 0x000fea0003800000 */
.L_x_9754:
        /* <DEDUP_REMOVED lines=14> */
.L_x_9768:
[----:B------:R-:W-:Y:S05]  /*2a30*/  BSYNC B0 ;  /* 0x0000000000007941 */ /* 0x000fea0003800000 */
.L_x_9767:
[----:B------:R-:W4:Y:S01]  /*2a40*/  F2I.S64.TRUNC R30, R30 ;  /* 0x0000001e001e7311 */ /* 0x000f22000020d900 */
[----:B------:R-:W-:Y:S05]  /*2a50*/  BRA `(.L_x_9742) ;  /* 0x0000000000587947 */ /* 0x000fea0003800000 */
.L_x_9741:
        /* <DEDUP_REMOVED lines=16> */
.L_x_9769:
[----:B------:R-:W-:Y:S01]  /*2b60*/  CS2R R30, SRZ ;  /* 0x00000000001e7805 */ /* 0x000fe2000001ff00 */
[----:B------:R-:W-:Y:S06]  /*2b70*/  BRA `(.L_x_9742) ;  /* 0x0000000000107947 */ /* 0x000fec0003800000 */
.L_x_9766:
[----:B------:R0:W5:Y:S01]  /*2b80*/  LDG.E.64 R30, desc[UR36][R4.64] ;  /* 0x00000024041e7981 */ /* 0x000162000c1e1b00 */
[----:B------:R-:W-:Y:S05]  /*2b90*/  BRA `(.L_x_9742) ;  /* 0x0000000000087947 */ /* 0x000fea0003800000 */
.L_x_9765:
[----:B------:R3:W5:Y:S01]  /*2ba0*/  LDG.E R30, desc[UR36][R4.64] ;  /* 0x00000024041e7981 */ /* 0x000762000c1e1900 */
[----:B------:R-:W-:-:S07]  /*2bb0*/  IMAD.MOV.U32 R31, RZ, RZ, RZ ;  /* 0x000000ffff1f7224 */ /* 0x000fce00078e00ff */
.L_x_9742:
        /* <DEDUP_REMOVED lines=18> */
.L_x_9773:
[----:B------:R1:W5:Y:S01]  /*2ce0*/  LDG.E.U8 R28, desc[UR36][R4.64] ;  /* 0x00000024041c7981 */ /* 0x000362000c1e1100 */
[----:B------:R-:W-:Y:S01]  /*2cf0*/  IMAD.MOV.U32 R29, RZ, RZ, RZ ;  /* 0x000000ffff1d7224 */ /* 0x000fe200078e00ff */
[----:B------:R-:W-:Y:S06]  /*2d00*/  BRA `(.L_x_9775) ;  /* 0x0000000c00487947 */ /* 0x000fec0003800000 */
.L_x_9772:
        /* <DEDUP_REMOVED lines=8> */
.L_x_9777:
[----:B------:R-:W3:Y:S02]  /*2d90*/  LDG.E R28, desc[UR36][R4.64] ;  /* 0x00000024041c7981 */ /* 0x000ee4000c1e1900 */
[----:B---3--:R-:W-:Y:S01]  /*2da0*/  SHF.R.S32.HI R29, RZ, 0x1f, R28 ;  /* 0x0000001fff1d7819 */ /* 0x008fe2000001141c */
[----:B------:R-:W-:Y:S06]  /*2db0*/  BRA `(.L_x_9775) ;  /* 0x0000000c001c7947 */ /* 0x000fec0003800000 */
.L_x_9776:
[----:B------:R-:W3:Y:S02]  /*2dc0*/  LDG.E.S16 R28, desc[UR36][R4.64] ;  /* 0x00000024041c7981 */ /* 0x000ee4000c1e1700 */
[----:B---3--:R-:W-:Y:S01]  /*2dd0*/  SHF.R.S32.HI R29, RZ, 0x1f, R28 ;  /* 0x0000001fff1d7819 */ /* 0x008fe2000001141c */
[----:B------:R-:W-:Y:S06]  /*2de0*/  BRA `(.L_x_9775) ;  /* 0x0000000c00107947 */ /* 0x000fec0003800000 */
.L_x_9771:
        /* <DEDUP_REMOVED lines=9> */
.L_x_9779:
[----:B------:R-:W3:Y:S02]  /*2e80*/  LDG.E.U16 R4, desc[UR36][R4.64] ;  /* 0x0000002404047981 */ /* 0x000ee4000c1e1500 */
[----:B---3--:R-:W-:-:S06]  /*2e90*/  HADD2.F32 R28, -RZ, R4.H0_H0 ;  /* 0x20000004ff1c7230 */ /* 0x008fcc0000004100 */
[----:B------:R-:W0:Y:S01]  /*2ea0*/  F2I.S64.TRUNC R28, R28 ;  /* 0x0000001c001c7311 */ /* 0x000e22000020d900 */
[----:B------:R-:W-:Y:S05]  /*2eb0*/  BRA `(.L_x_9775) ;  /* 0x0000000800dc7947 */ /* 0x000fea0003800000 */
.L_x_9778:
        /* <DEDUP_REMOVED lines=9> */
.L_x_9781:
[----:B------:R-:W3:Y:S02]  /*2f50*/  LDG.E.U16 R4, desc[UR36][R4.64] ;  /* 0x0000002404047981 */ /* 0x000ee4000c1e1500 */
[----:B---3--:R-:W-:-:S06]  /*2f60*/  HADD2.F32 R28, -RZ, R4.H0_H0 ;  /* 0x20000004ff1c7230 */ /* 0x008fcc0000004100 */
[----:B------:R-:W0:Y:S01]  /*2f70*/  F2I.S64.TRUNC R28, R28 ;  /* 0x0000001c001c7311 */ /* 0x000e22000020d900 */
[----:B------:R-:W-:Y:S05]  /*2f80*/  BRA `(.L_x_9775) ;  /* 0x0000000800a87947 */ /* 0x000fea0003800000 */
.L_x_9780:
[----:B------:R-:W3:Y:S02]  /*2f90*/  LDG.E.64 R4, desc[UR36][R4.64] ;  /* 0x0000002404047981 */ /* 0x000ee4000c1e1b00 */
[----:B---3--:R3:W0:Y:S01]  /*2fa0*/  F2I.S64.F64.TRUNC R28, R4 ;  /* 0x00000004001c7311 */ /* 0x008622000030d900 */
[----:B------:R-:W-:Y:S05]  /*2fb0*/  BRA `(.L_x_9775) ;  /* 0x00000008009c7947 */ /* 0x000fea0003800000 */
.L_x_9770:
        /* <DEDUP_REMOVED lines=13> */
.L_x_9784:
[----:B------:R-:W3:Y:S02]  /*3090*/  LDG.E.64 R4, desc[UR36][R4.64] ;  /* 0x0000002404047981 */ /* 0x000ee4000c1e1b00 */
[----:B---3--:R0:W1:Y:S01]  /*30a0*/  F2I.S64.F64.TRUNC R28, R4 ;  /* 0x00000004001c7311 */ /* 0x008062000030d900 */
[----:B------:R-:W-:Y:S05]  /*30b0*/  BRA `(.L_x_9775) ;  /* 0x00000008005c7947 */ /* 0x000fea0003800000 */
.L_x_9783:
        /* <DEDUP_REMOVED lines=27> */
.L_x_9786:
        /* <DEDUP_REMOVED lines=14> */
.L_x_9785:
[----:B------:R-:W3:Y:S02]  /*3350*/  LDG.E.U16 R28, desc[UR36][R4.64] ;  /* 0x00000024041c7981 */ /* 0x000ee4000c1e1500 */
[----:B---3--:R-:W-:-:S06]  /*3360*/  IMAD.U32 R28, R28, 0x10000, RZ ;  /* 0x000100001c1c7824 */ /* 0x008fcc00078e00ff */
[----:B------:R-:W0:Y:S01]  /*3370*/  F2I.S64.TRUNC R28, R28 ;  /* 0x0000001c001c7311 */ /* 0x000e22000020d900 */
[----:B------:R-:W-:Y:S05]  /*3380*/  BRA `(.L_x_9775) ;  /* 0x0000000400a87947 */ /* 0x000fea0003800000 */
.L_x_9782:
        /* <DEDUP_REMOVED lines=11> */
.L_x_9789:
        /* <DEDUP_REMOVED lines=21> */
.L_x_9793:
[----:B------:R-:W-:Y:S05]  /*3590*/  BSYNC B1 ;  /* 0x0000000000017941 */ /* 0x000fea0003800000 */
.L_x_9792:
[----:B------:R-:W-:Y:S01]  /*35a0*/  IMAD.SHL.U32 R3, R3, 0x100000, RZ ;  /* 0x0010000003037824 */ /* 0x000fe200078e00ff */
[----:B------:R-:W-:-:S04]  /*35b0*/  LEA R5, R0, 0x3b800000, 0x17 ;  /* 0x3b80000000057811 */ /* 0x000fc800078eb8ff */
[----:B------:R-:W-:-:S07]  /*35c0*/  LOP3.LUT R28, R5, R3, R28, 0xfe, !PT ;  /* 0x00000003051c7212 */ /* 0x000fce00078efe1c */
.L_x_9791:
[----:B------:R-:W-:Y:S05]  /*35d0*/  BSYNC B0 ;  /* 0x0000000000007941 */ /* 0x000fea0003800000 */
.L_x_9790:
[----:B------:R-:W0:Y:S01]  /*35e0*/  F2I.S64.TRUNC R28, R28 ;  /* 0x0000001c001c7311 */ /* 0x000e22000020d900 */
[----:B------:R-:W-:Y:S05]  /*35f0*/  BRA `(.L_x_9775) ;  /* 0x00000004000c7947 */ /* 0x000fea0003800000 */
.L_x_9788:
        /* <DEDUP_REMOVED lines=21> */
.L_x_9797:
[----:B------:R-:W-:Y:S05]  /*3750*/  BSYNC B1 ;  /* 0x0000000000017941 */ /* 0x000fea0003800000 */
.L_x_9796:
[----:B------:R-:W-:Y:S01]  /*3760*/  IMAD.SHL.U32 R3, R3, 0x200000, RZ ;  /* 0x0020000003037824 */ /* 0x000fe200078e00ff */
[----:B------:R-:W-:-:S04]  /*3770*/  LEA R5, R0, 0x37800000, 0x17 ;  /* 0x3780000000057811 */ /* 0x000fc800078eb8ff */
[----:B------:R-:W-:-:S07]  /*3780*/  LOP3.LUT R28, R5, R3, R28, 0xfe, !PT ;  /* 0x00000003051c7212 */ /* 0x000fce00078efe1c */
.L_x_9795:
[----:B------:R-:W-:Y:S05]  /*3790*/  BSYNC B0 ;  /* 0x0000000000007941 */ /* 0x000fea0003800000 */
.L_x_9794:
[----:B------:R-:W0:Y:S01]  /*37a0*/  F2I.S64.TRUNC R28, R28 ;  /* 0x0000001c001c7311 */ /* 0x000e22000020d900 */
[----:B------:R-:W-:Y:S05]  /*37b0*/  BRA `(.L_x_9775) ;  /* 0x00000000009c7947 */ /* 0x000fea0003800000 */
.L_x_9787:
        /* <DEDUP_REMOVED lines=14> */
.L_x_9801:
[----:B------:R-:W-:Y:S05]  /*38a0*/  BSYNC B0 ;  /* 0x0000000000007941 */ /* 0x000fea0003800000 */
.L_x_9800:
[----:B------:R-:W0:Y:S01]  /*38b0*/  F2I.S64.TRUNC R28, R28 ;  /* 0x0000001c001c7311 */ /* 0x000e22000020d900 */
[----:B------:R-:W-:Y:S05]  /*38c0*/  BRA `(.L_x_9775) ;  /* 0x0000000000587947 */ /* 0x000fea0003800000 */
.L_x_9774:
        /* <DEDUP_REMOVED lines=16> */
.L_x_9802:
[----:B------:R-:W-:Y:S01]  /*39d0*/  CS2R R28, SRZ ;  /* 0x00000000001c7805 */ /* 0x000fe2000001ff00 */
[----:B------:R-:W-:Y:S06]  /*39e0*/  BRA `(.L_x_9775) ;  /* 0x0000000000107947 */ /* 0x000fec0003800000 */
.L_x_9799:
[----:B------:R0:W5:Y:S01]  /*39f0*/  LDG.E.64 R28, desc[UR36][R4.64] ;  /* 0x00000024041c7981 */ /* 0x000162000c1e1b00 */
[----:B------:R-:W-:Y:S05]  /*3a00*/  BRA `(.L_x_9775) ;  /* 0x0000000000087947 */ /* 0x000fea0003800000 */
.L_x_9798:
[----:B------:R0:W5:Y:S01]  /*3a10*/  LDG.E R28, desc[UR36][R4.64] ;  /* 0x00000024041c7981 */ /* 0x000162000c1e1900 */
[----:B------:R-:W-:-:S07]  /*3a20*/  IMAD.MOV.U32 R29, RZ, RZ, RZ ;  /* 0x000000ffff1d7224 */ /* 0x000fce00078e00ff */
.L_x_9775:
        /* <DEDUP_REMOVED lines=18> */
.L_x_9806:
[----:B------:R0:W5:Y:S01]  /*3b50*/  LDG.E.U8 R22, desc[UR36][R4.64] ;  /* 0x0000002404167981 */ /* 0x000162000c1e1100 */
[----:B------:R-:W-:Y:S01]  /*3b60*/  IMAD.MOV.U32 R23, RZ, RZ, RZ ;  /* 0x000000ffff177224 */ /* 0x000fe200078e00ff */
[----:B------:R-:W-:Y:S06]  /*3b70*/  BRA `(.L_x_9808) ;  /* 0x0000000c00487947 */ /* 0x000fec0003800000 */
.L_x_9805:
        /* <DEDUP_REMOVED lines=8> */
.L_x_9810:
[----:B------:R-:W2:Y:S02]  /*3c00*/  LDG.E R22, desc[UR36][R4.64] ;  /* 0x0000002404167981 */ /* 0x000ea4000c1e1900 */
[----:B--2---:R-:W-:Y:S01]  /*3c10*/  SHF.R.S32.HI R23, RZ, 0x1f, R22 ;  /* 0x0000001fff177819 */ /* 0x004fe20000011416 */
[----:B------:R-:W-:Y:S06]  /*3c20*/  BRA `(.L_x_9808) ;  /* 0x0000000c001c7947 */ /* 0x000fec0003800000 */
.L_x_9809:
[----:B------:R-:W2:Y:S02]  /*3c30*/  LDG.E.S16 R22, desc[UR36][R4.64] ;  /* 0x0000002404167981 */ /* 0x000ea4000c1e1700 */
[----:B--2---:R-:W-:Y:S01]  /*3c40*/  SHF.R.S32.HI R23, RZ, 0x1f, R22 ;  /* 0x0000001fff177819 */ /* 0x004fe20000011416 */
[----:B------:R-:W-:Y:S06]  /*3c50*/  BRA `(.L_x_9808) ;  /* 0x0000000c00107947 */ /* 0x000fec0003800000 */
.L_x_9804:
        /* <DEDUP_REMOVED lines=9> */
.L_x_9812:
[----:B------:R-:W2:Y:S02]  /*3cf0*/  LDG.E.U16 R4, desc[UR36][R4.64] ;  /* 0x0000002404047981 */ /* 0x000ea4000c1e1500 */
[----:B--2---:R-:W-:-:S06]  /*3d00*/  HADD2.F32 R22, -RZ, R4.H0_H0 ;  /* 0x20000004ff167230 */ /* 0x004fcc0000004100 */
[----:B------:R-:W0:Y:S01]  /*3d10*/  F2I.S64.TRUNC R22, R22 ;  /* 0x0000001600167311 */ /* 0x000e22000020d900 */
[----:B------:R-:W-:Y:S05]  /*3d20*/  BRA `(.L_x_9808) ;  /* 0x0000000800dc7947 */ /* 0x000fea0003800000 */
.L_x_9811:
        /* <DEDUP_REMOVED lines=9> */
.L_x_9814:
[----:B------:R-:W2:Y:S02]  /*3dc0*/  LDG.E.U16 R4, desc[UR36][R4.64] ;  /* 0x0000002404047981 */ /* 0x000ea4000c1e1500 */
[----:B--2---:R-:W-:-:S06]  /*3dd0*/  HADD2.F32 R22, -RZ, R4.H0_H0 ;  /* 0x20000004ff167230 */ /* 0x004fcc0000004100 */
[----:B------:R-:W0:Y:S01]  /*3de0*/  F2I.S64.TRUNC R22, R22 ;  /* 0x0000001600167311 */ /* 0x000e22000020d900 */
[----:B------:R-:W-:Y:S05]  /*3df0*/  BRA `(.L_x_9808) ;  /* 0x0000000800a87947 */ /* 0x000fea0003800000 */
.L_x_9813:
[----:B------:R-:W2:Y:S02]  /*3e00*/  LDG.E.64 R4, desc[UR36][R4.64] ;  /* 0x0000002404047981 */ /* 0x000ea4000c1e1b00 */
[----:B--2---:R0:W1:Y:S01]  /*3e10*/  F2I.S64.F64.TRUNC R22, R4 ;  /* 0x0000000400167311 */ /* 0x004062000030d900 */
[----:B------:R-:W-:Y:S05]  /*3e20*/  BRA `(.L_x_9808) ;  /* 0x00000008009c7947 */ /* 0x000fea0003800000 */
.L_x_9803:
        /* <DEDUP_REMOVED lines=13> */
.L_x_9817:
[----:B------:R-:W2:Y:S02]  /*3f00*/  LDG.E.64 R4, desc[UR36][R4.64] ;  /* 0x0000002404047981 */ /* 0x000ea4000c1e1b00 */
[----:B--2---:R0:W1:Y:S01]  /*3f10*/  F2I.S64.F64.TRUNC R22, R4 ;  /* 0x0000000400167311 */ /* 0x004062000030d900 */
[----:B------:R-:W-:Y:S05]  /*3f20*/  BRA `(.L_x_9808) ;  /* 0x00000008005c7947 */ /* 0x000fea0003800000 */
.L_x_9816:
        /* <DEDUP_REMOVED lines=27> */
.L_x_9819:
        /* <DEDUP_REMOVED lines=14> */
.L_x_9818:
[----:B------:R-:W2:Y:S02]  /*41c0*/  LDG.E.U16 R22, desc[UR36][R4.64] ;  /* 0x0000002404167981 */ /* 0x000ea4000c1e1500 */
[----:B--2---:R-:W-:-:S06]  /*41d0*/  IMAD.U32 R22, R22, 0x10000, RZ ;  /* 0x0001000016167824 */ /* 0x004fcc00078e00ff */
[----:B------:R-:W0:Y:S01]  /*41e0*/  F2I.S64.TRUNC R22, R22 ;  /* 0x0000001600167311 */ /* 0x000e22000020d900 */
[----:B------:R-:W-:Y:S05]  /*41f0*/  BRA `(.L_x_9808) ;  /* 0x0000000400a87947 */ /* 0x000fea0003800000 */
.L_x_9815:
        /* <DEDUP_REMOVED lines=11> */
.L_x_9822:
        /* <DEDUP_REMOVED lines=21> */
.L_x_9826:
[----:B------:R-:W-:Y:S05]  /*4400*/  BSYNC B1 ;  /* 0x0000000000017941 */ /* 0x000fea0003800000 */
.L_x_9825:
[----:B------:R-:W-:Y:S01]  /*4410*/  IMAD.SHL.U32 R3, R3, 0x100000, RZ ;  /* 0x0010000003037824 */ /* 0x000fe200078e00ff */
[----:B------:R-:W-:-:S04]  /*4420*/  LEA R5, R0, 0x3b800000, 0x17 ;  /* 0x3b80000000057811 */ /* 0x000fc800078eb8ff */
[----:B------:R-:W-:-:S07]  /*4430*/  LOP3.LUT R22, R5, R3, R22, 0xfe, !PT ;  /* 0x0000000305167212 */ /* 0x000fce00078efe16 */
.L_x_9824:
[----:B------:R-:W-:Y:S05]  /*4440*/  BSYNC B0 ;  /* 0x0000000000007941 */ /* 0x000fea0003800000 */
.L_x_9823:
[----:B------:R-:W0:Y:S01]  /*4450*/  F2I.S64.TRUNC R22, R22 ;  /* 0x0000001600167311 */ /* 0x000e22000020d900 */
[----:B------:R-:W-:Y:S05]  /*4460*/  BRA `(.L_x_9808) ;  /* 0x00000004000c7947 */ /* 0x000fea0003800000 */
.L_x_9821:
        /* <DEDUP_REMOVED lines=21> */
.L_x_9830:
[----:B------:R-:W-:Y:S05]  /*45c0*/  BSYNC B1 ;  /* 0x0000000000017941 */ /* 0x000fea0003800000 */
.L_x_9829:
[----:B------:R-:W-:Y:S01]  /*45d0*/  IMAD.SHL.U32 R3, R3, 0x200000, RZ ;  /* 0x0020000003037824 */ /* 0x000fe200078e00ff */
[----:B------:R-:W-:-:S04]  /*45e0*/  LEA R5, R0, 0x37800000, 0x17 ;  /* 0x3780000000057811 */ /* 0x000fc800078eb8ff */
[----:B------:R-:W-:-:S07]  /*45f0*/  LOP3.LUT R22, R5, R3, R22, 0xfe, !PT ;  /* 0x0000000305167212 */ /* 0x000fce00078efe16 */
.L_x_9828:
[----:B------:R-:W-:Y:S05]  /*4600*/  BSYNC B0 ;  /* 0x0000000000007941 */ /* 0x000fea0003800000 */
.L_x_9827:
[----:B------:R-:W0:Y:S01]  /*4610*/  F2I.S64.TRUNC R22, R22 ;  /* 0x0000001600167311 */ /* 0x000e22000020d900 */
[----:B------:R-:W-:Y:S05]  /*4620*/  BRA `(.L_x_9808) ;  /* 0x00000000009c7947 */ /* 0x000fea0003800000 */
.L_x_9820:
        /* <DEDUP_REMOVED lines=14> */
.L_x_9834:
[----:B------:R-:W-:Y:S05]  /*4710*/  BSYNC B0 ;  /* 0x0000000000007941 */ /* 0x000fea0003800000 */
.L_x_9833:
[----:B------:R-:W0:Y:S01]  /*4720*/  F2I.S64.TRUNC R22, R22 ;  /* 0x0000001600167311 */ /* 0x000e22000020d900 */
[----:B------:R-:W-:Y:S05]  /*4730*/  BRA `(.L_x_9808) ;  /* 0x0000000000587947 */ /* 0x000fea0003800000 */
.L_x_9807:
        /* <DEDUP_REMOVED lines=16> */
.L_x_9835:
[----:B------:R-:W-:Y:S01]  /*4840*/  CS2R R22, SRZ ;  /* 0x0000000000167805 */ /* 0x000fe2000001ff00 */
[----:B------:R-:W-:Y:S06]  /*4850*/  BRA `(.L_x_9808) ;  /* 0x0000000000107947 */ /* 0x000fec0003800000 */
.L_x_9832:
[----:B------:R0:W5:Y:S01]  /*4860*/  LDG.E.64 R22, desc[UR36][R4.64] ;  /* 0x0000002404167981 */ /* 0x000162000c1e1b00 */
[----:B------:R-:W-:Y:S05]  /*4870*/  BRA `(.L_x_9808) ;  /* 0x0000000000087947 */ /* 0x000fea0003800000 */
.L_x_9831:
[----:B------:R0:W5:Y:S01]  /*4880*/  LDG.E R22, desc[UR36][R4.64] ;  /* 0x0000002404167981 */ /* 0x000162000c1e1900 */
[----:B------:R-:W-:-:S07]  /*4890*/  IMAD.MOV.U32 R23, RZ, RZ, RZ ;  /* 0x000000ffff177224 */ /* 0x000fce00078e00ff */
.L_x_9808:
        /* <DEDUP_REMOVED lines=18> */
.L_x_9839:
[----:B------:R0:W5:Y:S01]  /*49c0*/  LDG.E.U8 R24, desc[UR36][R4.64] ;  /* 0x0000002404187981 */ /* 0x000162000c1e1100 */
[----:B------:R-:W-:Y:S01]  /*49d0*/  IMAD.MOV.U32 R25, RZ, RZ, RZ ;  /* 0x000000ffff197224 */ /* 0x000fe200078e00ff */
[----:B------:R-:W-:Y:S06]  /*49e0*/  BRA `(.L_x_9841) ;  /* 0x0000000c00487947 */ /* 0x000fec0003800000 */
.L_x_9838:
        /* <DEDUP_REMOVED lines=8> */
.L_x_9843:
[----:B------:R-:W2:Y:S02]  /*4a70*/  LDG.E R24, desc[UR36][R4.64] ;  /* 0x0000002404187981 */ /* 0x000ea4000c1e1900 */
[----:B--2---:R-:W-:Y:S01]  /*4a80*/  SHF.R.S32.HI R25, RZ, 0x1f, R24 ;  /* 0x0000001fff197819 */ /* 0x004fe20000011418 */
[----:B------:R-:W-:Y:S06]  /*4a90*/  BRA `(.L_x_9841) ;  /* 0x0000000c001c7947 */ /* 0x000fec0003800000 */
.L_x_9842:
[----:B------:R-:W2:Y:S02]  /*4aa0*/  LDG.E.S16 R24, desc[UR36][R4.64] ;  /* 0x0000002404187981 */ /* 0x000ea4000c1e1700 */
[----:B--2---:R-:W-:Y:S01]  /*4ab0*/  SHF.R.S32.HI R25, RZ, 0x1f, R24 ;  /* 0x0000001fff197819 */ /* 0x004fe20000011418 */
[----:B------:R-:W-:Y:S06]  /*4ac0*/  BRA `(.L_x_9841) ;  /* 0x0000000c00107947 */ /* 0x000fec0003800000 */
.L_x_9837:
        /* <DEDUP_REMOVED lines=9> */
.L_x_9845:
[----:B------:R-:W2:Y:S02]  /*4b60*/  LDG.E.U16 R4, desc[UR36][R4.64] ;  /* 0x0000002404047981 */ /* 0x000ea4000c1e1500 */
[----:B--2---:R-:W-:-:S06]  /*4b70*/  HADD2.F32 R24, -RZ, R4.H0_H0 ;  /* 0x20000004ff187230 */ /* 0x004fcc0000004100 */
[----:B------:R-:W0:Y:S01]  /*4b80*/  F2I.S64.TRUNC R24, R24 ;  /* 0x0000001800187311 */ /* 0x000e22000020d900 */
[----:B------:R-:W-:Y:S05]  /*4b90*/  BRA `(.L_x_9841) ;  /* 0x0000000800dc7947 */ /* 0x000fea0003800000 */
.L_x_9844:
        /* <DEDUP_REMOVED lines=9> */
.L_x_9847:
[----:B------:R-:W2:Y:S02]  /*4c30*/  LDG.E.U16 R4, desc[UR36][R4.64] ;  /* 0x0000002404047981 */ /* 0x000ea4000c1e1500 */
[----:B--2---:R-:W-:-:S06]  /*4c40*/  HADD2.F32 R24, -RZ, R4.H0_H0 ;  /* 0x20000004ff187230 */ /* 0x004fcc0000004100 */
[----:B------:R-:W0:Y:S01]  /*4c50*/  F2I.S64.TRUNC R24, R24 ;  /* 0x0000001800187311 */ /* 0x000e22000020d900 */
[----:B------:R-:W-:Y:S05]  /*4c60*/  BRA `(.L_x_9841) ;  /* 0x0000000800a87947 */ /* 0x000fea0003800000 */
.L_x_9846:
[----:B------:R-:W2:Y:S02]  /*4c70*/  LDG.E.64 R4, desc[UR36][R4.64] ;  /* 0x0000002404047981 */ /* 0x000ea4000c1e1b00 */
[----:B--2---:R0:W1:Y:S01]  /*4c80*/  F2I.S64.F64.TRUNC R24, R4 ;  /* 0x0000000400187311 */ /* 0x004062000030d900 */
[----:B------:R-:W-:Y:S05]  /*4c90*/  BRA `(.L_x_9841) ;  /* 0x00000008009c7947 */ /* 0x000fea0003800000 */
.L_x_9836:
        /* <DEDUP_REMOVED lines=13> */
.L_x_9850:
[----:B------:R-:W2:Y:S02]  /*4d70*/  LDG.E.64 R4, desc[UR36][R4.64] ;  /* 0x0000002404047981 */ /* 0x000ea4000c1e1b00 */
[----:B--2---:R0:W1:Y:S01]  /*4d80*/  F2I.S64.F64.TRUNC R24, R4 ;  /* 0x0000000400187311 */ /* 0x004062000030d900 */
[----:B------:R-:W-:Y:S05]  /*4d90*/  BRA `(.L_x_9841) ;  /* 0x00000008005c7947 */ /* 0x000fea0003800000 */
.L_x_9849:
        /* <DEDUP_REMOVED lines=27> */
.L_x_9852:
        /* <DEDUP_REMOVED lines=14> */
.L_x_9851:
[----:B------:R-:W2:Y:S02]  /*5030*/  LDG.E.U16 R24, desc[UR36][R4.64] ;  /* 0x0000002404187981 */ /* 0x000ea4000c1e1500 */
[----:B--2---:R-:W-:-:S06]  /*5040*/  IMAD.U32 R24, R24, 0x10000, RZ ;  /* 0x0001000018187824 */ /* 0x004fcc00078e00ff */
[----:B------:R-:W0:Y:S01]  /*5050*/  F2I.S64.TRUNC R24, R24 ;  /* 0x0000001800187311 */ /* 0x000e22000020d900 */
[----:B------:R-:W-:Y:S05]  /*5060*/  BRA `(.L_x_9841) ;  /* 0x0000000400a87947 */ /* 0x000fea0003800000 */
.L_x_9848:
        /* <DEDUP_REMOVED lines=11> */
.L_x_9855:
        /* <DEDUP_REMOVED lines=21> */
.L_x_9859:
[----:B------:R-:W-:Y:S05]  /*5270*/  BSYNC B1 ;  /* 0x0000000000017941 */ /* 0x000fea0003800000 */
.L_x_9858:
[----:B------:R-:W-:Y:S01]  /*5280*/  IMAD.SHL.U32 R3, R3, 0x100000, RZ ;  /* 0x0010000003037824 */ /* 0x000fe200078e00ff */
[----:B------:R-:W-:-:S04]  /*5290*/  LEA R5, R0, 0x3b800000, 0x17 ;  /* 0x3b80000000057811 */ /* 0x000fc800078eb8ff */
[----:B------:R-:W-:-:S07]  /*52a0*/  LOP3.LUT R24, R5, R3, R24, 0xfe, !PT ;  /* 0x0000000305187212 */ /* 0x000fce00078efe18 */
.L_x_9857:
[----:B------:R-:W-:Y:S05]  /*52b0*/  BSYNC B0 ;  /* 0x0000000000007941 */ /* 0x000fea0003800000 */
.L_x_9856:
[----:B------:R-:W1:Y:S01]  /*52c0*/  F2I.S64.TRUNC R24, R24 ;  /* 0x0000001800187311 */ /* 0x000e62000020d900 */
[----:B------:R-:W-:Y:S05]  /*52d0*/  BRA `(.L_x_9841) ;  /* 0x00000004000c7947 */ /* 0x000fea0003800000 */
.L_x_9854:
        /* <DEDUP_REMOVED lines=21> */
.L_x_9863:
[----:B------:R-:W-:Y:S05]  /*5430*/  BSYNC B1 ;  /* 0x0000000000017941 */ /* 0x000fea0003800000 */
.L_x_9862:
[----:B------:R-:W-:Y:S02]  /*5440*/  LEA R5, R0, 0x37800000, 0x17 ;  /* 0x3780000000057811 */ /* 0x000fe400078eb8ff */
[----:B------:R-:W-:-:S04]  /*5450*/  SHF.L.U32 R3, R3, 0x15, RZ ;  /* 0x0000001503037819 */ /* 0x000fc800000006ff */
[----:B------:R-:W-:-:S07]  /*5460*/  LOP3.LUT R24, R5, R3, R24, 0xfe, !PT ;  /* 0x0000000305187212 */ /* 0x000fce00078efe18 */
.L_x_9861:
[----:B------:R-:W-:Y:S05]  /*5470*/  BSYNC B0 ;  /* 0x0000000000007941 */ /* 0x000fea0003800000 */
.L_x_9860:
[----:B------:R-:W2:Y:S01]  /*5480*/  F2I.S64.TRUNC R24, R24 ;  /* 0x0000001800187311 */ /* 0x000ea2000020d900 */
[----:B------:R-:W-:Y:S05]  /*5490*/  BRA `(.L_x_9841) ;  /* 0x00000000009c7947 */ /* 0x000fea0003800000 */
.L_x_9853:
        /* <DEDUP_REMOVED lines=14> */
.L_x_9867:
[----:B------:R-:W-:Y:S05]  /*5580*/  BSYNC B0 ;  /* 0x0000000000007941 */ /* 0x000fea0003800000 */
.L_x_9866:
[----:B------:R-:W0:Y:S01]  /*5590*/  F2I.S64.TRUNC R24, R24 ;  /* 0x0000001800187311 */ /* 0x000e22000020d900 */
[----:B------:R-:W-:Y:S05]  /*55a0*/  BRA `(.L_x_9841) ;  /* 0x0000000000587947 */ /* 0x000fea0003800000 */
.L_x_9840:
        /* <DEDUP_REMOVED lines=16> */
.L_x_9868:
[----:B------:R-:W-:Y:S01]  /*56b0*/  CS2R R24, SRZ ;  /* 0x0000000000187805 */ /* 0x000fe2000001ff00 */
[----:B------:R-:W-:Y:S06]  /*56c0*/  BRA `(.L_x_9841) ;  /* 0x0000000000107947 */ /* 0x000fec0003800000 */
.L_x_9865:
[----:B------:R4:W5:Y:S01]  /*56d0*/  LDG.E.64 R24, desc[UR36][R4.64] ;  /* 0x0000002404187981 */ /* 0x000962000c1e1b00 */
[----:B------:R-:W-:Y:S05]  /*56e0*/  BRA `(.L_x_9841) ;  /* 0x0000000000087947 */ /* 0x000fea0003800000 */
.L_x_9864:
[----:B------:R0:W5:Y:S01]  /*56f0*/  LDG.E R24, desc[UR36][R4.64] ;  /* 0x0000002404187981 */ /* 0x000162000c1e1900 */
[----:B------:R-:W-:-:S07]  /*5700*/  IMAD.MOV.U32 R25, RZ, RZ, RZ ;  /* 0x000000ffff197224 */ /* 0x000fce00078e00ff */
.L_x_9841:
        /* <DEDUP_REMOVED lines=18> */
.L_x_9872:
[----:B------:R3:W5:Y:S01]  /*5830*/  LDG.E.U8 R26, desc[UR36][R4.64] ;  /* 0x00000024041a7981 */ /* 0x000762000c1e1100 */
[----:B------:R-:W-:Y:S01]  /*5840*/  IMAD.MOV.U32 R27, RZ, RZ, RZ ;  /* 0x000000ffff1b7224 */ /* 0x000fe200078e00ff */
[----:B------:R-:W-:Y:S06]  /*5850*/  BRA `(.L_x_9874) ;  /* 0x0000000c00487947 */ /* 0x000fec0003800000 */
.L_x_9871:
        /* <DEDUP_REMOVED lines=8> */
.L_x_9876:
[----:B------:R-:W3:Y:S02]  /*58e0*/  LDG.E R26, desc[UR36][R4.64] ;  /* 0x00000024041a7981 */ /* 0x000ee4000c1e1900 */
[----:B---3--:R-:W-:Y:S01]  /*58f0*/  SHF.R.S32.HI R27, RZ, 0x1f, R26 ;  /* 0x0000001fff1b7819 */ /* 0x008fe2000001141a */
[----:B------:R-:W-:Y:S06]  /*5900*/  BRA `(.L_x_9874) ;  /* 0x0000000c001c7947 */ /* 0x000fec0003800000 */
.L_x_9875:
[----:B------:R-:W3:Y:S02]  /*5910*/  LDG.E.S16 R26, desc[UR36][R4.64] ;  /* 0x00000024041a7981 */ /* 0x000ee4000c1e1700 */
[----:B---3--:R-:W-:Y:S01]  /*5920*/  SHF.R.S32.HI R27, RZ, 0x1f, R26 ;  /* 0x0000001fff1b7819 */ /* 0x008fe2000001141a */
[----:B------:R-:W-:Y:S06]  /*5930*/  BRA `(.L_x_9874) ;  /* 0x0000000c00107947 */ /* 0x000fec0003800000 */
.L_x_9870:
        /* <DEDUP_REMOVED lines=9> */
.L_x_9878:
[----:B------:R-:W3:Y:S02]  /*59d0*/  LDG.E.U16 R4, desc[UR36][R4.64] ;  /* 0x0000002404047981 */ /* 0x000ee4000c1e1500 */
[----:B---3--:R-:W-:-:S06]  /*59e0*/  HADD2.F32 R26, -RZ, R4.H0_H0 ;  /* 0x20000004ff1a7230 */ /* 0x008fcc0000004100 */
[----:B------:R-:W4:Y:S01]  /*59f0*/  F2I.S64.TRUNC R26, R26 ;  /* 0x0000001a001a7311 */ /* 0x000f22000020d900 */
[----:B------:R-:W-:Y:S05]  /*5a00*/  BRA `(.L_x_9874) ;  /* 0x0000000800dc7947 */ /* 0x000fea0003800000 */
.L_x_9877:
        /* <DEDUP_REMOVED lines=9> */
.L_x_9880:
[----:B------:R-:W3:Y:S02]  /*5aa0*/  LDG.E.U16 R4, desc[UR36][R4.64] ;  /* 0x0000002404047981 */ /* 0x000ee4000c1e1500 */
[----:B---3--:R-:W-:-:S06]  /*5ab0*/  HADD2.F32 R26, -RZ, R4.H0_H0 ;  /* 0x20000004ff1a7230 */ /* 0x008fcc0000004100 */
[----:B------:R-:W0:Y:S01]  /*5ac0*/  F2I.S64.TRUNC R26, R26 ;  /* 0x0000001a001a7311 */ /* 0x000e22000020d900 */
[----:B------:R-:W-:Y:S05]  /*5ad0*/  BRA `(.L_x_9874) ;  /* 0x0000000800a87947 */ /* 0x000fea0003800000 */
.L_x_9879:
[----:B------:R-:W3:Y:S02]  /*5ae0*/  LDG.E.64 R4, desc[UR36][R4.64] ;  /* 0x0000002404047981 */ /* 0x000ee4000c1e1b00 */
[----:B---3--:R0:W3:Y:S01]  /*5af0*/  F2I.S64.F64.TRUNC R26, R4 ;  /* 0x00000004001a7311 */ /* 0x0080e2000030d900 */
[----:B------:R-:W-:Y:S05]  /*5b00*/  BRA `(.L_x_9874) ;  /* 0x00000008009c7947 */ /* 0x000fea0003800000 */
.L_x_9869:
        /* <DEDUP_REMOVED lines=13> */
.L_x_9883:
[----:B------:R-:W3:Y:S02]  /*5be0*/  LDG.E.64 R4, desc[UR36][R4.64] ;  /* 0x0000002404047981 */ /* 0x000ee4000c1e1b00 */
[----:B---3--:R0:W3:Y:S01]  /*5bf0*/  F2I.S64.F64.TRUNC R26, R4 ;  /* 0x00000004001a7311 */ /* 0x0080e2000030d900 */
[----:B------:R-:W-:Y:S05]  /*5c00*/  BRA `(.L_x_9874) ;  /* 0x00000008005c7947 */ /* 0x000fea0003800000 */
.L_x_9882:
        /* <DEDUP_REMOVED lines=27> */
.L_x_9885:
        /* <DEDUP_REMOVED lines=14> */
.L_x_9884:
[----:B------:R-:W3:Y:S02]  /*5ea0*/  LDG.E.U16 R26, desc[UR36][R4.64] ;  /* 0x00000024041a7981 */ /* 0x000ee4000c1e1500 */
[----:B---3--:R-:W-:-:S06]  /*5eb0*/  IMAD.U32 R26, R26, 0x10000, RZ ;  /* 0x000100001a1a7824 */ /* 0x008fcc00078e00ff */
[----:B------:R-:W0:Y:S01]  /*5ec0*/  F2I.S64.TRUNC R26, R26 ;  /* 0x0000001a001a7311 */ /* 0x000e22000020d900 */
[----:B------:R-:W-:Y:S05]  /*5ed0*/  BRA `(.L_x_9874) ;  /* 0x0000000400a87947 */ /* 0x000fea0003800000 */
.L_x_9881:
        /* <DEDUP_REMOVED lines=11> */
.L_x_9888:
        /* <DEDUP_REMOVED lines=21> */
.L_x_9892:
[----:B------:R-:W-:Y:S05]  /*60e0*/  BSYNC B1 ;  /* 0x0000000000017941 */ /* 0x000fea0003800000 */
.L_x_9891:
[----:B------:R-:W-:Y:S01]  /*60f0*/  IMAD.SHL.U32 R3, R3, 0x100000, RZ ;  /* 0x0010000003037824 */ /* 0x000fe200078e00ff */
[----:B------:R-:W-:-:S04]  /*6100*/  LEA R5, R0, 0x3b800000, 0x17 ;  /* 0x3b80000000057811 */ /* 0x000fc800078eb8ff */
[----:B------:R-:W-:-:S07]  /*6110*/  LOP3.LUT R26, R5, R3, R26, 0xfe, !PT ;  /* 0x00000003051a7212 */ /* 0x000fce00078efe1a */
.L_x_9890:
[----:B------:R-:W-:Y:S05]  /*6120*/  BSYNC B0 ;  /* 0x0000000000007941 */ /* 0x000fea0003800000 */
.L_x_9889:
[----:B------:R-:W0:Y:S01]  /*6130*/  F2I.S64.TRUNC R26, R26 ;  /* 0x0000001a001a7311 */ /* 0x000e22000020d900 */
[----:B------:R-:W-:Y:S05]  /*6140*/  BRA `(.L_x_9874) ;  /* 0x00000004000c7947 */ /* 0x000fea0003800000 */
.L_x_9887:
        /* <DEDUP_REMOVED lines=21> */
.L_x_9896:
[----:B------:R-:W-:Y:S05]  /*62a0*/  BSYNC B1 ;  /* 0x0000000000017941 */ /* 0x000fea0003800000 */
.L_x_9895:
[----:B------:R-:W-:Y:S01]  /*62b0*/  IMAD.SHL.U32 R3, R3, 0x200000, RZ ;  /* 0x0020000003037824 */ /* 0x000fe200078e00ff */
[----:B------:R-:W-:-:S04]  /*62c0*/  LEA R5, R0, 0x37800000, 0x17 ;  /* 0x3780000000057811 */ /* 0x000fc800078eb8ff */
[----:B------:R-:W-:-:S07]  /*62d0*/  LOP3.LUT R26, R5, R3, R26, 0xfe, !PT ;  /* 0x00000003051a7212 */ /* 0x000fce00078efe1a */
.L_x_9894:
[----:B------:R-:W-:Y:S05]  /*62e0*/  BSYNC B0 ;  /* 0x0000000000007941 */ /* 0x000fea0003800000 */
.L_x_9893:
[----:B------:R-:W0:Y:S01]  /*62f0*/  F2I.S64.TRUNC R26, R26 ;  /* 0x0000001a001a7311 */ /* 0x000e22000020d900 */
[----:B------:R-:W-:Y:S05]  /*6300*/  BRA `(.L_x_9874) ;  /* 0x00000000009c7947 */ /* 0x000fea0003800000 */
.L_x_9886:
        /* <DEDUP_REMOVED lines=8> */
[----:B------:R-:W-:Y:S01]  /*6390*/  HFMA2.MMA R26, -RZ, RZ, 3.814697265625e-06, 0 ;  /* 0x00400000ff1a7435 */ /* 0x000fe200000001ff */
[----:B---3--:R-:W-:-:S13]  /*63a0*/  ISETP.NE.AND P0, PT, R4, RZ, PT ;  /* 0x000000ff0400720c */ /* 0x008fda0003f05270 */
[----:B------:R-:W-:Y:S05]  /*63b0*/  @!P0 BRA `(.L_x_9900) ;  /* 0x00000000000c8947 */ /* 0x000fea0003800000 */
[----:B------:R-:W-:-:S13]  /*63c0*/  ISETP.NE.AND P0, PT, R4, 0xff, PT ;  /* 0x000000ff0400780c */ /* 0x000fda0003f05270 */
[----:B------:R-:W-:Y:S02]  /*63d0*/  @!P0 IMAD.MOV.U32 R26, RZ, RZ, 0x7f800001 ;  /* 0x7f800001ff1a8424 */ /* 0x000fe400078e00ff */
[----:B------:R-:W-:-:S07]  /*63e0*/  @P0 IMAD.SHL.U32 R26, R4, 0x800000, RZ ;  /* 0x00800000041a0824 */ /* 0x000fce00078e00ff */
.L_x_9900:
[----:B------:R-:W-:Y:S05]  /*63f0*/  BSYNC B0 ;  /* 0x0000000000007941 */ /* 0x000fea0003800000 */
.L_x_9899:
[----:B------:R-:W0:Y:S01]  /*6400*/  F2I.S64.TRUNC R26, R26 ;  /* 0x0000001a001a7311 */ /* 0x000e22000020d900 */
[----:B------:R-:W-:Y:S05]  /*6410*/  BRA `(.L_x_9874) ;  /* 0x0000000000587947 */ /* 0x000fea0003800000 */
.L_x_9873:
        /* <DEDUP_REMOVED lines=16> */
.L_x_9901:
[----:B------:R-:W-:Y:S01]  /*6520*/  CS2R R26, SRZ ;  /* 0x00000000001a7805 */ /* 0x000fe2000001ff00 */
[----:B------:R-:W-:Y:S06]  /*6530*/  BRA `(.L_x_9874) ;  /* 0x0000000000107947 */ /* 0x000fec0003800000 */
.L_x_9898:
[----:B------:R0:W5:Y:S01]  /*6540*/  LDG.E.64 R26, desc[UR36][R4.64] ;  /* 0x00000024041a7981 */ /* 0x000162000c1e1b00 */
[----:B------:R-:W-:Y:S05]  /*6550*/  BRA `(.L_x_9874) ;  /* 0x0000000000087947 */ /* 0x000fea0003800000 */
.L_x_9897:
[----:B------:R0:W5:Y:S01]  /*6560*/  LDG.E R26, desc[UR36][R4.64] ;  /* 0x00000024041a7981 */ /* 0x000162000c1e1900 */
[----:B------:R-:W-:-:S07]  /*6570*/  IMAD.MOV.U32 R27, RZ, RZ, RZ ;  /* 0x000000ffff1b7224 */ /* 0x000fce00078e00ff */
.L_x_9874:
        /* <DEDUP_REMOVED lines=24> */
.L_x_9903:
[----:B------:R-:W-:Y:S05]  /*6700*/  BSYNC B7 ;  /* 0x0000000000077941 */ /* 0x000fea0003800000 */
.L_x_9902:
        /* <DEDUP_REMOVED lines=24> */
.L_x_9905:
[----:B------:R-:W-:Y:S05]  /*6890*/  BSYNC B7 ;  /* 0x0000000000077941 */ /* 0x000fea0003800000 */
.L_x_9904:
        /* <DEDUP_REMOVED lines=20> */
[----:B------:R-:W-:Y:S01]  /*69e0*/  HFMA2.MMA R8, -RZ, RZ, 0, 2.6226043701171875e-06 ;  /* 0x0000002cff087435 */ /* 0x000fe200000001ff */
[----:B------:R-:W-:Y:S02]  /*69f0*/  IMAD.U32 R6, RZ, RZ, UR4 ;  /* 0x00000004ff067e24 */ /* 0x000fe4000f8e00ff */
[----:B------:R-:W-:-:S02]  /*6a00*/  IMAD.U32 R7, RZ, RZ, UR5 ;  /* 0x00000005ff077e24 */ /* 0x000fc4000f8e00ff */
[----:B------:R-:W-:Y:S02]  /*6a10*/  IMAD.U32 R10, RZ, RZ, UR6 ;  /* 0x00000006ff0a7e24 */ /* 0x000fe4000f8e00ff */
[----:B------:R-:W-:Y:S02]  /*6a20*/  IMAD.U32 R11, RZ, RZ, UR7 ;  /* 0x00000007ff0b7e24 */ /* 0x000fe4000f8e00ff */
[----:B------:R-:W-:Y:S02]  /*6a30*/  IMAD.MOV.U32 R12, RZ, RZ, 0x1 ;  /* 0x00000001ff0c7424 */ /* 0x000fe400078e00ff */
[----:B0-----:R-:W-:-:S07]  /*6a40*/  IMAD.MOV.U32 R13, RZ, RZ, RZ ;  /* 0x000000ffff0d7224 */ /* 0x001fce00078e00ff */
[----:B------:R-:W-:-:S07]  /*6a50*/  LEPC R20, `(.L_x_9907) ;  /* 0x000000001014794e */ /* 0x000fce0000000000 */
[----:B-1--4-:R-:W-:Y:S05]  /*6a60*/  CALL.ABS.NOINC R14 ;  /* 0x000000000e007343 */ /* 0x012fea0003c00000 */
.L_x_9907:
[----:B------:R-:W-:Y:S05]  /*6a70*/  BSYNC B7 ;  /* 0x0000000000077941 */ /* 0x000fea0003800000 */
.L_x_9906:
        /* <DEDUP_REMOVED lines=12> */
[----:B------:R-:W-:Y:S01]  /*6b40*/  BSSY B0, `(.L_x_9908) ;  /* 0x0000036000007945 */ /* 0x000fe20003800000 */
[----:B------:R-:W-:Y:S02]  /*6b50*/  IMAD.IADD R6, R5, 0x1, R27 ;  /* 0x0000000105067824 */ /* 0x000fe400078e021b */
[----:B------:R-:W-:-:S07]  /*6b60*/  IMAD.MOV.U32 R26, RZ, RZ, R4 ;  /* 0x000000ffff1a7224 */ /* 0x000fce00078e0004 */
.L_x_9912:
[----:B------:R-:W-:Y:S01]  /*6b70*/  UMOV UR4, 0x8 ;  /* 0x0000000800047882 */ /* 0x000fe20000000000 */
[----:B------:R-:W-:Y:S01]  /*6b80*/  BSSY B1, `(.L_x_9909) ;  /* 0x000001e000017945 */ /* 0x000fe20003800000 */
[----:B------:R-:W-:-:S04]  /*6b90*/  LEA R20, R16, UR4, 0x3 ;  /* 0x0000000410147c11 */ /* 0x000fc8000f8e18ff */
[----:B------:R-:W0:Y:S02]  /*6ba0*/  LDC.64 R28, c[0x0][R20+0x5e8] ;  /* 0x00017a00141c7b82 */ /* 0x000e240000000a00 */
[----:B0-----:R-:W-:-:S04]  /*6bb0*/  LOP3.LUT R0, R6, R29, RZ, 0xfc, !PT ;  /* 0x0000001d06007212 */ /* 0x001fc800078efcff */
[----:B------:R-:W-:-:S13]  /*6bc0*/  ISETP.NE.U32.AND P0, PT, R0, RZ, PT ;  /* 0x000000ff0000720c */ /* 0x000fda0003f05070 */
[----:B------:R-:W-:Y:S05]  /*6bd0*/  @!P0 BRA `(.L_x_9910) ;  /* 0x0000000000148947 */ /* 0x000fea0003800000 */
[----:B------:R-:W-:Y:S01]  /*6be0*/  IMAD.MOV.U32 R4, RZ, RZ, R28 ;  /* 0x000000ffff047224 */ /* 0x000fe200078e001c */
[----:B------:R-:W-:Y:S01]  /*6bf0*/  MOV R0, 0x6c20 ;  /* 0x00006c2000007802 */ /* 0x000fe20000000f00 */
[----:B------:R-:W-:-:S07]  /*6c00*/  IMAD.MOV.U32 R3, RZ, RZ, R29 ;  /* 0x000000ffff037224 */ /* 0x000fce00078e001d */
[----:B------:R-:W-:Y:S05]  /*6c10*/  CALL.REL.NOINC `($__internal_24_$__cuda_sm20_div_s64) ;  /* 0x0000017400d07944 */ /* 0x000fea0003c00000 */
[----:B------:R-:W-:Y:S05]  /*6c20*/  BRA `(.L_x_9911) ;  /* 0x00000000004c7947 */ /* 0x000fea0003800000 */
.L_x_9910:
        /* <DEDUP_REMOVED lines=19> */
.L_x_9911:
[----:B------:R-:W-:Y:S05]  /*6d60*/  BSYNC B1 ;  /* 0x0000000000017941 */ /* 0x000fea0003800000 */
.L_x_9909:
[----:B------:R0:W1:Y:S01]  /*6d70*/  LDC.64 R4, c[0x0][R20+0x628] ;  /* 0x00018a0014047b82 */ /* 0x0000620000000a00 */
[----:B------:R-:W-:Y:S01]  /*6d80*/  IADD3 R9, P0, RZ, -R10, RZ ;  /* 0x8000000aff097210 */ /* 0x000fe20007f1e0ff */
[----:B------:R-:W-:Y:S02]  /*6d90*/  IMAD.MOV.U32 R27, RZ, RZ, R6 ;  /* 0x000000ffff1b7224 */ /* 0x000fe400078e0006 */
[----:B------:R-:W-:Y:S02]  /*6da0*/  VIADD R16, R16, 0xffffffff ;  /* 0xffffffff10107836 */ /* 0x000fe40000000000 */
[----:B------:R-:W-:Y:S02]  /*6db0*/  IMAD.X R3, RZ, RZ, ~R11, P0 ;  /* 0x000000ffff037224 */ /* 0x000fe400000e0e0b */
[----:B------:R-:W-:Y:S01]  /*6dc0*/  IMAD.WIDE.U32 R6, R28, R9, R26 ;  /* 0x000000091c067225 */ /* 0x000fe200078e001a */
[----:B------:R-:W-:-:S03]  /*6dd0*/  ISETP.GT.AND P0, PT, R16, -0x1, PT ;  /* 0xffffffff1000780c */ /* 0x000fc60003f04270 */
[----:B------:R-:W-:Y:S02]  /*6de0*/  IMAD R3, R3, R28, RZ ;  /* 0x0000001c03037224 */ /* 0x000fe400078e02ff */
[----:B0-----:R-:W-:Y:S02]  /*6df0*/  IMAD.MOV.U32 R20, RZ, RZ, R15 ;  /* 0x000000ffff147224 */ /* 0x001fe400078e000f */
[----:B------:R-:W-:Y:S02]  /*6e00*/  IMAD R3, R29, R9, R3 ;  /* 0x000000091d037224 */ /* 0x000fe400078e0203 */
[----:B------:R-:W-:Y:S02]  /*6e10*/  IMAD.MOV.U32 R26, RZ, RZ, R10 ;  /* 0x000000ffff1a7224 */ /* 0x000fe400078e000a */
[----:B------:R-:W-:-:S04]  /*6e20*/  IMAD.IADD R3, R7, 0x1, R3 ;  /* 0x0000000107037824 */ /* 0x000fc800078e0203 */
[----:B-1----:R-:W-:Y:S02]  /*6e30*/  IMAD R3, R3, R4, RZ ;  /* 0x0000000403037224 */ /* 0x002fe400078e02ff */
[----:B------:R-:W-:-:S04]  /*6e40*/  IMAD.WIDE.U32 R8, R4, R6, R20 ;  /* 0x0000000604087225 */ /* 0x000fc800078e0014 */
[----:B------:R-:W-:Y:S02]  /*6e50*/  IMAD R3, R5, R6, R3 ;  /* 0x0000000605037224 */ /* 0x000fe400078e0203 */
[----:B------:R-:W-:Y:S02]  /*6e60*/  IMAD.MOV.U32 R6, RZ, RZ, R11 ;  /* 0x000000ffff067224 */ /* 0x000fe400078e000b */
[----:B------:R-:W-:Y:S02]  /*6e70*/  IMAD.MOV.U32 R15, RZ, RZ, R8 ;  /* 0x000000ffff0f7224 */ /* 0x000fe400078e0008 */
[----:B------:R-:W-:Y:S01]  /*6e80*/  IMAD.IADD R21, R9, 0x1, R3 ;  /* 0x0000000109157824 */ /* 0x000fe200078e0203 */
[----:B------:R-:W-:Y:S06]  /*6e90*/  @P0 BRA `(.L_x_9912) ;  /* 0xfffffffc00340947 */ /* 0x000fec000383ffff */
[----:B------:R-:W-:Y:S05]  /*6ea0*/  BSYNC B0 ;  /* 0x0000000000007941 */ /* 0x000fea0003800000 */
.L_x_9908:
        /* <DEDUP_REMOVED lines=19> */
.L_x_9917:
        /* <DEDUP_REMOVED lines=25> */
.L_x_9916:
[----:B------:R-:W-:Y:S05]  /*7170*/  BSYNC B8 ;  /* 0x0000000000087941 */ /* 0x000fea0003800000 */
.L_x_9915:
[----:B------:R-:W-:-:S05]  /*7180*/  IADD3 R22, P0, R22, 0x8, RZ ;  /* 0x0000000816167810 */ /* 0x000fca0007f1e0ff */
[----:B------:R-:W-:Y:S01]  /*7190*/  IMAD.X R23, RZ, RZ, R23, P0 ;  /* 0x000000ffff177224 */ /* 0x000fe200000e0617 */
[----:B------:R-:W-:-:S04]  /*71a0*/  ISETP.GE.U32.AND P0, PT, R22, R25, PT ;  /* 0x000000191600720c */ /* 0x000fc80003f06070 */
[----:B------:R-:W-:-:S13]  /*71b0*/  ISETP.GE.U32.AND.EX P0, PT, R23, R16, PT, P0 ;  /* 0x000000101700720c */ /* 0x000fda0003f06100 */
[----:B------:R-:W-:Y:S05]  /*71c0*/  @!P0 BRA `(.L_x_9917) ;  /* 0xfffffffc00848947 */ /* 0x000fea000383ffff */
.L_x_9914:
[----:B------:R-:W-:Y:S05]  /*71d0*/  BSYNC B7 ;  /* 0x0000000000077941 */ /* 0x000fea0003800000 */
.L_x_9913:
        /* <DEDUP_REMOVED lines=14> */
.L_x_9921:
[----:B------:R3:W-:Y:S01]  /*72c0*/  STG.E.U8 desc[UR36][R18.64], RZ ;  /* 0x000000ff12007986 */ /* 0x0007e2000c101124 */
[----:B------:R-:W-:Y:S05]  /*72d0*/  BRA `(.L_x_9923) ;  /* 0x00000004008c7947 */ /* 0x000fea0003800000 */
.L_x_9920:
        /* <DEDUP_REMOVED lines=8> */
.L_x_9925:
[----:B------:R2:W-:Y:S01]  /*7360*/  STG.E desc[UR36][R18.64], RZ ;  /* 0x000000ff12007986 */ /* 0x0005e2000c101924 */
[----:B------:R-:W-:Y:S05]  /*7370*/  BRA `(.L_x_9923) ;  /* 0x0000000400647947 */ /* 0x000fea0003800000 */
.L_x_9924:
[----:B------:R0:W-:Y:S01]  /*7380*/  STG.E.U16 desc[UR36][R18.64], RZ ;  /* 0x000000ff12007986 */ /* 0x0001e2000c101524 */
[----:B------:R-:W-:Y:S05]  /*7390*/  BRA `(.L_x_9923) ;  /* 0x00000004005c7947 */ /* 0x000fea0003800000 */
.L_x_9919:
        /* <DEDUP_REMOVED lines=8> */
.L_x_9927:
[----:B------:R0:W-:Y:S01]  /*7420*/  STG.E.U16 desc[UR36][R18.64], RZ ;  /* 0x000000ff12007986 */ /* 0x0001e2000c101524 */
[----:B------:R-:W-:Y:S05]  /*7430*/  BRA `(.L_x_9923) ;  /* 0x0000000400347947 */ /* 0x000fea0003800000 */
.L_x_9926:
        /* <DEDUP_REMOVED lines=8> */
.L_x_9929:
[----:B------:R0:W-:Y:S01]  /*74c0*/  STG.E desc[UR36][R18.64], RZ ;  /* 0x000000ff12007986 */ /* 0x0001e2000c101924 */
[----:B------:R-:W-:Y:S05]  /*74d0*/  BRA `(.L_x_9923) ;  /* 0x00000004000c7947 */ /* 0x000fea0003800000 */
.L_x_9928:
[----:B------:R0:W-:Y:S01]  /*74e0*/  STG.E.64 desc[UR36][R18.64], RZ ;  /* 0x000000ff12007986 */ /* 0x0001e2000c101b24 */
[----:B------:R-:W-:Y:S05]  /*74f0*/  BRA `(.L_x_9923) ;  /* 0x0000000400047947 */ /* 0x000fea0003800000 */
.L_x_9918:
        /* <DEDUP_REMOVED lines=10> */
.L_x_9932:
[----:B------:R0:W-:Y:S01]  /*75a0*/  STG.E.128 desc[UR36][R18.64], RZ ;  /* 0x000000ff12007986 */ /* 0x0001e2000c101d24 */
[----:B------:R-:W-:Y:S05]  /*75b0*/  BRA `(.L_x_9923) ;  /* 0x0000000000d47947 */ /* 0x000fea0003800000 */
.L_x_9931:
        /* <DEDUP_REMOVED lines=8> */
.L_x_9934:
[----:B------:R0:W-:Y:S01]  /*7640*/  STG.E.U8 desc[UR36][R18.64], RZ ;  /* 0x000000ff12007986 */ /* 0x0001e2000c101124 */
[----:B------:R-:W-:Y:S05]  /*7650*/  BRA `(.L_x_9923) ;  /* 0x0000000000ac7947 */ /* 0x000fea0003800000 */
.L_x_9933:
[----:B------:R0:W-:Y:S01]  /*7660*/  STG.E.U16 desc[UR36][R18.64], RZ ;  /* 0x000000ff12007986 */ /* 0x0001e2000c101524 */
[----:B------:R-:W-:Y:S05]  /*7670*/  BRA `(.L_x_9923) ;  /* 0x0000000000a47947 */ /* 0x000fea0003800000 */
.L_x_9930:
        /* <DEDUP_REMOVED lines=10> */
.L_x_9937:
[----:B------:R0:W-:Y:S01]  /*7720*/  STG.E.U8 desc[UR36][R18.64], RZ ;  /* 0x000000ff12007986 */ /* 0x0001e2000c101124 */
[----:B------:R-:W-:Y:S05]  /*7730*/  BRA `(.L_x_9923) ;  /* 0x0000000000747947 */ /* 0x000fea0003800000 */
.L_x_9936:
[----:B------:R0:W-:Y:S01]  /*7740*/  STG.E.U8 desc[UR36][R18.64], RZ ;  /* 0x000000ff12007986 */ /* 0x0001e2000c101124 */
[----:B------:R-:W-:Y:S05]  /*7750*/  BRA `(.L_x_9923) ;  /* 0x00000000006c7947 */ /* 0x000fea0003800000 */
.L_x_9935:
[----:B------:R-:W-:-:S13]  /*7760*/  ISETP.NE.AND P0, PT, R0, 0x1c, PT ;  /* 0x0000001c0000780c */ /* 0x000fda0003f05270 */
[----:B------:R-:W-:Y:S05]  /*7770*/  @!P0 BRA `(.L_x_9938) ;  /* 0x0000000000608947 */ /* 0x000fea0003800000 */
[----:B------:R-:W-:-:S13]  /*7780*/  ISETP.NE.AND P0, PT, R0, 0x1d, PT ;  /* 0x0000001d0000780c */ /* 0x000fda0003f05270 */
[----:B------:R-:W-:Y:S05]  /*7790*/  @!P0 BRA `(.L_x_9939) ;  /* 0x0000000000508947 */ /* 0x000fea0003800000 */
[----:B------:R-:W-:-:S13]  /*77a0*/  ISETP.NE.AND P0, PT, R0, 0x2c, PT ;  /* 0x0000002c0000780c */ /* 0x000fda0003f05270 */
[----:B------:R0:W-:Y:S01]  /*77b0*/  @!P0 STG.E.U8 desc[UR36][R18.64], RZ ;  /* 0x000000ff12008986 */ /* 0x0001e2000c101124 */
[----:B------:R-:W-:Y:S05]  /*77c0*/  @!P0 BRA `(.L_x_9923) ;  /* 0x0000000000508947 */ /* 0x000fea0003800000 */
.L_x_9922:
        /* <DEDUP_REMOVED lines=16> */
.L_x_9940:
[----:B------:R-:W-:Y:S05]  /*78d0*/  BRA `(.L_x_9923) ;  /* 0x00000000000c7947 */ /* 0x000fea0003800000 */
.L_x_9939:
[----:B------:R0:W-:Y:S01]  /*78e0*/  STG.E.64 desc[UR36][R18.64], RZ ;  /* 0x000000ff12007986 */ /* 0x0001e2000c101b24 */
[----:B------:R-:W-:Y:S05]  /*78f0*/  BRA `(.L_x_9923) ;  /* 0x0000000000047947 */ /* 0x000fea0003800000 */
.L_x_9938:
[----:B------:R0:W-:Y:S02]  /*7900*/  STG.E desc[UR36][R18.64], RZ ;  /* 0x000000ff12007986 */ /* 0x0001e4000c101924 */
.L_x_9923:
[----:B------:R-:W-:-:S04]  /*7910*/  IMAD R2, R2, 0x200, R17 ;  /* 0x0000020002027824 */ /* 0x000fc800078e0211 */
[----:B01234-:R-:W-:-:S07]  /*7920*/  VIADD R19, R2, 0x80 ;  /* 0x0000008002137836 */ /* 0x01ffce0000000000 */
.L_x_9735:
[----:B------:R-:W-:Y:S05]  /*7930*/  BSYNC B6 ;  /* 0x0000000000067941 */ /* 0x000fea0003800000 */
.L_x_9734:
        /* <DEDUP_REMOVED lines=460> */
.L_x_9943:
        /* <DEDUP_REMOVED lines=21> */
.L_x_9947:
[----:B------:R0:W5:Y:S01]  /*9750*/  LDG.E.U8 R30, desc[UR36][R2.64] ;  /* 0x00000024021e7981 */ /* 0x000162000c1e1100 */
[----:B------:R-:W-:Y:S01]  /*9760*/  IMAD.MOV.U32 R31, RZ, RZ, RZ ;  /* 0x000000ffff1f7224 */ /* 0x000fe200078e00ff */
[----:B------:R-:W-:Y:S06]  /*9770*/  BRA `(.L_x_9949) ;  /* 0x0000000c00487947 */ /* 0x000fec0003800000 */
.L_x_9946:
        /* <DEDUP_REMOVED lines=8> */
.L_x_9951:
[----:B------:R-:W2:Y:S02]  /*9800*/  LDG.E R30, desc[UR36][R2.64] ;  /* 0x00000024021e7981 */ /* 0x000ea4000c1e1900 */
[----:B--2---:R-:W-:Y:S01]  /*9810*/  SHF.R.S32.HI R31, RZ, 0x1f, R30 ;  /* 0x0000001fff1f7819 */ /* 0x004fe2000001141e */
[----:B------:R-:W-:Y:S06]  /*9820*/  BRA `(.L_x_9949) ;  /* 0x0000000c001c7947 */ /* 0x000fec0003800000 */
.L_x_9950:
[----:B------:R-:W2:Y:S02]  /*9830*/  LDG.E.S16 R30, desc[UR36][R2.64] ;  /* 0x00000024021e7981 */ /* 0x000ea4000c1e1700 */
[----:B--2---:R-:W-:Y:S01]  /*9840*/  SHF.R.S32.HI R31, RZ, 0x1f, R30 ;  /* 0x0000001fff1f7819 */ /* 0x004fe2000001141e */
[----:B------:R-:W-:Y:S06]  /*9850*/  BRA `(.L_x_9949) ;  /* 0x0000000c00107947 */ /* 0x000fec0003800000 */
.L_x_9945:
        /* <DEDUP_REMOVED lines=9> */
.L_x_9953:
[----:B------:R-:W2:Y:S02]  /*98f0*/  LDG.E.U16 R2, desc[UR36][R2.64] ;  /* 0x0000002402027981 */ /* 0x000ea4000c1e1500 */
[----:B--2---:R-:W-:-:S06]  /*9900*/  HADD2.F32 R30, -RZ, R2.H0_H0 ;  /* 0x20000002ff1e7230 */ /* 0x004fcc0000004100 */
[----:B------:R-:W0:Y:S01]  /*9910*/  F2I.S64.TRUNC R30, R30 ;  /* 0x0000001e001e7311 */ /* 0x000e22000020d900 */
[----:B------:R-:W-:Y:S05]  /*9920*/  BRA `(.L_x_9949) ;  /* 0x0000000800dc7947 */ /* 0x000fea0003800000 */
.L_x_9952:
        /* <DEDUP_REMOVED lines=9> */
.L_x_9955:
[----:B------:R-:W2:Y:S02]  /*99c0*/  LDG.E.U16 R2, desc[UR36][R2.64] ;  /* 0x0000002402027981 */ /* 0x000ea4000c1e1500 */
[----:B--2---:R-:W-:-:S06]  /*99d0*/  HADD2.F32 R30, -RZ, R2.H0_H0 ;  /* 0x20000002ff1e7230 */ /* 0x004fcc0000004100 */
[----:B------:R-:W0:Y:S01]  /*99e0*/  F2I.S64.TRUNC R30, R30 ;  /* 0x0000001e001e7311 */ /* 0x000e22000020d900 */
[----:B------:R-:W-:Y:S05]  /*99f0*/  BRA `(.L_x_9949) ;  /* 0x0000000800a87947 */ /* 0x000fea0003800000 */
.L_x_9954:
[----:B------:R-:W2:Y:S02]  /*9a00*/  LDG.E.64 R2, desc[UR36][R2.64] ;  /* 0x0000002402027981 */ /* 0x000ea4000c1e1b00 */
[----:B--2---:R0:W1:Y:S01]  /*9a10*/  F2I.S64.F64.TRUNC R30, R2 ;  /* 0x00000002001e7311 */ /* 0x004062000030d900 */
[----:B------:R-:W-:Y:S05]  /*9a20*/  BRA `(.L_x_9949) ;  /* 0x00000008009c7947 */ /* 0x000fea0003800000 */
.L_x_9944:
        /* <DEDUP_REMOVED lines=13> */
.L_x_9958:
[----:B------:R-:W2:Y:S02]  /*9b00*/  LDG.E.64 R2, desc[UR36][R2.64] ;  /* 0x0000002402027981 */ /* 0x000ea4000c1e1b00 */
[----:B--2---:R0:W1:Y:S01]  /*9b10*/  F2I.S64.F64.TRUNC R30, R2 ;  /* 0x00000002001e7311 */ /* 0x004062000030d900 */
[----:B------:R-:W-:Y:S05]  /*9b20*/  BRA `(.L_x_9949) ;  /* 0x00000008005c7947 */ /* 0x000fea0003800000 */
.L_x_9957:
        /* <DEDUP_REMOVED lines=27> */
.L_x_9960:
        /* <DEDUP_REMOVED lines=14> */
.L_x_9959:
[----:B------:R-:W2:Y:S02]  /*9dc0*/  LDG.E.U16 R30, desc[UR36][R2.64] ;  /* 0x00000024021e7981 */ /* 0x000ea4000c1e1500 */
[----:B--2---:R-:W-:-:S06]  /*9dd0*/  IMAD.U32 R30, R30, 0x10000, RZ ;  /* 0x000100001e1e7824 */ /* 0x004fcc00078e00ff */
[----:B------:R-:W0:Y:S01]  /*9de0*/  F2I.S64.TRUNC R30, R30 ;  /* 0x0000001e001e7311 */ /* 0x000e22000020d900 */
[----:B------:R-:W-:Y:S05]  /*9df0*/  BRA `(.L_x_9949) ;  /* 0x0000000400a87947 */ /* 0x000fea0003800000 */
.L_x_9956:
        /* <DEDUP_REMOVED lines=11> */
.L_x_9963:
        /* <DEDUP_REMOVED lines=21> */
.L_x_9967:
[----:B------:R-:W-:Y:S05]  /*a000*/  BSYNC B1 ;  /* 0x0000000000017941 */ /* 0x000fea0003800000 */
.L_x_9966:
[----:B------:R-:W-:Y:S01]  /*a010*/  IMAD.SHL.U32 R2, R2, 0x100000, RZ ;  /* 0x0010000002027824 */ /* 0x000fe200078e00ff */
[----:B------:R-:W-:-:S04]  /*a020*/  LEA R3, R0, 0x3b800000, 0x17 ;  /* 0x3b80000000037811 */ /* 0x000fc800078eb8ff */
[----:B------:R-:W-:-:S07]  /*a030*/  LOP3.LUT R30, R3, R2, R30, 0xfe, !PT ;  /* 0x00000002031e7212 */ /* 0x000fce00078efe1e */
.L_x_9965:
[----:B------:R-:W-:Y:S05]  /*a040*/  BSYNC B0 ;  /* 0x0000000000007941 */ /* 0x000fea0003800000 */
.L_x_9964:
[----:B------:R-:W4:Y:S01]  /*a050*/  F2I.S64.TRUNC R30, R30 ;  /* 0x0000001e001e7311 */ /* 0x000f22000020d900 */
[----:B------:R-:W-:Y:S05]  /*a060*/  BRA `(.L_x_9949) ;  /* 0x00000004000c7947 */ /* 0x000fea0003800000 */
.L_x_9962:
        /* <DEDUP_REMOVED lines=21> */
.L_x_9971:
[----:B------:R-:W-:Y:S05]  /*a1c0*/  BSYNC B1 ;  /* 0x0000000000017941 */ /* 0x000fea0003800000 */
.L_x_9970:
[----:B------:R-:W-:Y:S01]  /*a1d0*/  IMAD.SHL.U32 R2, R2, 0x200000, RZ ;  /* 0x0020000002027824 */ /* 0x000fe200078e00ff */
[----:B------:R-:W-:-:S04]  /*a1e0*/  LEA R3, R0, 0x37800000, 0x17 ;  /* 0x3780000000037811 */ /* 0x000fc800078eb8ff */
[----:B------:R-:W-:-:S07]  /*a1f0*/  LOP3.LUT R30, R3, R2, R30, 0xfe, !PT ;  /* 0x00000002031e7212 */ /* 0x000fce00078efe1e */
.L_x_9969:
[----:B------:R-:W-:Y:S05]  /*a200*/  BSYNC B0 ;  /* 0x0000000000007941 */ /* 0x000fea0003800000 */
.L_x_9968:
[----:B------:R-:W3:Y:S01]  /*a210*/  F2I.S64.TRUNC R30, R30 ;  /* 0x0000001e001e7311 */ /* 0x000ee2000020d900 */
[----:B------:R-:W-:Y:S05]  /*a220*/  BRA `(.L_x_9949) ;  /* 0x00000000009c7947 */ /* 0x000fea0003800000 */
.L_x_9961:
        /* <DEDUP_REMOVED lines=14> */
.L_x_9975:
[----:B------:R-:W-:Y:S05]  /*a310*/  BSYNC B0 ;  /* 0x0000000000007941 */ /* 0x000fea0003800000 */
.L_x_9974:
[----:B------:R-:W2:Y:S01]  /*a320*/  F2I.S64.TRUNC R30, R30 ;  /* 0x0000001e001e7311 */ /* 0x000ea2000020d900 */
[----:B------:R-:W-:Y:S05]  /*a330*/  BRA `(.L_x_9949) ;  /* 0x0000000000587947 */ /* 0x000fea0003800000 */
.L_x_9948:
        /* <DEDUP_REMOVED lines=16> */
.L_x_9976:
[----:B------:R-:W-:Y:S01]  /*a440*/  CS2R R30, SRZ ;  /* 0x00000000001e7805 */ /* 0x000fe2000001ff00 */
[----:B------:R-:W-:Y:S06]  /*a450*/  BRA `(.L_x_9949) ;  /* 0x0000000000107947 */ /* 0x000fec0003800000 */
.L_x_9973:
[----:B------:R1:W5:Y:S01]  /*a460*/  LDG.E.64 R30, desc[UR36][R2.64] ;  /* 0x00000024021e7981 */ /* 0x000362000c1e1b00 */
[----:B------:R-:W-:Y:S05]  /*a470*/  BRA `(.L_x_9949) ;  /* 0x0000000000087947 */ /* 0x000fea0003800000 */
.L_x_9972:
[----:B------:R0:W5:Y:S01]  /*a480*/  LDG.E R30, desc[UR36][R2.64] ;  /* 0x00000024021e7981 */ /* 0x000162000c1e1900 */
[----:B------:R-:W-:-:S07]  /*a490*/  IMAD.MOV.U32 R31, RZ, RZ, RZ ;  /* 0x000000ffff1f7224 */ /* 0x000fce00078e00ff */
.L_x_9949:
        /* <DEDUP_REMOVED lines=18> */
.L_x_9980:
[----:B------:R0:W5:Y:S01]  /*a5c0*/  LDG.E.U8 R28, desc[UR36][R2.64] ;  /* 0x00000024021c7981 */ /* 0x000162000c1e1100 */
[----:B------:R-:W-:Y:S01]  /*a5d0*/  IMAD.MOV.U32 R29, RZ, RZ, RZ ;  /* 0x000000ffff1d7224 */ /* 0x000fe200078e00ff */
[----:B------:R-:W-:Y:S06]  /*a5e0*/  BRA `(.L_x_9982) ;  /* 0x0000000c00487947 */ /* 0x000fec0003800000 */
.L_x_9979:
        /* <DEDUP_REMOVED lines=8> */
.L_x_9984:
[----:B------:R-:W2:Y:S02]  /*a670*/  LDG.E R28, desc[UR36][R2.64] ;  /* 0x00000024021c7981 */ /* 0x000ea4000c1e1900 */
[----:B--2---:R-:W-:Y:S01]  /*a680*/  SHF.R.S32.HI R29, RZ, 0x1f, R28 ;  /* 0x0000001fff1d7819 */ /* 0x004fe2000001141c */
[----:B------:R-:W-:Y:S06]  /*a690*/  BRA `(.L_x_9982) ;  /* 0x0000000c001c7947 */ /* 0x000fec0003800000 */
.L_x_9983:
[----:B------:R-:W2:Y:S02]  /*a6a0*/  LDG.E.S16 R28, desc[UR36][R2.64] ;  /* 0x00000024021c7981 */ /* 0x000ea4000c1e1700 */
[----:B--2---:R-:W-:Y:S01]  /*a6b0*/  SHF.R.S32.HI R29, RZ, 0x1f, R28 ;  /* 0x0000001fff1d7819 */ /* 0x004fe2000001141c */
[----:B------:R-:W-:Y:S06]  /*a6c0*/  BRA `(.L_x_9982) ;  /* 0x0000000c00107947 */ /* 0x000fec0003800000 */
.L_x_9978:
        /* <DEDUP_REMOVED lines=9> */
.L_x_9986:
[----:B------:R-:W2:Y:S02]  /*a760*/  LDG.E.U16 R2, desc[UR36][R2.64] ;  /* 0x0000002402027981 */ /* 0x000ea4000c1e1500 */
[----:B--2---:R-:W-:-:S06]  /*a770*/  HADD2.F32 R28, -RZ, R2.H0_H0 ;  /* 0x20000002ff1c7230 */ /* 0x004fcc0000004100 */
[----:B------:R-:W0:Y:S01]  /*a780*/  F2I.S64.TRUNC R28, R28 ;  /* 0x0000001c001c7311 */ /* 0x000e22000020d900 */
[----:B------:R-:W-:Y:S05]  /*a790*/  BRA `(.L_x_9982) ;  /* 0x0000000800dc7947 */ /* 0x000fea0003800000 */
.L_x_9985:
        /* <DEDUP_REMOVED lines=9> */
.L_x_9988:
[----:B------:R-:W2:Y:S02]  /*a830*/  LDG.E.U16 R2, desc[UR36][R2.64] ;  /* 0x0000002402027981 */ /* 0x000ea4000c1e1500 */
[----:B--2---:R-:W-:-:S06]  /*a840*/  HADD2.F32 R28, -RZ, R2.H0_H0 ;  /* 0x20000002ff1c7230 */ /* 0x004fcc0000004100 */
[----:B------:R-:W0:Y:S01]  /*a850*/  F2I.S64.TRUNC R28, R28 ;  /* 0x0000001c001c7311 */ /* 0x000e22000020d900 */
[----:B------:R-:W-:Y:S05]  /*a860*/  BRA `(.L_x_9982) ;  /* 0x0000000800a87947 */ /* 0x000fea0003800000 */
.L_x_9987:
[----:B------:R-:W2:Y:S02]  /*a870*/  LDG.E.64 R2, desc[UR36][R2.64] ;  /* 0x0000002402027981 */ /* 0x000ea4000c1e1b00 */
[----:B--2---:R0:W1:Y:S01]  /*a880*/  F2I.S64.F64.TRUNC R28, R2 ;  /* 0x00000002001c7311 */ /* 0x004062000030d900 */
[----:B------:R-:W-:Y:S05]  /*a890*/  BRA `(.L_x_9982) ;  /* 0x00000008009c7947 */ /* 0x000fea0003800000 */
.L_x_9977:
        /* <DEDUP_REMOVED lines=13> */
.L_x_9991:
[----:B------:R-:W2:Y:S02]  /*a970*/  LDG.E.64 R2, desc[UR36][R2.64] ;  /* 0x0000002402027981 */ /* 0x000ea4000c1e1b00 */
[----:B--2---:R0:W1:Y:S01]  /*a980*/  F2I.S64.F64.TRUNC R28, R2 ;  /* 0x00000002001c7311 */ /* 0x004062000030d900 */
[----:B------:R-:W-:Y:S05]  /*a990*/  BRA `(.L_x_9982) ;  /* 0x00000008005c7947 */ /* 0x000fea0003800000 */
.L_x_9990:
        /* <DEDUP_REMOVED lines=27> */
.L_x_9993:
        /* <DEDUP_REMOVED lines=14> */
.L_x_9992:
[----:B------:R-:W2:Y:S02]  /*ac30*/  LDG.E.U16 R28, desc[UR36][R2.64] ;  /* 0x00000024021c7981 */ /* 0x000ea4000c1e1500 */
[----:B--2---:R-:W-:-:S06]  /*ac40*/  IMAD.U32 R28, R28, 0x10000, RZ ;  /* 0x000100001c1c7824 */ /* 0x004fcc00078e00ff */
[----:B------:R-:W0:Y:S01]  /*ac50*/  F2I.S64.TRUNC R28, R28 ;  /* 0x0000001c001c7311 */ /* 0x000e22000020d900 */
[----:B------:R-:W-:Y:S05]  /*ac60*/  BRA `(.L_x_9982) ;  /* 0x0000000400a87947 */ /* 0x000fea0003800000 */
.L_x_9989:
        /* <DEDUP_REMOVED lines=11> */
.L_x_9996:
        /* <DEDUP_REMOVED lines=21> */
.L_x_10000:
[----:B------:R-:W-:Y:S05]  /*ae70*/  BSYNC B1 ;  /* 0x0000000000017941 */ /* 0x000fea0003800000 */
.L_x_9999:
[----:B------:R-:W-:Y:S01]  /*ae80*/  IMAD.SHL.U32 R2, R2, 0x100000, RZ ;  /* 0x0010000002027824 */ /* 0x000fe200078e00ff */
[----:B------:R-:W-:-:S04]  /*ae90*/  LEA R3, R0, 0x3b800000, 0x17 ;  /* 0x3b80000000037811 */ /* 0x000fc800078eb8ff */
[----:B------:R-:W-:-:S07]  /*aea0*/  LOP3.LUT R28, R3, R2, R28, 0xfe, !PT ;  /* 0x00000002031c7212 */ /* 0x000fce00078efe1c */
.L_x_9998:
[----:B------:R-:W-:Y:S05]  /*aeb0*/  BSYNC B0 ;  /* 0x0000000000007941 */ /* 0x000fea0003800000 */
.L_x_9997:
[----:B------:R-:W1:Y:S01]  /*aec0*/  F2I.S64.TRUNC R28, R28 ;  /* 0x0000001c001c7311 */ /* 0x000e62000020d900 */
[----:B------:R-:W-:Y:S05]  /*aed0*/  BRA `(.L_x_9982) ;  /* 0x00000004000c7947 */ /* 0x000fea0003800000 */
.L_x_9995:
        /* <DEDUP_REMOVED lines=21> */
.L_x_10004:
[----:B------:R-:W-:Y:S05]  /*b030*/  BSYNC B1 ;  /* 0x0000000000017941 */ /* 0x000fea0003800000 */
.L_x_10003:
[----:B------:R-:W-:Y:S01]  /*b040*/  IMAD.SHL.U32 R2, R2, 0x200000, RZ ;  /* 0x0020000002027824 */ /* 0x000fe200078e00ff */
[----:B------:R-:W-:-:S04]  /*b050*/  LEA R3, R0, 0x37800000, 0x17 ;  /* 0x3780000000037811 */ /* 0x000fc800078eb8ff */
[----:B------:R-:W-:-:S07]  /*b060*/  LOP3.LUT R28, R3, R2, R28, 0xfe, !PT ;  /* 0x00000002031c7212 */ /* 0x000fce00078efe1c */
.L_x_10002:
[----:B------:R-:W-:Y:S05]  /*b070*/  BSYNC B0 ;  /* 0x0000000000007941 */ /* 0x000fea0003800000 */
.L_x_10001:
[----:B------:R-:W0:Y:S01]  /*b080*/  F2I.S64.TRUNC R28, R28 ;  /* 0x0000001c001c7311 */ /* 0x000e22000020d900 */
[----:B------:R-:W-:Y:S05]  /*b090*/  BRA `(.L_x_9982) ;  /* 0x00000000009c7947 */ /* 0x000fea0003800000 */
.L_x_9994:
        /* <DEDUP_REMOVED lines=14> */
.L_x_10008:
[----:B------:R-:W-:Y:S05]  /*b180*/  BSYNC B0 ;  /* 0x0000000000007941 */ /* 0x000fea0003800000 */
.L_x_10007:
[----:B------:R-:W0:Y:S01]  /*b190*/  F2I.S64.TRUNC R28, R28 ;  /* 0x0000001c001c7311 */ /* 0x000e22000020d900 */
[----:B------:R-:W-:Y:S05]  /*b1a0*/  BRA `(.L_x_9982) ;  /* 0x0000000000587947 */ /* 0x000fea0003800000 */
.L_x_9981:
        /* <DEDUP_REMOVED lines=16> */
.L_x_10009:
[----:B------:R-:W-:Y:S01]  /*b2b0*/  CS2R R28, SRZ ;  /* 0x00000000001c7805 */ /* 0x000fe2000001ff00 */
[----:B------:R-:W-:Y:S06]  /*b2c0*/  BRA `(.L_x_9982) ;  /* 0x0000000000107947 */ /* 0x000fec0003800000 */
.L_x_10006:
[----:B------:R0:W5:Y:S01]  /*b2d0*/  LDG.E.64 R28, desc[UR36][R2.64] ;  /* 0x00000024021c7981 */ /* 0x000162000c1e1b00 */
[----:B------:R-:W-:Y:S05]  /*b2e0*/  BRA `(.L_x_9982) ;  /* 0x0000000000087947 */ /* 0x000fea0003800000 */
.L_x_10005:
[----:B------:R0:W5:Y:S01]  /*b2f0*/  LDG.E R28, desc[UR36][R2.64] ;  /* 0x00000024021c7981 */ /* 0x000162000c1e1900 */
[----:B------:R-:W-:-:S07]  /*b300*/  IMAD.MOV.U32 R29, RZ, RZ, RZ ;  /* 0x000000ffff1d7224 */ /* 0x000fce00078e00ff */
.L_x_9982:
        /* <DEDUP_REMOVED lines=18> */
.L_x_10013:
[----:B------:R0:W5:Y:S01]  /*b430*/  LDG.E.U8 R22, desc[UR36][R2.64] ;  /* 0x0000002402167981 */ /* 0x000162000c1e1100 */
[----:B------:R-:W-:Y:S01]  /*b440*/  IMAD.MOV.U32 R23, RZ, RZ, RZ ;  /* 0x000000ffff177224 */ /* 0x000fe200078e00ff */
[----:B------:R-:W-:Y:S06]  /*b450*/  BRA `(.L_x_10015) ;  /* 0x0000000c00487947 */ /* 0x000fec0003800000 */
.L_x_10012:
        /* <DEDUP_REMOVED lines=8> */
.L_x_10017:
[----:B------:R-:W2:Y:S02]  /*b4e0*/  LDG.E R22, desc[UR36][R2.64] ;  /* 0x0000002402167981 */ /* 0x000ea4000c1e1900 */
[----:B--2---:R-:W-:Y:S01]  /*b4f0*/  SHF.R.S32.HI R23, RZ, 0x1f, R22 ;  /* 0x0000001fff177819 */ /* 0x004fe20000011416 */
[----:B------:R-:W-:Y:S06]  /*b500*/  BRA `(.L_x_10015) ;  /* 0x0000000c001c7947 */ /* 0x000fec0003800000 */
.L_x_10016:
[----:B------:R-:W2:Y:S02]  /*b510*/  LDG.E.S16 R22, desc[UR36][R2.64] ;  /* 0x0000002402167981 */ /* 0x000ea4000c1e1700 */
[----:B--2---:R-:W-:Y:S01]  /*b520*/  SHF.R.S32.HI R23, RZ, 0x1f, R22 ;  /* 0x0000001fff177819 */ /* 0x004fe20000011416 */
[----:B------:R-:W-:Y:S06]  /*b530*/  BRA `(.L_x_10015) ;  /* 0x0000000c00107947 */ /* 0x000fec0003800000 */
.L_x_10011:
        /* <DEDUP_REMOVED lines=9> */
.L_x_10019:
[----:B------:R-:W2:Y:S02]  /*b5d0*/  LDG.E.U16 R2, desc[UR36][R2.64] ;  /* 0x0000002402027981 */ /* 0x000ea4000c1e1500 */
[----:B--2---:R-:W-:-:S06]  /*b5e0*/  HADD2.F32 R22, -RZ, R2.H0_H0 ;  /* 0x20000002ff167230 */ /* 0x004fcc0000004100 */
[----:B------:R-:W0:Y:S01]  /*b5f0*/  F2I.S64.TRUNC R22, R22 ;  /* 0x0000001600167311 */ /* 0x000e22000020d900 */
[----:B------:R-:W-:Y:S05]  /*b600*/  BRA `(.L_x_10015) ;  /* 0x0000000800dc7947 */ /* 0x000fea0003800000 */
.L_x_10018:
        /* <DEDUP_REMOVED lines=9> */
.L_x_10021:
[----:B------:R-:W2:Y:S02]  /*b6a0*/  LDG.E.U16 R2, desc[UR36][R2.64] ;  /* 0x0000002402027981 */ /* 0x000ea4000c1e1500 */
[----:B--2---:R-:W-:-:S06]  /*b6b0*/  HADD2.F32 R22, -RZ, R2.H0_H0 ;  /* 0x20000002ff167230 */ /* 0x004fcc0000004100 */
[----:B------:R-:W0:Y:S01]  /*b6c0*/  F2I.S64.TRUNC R22, R22 ;  /* 0x0000001600167311 */ /* 0x000e22000020d900 */
[----:B------:R-:W-:Y:S05]  /*b6d0*/  BRA `(.L_x_10015) ;  /* 0x0000000800a87947 */ /* 0x000fea0003800000 */
.L_x_10020:
[----:B------:R-:W2:Y:S02]  /*b6e0*/  LDG.E.64 R2, desc[UR36][R2.64] ;  /* 0x0000002402027981 */ /* 0x000ea4000c1e1b00 */
[----:B--2---:R0:W2:Y:S01]  /*b6f0*/  F2I.S64.F64.TRUNC R22, R2 ;  /* 0x0000000200167311 */ /* 0x0040a2000030d900 */
[----:B------:R-:W-:Y:S05]  /*b700*/  BRA `(.L_x_10015) ;  /* 0x00000008009c7947 */ /* 0x000fea0003800000 */
.L_x_10010:
        /* <DEDUP_REMOVED lines=13> */
.L_x_10024:
[----:B------:R-:W2:Y:S02]  /*b7e0*/  LDG.E.64 R2, desc[UR36][R2.64] ;  /* 0x0000002402027981 */ /* 0x000ea4000c1e1b00 */
[----:B--2---:R0:W2:Y:S01]  /*b7f0*/  F2I.S64.F64.TRUNC R22, R2 ;  /* 0x0000000200167311 */ /* 0x0040a2000030d900 */
[----:B------:R-:W-:Y:S05]  /*b800*/  BRA `(.L_x_10015) ;  /* 0x00000008005c7947 */ /* 0x000fea0003800000 */
.L_x_10023:
        /* <DEDUP_REMOVED lines=27> */
.L_x_10026:
        /* <DEDUP_REMOVED lines=14> */
.L_x_10025:
[----:B------:R-:W2:Y:S02]  /*baa0*/  LDG.E.U16 R22, desc[UR36][R2.64] ;  /* 0x0000002402167981 */ /* 0x000ea4000c1e1500 */
[----:B--2---:R-:W-:-:S06]  /*bab0*/  IMAD.U32 R22, R22, 0x10000, RZ ;  /* 0x0001000016167824 */ /* 0x004fcc00078e00ff */
[----:B------:R-:W0:Y:S01]  /*bac0*/  F2I.S64.TRUNC R22, R22 ;  /* 0x0000001600167311 */ /* 0x000e22000020d900 */
[----:B------:R-:W-:Y:S05]  /*bad0*/  BRA `(.L_x_10015) ;  /* 0x0000000400a87947 */ /* 0x000fea0003800000 */
.L_x_10022:
        /* <DEDUP_REMOVED lines=11> */
.L_x_10029:
        /* <DEDUP_REMOVED lines=21> */
.L_x_10033:
[----:B------:R-:W-:Y:S05]  /*bce0*/  BSYNC B1 ;  /* 0x0000000000017941 */ /* 0x000fea0003800000 */
.L_x_10032:
[----:B------:R-:W-:Y:S01]  /*bcf0*/  IMAD.SHL.U32 R2, R2, 0x100000, RZ ;  /* 0x0010000002027824 */ /* 0x000fe200078e00ff */
[----:B------:R-:W-:-:S04]  /*bd00*/  LEA R3, R0, 0x3b800000, 0x17 ;  /* 0x3b80000000037811 */ /* 0x000fc800078eb8ff */
[----:B------:R-:W-:-:S07]  /*bd10*/  LOP3.LUT R22, R3, R2, R22, 0xfe, !PT ;  /* 0x0000000203167212 */ /* 0x000fce00078efe16 */
.L_x_10031:
[----:B------:R-:W-:Y:S05]  /*bd20*/  BSYNC B0 ;  /* 0x0000000000007941 */ /* 0x000fea0003800000 */
.L_x_10030:
[----:B------:R-:W0:Y:S01]  /*bd30*/  F2I.S64.TRUNC R22, R22 ;  /* 0x0000001600167311 */ /* 0x000e22000020d900 */
[----:B------:R-:W-:Y:S05]  /*bd40*/  BRA `(.L_x_10015) ;  /* 0x00000004000c7947 */ /* 0x000fea0003800000 */
.L_x_10028:
        /* <DEDUP_REMOVED lines=21> */
.L_x_10037:
[----:B------:R-:W-:Y:S05]  /*bea0*/  BSYNC B1 ;  /* 0x0000000000017941 */ /* 0x000fea0003800000 */
.L_x_10036:
[----:B------:R-:W-:Y:S01]  /*beb0*/  IMAD.SHL.U32 R2, R2, 0x200000, RZ ;  /* 0x0020000002027824 */ /* 0x000fe200078e00ff */
[----:B------:R-:W-:-:S04]  /*bec0*/  LEA R3, R0, 0x37800000, 0x17 ;  /* 0x3780000000037811 */ /* 0x000fc800078eb8ff */
[----:B------:R-:W-:-:S07]  /*bed0*/  LOP3.LUT R22, R3, R2, R22, 0xfe, !PT ;  /* 0x0000000203167212 */ /* 0x000fce00078efe16 */
.L_x_10035:
[----:B------:R-:W-:Y:S05]  /*bee0*/  BSYNC B0 ;  /* 0x0000000000007941 */ /* 0x000fea0003800000 */
.L_x_10034:
[----:B------:R-:W0:Y:S01]  /*bef0*/  F2I.S64.TRUNC R22, R22 ;  /* 0x0000001600167311 */ /* 0x000e22000020d900 */
[----:B------:R-:W-:Y:S05]  /*bf00*/  BRA `(.L_x_10015) ;  /* 0x00000000009c7947 */ /* 0x000fea0003800000 */
.L_x_10027:
        /* <DEDUP_REMOVED lines=14> */
.L_x_10041:
[----:B------:R-:W-:Y:S05]  /*bff0*/  BSYNC B0 ;  /* 0x0000000000007941 */ /* 0x000fea0003800000 */
.L_x_10040:
[----:B------:R-:W0:Y:S01]  /*c000*/  F2I.S64.TRUNC R22, R22 ;  /* 0x0000001600167311 */ /* 0x000e22000020d900 */
[----:B------:R-:W-:Y:S05]  /*c010*/  BRA `(.L_x_10015) ;  /* 0x0000000000587947 */ /* 0x000fea0003800000 */
.L_x_10014:
        /* <DEDUP_REMOVED lines=16> */
.L_x_10042:
[----:B------:R-:W-:Y:S01]  /*c120*/  CS2R R22, SRZ ;  /* 0x0000000000167805 */ /* 0x000fe2000001ff00 */
[----:B------:R-:W-:Y:S06]  /*c130*/  BRA `(.L_x_10015) ;  /* 0x0000000000107947 */ /* 0x000fec0003800000 */
.L_x_10039:
[----:B------:R0:W5:Y:S01]  /*c140*/  LDG.E.64 R22, desc[UR36][R2.64] ;  /* 0x0000002402167981 */ /* 0x000162000c1e1b00 */
[----:B------:R-:W-:Y:S05]  /*c150*/  BRA `(.L_x_10015) ;  /* 0x0000000000087947 */ /* 0x000fea0003800000 */
.L_x_10038:
[----:B------:R0:W5:Y:S01]  /*c160*/  LDG.E R22, desc[UR36][R2.64] ;  /* 0x0000002402167981 */ /* 0x000162000c1e1900 */
[----:B------:R-:W-:-:S07]  /*c170*/  IMAD.MOV.U32 R23, RZ, RZ, RZ ;  /* 0x000000ffff177224 */ /* 0x000fce00078e00ff */
.L_x_10015:
        /* <DEDUP_REMOVED lines=18> */
.L_x_10046:
[----:B------:R0:W5:Y:S01]  /*c2a0*/  LDG.E.U8 R24, desc[UR36][R2.64] ;  /* 0x0000002402187981 */ /* 0x000162000c1e1100 */
[----:B------:R-:W-:Y:S01]  /*c2b0*/  IMAD.MOV.U32 R25, RZ, RZ, RZ ;  /* 0x000000ffff197224 */ /* 0x000fe200078e00ff */
[----:B------:R-:W-:Y:S06]  /*c2c0*/  BRA `(.L_x_10048) ;  /* 0x0000000c00487947 */ /* 0x000fec0003800000 */
.L_x_10045:
        /* <DEDUP_REMOVED lines=8> */
.L_x_10050:
[----:B------:R-:W2:Y:S02]  /*c350*/  LDG.E R24, desc[UR36][R2.64] ;  /* 0x0000002402187981 */ /* 0x000ea4000c1e1900 */
[----:B--2---:R-:W-:Y:S01]  /*c360*/  SHF.R.S32.HI R25, RZ, 0x1f, R24 ;  /* 0x0000001fff197819 */ /* 0x004fe20000011418 */
[----:B------:R-:W-:Y:S06]  /*c370*/  BRA `(.L_x_10048) ;  /* 0x0000000c001c7947 */ /* 0x000fec0003800000 */
.L_x_10049:
[----:B------:R-:W2:Y:S02]  /*c380*/  LDG.E.S16 R24, desc[UR36][R2.64] ;  /* 0x0000002402187981 */ /* 0x000ea4000c1e1700 */
[----:B--2---:R-:W-:Y:S01]  /*c390*/  SHF.R.S32.HI R25, RZ, 0x1f, R24 ;  /* 0x0000001fff197819 */ /* 0x004fe20000011418 */
[----:B------:R-:W-:Y:S06]  /*c3a0*/  BRA `(.L_x_10048) ;  /* 0x0000000c00107947 */ /* 0x000fec0003800000 */
.L_x_10044:
        /* <DEDUP_REMOVED lines=9> */
.L_x_10052:
[----:B------:R-:W2:Y:S02]  /*c440*/  LDG.E.U16 R2, desc[UR36][R2.64] ;  /* 0x0000002402027981 */ /* 0x000ea4000c1e1500 */
[----:B--2---:R-:W-:-:S06]  /*c450*/  HADD2.F32 R24, -RZ, R2.H0_H0 ;  /* 0x20000002ff187230 */ /* 0x004fcc0000004100 */
[----:B------:R-:W0:Y:S01]  /*c460*/  F2I.S64.TRUNC R24, R24 ;  /* 0x0000001800187311 */ /* 0x000e22000020d900 */
[----:B------:R-:W-:Y:S05]  /*c470*/  BRA `(.L_x_10048) ;  /* 0x0000000800dc7947 */ /* 0x000fea0003800000 */
.L_x_10051:
        /* <DEDUP_REMOVED lines=9> */
.L_x_10054:
[----:B------:R-:W2:Y:S02]  /*c510*/  LDG.E.U16 R2, desc[UR36][R2.64] ;  /* 0x0000002402027981 */ /* 0x000ea4000c1e1500 */
[----:B--2---:R-:W-:-:S06]  /*c520*/  HADD2.F32 R24, -RZ, R2.H0_H0 ;  /* 0x20000002ff187230 */ /* 0x004fcc0000004100 */
[----:B------:R-:W0:Y:S01]  /*c530*/  F2I.S64.TRUNC R24, R24 ;  /* 0x0000001800187311 */ /* 0x000e22000020d900 */
[----:B------:R-:W-:Y:S05]  /*c540*/  BRA `(.L_x_10048) ;  /* 0x0000000800a87947 */ /* 0x000fea0003800000 */
.L_x_10053:
[----:B------:R-:W2:Y:S02]  /*c550*/  LDG.E.64 R2, desc[UR36][R2.64] ;  /* 0x0000002402027981 */ /* 0x000ea4000c1e1b00 */
[----:B--2---:R0:W2:Y:S01]  /*c560*/  F2I.S64.F64.TRUNC R24, R2 ;  /* 0x0000000200187311 */ /* 0x0040a2000030d900 */
[----:B------:R-:W-:Y:S05]  /*c570*/  BRA `(.L_x_10048) ;  /* 0x00000008009c7947 */ /* 0x000fea0003800000 */
.L_x_10043:
        /* <DEDUP_REMOVED lines=13> */
.L_x_10057:
[----:B------:R-:W2:Y:S02]  /*c650*/  LDG.E.64 R2, desc[UR36][R2.64] ;  /* 0x0000002402027981 */ /* 0x000ea4000c1e1b00 */
[----:B--2---:R0:W2:Y:S01]  /*c660*/  F2I.S64.F64.TRUNC R24, R2 ;  /* 0x0000000200187311 */ /* 0x0040a2000030d900 */
[----:B------:R-:W-:Y:S05]  /*c670*/  BRA `(.L_x_10048) ;  /* 0x00000008005c7947 */ /* 0x000fea0003800000 */
.L_x_10056:
        /* <DEDUP_REMOVED lines=27> */
.L_x_10059:
[----:B------:R-:W2:Y:S02]  /*c830*/  LDG.E.U8 R2, desc[UR36][R2.64] ;  /* 0x0000002402027981 */ /* 0x000ea4000c1e1100 */
[C---:B--2---:R-:W-:Y:S02]  /*c840*/  IMAD.SHL.U32 R0, R2.reuse, 0x2000000, RZ ;  /* 0x0200000002007824 */ /* 0x044fe400078e00ff */
[----:B------:R-:W-:-:S03]  /*c850*/  IMAD.SHL.U32 R5, R2, 0x1000000, RZ ;  /* 0x0100000002057824 */ /* 0x000fc600078e00ff */
[----:B------:R-:W-:-:S13]  /*c860*/  ISETP.GE.U32.AND P0, PT, R0, 0x8000000, PT ;  /* 0x080000000000780c */ /* 0x000fda0003f06070 */
[C---:B------:R-:W-:Y:S01]  /*c870*/  @!P0 SHF.L.U32 R0, R2.reuse, 0x8, RZ ;  /* 0x0000000802008819 */ /* 0x040fe200000006ff */
        /* <DEDUP_REMOVED lines=9> */
.L_x_10058:
[----:B------:R-:W2:Y:S02]  /*c910*/  LDG.E.U16 R24, desc[UR36][R2.64] ;  /* 0x0000002402187981 */ /* 0x000ea4000c1e1500 */
[----:B--2---:R-:W-:-:S06]  /*c920*/  IMAD.U32 R24, R24, 0x10000, RZ ;  /* 0x0001000018187824 */ /* 0x004fcc00078e00ff */
[----:B------:R-:W0:Y:S01]  /*c930*/  F2I.S64.TRUNC R24, R24 ;  /* 0x0000001800187311 */ /* 0x000e22000020d900 */
[----:B------:R-:W-:Y:S05]  /*c940*/  BRA `(.L_x_10048) ;  /* 0x0000000400a87947 */ /* 0x000fea0003800000 */
.L_x_10055:
        /* <DEDUP_REMOVED lines=11> */
.L_x_10062:
        /* <DEDUP_REMOVED lines=21> */
.L_x_10066:
[----:B------:R-:W-:Y:S05]  /*cb50*/  BSYNC B1 ;  /* 0x0000000000017941 */ /* 0x000fea0003800000 */
.L_x_10065:
[----:B------:R-:W-:Y:S01]  /*cb60*/  IMAD.SHL.U32 R2, R2, 0x100000, RZ ;  /* 0x0010000002027824 */ /* 0x000fe200078e00ff */
[----:B------:R-:W-:-:S04]  /*cb70*/  LEA R3, R0, 0x3b800000, 0x17 ;  /* 0x3b80000000037811 */ /* 0x000fc800078eb8ff */
[----:B------:R-:W-:-:S07]  /*cb80*/  LOP3.LUT R24, R3, R2, R24, 0xfe, !PT ;  /* 0x0000000203187212 */ /* 0x000fce00078efe18 */
.L_x_10064:
[----:B------:R-:W-:Y:S05]  /*cb90*/  BSYNC B0 ;  /* 0x0000000000007941 */ /* 0x000fea0003800000 */
.L_x_10063:
[----:B------:R-:W0:Y:S01]  /*cba0*/  F2I.S64.TRUNC R24, R24 ;  /* 0x0000001800187311 */ /* 0x000e22000020d900 */
[----:B------:R-:W-:Y:S05]  /*cbb0*/  BRA `(.L_x_10048) ;  /* 0x00000004000c7947 */ /* 0x000fea0003800000 */
.L_x_10061:
        /* <DEDUP_REMOVED lines=21> */
.L_x_10070:
[----:B------:R-:W-:Y:S05]  /*cd10*/  BSYNC B1 ;  /* 0x0000000000017941 */ /* 0x000fea0003800000 */
.L_x_10069:
[----:B------:R-:W-:Y:S01]  /*cd20*/  IMAD.SHL.U32 R2, R2, 0x200000, RZ ;  /* 0x0020000002027824 */ /* 0x000fe200078e00ff */
[----:B------:R-:W-:-:S04]  /*cd30*/  LEA R3, R0, 0x37800000, 0x17 ;  /* 0x3780000000037811 */ /* 0x000fc800078eb8ff */
[----:B------:R-:W-:-:S07]  /*cd40*/  LOP3.LUT R24, R3, R2, R24, 0xfe, !PT ;  /* 0x0000000203187212 */ /* 0x000fce00078efe18 */
.L_x_10068:
[----:B------:R-:W-:Y:S05]  /*cd50*/  BSYNC B0 ;  /* 0x0000000000007941 */ /* 0x000fea0003800000 */
.L_x_10067:
[----:B------:R-:W0:Y:S01]  /*cd60*/  F2I.S64.TRUNC R24, R24 ;  /* 0x0000001800187311 */ /* 0x000e22000020d900 */
[----:B------:R-:W-:Y:S05]  /*cd70*/  BRA `(.L_x_10048) ;  /* 0x00000000009c7947 */ /* 0x000fea0003800000 */
.L_x_10060:
        /* <DEDUP_REMOVED lines=14> */
.L_x_10074:
[----:B------:R-:W-:Y:S05]  /*ce60*/  BSYNC B0 ;  /* 0x0000000000007941 */ /* 0x000fea0003800000 */
.L_x_10073:
[----:B------:R-:W0:Y:S01]  /*ce70*/  F2I.S64.TRUNC R24, R24 ;  /* 0x0000001800187311 */ /* 0x000e22000020d900 */
[----:B------:R-:W-:Y:S05]  /*ce80*/  BRA `(.L_x_10048) ;  /* 0x0000000000587947 */ /* 0x000fea0003800000 */
.L_x_10047:
        /* <DEDUP_REMOVED lines=16> */
.L_x_10075:
[----:B------:R-:W-:Y:S01]  /*cf90*/  CS2R R24, SRZ ;  /* 0x0000000000187805 */ /* 0x000fe2000001ff00 */
[----:B------:R-:W-:Y:S06]  /*cfa0*/  BRA `(.L_x_10048) ;  /* 0x0000000000107947 */ /* 0x000fec0003800000 */
.L_x_10072:
[----:B------:R0:W5:Y:S01]  /*cfb0*/  LDG.E.64 R24, desc[UR36][R2.64] ;  /* 0x0000002402187981 */ /* 0x000162000c1e1b00 */
[----:B------:R-:W-:Y:S05]  /*cfc0*/  BRA `(.L_x_10048) ;  /* 0x0000000000087947 */ /* 0x000fea0003800000 */
.L_x_10071:
[----:B------:R0:W5:Y:S01]  /*cfd0*/  LDG.E R24, desc[UR36][R2.64] ;  /* 0x0000002402187981 */ /* 0x000162000c1e1900 */
[----:B------:R-:W-:-:S07]  /*cfe0*/  IMAD.MOV.U32 R25, RZ, RZ, RZ ;  /* 0x000000ffff197224 */ /* 0x000fce00078e00ff */
.L_x_10048:
        /* <DEDUP_REMOVED lines=18> */
.L_x_10079:
[----:B------:R0:W5:Y:S01]  /*d110*/  LDG.E.U8 R26, desc[UR36][R2.64] ;  /* 0x00000024021a7981 */ /* 0x000162000c1e1100 */
[----:B------:R-:W-:Y:S01]  /*d120*/  IMAD.MOV.U32 R27, RZ, RZ, RZ ;  /* 0x000000ffff1b7224 */ /* 0x000fe200078e00ff */
[----:B------:R-:W-:Y:S06]  /*d130*/  BRA `(.L_x_10081) ;  /* 0x0000000c00487947 */ /* 0x000fec0003800000 */
.L_x_10078:
        /* <DEDUP_REMOVED lines=8> */
.L_x_10083:
[----:B------:R-:W2:Y:S02]  /*d1c0*/  LDG.E R26, desc[UR36][R2.64] ;  /* 0x00000024021a7981 */ /* 0x000ea4000c1e1900 */
[----:B--2---:R-:W-:Y:S01]  /*d1d0*/  SHF.R.S32.HI R27, RZ, 0x1f, R26 ;  /* 0x0000001fff1b7819 */ /* 0x004fe2000001141a */
[----:B------:R-:W-:Y:S06]  /*d1e0*/  BRA `(.L_x_10081) ;  /* 0x0000000c001c7947 */ /* 0x000fec0003800000 */
.L_x_10082:
[----:B------:R-:W2:Y:S02]  /*d1f0*/  LDG.E.S16 R26, desc[UR36][R2.64] ;  /* 0x00000024021a7981 */ /* 0x000ea4000c1e1700 */
[----:B--2---:R-:W-:Y:S01]  /*d200*/  SHF.R.S32.HI R27, RZ, 0x1f, R26 ;  /* 0x0000001fff1b7819 */ /* 0x004fe2000001141a */
[----:B------:R-:W-:Y:S06]  /*d210*/  BRA `(.L_x_10081) ;  /* 0x0000000c00107947 */ /* 0x000fec0003800000 */
.L_x_10077:
        /* <DEDUP_REMOVED lines=9> */
.L_x_10085:
[----:B------:R-:W2:Y:S02]  /*d2b0*/  LDG.E.U16 R2, desc[UR36][R2.64] ;  /* 0x0000002402027981 */ /* 0x000ea4000c1e1500 */
[----:B--2---:R-:W-:-:S06]  /*d2c0*/  HADD2.F32 R26, -RZ, R2.H0_H0 ;  /* 0x20000002ff1a7230 */ /* 0x004fcc0000004100 */
[----:B------:R-:W0:Y:S01]  /*d2d0*/  F2I.S64.TRUNC R26, R26 ;  /* 0x0000001a001a7311 */ /* 0x000e22000020d900 */
[----:B------:R-:W-:Y:S05]  /*d2e0*/  BRA `(.L_x_10081) ;  /* 0x0000000800dc7947 */ /* 0x000fea0003800000 */
.L_x_10084:
        /* <DEDUP_REMOVED lines=9> */
.L_x_10087:
[----:B------:R-:W2:Y:S02]  /*d380*/  LDG.E.U16 R2, desc[UR36][R2.64] ;  /* 0x0000002402027981 */ /* 0x000ea4000c1e1500 */
[----:B--2---:R-:W-:-:S06]  /*d390*/  HADD2.F32 R26, -RZ, R2.H0_H0 ;  /* 0x20000002ff1a7230 */ /* 0x004fcc0000004100 */
[----:B------:R-:W0:Y:S01]  /*d3a0*/  F2I.S64.TRUNC R26, R26 ;  /* 0x0000001a001a7311 */ /* 0x000e22000020d900 */
[----:B------:R-:W-:Y:S05]  /*d3b0*/  BRA `(.L_x_10081) ;  /* 0x0000000800a87947 */ /* 0x000fea0003800000 */
.L_x_10086:
[----:B------:R-:W2:Y:S02]  /*d3c0*/  LDG.E.64 R2, desc[UR36][R2.64] ;  /* 0x0000002402027981 */ /* 0x000ea4000c1e1b00 */
[----:B--2---:R0:W2:Y:S01]  /*d3d0*/  F2I.S64.F64.TRUNC R26, R2 ;  /* 0x00000002001a7311 */ /* 0x0040a2000030d900 */
[----:B------:R-:W-:Y:S05]  /*d3e0*/  BRA `(.L_x_10081) ;  /* 0x00000008009c7947 */ /* 0x000fea0003800000 */
.L_x_10076:
        /* <DEDUP_REMOVED lines=13> */
.L_x_10090:
[----:B------:R-:W2:Y:S02]  /*d4c0*/  LDG.E.64 R2, desc[UR36][R2.64] ;  /* 0x0000002402027981 */ /* 0x000ea4000c1e1b00 */
[----:B--2---:R0:W2:Y:S01]  /*d4d0*/  F2I.S64.F64.TRUNC R26, R2 ;  /* 0x00000002001a7311 */ /* 0x0040a2000030d900 */
[----:B------:R-:W-:Y:S05]  /*d4e0*/  BRA `(.L_x_10081) ;  /* 0x00000008005c7947 */ /* 0x000fea0003800000 */
.L_x_10089:
        /* <DEDUP_REMOVED lines=27> */
.L_x_10092:
        /* <DEDUP_REMOVED lines=14> */
.L_x_10091:
[----:B------:R-:W2:Y:S02]  /*d780*/  LDG.E.U16 R26, desc[UR36][R2.64] ;  /* 0x00000024021a7981 */ /* 0x000ea4000c1e1500 */
[----:B--2---:R-:W-:-:S06]  /*d790*/  IMAD.U32 R26, R26, 0x10000, RZ ;  /* 0x000100001a1a7824 */ /* 0x004fcc00078e00ff */
[----:B------:R-:W0:Y:S01]  /*d7a0*/  F2I.S64.TRUNC R26, R26 ;  /* 0x0000001a001a7311 */ /* 0x000e22000020d900 */
[----:B------:R-:W-:Y:S05]  /*d7b0*/  BRA `(.L_x_10081) ;  /* 0x0000000400a87947 */ /* 0x000fea0003800000 */
.L_x_10088:
        /* <DEDUP_REMOVED lines=11> */
.L_x_10095:
        /* <DEDUP_REMOVED lines=21> */
.L_x_10099:
[----:B------:R-:W-:Y:S05]  /*d9c0*/  BSYNC B1 ;  /* 0x0000000000017941 */ /* 0x000fea0003800000 */
.L_x_10098:
[----:B------:R-:W-:Y:S01]  /*d9d0*/  IMAD.SHL.U32 R2, R2, 0x100000, RZ ;  /* 0x0010000002027824 */ /* 0x000fe200078e00ff */
[----:B------:R-:W-:-:S04]  /*d9e0*/  LEA R3, R0, 0x3b800000, 0x17 ;  /* 0x3b80000000037811 */ /* 0x000fc800078eb8ff */
[----:B------:R-:W-:-:S07]  /*d9f0*/  LOP3.LUT R26, R3, R2, R26, 0xfe, !PT ;  /* 0x00000002031a7212 */ /* 0x000fce00078efe1a */
.L_x_10097:
[----:B------:R-:W-:Y:S05]  /*da00*/  BSYNC B0 ;  /* 0x0000000000007941 */ /* 0x000fea0003800000 */
.L_x_10096:
[----:B------:R-:W0:Y:S01]  /*da10*/  F2I.S64.TRUNC R26, R26 ;  /* 0x0000001a001a7311 */ /* 0x000e22000020d900 */
[----:B------:R-:W-:Y:S05]  /*da20*/  BRA `(.L_x_10081) ;  /* 0x00000004000c7947 */ /* 0x000fea0003800000 */
.L_x_10094:
        /* <DEDUP_REMOVED lines=21> */
.L_x_10103:
[----:B------:R-:W-:Y:S05]  /*db80*/  BSYNC B1 ;  /* 0x0000000000017941 */ /* 0x000fea0003800000 */
.L_x_10102:
[----:B------:R-:W-:Y:S01]  /*db90*/  IMAD.SHL.U32 R2, R2, 0x200000, RZ ;  /* 0x0020000002027824 */ /* 0x000fe200078e00ff */
[----:B------:R-:W-:-:S04]  /*dba0*/  LEA R3, R0, 0x37800000, 0x17 ;  /* 0x3780000000037811 */ /* 0x000fc800078eb8ff */
[----:B------:R-:W-:-:S07]  /*dbb0*/  LOP3.LUT R26, R3, R2, R26, 0xfe, !PT ;  /* 0x00000002031a7212 */ /* 0x000fce00078efe1a */
.L_x_10101:
[----:B------:R-:W-:Y:S05]  /*dbc0*/  BSYNC B0 ;  /* 0x0000000000007941 */ /* 0x000fea0003800000 */
.L_x_10100:
[----:B------:R-:W0:Y:S01]  /*dbd0*/  F2I.S64.TRUNC R26, R26 ;  /* 0x0000001a001a7311 */ /* 0x000e22000020d900 */
[----:B------:R-:W-:Y:S05]  /*dbe0*/  BRA `(.L_x_10081) ;  /* 0x00000000009c7947 */ /* 0x000fea0003800000 */
.L_x_10093:
        /* <DEDUP_REMOVED lines=14> */
.L_x_10107:
[----:B------:R-:W-:Y:S05]  /*dcd0*/  BSYNC B0 ;  /* 0x0000000000007941 */ /* 0x000fea0003800000 */
.L_x_10106:
[----:B------:R-:W0:Y:S01]  /*dce0*/  F2I.S64.TRUNC R26, R26 ;  /* 0x0000001a001a7311 */ /* 0x000e22000020d900 */
[----:B------:R-:W-:Y:S05]  /*dcf0*/  BRA `(.L_x_10081) ;  /* 0x0000000000587947 */ /* 0x000fea0003800000 */
.L_x_10080:
        /* <DEDUP_REMOVED lines=16> */
.L_x_10108:
[----:B------:R-:W-:Y:S01]  /*de00*/  CS2R R26, SRZ ;  /* 0x00000000001a7805 */ /* 0x000fe2000001ff00 */
[----:B------:R-:W-:Y:S06]  /*de10*/  BRA `(.L_x_10081) ;  /* 0x0000000000107947 */ /* 0x000fec0003800000 */
.L_x_10105:
[----:B------:R0:W5:Y:S01]  /*de20*/  LDG.E.64 R26, desc[UR36][R2.64] ;  /* 0x00000024021a7981 */ /* 0x000162000c1e1b00 */
[----:B------:R-:W-:Y:S05]  /*de30*/  BRA `(.L_x_10081) ;  /* 0x0000000000087947 */ /* 0x000fea0003800000 */
.L_x_10104:
[----:B------:R0:W5:Y:S01]  /*de40*/  LDG.E R26, desc[UR36][R2.64] ;  /* 0x00000024021a7981 */ /* 0x000162000c1e1900 */
[----:B------:R-:W-:-:S07]  /*de50*/  IMAD.MOV.U32 R27, RZ, RZ, RZ ;  /* 0x000000ffff1b7224 */ /* 0x000fce00078e00ff */
.L_x_10081:
        /* <DEDUP_REMOVED lines=24> */
.L_x_10110:
[----:B------:R-:W-:Y:S05]  /*dfe0*/  BSYNC B7 ;  /* 0x0000000000077941 */ /* 0x000fea0003800000 */
.L_x_10109:
        /* <DEDUP_REMOVED lines=24> */
.L_x_10112:
[----:B------:R-:W-:Y:S05]  /*e170*/  BSYNC B7 ;  /* 0x0000000000077941 */ /* 0x000fea0003800000 */
.L_x_10111:
        /* <DEDUP_REMOVED lines=29> */
.L_x_10114:
[----:B------:R-:W-:Y:S05]  /*e350*/  BSYNC B7 ;  /* 0x0000000000077941 */ /* 0x000fea0003800000 */
.L_x_10113:
        /* <DEDUP_REMOVED lines=12> */
[----:B------:R-:W-:Y:S01]  /*e420*/  BSSY B0, `(.L_x_10115) ;  /* 0x0000035000007945 */ /* 0x000fe20003800000 */
[----:B------:R-:W-:Y:S02]  /*e430*/  IMAD.IADD R6, R5, 0x1, R27 ;  /* 0x0000000105067824 */ /* 0x000fe400078e021b */
[----:B------:R-:W-:-:S07]  /*e440*/  IMAD.MOV.U32 R26, RZ, RZ, R4 ;  /* 0x000000ffff1a7224 */ /* 0x000fce00078e0004 */
.L_x_10119:
        /* <DEDUP_REMOVED lines=12> */
.L_x_10117:
        /* <DEDUP_REMOVED lines=19> */
.L_x_10118:
[----:B------:R-:W-:Y:S05]  /*e640*/  BSYNC B1 ;  /* 0x0000000000017941 */ /* 0x000fea0003800000 */
.L_x_10116:
[----:B------:R-:W0:Y:S01]  /*e650*/  LDC.64 R4, c[0x0][R18+0x628] ;  /* 0x00018a0012047b82 */ /* 0x000e220000000a00 */
        /* <DEDUP_REMOVED lines=10> */
[----:B0-----:R-:W-:Y:S02]  /*e700*/  IMAD R7, R3, R4, RZ ;  /* 0x0000000403077224 */ /* 0x001fe400078e02ff */
[----:B------:R-:W-:Y:S02]  /*e710*/  IMAD.MOV.U32 R3, RZ, RZ, R15 ;  /* 0x000000ffff037224 */ /* 0x000fe400078e000f */
[-C--:B------:R-:W-:Y:S02]  /*e720*/  IMAD R7, R5, R6.reuse, R7 ;  /* 0x0000000605077224 */ /* 0x080fe400078e0207 */
[----:B------:R-:W-:-:S04]  /*e730*/  IMAD.WIDE.U32 R2, R4, R6, R2 ;  /* 0x0000000604027225 */ /* 0x000fc800078e0002 */
[----:B------:R-:W-:Y:S01]  /*e740*/  IMAD.MOV.U32 R6, RZ, RZ, R11 ;  /* 0x000000ffff067224 */ /* 0x000fe200078e000b */
[----:B------:R-:W-:Y:S01]  /*e750*/  IADD3 R15, R3, R7, RZ ;  /* 0x00000007030f7210 */ /* 0x000fe20007ffe0ff */
[----:B------:R-:W-:Y:S06]  /*e760*/  @P0 BRA `(.L_x_10119) ;  /* 0xfffffffc00380947 */ /* 0x000fec000383ffff */
[----:B------:R-:W-:Y:S05]  /*e770*/  BSYNC B0 ;  /* 0x0000000000007941 */ /* 0x000fea0003800000 */
.L_x_10115:
        /* <DEDUP_REMOVED lines=19> */
.L_x_10124:
        /* <DEDUP_REMOVED lines=25> */
.L_x_10123:
[----:B------:R-:W-:Y:S05]  /*ea40*/  BSYNC B8 ;  /* 0x0000000000087941 */ /* 0x000fea0003800000 */
.L_x_10122:
[----:B------:R-:W-:-:S05]  /*ea50*/  IADD3 R22, P0, R22, 0x8, RZ ;  /* 0x0000000816167810 */ /* 0x000fca0007f1e0ff */
[----:B------:R-:W-:Y:S01]  /*ea60*/  IMAD.X R23, RZ, RZ, R23, P0 ;  /* 0x000000ffff177224 */ /* 0x000fe200000e0617 */
[----:B------:R-:W-:-:S04]  /*ea70*/  ISETP.GE.U32.AND P0, PT, R22, R25, PT ;  /* 0x000000191600720c */ /* 0x000fc80003f06070 */
[----:B------:R-:W-:-:S13]  /*ea80*/  ISETP.GE.U32.AND.EX P0, PT, R23, R18, PT, P0 ;  /* 0x000000121700720c */ /* 0x000fda0003f06100 */
[----:B------:R-:W-:Y:S05]  /*ea90*/  @!P0 BRA `(.L_x_10124) ;  /* 0xfffffffc00848947 */ /* 0x000fea000383ffff */
.L_x_10121:
[----:B------:R-:W-:Y:S05]  /*eaa0*/  BSYNC B7 ;  /* 0x0000000000077941 */ /* 0x000fea0003800000 */
.L_x_10120:
        /* <DEDUP_REMOVED lines=14> */
.L_x_10128:
[----:B------:R1:W-:Y:S01]  /*eb90*/  STG.E.U8 desc[UR36][R16.64], RZ ;  /* 0x000000ff10007986 */ /* 0x0003e2000c101124 */
[----:B------:R-:W-:Y:S05]  /*eba0*/  BRA `(.L_x_10130) ;  /* 0x00000004008c7947 */ /* 0x000fea0003800000 */
.L_x_10127:
        /* <DEDUP_REMOVED lines=8> */
.L_x_10132:
[----:B------:R3:W-:Y:S01]  /*ec30*/  STG.E desc[UR36][R16.64], RZ ;  /* 0x000000ff10007986 */ /* 0x0007e2000c101924 */
[----:B------:R-:W-:Y:S05]  /*ec40*/  BRA `(.L_x_10130) ;  /* 0x0000000400647947 */ /* 0x000fea0003800000 */
.L_x_10131:
[----:B------:R2:W-:Y:S01]  /*ec50*/  STG.E.U16 desc[UR36][R16.64], RZ ;  /* 0x000000ff10007986 */ /* 0x0005e2000c101524 */
[----:B------:R-:W-:Y:S05]  /*ec60*/  BRA `(.L_x_10130) ;  /* 0x00000004005c7947 */ /* 0x000fea0003800000 */
.L_x_10126:
        /* <DEDUP_REMOVED lines=8> */
.L_x_10134:
[----:B------:R0:W-:Y:S01]  /*ecf0*/  STG.E.U16 desc[UR36][R16.64], RZ ;  /* 0x000000ff10007986 */ /* 0x0001e2000c101524 */
[----:B------:R-:W-:Y:S05]  /*ed00*/  BRA `(.L_x_10130) ;  /* 0x0000000400347947 */ /* 0x000fea0003800000 */
.L_x_10133:
        /* <DEDUP_REMOVED lines=8> */
.L_x_10136:
[----:B------:R0:W-:Y:S01]  /*ed90*/  STG.E desc[UR36][R16.64], RZ ;  /* 0x000000ff10007986 */ /* 0x0001e2000c101924 */
[----:B------:R-:W-:Y:S05]  /*eda0*/  BRA `(.L_x_10130) ;  /* 0x00000004000c7947 */ /* 0x000fea0003800000 */
.L_x_10135:
[----:B------:R0:W-:Y:S01]  /*edb0*/  STG.E.64 desc[UR36][R16.64], RZ ;  /* 0x000000ff10007986 */ /* 0x0001e2000c101b24 */
[----:B------:R-:W-:Y:S05]  /*edc0*/  BRA `(.L_x_10130) ;  /* 0x0000000400047947 */ /* 0x000fea0003800000 */
.L_x_10125:
        /* <DEDUP_REMOVED lines=10> */
.L_x_10139:
[----:B------:R0:W-:Y:S01]  /*ee70*/  STG.E.128 desc[UR36][R16.64], RZ ;  /* 0x000000ff10007986 */ /* 0x0001e2000c101d24 */
[----:B------:R-:W-:Y:S05]  /*ee80*/  BRA `(.L_x_10130) ;  /* 0x0000000000d47947 */ /* 0x000fea0003800000 */
.L_x_10138:
        /* <DEDUP_REMOVED lines=8> */
.L_x_10141:
[----:B------:R0:W-:Y:S01]  /*ef10*/  STG.E.U8 desc[UR36][R16.64], RZ ;  /* 0x000000ff10007986 */ /* 0x0001e2000c101124 */
[----:B------:R-:W-:Y:S05]  /*ef20*/  BRA `(.L_x_10130) ;  /* 0x0000000000ac7947 */ /* 0x000fea0003800000 */
.L_x_10140:
[----:B------:R0:W-:Y:S01]  /*ef30*/  STG.E.U16 desc[UR36][R16.64], RZ ;  /* 0x000000ff10007986 */ /* 0x0001e2000c101524 */
[----:B------:R-:W-:Y:S05]  /*ef40*/  BRA `(.L_x_10130) ;  /* 0x0000000000a47947 */ /* 0x000fea0003800000 */
.L_x_10137:
        /* <DEDUP_REMOVED lines=10> */
.L_x_10144:
[----:B------:R0:W-:Y:S01]  /*eff0*/  STG.E.U8 desc[UR36][R16.64], RZ ;  /* 0x000000ff10007986 */ /* 0x0001e2000c101124 */
[----:B------:R-:W-:Y:S05]  /*f000*/  BRA `(.L_x_10130) ;  /* 0x0000000000747947 */ /* 0x000fea0003800000 */
.L_x_10143:
[----:B------:R0:W-:Y:S01]  /*f010*/  STG.E.U8 desc[UR36][R16.64], RZ ;  /* 0x000000ff10007986 */ /* 0x0001e2000c101124 */
[----:B------:R-:W-:Y:S05]  /*f020*/  BRA `(.L_x_10130) ;  /* 0x00000000006c7947 */ /* 0x000fea0003800000 */
.L_x_10142:
[----:B------:R-:W-:-:S13]  /*f030*/  ISETP.NE.AND P0, PT, R0, 0x1c, PT ;  /* 0x0000001c0000780c */ /* 0x000fda0003f05270 */
[----:B------:R-:W-:Y:S05]  /*f040*/  @!P0 BRA `(.L_x_10145) ;  /* 0x0000000000608947 */ /* 0x000fea0003800000 */
[----:B------:R-:W-:-:S13]  /*f050*/  ISETP.NE.AND P0, PT, R0, 0x1d, PT ;  /* 0x0000001d0000780c */ /* 0x000fda0003f05270 */
[----:B------:R-:W-:Y:S05]  /*f060*/  @!P0 BRA `(.L_x_10146) ;  /* 0x0000000000508947 */ /* 0x000fea0003800000 */
[----:B------:R-:W-:-:S13]  /*f070*/  ISETP.NE.AND P0, PT, R0, 0x2c, PT ;  /* 0x0000002c0000780c */ /* 0x000fda0003f05270 */
[----:B------:R0:W-:Y:S01]  /*f080*/  @!P0 STG.E.U8 desc[UR36][R16.64], RZ ;  /* 0x000000ff10008986 */ /* 0x0001e2000c101124 */
[----:B------:R-:W-:Y:S05]  /*f090*/  @!P0 BRA `(.L_x_10130) ;  /* 0x0000000000508947 */ /* 0x000fea0003800000 */
.L_x_10129:
        /* <DEDUP_REMOVED lines=16> */
.L_x_10147:
[----:B------:R-:W-:Y:S05]  /*f1a0*/  BRA `(.L_x_10130) ;  /* 0x00000000000c7947 */ /* 0x000fea0003800000 */
.L_x_10146:
[----:B------:R0:W-:Y:S01]  /*f1b0*/  STG.E.64 desc[UR36][R16.64], RZ ;  /* 0x000000ff10007986 */ /* 0x0001e2000c101b24 */
[----:B------:R-:W-:Y:S05]  /*f1c0*/  BRA `(.L_x_10130) ;  /* 0x0000000000047947 */ /* 0x000fea0003800000 */
.L_x_10145:
[----:B------:R0:W-:Y:S02]  /*f1d0*/  STG.E desc[UR36][R16.64], RZ ;  /* 0x000000ff10007986 */ /* 0x0001e4000c101924 */
.L_x_10130:
[----:B------:R-:W-:-:S07]  /*f1e0*/  VIADD R19, R19, 0x80 ;  /* 0x0000008013137836 */ /* 0x000fce0000000000 */
.L_x_9942:
[----:B------:R-:W-:Y:S05]  /*f1f0*/  BSYNC B6 ;  /* 0x0000000000067941 */ /* 0x000fea0003800000 */
.L_x_9941:
        /* <DEDUP_REMOVED lines=460> */
.L_x_10150:
        /* <DEDUP_REMOVED lines=21> */
.L_x_10154:
[----:B------:R0:W5:Y:S01]  /*11010*/  LDG.E.U8 R30, desc[UR36][R2.64] ;  /* 0x00000024021e7981 */ /* 0x000162000c1e1100 */
[----:B------:R-:W-:Y:S01]  /*11020*/  IMAD.MOV.U32 R31, RZ, RZ, RZ ;  /* 0x000000ffff1f7224 */ /* 0x000fe200078e00ff */
[----:B------:R-:W-:Y:S06]  /*11030*/  BRA `(.L_x_10156) ;  /* 0x0000000c00487947 */ /* 0x000fec0003800000 */
.L_x_10153:
        /* <DEDUP_REMOVED lines=8> */
.L_x_10158:
[----:B------:R-:W2:Y:S02]  /*110c0*/  LDG.E R30, desc[UR36][R2.64] ;  /* 0x00000024021e7981 */ /* 0x000ea4000c1e1900 */
[----:B--2---:R-:W-:Y:S01]  /*110d0*/  SHF.R.S32.HI R31, RZ, 0x1f, R30 ;  /* 0x0000001fff1f7819 */ /* 0x004fe2000001141e */
[----:B------:R-:W-:Y:S06]  /*110e0*/  BRA `(.L_x_10156) ;  /* 0x0000000c001c7947 */ /* 0x000fec0003800000 */
.L_x_10157:
[----:B------:R-:W2:Y:S02]  /*110f0*/  LDG.E.S16 R30, desc[UR36][R2.64] ;  /* 0x00000024021e7981 */ /* 0x000ea4000c1e1700 */
[----:B--2---:R-:W-:Y:S01]  /*11100*/  SHF.R.S32.HI R31, RZ, 0x1f, R30 ;  /* 0x0000001fff1f7819 */ /* 0x004fe2000001141e */
[----:B------:R-:W-:Y:S06]  /*11110*/  BRA `(.L_x_10156) ;  /* 0x0000000c00107947 */ /* 0x000fec0003800000 */
.L_x_10152:
        /* <DEDUP_REMOVED lines=9> */
.L_x_10160:
[----:B------:R-:W2:Y:S02]  /*111b0*/  LDG.E.U16 R2, desc[UR36][R2.64] ;  /* 0x0000002402027981 */ /* 0x000ea4000c1e1500 */
[----:B--2---:R-:W-:-:S06]  /*111c0*/  HADD2.F32 R30, -RZ, R2.H0_H0 ;  /* 0x20000002ff1e7230 */ /* 0x004fcc0000004100 */
[----:B------:R-:W0:Y:S01]  /*111d0*/  F2I.S64.TRUNC R30, R30 ;  /* 0x0000001e001e7311 */ /* 0x000e22000020d900 */
[----:B------:R-:W-:Y:S05]  /*111e0*/  BRA `(.L_x_10156) ;  /* 0x0000000800dc7947 */ /* 0x000fea0003800000 */
.L_x_10159:
        /* <DEDUP_REMOVED lines=9> */
.L_x_10162:
[----:B------:R-:W2:Y:S02]  /*11280*/  LDG.E.U16 R2, desc[UR36][R2.64] ;  /* 0x0000002402027981 */ /* 0x000ea4000c1e1500 */
[----:B--2---:R-:W-:-:S06]  /*11290*/  HADD2.F32 R30, -RZ, R2.H0_H0 ;  /* 0x20000002ff1e7230 */ /* 0x004fcc0000004100 */
[----:B------:R-:W4:Y:S01]  /*112a0*/  F2I.S64.TRUNC R30, R30 ;  /* 0x0000001e001e7311 */ /* 0x000f22000020d900 */
[----:B------:R-:W-:Y:S05]  /*112b0*/  BRA `(.L_x_10156) ;  /* 0x0000000800a87947 */ /* 0x000fea0003800000 */
.L_x_10161:
[----:B------:R-:W2:Y:S02]  /*112c0*/  LDG.E.64 R2, desc[UR36][R2.64] ;  /* 0x0000002402027981 */ /* 0x000ea4000c1e1b00 */
[----:B--2---:R0:W1:Y:S01]  /*112d0*/  F2I.S64.F64.TRUNC R30, R2 ;  /* 0x00000002001e7311 */ /* 0x004062000030d900 */
[----:B------:R-:W-:Y:S05]  /*112e0*/  BRA `(.L_x_10156) ;  /* 0x00000008009c7947 */ /* 0x000fea0003800000 */
.L_x_10151:
        /* <DEDUP_REMOVED lines=13> */
.L_x_10165:
[----:B------:R-:W2:Y:S02]  /*113c0*/  LDG.E.64 R2, desc[UR36][R2.64] ;  /* 0x0000002402027981 */ /* 0x000ea4000c1e1b00 */
[----:B--2---:R0:W1:Y:S01]  /*113d0*/  F2I.S64.F64.TRUNC R30, R2 ;  /* 0x00000002001e7311 */ /* 0x004062000030d900 */
[----:B------:R-:W-:Y:S05]  /*113e0*/  BRA `(.L_x_10156) ;  /* 0x00000008005c7947 */ /* 0x000fea0003800000 */
.L_x_10164:
        /* <DEDUP_REMOVED lines=27> */
.L_x_10167:
        /* <DEDUP_REMOVED lines=14> */
.L_x_10166:
[----:B------:R-:W2:Y:S02]  /*11680*/  LDG.E.U16 R30, desc[UR36][R2.64] ;  /* 0x00000024021e7981 */ /* 0x000ea4000c1e1500 */
[----:B--2---:R-:W-:-:S06]  /*11690*/  IMAD.U32 R30, R30, 0x10000, RZ ;  /* 0x000100001e1e7824 */ /* 0x004fcc00078e00ff */
[----:B------:R-:W0:Y:S01]  /*116a0*/  F2I.S64.TRUNC R30, R30 ;  /* 0x0000001e001e7311 */ /* 0x000e22000020d900 */
[----:B------:R-:W-:Y:S05]  /*116b0*/  BRA `(.L_x_10156) ;  /* 0x0000000400a87947 */ /* 0x000fea0003800000 */
.L_x_10163:
        /* <DEDUP_REMOVED lines=11> */
.L_x_10170:
        /* <DEDUP_REMOVED lines=21> */
.L_x_10174:
[----:B------:R-:W-:Y:S05]  /*118c0*/  BSYNC B1 ;  /* 0x0000000000017941 */ /* 0x000fea0003800000 */
.L_x_10173:
[----:B------:R-:W-:Y:S01]  /*118d0*/  IMAD.SHL.U32 R2, R2, 0x100000, RZ ;  /* 0x0010000002027824 */ /* 0x000fe200078e00ff */
[----:B------:R-:W-:-:S04]  /*118e0*/  LEA R3, R0, 0x3b800000, 0x17 ;  /* 0x3b80000000037811 */ /* 0x000fc800078eb8ff */
[----:B------:R-:W-:-:S07]  /*118f0*/  LOP3.LUT R30, R3, R2, R30, 0xfe, !PT ;  /* 0x00000002031e7212 */ /* 0x000fce00078efe1e */
.L_x_10172:
[----:B------:R-:W-:Y:S05]  /*11900*/  BSYNC B0 ;  /* 0x0000000000007941 */ /* 0x000fea0003800000 */
.L_x_10171:
[----:B------:R-:W0:Y:S01]  /*11910*/  F2I.S64.TRUNC R30, R30 ;  /* 0x0000001e001e7311 */ /* 0x000e22000020d900 */
[----:B------:R-:W-:Y:S05]  /*11920*/  BRA `(.L_x_10156) ;  /* 0x00000004000c7947 */ /* 0x000fea0003800000 */
.L_x_10169:
        /* <DEDUP_REMOVED lines=21> */
.L_x_10178:
[----:B------:R-:W-:Y:S05]  /*11a80*/  BSYNC B1 ;  /* 0x0000000000017941 */ /* 0x000fea0003800000 */
.L_x_10177:
[----:B------:R-:W-:Y:S01]  /*11a90*/  IMAD.SHL.U32 R2, R2, 0x200000, RZ ;  /* 0x0020000002027824 */ /* 0x000fe200078e00ff */
[----:B------:R-:W-:-:S04]  /*11aa0*/  LEA R3, R0, 0x37800000, 0x17 ;  /* 0x3780000000037811 */ /* 0x000fc800078eb8ff */
[----:B------:R-:W-:-:S07]  /*11ab0*/  LOP3.LUT R30, R3, R2, R30, 0xfe, !PT ;  /* 0x00000002031e7212 */ /* 0x000fce00078efe1e */
.L_x_10176:
[----:B------:R-:W-:Y:S05]  /*11ac0*/  BSYNC B0 ;  /* 0x0000000000007941 */ /* 0x000fea0003800000 */
.L_x_10175:
[----:B------:R-:W0:Y:S01]  /*11ad0*/  F2I.S64.TRUNC R30, R30 ;  /* 0x0000001e001e7311 */ /* 0x000e22000020d900 */
[----:B------:R-:W-:Y:S05]  /*11ae0*/  BRA `(.L_x_10156) ;  /* 0x00000000009c7947 */ /* 0x000fea0003800000 */
.L_x_10168:
        /* <DEDUP_REMOVED lines=14> */
.L_x_10182:
[----:B------:R-:W-:Y:S05]  /*11bd0*/  BSYNC B0 ;  /* 0x0000000000007941 */ /* 0x000fea0003800000 */
.L_x_10181:
[----:B------:R-:W0:Y:S01]  /*11be0*/  F2I.S64.TRUNC R30, R30 ;  /* 0x0000001e001e7311 */ /* 0x000e22000020d900 */
[----:B------:R-:W-:Y:S05]  /*11bf0*/  BRA `(.L_x_10156) ;  /* 0x0000000000587947 */ /* 0x000fea0003800000 */
.L_x_10155:
        /* <DEDUP_REMOVED lines=16> */
.L_x_10183:
[----:B------:R-:W-:Y:S01]  /*11d00*/  CS2R R30, SRZ ;  /* 0x00000000001e7805 */ /* 0x000fe2000001ff00 */
[----:B------:R-:W-:Y:S06]  /*11d10*/  BRA `(.L_x_10156) ;  /* 0x0000000000107947 */ /* 0x000fec0003800000 */
.L_x_10180:
[----:B------:R0:W5:Y:S01]  /*11d20*/  LDG.E.64 R30, desc[UR36][R2.64] ;  /* 0x00000024021e7981 */ /* 0x000162000c1e1b00 */
[----:B------:R-:W-:Y:S05]  /*11d30*/  BRA `(.L_x_10156) ;  /* 0x0000000000087947 */ /* 0x000fea0003800000 */
.L_x_10179:
[----:B------:R0:W5:Y:S01]  /*11d40*/  LDG.E R30, desc[UR36][R2.64] ;  /* 0x00000024021e7981 */ /* 0x000162000c1e1900 */
[----:B------:R-:W-:-:S07]  /*11d50*/  IMAD.MOV.U32 R31, RZ, RZ, RZ ;  /* 0x000000ffff1f7224 */ /* 0x000fce00078e00ff */
.L_x_10156:
        /* <DEDUP_REMOVED lines=18> */
.L_x_10187:
[----:B------:R0:W5:Y:S01]  /*11e80*/  LDG.E.U8 R28, desc[UR36][R2.64] ;  /* 0x00000024021c7981 */ /* 0x000162000c1e1100 */
[----:B------:R-:W-:Y:S01]  /*11e90*/  IMAD.MOV.U32 R29, RZ, RZ, RZ ;  /* 0x000000ffff1d7224 */ /* 0x000fe200078e00ff */
[----:B------:R-:W-:Y:S06]  /*11ea0*/  BRA `(.L_x_10189) ;  /* 0x0000000c00487947 */ /* 0x000fec0003800000 */
.L_x_10186:
        /* <DEDUP_REMOVED lines=8> */
.L_x_10191:
[----:B------:R-:W2:Y:S02]  /*11f30*/  LDG.E R28, desc[UR36][R2.64] ;  /* 0x00000024021c7981 */ /* 0x000ea4000c1e1900 */
[----:B--2---:R-:W-:Y:S01]  /*11f40*/  SHF.R.S32.HI R29, RZ, 0x1f, R28 ;  /* 0x0000001fff1d7819 */ /* 0x004fe2000001141c */
[----:B------:R-:W-:Y:S06]  /*11f50*/  BRA `(.L_x_10189) ;  /* 0x0000000c001c7947 */ /* 0x000fec0003800000 */
.L_x_10190:
[----:B------:R-:W2:Y:S02]  /*11f60*/  LDG.E.S16 R28, desc[UR36][R2.64] ;  /* 0x00000024021c7981 */ /* 0x000ea4000c1e1700 */
[----:B--2---:R-:W-:Y:S01]  /*11f70*/  SHF.R.S32.HI R29, RZ, 0x1f, R28 ;  /* 0x0000001fff1d7819 */ /* 0x004fe2000001141c */
[----:B------:R-:W-:Y:S06]  /*11f80*/  BRA `(.L_x_10189) ;  /* 0x0000000c00107947 */ /* 0x000fec0003800000 */
.L_x_10185:
        /* <DEDUP_REMOVED lines=9> */
.L_x_10193:
[----:B------:R-:W2:Y:S02]  /*12020*/  LDG.E.U16 R2, desc[UR36][R2.64] ;  /* 0x0000002402027981 */ /* 0x000ea4000c1e1500 */
[----:B--2---:R-:W-:-:S06]  /*12030*/  HADD2.F32 R28, -RZ, R2.H0_H0 ;  /* 0x20000002ff1c7230 */ /* 0x004fcc0000004100 */
[----:B------:R-:W0:Y:S01]  /*12040*/  F2I.S64.TRUNC R28, R28 ;  /* 0x0000001c001c7311 */ /* 0x000e22000020d900 */
[----:B------:R-:W-:Y:S05]  /*12050*/  BRA `(.L_x_10189) ;  /* 0x0000000800dc7947 */ /* 0x000fea0003800000 */
.L_x_10192:
        /* <DEDUP_REMOVED lines=9> */
.L_x_10195:
[----:B------:R-:W2:Y:S02]  /*120f0*/  LDG.E.U16 R2, desc[UR36][R2.64] ;  /* 0x0000002402027981 */ /* 0x000ea4000c1e1500 */
[----:B--2---:R-:W-:-:S06]  /*12100*/  HADD2.F32 R28, -RZ, R2.H0_H0 ;  /* 0x20000002ff1c7230 */ /* 0x004fcc0000004100 */
[----:B------:R-:W0:Y:S01]  /*12110*/  F2I.S64.TRUNC R28, R28 ;  /* 0x0000001c001c7311 */ /* 0x000e22000020d900 */
[----:B------:R-:W-:Y:S05]  /*12120*/  BRA `(.L_x_10189) ;  /* 0x0000000800a87947 */ /* 0x000fea0003800000 */
.L_x_10194:
[----:B------:R-:W2:Y:S02]  /*12130*/  LDG.E.64 R2, desc[UR36][R2.64] ;  /* 0x0000002402027981 */ /* 0x000ea4000c1e1b00 */
[----:B--2---:R0:W1:Y:S01]  /*12140*/  F2I.S64.F64.TRUNC R28, R2 ;  /* 0x00000002001c7311 */ /* 0x004062000030d900 */
[----:B------:R-:W-:Y:S05]  /*12150*/  BRA `(.L_x_10189) ;  /* 0x00000008009c7947 */ /* 0x000fea0003800000 */
.L_x_10184:
        /* <DEDUP_REMOVED lines=13> */
.L_x_10198:
[----:B------:R-:W2:Y:S02]  /*12230*/  LDG.E.64 R2, desc[UR36][R2.64] ;  /* 0x0000002402027981 */ /* 0x000ea4000c1e1b00 */
[----:B--2---:R0:W1:Y:S01]  /*12240*/  F2I.S64.F64.TRUNC R28, R2 ;  /* 0x00000002001c7311 */ /* 0x004062000030d900 */
[----:B------:R-:W-:Y:S05]  /*12250*/  BRA `(.L_x_10189) ;  /* 0x00000008005c7947 */ /* 0x000fea0003800000 */
.L_x_10197:
        /* <DEDUP_REMOVED lines=27> */
.L_x_10200:
        /* <DEDUP_REMOVED lines=14> */
.L_x_10199:
[----:B------:R-:W2:Y:S02]  /*124f0*/  LDG.E.U16 R28, desc[UR36][R2.64] ;  /* 0x00000024021c7981 */ /* 0x000ea4000c1e1500 */
[----:B--2---:R-:W-:-:S06]  /*12500*/  IMAD.U32 R28, R28, 0x10000, RZ ;  /* 0x000100001c1c7824 */ /* 0x004fcc00078e00ff */
[----:B------:R-:W0:Y:S01]  /*12510*/  F2I.S64.TRUNC R28, R28 ;  /* 0x0000001c001c7311 */ /* 0x000e22000020d900 */
[----:B------:R-:W-:Y:S05]  /*12520*/  BRA `(.L_x_10189) ;  /* 0x0000000400a87947 */ /* 0x000fea0003800000 */
.L_x_10196:
        /* <DEDUP_REMOVED lines=11> */
.L_x_10203:
        /* <DEDUP_REMOVED lines=21> */
.L_x_10207:
[----:B------:R-:W-:Y:S05]  /*12730*/  BSYNC B1 ;  /* 0x0000000000017941 */ /* 0x000fea0003800000 */
.L_x_10206:
[----:B------:R-:W-:Y:S01]  /*12740*/  IMAD.SHL.U32 R2, R2, 0x100000, RZ ;  /* 0x0010000002027824 */ /* 0x000fe200078e00ff */
[----:B------:R-:W-:-:S04]  /*12750*/  LEA R3, R0, 0x3b800000, 0x17 ;  /* 0x3b80000000037811 */ /* 0x000fc800078eb8ff */
[----:B------:R-:W-:-:S07]  /*12760*/  LOP3.LUT R28, R3, R2, R28, 0xfe, !PT ;  /* 0x00000002031c7212 */ /* 0x000fce00078efe1c */
.L_x_10205:
[----:B------:R-:W-:Y:S05]  /*12770*/  BSYNC B0 ;  /* 0x0000000000007941 */ /* 0x000fea0003800000 */
.L_x_10204:
[----:B------:R-:W0:Y:S01]  /*12780*/  F2I.S64.TRUNC R28, R28 ;  /* 0x0000001c001c7311 */ /* 0x000e22000020d900 */
[----:B------:R-:W-:Y:S05]  /*12790*/  BRA `(.L_x_10189) ;  /* 0x00000004000c7947 */ /* 0x000fea0003800000 */
.L_x_10202:
        /* <DEDUP_REMOVED lines=21> */
.L_x_10211:
[----:B------:R-:W-:Y:S05]  /*128f0*/  BSYNC B1 ;  /* 0x0000000000017941 */ /* 0x000fea0003800000 */
.L_x_10210:
[----:B------:R-:W-:Y:S01]  /*12900*/  IMAD.SHL.U32 R2, R2, 0x200000, RZ ;  /* 0x0020000002027824 */ /* 0x000fe200078e00ff */
[----:B------:R-:W-:-:S04]  /*12910*/  LEA R3, R0, 0x37800000, 0x17 ;  /* 0x3780000000037811 */ /* 0x000fc800078eb8ff */
[----:B------:R-:W-:-:S07]  /*12920*/  LOP3.LUT R28, R3, R2, R28, 0xfe, !PT ;  /* 0x00000002031c7212 */ /* 0x000fce00078efe1c */
.L_x_10209:
[----:B------:R-:W-:Y:S05]  /*12930*/  BSYNC B0 ;  /* 0x0000000000007941 */ /* 0x000fea0003800000 */
.L_x_10208:
[----:B------:R-:W0:Y:S01]  /*12940*/  F2I.S64.TRUNC R28, R28 ;  /* 0x0000001c001c7311 */ /* 0x000e22000020d900 */
[----:B------:R-:W-:Y:S05]  /*12950*/  BRA `(.L_x_10189) ;  /* 0x00000000009c7947 */ /* 0x000fea0003800000 */
.L_x_10201:
        /* <DEDUP_REMOVED lines=14> */
.L_x_10215:
[----:B------:R-:W-:Y:S05]  /*12a40*/  BSYNC B0 ;  /* 0x0000000000007941 */ /* 0x000fea0003800000 */
.L_x_10214:
[----:B------:R-:W0:Y:S01]  /*12a50*/  F2I.S64.TRUNC R28, R28 ;  /* 0x0000001c001c7311 */ /* 0x000e22000020d900 */
[----:B------:R-:W-:Y:S05]  /*12a60*/  BRA `(.L_x_10189) ;  /* 0x0000000000587947 */ /* 0x000fea0003800000 */
.L_x_10188:
        /* <DEDUP_REMOVED lines=13> */
[----:B0-----:R-:W-:-:S07]  /*12b40*/  IMAD.MOV.U32 R12, RZ, RZ, 0x1 ;  /* 0x00000001ff0c7424 */ /* 0x001fce00078e00ff */
[----:B------:R-:W-:-:S07]  /*12b50*/  LEPC R20, `(.L_x_10216) ;  /* 0x000000001014794e */ /* 0x000fce0000000000 */
[----:B-1-345:R-:W-:Y:S05]  /*12b60*/  CALL.ABS.NOINC R2 ;  /* 0x0000000002007343 */ /* 0x03afea0003c00000 */
.L_x_10216:
[----:B------:R-:W-:Y:S01]  /*12b70*/  CS2R R28, SRZ ;  /* 0x00000000001c7805 */ /* 0x000fe2000001ff00 */
[----:B------:R-:W-:Y:S06]  /*12b80*/  BRA `(.L_x_10189) ;  /* 0x0000000000107947 */ /* 0x000fec0003800000 */
.L_x_10213:
[----:B------:R0:W5:Y:S01]  /*12b90*/  LDG.E.64 R28, desc[UR36][R2.64] ;  /* 0x00000024021c7981 */ /* 0x000162000c1e1b00 */
[----:B------:R-:W-:Y:S05]  /*12ba0*/  BRA `(.L_x_10189) ;  /* 0x0000000000087947 */ /* 0x000fea0003800000 */
.L_x_10212:
[----:B------:R0:W5:Y:S01]  /*12bb0*/  LDG.E R28, desc[UR36][R2.64] ;  /* 0x00000024021c7981 */ /* 0x000162000c1e1900 */
[----:B------:R-:W-:-:S07]  /*12bc0*/  IMAD.MOV.U32 R29, RZ, RZ, RZ ;  /* 0x000000ffff1d7224 */ /* 0x000fce00078e00ff */
.L_x_10189:
        /* <DEDUP_REMOVED lines=18> */
.L_x_10220:
[----:B------:R0:W5:Y:S01]  /*12cf0*/  LDG.E.U8 R22, desc[UR36][R2.64] ;  /* 0x0000002402167981 */ /* 0x000162000c1e1100 */
[----:B------:R-:W-:Y:S01]  /*12d00*/  IMAD.MOV.U32 R23, RZ, RZ, RZ ;  /* 0x000000ffff177224 */ /* 0x000fe200078e00ff */
[----:B------:R-:W-:Y:S06]  /*12d10*/  BRA `(.L_x_10222) ;  /* 0x0000000c00487947 */ /* 0x000fec0003800000 */
.L_x_10219:
        /* <DEDUP_REMOVED lines=8> */
.L_x_10224:
[----:B------:R-:W2:Y:S02]  /*12da0*/  LDG.E R22, desc[UR36][R2.64] ;  /* 0x0000002402167981 */ /* 0x000ea4000c1e1900 */
[----:B--2---:R-:W-:Y:S01]  /*12db0*/  SHF.R.S32.HI R23, RZ, 0x1f, R22 ;  /* 0x0000001fff177819 */ /* 0x004fe20000011416 */
[----:B------:R-:W-:Y:S06]  /*12dc0*/  BRA `(.L_x_10222) ;  /* 0x0000000c001c7947 */ /* 0x000fec0003800000 */
.L_x_10223:
[----:B------:R-:W2:Y:S02]  /*12dd0*/  LDG.E.S16 R22, desc[UR36][R2.64] ;  /* 0x0000002402167981 */ /* 0x000ea4000c1e1700 */
[----:B--2---:R-:W-:Y:S01]  /*12de0*/  SHF.R.S32.HI R23, RZ, 0x1f, R22 ;  /* 0x0000001fff177819 */ /* 0x004fe20000011416 */
[----:B------:R-:W-:Y:S06]  /*12df0*/  BRA `(.L_x_10222) ;  /* 0x0000000c00107947 */ /* 0x000fec0003800000 */
.L_x_10218:
        /* <DEDUP_REMOVED lines=9> */
.L_x_10226:
[----:B------:R-:W2:Y:S02]  /*12e90*/  LDG.E.U16 R2, desc[UR36][R2.64] ;  /* 0x0000002402027981 */ /* 0x000ea4000c1e1500 */
[----:B--2---:R-:W-:-:S06]  /*12ea0*/  HADD2.F32 R22, -RZ, R2.H0_H0 ;  /* 0x20000002ff167230 */ /* 0x004fcc0000004100 */
[----:B------:R-:W0:Y:S01]  /*12eb0*/  F2I.S64.TRUNC R22, R22 ;  /* 0x0000001600167311 */ /* 0x000e22000020d900 */
[----:B------:R-:W-:Y:S05]  /*12ec0*/  BRA `(.L_x_10222) ;  /* 0x0000000800dc7947 */ /* 0x000fea0003800000 */
.L_x_10225:
        /* <DEDUP_REMOVED lines=9> */
.L_x_10228:
[----:B------:R-:W2:Y:S02]  /*12f60*/  LDG.E.U16 R2, desc[UR36][R2.64] ;  /* 0x0000002402027981 */ /* 0x000ea4000c1e1500 */
[----:B--2---:R-:W-:-:S06]  /*12f70*/  HADD2.F32 R22, -RZ, R2.H0_H0 ;  /* 0x20000002ff167230 */ /* 0x004fcc0000004100 */
[----:B------:R-:W0:Y:S01]  /*12f80*/  F2I.S64.TRUNC R22, R22 ;  /* 0x0000001600167311 */ /* 0x000e22000020d900 */
[----:B------:R-:W-:Y:S05]  /*12f90*/  BRA `(.L_x_10222) ;  /* 0x0000000800a87947 */ /* 0x000fea0003800000 */
.L_x_10227:
[----:B------:R-:W2:Y:S02]  /*12fa0*/  LDG.E.64 R2, desc[UR36][R2.64] ;  /* 0x0000002402027981 */ /* 0x000ea4000c1e1b00 */
[----:B--2---:R0:W1:Y:S01]  /*12fb0*/  F2I.S64.F64.TRUNC R22, R2 ;  /* 0x0000000200167311 */ /* 0x004062000030d900 */
[----:B------:R-:W-:Y:S05]  /*12fc0*/  BRA `(.L_x_10222) ;  /* 0x00000008009c7947 */ /* 0x000fea0003800000 */
.L_x_10217:
        /* <DEDUP_REMOVED lines=13> */
.L_x_10231:
[----:B------:R-:W2:Y:S02]  /*130a0*/  LDG.E.64 R2, desc[UR36][R2.64] ;  /* 0x0000002402027981 */ /* 0x000ea4000c1e1b00 */
[----:B--2---:R0:W1:Y:S01]  /*130b0*/  F2I.S64.F64.TRUNC R22, R2 ;  /* 0x0000000200167311 */ /* 0x004062000030d900 */
[----:B------:R-:W-:Y:S05]  /*130c0*/  BRA `(.L_x_10222) ;  /* 0x00000008005c7947 */ /* 0x000fea0003800000 */
.L_x_10230:
        /* <DEDUP_REMOVED lines=27> */
.L_x_10233:
        /* <DEDUP_REMOVED lines=14> */
.L_x_10232:
[----:B------:R-:W2:Y:S02]  /*13360*/  LDG.E.U16 R22, desc[UR36][R2.64] ;  /* 0x0000002402167981 */ /* 0x000ea4000c1e1500 */
[----:B--2---:R-:W-:-:S06]  /*13370*/  IMAD.U32 R22, R22, 0x10000, RZ ;  /* 0x0001000016167824 */ /* 0x004fcc00078e00ff */
[----:B------:R-:W0:Y:S01]  /*13380*/  F2I.S64.TRUNC R22, R22 ;  /* 0x0000001600167311 */ /* 0x000e22000020d900 */
[----:B------:R-:W-:Y:S05]  /*13390*/  BRA `(.L_x_10222) ;  /* 0x0000000400a87947 */ /* 0x000fea0003800000 */
.L_x_10229:
        /* <DEDUP_REMOVED lines=11> */
.L_x_10236:
        /* <DEDUP_REMOVED lines=21> */
.L_x_10240:
[----:B------:R-:W-:Y:S05]  /*135a0*/  BSYNC B1 ;  /* 0x0000000000017941 */ /* 0x000fea0003800000 */
.L_x_10239:
[----:B------:R-:W-:Y:S01]  /*135b0*/  IMAD.SHL.U32 R2, R2, 0x100000, RZ ;  /* 0x0010000002027824 */ /* 0x000fe200078e00ff */
[----:B------:R-:W-:-:S04]  /*135c0*/  LEA R3, R0, 0x3b800000, 0x17 ;  /* 0x3b80000000037811 */ /* 0x000fc800078eb8ff */
[----:B------:R-:W-:-:S07]  /*135d0*/  LOP3.LUT R22, R3, R2, R22, 0xfe, !PT ;  /* 0x0000000203167212 */ /* 0x000fce00078efe16 */
.L_x_10238:
[----:B------:R-:W-:Y:S05]  /*135e0*/  BSYNC B0 ;  /* 0x0000000000007941 */ /* 0x000fea0003800000 */
.L_x_10237:
[----:B------:R-:W0:Y:S01]  /*135f0*/  F2I.S64.TRUNC R22, R22 ;  /* 0x0000001600167311 */ /* 0x000e22000020d900 */
[----:B------:R-:W-:Y:S05]  /*13600*/  BRA `(.L_x_10222) ;  /* 0x00000004000c7947 */ /* 0x000fea0003800000 */
.L_x_10235:
        /* <DEDUP_REMOVED lines=21> */
.L_x_10244:
[----:B------:R-:W-:Y:S05]  /*13760*/  BSYNC B1 ;  /* 0x0000000000017941 */ /* 0x000fea0003800000 */
.L_x_10243:
[----:B------:R-:W-:Y:S01]  /*13770*/  IMAD.SHL.U32 R2, R2, 0x200000, RZ ;  /* 0x0020000002027824 */ /* 0x000fe200078e00ff */
[----:B------:R-:W-:-:S04]  /*13780*/  LEA R3, R0, 0x37800000, 0x17 ;  /* 0x3780000000037811 */ /* 0x000fc800078eb8ff */
[----:B------:R-:W-:-:S07]  /*13790*/  LOP3.LUT R22, R3, R2, R22, 0xfe, !PT ;  /* 0x0000000203167212 */ /* 0x000fce00078efe16 */
.L_x_10242:
[----:B------:R-:W-:Y:S05]  /*137a0*/  BSYNC B0 ;  /* 0x0000000000007941 */ /* 0x000fea0003800000 */
.L_x_10241:
[----:B------:R-:W0:Y:S01]  /*137b0*/  F2I.S64.TRUNC R22, R22 ;  /* 0x0000001600167311 */ /* 0x000e22000020d900 */
[----:B------:R-:W-:Y:S05]  /*137c0*/  BRA `(.L_x_10222) ;  /* 0x00000000009c7947 */ /* 0x000fea0003800000 */
.L_x_10234:
        /* <DEDUP_REMOVED lines=14> */
.L_x_10248:
[----:B------:R-:W-:Y:S05]  /*138b0*/  BSYNC B0 ;  /* 0x0000000000007941 */ /* 0x000fea0003800000 */
.L_x_10247:
[----:B------:R-:W0:Y:S01]  /*138c0*/  F2I.S64.TRUNC R22, R22 ;  /* 0x0000001600167311 */ /* 0x000e22000020d900 */
[----:B------:R-:W-:Y:S05]  /*138d0*/  BRA `(.L_x_10222) ;  /* 0x0000000000587947 */ /* 0x000fea0003800000 */
.L_x_10221:
        /* <DEDUP_REMOVED lines=16> */
.L_x_10249:
[----:B------:R-:W-:Y:S01]  /*139e0*/  CS2R R22, SRZ ;  /* 0x0000000000167805 */ /* 0x000fe2000001ff00 */
[----:B------:R-:W-:Y:S06]  /*139f0*/  BRA `(.L_x_10222) ;  /* 0x0000000000107947 */ /* 0x000fec0003800000 */
.L_x_10246:
[----:B------:R0:W5:Y:S01]  /*13a00*/  LDG.E.64 R22, desc[UR36][R2.64] ;  /* 0x0000002402167981 */ /* 0x000162000c1e1b00 */
[----:B------:R-:W-:Y:S05]  /*13a10*/  BRA `(.L_x_10222) ;  /* 0x0000000000087947 */ /* 0x000fea0003800000 */
.L_x_10245:
[----:B------:R0:W5:Y:S01]  /*13a20*/  LDG.E R22, desc[UR36][R2.64] ;  /* 0x0000002402167981 */ /* 0x000162000c1e1900 */
[----:B------:R-:W-:-:S11]  /*13a30*/  HFMA2.MMA R23, -RZ, RZ, 0, 0 ;  /* 0x00000000ff177435 */ /* 0x000fd600000001ff */
.L_x_10222:
        /* <DEDUP_REMOVED lines=18> */
.L_x_10253:
[----:B------:R0:W5:Y:S01]  /*13b60*/  LDG.E.U8 R24, desc[UR36][R2.64] ;  /* 0x0000002402187981 */ /* 0x000162000c1e1100 */
[----:B------:R-:W-:Y:S01]  /*13b70*/  IMAD.MOV.U32 R25, RZ, RZ, RZ ;  /* 0x000000ffff197224 */ /* 0x000fe200078e00ff */
[----:B------:R-:W-:Y:S06]  /*13b80*/  BRA `(.L_x_10255) ;  /* 0x0000000c00487947 */ /* 0x000fec0003800000 */
.L_x_10252:
        /* <DEDUP_REMOVED lines=8> */
.L_x_10257:
[----:B------:R-:W2:Y:S02]  /*13c10*/  LDG.E R24, desc[UR36][R2.64] ;  /* 0x0000002402187981 */ /* 0x000ea4000c1e1900 */
[----:B--2---:R-:W-:Y:S01]  /*13c20*/  SHF.R.S32.HI R25, RZ, 0x1f, R24 ;  /* 0x0000001fff197819 */ /* 0x004fe20000011418 */
[----:B------:R-:W-:Y:S06]  /*13c30*/  BRA `(.L_x_10255) ;  /* 0x0000000c001c7947 */ /* 0x000fec0003800000 */
.L_x_10256:
[----:B------:R-:W2:Y:S02]  /*13c40*/  LDG.E.S16 R24, desc[UR36][R2.64] ;  /* 0x0000002402187981 */ /* 0x000ea4000c1e1700 */
[----:B--2---:R-:W-:Y:S01]  /*13c50*/  SHF.R.S32.HI R25, RZ, 0x1f, R24 ;  /* 0x0000001fff197819 */ /* 0x004fe20000011418 */
[----:B------:R-:W-:Y:S06]  /*13c60*/  BRA `(.L_x_10255) ;  /* 0x0000000c00107947 */ /* 0x000fec0003800000 */
.L_x_10251:
        /* <DEDUP_REMOVED lines=9> */
.L_x_10259:
[----:B------:R-:W2:Y:S02]  /*13d00*/  LDG.E.U16 R2, desc[UR36][R2.64] ;  /* 0x0000002402027981 */ /* 0x000ea4000c1e1500 */
[----:B--2---:R-:W-:-:S06]  /*13d10*/  HADD2.F32 R24, -RZ, R2.H0_H0 ;  /* 0x20000002ff187230 */ /* 0x004fcc0000004100 */
[----:B------:R-:W0:Y:S01]  /*13d20*/  F2I.S64.TRUNC R24, R24 ;  /* 0x0000001800187311 */ /* 0x000e22000020d900 */
[----:B------:R-:W-:Y:S05]  /*13d30*/  BRA `(.L_x_10255) ;  /* 0x0000000800dc7947 */ /* 0x000fea0003800000 */
.L_x_10258:
        /* <DEDUP_REMOVED lines=9> */
.L_x_10261:
[----:B------:R-:W2:Y:S02]  /*13dd0*/  LDG.E.U16 R2, desc[UR36][R2.64] ;  /* 0x0000002402027981 */ /* 0x000ea4000c1e1500 */
[----:B--2---:R-:W-:-:S06]  /*13de0*/  HADD2.F32 R24, -RZ, R2.H0_H0 ;  /* 0x20000002ff187230 */ /* 0x004fcc0000004100 */
[----:B------:R-:W0:Y:S01]  /*13df0*/  F2I.S64.TRUNC R24, R24 ;  /* 0x0000001800187311 */ /* 0x000e22000020d900 */
[----:B------:R-:W-:Y:S05]  /*13e00*/  BRA `(.L_x_10255) ;  /* 0x0000000800a87947 */ /* 0x000fea0003800000 */
.L_x_10260:
[----:B------:R-:W2:Y:S02]  /*13e10*/  LDG.E.64 R2, desc[UR36][R2.64] ;  /* 0x0000002402027981 */ /* 0x000ea4000c1e1b00 */
[----:B--2---:R0:W1:Y:S01]  /*13e20*/  F2I.S64.F64.TRUNC R24, R2 ;  /* 0x0000000200187311 */ /* 0x004062000030d900 */
[----:B------:R-:W-:Y:S05]  /*13e30*/  BRA `(.L_x_10255) ;  /* 0x00000008009c7947 */ /* 0x000fea0003800000 */
.L_x_10250:
        /* <DEDUP_REMOVED lines=13> */
.L_x_10264:
[----:B------:R-:W2:Y:S02]  /*13f10*/  LDG.E.64 R2, desc[UR36][R2.64] ;  /* 0x0000002402027981 */ /* 0x000ea4000c1e1b00 */
[----:B--2---:R0:W1:Y:S01]  /*13f20*/  F2I.S64.F64.TRUNC R24, R2 ;  /* 0x0000000200187311 */ /* 0x004062000030d900 */
[----:B------:R-:W-:Y:S05]  /*13f30*/  BRA `(.L_x_10255) ;  /* 0x00000008005c7947 */ /* 0x000fea0003800000 */
.L_x_10263:
        /* <DEDUP_REMOVED lines=27> */
.L_x_10266:
        /* <DEDUP_REMOVED lines=14> */
.L_x_10265:
[----:B------:R-:W2:Y:S02]  /*141d0*/  LDG.E.U16 R24, desc[UR36][R2.64] ;  /* 0x0000002402187981 */ /* 0x000ea4000c1e1500 */
[----:B--2---:R-:W-:-:S06]  /*141e0*/  IMAD.U32 R24, R24, 0x10000, RZ ;  /* 0x0001000018187824 */ /* 0x004fcc00078e00ff */
[----:B------:R-:W0:Y:S01]  /*141f0*/  F2I.S64.TRUNC R24, R24 ;  /* 0x0000001800187311 */ /* 0x000e22000020d900 */
[----:B------:R-:W-:Y:S05]  /*14200*/  BRA `(.L_x_10255) ;  /* 0x0000000400a87947 */ /* 0x000fea0003800000 */
.L_x_10262:
        /* <DEDUP_REMOVED lines=11> */
.L_x_10269:
        /* <DEDUP_REMOVED lines=21> */
.L_x_10273:
[----:B------:R-:W-:Y:S05]  /*14410*/  BSYNC B1 ;  /* 0x0000000000017941 */ /* 0x000fea0003800000 */
.L_x_10272:
[----:B------:R-:W-:Y:S01]  /*14420*/  IMAD.SHL.U32 R2, R2, 0x100000, RZ ;  /* 0x0010000002027824 */ /* 0x000fe200078e00ff */
[----:B------:R-:W-:-:S04]  /*14430*/  LEA R3, R0, 0x3b800000, 0x17 ;  /* 0x3b80000000037811 */ /* 0x000fc800078eb8ff */
[----:B------:R-:W-:-:S07]  /*14440*/  LOP3.LUT R24, R3, R2, R24, 0xfe, !PT ;  /* 0x0000000203187212 */ /* 0x000fce00078efe18 */
.L_x_10271:
[----:B------:R-:W-:Y:S05]  /*14450*/  BSYNC B0 ;  /* 0x0000000000007941 */ /* 0x000fea0003800000 */
.L_x_10270:
[----:B------:R-:W1:Y:S01]  /*14460*/  F2I.S64.TRUNC R24, R24 ;  /* 0x0000001800187311 */ /* 0x000e62000020d900 */
[----:B------:R-:W-:Y:S05]  /*14470*/  BRA `(.L_x_10255) ;  /* 0x00000004000c7947 */ /* 0x000fea0003800000 */
.L_x_10268:
        /* <DEDUP_REMOVED lines=21> */
.L_x_10277:
[----:B------:R-:W-:Y:S05]  /*145d0*/  BSYNC B1 ;  /* 0x0000000000017941 */ /* 0x000fea0003800000 */
.L_x_10276:
[----:B------:R-:W-:Y:S01]  /*145e0*/  IMAD.SHL.U32 R2, R2, 0x200000, RZ ;  /* 0x0020000002027824 */ /* 0x000fe200078e00ff */
[----:B------:R-:W-:-:S04]  /*145f0*/  LEA R3, R0, 0x37800000, 0x17 ;  /* 0x3780000000037811 */ /* 0x000fc800078eb8ff */
[----:B------:R-:W-:-:S07]  /*14600*/  LOP3.LUT R24, R3, R2, R24, 0xfe, !PT ;  /* 0x0000000203187212 */ /* 0x000fce00078efe18 */
.L_x_10275:
[----:B------:R-:W-:Y:S05]  /*14610*/  BSYNC B0 ;  /* 0x0000000000007941 */ /* 0x000fea0003800000 */
.L_x_10274:
[----:B------:R-:W0:Y:S01]  /*14620*/  F2I.S64.TRUNC R24, R24 ;  /* 0x0000001800187311 */ /* 0x000e22000020d900 */
[----:B------:R-:W-:Y:S05]  /*14630*/  BRA `(.L_x_10255) ;  /* 0x00000000009c7947 */ /* 0x000fea0003800000 */
.L_x_10267:
        /* <DEDUP_REMOVED lines=14> */
.L_x_10281:
[----:B------:R-:W-:Y:S05]  /*14720*/  BSYNC B0 ;  /* 0x0000000000007941 */ /* 0x000fea0003800000 */
.L_x_10280:
[----:B------:R-:W0:Y:S01]  /*14730*/  F2I.S64.TRUNC R24, R24 ;  /* 0x0000001800187311 */ /* 0x000e22000020d900 */
[----:B------:R-:W-:Y:S05]  /*14740*/  BRA `(.L_x_10255) ;  /* 0x0000000000587947 */ /* 0x000fea0003800000 */
.L_x_10254:
        /* <DEDUP_REMOVED lines=16> */
.L_x_10282:
[----:B------:R-:W-:Y:S01]  /*14850*/  CS2R R24, SRZ ;  /* 0x0000000000187805 */ /* 0x000fe2000001ff00 */
[----:B------:R-:W-:Y:S06]  /*14860*/  BRA `(.L_x_10255) ;  /* 0x0000000000107947 */ /* 0x000fec0003800000 */
.L_x_10279:
[----:B------:R0:W5:Y:S01]  /*14870*/  LDG.E.64 R24, desc[UR36][R2.64] ;  /* 0x0000002402187981 */ /* 0x000162000c1e1b00 */
[----:B------:R-:W-:Y:S05]  /*14880*/  BRA `(.L_x_10255) ;  /* 0x0000000000087947 */ /* 0x000fea0003800000 */
.L_x_10278:
[----:B------:R0:W5:Y:S01]  /*14890*/  LDG.E R24, desc[UR36][R2.64] ;  /* 0x0000002402187981 */ /* 0x000162000c1e1900 */
[----:B------:R-:W-:-:S07]  /*148a0*/  IMAD.MOV.U32 R25, RZ, RZ, RZ ;  /* 0x000000ffff197224 */ /* 0x000fce00078e00ff */
.L_x_10255:
        /* <DEDUP_REMOVED lines=18> */
.L_x_10286:
[----:B------:R0:W5:Y:S01]  /*149d0*/  LDG.E.U8 R26, desc[UR36][R2.64] ;  /* 0x00000024021a7981 */ /* 0x000162000c1e1100 */
[----:B------:R-:W-:Y:S01]  /*149e0*/  IMAD.MOV.U32 R27, RZ, RZ, RZ ;  /* 0x000000ffff1b7224 */ /* 0x000fe200078e00ff */
[----:B------:R-:W-:Y:S06]  /*149f0*/  BRA `(.L_x_10288) ;  /* 0x0000000c00487947 */ /* 0x000fec0003800000 */
.L_x_10285:
        /* <DEDUP_REMOVED lines=8> */
.L_x_10290:
[----:B------:R-:W2:Y:S02]  /*14a80*/  LDG.E R26, desc[UR36][R2.64] ;  /* 0x00000024021a7981 */ /* 0x000ea4000c1e1900 */
[----:B--2---:R-:W-:Y:S01]  /*14a90*/  SHF.R.S32.HI R27, RZ, 0x1f, R26 ;  /* 0x0000001fff1b7819 */ /* 0x004fe2000001141a */
[----:B------:R-:W-:Y:S06]  /*14aa0*/  BRA `(.L_x_10288) ;  /* 0x0000000c001c7947 */ /* 0x000fec0003800000 */
.L_x_10289:
[----:B------:R-:W2:Y:S02]  /*14ab0*/  LDG.E.S16 R26, desc[UR36][R2.64] ;  /* 0x00000024021a7981 */ /* 0x000ea4000c1e1700 */
[----:B--2---:R-:W-:Y:S01]  /*14ac0*/  SHF.R.S32.HI R27, RZ, 0x1f, R26 ;  /* 0x0000001fff1b7819 */ /* 0x004fe2000001141a */
[----:B------:R-:W-:Y:S06]  /*14ad0*/  BRA `(.L_x_10288) ;  /* 0x0000000c00107947 */ /* 0x000fec0003800000 */
.L_x_10284:
        /* <DEDUP_REMOVED lines=9> */
.L_x_10292:
[----:B------:R-:W2:Y:S02]  /*14b70*/  LDG.E.U16 R2, desc[UR36][R2.64] ;  /* 0x0000002402027981 */ /* 0x000ea4000c1e1500 */
[----:B--2---:R-:W-:-:S06]  /*14b80*/  HADD2.F32 R26, -RZ, R2.H0_H0 ;  /* 0x20000002ff1a7230 */ /* 0x004fcc0000004100 */
[----:B------:R-:W0:Y:S01]  /*14b90*/  F2I.S64.TRUNC R26, R26 ;  /* 0x0000001a001a7311 */ /* 0x000e22000020d900 */
[----:B------:R-:W-:Y:S05]  /*14ba0*/  BRA `(.L_x_10288) ;  /* 0x0000000800dc7947 */ /* 0x000fea0003800000 */
.L_x_10291:
        /* <DEDUP_REMOVED lines=9> */
.L_x_10294:
[----:B------:R-:W2:Y:S02]  /*14c40*/  LDG.E.U16 R2, desc[UR36][R2.64] ;  /* 0x0000002402027981 */ /* 0x000ea4000c1e1500 */
[----:B--2---:R-:W-:-:S06]  /*14c50*/  HADD2.F32 R26, -RZ, R2.H0_H0 ;  /* 0x20000002ff1a7230 */ /* 0x004fcc0000004100 */
[----:B------:R-:W0:Y:S01]  /*14c60*/  F2I.S64.TRUNC R26, R26 ;  /* 0x0000001a001a7311 */ /* 0x000e22000020d900 */
[----:B------:R-:W-:Y:S05]  /*14c70*/  BRA `(.L_x_10288) ;  /* 0x0000000800a87947 */ /* 0x000fea0003800000 */
.L_x_10293:
[----:B------:R-:W2:Y:S02]  /*14c80*/  LDG.E.64 R2, desc[UR36][R2.64] ;  /* 0x0000002402027981 */ /* 0x000ea4000c1e1b00 */
[----:B--2---:R0:W2:Y:S01]  /*14c90*/  F2I.S64.F64.TRUNC R26, R2 ;  /* 0x00000002001a7311 */ /* 0x0040a2000030d900 */
[----:B------:R-:W-:Y:S05]  /*14ca0*/  BRA `(.L_x_10288) ;  /* 0x00000008009c7947 */ /* 0x000fea0003800000 */
.L_x_10283:
        /* <DEDUP_REMOVED lines=13> */
.L_x_10297:
[----:B------:R-:W2:Y:S02]  /*14d80*/  LDG.E.64 R2, desc[UR36][R2.64] ;  /* 0x0000002402027981 */ /* 0x000ea4000c1e1b00 */
[----:B--2---:R0:W2:Y:S01]  /*14d90*/  F2I.S64.F64.TRUNC R26, R2 ;  /* 0x00000002001a7311 */ /* 0x0040a2000030d900 */
[----:B------:R-:W-:Y:S05]  /*14da0*/  BRA `(.L_x_10288) ;  /* 0x00000008005c7947 */ /* 0x000fea0003800000 */
.L_x_10296:
        /* <DEDUP_REMOVED lines=27> */
.L_x_10299:
        /* <DEDUP_REMOVED lines=14> */
.L_x_10298:
[----:B------:R-:W2:Y:S02]  /*15040*/  LDG.E.U16 R26, desc[UR36][R2.64] ;  /* 0x00000024021a7981 */ /* 0x000ea4000c1e1500 */
[----:B--2---:R-:W-:-:S06]  /*15050*/  IMAD.U32 R26, R26, 0x10000, RZ ;  /* 0x000100001a1a7824 */ /* 0x004fcc00078e00ff */
[----:B------:R-:W0:Y:S01]  /*15060*/  F2I.S64.TRUNC R26, R26 ;  /* 0x0000001a001a7311 */ /* 0x000e22000020d900 */
[----:B------:R-:W-:Y:S05]  /*15070*/  BRA `(.L_x_10288) ;  /* 0x0000000400a87947 */ /* 0x000fea0003800000 */
.L_x_10295:
        /* <DEDUP_REMOVED lines=11> */
.L_x_10302:
        /* <DEDUP_REMOVED lines=21> */
.L_x_10306:
[----:B------:R-:W-:Y:S05]  /*15280*/  BSYNC B1 ;  /* 0x0000000000017941 */ /* 0x000fea0003800000 */
.L_x_10305:
[----:B------:R-:W-:Y:S01]  /*15290*/  IMAD.SHL.U32 R2, R2, 0x100000, RZ ;  /* 0x0010000002027824 */ /* 0x000fe200078e00ff */
[----:B------:R-:W-:-:S04]  /*152a0*/  LEA R3, R0, 0x3b800000, 0x17 ;  /* 0x3b80000000037811 */ /* 0x000fc800078eb8ff */
[----:B------:R-:W-:-:S07]  /*152b0*/  LOP3.LUT R26, R3, R2, R26, 0xfe, !PT ;  /* 0x00000002031a7212 */ /* 0x000fce00078efe1a */
.L_x_10304:
[----:B------:R-:W-:Y:S05]  /*152c0*/  BSYNC B0 ;  /* 0x0000000000007941 */ /* 0x000fea0003800000 */
.L_x_10303:
[----:B------:R-:W0:Y:S01]  /*152d0*/  F2I.S64.TRUNC R26, R26 ;  /* 0x0000001a001a7311 */ /* 0x000e22000020d900 */
[----:B------:R-:W-:Y:S05]  /*152e0*/  BRA `(.L_x_10288) ;  /* 0x00000004000c7947 */ /* 0x000fea0003800000 */
.L_x_10301:
        /* <DEDUP_REMOVED lines=21> */
.L_x_10310:
[----:B------:R-:W-:Y:S05]  /*15440*/  BSYNC B1 ;  /* 0x0000000000017941 */ /* 0x000fea0003800000 */
.L_x_10309:
[----:B------:R-:W-:Y:S01]  /*15450*/  IMAD.SHL.U32 R2, R2, 0x200000, RZ ;  /* 0x0020000002027824 */ /* 0x000fe200078e00ff */
[----:B------:R-:W-:-:S04]  /*15460*/  LEA R3, R0, 0x37800000, 0x17 ;  /* 0x3780000000037811 */ /* 0x000fc800078eb8ff */
[----:B------:R-:W-:-:S07]  /*15470*/  LOP3.LUT R26, R3, R2, R26, 0xfe, !PT ;  /* 0x00000002031a7212 */ /* 0x000fce00078efe1a */
.L_x_10308:
[----:B------:R-:W-:Y:S05]  /*15480*/  BSYNC B0 ;  /* 0x0000000000007941 */ /* 0x000fea0003800000 */
.L_x_10307:
[----:B------:R-:W0:Y:S01]  /*15490*/  F2I.S64.TRUNC R26, R26 ;  /* 0x0000001a001a7311 */ /* 0x000e22000020d900 */
[----:B------:R-:W-:Y:S05]  /*154a0*/  BRA `(.L_x_10288) ;  /* 0x00000000009c7947 */ /* 0x000fea0003800000 */
.L_x_10300:
        /* <DEDUP_REMOVED lines=14> */
.L_x_10314:
[----:B------:R-:W-:Y:S05]  /*15590*/  BSYNC B0 ;  /* 0x0000000000007941 */ /* 0x000fea0003800000 */
.L_x_10313:
[----:B------:R-:W0:Y:S01]  /*155a0*/  F2I.S64.TRUNC R26, R26 ;  /* 0x0000001a001a7311 */ /* 0x000e22000020d900 */
[----:B------:R-:W-:Y:S05]  /*155b0*/  BRA `(.L_x_10288) ;  /* 0x0000000000587947 */ /* 0x000fea0003800000 */
.L_x_10287:
        /* <DEDUP_REMOVED lines=16> */
.L_x_10315:
[----:B------:R-:W-:Y:S01]  /*156c0*/  CS2R R26, SRZ ;  /* 0x00000000001a7805 */ /* 0x000fe2000001ff00 */
[----:B------:R-:W-:Y:S06]  /*156d0*/  BRA `(.L_x_10288) ;  /* 0x0000000000107947 */ /* 0x000fec0003800000 */
.L_x_10312:
[----:B------:R0:W5:Y:S01]  /*156e0*/  LDG.E.64 R26, desc[UR36][R2.64] ;  /* 0x00000024021a7981 */ /* 0x000162000c1e1b00 */
[----:B------:R-:W-:Y:S05]  /*156f0*/  BRA `(.L_x_10288) ;  /* 0x0000000000087947 */ /* 0x000fea0003800000 */
.L_x_10311:
[----:B------:R0:W5:Y:S01]  /*15700*/  LDG.E R26, desc[UR36][R2.64] ;  /* 0x00000024021a7981 */ /* 0x000162000c1e1900 */
[----:B------:R-:W-:-:S07]  /*15710*/  IMAD.MOV.U32 R27, RZ, RZ, RZ ;  /* 0x000000ffff1b7224 */ /* 0x000fce00078e00ff */
.L_x_10288:
        /* <DEDUP_REMOVED lines=24> */
.L_x_10317:
[----:B------:R-:W-:Y:S05]  /*158a0*/  BSYNC B7 ;  /* 0x0000000000077941 */ /* 0x000fea0003800000 */
.L_x_10316:
        /* <DEDUP_REMOVED lines=24> */
.L_x_10319:
[----:B------:R-:W-:Y:S05]  /*15a30*/  BSYNC B7 ;  /* 0x0000000000077941 */ /* 0x000fea0003800000 */
.L_x_10318:
        /* <DEDUP_REMOVED lines=29> */
.L_x_10321:
[----:B------:R-:W-:Y:S05]  /*15c10*/  BSYNC B7 ;  /* 0x0000000000077941 */ /* 0x000fea0003800000 */
.L_x_10320:
        /* <DEDUP_REMOVED lines=15> */
.L_x_10326:
        /* <DEDUP_REMOVED lines=12> */
.L_x_10324:
        /* <DEDUP_REMOVED lines=19> */
.L_x_10325:
[----:B------:R-:W-:Y:S05]  /*15f00*/  BSYNC B1 ;  /* 0x0000000000017941 */ /* 0x000fea0003800000 */
.L_x_10323:
        /* <DEDUP_REMOVED lines=15> */
[----:B------:R-:W-:Y:S02]  /*16000*/  IMAD.MOV.U32 R6, RZ, RZ, R11 ;  /* 0x000000ffff067224 */ /* 0x000fe400078e000b */
[----:B------:R-:W-:Y:S01]  /*16010*/  IMAD.IADD R15, R3, 0x1, R7 ;  /* 0x00000001030f7824 */ /* 0x000fe200078e0207 */
[----:B------:R-:W-:Y:S06]  /*16020*/  @P0 BRA `(.L_x_10326) ;  /* 0xfffffffc00380947 */ /* 0x000fec000383ffff */
[----:B------:R-:W-:Y:S05]  /*16030*/  BSYNC B0 ;  /* 0x0000000000007941 */ /* 0x000fea0003800000 */
.L_x_10322:
        /* <DEDUP_REMOVED lines=19> */
.L_x_10331:
        /* <DEDUP_REMOVED lines=25> */
.L_x_10330:
[----:B------:R-:W-:Y:S05]  /*16300*/  BSYNC B8 ;  /* 0x0000000000087941 */ /* 0x000fea0003800000 */
.L_x_10329:
[----:B------:R-:W-:-:S05]  /*16310*/  IADD3 R22, P0, R22, 0x8, RZ ;  /* 0x0000000816167810 */ /* 0x000fca0007f1e0ff */
[----:B------:R-:W-:Y:S01]  /*16320*/  IMAD.X R23, RZ, RZ, R23, P0 ;  /* 0x000000ffff177224 */ /* 0x000fe200000e0617 */
[----:B------:R-:W-:-:S04]  /*16330*/  ISETP.GE.U32.AND P0, PT, R22, R25, PT ;  /* 0x000000191600720c */ /* 0x000fc80003f06070 */
[----:B------:R-:W-:-:S13]  /*16340*/  ISETP.GE.U32.AND.EX P0, PT, R23, R18, PT, P0 ;  /* 0x000000121700720c */ /* 0x000fda0003f06100 */
[----:B------:R-:W-:Y:S05]  /*16350*/  @!P0 BRA `(.L_x_10331) ;  /* 0xfffffffc00848947 */ /* 0x000fea000383ffff */
.L_x_10328:
[----:B------:R-:W-:Y:S05]  /*16360*/  BSYNC B7 ;  /* 0x0000000000077941 */ /* 0x000fea0003800000 */
.L_x_10327:
        /* <DEDUP_REMOVED lines=14> */
.L_x_10335:
[----:B------:R0:W-:Y:S01]  /*16450*/  STG.E.U8 desc[UR36][R16.64], RZ ;  /* 0x000000ff10007986 */ /* 0x0001e2000c101124 */
[----:B------:R-:W-:Y:S05]  /*16460*/  BRA `(.L_x_10337) ;  /* 0x00000004008c7947 */ /* 0x000fea0003800000 */
.L_x_10334:
        /* <DEDUP_REMOVED lines=8> */
.L_x_10339:
[----:B------:R0:W-:Y:S01]  /*164f0*/  STG.E desc[UR36][R16.64], RZ ;  /* 0x000000ff10007986 */ /* 0x0001e2000c101924 */
[----:B------:R-:W-:Y:S05]  /*16500*/  BRA `(.L_x_10337) ;  /* 0x0000000400647947 */ /* 0x000fea0003800000 */
.L_x_10338:
[----:B------:R0:W-:Y:S01]  /*16510*/  STG.E.U16 desc[UR36][R16.64], RZ ;  /* 0x000000ff10007986 */ /* 0x0001e2000c101524 */
[----:B------:R-:W-:Y:S05]  /*16520*/  BRA `(.L_x_10337) ;  /* 0x00000004005c7947 */ /* 0x000fea0003800000 */
.L_x_10333:
        /* <DEDUP_REMOVED lines=8> */
.L_x_10341:
[----:B------:R0:W-:Y:S01]  /*165b0*/  STG.E.U16 desc[UR36][R16.64], RZ ;  /* 0x000000ff10007986 */ /* 0x0001e2000c101524 */
[----:B------:R-:W-:Y:S05]  /*165c0*/  BRA `(.L_x_10337) ;  /* 0x0000000400347947 */ /* 0x000fea0003800000 */
.L_x_10340:
        /* <DEDUP_REMOVED lines=8> */
.L_x_10343:
[----:B------:R0:W-:Y:S01]  /*16650*/  STG.E desc[UR36][R16.64], RZ ;  /* 0x000000ff10007986 */ /* 0x0001e2000c101924 */
[----:B------:R-:W-:Y:S05]  /*16660*/  BRA `(.L_x_10337) ;  /* 0x00000004000c7947 */ /* 0x000fea0003800000 */
.L_x_10342:
[----:B------:R0:W-:Y:S01]  /*16670*/  STG.E.64 desc[UR36][R16.64], RZ ;  /* 0x000000ff10007986 */ /* 0x0001e2000c101b24 */
[----:B------:R-:W-:Y:S05]  /*16680*/  BRA `(.L_x_10337) ;  /* 0x0000000400047947 */ /* 0x000fea0003800000 */
.L_x_10332:
        /* <DEDUP_REMOVED lines=10> */
.L_x_10346:
[----:B------:R4:W-:Y:S01]  /*16730*/  STG.E.128 desc[UR36][R16.64], RZ ;  /* 0x000000ff10007986 */ /* 0x0009e2000c101d24 */
[----:B------:R-:W-:Y:S05]  /*16740*/  BRA `(.L_x_10337) ;  /* 0x0000000000d47947 */ /* 0x000fea0003800000 */
.L_x_10345:
        /* <DEDUP_REMOVED lines=8> */
.L_x_10348:
[----:B------:R2:W-:Y:S01]  /*167d0*/  STG.E.U8 desc[UR36][R16.64], RZ ;  /* 0x000000ff10007986 */ /* 0x0005e2000c101124 */
[----:B------:R-:W-:Y:S05]  /*167e0*/  BRA `(.L_x_10337) ;  /* 0x0000000000ac7947 */ /* 0x000fea0003800000 */
.L_x_10347:
[----:B------:R0:W-:Y:S01]  /*167f0*/  STG.E.U16 desc[UR36][R16.64], RZ ;  /* 0x000000ff10007986 */ /* 0x0001e2000c101524 */
[----:B------:R-:W-:Y:S05]  /*16800*/  BRA `(.L_x_10337) ;  /* 0x0000000000a47947 */ /* 0x000fea0003800000 */
.L_x_10344:
        /* <DEDUP_REMOVED lines=10> */
.L_x_10351:
[----:B------:R0:W-:Y:S01]  /*168b0*/  STG.E.U8 desc[UR36][R16.64], RZ ;  /* 0x000000ff10007986 */ /* 0x0001e2000c101124 */
[----:B------:R-:W-:Y:S05]  /*168c0*/  BRA `(.L_x_10337) ;  /* 0x0000000000747947 */ /* 0x000fea0003800000 */
.L_x_10350:
[----:B------:R0:W-:Y:S01]  /*168d0*/  STG.E.U8 desc[UR36][R16.64], RZ ;  /* 0x000000ff10007986 */ /* 0x0001e2000c101124 */
[----:B------:R-:W-:Y:S05]  /*168e0*/  BRA `(.L_x_10337) ;  /* 0x00000000006c7947 */ /* 0x000fea0003800000 */
.L_x_10349:
[----:B------:R-:W-:-:S13]  /*168f0*/  ISETP.NE.AND P0, PT, R0, 0x1c, PT ;  /* 0x0000001c0000780c */ /* 0x000fda0003f05270 */
[----:B------:R-:W-:Y:S05]  /*16900*/  @!P0 BRA `(.L_x_10352) ;  /* 0x0000000000608947 */ /* 0x000fea0003800000 */
[----:B------:R-:W-:-:S13]  /*16910*/  ISETP.NE.AND P0, PT, R0, 0x1d, PT ;  /* 0x0000001d0000780c */ /* 0x000fda0003f05270 */
[----:B------:R-:W-:Y:S05]  /*16920*/  @!P0 BRA `(.L_x_10353) ;  /* 0x0000000000508947 */ /* 0x000fea0003800000 */
[----:B------:R-:W-:-:S13]  /*16930*/  ISETP.NE.AND P0, PT, R0, 0x2c, PT ;  /* 0x0000002c0000780c */ /* 0x000fda0003f05270 */
[----:B------:R0:W-:Y:S01]  /*16940*/  @!P0 STG.E.U8 desc[UR36][R16.64], RZ ;  /* 0x000000ff10008986 */ /* 0x0001e2000c101124 */
[----:B------:R-:W-:Y:S05]  /*16950*/  @!P0 BRA `(.L_x_10337) ;  /* 0x0000000000508947 */ /* 0x000fea0003800000 */
.L_x_10336:
        /* <DEDUP_REMOVED lines=16> */
.L_x_10354:
[----:B------:R-:W-:Y:S05]  /*16a60*/  BRA `(.L_x_10337) ;  /* 0x00000000000c7947 */ /* 0x000fea0003800000 */
.L_x_10353:
[----:B------:R0:W-:Y:S01]  /*16a70*/  STG.E.64 desc[UR36][R16.64], RZ ;  /* 0x000000ff10007986 */ /* 0x0001e2000c101b24 */
[----:B------:R-:W-:Y:S05]  /*16a80*/  BRA `(.L_x_10337) ;  /* 0x0000000000047947 */ /* 0x000fea0003800000 */
.L_x_10352:
[----:B------:R0:W-:Y:S02]  /*16a90*/  STG.E desc[UR36][R16.64], RZ ;  /* 0x000000ff10007986 */ /* 0x0001e4000c101924 */
.L_x_10337:
[----:B------:R-:W-:-:S07]  /*16aa0*/  VIADD R19, R19, 0x80 ;  /* 0x0000008013137836 */ /* 0x000fce0000000000 */
.L_x_10149:
[----:B------:R-:W-:Y:S05]  /*16ab0*/  BSYNC B6 ;  /* 0x0000000000067941 */ /* 0x000fea0003800000 */
.L_x_10148:
[----:B------:R-:W-:Y:S02]  /*16ac0*/  ULDC UR4, c[0x0][0x210] ;  /* 0x0000840000047ab9 */ /* 0x000fe40000000800 */
[----:B------:R-:W-:-:S13]  /*16ad0*/  ISETP.GE.AND P0, PT, R19, UR4, PT ;  /* 0x0000000413007c0c */ /* 0x000fda000bf06270 */
[----:B------:R-:W-:Y:S05]  /*16ae0*/  @P0 EXIT ;  /* 0x000000000000094d */ /* 0x000fea0003800000 */
[----:B------:R-:W5:Y:S01]  /*16af0*/  LDC R6, c[0x0][0x218] ;  /* 0x00008600ff067b82 */ /* 0x000f620000000800 */
[----:B------:R-:W-:Y:S01]  /*16b00*/  HFMA2.MMA R26, -RZ, RZ, 0, 0 ;  /* 0x00000000ff1a7435 */ /* 0x000fe200000001ff */
        /* <DEDUP_REMOVED lines=454> */
.L_x_10355:
        /* <DEDUP_REMOVED lines=21> */
.L_x_10359:
[----:B------:R0:W5:Y:S01]  /*188c0*/  LDG.E.U8 R28, desc[UR36][R2.64] ;  /* 0x00000024021c7981 */ /* 0x000162000c1e1100 */
[----:B------:R-:W-:Y:S01]  /*188d0*/  IMAD.MOV.U32 R29, RZ, RZ, RZ ;  /* 0x000000ffff1d7224 */ /* 0x000fe200078e00ff */
[----:B------:R-:W-:Y:S06]  /*188e0*/  BRA `(.L_x_10361) ;  /* 0x0000000c00487947 */ /* 0x000fec0003800000 */
.L_x_10358:
        /* <DEDUP_REMOVED lines=8> */
.L_x_10363:
[----:B------:R-:W2:Y:S02]  /*18970*/  LDG.E R28, desc[UR36][R2.64] ;  /* 0x00000024021c7981 */ /* 0x000ea4000c1e1900 */
[----:B--2---:R-:W-:Y:S01]  /*18980*/  SHF.R.S32.HI R29, RZ, 0x1f, R28 ;  /* 0x0000001fff1d7819 */ /* 0x004fe2000001141c */
[----:B------:R-:W-:Y:S06]  /*18990*/  BRA `(.L_x_10361) ;  /* 0x0000000c001c7947 */ /* 0x000fec0003800000 */
.L_x_10362:
[----:B------:R-:W2:Y:S02]  /*189a0*/  LDG.E.S16 R28, desc[UR36][R2.64] ;  /* 0x00000024021c7981 */ /* 0x000ea4000c1e1700 */
[----:B--2---:R-:W-:Y:S01]  /*189b0*/  SHF.R.S32.HI R29, RZ, 0x1f, R28 ;  /* 0x0000001fff1d7819 */ /* 0x004fe2000001141c */
[----:B------:R-:W-:Y:S06]  /*189c0*/  BRA `(.L_x_10361) ;  /* 0x0000000c00107947 */ /* 0x000fec0003800000 */
.L_x_10357:
        /* <DEDUP_REMOVED lines=9> */
.L_x_10365:
[----:B------:R-:W2:Y:S02]  /*18a60*/  LDG.E.U16 R2, desc[UR36][R2.64] ;  /* 0x0000002402027981 */ /* 0x000ea4000c1e1500 */
[----:B--2---:R-:W-:-:S06]  /*18a70*/  HADD2.F32 R28, -RZ, R2.H0_H0 ;  /* 0x20000002ff1c7230 */ /* 0x004fcc0000004100 */
[----:B------:R-:W0:Y:S01]  /*18a80*/  F2I.S64.TRUNC R28, R28 ;  /* 0x0000001c001c7311 */ /* 0x000e22000020d900 */
[----:B------:R-:W-:Y:S05]  /*18a90*/  BRA `(.L_x_10361) ;  /* 0x0000000800dc7947 */ /* 0x000fea0003800000 */
.L_x_10364:
        /* <DEDUP_REMOVED lines=9> */
.L_x_10367:
[----:B------:R-:W2:Y:S02]  /*18b30*/  LDG.E.U16 R2, desc[UR36][R2.64] ;  /* 0x0000002402027981 */ /* 0x000ea4000c1e1500 */
[----:B--2---:R-:W-:-:S06]  /*18b40*/  HADD2.F32 R28, -RZ, R2.H0_H0 ;  /* 0x20000002ff1c7230 */ /* 0x004fcc0000004100 */
[----:B------:R-:W0:Y:S01]  /*18b50*/  F2I.S64.TRUNC R28, R28 ;  /* 0x0000001c001c7311 */ /* 0x000e22000020d900 */
[----:B------:R-:W-:Y:S05]  /*18b60*/  BRA `(.L_x_10361) ;  /* 0x0000000800a87947 */ /* 0x000fea0003800000 */
.L_x_10366:
[----:B------:R-:W2:Y:S02]  /*18b70*/  LDG.E.64 R2, desc[UR36][R2.64] ;  /* 0x0000002402027981 */ /* 0x000ea4000c1e1b00 */
[----:B--2---:R0:W1:Y:S01]  /*18b80*/  F2I.S64.F64.TRUNC R28, R2 ;  /* 0x00000002001c7311 */ /* 0x004062000030d900 */
[----:B------:R-:W-:Y:S05]  /*18b90*/  BRA `(.L_x_10361) ;  /* 0x00000008009c7947 */ /* 0x000fea0003800000 */
.L_x_10356:
        /* <DEDUP_REMOVED lines=13> */
.L_x_10370:
[----:B------:R-:W2:Y:S02]  /*18c70*/  LDG.E.64 R2, desc[UR36][R2.64] ;  /* 0x0000002402027981 */ /* 0x000ea4000c1e1b00 */
[----:B--2---:R0:W1:Y:S01]  /*18c80*/  F2I.S64.F64.TRUNC R28, R2 ;  /* 0x00000002001c7311 */ /* 0x004062000030d900 */
[----:B------:R-:W-:Y:S05]  /*18c90*/  BRA `(.L_x_10361) ;  /* 0x00000008005c7947 */ /* 0x000fea0003800000 */
.L_x_10369:
        /* <DEDUP_REMOVED lines=27> */
.L_x_10372:
        /* <DEDUP_REMOVED lines=14> */
.L_x_10371:
[----:B------:R-:W2:Y:S02]  /*18f30*/  LDG.E.U16 R28, desc[UR36][R2.64] ;  /* 0x00000024021c7981 */ /* 0x000ea4000c1e1500 */
[----:B--2---:R-:W-:-:S06]  /*18f40*/  IMAD.U32 R28, R28, 0x10000, RZ ;  /* 0x000100001c1c7824 */ /* 0x004fcc00078e00ff */
[----:B------:R-:W0:Y:S01]  /*18f50*/  F2I.S64.TRUNC R28, R28 ;  /* 0x0000001c001c7311 */ /* 0x000e22000020d900 */
[----:B------:R-:W-:Y:S05]  /*18f60*/  BRA `(.L_x_10361) ;  /* 0x0000000400a87947 */ /* 0x000fea0003800000 */
.L_x_10368:
        /* <DEDUP_REMOVED lines=11> */
.L_x_10375:
        /* <DEDUP_REMOVED lines=21> */
.L_x_10379:
[----:B------:R-:W-:Y:S05]  /*19170*/  BSYNC B1 ;  /* 0x0000000000017941 */ /* 0x000fea0003800000 */
.L_x_10378:
[----:B------:R-:W-:Y:S01]  /*19180*/  IMAD.SHL.U32 R2, R2, 0x100000, RZ ;  /* 0x0010000002027824 */ /* 0x000fe200078e00ff */
[----:B------:R-:W-:-:S04]  /*19190*/  LEA R3, R0, 0x3b800000, 0x17 ;  /* 0x3b80000000037811 */ /* 0x000fc800078eb8ff */
[----:B------:R-:W-:-:S07]  /*191a0*/  LOP3.LUT R28, R3, R2, R28, 0xfe, !PT ;  /* 0x00000002031c7212 */ /* 0x000fce00078efe1c */
.L_x_10377:
[----:B------:R-:W-:Y:S05]  /*191b0*/  BSYNC B0 ;  /* 0x0000000000007941 */ /* 0x000fea0003800000 */
.L_x_10376:
[----:B------:R-:W0:Y:S01]  /*191c0*/  F2I.S64.TRUNC R28, R28 ;  /* 0x0000001c001c7311 */ /* 0x000e22000020d900 */
[----:B------:R-:W-:Y:S05]  /*191d0*/  BRA `(.L_x_10361) ;  /* 0x00000004000c7947 */ /* 0x000fea0003800000 */
.L_x_10374:
        /* <DEDUP_REMOVED lines=21> */
.L_x_10383:
[----:B------:R-:W-:Y:S05]  /*19330*/  BSYNC B1 ;  /* 0x0000000000017941 */ /* 0x000fea0003800000 */
.L_x_10382:
[----:B------:R-:W-:Y:S01]  /*19340*/  IMAD.SHL.U32 R2, R2, 0x200000, RZ ;  /* 0x0020000002027824 */ /* 0x000fe200078e00ff */
[----:B------:R-:W-:-:S04]  /*19350*/  LEA R3, R0, 0x37800000, 0x17 ;  /* 0x3780000000037811 */ /* 0x000fc800078eb8ff */
[----:B------:R-:W-:-:S07]  /*19360*/  LOP3.LUT R28, R3, R2, R28, 0xfe, !PT ;  /* 0x00000002031c7212 */ /* 0x000fce00078efe1c */
.L_x_10381:
[----:B------:R-:W-:Y:S05]  /*19370*/  BSYNC B0 ;  /* 0x0000000000007941 */ /* 0x000fea0003800000 */
.L_x_10380:
[----:B------:R-:W0:Y:S01]  /*19380*/  F2I.S64.TRUNC R28, R28 ;  /* 0x0000001c001c7311 */ /* 0x000e22000020d900 */
[----:B------:R-:W-:Y:S05]  /*19390*/  BRA `(.L_x_10361) ;  /* 0x00000000009c7947 */ /* 0x000fea0003800000 */
.L_x_10373:
        /* <DEDUP_REMOVED lines=14> */
.L_x_10387:
[----:B------:R-:W-:Y:S05]  /*19480*/  BSYNC B0 ;  /* 0x0000000000007941 */ /* 0x000fea0003800000 */
.L_x_10386:
[----:B------:R-:W0:Y:S01]  /*19490*/  F2I.S64.TRUNC R28, R28 ;  /* 0x0000001c001c7311 */ /* 0x000e22000020d900 */
[----:B------:R-:W-:Y:S05]  /*194a0*/  BRA `(.L_x_10361) ;  /* 0x0000000000587947 */ /* 0x000fea0003800000 */
.L_x_10360:
        /* <DEDUP_REMOVED lines=16> */
.L_x_10388:
[----:B------:R-:W-:Y:S01]  /*195b0*/  CS2R R28, SRZ ;  /* 0x00000000001c7805 */ /* 0x000fe2000001ff00 */
[----:B------:R-:W-:Y:S06]  /*195c0*/  BRA `(.L_x_10361) ;  /* 0x0000000000107947 */ /* 0x000fec0003800000 */
.L_x_10385:
[----:B------:R0:W5:Y:S01]  /*195d0*/  LDG.E.64 R28, desc[UR36][R2.64] ;  /* 0x00000024021c7981 */ /* 0x000162000c1e1b00 */
[----:B------:R-:W-:Y:S05]  /*195e0*/  BRA `(.L_x_10361) ;  /* 0x0000000000087947 */ /* 0x000fea0003800000 */
.L_x_10384:
[----:B------:R0:W5:Y:S01]  /*195f0*/  LDG.E R28, desc[UR36][R2.64] ;  /* 0x00000024021c7981 */ /* 0x000162000c1e1900 */
[----:B------:R-:W-:-:S07]  /*19600*/  IMAD.MOV.U32 R29, RZ, RZ, RZ ;  /* 0x000000ffff1d7224 */ /* 0x000fce00078e00ff */
.L_x_10361:
        /* <DEDUP_REMOVED lines=18> */
.L_x_10392:
[----:B------:R2:W5:Y:S01]  /*19730*/  LDG.E.U8 R24, desc[UR36][R2.64] ;  /* 0x0000002402187981 */ /* 0x000562000c1e1100 */
[----:B------:R-:W-:Y:S01]  /*19740*/  IMAD.MOV.U32 R25, RZ, RZ, RZ ;  /* 0x000000ffff197224 */ /* 0x000fe200078e00ff */
[----:B------:R-:W-:Y:S06]  /*19750*/  BRA `(.L_x_10394) ;  /* 0x0000000c00487947 */ /* 0x000fec0003800000 */
.L_x_10391:
        /* <DEDUP_REMOVED lines=8> */
.L_x_10396:
[----:B------:R-:W2:Y:S02]  /*197e0*/  LDG.E R24, desc[UR36][R2.64] ;  /* 0x0000002402187981 */ /* 0x000ea4000c1e1900 */
[----:B--2---:R-:W-:Y:S01]  /*197f0*/  SHF.R.S32.HI R25, RZ, 0x1f, R24 ;  /* 0x0000001fff197819 */ /* 0x004fe20000011418 */
[----:B------:R-:W-:Y:S06]  /*19800*/  BRA `(.L_x_10394) ;  /* 0x0000000c001c7947 */ /* 0x000fec0003800000 */
.L_x_10395:
[----:B------:R-:W2:Y:S02]  /*19810*/  LDG.E.S16 R24, desc[UR36][R2.64] ;  /* 0x0000002402187981 */ /* 0x000ea4000c1e1700 */
[----:B--2---:R-:W-:Y:S01]  /*19820*/  SHF.R.S32.HI R25, RZ, 0x1f, R24 ;  /* 0x0000001fff197819 */ /* 0x004fe20000011418 */
[----:B------:R-:W-:Y:S06]  /*19830*/  BRA `(.L_x_10394) ;  /* 0x0000000c00107947 */ /* 0x000fec0003800000 */
.L_x_10390:
        /* <DEDUP_REMOVED lines=9> */
.L_x_10398:
[----:B------:R-:W2:Y:S02]  /*198d0*/  LDG.E.U16 R2, desc[UR36][R2.64] ;  /* 0x0000002402027981 */ /* 0x000ea4000c1e1500 */
[----:B--2---:R-:W-:-:S06]  /*198e0*/  HADD2.F32 R24, -RZ, R2.H0_H0 ;  /* 0x20000002ff187230 */ /* 0x004fcc0000004100 */
[----:B------:R-:W0:Y:S01]  /*198f0*/  F2I.S64.TRUNC R24, R24 ;  /* 0x0000001800187311 */ /* 0x000e22000020d900 */
[----:B------:R-:W-:Y:S05]  /*19900*/  BRA `(.L_x_10394) ;  /* 0x0000000800dc7947 */ /* 0x000fea0003800000 */
.L_x_10397:
        /* <DEDUP_REMOVED lines=9> */
.L_x_10400:
[----:B------:R-:W2:Y:S02]  /*199a0*/  LDG.E.U16 R2, desc[UR36][R2.64] ;  /* 0x0000002402027981 */ /* 0x000ea4000c1e1500 */
[----:B--2---:R-:W-:-:S06]  /*199b0*/  HADD2.F32 R24, -RZ, R2.H0_H0 ;  /* 0x20000002ff187230 */ /* 0x004fcc0000004100 */
[----:B------:R-:W0:Y:S01]  /*199c0*/  F2I.S64.TRUNC R24, R24 ;  /* 0x0000001800187311 */ /* 0x000e22000020d900 */
[----:B------:R-:W-:Y:S05]  /*199d0*/  BRA `(.L_x_10394) ;  /* 0x0000000800a87947 */ /* 0x000fea0003800000 */
.L_x_10399:
[----:B------:R-:W2:Y:S02]  /*199e0*/  LDG.E.64 R2, desc[UR36][R2.64] ;  /* 0x0000002402027981 */ /* 0x000ea4000c1e1b00 */
[----:B--2---:R0:W2:Y:S01]  /*199f0*/  F2I.S64.F64.TRUNC R24, R2 ;  /* 0x0000000200187311 */ /* 0x0040a2000030d900 */
[----:B------:R-:W-:Y:S05]  /*19a00*/  BRA `(.L_x_10394) ;  /* 0x00000008009c7947 */ /* 0x000fea0003800000 */
.L_x_10389:
        /* <DEDUP_REMOVED lines=13> */
.L_x_10403:
[----:B------:R-:W2:Y:S02]  /*19ae0*/  LDG.E.64 R2, desc[UR36][R2.64] ;  /* 0x0000002402027981 */ /* 0x000ea4000c1e1b00 */
[----:B--2---:R0:W2:Y:S01]  /*19af0*/  F2I.S64.F64.TRUNC R24, R2 ;  /* 0x0000000200187311 */ /* 0x0040a2000030d900 */
[----:B------:R-:W-:Y:S05]  /*19b00*/  BRA `(.L_x_10394) ;  /* 0x00000008005c7947 */ /* 0x000fea0003800000 */
.L_x_10402:
        /* <DEDUP_REMOVED lines=27> */
.L_x_10405:
        /* <DEDUP_REMOVED lines=14> */
.L_x_10404:
[----:B------:R-:W2:Y:S02]  /*19da0*/  LDG.E.U16 R24, desc[UR36][R2.64] ;  /* 0x0000002402187981 */ /* 0x000ea4000c1e1500 */
[----:B--2---:R-:W-:-:S06]  /*19db0*/  IMAD.U32 R24, R24, 0x10000, RZ ;  /* 0x0001000018187824 */ /* 0x004fcc00078e00ff */
[----:B------:R-:W0:Y:S01]  /*19dc0*/  F2I.S64.TRUNC R24, R24 ;  /* 0x0000001800187311 */ /* 0x000e22000020d900 */
[----:B------:R-:W-:Y:S05]  /*19dd0*/  BRA `(.L_x_10394) ;  /* 0x0000000400a87947 */ /* 0x000fea0003800000 */
.L_x_10401:
        /* <DEDUP_REMOVED lines=11> */
.L_x_10408:
        /* <DEDUP_REMOVED lines=21> */
.L_x_10412:
[----:B------:R-:W-:Y:S05]  /*19fe0*/  BSYNC B1 ;  /* 0x0000000000017941 */ /* 0x000fea0003800000 */
.L_x_10411:
[----:B------:R-:W-:Y:S01]  /*19ff0*/  IMAD.SHL.U32 R2, R2, 0x100000, RZ ;  /* 0x0010000002027824 */ /* 0x000fe200078e00ff */
[----:B------:R-:W-:-:S04]  /*1a000*/  LEA R3, R0, 0x3b800000, 0x17 ;  /* 0x3b80000000037811 */ /* 0x000fc800078eb8ff */
[----:B------:R-:W-:-:S07]  /*1a010*/  LOP3.LUT R24, R3, R2, R24, 0xfe, !PT ;  /* 0x0000000203187212 */ /* 0x000fce00078efe18 */
.L_x_10410:
[----:B------:R-:W-:Y:S05]  /*1a020*/  BSYNC B0 ;  /* 0x0000000000007941 */ /* 0x000fea0003800000 */
.L_x_10409:
[----:B------:R-:W0:Y:S01]  /*1a030*/  F2I.S64.TRUNC R24, R24 ;  /* 0x0000001800187311 */ /* 0x000e22000020d900 */
[----:B------:R-:W-:Y:S05]  /*1a040*/  BRA `(.L_x_10394) ;  /* 0x00000004000c7947 */ /* 0x000fea0003800000 */
.L_x_10407:
        /* <DEDUP_REMOVED lines=21> */
.L_x_10416:
[----:B------:R-:W-:Y:S05]  /*1a1a0*/  BSYNC B1 ;  /* 0x0000000000017941 */ /* 0x000fea0003800000 */
.L_x_10415:
[----:B------:R-:W-:Y:S01]  /*1a1b0*/  IMAD.SHL.U32 R2, R2, 0x200000, RZ ;  /* 0x0020000002027824 */ /* 0x000fe200078e00ff */
[----:B------:R-:W-:-:S04]  /*1a1c0*/  LEA R3, R0, 0x37800000, 0x17 ;  /* 0x3780000000037811 */ /* 0x000fc800078eb8ff */
[----:B------:R-:W-:-:S07]  /*1a1d0*/  LOP3.LUT R24, R3, R2, R24, 0xfe, !PT ;  /* 0x0000000203187212 */ /* 0x000fce00078efe18 */
.L_x_10414:
[----:B------:R-:W-:Y:S05]  /*1a1e0*/  BSYNC B0 ;  /* 0x0000000000007941 */ /* 0x000fea0003800000 */
.L_x_10413:
[----:B------:R-:W0:Y:S01]  /*1a1f0*/  F2I.S64.TRUNC R24, R24 ;  /* 0x0000001800187311 */ /* 0x000e22000020d900 */
[----:B------:R-:W-:Y:S05]  /*1a200*/  BRA `(.L_x_10394) ;  /* 0x00000000009c7947 */ /* 0x000fea0003800000 */
.L_x_10406:
        /* <DEDUP_REMOVED lines=14> */
.L_x_10420:
[----:B------:R-:W-:Y:S05]  /*1a2f0*/  BSYNC B0 ;  /* 0x0000000000007941 */ /* 0x000fea0003800000 */
.L_x_10419:
[----:B------:R-:W0:Y:S01]  /*1a300*/  F2I.S64.TRUNC R24, R24 ;  /* 0x0000001800187311 */ /* 0x000e22000020d900 */
[----:B------:R-:W-:Y:S05]  /*1a310*/  BRA `(.L_x_10394) ;  /* 0x0000000000587947 */ /* 0x000fea0003800000 */
.L_x_10393:
        /* <DEDUP_REMOVED lines=16> */
.L_x_10421:
[----:B------:R-:W-:Y:S01]  /*1a420*/  CS2R R24, SRZ ;  /* 0x0000000000187805 */ /* 0x000fe2000001ff00 */
[----:B------:R-:W-:Y:S06]  /*1a430*/  BRA `(.L_x_10394) ;  /* 0x0000000000107947 */ /* 0x000fec0003800000 */
.L_x_10418:
[----:B------:R0:W5:Y:S01]  /*1a440*/  LDG.E.64 R24, desc[UR36][R2.64] ;  /* 0x0000002402187981 */ /* 0x000162000c1e1b00 */
[----:B------:R-:W-:Y:S05]  /*1a450*/  BRA `(.L_x_10394) ;  /* 0x0000000000087947 */ /* 0x000fea0003800000 */
.L_x_10417:
[----:B------:R0:W5:Y:S01]  /*1a460*/  LDG.E R24, desc[UR36][R2.64] ;  /* 0x0000002402187981 */ /* 0x000162000c1e1900 */
[----:B------:R-:W-:-:S07]  /*1a470*/  IMAD.MOV.U32 R25, RZ, RZ, RZ ;  /* 0x000000ffff197224 */ /* 0x000fce00078e00ff */
.L_x_10394:
        /* <DEDUP_REMOVED lines=18> */
.L_x_10425:
[----:B------:R2:W5:Y:S01]  /*1a5a0*/  LDG.E.U8 R18, desc[UR36][R2.64] ;  /* 0x0000002402127981 */ /* 0x000562000c1e1100 */
[----:B------:R-:W-:Y:S01]  /*1a5b0*/  IMAD.MOV.U32 R19, RZ, RZ, RZ ;  /* 0x000000ffff137224 */ /* 0x000fe200078e00ff */
[----:B------:R-:W-:Y:S06]  /*1a5c0*/  BRA `(.L_x_10427) ;  /* 0x0000000c00487947 */ /* 0x000fec0003800000 */
.L_x_10424:
        /* <DEDUP_REMOVED lines=8> */
.L_x_10429:
[----:B------:R-:W2:Y:S02]  /*1a650*/  LDG.E R18, desc[UR36][R2.64] ;  /* 0x0000002402127981 */ /* 0x000ea4000c1e1900 */
[----:B--2---:R-:W-:Y:S01]  /*1a660*/  SHF.R.S32.HI R19, RZ, 0x1f, R18 ;  /* 0x0000001fff137819 */ /* 0x004fe20000011412 */
[----:B------:R-:W-:Y:S06]  /*1a670*/  BRA `(.L_x_10427) ;  /* 0x0000000c001c7947 */ /* 0x000fec0003800000 */
.L_x_10428:
[----:B------:R-:W2:Y:S02]  /*1a680*/  LDG.E.S16 R18, desc[UR36][R2.64] ;  /* 0x0000002402127981 */ /* 0x000ea4000c1e1700 */
[----:B--2---:R-:W-:Y:S01]  /*1a690*/  SHF.R.S32.HI R19, RZ, 0x1f, R18 ;  /* 0x0000001fff137819 */ /* 0x004fe20000011412 */
[----:B------:R-:W-:Y:S06]  /*1a6a0*/  BRA `(.L_x_10427) ;  /* 0x0000000c00107947 */ /* 0x000fec0003800000 */
.L_x_10423:
        /* <DEDUP_REMOVED lines=9> */
.L_x_10431:
[----:B------:R-:W2:Y:S02]  /*1a740*/  LDG.E.U16 R2, desc[UR36][R2.64] ;  /* 0x0000002402027981 */ /* 0x000ea4000c1e1500 */
[----:B--2---:R-:W-:-:S06]  /*1a750*/  HADD2.F32 R18, -RZ, R2.H0_H0 ;  /* 0x20000002ff127230 */ /* 0x004fcc0000004100 */
[----:B------:R-:W0:Y:S01]  /*1a760*/  F2I.S64.TRUNC R18, R18 ;  /* 0x0000001200127311 */ /* 0x000e22000020d900 */
[----:B------:R-:W-:Y:S05]  /*1a770*/  BRA `(.L_x_10427) ;  /* 0x0000000800dc7947 */ /* 0x000fea0003800000 */
.L_x_10430:
        /* <DEDUP_REMOVED lines=9> */
.L_x_10433:
[----:B------:R-:W2:Y:S02]  /*1a810*/  LDG.E.U16 R2, desc[UR36][R2.64] ;  /* 0x0000002402027981 */ /* 0x000ea4000c1e1500 */
[----:B--2---:R-:W-:-:S06]  /*1a820*/  HADD2.F32 R18, -RZ, R2.H0_H0 ;  /* 0x20000002ff127230 */ /* 0x004fcc0000004100 */
[----:B------:R-:W0:Y:S01]  /*1a830*/  F2I.S64.TRUNC R18, R18 ;  /* 0x0000001200127311 */ /* 0x000e22000020d900 */
[----:B------:R-:W-:Y:S05]  /*1a840*/  BRA `(.L_x_10427) ;  /* 0x0000000800a87947 */ /* 0x000fea0003800000 */
.L_x_10432:
[----:B------:R-:W2:Y:S02]  /*1a850*/  LDG.E.64 R2, desc[UR36][R2.64] ;  /* 0x0000002402027981 */ /* 0x000ea4000c1e1b00 */
[----:B--2---:R0:W2:Y:S01]  /*1a860*/  F2I.S64.F64.TRUNC R18, R2 ;  /* 0x0000000200127311 */ /* 0x0040a2000030d900 */
[----:B------:R-:W-:Y:S05]  /*1a870*/  BRA `(.L_x_10427) ;  /* 0x00000008009c7947 */ /* 0x000fea0003800000 */
.L_x_10422:
        /* <DEDUP_REMOVED lines=13> */
.L_x_10436:
[----:B------:R-:W2:Y:S02]  /*1a950*/  LDG.E.64 R2, desc[UR36][R2.64] ;  /* 0x0000002402027981 */ /* 0x000ea4000c1e1b00 */
[----:B--2---:R0:W2:Y:S01]  /*1a960*/  F2I.S64.F64.TRUNC R18, R2 ;  /* 0x0000000200127311 */ /* 0x0040a2000030d900 */
[----:B------:R-:W-:Y:S05]  /*1a970*/  BRA `(.L_x_10427) ;  /* 0x00000008005c7947 */ /* 0x000fea0003800000 */
.L_x_10435:
        /* <DEDUP_REMOVED lines=27> */
.L_x_10438:
        /* <DEDUP_REMOVED lines=14> */
.L_x_10437:
[----:B------:R-:W2:Y:S02]  /*1ac10*/  LDG.E.U16 R18, desc[UR36][R2.64] ;  /* 0x0000002402127981 */ /* 0x000ea4000c1e1500 */
[----:B--2---:R-:W-:-:S06]  /*1ac20*/  IMAD.U32 R18, R18, 0x10000, RZ ;  /* 0x0001000012127824 */ /* 0x004fcc00078e00ff */
[----:B------:R-:W0:Y:S01]  /*1ac30*/  F2I.S64.TRUNC R18, R18 ;  /* 0x0000001200127311 */ /* 0x000e22000020d900 */
[----:B------:R-:W-:Y:S05]  /*1ac40*/  BRA `(.L_x_10427) ;  /* 0x0000000400a87947 */ /* 0x000fea0003800000 */
.L_x_10434:
        /* <DEDUP_REMOVED lines=11> */
.L_x_10441:
        /* <DEDUP_REMOVED lines=21> */
.L_x_10445:
[----:B------:R-:W-:Y:S05]  /*1ae50*/  BSYNC B1 ;  /* 0x0000000000017941 */ /* 0x000fea0003800000 */
.L_x_10444:
[----:B------:R-:W-:Y:S01]  /*1ae60*/  IMAD.SHL.U32 R2, R2, 0x100000, RZ ;  /* 0x0010000002027824 */ /* 0x000fe200078e00ff */
[----:B------:R-:W-:-:S04]  /*1ae70*/  LEA R3, R0, 0x3b800000, 0x17 ;  /* 0x3b80000000037811 */ /* 0x000fc800078eb8ff */
[----:B------:R-:W-:-:S07]  /*1ae80*/  LOP3.LUT R18, R3, R2, R18, 0xfe, !PT ;  /* 0x0000000203127212 */ /* 0x000fce00078efe12 */
.L_x_10443:
[----:B------:R-:W-:Y:S05]  /*1ae90*/  BSYNC B0 ;  /* 0x0000000000007941 */ /* 0x000fea0003800000 */
.L_x_10442:
[----:B------:R-:W0:Y:S01]  /*1aea0*/  F2I.S64.TRUNC R18, R18 ;  /* 0x0000001200127311 */ /* 0x000e22000020d900 */
[----:B------:R-:W-:Y:S05]  /*1aeb0*/  BRA `(.L_x_10427) ;  /* 0x00000004000c7947 */ /* 0x000fea0003800000 */
.L_x_10440:
        /* <DEDUP_REMOVED lines=21> */
.L_x_10449:
[----:B------:R-:W-:Y:S05]  /*1b010*/  BSYNC B1 ;  /* 0x0000000000017941 */ /* 0x000fea0003800000 */
.L_x_10448:
[----:B------:R-:W-:Y:S01]  /*1b020*/  IMAD.SHL.U32 R2, R2, 0x200000, RZ ;  /* 0x0020000002027824 */ /* 0x000fe200078e00ff */
[----:B------:R-:W-:-:S04]  /*1b030*/  LEA R3, R0, 0x37800000, 0x17 ;  /* 0x3780000000037811 */ /* 0x000fc800078eb8ff */
[----:B------:R-:W-:-:S07]  /*1b040*/  LOP3.LUT R18, R3, R2, R18, 0xfe, !PT ;  /* 0x0000000203127212 */ /* 0x000fce00078efe12 */
.L_x_10447:
[----:B------:R-:W-:Y:S05]  /*1b050*/  BSYNC B0 ;  /* 0x0000000000007941 */ /* 0x000fea0003800000 */
.L_x_10446:
[----:B------:R-:W0:Y:S01]  /*1b060*/  F2I.S64.TRUNC R18, R18 ;  /* 0x0000001200127311 */ /* 0x000e22000020d900 */
[----:B------:R-:W-:Y:S05]  /*1b070*/  BRA `(.L_x_10427) ;  /* 0x00000000009c7947 */ /* 0x000fea0003800000 */
.L_x_10439:
        /* <DEDUP_REMOVED lines=14> */
.L_x_10453:
[----:B------:R-:W-:Y:S05]  /*1b160*/  BSYNC B0 ;  /* 0x0000000000007941 */ /* 0x000fea0003800000 */
.L_x_10452:
[----:B------:R-:W0:Y:S01]  /*1b170*/  F2I.S64.TRUNC R18, R18 ;  /* 0x0000001200127311 */ /* 0x000e22000020d900 */
[----:B------:R-:W-:Y:S05]  /*1b180*/  BRA `(.L_x_10427) ;  /* 0x0000000000587947 */ /* 0x000fea0003800000 */
.L_x_10426:
        /* <DEDUP_REMOVED lines=16> */
.L_x_10454:
[----:B------:R-:W-:Y:S01]  /*1b290*/  CS2R R18, SRZ ;  /* 0x0000000000127805 */ /* 0x000fe2000001ff00 */
[----:B------:R-:W-:Y:S06]  /*1b2a0*/  BRA `(.L_x_10427) ;  /* 0x0000000000107947 */ /* 0x000fec0003800000 */
.L_x_10451:
[----:B------:R0:W5:Y:S01]  /*1b2b0*/  LDG.E.64 R18, desc[UR36][R2.64] ;  /* 0x0000002402127981 */ /* 0x000162000c1e1b00 */
[----:B------:R-:W-:Y:S05]  /*1b2c0*/  BRA `(.L_x_10427) ;  /* 0x0000000000087947 */ /* 0x000fea0003800000 */
.L_x_10450:
[----:B------:R0:W5:Y:S01]  /*1b2d0*/  LDG.E R18, desc[UR36][R2.64] ;  /* 0x0000002402127981 */ /* 0x000162000c1e1900 */
[----:B------:R-:W-:-:S07]  /*1b2e0*/  IMAD.MOV.U32 R19, RZ, RZ, RZ ;  /* 0x000000ffff137224 */ /* 0x000fce00078e00ff */
.L_x_10427:
        /* <DEDUP_REMOVED lines=18> */
.L_x_10458:
[----:B------:R0:W5:Y:S01]  /*1b410*/  LDG.E.U8 R22, desc[UR36][R2.64] ;  /* 0x0000002402167981 */ /* 0x000162000c1e1100 */
[----:B------:R-:W-:Y:S01]  /*1b420*/  IMAD.MOV.U32 R23, RZ, RZ, RZ ;  /* 0x000000ffff177224 */ /* 0x000fe200078e00ff */
[----:B------:R-:W-:Y:S06]  /*1b430*/  BRA `(.L_x_10460) ;  /* 0x0000000c00487947 */ /* 0x000fec0003800000 */
.L_x_10457:
        /* <DEDUP_REMOVED lines=8> */
.L_x_10462:
[----:B------:R-:W2:Y:S02]  /*1b4c0*/  LDG.E R22, desc[UR36][R2.64] ;  /* 0x0000002402167981 */ /* 0x000ea4000c1e1900 */
[----:B--2---:R-:W-:Y:S01]  /*1b4d0*/  SHF.R.S32.HI R23, RZ, 0x1f, R22 ;  /* 0x0000001fff177819 */ /* 0x004fe20000011416 */
[----:B------:R-:W-:Y:S06]  /*1b4e0*/  BRA `(.L_x_10460) ;  /* 0x0000000c001c7947 */ /* 0x000fec0003800000 */
.L_x_10461:
[----:B------:R-:W2:Y:S02]  /*1b4f0*/  LDG.E.S16 R22, desc[UR36][R2.64] ;  /* 0x0000002402167981 */ /* 0x000ea4000c1e1700 */
[----:B--2---:R-:W-:Y:S01]  /*1b500*/  SHF.R.S32.HI R23, RZ, 0x1f, R22 ;  /* 0x0000001fff177819 */ /* 0x004fe20000011416 */
[----:B------:R-:W-:Y:S06]  /*1b510*/  BRA `(.L_x_10460) ;  /* 0x0000000c00107947 */ /* 0x000fec0003800000 */
.L_x_10456:
        /* <DEDUP_REMOVED lines=9> */
.L_x_10464:
[----:B------:R-:W2:Y:S02]  /*1b5b0*/  LDG.E.U16 R2, desc[UR36][R2.64] ;  /* 0x0000002402027981 */ /* 0x000ea4000c1e1500 */
[----:B--2---:R-:W-:-:S06]  /*1b5c0*/  HADD2.F32 R22, -RZ, R2.H0_H0 ;  /* 0x20000002ff167230 */ /* 0x004fcc0000004100 */
[----:B------:R-:W0:Y:S01]  /*1b5d0*/  F2I.S64.TRUNC R22, R22 ;  /* 0x0000001600167311 */ /* 0x000e22000020d900 */
[----:B------:R-:W-:Y:S05]  /*1b5e0*/  BRA `(.L_x_10460) ;  /* 0x0000000800dc7947 */ /* 0x000fea0003800000 */
.L_x_10463:
        /* <DEDUP_REMOVED lines=9> */
.L_x_10466:
[----:B------:R-:W2:Y:S02]  /*1b680*/  LDG.E.U16 R2, desc[UR36][R2.64] ;  /* 0x0000002402027981 */ /* 0x000ea4000c1e1500 */
[----:B--2---:R-:W-:-:S06]  /*1b690*/  HADD2.F32 R22, -RZ, R2.H0_H0 ;  /* 0x20000002ff167230 */ /* 0x004fcc0000004100 */
[----:B------:R-:W0:Y:S01]  /*1b6a0*/  F2I.S64.TRUNC R22, R22 ;  /* 0x0000001600167311 */ /* 0x000e22000020d900 */
[----:B------:R-:W-:Y:S05]  /*1b6b0*/  BRA `(.L_x_10460) ;  /* 0x0000000800a87947 */ /* 0x000fea0003800000 */
.L_x_10465:
[----:B------:R-:W2:Y:S02]  /*1b6c0*/  LDG.E.64 R2, desc[UR36][R2.64] ;  /* 0x0000002402027981 */ /* 0x000ea4000c1e1b00 */
[----:B--2---:R0:W2:Y:S01]  /*1b6d0*/  F2I.S64.F64.TRUNC R22, R2 ;  /* 0x0000000200167311 */ /* 0x0040a2000030d900 */
[----:B------:R-:W-:Y:S05]  /*1b6e0*/  BRA `(.L_x_10460) ;  /* 0x00000008009c7947 */ /* 0x000fea0003800000 */
.L_x_10455:
        /* <DEDUP_REMOVED lines=13> */
.L_x_10469:
[----:B------:R-:W2:Y:S02]  /*1b7c0*/  LDG.E.64 R2, desc[UR36][R2.64] ;  /* 0x0000002402027981 */ /* 0x000ea4000c1e1b00 */
[----:B--2---:R0:W2:Y:S01]  /*1b7d0*/  F2I.S64.F64.TRUNC R22, R2 ;  /* 0x0000000200167311 */ /* 0x0040a2000030d900 */
[----:B------:R-:W-:Y:S05]  /*1b7e0*/  BRA `(.L_x_10460) ;  /* 0x00000008005c7947 */ /* 0x000fea0003800000 */
.L_x_10468:
        /* <DEDUP_REMOVED lines=27> */
.L_x_10471:
        /* <DEDUP_REMOVED lines=14> */
.L_x_10470:
[----:B------:R-:W2:Y:S02]  /*1ba80*/  LDG.E.U16 R22, desc[UR36][R2.64] ;  /* 0x0000002402167981 */ /* 0x000ea4000c1e1500 */
[----:B--2---:R-:W-:-:S06]  /*1ba90*/  IMAD.U32 R22, R22, 0x10000, RZ ;  /* 0x0001000016167824 */ /* 0x004fcc00078e00ff */
[----:B------:R-:W0:Y:S01]  /*1baa0*/  F2I.S64.TRUNC R22, R22 ;  /* 0x0000001600167311 */ /* 0x000e22000020d900 */
[----:B------:R-:W-:Y:S05]  /*1bab0*/  BRA `(.L_x_10460) ;  /* 0x0000000400a87947 */ /* 0x000fea0003800000 */
.L_x_10467:
        /* <DEDUP_REMOVED lines=11> */
.L_x_10474:
        /* <DEDUP_REMOVED lines=21> */
.L_x_10478:
[----:B------:R-:W-:Y:S05]  /*1bcc0*/  BSYNC B1 ;  /* 0x0000000000017941 */ /* 0x000fea0003800000 */
.L_x_10477:
[----:B------:R-:W-:Y:S01]  /*1bcd0*/  IMAD.SHL.U32 R2, R2, 0x100000, RZ ;  /* 0x0010000002027824 */ /* 0x000fe200078e00ff */
[----:B------:R-:W-:-:S04]  /*1bce0*/  LEA R3, R0, 0x3b800000, 0x17 ;  /* 0x3b80000000037811 */ /* 0x000fc800078eb8ff */
[----:B------:R-:W-:-:S07]  /*1bcf0*/  LOP3.LUT R22, R3, R2, R22, 0xfe, !PT ;  /* 0x0000000203167212 */ /* 0x000fce00078efe16 */
.L_x_10476:
[----:B------:R-:W-:Y:S05]  /*1bd00*/  BSYNC B0 ;  /* 0x0000000000007941 */ /* 0x000fea0003800000 */
.L_x_10475:
[----:B------:R-:W0:Y:S01]  /*1bd10*/  F2I.S64.TRUNC R22, R22 ;  /* 0x0000001600167311 */ /* 0x000e22000020d900 */
[----:B------:R-:W-:Y:S05]  /*1bd20*/  BRA `(.L_x_10460) ;  /* 0x00000004000c7947 */ /* 0x000fea0003800000 */
.L_x_10473:
        /* <DEDUP_REMOVED lines=21> */
.L_x_10482:
[----:B------:R-:W-:Y:S05]  /*1be80*/  BSYNC B1 ;  /* 0x0000000000017941 */ /* 0x000fea0003800000 */
.L_x_10481:
[----:B------:R-:W-:Y:S01]  /*1be90*/  IMAD.SHL.U32 R2, R2, 0x200000, RZ ;  /* 0x0020000002027824 */ /* 0x000fe200078e00ff */
[----:B------:R-:W-:-:S04]  /*1bea0*/  LEA R3, R0, 0x37800000, 0x17 ;  /* 0x3780000000037811 */ /* 0x000fc800078eb8ff */
[----:B------:R-:W-:-:S07]  /*1beb0*/  LOP3.LUT R22, R3, R2, R22, 0xfe, !PT ;  /* 0x0000000203167212 */ /* 0x000fce00078efe16 */
.L_x_10480:
[----:B------:R-:W-:Y:S05]  /*1bec0*/  BSYNC B0 ;  /* 0x0000000000007941 */ /* 0x000fea0003800000 */
.L_x_10479:
[----:B------:R-:W0:Y:S01]  /*1bed0*/  F2I.S64.TRUNC R22, R22 ;  /* 0x0000001600167311 */ /* 0x000e22000020d900 */
[----:B------:R-:W-:Y:S05]  /*1bee0*/  BRA `(.L_x_10460) ;  /* 0x00000000009c7947 */ /* 0x000fea0003800000 */
.L_x_10472:
        /* <DEDUP_REMOVED lines=14> */
.L_x_10486:
[----:B------:R-:W-:Y:S05]  /*1bfd0*/  BSYNC B0 ;  /* 0x0000000000007941 */ /* 0x000fea0003800000 */
.L_x_10485:
[----:B------:R-:W0:Y:S01]  /*1bfe0*/  F2I.S64.TRUNC R22, R22 ;  /* 0x0000001600167311 */ /* 0x000e22000020d900 */
[----:B------:R-:W-:Y:S05]  /*1bff0*/  BRA `(.L_x_10460) ;  /* 0x0000000000587947 */ /* 0x000fea0003800000 */
.L_x_10459:
        /* <DEDUP_REMOVED lines=16> */
.L_x_10487:
[----:B------:R-:W-:Y:S01]  /*1c100*/  CS2R R22, SRZ ;  /* 0x0000000000167805 */ /* 0x000fe2000001ff00 */
[----:B------:R-:W-:Y:S06]  /*1c110*/  BRA `(.L_x_10460) ;  /* 0x0000000000107947 */ /* 0x000fec0003800000 */
.L_x_10484:
[----:B------:R0:W5:Y:S01]  /*1c120*/  LDG.E.64 R22, desc[UR36][R2.64] ;  /* 0x0000002402167981 */ /* 0x000162000c1e1b00 */
[----:B------:R-:W-:Y:S05]  /*1c130*/  BRA `(.L_x_10460) ;  /* 0x0000000000087947 */ /* 0x000fea0003800000 */
.L_x_10483:
[----:B------:R0:W5:Y:S01]  /*1c140*/  LDG.E R22, desc[UR36][R2.64] ;  /* 0x0000002402167981 */ /* 0x000162000c1e1900 */
[----:B------:R-:W-:-:S07]  /*1c150*/  IMAD.MOV.U32 R23, RZ, RZ, RZ ;  /* 0x000000ffff177224 */ /* 0x000fce00078e00ff */
.L_x_10460:
        /* <DEDUP_REMOVED lines=18> */
.L_x_10491:
[----:B------:R0:W5:Y:S01]  /*1c280*/  LDG.E.U8 R26, desc[UR36][R2.64] ;  /* 0x00000024021a7981 */ /* 0x000162000c1e1100 */
[----:B------:R-:W-:Y:S01]  /*1c290*/  IMAD.MOV.U32 R27, RZ, RZ, RZ ;  /* 0x000000ffff1b7224 */ /* 0x000fe200078e00ff */
[----:B------:R-:W-:Y:S06]  /*1c2a0*/  BRA `(.L_x_10493) ;  /* 0x0000000c00487947 */ /* 0x000fec0003800000 */
.L_x_10490:
        /* <DEDUP_REMOVED lines=8> */
.L_x_10495:
[----:B------:R-:W2:Y:S02]  /*1c330*/  LDG.E R26, desc[UR36][R2.64] ;  /* 0x00000024021a7981 */ /* 0x000ea4000c1e1900 */
[----:B--2---:R-:W-:Y:S01]  /*1c340*/  SHF.R.S32.HI R27, RZ, 0x1f, R26 ;  /* 0x0000001fff1b7819 */ /* 0x004fe2000001141a */
[----:B------:R-:W-:Y:S06]  /*1c350*/  BRA `(.L_x_10493) ;  /* 0x0000000c001c7947 */ /* 0x000fec0003800000 */
.L_x_10494:
[----:B------:R-:W2:Y:S02]  /*1c360*/  LDG.E.S16 R26, desc[UR36][R2.64] ;  /* 0x00000024021a7981 */ /* 0x000ea4000c1e1700 */
[----:B--2---:R-:W-:Y:S01]  /*1c370*/  SHF.R.S32.HI R27, RZ, 0x1f, R26 ;  /* 0x0000001fff1b7819 */ /* 0x004fe2000001141a */
[----:B------:R-:W-:Y:S06]  /*1c380*/  BRA `(.L_x_10493) ;  /* 0x0000000c00107947 */ /* 0x000fec0003800000 */
.L_x_10489:
        /* <DEDUP_REMOVED lines=9> */
.L_x_10497:
[----:B------:R-:W2:Y:S02]  /*1c420*/  LDG.E.U16 R2, desc[UR36][R2.64] ;  /* 0x0000002402027981 */ /* 0x000ea4000c1e1500 */
[----:B--2---:R-:W-:-:S06]  /*1c430*/  HADD2.F32 R26, -RZ, R2.H0_H0 ;  /* 0x20000002ff1a7230 */ /* 0x004fcc0000004100 */
[----:B------:R-:W0:Y:S01]  /*1c440*/  F2I.S64.TRUNC R26, R26 ;  /* 0x0000001a001a7311 */ /* 0x000e22000020d900 */
[----:B------:R-:W-:Y:S05]  /*1c450*/  BRA `(.L_x_10493) ;  /* 0x0000000800dc7947 */ /* 0x000fea0003800000 */
.L_x_10496:
        /* <DEDUP_REMOVED lines=9> */
.L_x_10499:
[----:B------:R-:W2:Y:S02]  /*1c4f0*/  LDG.E.U16 R2, desc[UR36][R2.64] ;  /* 0x0000002402027981 */ /* 0x000ea4000c1e1500 */
[----:B--2---:R-:W-:-:S06]  /*1c500*/  HADD2.F32 R26, -RZ, R2.H0_H0 ;  /* 0x20000002ff1a7230 */ /* 0x004fcc0000004100 */
[----:B------:R-:W0:Y:S01]  /*1c510*/  F2I.S64.TRUNC R26, R26 ;  /* 0x0000001a001a7311 */ /* 0x000e22000020d900 */
[----:B------:R-:W-:Y:S05]  /*1c520*/  BRA `(.L_x_10493) ;  /* 0x0000000800a87947 */ /* 0x000fea0003800000 */
.L_x_10498:
[----:B------:R-:W2:Y:S02]  /*1c530*/  LDG.E.64 R2, desc[UR36][R2.64] ;  /* 0x0000002402027981 */ /* 0x000ea4000c1e1b00 */
[----:B--2---:R0:W2:Y:S01]  /*1c540*/  F2I.S64.F64.TRUNC R26, R2 ;  /* 0x00000002001a7311 */ /* 0x0040a2000030d900 */
[----:B------:R-:W-:Y:S05]  /*1c550*/  BRA `(.L_x_10493) ;  /* 0x00000008009c7947 */ /* 0x000fea0003800000 */
.L_x_10488:
        /* <DEDUP_REMOVED lines=13> */
.L_x_10502:
[----:B------:R-:W2:Y:S02]  /*1c630*/  LDG.E.64 R2, desc[UR36][R2.64] ;  /* 0x0000002402027981 */ /* 0x000ea4000c1e1b00 */
[----:B--2---:R0:W2:Y:S01]  /*1c640*/  F2I.S64.F64.TRUNC R26, R2 ;  /* 0x00000002001a7311 */ /* 0x0040a2000030d900 */
[----:B------:R-:W-:Y:S05]  /*1c650*/  BRA `(.L_x_10493) ;  /* 0x00000008005c7947 */ /* 0x000fea0003800000 */
.L_x_10501:
        /* <DEDUP_REMOVED lines=27> */
.L_x_10504:
        /* <DEDUP_REMOVED lines=14> */
.L_x_10503:
[----:B------:R-:W2:Y:S02]  /*1c8f0*/  LDG.E.U16 R26, desc[UR36][R2.64] ;  /* 0x00000024021a7981 */ /* 0x000ea4000c1e1500 */
[----:B--2---:R-:W-:-:S06]  /*1c900*/  IMAD.U32 R26, R26, 0x10000, RZ ;  /* 0x000100001a1a7824 */ /* 0x004fcc00078e00ff */
[----:B------:R-:W0:Y:S01]  /*1c910*/  F2I.S64.TRUNC R26, R26 ;  /* 0x0000001a001a7311 */ /* 0x000e22000020d900 */
[----:B------:R-:W-:Y:S05]  /*1c920*/  BRA `(.L_x_10493) ;  /* 0x0000000400a87947 */ /* 0x000fea0003800000 */
.L_x_10500:
        /* <DEDUP_REMOVED lines=11> */
.L_x_10507:
        /* <DEDUP_REMOVED lines=21> */
.L_x_10511:
[----:B------:R-:W-:Y:S05]  /*1cb30*/  BSYNC B1 ;  /* 0x0000000000017941 */ /* 0x000fea0003800000 */
.L_x_10510:
[----:B------:R-:W-:Y:S01]  /*1cb40*/  IMAD.SHL.U32 R2, R2, 0x100000, RZ ;  /* 0x0010000002027824 */ /* 0x000fe200078e00ff */
[----:B------:R-:W-:-:S04]  /*1cb50*/  LEA R3, R0, 0x3b800000, 0x17 ;  /* 0x3b80000000037811 */ /* 0x000fc800078eb8ff */
[----:B------:R-:W-:-:S07]  /*1cb60*/  LOP3.LUT R26, R3, R2, R26, 0xfe, !PT ;  /* 0x00000002031a7212 */ /* 0x000fce00078efe1a */
.L_x_10509:
[----:B------:R-:W-:Y:S05]  /*1cb70*/  BSYNC B0 ;  /* 0x0000000000007941 */ /* 0x000fea0003800000 */
.L_x_10508:
[----:B------:R-:W2:Y:S01]  /*1cb80*/  F2I.S64.TRUNC R26, R26 ;  /* 0x0000001a001a7311 */ /* 0x000ea2000020d900 */
[----:B------:R-:W-:Y:S05]  /*1cb90*/  BRA `(.L_x_10493) ;  /* 0x00000004000c7947 */ /* 0x000fea0003800000 */
.L_x_10506:
        /* <DEDUP_REMOVED lines=21> */
.L_x_10515:
[----:B------:R-:W-:Y:S05]  /*1ccf0*/  BSYNC B1 ;  /* 0x0000000000017941 */ /* 0x000fea0003800000 */
.L_x_10514:
[----:B------:R-:W-:Y:S01]  /*1cd00*/  IMAD.SHL.U32 R2, R2, 0x200000, RZ ;  /* 0x0020000002027824 */ /* 0x000fe200078e00ff */
[----:B------:R-:W-:-:S04]  /*1cd10*/  LEA R3, R0, 0x37800000, 0x17 ;  /* 0x3780000000037811 */ /* 0x000fc800078eb8ff */
[----:B------:R-:W-:-:S07]  /*1cd20*/  LOP3.LUT R26, R3, R2, R26, 0xfe, !PT ;  /* 0x00000002031a7212 */ /* 0x000fce00078efe1a */
.L_x_10513:
[----:B------:R-:W-:Y:S05]  /*1cd30*/  BSYNC B0 ;  /* 0x0000000000007941 */ /* 0x000fea0003800000 */
.L_x_10512:
[----:B------:R-:W0:Y:S01]  /*1cd40*/  F2I.S64.TRUNC R26, R26 ;  /* 0x0000001a001a7311 */ /* 0x000e22000020d900 */
[----:B------:R-:W-:Y:S05]  /*1cd50*/  BRA `(.L_x_10493) ;  /* 0x00000000009c7947 */ /* 0x000fea0003800000 */
.L_x_10505:
        /* <DEDUP_REMOVED lines=14> */
.L_x_10519:
[----:B------:R-:W-:Y:S05]  /*1ce40*/  BSYNC B0 ;  /* 0x0000000000007941 */ /* 0x000fea0003800000 */
.L_x_10518:
[----:B------:R-:W0:Y:S01]  /*1ce50*/  F2I.S64.TRUNC R26, R26 ;  /* 0x0000001a001a7311 */ /* 0x000e22000020d900 */
[----:B------:R-:W-:Y:S05]  /*1ce60*/  BRA `(.L_x_10493) ;  /* 0x0000000000587947 */ /* 0x000fea0003800000 */
.L_x_10492:
        /* <DEDUP_REMOVED lines=16> */
.L_x_10520:
[----:B------:R-:W-:Y:S01]  /*1cf70*/  CS2R R26, SRZ ;  /* 0x00000000001a7805 */ /* 0x000fe2000001ff00 */
[----:B------:R-:W-:Y:S06]  /*1cf80*/  BRA `(.L_x_10493) ;  /* 0x0000000000107947 */ /* 0x000fec0003800000 */
.L_x_10517:
[----:B------:R0:W5:Y:S01]  /*1cf90*/  LDG.E.64 R26, desc[UR36][R2.64] ;  /* 0x00000024021a7981 */ /* 0x000162000c1e1b00 */
[----:B------:R-:W-:Y:S05]  /*1cfa0*/  BRA `(.L_x_10493) ;  /* 0x0000000000087947 */ /* 0x000fea0003800000 */
.L_x_10516:
[----:B------:R0:W5:Y:S01]  /*1cfb0*/  LDG.E R26, desc[UR36][R2.64] ;  /* 0x00000024021a7981 */ /* 0x000162000c1e1900 */
[----:B------:R-:W-:-:S07]  /*1cfc0*/  IMAD.MOV.U32 R27, RZ, RZ, RZ ;  /* 0x000000ffff1b7224 */ /* 0x000fce00078e00ff */
.L_x_10493:
        /* <DEDUP_REMOVED lines=24> */
.L_x_10522:
[----:B------:R-:W-:Y:S05]  /*1d150*/  BSYNC B6 ;  /* 0x0000000000067941 */ /* 0x000fea0003800000 */
.L_x_10521:
        /* <DEDUP_REMOVED lines=24> */
.L_x_10524:
[----:B------:R-:W-:Y:S05]  /*1d2e0*/  BSYNC B6 ;  /* 0x0000000000067941 */ /* 0x000fea0003800000 */
.L_x_10523:
        /* <DEDUP_REMOVED lines=29> */
.L_x_10526:
[----:B------:R-:W-:Y:S05]  /*1d4c0*/  BSYNC B6 ;  /* 0x0000000000067941 */ /* 0x000fea0003800000 */
.L_x_10525:
[----:B------:R-:W0:Y:S01]  /*1d4d0*/  LDC.64 R2, c[0x0][0x5e0] ;  /* 0x00017800ff027b82 */ /* 0x000e220000000a00 */
[----:B------:R-:W-:-:S07]  /*1d4e0*/  IMAD.MOV.U32 R15, RZ, RZ, RZ ;  /* 0x000000ffff0f7224 */ /* 0x000fce00078e00ff */
[----:B------:R-:W1:Y:S01]  /*1d4f0*/  LDC R0, c[0x0][0x5e8] ;  /* 0x00017a00ff007b82 */ /* 0x000e620000000800 */
[----:B0-----:R-:W-:Y:S01]  /*1d500*/  ISETP.GE.U32.AND P0, PT, R2, 0x1, PT ;  /* 0x000000010200780c */ /* 0x001fe20003f06070 */
[----:B--2-4-:R-:W-:-:S03]  /*1d510*/  IMAD.WIDE.U32 R4, R26, R2, RZ ;  /* 0x000000021a047225 */ /* 0x014fc600078e00ff */
        /* <DEDUP_REMOVED lines=10> */
.L_x_10531:
        /* <DEDUP_REMOVED lines=12> */
.L_x_10529:
        /* <DEDUP_REMOVED lines=19> */
.L_x_10530:
[----:B------:R-:W-:Y:S05]  /*1d7b0*/  BSYNC B1 ;  /* 0x0000000000017941 */ /* 0x000fea0003800000 */
.L_x_10528:
        /* <DEDUP_REMOVED lines=19> */
.L_x_10527:
        /* <DEDUP_REMOVED lines=19> */
.L_x_10536:
        /* <DEDUP_REMOVED lines=25> */
.L_x_10535:
[----:B------:R-:W-:Y:S05]  /*1dbb0*/  BSYNC B7 ;  /* 0x0000000000077941 */ /* 0x000fea0003800000 */
.L_x_10534:
[----:B------:R-:W-:-:S05]  /*1dbc0*/  IADD3 R18, P0, R18, 0x8, RZ ;  /* 0x0000000812127810 */ /* 0x000fca0007f1e0ff */
[----:B------:R-:W-:Y:S01]  /*1dbd0*/  IMAD.X R19, RZ, RZ, R19, P0 ;  /* 0x000000ffff137224 */ /* 0x000fe200000e0613 */
[----:B------:R-:W-:-:S04]  /*1dbe0*/  ISETP.GE.U32.AND P0, PT, R18, R23, PT ;  /* 0x000000171200720c */ /* 0x000fc80003f06070 */
[----:B------:R-:W-:-:S13]  /*1dbf0*/  ISETP.GE.U32.AND.EX P0, PT, R19, R22, PT, P0 ;  /* 0x000000161300720c */ /* 0x000fda0003f06100 */
[----:B------:R-:W-:Y:S05]  /*1dc00*/  @!P0 BRA `(.L_x_10536) ;  /* 0xfffffffc00848947 */ /* 0x000fea000383ffff */
.L_x_10533:
[----:B------:R-:W-:Y:S05]  /*1dc10*/  BSYNC B6 ;  /* 0x0000000000067941 */ /* 0x000fea0003800000 */
.L_x_10532:
        /* <DEDUP_REMOVED lines=14> */
.L_x_10540:
[----:B------:R-:W-:Y:S01]  /*1dd00*/  STG.E.U8 desc[UR36][R16.64], RZ ;  /* 0x000000ff10007986 */ /* 0x000fe2000c101124 */
[----:B------:R-:W-:Y:S05]  /*1dd10*/  EXIT ;  /* 0x000000000000794d */ /* 0x000fea0003800000 */
.L_x_10539:
        /* <DEDUP_REMOVED lines=8> */
.L_x_10543:
[----:B------:R-:W-:Y:S01]  /*1dda0*/  STG.E desc[UR36][R16.64], RZ ;  /* 0x000000ff10007986 */ /* 0x000fe2000c101924 */
[----:B------:R-:W-:Y:S05]  /*1ddb0*/  EXIT ;  /* 0x000000000000794d */ /* 0x000fea0003800000 */
.L_x_10542:
[----:B------:R-:W-:Y:S01]  /*1ddc0*/  STG.E.U16 desc[UR36][R16.64], RZ ;  /* 0x000000ff10007986 */ /* 0x000fe2000c101524 */
[----:B------:R-:W-:Y:S05]  /*1ddd0*/  EXIT ;  /* 0x000000000000794d */ /* 0x000fea0003800000 */
.L_x_10538:
        /* <DEDUP_REMOVED lines=8> */
.L_x_10545:
[----:B------:R-:W-:Y:S01]  /*1de60*/  STG.E.U16 desc[UR36][R16.64], RZ ;  /* 0x000000ff10007986 */ /* 0x000fe2000c101524 */
[----:B------:R-:W-:Y:S05]  /*1de70*/  EXIT ;  /* 0x000000000000794d */ /* 0x000fea0003800000 */
.L_x_10544:
        /* <DEDUP_REMOVED lines=8> */
.L_x_10547:
[----:B------:R-:W-:Y:S01]  /*1df00*/  STG.E desc[UR36][R16.64], RZ ;  /* 0x000000ff10007986 */ /* 0x000fe2000c101924 */
[----:B------:R-:W-:Y:S05]  /*1df10*/  EXIT ;  /* 0x000000000000794d */ /* 0x000fea0003800000 */
.L_x_10546:
[----:B------:R-:W-:Y:S01]  /*1df20*/  STG.E.64 desc[UR36][R16.64], RZ ;  /* 0x000000ff10007986 */ /* 0x000fe2000c101b24 */
[----:B------:R-:W-:Y:S05]  /*1df30*/  EXIT ;  /* 0x000000000000794d */ /* 0x000fea0003800000 */
.L_x_10537:
        /* <DEDUP_REMOVED lines=10> */
.L_x_10550:
[----:B------:R-:W-:Y:S01]  /*1dfe0*/  STG.E.128 desc[UR36][R16.64], RZ ;  /* 0x000000ff10007986 */ /* 0x000fe2000c101d24 */
[----:B------:R-:W-:Y:S05]  /*1dff0*/  EXIT ;  /* 0x000000000000794d */ /* 0x000fea0003800000 */
.L_x_10549:
        /* <DEDUP_REMOVED lines=8> */
.L_x_10552:
[----:B------:R-:W-:Y:S01]  /*1e080*/  STG.E.U8 desc[UR36][R16.64], RZ ;  /* 0x000000ff10007986 */ /* 0x000fe2000c101124 */
[----:B------:R-:W-:Y:S05]  /*1e090*/  EXIT ;  /* 0x000000000000794d */ /* 0x000fea0003800000 */
.L_x_10551:
[----:B------:R-:W-:Y:S01]  /*1e0a0*/  STG.E.U16 desc[UR36][R16.64], RZ ;  /* 0x000000ff10007986 */ /* 0x000fe2000c101524 */
[----:B------:R-:W-:Y:S05]  /*1e0b0*/  EXIT ;  /* 0x000000000000794d */ /* 0x000fea0003800000 */
.L_x_10548:
        /* <DEDUP_REMOVED lines=10> */
.L_x_10555:
[----:B------:R-:W-:Y:S01]  /*1e160*/  STG.E.U8 desc[UR36][R16.64], RZ ;  /* 0x000000ff10007986 */ /* 0x000fe2000c101124 */
[----:B------:R-:W-:Y:S05]  /*1e170*/  EXIT ;  /* 0x000000000000794d */ /* 0x000fea0003800000 */
.L_x_10554:
[----:B------:R-:W-:Y:S01]  /*1e180*/  STG.E.U8 desc[UR36][R16.64], RZ ;  /* 0x000000ff10007986 */ /* 0x000fe2000c101124 */
[----:B------:R-:W-:Y:S05]  /*1e190*/  EXIT ;  /* 0x000000000000794d */ /* 0x000fea0003800000 */
.L_x_10553:
[----:B------:R-:W-:-:S13]  /*1e1a0*/  ISETP.NE.AND P0, PT, R0, 0x1c, PT ;  /* 0x0000001c0000780c */ /* 0x000fda0003f05270 */
[----:B------:R-:W-:Y:S05]  /*1e1b0*/  @!P0 BRA `(.L_x_10556) ;  /* 0x0000000000608947 */ /* 0x000fea0003800000 */
[----:B------:R-:W-:-:S13]  /*1e1c0*/  ISETP.NE.AND P0, PT, R0, 0x1d, PT ;  /* 0x0000001d0000780c */ /* 0x000fda0003f05270 */
[----:B------:R-:W-:Y:S05]  /*1e1d0*/  @!P0 BRA `(.L_x_10557) ;  /* 0x0000000000508947 */ /* 0x000fea0003800000 */
[----:B------:R-:W-:-:S13]  /*1e1e0*/  ISETP.NE.AND P0, PT, R0, 0x2c, PT ;  /* 0x0000002c0000780c */ /* 0x000fda0003f05270 */
[----:B------:R0:W-:Y:S01]  /*1e1f0*/  @!P0 STG.E.U8 desc[UR36][R16.64], RZ ;  /* 0x000000ff10008986 */ /* 0x0001e2000c101124 */
[----:B------:R-:W-:Y:S05]  /*1e200*/  @!P0 EXIT ;  /* 0x000000000000894d */ /* 0x000fea0003800000 */
.L_x_10541:
        /* <DEDUP_REMOVED lines=16> */
.L_x_10558:
[----:B------:R-:W-:Y:S05]  /*1e310*/  EXIT ;  /* 0x000000000000794d */ /* 0x000fea0003800000 */
.L_x_10557:
[----:B------:R-:W-:Y:S01]  /*1e320*/  STG.E.64 desc[UR36][R16.64], RZ ;  /* 0x000000ff10007986 */ /* 0x000fe2000c101b24 */
[----:B------:R-:W-:Y:S05]  /*1e330*/  EXIT ;  /* 0x000000000000794d */ /* 0x000fea0003800000 */
.L_x_10556:
[----:B------:R-:W-:Y:S01]  /*1e340*/  STG.E desc[UR36][R16.64], RZ ;  /* 0x000000ff10007986 */ /* 0x000fe2000c101924 */
[----:B------:R-:W-:Y:S05]  /*1e350*/  EXIT ;  /* 0x000000000000794d */ /* 0x000fea0003800000 */
        .weak           $__internal_24_$__cuda_sm20_div_s64
        .type           $__internal_24_$__cuda_sm20_div_s64,@function
        .size           $__internal_24_$__cuda_sm20_div_s64,(.L_x_32204 - $__internal_24_$__cuda_sm20_div_s64)
$__internal_24_$__cuda_sm20_div_s64:
        /* <DEDUP_REMOVED lines=78> */
[----:B------:R-:W-:-:S03]  /*1e840*/  IMAD.MOV.U32 R5, RZ, RZ, 0x0 ;  /* 0x00000000ff057424 */ /* 0x000fc600078e00ff */
[----:B------:R-:W-:Y:S02]  /*1e850*/  SEL R4, R4, R7, !P1 ;  /* 0x0000000704047207 */ /* 0x000fe40004800000 */
[----:B------:R-:W-:Y:S02]  /*1e860*/  SEL R10, R10, 0xffffffff, P0 ;  /* 0xffffffff0a0a7807 */ /* 0x000fe40000000000 */
[----:B------:R-:W-:Y:S01]  /*1e870*/  SEL R11, R4, 0xffffffff, P0 ;  /* 0xffffffff040b7807 */ /* 0x000fe20000000000 */
[----:B------:R-:W-:-:S04]  /*1e880*/  IMAD.MOV.U32 R4, RZ, RZ, R0 ;  /* 0x000000ffff047224 */ /* 0x000fc800078e0000 */
[----:B------:R-:W-:Y:S05]  /*1e890*/  RET.REL.NODEC R4 `(_ZN2at6native18elementwise_kernelILi128ELi4EZNS0_15gpu_kernel_implIZZZNS0_67_GLOBAL__N__bb565c37_34_ValidateCompressedIndicesKernel_cu_33a4b88b42_validate_compressed_sparse_indices_kernelILNS3_8CDimNameE1ENS3_18CUDAKernelLauncherENS3_14EmptyVecKernelENS3_8DummyVecELm8EEEvRKNS_6TensorESB_lllENKUlvE1_clEvENKUlvE0_clEvEUllllllE_EEvRNS_18TensorIteratorBaseERKT_EUliE_EEviT1_) ;  /* 0xfffffe1404d87950 */ /* 0x000fea0003c3ffff */
.L_x_10559:
        /* <DEDUP_REMOVED lines=14> */
.L_x_32204:


//--------------------- .text._ZN2at6native27unrolled_elementwise_kernelIZZZNS0_67_GLOBAL__N__bb565c37_34_ValidateCompressedIndicesKernel_cu_33a4b88b42_validate_compressed_sparse_indices_kernelILNS2_8CDimNameE1ENS2_18CUDAKernelLauncherENS2_14EmptyVecKernelENS2_8DummyVecELm8EEEvRKNS_6TensorESA_lllENKUlvE1_clEvENKUlvE0_clEvEUllllllE_St5arrayIPcLm6EELi4E23TrivialOffsetCalculatorILi5EjESH_ILi1EjENS0_6memory12LoadWithCastILi5EEENSK_13StoreWithCastILi1EEEEEviT_T0_T2_T3_T4_T5_ --------------------------
	.section	.text._ZN2at6native27unrolled_elementwise_kernelIZZZNS0_67_GLOBAL__N__bb565c37_34_ValidateCompressedIndicesKernel_cu_33a4b88b42_validate_compressed_sparse_indices_kernelILNS2_8CDimNameE1ENS2_18CUDAKernelLauncherENS2_14EmptyVecKernelENS2_8DummyVecELm8EEEvRKNS_6TensorESA_lllENKUlvE1_clEvENKUlvE0_clEvEUllllllE_St5arrayIPcLm6EELi4E23TrivialOffsetCalculatorILi5EjESH_ILi1EjENS0_6memory12LoadWithCastILi5EEENSK_13StoreWithCastILi1EEEEEviT_T0_T2_T3_T4_T5_,"ax",@progbits
	.align	128
        .global         _ZN2at6native27unrolled_elementwise_kernelIZZZNS0_67_GLOBAL__N__bb565c37_34_ValidateCompressedIndicesKernel_cu_33a4b88b42_validate_compressed_sparse_indices_kernelILNS2_8CDimNameE1ENS2_18CUDAKernelLauncherENS2_14EmptyVecKernelENS2_8DummyVecELm8EEEvRKNS_6TensorESA_lllENKUlvE1_clEvENKUlvE0_clEvEUllllllE_St5arrayIPcLm6EELi4E23TrivialOffsetCalculatorILi5EjESH_ILi1EjENS0_6memory12LoadWithCastILi5EEENSK_13StoreWithCastILi1EEEEEviT_T0_T2_T3_T4_T5_
        .type           _ZN2at6native27unrolled_elementwise_kernelIZZZNS0_67_GLOBAL__N__bb565c37_34_ValidateCompressedIndicesKernel_cu_33a4b88b42_validate_compressed_sparse_indices_kernelILNS2_8CDimNameE1ENS2_18CUDAKernelLauncherENS2_14EmptyVecKernelENS2_8DummyVecELm8EEEvRKNS_6TensorESA_lllENKUlvE1_clEvENKUlvE0_clEvEUllllllE_St5arrayIPcLm6EELi4E23TrivialOffsetCalculatorILi5EjESH_ILi1EjENS0_6memory12LoadWithCastILi5EEENSK_13StoreWithCastILi1EEEEEviT_T0_T2_T3_T4_T5_,@function
        .size           _ZN2at6native27unrolled_elementwise_kernelIZZZNS0_67_GLOBAL__N__bb565c37_34_ValidateCompressedIndicesKernel_cu_33a4b88b42_validate_compressed_sparse_indices_kernelILNS2_8CDimNameE1ENS2_18CUDAKernelLauncherENS2_14EmptyVecKernelENS2_8DummyVecELm8EEEvRKNS_6TensorESA_lllENKUlvE1_clEvENKUlvE0_clEvEUllllllE_St5arrayIPcLm6EELi4E23TrivialOffsetCalculatorILi5EjESH_ILi1EjENS0_6memory12LoadWithCastILi5EEENSK_13StoreWithCastILi1EEEEEviT_T0_T2_T3_T4_T5_,(.L_x_32205 - _ZN2at6native27unrolled_elementwise_kernelIZZZNS0_67_GLOBAL__N__bb565c37_34_ValidateCompressedIndicesKernel_cu_33a4b88b42_validate_compressed_sparse_indices_kernelILNS2_8CDimNameE1ENS2_18CUDAKernelLauncherENS2_14EmptyVecKernelENS2_8DummyVecELm8EEEvRKNS_6TensorESA_lllENKUlvE1_clEvENKUlvE0_clEvEUllllllE_St5arrayIPcLm6EELi4E23TrivialOffsetCalculatorILi5EjESH_ILi1EjENS0_6memory12LoadWithCastILi5EEENSK_13StoreWithCastILi1EEEEEviT_T0_T2_T3_T4_T5_)
        .other          _ZN2at6native27unrolled_elementwise_kernelIZZZNS0_67_GLOBAL__N__bb565c37_34_ValidateCompressedIndicesKernel_cu_33a4b88b42_validate_compressed_sparse_indices_kernelILNS2_8CDimNameE1ENS2_18CUDAKernelLauncherENS2_14EmptyVecKernelENS2_8DummyVecELm8EEEvRKNS_6TensorESA_lllENKUlvE1_clEvENKUlvE0_clEvEUllllllE_St5arrayIPcLm6EELi4E23TrivialOffsetCalculatorILi5EjESH_ILi1EjENS0_6memory12LoadWithCastILi5EEENSK_13StoreWithCastILi1EEEEEviT_T0_T2_T3_T4_T5_,@"STO_CUDA_ENTRY STV_DEFAULT"
_ZN2at6native27unrolled_elementwise_kernelIZZZNS0_67_GLOBAL__N__bb565c37_34_ValidateCompressedIndicesKernel_cu_33a4b88b42_validate_compressed_sparse_indices_kernelILNS2_8CDimNameE1ENS2_18CUDAKernelLauncherENS2_14EmptyVecKernelENS2_8DummyVecELm8EEEvRKNS_6TensorESA_lllENKUlvE1_clEvENKUlvE0_clEvEUllllllE_St5arrayIPcLm6EELi4E23TrivialOffsetCalculatorILi5EjESH_ILi1EjENS0_6memory12LoadWithCastILi5EEENSK_13StoreWithCastILi1EEEEEviT_T0_T2_T3_T4_T5_:
.text._ZN2at6native27unrolled_elementwise_kernelIZZZNS0_67_GLOBAL__N__bb565c37_34_ValidateCompressedIndicesKernel_cu_33a4b88b42_validate_compressed_sparse_indices_kernelILNS2_8CDimNameE1ENS2_18CUDAKernelLauncherENS2_14EmptyVecKernelENS2_8DummyVecELm8EEEvRKNS_6TensorESA_lllENKUlvE1_clEvENKUlvE0_clEvEUllllllE_St5arrayIPcLm6EELi4E23TrivialOffsetCalculatorILi5EjESH_ILi1EjENS0_6memory12LoadWithCastILi5EEENSK_13StoreWithCastILi1EEEEEviT_T0_T2_T3_T4_T5_:
[----:B------:R-:W0:Y:S08]  /*0000*/  LDC R1, c[0x0][0x28] ;  /* 0x00000a00ff017b82 */ /* 0x000e300000000800 */
[----:B------:R-:W1:Y:S01]  /*0010*/  LDC.64 R2, c[0x0][0x218] ;  /* 0x00008600ff027b82 */ /* 0x000e620000000a00 */
[----:B0-----:R-:W-:Y:S01]  /*0020*/  VIADD R1, R1, 0xffffff50 ;  /* 0xffffff5001017836 */ /* 0x001fe20000000000 */
[----:B------:R-:W0:Y:S01]  /*0030*/  S2R R35, SR_CTAID.X ;  /* 0x0000000000237919 */ /* 0x000e220000002500 */
[----:B------:R-:W-:Y:S01]  /*0040*/  ULDC.64 UR36, c[0x0][0x208] ;  /* 0x0000820000247ab9 */ /* 0x000fe20000000a00 */
[----:B------:R-:W-:Y:S01]  /*0050*/  BSSY B6, `(.L_x_10560) ;  /* 0x00004c6000067945 */ /* 0x000fe20003800000 */
[----:B------:R-:W-:-:S02]  /*0060*/  CS2R R50, SRZ ;  /* 0x0000000000327805 */ /* 0x000fc4000001ff00 */
[----:B------:R-:W-:Y:S01]  /*0070*/  CS2R R48, SRZ ;  /* 0x0000000000307805 */ /* 0x000fe2000001ff00 */
[----:B------:R-:W2:Y:S08]  /*0080*/  LDC.64 R36, c[0x0][0x298] ;  /* 0x0000a600ff247b82 */ /* 0x000eb00000000a00 */
[----:B------:R-:W3:Y:S01]  /*0090*/  LDC.64 R4, c[0x0][0x220] ;  /* 0x00008800ff047b82 */ /* 0x000ee20000000a00 */
[----:B-1----:R1:W-:Y:S07]  /*00a0*/  STL.64 [R1], R2 ;  /* 0x0000000201007387 */ /* 0x0023ee0000100a00 */
[----:B------:R-:W4:Y:S01]  /*00b0*/  LDC.64 R6, c[0x0][0x228] ;  /* 0x00008a00ff067b82 */ /* 0x000f220000000a00 */
[----:B--2---:R-:W-:Y:S07]  /*00c0*/  STL.64 [R1+0x80], R36 ;  /* 0x0000802401007387 */ /* 0x004fee0000100a00 */
[----:B------:R-:W2:Y:S01]  /*00d0*/  LDC.64 R8, c[0x0][0x230] ;  /* 0x00008c00ff087b82 */ /* 0x000ea20000000a00 */
[----:B-1----:R-:W1:Y:S01]  /*00e0*/  S2R R2, SR_TID.X ;  /* 0x0000000000027919 */ /* 0x002e620000002100 */
[----:B---3--:R-:W-:Y:S06]  /*00f0*/  STL.64 [R1+0x8], R4 ;  /* 0x0000080401007387 */ /* 0x008fec0000100a00 */
[----:B------:R-:W3:Y:S08]  /*0100*/  LDC.64 R10, c[0x0][0x238] ;  /* 0x00008e00ff0a7b82 */ /* 0x000ef00000000a00 */
[----:B------:R-:W5:Y:S01]  /*0110*/  LDC.64 R12, c[0x0][0x240] ;  /* 0x00009000ff0c7b82 */ /* 0x000f620000000a00 */
[----:B----4-:R-:W-:Y:S07]  /*0120*/  STL.64 [R1+0x10], R6 ;  /* 0x0000100601007387 */ /* 0x010fee0000100a00 */
[----:B------:R-:W4:Y:S01]  /*0130*/  LDC.64 R14, c[0x0][0x248] ;  /* 0x00009200ff0e7b82 */ /* 0x000f220000000a00 */
[----:B--2---:R-:W-:Y:S07]  /*0140*/  STL.64 [R1+0x18], R8 ;  /* 0x0000180801007387 */ /* 0x004fee0000100a00 */
[----:B------:R-:W2:Y:S01]  /*0150*/  LDC.64 R16, c[0x0][0x250] ;  /* 0x00009400ff107b82 */ /* 0x000ea20000000a00 */
[----:B---3--:R-:W-:Y:S07]  /*0160*/  STL.64 [R1+0x20], R10 ;  /* 0x0000200a01007387 */ /* 0x008fee0000100a00 */
[----:B------:R-:W3:Y:S01]  /*0170*/  LDC.64 R18, c[0x0][0x258] ;  /* 0x00009600ff127b82 */ /* 0x000ee20000000a00 */
[----:B-----5:R-:W-:Y:S07]  /*0180*/  STL.64 [R1+0x28], R12 ;  /* 0x0000280c01007387 */ /* 0x020fee0000100a00 */
        /* <DEDUP_REMOVED lines=18> */
[----:B------:R-:W0:Y:S01]  /*02b0*/  LDC R58, c[0x0][0x210] ;  /* 0x00008400ff3a7b82 */ /* 0x000e220000000800 */
[----:B--2---:R-:W-:Y:S07]  /*02c0*/  STL.64 [R1+0x90], R40 ;  /* 0x0000902801007387 */ /* 0x004fee0000100a00 */
[----:B------:R-:W2:Y:S01]  /*02d0*/  LDC.64 R30, c[0x0][0x288] ;  /* 0x0000a200ff1e7b82 */ /* 0x000ea20000000a00 */
[----:B---3--:R-:W-:Y:S07]  /*02e0*/  STL.64 [R1+0xa0], R44 ;  /* 0x0000a02c01007387 */ /* 0x008fee0000100a00 */
[----:B------:R-:W3:Y:S01]  /*02f0*/  LDC.64 R32, c[0x0][0x290] ;  /* 0x0000a400ff207b82 */ /* 0x000ee20000000a00 */
[----:B-----5:R-:W-:Y:S07]  /*0300*/  STL.64 [R1+0xa8], R46 ;  /* 0x0000a82e01007387 */ /* 0x020fee0000100a00 */
[----:B------:R-:W4:Y:S01]  /*0310*/  LDC.64 R42, c[0x0][0x2b0] ;  /* 0x0000ac00ff2a7b82 */ /* 0x000f220000000a00 */
[----:B0-----:R-:W-:-:S05]  /*0320*/  IMAD R58, R35, -0x200, R58 ;  /* 0xfffffe00233a7824 */ /* 0x001fca00078e023a */
[----:B-1----:R-:W-:Y:S02]  /*0330*/  ISETP.GE.AND P0, PT, R2, R58, PT ;  /* 0x0000003a0200720c */ /* 0x002fe40003f06270 */
[----:B------:R-:W0:Y:S01]  /*0340*/  LDC.U8 R59, c[0x0][0x2fc] ;  /* 0x0000bf00ff3b7b82 */ /* 0x000e220000000000 */
[----:B--2---:R1:W-:Y:S07]  /*0350*/  STL.64 [R1+0x70], R30 ;  /* 0x0000701e01007387 */ /* 0x0043ee0000100a00 */
[----:B------:R-:W2:Y:S01]  /*0360*/  LDC.U8 R60, c[0x0][0x2fd] ;  /* 0x0000bf40ff3c7b82 */ /* 0x000ea20000000000 */
[----:B---3--:R3:W-:Y:S01]  /*0370*/  STL.64 [R1+0x78], R32 ;  /* 0x0000782001007387 */ /* 0x0087e20000100a00 */
[----:B-1----:R-:W-:-:S06]  /*0380*/  CS2R R30, SRZ ;  /* 0x00000000001e7805 */ /* 0x002fcc000001ff00 */
[----:B------:R-:W1:Y:S01]  /*0390*/  LDC.U8 R61, c[0x0][0x2fe] ;  /* 0x0000bf80ff3d7b82 */ /* 0x000e620000000000 */
[----:B----4-:R4:W-:Y:S01]  /*03a0*/  STL.64 [R1+0x98], R42 ;  /* 0x0000982a01007387 */ /* 0x0109e20000100a00 */
[----:B---3--:R-:W-:-:S06]  /*03b0*/  CS2R R32, SRZ ;  /* 0x0000000000207805 */ /* 0x008fcc000001ff00 */
[----:B------:R-:W3:Y:S01]  /*03c0*/  LDC.U8 R37, c[0x0][0x2ff] ;  /* 0x0000bfc0ff257b82 */ /* 0x000ee20000000000 */
[----:B----4-:R-:W-:-:S07]  /*03d0*/  CS2R R42, SRZ ;  /* 0x00000000002a7805 */ /* 0x010fce000001ff00 */
[----:B------:R-:W4:Y:S01]  /*03e0*/  LDC.U8 R34, c[0x0][0x300] ;  /* 0x0000c000ff227b82 */ /* 0x000f220000000000 */
[----:B0-----:R-:W-:Y:S05]  /*03f0*/  @P0 BRA `(.L_x_10561) ;  /* 0x00000048002c0947 */ /* 0x001fea0003800000 */
        /* <DEDUP_REMOVED lines=17> */
[----:B------:R-:W5:Y:S02]  /*0510*/  LDG.E.S8 R50, desc[UR36][R2.64] ;  /* 0x0000002402327981 */ /* 0x000f64000c1e1300 */
[----:B-----5:R-:W-:Y:S01]  /*0520*/  SHF.R.S32.HI R51, RZ, 0x1f, R50 ;  /* 0x0000001fff337819 */ /* 0x020fe20000011432 */
[----:B------:R-:W-:Y:S06]  /*0530*/  BRA `(.L_x_10567) ;  /* 0x0000000c00547947 */ /* 0x000fec0003800000 */
.L_x_10565:
[----:B------:R0:W5:Y:S01]  /*0540*/  LDG.E.U8 R50, desc[UR36][R2.64] ;  /* 0x0000002402327981 */ /* 0x000162000c1e1100 */
[----:B------:R-:W-:Y:S01]  /*0550*/  IMAD.MOV.U32 R51, RZ, RZ, RZ ;  /* 0x000000ffff337224 */ /* 0x000fe200078e00ff */
[----:B------:R-:W-:Y:S06]  /*0560*/  BRA `(.L_x_10567) ;  /* 0x0000000c00487947 */ /* 0x000fec0003800000 */
.L_x_10564:
        /* <DEDUP_REMOVED lines=8> */
.L_x_10569:
[----:B------:R-:W5:Y:S02]  /*05f0*/  LDG.E R50, desc[UR36][R2.64] ;  /* 0x0000002402327981 */ /* 0x000f64000c1e1900 */
[----:B-----5:R-:W-:Y:S01]  /*0600*/  SHF.R.S32.HI R51, RZ, 0x1f, R50 ;  /* 0x0000001fff337819 */ /* 0x020fe20000011432 */
[----:B------:R-:W-:Y:S06]  /*0610*/  BRA `(.L_x_10567) ;  /* 0x0000000c001c7947 */ /* 0x000fec0003800000 */
.L_x_10568:
[----:B------:R-:W5:Y:S02]  /*0620*/  LDG.E.S16 R50, desc[UR36][R2.64] ;  /* 0x0000002402327981 */ /* 0x000f64000c1e1700 */
[----:B-----5:R-:W-:Y:S01]  /*0630*/  SHF.R.S32.HI R51, RZ, 0x1f, R50 ;  /* 0x0000001fff337819 */ /* 0x020fe20000011432 */
[----:B------:R-:W-:Y:S06]  /*0640*/  BRA `(.L_x_10567) ;  /* 0x0000000c00107947 */ /* 0x000fec0003800000 */
.L_x_10563:
[----:B------:R-:W-:-:S13]  /*0650*/  ISETP.GT.AND P0, PT, R0, 0x6, PT ;  /* 0x000000060000780c */ /* 0x000fda0003f04270 */
[----:B------:R-:W-:Y:S05]  /*0660*/  @P0 BRA `(.L_x_10570) ;  /* 0x00000000002c0947 */ /* 0x000fea0003800000 */
[----:B------:R-:W-:-:S13]  /*0670*/  ISETP.NE.AND P0, PT, R0, 0x5, PT ;  /* 0x000000050000780c */ /* 0x000fda0003f05270 */
[----:B------:R-:W-:Y:S05]  /*0680*/  @!P0 BRA `(.L_x_10571) ;  /* 0x0000000000148947 */ /* 0x000fea0003800000 */
[----:B------:R-:W-:-:S13]  /*0690*/  ISETP.NE.AND P0, PT, R0, 0x6, PT ;  /* 0x000000060000780c */ /* 0x000fda0003f05270 */
[----:B------:R-:W-:Y:S05]  /*06a0*/  @P0 BRA `(.L_x_10566) ;  /* 0x0000000800a00947 */ /* 0x000fea0003800000 */
[----:B------:R-:W5:Y:S02]  /*06b0*/  LDG.E R2, desc[UR36][R2.64] ;  /* 0x0000002402027981 */ /* 0x000f64000c1e1900 */
[----:B-----5:R0:W0:Y:S01]  /*06c0*/  F2I.S64.TRUNC R50, R2 ;  /* 0x0000000200327311 */ /* 0x020022000020d900 */
[----:B------:R-:W-:Y:S05]  /*06d0*/  BRA `(.L_x_10567) ;  /* 0x0000000800ec7947 */ /* 0x000fea0003800000 */
.L_x_10571:
[----:B------:R-:W5:Y:S02]  /*06e0*/  LDG.E.U16 R2, desc[UR36][R2.64] ;  /* 0x0000002402027981 */ /* 0x000f64000c1e1500 */
[----:B-----5:R-:W-:-:S06]  /*06f0*/  HADD2.F32 R50, -RZ, R2.H0_H0 ;  /* 0x20000002ff327230 */ /* 0x020fcc0000004100 */
[----:B------:R-:W0:Y:S01]  /*0700*/  F2I.S64.TRUNC R50, R50 ;  /* 0x0000003200327311 */ /* 0x000e22000020d900 */
[----:B------:R-:W-:Y:S05]  /*0710*/  BRA `(.L_x_10567) ;  /* 0x0000000800dc7947 */ /* 0x000fea0003800000 */
.L_x_10570:
[----:B------:R-:W-:-:S13]  /*0720*/  ISETP.NE.AND P0, PT, R0, 0x7, PT ;  /* 0x000000070000780c */ /* 0x000fda0003f05270 */
[----:B------:R-:W-:Y:S05]  /*0730*/  @!P0 BRA `(.L_x_10572) ;  /* 0x00000000002c8947 */ /* 0x000fea0003800000 */
[----:B------:R-:W-:-:S13]  /*0740*/  ISETP.NE.AND P0, PT, R0, 0x8, PT ;  /* 0x000000080000780c */ /* 0x000fda0003f05270 */
[----:B------:R-:W-:Y:S05]  /*0750*/  @!P0 BRA `(.L_x_10573) ;  /* 0x0000000000148947 */ /* 0x000fea0003800000 */
[----:B------:R-:W-:-:S13]  /*0760*/  ISETP.NE.AND P0, PT, R0, 0x9, PT ;  /* 0x000000090000780c */ /* 0x000fda0003f05270 */
[----:B------:R-:W-:Y:S05]  /*0770*/  @P0 BRA `(.L_x_10566) ;  /* 0x00000008006c0947 */ /* 0x000fea0003800000 */
[----:B------:R-:W5:Y:S02]  /*0780*/  LDG.E R2, desc[UR36][R2.64] ;  /* 0x0000002402027981 */ /* 0x000f64000c1e1900 */
[----:B-----5:R0:W0:Y:S01]  /*0790*/  F2I.S64.TRUNC R50, R2 ;  /* 0x0000000200327311 */ /* 0x020022000020d900 */
[----:B------:R-:W-:Y:S05]  /*07a0*/  BRA `(.L_x_10567) ;  /* 0x0000000800b87947 */ /* 0x000fea0003800000 */
.L_x_10573:
[----:B------:R-:W5:Y:S02]  /*07b0*/  LDG.E.U16 R2, desc[UR36][R2.64] ;  /* 0x0000002402027981 */ /* 0x000f64000c1e1500 */
[----:B-----5:R-:W-:-:S06]  /*07c0*/  HADD2.F32 R50, -RZ, R2.H0_H0 ;  /* 0x20000002ff327230 */ /* 0x020fcc0000004100 */
[----:B------:R-:W0:Y:S01]  /*07d0*/  F2I.S64.TRUNC R50, R50 ;  /* 0x0000003200327311 */ /* 0x000e22000020d900 */
[----:B------:R-:W-:Y:S05]  /*07e0*/  BRA `(.L_x_10567) ;  /* 0x0000000800a87947 */ /* 0x000fea0003800000 */
.L_x_10572:
[----:B------:R-:W5:Y:S02]  /*07f0*/  LDG.E.64 R2, desc[UR36][R2.64] ;  /* 0x0000002402027981 */ /* 0x000f64000c1e1b00 */
[----:B-----5:R0:W0:Y:S01]  /*0800*/  F2I.S64.F64.TRUNC R50, R2 ;  /* 0x0000000200327311 */ /* 0x020022000030d900 */
[----:B------:R-:W-:Y:S05]  /*0810*/  BRA `(.L_x_10567) ;  /* 0x00000008009c7947 */ /* 0x000fea0003800000 */
.L_x_10562:
        /* <DEDUP_REMOVED lines=8> */
[----:B------:R-:W5:Y:S01]  /*08a0*/  LDG.E.U8 R2, desc[UR36][R2.64] ;  /* 0x0000002402027981 */ /* 0x000f62000c1e1100 */
[----:B------:R-:W-:Y:S01]  /*08b0*/  IMAD.MOV.U32 R51, RZ, RZ, RZ ;  /* 0x000000ffff337224 */ /* 0x000fe200078e00ff */
[----:B-----5:R-:W-:-:S04]  /*08c0*/  ISETP.NE.AND P0, PT, R2, RZ, PT ;  /* 0x000000ff0200720c */ /* 0x020fc80003f05270 */
[----:B------:R-:W-:Y:S01]  /*08d0*/  SEL R50, RZ, 0x1, !P0 ;  /* 0x00000001ff327807 */ /* 0x000fe20004000000 */
[----:B------:R-:W-:Y:S08]  /*08e0*/  BRA `(.L_x_10567) ;  /* 0x0000000800687947 */ /* 0x000ff00003800000 */
.L_x_10576:
[----:B------:R-:W5:Y:S02]  /*08f0*/  LDG.E.64 R2, desc[UR36][R2.64] ;  /* 0x0000002402027981 */ /* 0x000f64000c1e1b00 */
[----:B-----5:R0:W0:Y:S01]  /*0900*/  F2I.S64.F64.TRUNC R50, R2 ;  /* 0x0000000200327311 */ /* 0x020022000030d900 */
[----:B------:R-:W-:Y:S05]  /*0910*/  BRA `(.L_x_10567) ;  /* 0x00000008005c7947 */ /* 0x000fea0003800000 */
.L_x_10575:
[----:B------:R-:W-:-:S13]  /*0920*/  ISETP.NE.AND P0, PT, R0, 0xf, PT ;  /* 0x0000000f0000780c */ /* 0x000fda0003f05270 */
[----:B------:R-:W-:Y:S05]  /*0930*/  @!P0 BRA `(.L_x_10577) ;  /* 0x00000000009c8947 */ /* 0x000fea0003800000 */
[----:B------:R-:W-:-:S13]  /*0940*/  ISETP.NE.AND P0, PT, R0, 0x17, PT ;  /* 0x000000170000780c */ /* 0x000fda0003f05270 */
[----:B------:R-:W-:Y:S05]  /*0950*/  @!P0 BRA `(.L_x_10578) ;  /* 0x00000000005c8947 */ /* 0x000fea0003800000 */
[----:B------:R-:W-:-:S13]  /*0960*/  ISETP.NE.AND P0, PT, R0, 0x18, PT ;  /* 0x000000180000780c */ /* 0x000fda0003f05270 */
[----:B------:R-:W-:Y:S05]  /*0970*/  @P0 BRA `(.L_x_10566) ;  /* 0x0000000400ec0947 */ /* 0x000fea0003800000 */
[----:B------:R-:W5:Y:S01]  /*0980*/  LDG.E.U8 R0, desc[UR36][R2.64] ;  /* 0x0000002402007981 */ /* 0x000f62000c1e1100 */
[----:B------:R-:W-:Y:S02]  /*0990*/  IMAD.MOV.U32 R8, RZ, RZ, -0x800000 ;  /* 0xff800000ff087424 */ /* 0x000fe400078e00ff */
[----:B-----5:R-:W-:-:S05]  /*09a0*/  IMAD.SHL.U32 R0, R0, 0x1000000, RZ ;  /* 0x0100000000007824 */ /* 0x020fca00078e00ff */
        /* <DEDUP_REMOVED lines=18> */
.L_x_10578:
[----:B------:R-:W5:Y:S02]  /*0ad0*/  LDG.E.U8 R2, desc[UR36][R2.64] ;  /* 0x0000002402027981 */ /* 0x000f64000c1e1100 */
[C---:B-----5:R-:W-:Y:S02]  /*0ae0*/  IMAD.SHL.U32 R0, R2.reuse, 0x2000000, RZ ;  /* 0x0200000002007824 */ /* 0x060fe400078e00ff */
        /* <DEDUP_REMOVED lines=12> */
.L_x_10577:
[----:B------:R-:W5:Y:S02]  /*0bb0*/  LDG.E.U16 R50, desc[UR36][R2.64] ;  /* 0x0000002402327981 */ /* 0x000f64000c1e1500 */
[----:B-----5:R-:W-:-:S06]  /*0bc0*/  IMAD.U32 R50, R50, 0x10000, RZ ;  /* 0x0001000032327824 */ /* 0x020fcc00078e00ff */
[----:B------:R-:W0:Y:S01]  /*0bd0*/  F2I.S64.TRUNC R50, R50 ;  /* 0x0000003200327311 */ /* 0x000e22000020d900 */
[----:B------:R-:W-:Y:S05]  /*0be0*/  BRA `(.L_x_10567) ;  /* 0x0000000400a87947 */ /* 0x000fea0003800000 */
.L_x_10574:
        /* <DEDUP_REMOVED lines=11> */
.L_x_10581:
[----:B------:R-:W5:Y:S01]  /*0ca0*/  LDG.E.U8 R2, desc[UR36][R2.64] ;  /* 0x0000002402027981 */ /* 0x000f62000c1e1100 */
[----:B------:R-:W-:Y:S01]  /*0cb0*/  BSSY B0, `(.L_x_10582) ;  /* 0x0000018000007945 */ /* 0x000fe20003800000 */
[----:B------:R-:W-:Y:S01]  /*0cc0*/  IMAD.MOV.U32 R50, RZ, RZ, RZ ;  /* 0x000000ffff327224 */ /* 0x000fe200078e00ff */
[----:B-----5:R-:W-:-:S13]  /*0cd0*/  ISETP.NE.AND P0, PT, R2, RZ, PT ;  /* 0x000000ff0200720c */ /* 0x020fda0003f05270 */
        /* <DEDUP_REMOVED lines=17> */
.L_x_10585:
[----:B------:R-:W-:Y:S05]  /*0df0*/  BSYNC B1 ;  /* 0x0000000000017941 */ /* 0x000fea0003800000 */
.L_x_10584:
[----:B------:R-:W-:Y:S01]  /*0e00*/  IMAD.SHL.U32 R2, R2, 0x100000, RZ ;  /* 0x0010000002027824 */ /* 0x000fe200078e00ff */
[----:B------:R-:W-:-:S04]  /*0e10*/  LEA R3, R0, 0x3b800000, 0x17 ;  /* 0x3b80000000037811 */ /* 0x000fc800078eb8ff */
[----:B------:R-:W-:-:S07]  /*0e20*/  LOP3.LUT R50, R3, R2, R50, 0xfe, !PT ;  /* 0x0000000203327212 */ /* 0x000fce00078efe32 */
.L_x_10583:
[----:B------:R-:W-:Y:S05]  /*0e30*/  BSYNC B0 ;  /* 0x0000000000007941 */ /* 0x000fea0003800000 */
.L_x_10582:
[----:B------:R-:W0:Y:S01]  /*0e40*/  F2I.S64.TRUNC R50, R50 ;  /* 0x0000003200327311 */ /* 0x000e22000020d900 */
[----:B------:R-:W-:Y:S05]  /*0e50*/  BRA `(.L_x_10567) ;  /* 0x00000004000c7947 */ /* 0x000fea0003800000 */
.L_x_10580:
        /* <DEDUP_REMOVED lines=21> */
.L_x_10589:
[----:B------:R-:W-:Y:S05]  /*0fb0*/  BSYNC B1 ;  /* 0x0000000000017941 */ /* 0x000fea0003800000 */
.L_x_10588:
[----:B------:R-:W-:Y:S01]  /*0fc0*/  IMAD.SHL.U32 R2, R2, 0x200000, RZ ;  /* 0x0020000002027824 */ /* 0x000fe200078e00ff */
[----:B------:R-:W-:-:S04]  /*0fd0*/  LEA R3, R0, 0x37800000, 0x17 ;  /* 0x3780000000037811 */ /* 0x000fc800078eb8ff */
[----:B------:R-:W-:-:S07]  /*0fe0*/  LOP3.LUT R50, R3, R2, R50, 0xfe, !PT ;  /* 0x0000000203327212 */ /* 0x000fce00078efe32 */
.L_x_10587:
[----:B------:R-:W-:Y:S05]  /*0ff0*/  BSYNC B0 ;  /* 0x0000000000007941 */ /* 0x000fea0003800000 */
.L_x_10586:
[----:B------:R-:W0:Y:S01]  /*1000*/  F2I.S64.TRUNC R50, R50 ;  /* 0x0000003200327311 */ /* 0x000e22000020d900 */
[----:B------:R-:W-:Y:S05]  /*1010*/  BRA `(.L_x_10567) ;  /* 0x00000000009c7947 */ /* 0x000fea0003800000 */
.L_x_10579:
[----:B------:R-:W-:-:S13]  /*1020*/  ISETP.NE.AND P0, PT, R0, 0x1c, PT ;  /* 0x0000001c0000780c */ /* 0x000fda0003f05270 */
[----:B------:R-:W-:Y:S05]  /*1030*/  @!P0 BRA `(.L_x_10590) ;  /* 0x00000000008c8947 */ /* 0x000fea0003800000 */
[----:B------:R-:W-:-:S13]  /*1040*/  ISETP.NE.AND P0, PT, R0, 0x1d, PT ;  /* 0x0000001d0000780c */ /* 0x000fda0003f05270 */
[----:B------:R-:W-:Y:S05]  /*1050*/  @!P0 BRA `(.L_x_10591) ;  /* 0x00000000007c8947 */ /* 0x000fea0003800000 */
[----:B------:R-:W-:-:S13]  /*1060*/  ISETP.NE.AND P0, PT, R0, 0x2c, PT ;  /* 0x0000002c0000780c */ /* 0x000fda0003f05270 */
[----:B------:R-:W-:Y:S05]  /*1070*/  @P0 BRA `(.L_x_10566) ;  /* 0x00000000002c0947 */ /* 0x000fea0003800000 */
[----:B------:R-:W5:Y:S01]  /*1080*/  LDG.E.U8 R2, desc[UR36][R2.64] ;  /* 0x0000002402027981 */ /* 0x000f62000c1e1100 */
[----:B------:R-:W-:Y:S01]  /*1090*/  BSSY B0, `(.L_x_10592) ;  /* 0x0000007000007945 */ /* 0x000fe20003800000 */
[----:B------:R-:W-:Y:S01]  /*10a0*/  IMAD.MOV.U32 R50, RZ, RZ, 0x400000 ;  /* 0x00400000ff327424 */ /* 0x000fe200078e00ff */
[----:B-----5:R-:W-:-:S13]  /*10b0*/  ISETP.NE.AND P0, PT, R2, RZ, PT ;  /* 0x000000ff0200720c */ /* 0x020fda0003f05270 */
[----:B------:R-:W-:Y:S05]  /*10c0*/  @!P0 BRA `(.L_x_10593) ;  /* 0x00000000000c8947 */ /* 0x000fea0003800000 */
[----:B------:R-:W-:-:S13]  /*10d0*/  ISETP.NE.AND P0, PT, R2, 0xff, PT ;  /* 0x000000ff0200780c */ /* 0x000fda0003f05270 */
[----:B------:R-:W-:Y:S02]  /*10e0*/  @!P0 IMAD.MOV.U32 R50, RZ, RZ, 0x7f800001 ;  /* 0x7f800001ff328424 */ /* 0x000fe400078e00ff */
[----:B------:R-:W-:-:S07]  /*10f0*/  @P0 IMAD.SHL.U32 R50, R2, 0x800000, RZ ;  /* 0x0080000002320824 */ /* 0x000fce00078e00ff */
.L_x_10593:
[----:B------:R-:W-:Y:S05]  /*1100*/  BSYNC B0 ;  /* 0x0000000000007941 */ /* 0x000fea0003800000 */
.L_x_10592:
[----:B------:R-:W0:Y:S01]  /*1110*/  F2I.S64.TRUNC R50, R50 ;  /* 0x0000003200327311 */ /* 0x000e22000020d900 */
[----:B------:R-:W-:Y:S05]  /*1120*/  BRA `(.L_x_10567) ;  /* 0x0000000000587947 */ /* 0x000fea0003800000 */
.L_x_10566:
        /* <DEDUP_REMOVED lines=15> */
[----:B01234-:R-:W-:Y:S05]  /*1220*/  CALL.ABS.NOINC R2 ;  /* 0x0000000002007343 */ /* 0x01ffea0003c00000 */
.L_x_10594:
[----:B------:R-:W-:Y:S01]  /*1230*/  CS2R R50, SRZ ;  /* 0x0000000000327805 */ /* 0x000fe2000001ff00 */
[----:B------:R-:W-:Y:S06]  /*1240*/  BRA `(.L_x_10567) ;  /* 0x0000000000107947 */ /* 0x000fec0003800000 */
.L_x_10591:
[----:B------:R0:W5:Y:S01]  /*1250*/  LDG.E.64 R50, desc[UR36][R2.64] ;  /* 0x0000002402327981 */ /* 0x000162000c1e1b00 */
[----:B------:R-:W-:Y:S05]  /*1260*/  BRA `(.L_x_10567) ;  /* 0x0000000000087947 */ /* 0x000fea0003800000 */
.L_x_10590:
[----:B------:R0:W5:Y:S01]  /*1270*/  LDG.E R50, desc[UR36][R2.64] ;  /* 0x0000002402327981 */ /* 0x000162000c1e1900 */
[----:B------:R-:W-:-:S07]  /*1280*/  IMAD.MOV.U32 R51, RZ, RZ, RZ ;  /* 0x000000ffff337224 */ /* 0x000fce00078e00ff */
.L_x_10567:
[----:B0-----:R-:W0:Y:S01]  /*1290*/  LDC.64 R2, c[0x0][0x2d8] ;  /* 0x0000b600ff027b82 */ /* 0x001e220000000a00 */
        /* <DEDUP_REMOVED lines=18> */
.L_x_10598:
[----:B------:R0:W5:Y:S01]  /*13c0*/  LDG.E.U8 R48, desc[UR36][R2.64] ;  /* 0x0000002402307981 */ /* 0x000162000c1e1100 */
[----:B------:R-:W-:Y:S01]  /*13d0*/  IMAD.MOV.U32 R49, RZ, RZ, RZ ;  /* 0x000000ffff317224 */ /* 0x000fe200078e00ff */
[----:B------:R-:W-:Y:S06]  /*13e0*/  BRA `(.L_x_10600) ;  /* 0x0000000c00487947 */ /* 0x000fec0003800000 */
.L_x_10597:
        /* <DEDUP_REMOVED lines=8> */
.L_x_10602:
[----:B------:R-:W2:Y:S02]  /*1470*/  LDG.E R48, desc[UR36][R2.64] ;  /* 0x0000002402307981 */ /* 0x000ea4000c1e1900 */
[----:B--2---:R-:W-:Y:S01]  /*1480*/  SHF.R.S32.HI R49, RZ, 0x1f, R48 ;  /* 0x0000001fff317819 */ /* 0x004fe20000011430 */
[----:B------:R-:W-:Y:S06]  /*1490*/  BRA `(.L_x_10600) ;  /* 0x0000000c001c7947 */ /* 0x000fec0003800000 */
.L_x_10601:
[----:B------:R-:W2:Y:S02]  /*14a0*/  LDG.E.S16 R48, desc[UR36][R2.64] ;  /* 0x0000002402307981 */ /* 0x000ea4000c1e1700 */
[----:B--2---:R-:W-:Y:S01]  /*14b0*/  SHF.R.S32.HI R49, RZ, 0x1f, R48 ;  /* 0x0000001fff317819 */ /* 0x004fe20000011430 */
[----:B------:R-:W-:Y:S06]  /*14c0*/  BRA `(.L_x_10600) ;  /* 0x0000000c00107947 */ /* 0x000fec0003800000 */
.L_x_10596:
        /* <DEDUP_REMOVED lines=9> */
.L_x_10604:
[----:B------:R-:W2:Y:S02]  /*1560*/  LDG.E.U16 R2, desc[UR36][R2.64] ;  /* 0x0000002402027981 */ /* 0x000ea4000c1e1500 */
[----:B--2---:R-:W-:-:S06]  /*1570*/  HADD2.F32 R48, -RZ, R2.H0_H0 ;  /* 0x20000002ff307230 */ /* 0x004fcc0000004100 */
[----:B------:R-:W0:Y:S01]  /*1580*/  F2I.S64.TRUNC R48, R48 ;  /* 0x0000003000307311 */ /* 0x000e22000020d900 */
[----:B------:R-:W-:Y:S05]  /*1590*/  BRA `(.L_x_10600) ;  /* 0x0000000800dc7947 */ /* 0x000fea0003800000 */
.L_x_10603:
        /* <DEDUP_REMOVED lines=9> */
.L_x_10606:
[----:B------:R-:W2:Y:S02]  /*1630*/  LDG.E.U16 R2, desc[UR36][R2.64] ;  /* 0x0000002402027981 */ /* 0x000ea4000c1e1500 */
[----:B--2---:R-:W-:-:S06]  /*1640*/  HADD2.F32 R48, -RZ, R2.H0_H0 ;  /* 0x20000002ff307230 */ /* 0x004fcc0000004100 */
[----:B------:R-:W0:Y:S01]  /*1650*/  F2I.S64.TRUNC R48, R48 ;  /* 0x0000003000307311 */ /* 0x000e22000020d900 */
[----:B------:R-:W-:Y:S05]  /*1660*/  BRA `(.L_x_10600) ;  /* 0x0000000800a87947 */ /* 0x000fea0003800000 */
.L_x_10605:
[----:B------:R-:W2:Y:S02]  /*1670*/  LDG.E.64 R2, desc[UR36][R2.64] ;  /* 0x0000002402027981 */ /* 0x000ea4000c1e1b00 */
[----:B--2---:R0:W2:Y:S01]  /*1680*/  F2I.S64.F64.TRUNC R48, R2 ;  /* 0x0000000200307311 */ /* 0x0040a2000030d900 */
[----:B------:R-:W-:Y:S05]  /*1690*/  BRA `(.L_x_10600) ;  /* 0x00000008009c7947 */ /* 0x000fea0003800000 */
.L_x_10595:
        /* <DEDUP_REMOVED lines=13> */
.L_x_10609:
[----:B------:R-:W2:Y:S02]  /*1770*/  LDG.E.64 R2, desc[UR36][R2.64] ;  /* 0x0000002402027981 */ /* 0x000ea4000c1e1b00 */
[----:B--2---:R0:W2:Y:S01]  /*1780*/  F2I.S64.F64.TRUNC R48, R2 ;  /* 0x0000000200307311 */ /* 0x0040a2000030d900 */
[----:B------:R-:W-:Y:S05]  /*1790*/  BRA `(.L_x_10600) ;  /* 0x00000008005c7947 */ /* 0x000fea0003800000 */
.L_x_10608:
        /* <DEDUP_REMOVED lines=27> */
.L_x_10611:
        /* <DEDUP_REMOVED lines=14> */
.L_x_10610:
[----:B------:R-:W2:Y:S02]  /*1a30*/  LDG.E.U16 R48, desc[UR36][R2.64] ;  /* 0x0000002402307981 */ /* 0x000ea4000c1e1500 */
[----:B--2---:R-:W-:-:S06]  /*1a40*/  IMAD.U32 R48, R48, 0x10000, RZ ;  /* 0x0001000030307824 */ /* 0x004fcc00078e00ff */
[----:B------:R-:W0:Y:S01]  /*1a50*/  F2I.S64.TRUNC R48, R48 ;  /* 0x0000003000307311 */ /* 0x000e22000020d900 */
[----:B------:R-:W-:Y:S05]  /*1a60*/  BRA `(.L_x_10600) ;  /* 0x0000000400a87947 */ /* 0x000fea0003800000 */
.L_x_10607:
        /* <DEDUP_REMOVED lines=11> */
.L_x_10614:
        /* <DEDUP_REMOVED lines=21> */
.L_x_10618:
[----:B------:R-:W-:Y:S05]  /*1c70*/  BSYNC B1 ;  /* 0x0000000000017941 */ /* 0x000fea0003800000 */
.L_x_10617:
[----:B------:R-:W-:Y:S01]  /*1c80*/  IMAD.SHL.U32 R2, R2, 0x100000, RZ ;  /* 0x0010000002027824 */ /* 0x000fe200078e00ff */
[----:B------:R-:W-:-:S04]  /*1c90*/  LEA R3, R0, 0x3b800000, 0x17 ;  /* 0x3b80000000037811 */ /* 0x000fc800078eb8ff */
[----:B------:R-:W-:-:S07]  /*1ca0*/  LOP3.LUT R48, R3, R2, R48, 0xfe, !PT ;  /* 0x0000000203307212 */ /* 0x000fce00078efe30 */
.L_x_10616:
[----:B------:R-:W-:Y:S05]  /*1cb0*/  BSYNC B0 ;  /* 0x0000000000007941 */ /* 0x000fea0003800000 */
.L_x_10615:
[----:B------:R-:W0:Y:S01]  /*1cc0*/  F2I.S64.TRUNC R48, R48 ;  /* 0x0000003000307311 */ /* 0x000e22000020d900 */
[----:B------:R-:W-:Y:S05]  /*1cd0*/  BRA `(.L_x_10600) ;  /* 0x00000004000c7947 */ /* 0x000fea0003800000 */
.L_x_10613:
        /* <DEDUP_REMOVED lines=21> */
.L_x_10622:
[----:B------:R-:W-:Y:S05]  /*1e30*/  BSYNC B1 ;  /* 0x0000000000017941 */ /* 0x000fea0003800000 */
.L_x_10621:
[----:B------:R-:W-:Y:S01]  /*1e40*/  IMAD.SHL.U32 R2, R2, 0x200000, RZ ;  /* 0x0020000002027824 */ /* 0x000fe200078e00ff */
[----:B------:R-:W-:-:S04]  /*1e50*/  LEA R3, R0, 0x37800000, 0x17 ;  /* 0x3780000000037811 */ /* 0x000fc800078eb8ff */
[----:B------:R-:W-:-:S07]  /*1e60*/  LOP3.LUT R48, R3, R2, R48, 0xfe, !PT ;  /* 0x0000000203307212 */ /* 0x000fce00078efe30 */
.L_x_10620:
[----:B------:R-:W-:Y:S05]  /*1e70*/  BSYNC B0 ;  /* 0x0000000000007941 */ /* 0x000fea0003800000 */
.L_x_10619:
[----:B------:R-:W0:Y:S01]  /*1e80*/  F2I.S64.TRUNC R48, R48 ;  /* 0x0000003000307311 */ /* 0x000e22000020d900 */
[----:B------:R-:W-:Y:S05]  /*1e90*/  BRA `(.L_x_10600) ;  /* 0x00000000009c7947 */ /* 0x000fea0003800000 */
.L_x_10612:
        /* <DEDUP_REMOVED lines=14> */
.L_x_10626:
[----:B------:R-:W-:Y:S05]  /*1f80*/  BSYNC B0 ;  /* 0x0000000000007941 */ /* 0x000fea0003800000 */
.L_x_10625:
[----:B------:R-:W0:Y:S01]  /*1f90*/  F2I.S64.TRUNC R48, R48 ;  /* 0x0000003000307311 */ /* 0x000e22000020d900 */
[----:B------:R-:W-:Y:S05]  /*1fa0*/  BRA `(.L_x_10600) ;  /* 0x0000000000587947 */ /* 0x000fea0003800000 */
.L_x_10599:
        /* <DEDUP_REMOVED lines=16> */
.L_x_10627:
[----:B------:R-:W-:Y:S01]  /*20b0*/  CS2R R48, SRZ ;  /* 0x0000000000307805 */ /* 0x000fe2000001ff00 */
[----:B------:R-:W-:Y:S06]  /*20c0*/  BRA `(.L_x_10600) ;  /* 0x0000000000107947 */ /* 0x000fec0003800000 */
.L_x_10624:
[----:B------:R0:W5:Y:S01]  /*20d0*/  LDG.E.64 R48, desc[UR36][R2.64] ;  /* 0x0000002402307981 */ /* 0x000162000c1e1b00 */
[----:B------:R-:W-:Y:S05]  /*20e0*/  BRA `(.L_x_10600) ;  /* 0x0000000000087947 */ /* 0x000fea0003800000 */
.L_x_10623:
[----:B------:R0:W5:Y:S01]  /*20f0*/  LDG.E R48, desc[UR36][R2.64] ;  /* 0x0000002402307981 */ /* 0x000162000c1e1900 */
[----:B------:R-:W-:-:S07]  /*2100*/  IMAD.MOV.U32 R49, RZ, RZ, RZ ;  /* 0x000000ffff317224 */ /* 0x000fce00078e00ff */
.L_x_10600:
[----:B0-2---:R-:W0:Y:S01]  /*2110*/  LDC.64 R2, c[0x0][0x2e0] ;  /* 0x0000b800ff027b82 */ /* 0x005e220000000a00 */
        /* <DEDUP_REMOVED lines=18> */
.L_x_10631:
[----:B------:R0:W5:Y:S01]  /*2240*/  LDG.E.U8 R32, desc[UR36][R2.64] ;  /* 0x0000002402207981 */ /* 0x000162000c1e1100 */
[----:B------:R-:W-:Y:S01]  /*2250*/  IMAD.MOV.U32 R33, RZ, RZ, RZ ;  /* 0x000000ffff217224 */ /* 0x000fe200078e00ff */
[----:B------:R-:W-:Y:S06]  /*2260*/  BRA `(.L_x_10633) ;  /* 0x0000000c00487947 */ /* 0x000fec0003800000 */
.L_x_10630:
        /* <DEDUP_REMOVED lines=8> */
.L_x_10635:
[----:B------:R-:W2:Y:S02]  /*22f0*/  LDG.E R32, desc[UR36][R2.64] ;  /* 0x0000002402207981 */ /* 0x000ea4000c1e1900 */
[----:B--2---:R-:W-:Y:S01]  /*2300*/  SHF.R.S32.HI R33, RZ, 0x1f, R32 ;  /* 0x0000001fff217819 */ /* 0x004fe20000011420 */
[----:B------:R-:W-:Y:S06]  /*2310*/  BRA `(.L_x_10633) ;  /* 0x0000000c001c7947 */ /* 0x000fec0003800000 */
.L_x_10634:
[----:B------:R-:W2:Y:S02]  /*2320*/  LDG.E.S16 R32, desc[UR36][R2.64] ;  /* 0x0000002402207981 */ /* 0x000ea4000c1e1700 */
[----:B--2---:R-:W-:Y:S01]  /*2330*/  SHF.R.S32.HI R33, RZ, 0x1f, R32 ;  /* 0x0000001fff217819 */ /* 0x004fe20000011420 */
[----:B------:R-:W-:Y:S06]  /*2340*/  BRA `(.L_x_10633) ;  /* 0x0000000c00107947 */ /* 0x000fec0003800000 */
.L_x_10629:
        /* <DEDUP_REMOVED lines=9> */
.L_x_10637:
[----:B------:R-:W2:Y:S02]  /*23e0*/  LDG.E.U16 R2, desc[UR36][R2.64] ;  /* 0x0000002402027981 */ /* 0x000ea4000c1e1500 */
[----:B--2---:R-:W-:-:S06]  /*23f0*/  HADD2.F32 R32, -RZ, R2.H0_H0 ;  /* 0x20000002ff207230 */ /* 0x004fcc0000004100 */
[----:B------:R-:W0:Y:S01]  /*2400*/  F2I.S64.TRUNC R32, R32 ;  /* 0x0000002000207311 */ /* 0x000e22000020d900 */
[----:B------:R-:W-:Y:S05]  /*2410*/  BRA `(.L_x_10633) ;  /* 0x0000000800dc7947 */ /* 0x000fea0003800000 */
.L_x_10636:
        /* <DEDUP_REMOVED lines=9> */
.L_x_10639:
[----:B------:R-:W2:Y:S02]  /*24b0*/  LDG.E.U16 R2, desc[UR36][R2.64] ;  /* 0x0000002402027981 */ /* 0x000ea4000c1e1500 */
[----:B--2---:R-:W-:-:S06]  /*24c0*/  HADD2.F32 R32, -RZ, R2.H0_H0 ;  /* 0x20000002ff207230 */ /* 0x004fcc0000004100 */
[----:B------:R-:W0:Y:S01]  /*24d0*/  F2I.S64.TRUNC R32, R32 ;  /* 0x0000002000207311 */ /* 0x000e22000020d900 */
[----:B------:R-:W-:Y:S05]  /*24e0*/  BRA `(.L_x_10633) ;  /* 0x0000000800a87947 */ /* 0x000fea0003800000 */
.L_x_10638:
[----:B------:R-:W2:Y:S02]  /*24f0*/  LDG.E.64 R2, desc[UR36][R2.64] ;  /* 0x0000002402027981 */ /* 0x000ea4000c1e1b00 */
[----:B--2---:R0:W1:Y:S01]  /*2500*/  F2I.S64.F64.TRUNC R32, R2 ;  /* 0x0000000200207311 */ /* 0x004062000030d900 */
[----:B------:R-:W-:Y:S05]  /*2510*/  BRA `(.L_x_10633) ;  /* 0x00000008009c7947 */ /* 0x000fea0003800000 */
.L_x_10628:
        /* <DEDUP_REMOVED lines=13> */
.L_x_10642:
[----:B------:R-:W2:Y:S02]  /*25f0*/  LDG.E.64 R2, desc[UR36][R2.64] ;  /* 0x0000002402027981 */ /* 0x000ea4000c1e1b00 */
[----:B--2---:R0:W1:Y:S01]  /*2600*/  F2I.S64.F64.TRUNC R32, R2 ;  /* 0x0000000200207311 */ /* 0x004062000030d900 */
[----:B------:R-:W-:Y:S05]  /*2610*/  BRA `(.L_x_10633) ;  /* 0x00000008005c7947 */ /* 0x000fea0003800000 */
.L_x_10641:
        /* <DEDUP_REMOVED lines=27> */
.L_x_10644:
        /* <DEDUP_REMOVED lines=14> */
.L_x_10643:
[----:B------:R-:W2:Y:S02]  /*28b0*/  LDG.E.U16 R32, desc[UR36][R2.64] ;  /* 0x0000002402207981 */ /* 0x000ea4000c1e1500 */
[----:B--2---:R-:W-:-:S06]  /*28c0*/  IMAD.U32 R32, R32, 0x10000, RZ ;  /* 0x0001000020207824 */ /* 0x004fcc00078e00ff */
[----:B------:R-:W0:Y:S01]  /*28d0*/  F2I.S64.TRUNC R32, R32 ;  /* 0x0000002000207311 */ /* 0x000e22000020d900 */
[----:B------:R-:W-:Y:S05]  /*28e0*/  BRA `(.L_x_10633) ;  /* 0x0000000400a87947 */ /* 0x000fea0003800000 */
.L_x_10640:
        /* <DEDUP_REMOVED lines=11> */
.L_x_10647:
        /* <DEDUP_REMOVED lines=21> */
.L_x_10651:
[----:B------:R-:W-:Y:S05]  /*2af0*/  BSYNC B1 ;  /* 0x0000000000017941 */ /* 0x000fea0003800000 */
.L_x_10650:
[----:B------:R-:W-:Y:S01]  /*2b00*/  IMAD.SHL.U32 R2, R2, 0x100000, RZ ;  /* 0x0010000002027824 */ /* 0x000fe200078e00ff */
[----:B------:R-:W-:-:S04]  /*2b10*/  LEA R3, R0, 0x3b800000, 0x17 ;  /* 0x3b80000000037811 */ /* 0x000fc800078eb8ff */
[----:B------:R-:W-:-:S07]  /*2b20*/  LOP3.LUT R32, R3, R2, R32, 0xfe, !PT ;  /* 0x0000000203207212 */ /* 0x000fce00078efe20 */
.L_x_10649:
[----:B------:R-:W-:Y:S05]  /*2b30*/  BSYNC B0 ;  /* 0x0000000000007941 */ /* 0x000fea0003800000 */
.L_x_10648:
[----:B------:R-:W0:Y:S01]  /*2b40*/  F2I.S64.TRUNC R32, R32 ;  /* 0x0000002000207311 */ /* 0x000e22000020d900 */
[----:B------:R-:W-:Y:S05]  /*2b50*/  BRA `(.L_x_10633) ;  /* 0x00000004000c7947 */ /* 0x000fea0003800000 */
.L_x_10646:
        /* <DEDUP_REMOVED lines=21> */
.L_x_10655:
[----:B------:R-:W-:Y:S05]  /*2cb0*/  BSYNC B1 ;  /* 0x0000000000017941 */ /* 0x000fea0003800000 */
.L_x_10654:
[----:B------:R-:W-:Y:S01]  /*2cc0*/  IMAD.SHL.U32 R2, R2, 0x200000, RZ ;  /* 0x0020000002027824 */ /* 0x000fe200078e00ff */
[----:B------:R-:W-:-:S04]  /*2cd0*/  LEA R3, R0, 0x37800000, 0x17 ;  /* 0x3780000000037811 */ /* 0x000fc800078eb8ff */
[----:B------:R-:W-:-:S07]  /*2ce0*/  LOP3.LUT R32, R3, R2, R32, 0xfe, !PT ;  /* 0x0000000203207212 */ /* 0x000fce00078efe20 */
.L_x_10653:
[----:B------:R-:W-:Y:S05]  /*2cf0*/  BSYNC B0 ;  /* 0x0000000000007941 */ /* 0x000fea0003800000 */
.L_x_10652:
[----:B------:R-:W0:Y:S01]  /*2d00*/  F2I.S64.TRUNC R32, R32 ;  /* 0x0000002000207311 */ /* 0x000e22000020d900 */
[----:B------:R-:W-:Y:S05]  /*2d10*/  BRA `(.L_x_10633) ;  /* 0x00000000009c7947 */ /* 0x000fea0003800000 */
.L_x_10645:
        /* <DEDUP_REMOVED lines=14> */
.L_x_10659:
[----:B------:R-:W-:Y:S05]  /*2e00*/  BSYNC B0 ;  /* 0x0000000000007941 */ /* 0x000fea0003800000 */
.L_x_10658:
[----:B------:R-:W0:Y:S01]  /*2e10*/  F2I.S64.TRUNC R32, R32 ;  /* 0x0000002000207311 */ /* 0x000e22000020d900 */
[----:B------:R-:W-:Y:S05]  /*2e20*/  BRA `(.L_x_10633) ;  /* 0x0000000000587947 */ /* 0x000fea0003800000 */
.L_x_10632:
        /* <DEDUP_REMOVED lines=16> */
.L_x_10660:
[----:B------:R-:W-:Y:S01]  /*2f30*/  CS2R R32, SRZ ;  /* 0x0000000000207805 */ /* 0x000fe2000001ff00 */
[----:B------:R-:W-:Y:S06]  /*2f40*/  BRA `(.L_x_10633) ;  /* 0x0000000000107947 */ /* 0x000fec0003800000 */
.L_x_10657:
[----:B------:R0:W5:Y:S01]  /*2f50*/  LDG.E.64 R32, desc[UR36][R2.64] ;  /* 0x0000002402207981 */ /* 0x000162000c1e1b00 */
[----:B------:R-:W-:Y:S05]  /*2f60*/  BRA `(.L_x_10633) ;  /* 0x0000000000087947 */ /* 0x000fea0003800000 */
.L_x_10656:
[----:B------:R0:W5:Y:S01]  /*2f70*/  LDG.E R32, desc[UR36][R2.64] ;  /* 0x0000002402207981 */ /* 0x000162000c1e1900 */
[----:B------:R-:W-:-:S07]  /*2f80*/  IMAD.MOV.U32 R33, RZ, RZ, RZ ;  /* 0x000000ffff217224 */ /* 0x000fce00078e00ff */
.L_x_10633:
[----:B01----:R-:W0:Y:S01]  /*2f90*/  LDC.64 R2, c[0x0][0x2e8] ;  /* 0x0000ba00ff027b82 */ /* 0x003e220000000a00 */
        /* <DEDUP_REMOVED lines=18> */
.L_x_10664:
[----:B------:R0:W5:Y:S01]  /*30c0*/  LDG.E.U8 R30, desc[UR36][R2.64] ;  /* 0x00000024021e7981 */ /* 0x000162000c1e1100 */
[----:B------:R-:W-:Y:S01]  /*30d0*/  IMAD.MOV.U32 R31, RZ, RZ, RZ ;  /* 0x000000ffff1f7224 */ /* 0x000fe200078e00ff */
[----:B------:R-:W-:Y:S06]  /*30e0*/  BRA `(.L_x_10666) ;  /* 0x0000000c00487947 */ /* 0x000fec0003800000 */
.L_x_10663:
        /* <DEDUP_REMOVED lines=8> */
.L_x_10668:
[----:B------:R-:W3:Y:S02]  /*3170*/  LDG.E R30, desc[UR36][R2.64] ;  /* 0x00000024021e7981 */ /* 0x000ee4000c1e1900 */
[----:B---3--:R-:W-:Y:S01]  /*3180*/  SHF.R.S32.HI R31, RZ, 0x1f, R30 ;  /* 0x0000001fff1f7819 */ /* 0x008fe2000001141e */
[----:B------:R-:W-:Y:S06]  /*3190*/  BRA `(.L_x_10666) ;  /* 0x0000000c001c7947 */ /* 0x000fec0003800000 */
.L_x_10667:
[----:B------:R-:W3:Y:S02]  /*31a0*/  LDG.E.S16 R30, desc[UR36][R2.64] ;  /* 0x00000024021e7981 */ /* 0x000ee4000c1e1700 */
[----:B---3--:R-:W-:Y:S01]  /*31b0*/  SHF.R.S32.HI R31, RZ, 0x1f, R30 ;  /* 0x0000001fff1f7819 */ /* 0x008fe2000001141e */
[----:B------:R-:W-:Y:S06]  /*31c0*/  BRA `(.L_x_10666) ;  /* 0x0000000c00107947 */ /* 0x000fec0003800000 */
.L_x_10662:
        /* <DEDUP_REMOVED lines=9> */
.L_x_10670:
[----:B------:R-:W3:Y:S02]  /*3260*/  LDG.E.U16 R2, desc[UR36][R2.64] ;  /* 0x0000002402027981 */ /* 0x000ee4000c1e1500 */
[----:B---3--:R-:W-:-:S06]  /*3270*/  HADD2.F32 R30, -RZ, R2.H0_H0 ;  /* 0x20000002ff1e7230 */ /* 0x008fcc0000004100 */
[----:B------:R-:W0:Y:S01]  /*3280*/  F2I.S64.TRUNC R30, R30 ;  /* 0x0000001e001e7311 */ /* 0x000e22000020d900 */
[----:B------:R-:W-:Y:S05]  /*3290*/  BRA `(.L_x_10666) ;  /* 0x0000000800dc7947 */ /* 0x000fea0003800000 */
.L_x_10669:
        /* <DEDUP_REMOVED lines=9> */
.L_x_10672:
[----:B------:R-:W3:Y:S02]  /*3330*/  LDG.E.U16 R2, desc[UR36][R2.64] ;  /* 0x0000002402027981 */ /* 0x000ee4000c1e1500 */
[----:B---3--:R-:W-:-:S06]  /*3340*/  HADD2.F32 R30, -RZ, R2.H0_H0 ;  /* 0x20000002ff1e7230 */ /* 0x008fcc0000004100 */
[----:B------:R-:W0:Y:S01]  /*3350*/  F2I.S64.TRUNC R30, R30 ;  /* 0x0000001e001e7311 */ /* 0x000e22000020d900 */
[----:B------:R-:W-:Y:S05]  /*3360*/  BRA `(.L_x_10666) ;  /* 0x0000000800a87947 */ /* 0x000fea0003800000 */
.L_x_10671:
[----:B------:R-:W3:Y:S02]  /*3370*/  LDG.E.64 R2, desc[UR36][R2.64] ;  /* 0x0000002402027981 */ /* 0x000ee4000c1e1b00 */
[----:B---3--:R0:W1:Y:S01]  /*3380*/  F2I.S64.F64.TRUNC R30, R2 ;  /* 0x00000002001e7311 */ /* 0x008062000030d900 */
[----:B------:R-:W-:Y:S05]  /*3390*/  BRA `(.L_x_10666) ;  /* 0x00000008009c7947 */ /* 0x000fea0003800000 */
.L_x_10661:
        /* <DEDUP_REMOVED lines=13> */
.L_x_10675:
[----:B------:R-:W3:Y:S02]  /*3470*/  LDG.E.64 R2, desc[UR36][R2.64] ;  /* 0x0000002402027981 */ /* 0x000ee4000c1e1b00 */
[----:B---3--:R0:W1:Y:S01]  /*3480*/  F2I.S64.F64.TRUNC R30, R2 ;  /* 0x00000002001e7311 */ /* 0x008062000030d900 */
[----:B------:R-:W-:Y:S05]  /*3490*/  BRA `(.L_x_10666) ;  /* 0x00000008005c7947 */ /* 0x000fea0003800000 */
.L_x_10674:
        /* <DEDUP_REMOVED lines=27> */
.L_x_10677:
        /* <DEDUP_REMOVED lines=14> */
.L_x_10676:
[----:B------:R-:W3:Y:S02]  /*3730*/  LDG.E.U16 R30, desc[UR36][R2.64] ;  /* 0x00000024021e7981 */ /* 0x000ee4000c1e1500 */
[----:B---3--:R-:W-:-:S06]  /*3740*/  IMAD.U32 R30, R30, 0x10000, RZ ;  /* 0x000100001e1e7824 */ /* 0x008fcc00078e00ff */
[----:B------:R-:W0:Y:S01]  /*3750*/  F2I.S64.TRUNC R30, R30 ;  /* 0x0000001e001e7311 */ /* 0x000e22000020d900 */
[----:B------:R-:W-:Y:S05]  /*3760*/  BRA `(.L_x_10666) ;  /* 0x0000000400a87947 */ /* 0x000fea0003800000 */
.L_x_10673:
        /* <DEDUP_REMOVED lines=11> */
.L_x_10680:
        /* <DEDUP_REMOVED lines=21> */
.L_x_10684:
[----:B------:R-:W-:Y:S05]  /*3970*/  BSYNC B1 ;  /* 0x0000000000017941 */ /* 0x000fea0003800000 */
.L_x_10683:
[----:B------:R-:W-:Y:S01]  /*3980*/  IMAD.SHL.U32 R2, R2, 0x100000, RZ ;  /* 0x0010000002027824 */ /* 0x000fe200078e00ff */
[----:B------:R-:W-:-:S04]  /*3990*/  LEA R3, R0, 0x3b800000, 0x17 ;  /* 0x3b80000000037811 */ /* 0x000fc800078eb8ff */
[----:B------:R-:W-:-:S07]  /*39a0*/  LOP3.LUT R30, R3, R2, R30, 0xfe, !PT ;  /* 0x00000002031e7212 */ /* 0x000fce00078efe1e */
.L_x_10682:
[----:B------:R-:W-:Y:S05]  /*39b0*/  BSYNC B0 ;  /* 0x0000000000007941 */ /* 0x000fea0003800000 */
.L_x_10681:
[----:B------:R-:W0:Y:S01]  /*39c0*/  F2I.S64.TRUNC R30, R30 ;  /* 0x0000001e001e7311 */ /* 0x000e22000020d900 */
[----:B------:R-:W-:Y:S05]  /*39d0*/  BRA `(.L_x_10666) ;  /* 0x00000004000c7947 */ /* 0x000fea0003800000 */
.L_x_10679:
        /* <DEDUP_REMOVED lines=21> */
.L_x_10688:
[----:B------:R-:W-:Y:S05]  /*3b30*/  BSYNC B1 ;  /* 0x0000000000017941 */ /* 0x000fea0003800000 */
.L_x_10687:
[----:B------:R-:W-:Y:S01]  /*3b40*/  IMAD.SHL.U32 R2, R2, 0x200000, RZ ;  /* 0x0020000002027824 */ /* 0x000fe200078e00ff */
[----:B------:R-:W-:-:S04]  /*3b50*/  LEA R3, R0, 0x37800000, 0x17 ;  /* 0x3780000000037811 */ /* 0x000fc800078eb8ff */
[----:B------:R-:W-:-:S07]  /*3b60*/  LOP3.LUT R30, R3, R2, R30, 0xfe, !PT ;  /* 0x00000002031e7212 */ /* 0x000fce00078efe1e */
.L_x_10686:
[----:B------:R-:W-:Y:S05]  /*3b70*/  BSYNC B0 ;  /* 0x0000000000007941 */ /* 0x000fea0003800000 */
.L_x_10685:
[----:B------:R-:W0:Y:S01]  /*3b80*/  F2I.S64.TRUNC R30, R30 ;  /* 0x0000001e001e7311 */ /* 0x000e22000020d900 */
[----:B------:R-:W-:Y:S05]  /*3b90*/  BRA `(.L_x_10666) ;  /* 0x00000000009c7947 */ /* 0x000fea0003800000 */
.L_x_10678:
        /* <DEDUP_REMOVED lines=14> */
.L_x_10692:
[----:B------:R-:W-:Y:S05]  /*3c80*/  BSYNC B0 ;  /* 0x0000000000007941 */ /* 0x000fea0003800000 */
.L_x_10691:
[----:B------:R-:W1:Y:S01]  /*3c90*/  F2I.S64.TRUNC R30, R30 ;  /* 0x0000001e001e7311 */ /* 0x000e62000020d900 */
[----:B------:R-:W-:Y:S05]  /*3ca0*/  BRA `(.L_x_10666) ;  /* 0x0000000000587947 */ /* 0x000fea0003800000 */
.L_x_10665:
        /* <DEDUP_REMOVED lines=16> */
.L_x_10693:
[----:B------:R-:W-:Y:S01]  /*3db0*/  CS2R R30, SRZ ;  /* 0x00000000001e7805 */ /* 0x000fe2000001ff00 */
[----:B------:R-:W-:Y:S06]  /*3dc0*/  BRA `(.L_x_10666) ;  /* 0x0000000000107947 */ /* 0x000fec0003800000 */
.L_x_10690:
[----:B------:R0:W5:Y:S01]  /*3dd0*/  LDG.E.64 R30, desc[UR36][R2.64] ;  /* 0x00000024021e7981 */ /* 0x000162000c1e1b00 */
[----:B------:R-:W-:Y:S05]  /*3de0*/  BRA `(.L_x_10666) ;  /* 0x0000000000087947 */ /* 0x000fea0003800000 */
.L_x_10689:
[----:B------:R3:W5:Y:S01]  /*3df0*/  LDG.E R30, desc[UR36][R2.64] ;  /* 0x00000024021e7981 */ /* 0x000762000c1e1900 */
[----:B------:R-:W-:-:S07]  /*3e00*/  IMAD.MOV.U32 R31, RZ, RZ, RZ ;  /* 0x000000ffff1f7224 */ /* 0x000fce00078e00ff */
.L_x_10666:
[----:B0--3--:R-:W0:Y:S01]  /*3e10*/  LDC.64 R2, c[0x0][0x2f0] ;  /* 0x0000bc00ff027b82 */ /* 0x009e220000000a00 */
[----:B----4-:R-:W-:Y:S01]  /*3e20*/  PRMT R0, R34, 0x9910, RZ ;  /* 0x0000991022007816 */ /* 0x010fe200000000ff */
        /* <DEDUP_REMOVED lines=17> */
.L_x_10697:
[----:B------:R0:W5:Y:S01]  /*3f40*/  LDG.E.U8 R42, desc[UR36][R2.64] ;  /* 0x00000024022a7981 */ /* 0x000162000c1e1100 */
[----:B------:R-:W-:Y:S01]  /*3f50*/  IMAD.MOV.U32 R43, RZ, RZ, RZ ;  /* 0x000000ffff2b7224 */ /* 0x000fe200078e00ff */
[----:B------:R-:W-:Y:S06]  /*3f60*/  BRA `(.L_x_10699) ;  /* 0x0000000c00487947 */ /* 0x000fec0003800000 */
.L_x_10696:
        /* <DEDUP_REMOVED lines=8> */
.L_x_10701:
[----:B------:R-:W3:Y:S02]  /*3ff0*/  LDG.E R42, desc[UR36][R2.64] ;  /* 0x00000024022a7981 */ /* 0x000ee4000c1e1900 */
[----:B---3--:R-:W-:Y:S01]  /*4000*/  SHF.R.S32.HI R43, RZ, 0x1f, R42 ;  /* 0x0000001fff2b7819 */ /* 0x008fe2000001142a */
[----:B------:R-:W-:Y:S06]  /*4010*/  BRA `(.L_x_10699) ;  /* 0x0000000c001c7947 */ /* 0x000fec0003800000 */
.L_x_10700:
[----:B------:R-:W3:Y:S02]  /*4020*/  LDG.E.S16 R42, desc[UR36][R2.64] ;  /* 0x00000024022a7981 */ /* 0x000ee4000c1e1700 */
[----:B---3--:R-:W-:Y:S01]  /*4030*/  SHF.R.S32.HI R43, RZ, 0x1f, R42 ;  /* 0x0000001fff2b7819 */ /* 0x008fe2000001142a */
[----:B------:R-:W-:Y:S06]  /*4040*/  BRA `(.L_x_10699) ;  /* 0x0000000c00107947 */ /* 0x000fec0003800000 */
.L_x_10695:
        /* <DEDUP_REMOVED lines=9> */
.L_x_10703:
[----:B------:R-:W3:Y:S02]  /*40e0*/  LDG.E.U16 R2, desc[UR36][R2.64] ;  /* 0x0000002402027981 */ /* 0x000ee4000c1e1500 */
[----:B---3--:R-:W-:-:S06]  /*40f0*/  HADD2.F32 R42, -RZ, R2.H0_H0 ;  /* 0x20000002ff2a7230 */ /* 0x008fcc0000004100 */
[----:B------:R-:W0:Y:S01]  /*4100*/  F2I.S64.TRUNC R42, R42 ;  /* 0x0000002a002a7311 */ /* 0x000e22000020d900 */
[----:B------:R-:W-:Y:S05]  /*4110*/  BRA `(.L_x_10699) ;  /* 0x0000000800dc7947 */ /* 0x000fea0003800000 */
.L_x_10702:
        /* <DEDUP_REMOVED lines=9> */
.L_x_10705:
[----:B------:R-:W3:Y:S02]  /*41b0*/  LDG.E.U16 R2, desc[UR36][R2.64] ;  /* 0x0000002402027981 */ /* 0x000ee4000c1e1500 */
[----:B---3--:R-:W-:-:S06]  /*41c0*/  HADD2.F32 R42, -RZ, R2.H0_H0 ;  /* 0x20000002ff2a7230 */ /* 0x008fcc0000004100 */
[----:B------:R-:W0:Y:S01]  /*41d0*/  F2I.S64.TRUNC R42, R42 ;  /* 0x0000002a002a7311 */ /* 0x000e22000020d900 */
[----:B------:R-:W-:Y:S05]  /*41e0*/  BRA `(.L_x_10699) ;  /* 0x0000000800a87947 */ /* 0x000fea0003800000 */
.L_x_10704:
[----:B------:R-:W3:Y:S02]  /*41f0*/  LDG.E.64 R2, desc[UR36][R2.64] ;  /* 0x0000002402027981 */ /* 0x000ee4000c1e1b00 */
[----:B---3--:R0:W3:Y:S01]  /*4200*/  F2I.S64.F64.TRUNC R42, R2 ;  /* 0x00000002002a7311 */ /* 0x0080e2000030d900 */
[----:B------:R-:W-:Y:S05]  /*4210*/  BRA `(.L_x_10699) ;  /* 0x00000008009c7947 */ /* 0x000fea0003800000 */
.L_x_10694:
        /* <DEDUP_REMOVED lines=13> */
.L_x_10708:
[----:B------:R-:W3:Y:S02]  /*42f0*/  LDG.E.64 R2, desc[UR36][R2.64] ;  /* 0x0000002402027981 */ /* 0x000ee4000c1e1b00 */
[----:B---3--:R0:W3:Y:S01]  /*4300*/  F2I.S64.F64.TRUNC R42, R2 ;  /* 0x00000002002a7311 */ /* 0x0080e2000030d900 */
[----:B------:R-:W-:Y:S05]  /*4310*/  BRA `(.L_x_10699) ;  /* 0x00000008005c7947 */ /* 0x000fea0003800000 */
.L_x_10707:
        /* <DEDUP_REMOVED lines=27> */
.L_x_10710:
        /* <DEDUP_REMOVED lines=14> */
.L_x_10709:
[----:B------:R-:W3:Y:S02]  /*45b0*/  LDG.E.U16 R42, desc[UR36][R2.64] ;  /* 0x00000024022a7981 */ /* 0x000ee4000c1e1500 */
[----:B---3--:R-:W-:-:S06]  /*45c0*/  IMAD.U32 R42, R42, 0x10000, RZ ;  /* 0x000100002a2a7824 */ /* 0x008fcc00078e00ff */
[----:B------:R-:W0:Y:S01]  /*45d0*/  F2I.S64.TRUNC R42, R42 ;  /* 0x0000002a002a7311 */ /* 0x000e22000020d900 */
[----:B------:R-:W-:Y:S05]  /*45e0*/  BRA `(.L_x_10699) ;  /* 0x0000000400a87947 */ /* 0x000fea0003800000 */
.L_x_10706:
        /* <DEDUP_REMOVED lines=11> */
.L_x_10713:
        /* <DEDUP_REMOVED lines=21> */
.L_x_10717:
[----:B------:R-:W-:Y:S05]  /*47f0*/  BSYNC B1 ;  /* 0x0000000000017941 */ /* 0x000fea0003800000 */
.L_x_10716:
[----:B------:R-:W-:Y:S01]  /*4800*/  IMAD.SHL.U32 R2, R2, 0x100000, RZ ;  /* 0x0010000002027824 */ /* 0x000fe200078e00ff */
[----:B------:R-:W-:-:S04]  /*4810*/  LEA R3, R0, 0x3b800000, 0x17 ;  /* 0x3b80000000037811 */ /* 0x000fc800078eb8ff */
[----:B------:R-:W-:-:S07]  /*4820*/  LOP3.LUT R42, R3, R2, R42, 0xfe, !PT ;  /* 0x00000002032a7212 */ /* 0x000fce00078efe2a */
.L_x_10715:
[----:B------:R-:W-:Y:S05]  /*4830*/  BSYNC B0 ;  /* 0x0000000000007941 */ /* 0x000fea0003800000 */
.L_x_10714:
[----:B------:R-:W0:Y:S01]  /*4840*/  F2I.S64.TRUNC R42, R42 ;  /* 0x0000002a002a7311 */ /* 0x000e22000020d900 */
[----:B------:R-:W-:Y:S05]  /*4850*/  BRA `(.L_x_10699) ;  /* 0x00000004000c7947 */ /* 0x000fea0003800000 */
.L_x_10712:
        /* <DEDUP_REMOVED lines=21> */
.L_x_10721:
[----:B------:R-:W-:Y:S05]  /*49b0*/  BSYNC B1 ;  /* 0x0000000000017941 */ /* 0x000fea0003800000 */
.L_x_10720:
[----:B------:R-:W-:Y:S01]  /*49c0*/  IMAD.SHL.U32 R2, R2, 0x200000, RZ ;  /* 0x0020000002027824 */ /* 0x000fe200078e00ff */
[----:B------:R-:W-:-:S04]  /*49d0*/  LEA R3, R0, 0x37800000, 0x17 ;  /* 0x3780000000037811 */ /* 0x000fc800078eb8ff */
[----:B------:R-:W-:-:S07]  /*49e0*/  LOP3.LUT R42, R3, R2, R42, 0xfe, !PT ;  /* 0x00000002032a7212 */ /* 0x000fce00078efe2a */
.L_x_10719:
[----:B------:R-:W-:Y:S05]  /*49f0*/  BSYNC B0 ;  /* 0x0000000000007941 */ /* 0x000fea0003800000 */
.L_x_10718:
[----:B------:R-:W0:Y:S01]  /*4a00*/  F2I.S64.TRUNC R42, R42 ;  /* 0x0000002a002a7311 */ /* 0x000e22000020d900 */
[----:B------:R-:W-:Y:S05]  /*4a10*/  BRA `(.L_x_10699) ;  /* 0x00000000009c7947 */ /* 0x000fea0003800000 */
.L_x_10711:
        /* <DEDUP_REMOVED lines=14> */
.L_x_10725:
[----:B------:R-:W-:Y:S05]  /*4b00*/  BSYNC B0 ;  /* 0x0000000000007941 */ /* 0x000fea0003800000 */
.L_x_10724:
[----:B------:R-:W0:Y:S01]  /*4b10*/  F2I.S64.TRUNC R42, R42 ;  /* 0x0000002a002a7311 */ /* 0x000e22000020d900 */
[----:B------:R-:W-:Y:S05]  /*4b20*/  BRA `(.L_x_10699) ;  /* 0x0000000000587947 */ /* 0x000fea0003800000 */
.L_x_10698:
        /* <DEDUP_REMOVED lines=16> */
.L_x_10726:
[----:B------:R-:W-:Y:S01]  /*4c30*/  CS2R R42, SRZ ;  /* 0x00000000002a7805 */ /* 0x000fe2000001ff00 */
[----:B------:R-:W-:Y:S06]  /*4c40*/  BRA `(.L_x_10699) ;  /* 0x0000000000107947 */ /* 0x000fec0003800000 */
.L_x_10723:
[----:B------:R0:W5:Y:S01]  /*4c50*/  LDG.E.64 R42, desc[UR36][R2.64] ;  /* 0x00000024022a7981 */ /* 0x000162000c1e1b00 */
[----:B------:R-:W-:Y:S05]  /*4c60*/  BRA `(.L_x_10699) ;  /* 0x0000000000087947 */ /* 0x000fea0003800000 */
.L_x_10722:
[----:B------:R0:W5:Y:S01]  /*4c70*/  LDG.E R42, desc[UR36][R2.64] ;  /* 0x00000024022a7981 */ /* 0x000162000c1e1900 */
[----:B------:R-:W-:-:S07]  /*4c80*/  IMAD.MOV.U32 R43, RZ, RZ, RZ ;  /* 0x000000ffff2b7224 */ /* 0x000fce00078e00ff */
.L_x_10699:
[----:B0-----:R-:W0:Y:S02]  /*4c90*/  S2R R2, SR_TID.X ;  /* 0x0000000000027919 */ /* 0x001e240000002100 */
[----:B0-----:R-:W-:-:S07]  /*4ca0*/  VIADD R2, R2, 0x80 ;  /* 0x0000008002027836 */ /* 0x001fce0000000000 */
.L_x_10561:
[----:B------:R-:W-:Y:S05]  /*4cb0*/  BSYNC B6 ;  /* 0x0000000000067941 */ /* 0x000fea0003800000 */
.L_x_10560:
        /* <DEDUP_REMOVED lines=8> */
[----:B---3--:R-:W0:Y:S01]  /*4d40*/  LDC.64 R4, c[0x0][0x2d0] ;  /* 0x0000b400ff047b82 */ /* 0x008e220000000a00 */
        /* <DEDUP_REMOVED lines=19> */
.L_x_10732:
[----:B------:R0:W5:Y:S01]  /*4e80*/  LDG.E.U8 R56, desc[UR36][R4.64] ;  /* 0x0000002404387981 */ /* 0x000162000c1e1100 */
[----:B------:R-:W-:Y:S01]  /*4e90*/  IMAD.MOV.U32 R57, RZ, RZ, RZ ;  /* 0x000000ffff397224 */ /* 0x000fe200078e00ff */
[----:B------:R-:W-:Y:S06]  /*4ea0*/  BRA `(.L_x_10734) ;  /* 0x0000000c00487947 */ /* 0x000fec0003800000 */
.L_x_10731:
        /* <DEDUP_REMOVED lines=8> */
.L_x_10736:
[----:B------:R-:W3:Y:S02]  /*4f30*/  LDG.E R56, desc[UR36][R4.64] ;  /* 0x0000002404387981 */ /* 0x000ee4000c1e1900 */
[----:B---3--:R-:W-:Y:S01]  /*4f40*/  SHF.R.S32.HI R57, RZ, 0x1f, R56 ;  /* 0x0000001fff397819 */ /* 0x008fe20000011438 */
[----:B------:R-:W-:Y:S06]  /*4f50*/  BRA `(.L_x_10734) ;  /* 0x0000000c001c7947 */ /* 0x000fec0003800000 */
.L_x_10735:
[----:B------:R-:W3:Y:S02]  /*4f60*/  LDG.E.S16 R56, desc[UR36][R4.64] ;  /* 0x0000002404387981 */ /* 0x000ee4000c1e1700 */
[----:B---3--:R-:W-:Y:S01]  /*4f70*/  SHF.R.S32.HI R57, RZ, 0x1f, R56 ;  /* 0x0000001fff397819 */ /* 0x008fe20000011438 */
[----:B------:R-:W-:Y:S06]  /*4f80*/  BRA `(.L_x_10734) ;  /* 0x0000000c00107947 */ /* 0x000fec0003800000 */
.L_x_10730:
        /* <DEDUP_REMOVED lines=9> */
.L_x_10738:
[----:B------:R-:W3:Y:S02]  /*5020*/  LDG.E.U16 R4, desc[UR36][R4.64] ;  /* 0x0000002404047981 */ /* 0x000ee4000c1e1500 */
[----:B---3--:R-:W-:-:S06]  /*5030*/  HADD2.F32 R56, -RZ, R4.H0_H0 ;  /* 0x20000004ff387230 */ /* 0x008fcc0000004100 */
[----:B------:R-:W0:Y:S01]  /*5040*/  F2I.S64.TRUNC R56, R56 ;  /* 0x0000003800387311 */ /* 0x000e22000020d900 */
[----:B------:R-:W-:Y:S05]  /*5050*/  BRA `(.L_x_10734) ;  /* 0x0000000800dc7947 */ /* 0x000fea0003800000 */
.L_x_10737:
        /* <DEDUP_REMOVED lines=9> */
.L_x_10740:
[----:B------:R-:W3:Y:S02]  /*50f0*/  LDG.E.U16 R4, desc[UR36][R4.64] ;  /* 0x0000002404047981 */ /* 0x000ee4000c1e1500 */
[----:B---3--:R-:W-:-:S06]  /*5100*/  HADD2.F32 R56, -RZ, R4.H0_H0 ;  /* 0x20000004ff387230 */ /* 0x008fcc0000004100 */
[----:B------:R-:W0:Y:S01]  /*5110*/  F2I.S64.TRUNC R56, R56 ;  /* 0x0000003800387311 */ /* 0x000e22000020d900 */
[----:B------:R-:W-:Y:S05]  /*5120*/  BRA `(.L_x_10734) ;  /* 0x0000000800a87947 */ /* 0x000fea0003800000 */
.L_x_10739:
[----:B------:R-:W3:Y:S02]  /*5130*/  LDG.E.64 R4, desc[UR36][R4.64] ;  /* 0x0000002404047981 */ /* 0x000ee4000c1e1b00 */
[----:B---3--:R0:W3:Y:S01]  /*5140*/  F2I.S64.F64.TRUNC R56, R4 ;  /* 0x0000000400387311 */ /* 0x0080e2000030d900 */
[----:B------:R-:W-:Y:S05]  /*5150*/  BRA `(.L_x_10734) ;  /* 0x00000008009c7947 */ /* 0x000fea0003800000 */
.L_x_10729:
        /* <DEDUP_REMOVED lines=13> */
.L_x_10743:
[----:B------:R-:W3:Y:S02]  /*5230*/  LDG.E.64 R4, desc[UR36][R4.64] ;  /* 0x0000002404047981 */ /* 0x000ee4000c1e1b00 */
[----:B---3--:R0:W3:Y:S01]  /*5240*/  F2I.S64.F64.TRUNC R56, R4 ;  /* 0x0000000400387311 */ /* 0x0080e2000030d900 */
[----:B------:R-:W-:Y:S05]  /*5250*/  BRA `(.L_x_10734) ;  /* 0x00000008005c7947 */ /* 0x000fea0003800000 */
.L_x_10742:
        /* <DEDUP_REMOVED lines=27> */
.L_x_10745:
        /* <DEDUP_REMOVED lines=14> */
.L_x_10744:
[----:B------:R-:W3:Y:S02]  /*54f0*/  LDG.E.U16 R56, desc[UR36][R4.64] ;  /* 0x0000002404387981 */ /* 0x000ee4000c1e1500 */
[----:B---3--:R-:W-:-:S06]  /*5500*/  IMAD.U32 R56, R56, 0x10000, RZ ;  /* 0x0001000038387824 */ /* 0x008fcc00078e00ff */
[----:B------:R-:W0:Y:S01]  /*5510*/  F2I.S64.TRUNC R56, R56 ;  /* 0x0000003800387311 */ /* 0x000e22000020d900 */
[----:B------:R-:W-:Y:S05]  /*5520*/  BRA `(.L_x_10734) ;  /* 0x0000000400a87947 */ /* 0x000fea0003800000 */
.L_x_10741:
        /* <DEDUP_REMOVED lines=11> */
.L_x_10748:
        /* <DEDUP_REMOVED lines=21> */
.L_x_10752:
[----:B------:R-:W-:Y:S05]  /*5730*/  BSYNC B1 ;  /* 0x0000000000017941 */ /* 0x000fea0003800000 */
.L_x_10751:
[----:B------:R-:W-:Y:S01]  /*5740*/  IMAD.SHL.U32 R3, R3, 0x100000, RZ ;  /* 0x0010000003037824 */ /* 0x000fe200078e00ff */
[----:B------:R-:W-:-:S04]  /*5750*/  LEA R5, R0, 0x3b800000, 0x17 ;  /* 0x3b80000000057811 */ /* 0x000fc800078eb8ff */
[----:B------:R-:W-:-:S07]  /*5760*/  LOP3.LUT R56, R5, R3, R56, 0xfe, !PT ;  /* 0x0000000305387212 */ /* 0x000fce00078efe38 */
.L_x_10750:
[----:B------:R-:W-:Y:S05]  /*5770*/  BSYNC B0 ;  /* 0x0000000000007941 */ /* 0x000fea0003800000 */
.L_x_10749:
[----:B------:R-:W0:Y:S01]  /*5780*/  F2I.S64.TRUNC R56, R56 ;  /* 0x0000003800387311 */ /* 0x000e22000020d900 */
[----:B------:R-:W-:Y:S05]  /*5790*/  BRA `(.L_x_10734) ;  /* 0x00000004000c7947 */ /* 0x000fea0003800000 */
.L_x_10747:
        /* <DEDUP_REMOVED lines=21> */
.L_x_10756:
[----:B------:R-:W-:Y:S05]  /*58f0*/  BSYNC B1 ;  /* 0x0000000000017941 */ /* 0x000fea0003800000 */
.L_x_10755:
[----:B------:R-:W-:Y:S01]  /*5900*/  IMAD.SHL.U32 R3, R3, 0x200000, RZ ;  /* 0x0020000003037824 */ /* 0x000fe200078e00ff */
[----:B------:R-:W-:-:S04]  /*5910*/  LEA R5, R0, 0x37800000, 0x17 ;  /* 0x3780000000057811 */ /* 0x000fc800078eb8ff */
[----:B------:R-:W-:-:S07]  /*5920*/  LOP3.LUT R56, R5, R3, R56, 0xfe, !PT ;  /* 0x0000000305387212 */ /* 0x000fce00078efe38 */
.L_x_10754:
[----:B------:R-:W-:Y:S05]  /*5930*/  BSYNC B0 ;  /* 0x0000000000007941 */ /* 0x000fea0003800000 */
.L_x_10753:
[----:B------:R-:W0:Y:S01]  /*5940*/  F2I.S64.TRUNC R56, R56 ;  /* 0x0000003800387311 */ /* 0x000e22000020d900 */
[----:B------:R-:W-:Y:S05]  /*5950*/  BRA `(.L_x_10734) ;  /* 0x00000000009c7947 */ /* 0x000fea0003800000 */
.L_x_10746:
        /* <DEDUP_REMOVED lines=14> */
.L_x_10760:
[----:B------:R-:W-:Y:S05]  /*5a40*/  BSYNC B0 ;  /* 0x0000000000007941 */ /* 0x000fea0003800000 */
.L_x_10759:
[----:B------:R-:W0:Y:S01]  /*5a50*/  F2I.S64.TRUNC R56, R56 ;  /* 0x0000003800387311 */ /* 0x000e22000020d900 */
[----:B------:R-:W-:Y:S05]  /*5a60*/  BRA `(.L_x_10734) ;  /* 0x0000000000587947 */ /* 0x000fea0003800000 */
.L_x_10733:
        /* <DEDUP_REMOVED lines=16> */
.L_x_10761:
[----:B------:R-:W-:Y:S01]  /*5b70*/  CS2R R56, SRZ ;  /* 0x0000000000387805 */ /* 0x000fe2000001ff00 */
[----:B------:R-:W-:Y:S06]  /*5b80*/  BRA `(.L_x_10734) ;  /* 0x0000000000107947 */ /* 0x000fec0003800000 */
.L_x_10758:
[----:B------:R0:W5:Y:S01]  /*5b90*/  LDG.E.64 R56, desc[UR36][R4.64] ;  /* 0x0000002404387981 */ /* 0x000162000c1e1b00 */
[----:B------:R-:W-:Y:S05]  /*5ba0*/  BRA `(.L_x_10734) ;  /* 0x0000000000087947 */ /* 0x000fea0003800000 */
.L_x_10757:
[----:B------:R0:W5:Y:S01]  /*5bb0*/  LDG.E R56, desc[UR36][R4.64] ;  /* 0x0000002404387981 */ /* 0x000162000c1e1900 */
[----:B------:R-:W-:-:S07]  /*5bc0*/  IMAD.MOV.U32 R57, RZ, RZ, RZ ;  /* 0x000000ffff397224 */ /* 0x000fce00078e00ff */
.L_x_10734:
        /* <DEDUP_REMOVED lines=19> */
.L_x_10765:
[----:B------:R2:W5:Y:S01]  /*5d00*/  LDG.E.U8 R54, desc[UR36][R4.64] ;  /* 0x0000002404367981 */ /* 0x000562000c1e1100 */
[----:B------:R-:W-:Y:S01]  /*5d10*/  IMAD.MOV.U32 R55, RZ, RZ, RZ ;  /* 0x000000ffff377224 */ /* 0x000fe200078e00ff */
[----:B------:R-:W-:Y:S06]  /*5d20*/  BRA `(.L_x_10767) ;  /* 0x0000000c00487947 */ /* 0x000fec0003800000 */
.L_x_10764:
        /* <DEDUP_REMOVED lines=8> */
.L_x_10769:
[----:B------:R-:W2:Y:S02]  /*5db0*/  LDG.E R54, desc[UR36][R4.64] ;  /* 0x0000002404367981 */ /* 0x000ea4000c1e1900 */
[----:B--2---:R-:W-:Y:S01]  /*5dc0*/  SHF.R.S32.HI R55, RZ, 0x1f, R54 ;  /* 0x0000001fff377819 */ /* 0x004fe20000011436 */
[----:B------:R-:W-:Y:S06]  /*5dd0*/  BRA `(.L_x_10767) ;  /* 0x0000000c001c7947 */ /* 0x000fec0003800000 */
.L_x_10768:
[----:B------:R-:W2:Y:S02]  /*5de0*/  LDG.E.S16 R54, desc[UR36][R4.64] ;  /* 0x0000002404367981 */ /* 0x000ea4000c1e1700 */
[----:B--2---:R-:W-:Y:S01]  /*5df0*/  SHF.R.S32.HI R55, RZ, 0x1f, R54 ;  /* 0x0000001fff377819 */ /* 0x004fe20000011436 */
[----:B------:R-:W-:Y:S06]  /*5e00*/  BRA `(.L_x_10767) ;  /* 0x0000000c00107947 */ /* 0x000fec0003800000 */
.L_x_10763:
        /* <DEDUP_REMOVED lines=9> */
.L_x_10771:
[----:B------:R-:W2:Y:S02]  /*5ea0*/  LDG.E.U16 R4, desc[UR36][R4.64] ;  /* 0x0000002404047981 */ /* 0x000ea4000c1e1500 */
[----:B--2---:R-:W-:-:S06]  /*5eb0*/  HADD2.F32 R54, -RZ, R4.H0_H0 ;  /* 0x20000004ff367230 */ /* 0x004fcc0000004100 */
[----:B------:R-:W0:Y:S01]  /*5ec0*/  F2I.S64.TRUNC R54, R54 ;  /* 0x0000003600367311 */ /* 0x000e22000020d900 */
[----:B------:R-:W-:Y:S05]  /*5ed0*/  BRA `(.L_x_10767) ;  /* 0x0000000800dc7947 */ /* 0x000fea0003800000 */
.L_x_10770:
        /* <DEDUP_REMOVED lines=9> */
.L_x_10773:
[----:B------:R-:W2:Y:S02]  /*5f70*/  LDG.E.U16 R4, desc[UR36][R4.64] ;  /* 0x0000002404047981 */ /* 0x000ea4000c1e1500 */
[----:B--2---:R-:W-:-:S06]  /*5f80*/  HADD2.F32 R54, -RZ, R4.H0_H0 ;  /* 0x20000004ff367230 */ /* 0x004fcc0000004100 */
[----:B------:R-:W0:Y:S01]  /*5f90*/  F2I.S64.TRUNC R54, R54 ;  /* 0x0000003600367311 */ /* 0x000e22000020d900 */
[----:B------:R-:W-:Y:S05]  /*5fa0*/  BRA `(.L_x_10767) ;  /* 0x0000000800a87947 */ /* 0x000fea0003800000 */
.L_x_10772:
[----:B------:R-:W2:Y:S02]  /*5fb0*/  LDG.E.64 R4, desc[UR36][R4.64] ;  /* 0x0000002404047981 */ /* 0x000ea4000c1e1b00 */
[----:B--2---:R0:W2:Y:S01]  /*5fc0*/  F2I.S64.F64.TRUNC R54, R4 ;  /* 0x0000000400367311 */ /* 0x0040a2000030d900 */
[----:B------:R-:W-:Y:S05]  /*5fd0*/  BRA `(.L_x_10767) ;  /* 0x00000008009c7947 */ /* 0x000fea0003800000 */
.L_x_10762:
        /* <DEDUP_REMOVED lines=13> */
.L_x_10776:
[----:B------:R-:W2:Y:S02]  /*60b0*/  LDG.E.64 R4, desc[UR36][R4.64] ;  /* 0x0000002404047981 */ /* 0x000ea4000c1e1b00 */
[----:B--2---:R0:W2:Y:S01]  /*60c0*/  F2I.S64.F64.TRUNC R54, R4 ;  /* 0x0000000400367311 */ /* 0x0040a2000030d900 */
[----:B------:R-:W-:Y:S05]  /*60d0*/  BRA `(.L_x_10767) ;  /* 0x00000008005c7947 */ /* 0x000fea0003800000 */
.L_x_10775:
        /* <DEDUP_REMOVED lines=27> */
.L_x_10778:
        /* <DEDUP_REMOVED lines=12> */
[----:B------:R0:W2:Y:S01]  /*6350*/  F2I.S64.TRUNC R54, R0 ;  /* 0x0000000000367311 */ /* 0x0000a2000020d900 */
[----:B------:R-:W-:Y:S05]  /*6360*/  BRA `(.L_x_10767) ;  /* 0x0000000400b87947 */ /* 0x000fea0003800000 */
.L_x_10777:
[----:B------:R-:W2:Y:S02]  /*6370*/  LDG.E.U16 R54, desc[UR36][R4.64] ;  /* 0x0000002404367981 */ /* 0x000ea4000c1e1500 */
[----:B--2---:R-:W-:-:S06]  /*6380*/  IMAD.U32 R54, R54, 0x10000, RZ ;  /* 0x0001000036367824 */ /* 0x004fcc00078e00ff */
[----:B------:R-:W0:Y:S01]  /*6390*/  F2I.S64.TRUNC R54, R54 ;  /* 0x0000003600367311 */ /* 0x000e22000020d900 */
[----:B------:R-:W-:Y:S05]  /*63a0*/  BRA `(.L_x_10767) ;  /* 0x0000000400a87947 */ /* 0x000fea0003800000 */
.L_x_10774:
        /* <DEDUP_REMOVED lines=11> */
.L_x_10781:
        /* <DEDUP_REMOVED lines=21> */
.L_x_10785:
[----:B------:R-:W-:Y:S05]  /*65b0*/  BSYNC B1 ;  /* 0x0000000000017941 */ /* 0x000fea0003800000 */
.L_x_10784:
[----:B------:R-:W-:Y:S01]  /*65c0*/  IMAD.SHL.U32 R3, R3, 0x100000, RZ ;  /* 0x0010000003037824 */ /* 0x000fe200078e00ff */
[----:B------:R-:W-:-:S04]  /*65d0*/  LEA R5, R0, 0x3b800000, 0x17 ;  /* 0x3b80000000057811 */ /* 0x000fc800078eb8ff */
[----:B------:R-:W-:-:S07]  /*65e0*/  LOP3.LUT R54, R5, R3, R54, 0xfe, !PT ;  /* 0x0000000305367212 */ /* 0x000fce00078efe36 */
.L_x_10783:
[----:B------:R-:W-:Y:S05]  /*65f0*/  BSYNC B0 ;  /* 0x0000000000007941 */ /* 0x000fea0003800000 */
.L_x_10782:
[----:B------:R-:W0:Y:S01]  /*6600*/  F2I.S64.TRUNC R54, R54 ;  /* 0x0000003600367311 */ /* 0x000e22000020d900 */
[----:B------:R-:W-:Y:S05]  /*6610*/  BRA `(.L_x_10767) ;  /* 0x00000004000c7947 */ /* 0x000fea0003800000 */
.L_x_10780:
        /* <DEDUP_REMOVED lines=21> */
.L_x_10789:
[----:B------:R-:W-:Y:S05]  /*6770*/  BSYNC B1 ;  /* 0x0000000000017941 */ /* 0x000fea0003800000 */
.L_x_10788:
[----:B------:R-:W-:Y:S01]  /*6780*/  IMAD.SHL.U32 R3, R3, 0x200000, RZ ;  /* 0x0020000003037824 */ /* 0x000fe200078e00ff */
[----:B------:R-:W-:-:S04]  /*6790*/  LEA R5, R0, 0x37800000, 0x17 ;  /* 0x3780000000057811 */ /* 0x000fc800078eb8ff */
[----:B------:R-:W-:-:S07]  /*67a0*/  LOP3.LUT R54, R5, R3, R54, 0xfe, !PT ;  /* 0x0000000305367212 */ /* 0x000fce00078efe36 */
.L_x_10787:
[----:B------:R-:W-:Y:S05]  /*67b0*/  BSYNC B0 ;  /* 0x0000000000007941 */ /* 0x000fea0003800000 */
.L_x_10786:
[----:B------:R-:W0:Y:S01]  /*67c0*/  F2I.S64.TRUNC R54, R54 ;  /* 0x0000003600367311 */ /* 0x000e22000020d900 */
[----:B------:R-:W-:Y:S05]  /*67d0*/  BRA `(.L_x_10767) ;  /* 0x00000000009c7947 */ /* 0x000fea0003800000 */
.L_x_10779:
        /* <DEDUP_REMOVED lines=14> */
.L_x_10793:
[----:B------:R-:W-:Y:S05]  /*68c0*/  BSYNC B0 ;  /* 0x0000000000007941 */ /* 0x000fea0003800000 */
.L_x_10792:
[----:B------:R-:W0:Y:S01]  /*68d0*/  F2I.S64.TRUNC R54, R54 ;  /* 0x0000003600367311 */ /* 0x000e22000020d900 */
[----:B------:R-:W-:Y:S05]  /*68e0*/  BRA `(.L_x_10767) ;  /* 0x0000000000587947 */ /* 0x000fea0003800000 */
.L_x_10766:
        /* <DEDUP_REMOVED lines=16> */
.L_x_10794:
[----:B------:R-:W-:Y:S01]  /*69f0*/  CS2R R54, SRZ ;  /* 0x0000000000367805 */ /* 0x000fe2000001ff00 */
[----:B------:R-:W-:Y:S06]  /*6a00*/  BRA `(.L_x_10767) ;  /* 0x0000000000107947 */ /* 0x000fec0003800000 */
.L_x_10791:
[----:B------:R0:W5:Y:S01]  /*6a10*/  LDG.E.64 R54, desc[UR36][R4.64] ;  /* 0x0000002404367981 */ /* 0x000162000c1e1b00 */
[----:B------:R-:W-:Y:S05]  /*6a20*/  BRA `(.L_x_10767) ;  /* 0x0000000000087947 */ /* 0x000fea0003800000 */
.L_x_10790:
[----:B------:R0:W5:Y:S01]  /*6a30*/  LDG.E R54, desc[UR36][R4.64] ;  /* 0x0000002404367981 */ /* 0x000162000c1e1900 */
[----:B------:R-:W-:-:S07]  /*6a40*/  IMAD.MOV.U32 R55, RZ, RZ, RZ ;  /* 0x000000ffff377224 */ /* 0x000fce00078e00ff */
.L_x_10767:
        /* <DEDUP_REMOVED lines=19> */
.L_x_10798:
[----:B------:R0:W5:Y:S01]  /*6b80*/  LDG.E.U8 R28, desc[UR36][R4.64] ;  /* 0x00000024041c7981 */ /* 0x000162000c1e1100 */
[----:B------:R-:W-:Y:S01]  /*6b90*/  IMAD.MOV.U32 R29, RZ, RZ, RZ ;  /* 0x000000ffff1d7224 */ /* 0x000fe200078e00ff */
[----:B------:R-:W-:Y:S06]  /*6ba0*/  BRA `(.L_x_10800) ;  /* 0x0000000c00487947 */ /* 0x000fec0003800000 */
.L_x_10797:
        /* <DEDUP_REMOVED lines=8> */
.L_x_10802:
[----:B------:R-:W2:Y:S02]  /*6c30*/  LDG.E R28, desc[UR36][R4.64] ;  /* 0x00000024041c7981 */ /* 0x000ea4000c1e1900 */
[----:B--2---:R-:W-:Y:S01]  /*6c40*/  SHF.R.S32.HI R29, RZ, 0x1f, R28 ;  /* 0x0000001fff1d7819 */ /* 0x004fe2000001141c */
[----:B------:R-:W-:Y:S06]  /*6c50*/  BRA `(.L_x_10800) ;  /* 0x0000000c001c7947 */ /* 0x000fec0003800000 */
.L_x_10801:
[----:B------:R-:W2:Y:S02]  /*6c60*/  LDG.E.S16 R28, desc[UR36][R4.64] ;  /* 0x00000024041c7981 */ /* 0x000ea4000c1e1700 */
[----:B--2---:R-:W-:Y:S01]  /*6c70*/  SHF.R.S32.HI R29, RZ, 0x1f, R28 ;  /* 0x0000001fff1d7819 */ /* 0x004fe2000001141c */
[----:B------:R-:W-:Y:S06]  /*6c80*/  BRA `(.L_x_10800) ;  /* 0x0000000c00107947 */ /* 0x000fec0003800000 */
.L_x_10796:
        /* <DEDUP_REMOVED lines=9> */
.L_x_10804:
[----:B------:R-:W2:Y:S02]  /*6d20*/  LDG.E.U16 R4, desc[UR36][R4.64] ;  /* 0x0000002404047981 */ /* 0x000ea4000c1e1500 */
[----:B--2---:R-:W-:-:S06]  /*6d30*/  HADD2.F32 R28, -RZ, R4.H0_H0 ;  /* 0x20000004ff1c7230 */ /* 0x004fcc0000004100 */
[----:B------:R-:W0:Y:S01]  /*6d40*/  F2I.S64.TRUNC R28, R28 ;  /* 0x0000001c001c7311 */ /* 0x000e22000020d900 */
[----:B------:R-:W-:Y:S05]  /*6d50*/  BRA `(.L_x_10800) ;  /* 0x0000000800dc7947 */ /* 0x000fea0003800000 */
.L_x_10803:
        /* <DEDUP_REMOVED lines=9> */
.L_x_10806:
[----:B------:R-:W2:Y:S02]  /*6df0*/  LDG.E.U16 R4, desc[UR36][R4.64] ;  /* 0x0000002404047981 */ /* 0x000ea4000c1e1500 */
[----:B--2---:R-:W-:-:S06]  /*6e00*/  HADD2.F32 R28, -RZ, R4.H0_H0 ;  /* 0x20000004ff1c7230 */ /* 0x004fcc0000004100 */
[----:B------:R-:W0:Y:S01]  /*6e10*/  F2I.S64.TRUNC R28, R28 ;  /* 0x0000001c001c7311 */ /* 0x000e22000020d900 */
[----:B------:R-:W-:Y:S05]  /*6e20*/  BRA `(.L_x_10800) ;  /* 0x0000000800a87947 */ /* 0x000fea0003800000 */
.L_x_10805:
[----:B------:R-:W2:Y:S02]  /*6e30*/  LDG.E.64 R4, desc[UR36][R4.64] ;  /* 0x0000002404047981 */ /* 0x000ea4000c1e1b00 */
[----:B--2---:R2:W0:Y:S01]  /*6e40*/  F2I.S64.F64.TRUNC R28, R4 ;  /* 0x00000004001c7311 */ /* 0x004422000030d900 */
[----:B------:R-:W-:Y:S05]  /*6e50*/  BRA `(.L_x_10800) ;  /* 0x00000008009c7947 */ /* 0x000fea0003800000 */
.L_x_10795:
        /* <DEDUP_REMOVED lines=13> */
.L_x_10809:
[----:B------:R-:W2:Y:S02]  /*6f30*/  LDG.E.64 R4, desc[UR36][R4.64] ;  /* 0x0000002404047981 */ /* 0x000ea4000c1e1b00 */
[----:B--2---:R0:W1:Y:S01]  /*6f40*/  F2I.S64.F64.TRUNC R28, R4 ;  /* 0x00000004001c7311 */ /* 0x004062000030d900 */
[----:B------:R-:W-:Y:S05]  /*6f50*/  BRA `(.L_x_10800) ;  /* 0x00000008005c7947 */ /* 0x000fea0003800000 */
.L_x_10808:
        /* <DEDUP_REMOVED lines=27> */
.L_x_10811:
        /* <DEDUP_REMOVED lines=14> */
.L_x_10810:
[----:B------:R-:W2:Y:S02]  /*71f0*/  LDG.E.U16 R28, desc[UR36][R4.64] ;  /* 0x00000024041c7981 */ /* 0x000ea4000c1e1500 */
[----:B--2---:R-:W-:-:S06]  /*7200*/  IMAD.U32 R28, R28, 0x10000, RZ ;  /* 0x000100001c1c7824 */ /* 0x004fcc00078e00ff */
[----:B------:R-:W0:Y:S01]  /*7210*/  F2I.S64.TRUNC R28, R28 ;  /* 0x0000001c001c7311 */ /* 0x000e22000020d900 */
[----:B------:R-:W-:Y:S05]  /*7220*/  BRA `(.L_x_10800) ;  /* 0x0000000400a87947 */ /* 0x000fea0003800000 */
.L_x_10807:
        /* <DEDUP_REMOVED lines=11> */
.L_x_10814:
        /* <DEDUP_REMOVED lines=21> */
.L_x_10818:
[----:B------:R-:W-:Y:S05]  /*7430*/  BSYNC B1 ;  /* 0x0000000000017941 */ /* 0x000fea0003800000 */
.L_x_10817:
[----:B------:R-:W-:Y:S01]  /*7440*/  IMAD.SHL.U32 R3, R3, 0x100000, RZ ;  /* 0x0010000003037824 */ /* 0x000fe200078e00ff */
[----:B------:R-:W-:-:S04]  /*7450*/  LEA R5, R0, 0x3b800000, 0x17 ;  /* 0x3b80000000057811 */ /* 0x000fc800078eb8ff */
[----:B------:R-:W-:-:S07]  /*7460*/  LOP3.LUT R28, R5, R3, R28, 0xfe, !PT ;  /* 0x00000003051c7212 */ /* 0x000fce00078efe1c */
.L_x_10816:
[----:B------:R-:W-:Y:S05]  /*7470*/  BSYNC B0 ;  /* 0x0000000000007941 */ /* 0x000fea0003800000 */
.L_x_10815:
[----:B------:R-:W0:Y:S01]  /*7480*/  F2I.S64.TRUNC R28, R28 ;  /* 0x0000001c001c7311 */ /* 0x000e22000020d900 */
[----:B------:R-:W-:Y:S05]  /*7490*/  BRA `(.L_x_10800) ;  /* 0x00000004000c7947 */ /* 0x000fea0003800000 */
.L_x_10813:
        /* <DEDUP_REMOVED lines=21> */
.L_x_10822:
[----:B------:R-:W-:Y:S05]  /*75f0*/  BSYNC B1 ;  /* 0x0000000000017941 */ /* 0x000fea0003800000 */
.L_x_10821:
[----:B------:R-:W-:Y:S01]  /*7600*/  IMAD.SHL.U32 R3, R3, 0x200000, RZ ;  /* 0x0020000003037824 */ /* 0x000fe200078e00ff */
[----:B------:R-:W-:-:S04]  /*7610*/  LEA R5, R0, 0x37800000, 0x17 ;  /* 0x3780000000057811 */ /* 0x000fc800078eb8ff */
[----:B------:R-:W-:-:S07]  /*7620*/  LOP3.LUT R28, R5, R3, R28, 0xfe, !PT ;  /* 0x00000003051c7212 */ /* 0x000fce00078efe1c */
.L_x_10820:
[----:B------:R-:W-:Y:S05]  /*7630*/  BSYNC B0 ;  /* 0x0000000000007941 */ /* 0x000fea0003800000 */
.L_x_10819:
[----:B------:R-:W0:Y:S01]  /*7640*/  F2I.S64.TRUNC R28, R28 ;  /* 0x0000001c001c7311 */ /* 0x000e22000020d900 */
[----:B------:R-:W-:Y:S05]  /*7650*/  BRA `(.L_x_10800) ;  /* 0x00000000009c7947 */ /* 0x000fea0003800000 */
.L_x_10812:
        /* <DEDUP_REMOVED lines=14> */
.L_x_10826:
[----:B------:R-:W-:Y:S05]  /*7740*/  BSYNC B0 ;  /* 0x0000000000007941 */ /* 0x000fea0003800000 */
.L_x_10825:
[----:B------:R-:W0:Y:S01]  /*7750*/  F2I.S64.TRUNC R28, R28 ;  /* 0x0000001c001c7311 */ /* 0x000e22000020d900 */
[----:B------:R-:W-:Y:S05]  /*7760*/  BRA `(.L_x_10800) ;  /* 0x0000000000587947 */ /* 0x000fea0003800000 */
.L_x_10799:
        /* <DEDUP_REMOVED lines=16> */
.L_x_10827:
[----:B------:R-:W-:Y:S01]  /*7870*/  CS2R R28, SRZ ;  /* 0x00000000001c7805 */ /* 0x000fe2000001ff00 */
[----:B------:R-:W-:Y:S06]  /*7880*/  BRA `(.L_x_10800) ;  /* 0x0000000000107947 */ /* 0x000fec0003800000 */
.L_x_10824:
[----:B------:R0:W5:Y:S01]  /*7890*/  LDG.E.64 R28, desc[UR36][R4.64] ;  /* 0x00000024041c7981 */ /* 0x000162000c1e1b00 */
[----:B------:R-:W-:Y:S05]  /*78a0*/  BRA `(.L_x_10800) ;  /* 0x0000000000087947 */ /* 0x000fea0003800000 */
.L_x_10823:
[----:B------:R0:W5:Y:S01]  /*78b0*/  LDG.E R28, desc[UR36][R4.64] ;  /* 0x00000024041c7981 */ /* 0x000162000c1e1900 */
[----:B------:R-:W-:-:S07]  /*78c0*/  IMAD.MOV.U32 R29, RZ, RZ, RZ ;  /* 0x000000ffff1d7224 */ /* 0x000fce00078e00ff */
.L_x_10800:
[----:B012---:R-:W0:Y:S01]  /*78d0*/  LDC.64 R4, c[0x0][0x2e8] ;  /* 0x0000ba00ff047b82 */ /* 0x007e220000000a00 */
        /* <DEDUP_REMOVED lines=18> */
.L_x_10831:
[----:B------:R0:W5:Y:S01]  /*7a00*/  LDG.E.U8 R26, desc[UR36][R4.64] ;  /* 0x00000024041a7981 */ /* 0x000162000c1e1100 */
[----:B------:R-:W-:Y:S01]  /*7a10*/  IMAD.MOV.U32 R27, RZ, RZ, RZ ;  /* 0x000000ffff1b7224 */ /* 0x000fe200078e00ff */
[----:B------:R-:W-:Y:S06]  /*7a20*/  BRA `(.L_x_10833) ;  /* 0x0000000c00487947 */ /* 0x000fec0003800000 */
.L_x_10830:
        /* <DEDUP_REMOVED lines=8> */
.L_x_10835:
[----:B------:R-:W2:Y:S02]  /*7ab0*/  LDG.E R26, desc[UR36][R4.64] ;  /* 0x00000024041a7981 */ /* 0x000ea4000c1e1900 */
[----:B--2---:R-:W-:Y:S01]  /*7ac0*/  SHF.R.S32.HI R27, RZ, 0x1f, R26 ;  /* 0x0000001fff1b7819 */ /* 0x004fe2000001141a */
[----:B------:R-:W-:Y:S06]  /*7ad0*/  BRA `(.L_x_10833) ;  /* 0x0000000c001c7947 */ /* 0x000fec0003800000 */
.L_x_10834:
[----:B------:R-:W2:Y:S02]  /*7ae0*/  LDG.E.S16 R26, desc[UR36][R4.64] ;  /* 0x00000024041a7981 */ /* 0x000ea4000c1e1700 */
[----:B--2---:R-:W-:Y:S01]  /*7af0*/  SHF.R.S32.HI R27, RZ, 0x1f, R26 ;  /* 0x0000001fff1b7819 */ /* 0x004fe2000001141a */
[----:B------:R-:W-:Y:S06]  /*7b00*/  BRA `(.L_x_10833) ;  /* 0x0000000c00107947 */ /* 0x000fec0003800000 */
.L_x_10829:
        /* <DEDUP_REMOVED lines=9> */
.L_x_10837:
[----:B------:R-:W2:Y:S02]  /*7ba0*/  LDG.E.U16 R4, desc[UR36][R4.64] ;  /* 0x0000002404047981 */ /* 0x000ea4000c1e1500 */
[----:B--2---:R-:W-:-:S06]  /*7bb0*/  HADD2.F32 R26, -RZ, R4.H0_H0 ;  /* 0x20000004ff1a7230 */ /* 0x004fcc0000004100 */
[----:B------:R-:W0:Y:S01]  /*7bc0*/  F2I.S64.TRUNC R26, R26 ;  /* 0x0000001a001a7311 */ /* 0x000e22000020d900 */
[----:B------:R-:W-:Y:S05]  /*7bd0*/  BRA `(.L_x_10833) ;  /* 0x0000000800dc7947 */ /* 0x000fea0003800000 */
.L_x_10836:
        /* <DEDUP_REMOVED lines=9> */
.L_x_10839:
[----:B------:R-:W2:Y:S02]  /*7c70*/  LDG.E.U16 R4, desc[UR36][R4.64] ;  /* 0x0000002404047981 */ /* 0x000ea4000c1e1500 */
[----:B--2---:R-:W-:-:S06]  /*7c80*/  HADD2.F32 R26, -RZ, R4.H0_H0 ;  /* 0x20000004ff1a7230 */ /* 0x004fcc0000004100 */
[----:B------:R-:W0:Y:S01]  /*7c90*/  F2I.S64.TRUNC R26, R26 ;  /* 0x0000001a001a7311 */ /* 0x000e22000020d900 */
[----:B------:R-:W-:Y:S05]  /*7ca0*/  BRA `(.L_x_10833) ;  /* 0x0000000800a87947 */ /* 0x000fea0003800000 */
.L_x_10838:
[----:B------:R-:W2:Y:S02]  /*7cb0*/  LDG.E.64 R4, desc[UR36][R4.64] ;  /* 0x0000002404047981 */ /* 0x000ea4000c1e1b00 */
[----:B--2---:R0:W1:Y:S01]  /*7cc0*/  F2I.S64.F64.TRUNC R26, R4 ;  /* 0x00000004001a7311 */ /* 0x004062000030d900 */
[----:B------:R-:W-:Y:S05]  /*7cd0*/  BRA `(.L_x_10833) ;  /* 0x00000008009c7947 */ /* 0x000fea0003800000 */
.L_x_10828:
        /* <DEDUP_REMOVED lines=13> */
.L_x_10842:
[----:B------:R-:W2:Y:S02]  /*7db0*/  LDG.E.64 R4, desc[UR36][R4.64] ;  /* 0x0000002404047981 */ /* 0x000ea4000c1e1b00 */
[----:B--2---:R0:W1:Y:S01]  /*7dc0*/  F2I.S64.F64.TRUNC R26, R4 ;  /* 0x00000004001a7311 */ /* 0x004062000030d900 */
[----:B------:R-:W-:Y:S05]  /*7dd0*/  BRA `(.L_x_10833) ;  /* 0x00000008005c7947 */ /* 0x000fea0003800000 */
.L_x_10841:
        /* <DEDUP_REMOVED lines=27> */
.L_x_10844:
        /* <DEDUP_REMOVED lines=14> */
.L_x_10843:
[----:B------:R-:W2:Y:S02]  /*8070*/  LDG.E.U16 R26, desc[UR36][R4.64] ;  /* 0x00000024041a7981 */ /* 0x000ea4000c1e1500 */
[----:B--2---:R-:W-:-:S06]  /*8080*/  IMAD.U32 R26, R26, 0x10000, RZ ;  /* 0x000100001a1a7824 */ /* 0x004fcc00078e00ff */
[----:B------:R-:W0:Y:S01]  /*8090*/  F2I.S64.TRUNC R26, R26 ;  /* 0x0000001a001a7311 */ /* 0x000e22000020d900 */
[----:B------:R-:W-:Y:S05]  /*80a0*/  BRA `(.L_x_10833) ;  /* 0x0000000400a87947 */ /* 0x000fea0003800000 */
.L_x_10840:
        /* <DEDUP_REMOVED lines=11> */
.L_x_10847:
        /* <DEDUP_REMOVED lines=21> */
.L_x_10851:
[----:B------:R-:W-:Y:S05]  /*82b0*/  BSYNC B1 ;  /* 0x0000000000017941 */ /* 0x000fea0003800000 */
.L_x_10850:
[----:B------:R-:W-:Y:S01]  /*82c0*/  IMAD.SHL.U32 R3, R3, 0x100000, RZ ;  /* 0x0010000003037824 */ /* 0x000fe200078e00ff */
[----:B------:R-:W-:-:S04]  /*82d0*/  LEA R5, R0, 0x3b800000, 0x17 ;  /* 0x3b80000000057811 */ /* 0x000fc800078eb8ff */
[----:B------:R-:W-:-:S07]  /*82e0*/  LOP3.LUT R26, R5, R3, R26, 0xfe, !PT ;  /* 0x00000003051a7212 */ /* 0x000fce00078efe1a */
.L_x_10849:
[----:B------:R-:W-:Y:S05]  /*82f0*/  BSYNC B0 ;  /* 0x0000000000007941 */ /* 0x000fea0003800000 */
.L_x_10848:
[----:B------:R-:W0:Y:S01]  /*8300*/  F2I.S64.TRUNC R26, R26 ;  /* 0x0000001a001a7311 */ /* 0x000e22000020d900 */
[----:B------:R-:W-:Y:S05]  /*8310*/  BRA `(.L_x_10833) ;  /* 0x00000004000c7947 */ /* 0x000fea0003800000 */
.L_x_10846:
        /* <DEDUP_REMOVED lines=21> */
.L_x_10855:
[----:B------:R-:W-:Y:S05]  /*8470*/  BSYNC B1 ;  /* 0x0000000000017941 */ /* 0x000fea0003800000 */
.L_x_10854:
[----:B------:R-:W-:Y:S01]  /*8480*/  IMAD.SHL.U32 R3, R3, 0x200000, RZ ;  /* 0x0020000003037824 */ /* 0x000fe200078e00ff */
[----:B------:R-:W-:-:S04]  /*8490*/  LEA R5, R0, 0x37800000, 0x17 ;  /* 0x3780000000057811 */ /* 0x000fc800078eb8ff */
[----:B------:R-:W-:-:S07]  /*84a0*/  LOP3.LUT R26, R5, R3, R26, 0xfe, !PT ;  /* 0x00000003051a7212 */ /* 0x000fce00078efe1a */
.L_x_10853:
[----:B------:R-:W-:Y:S05]  /*84b0*/  BSYNC B0 ;  /* 0x0000000000007941 */ /* 0x000fea0003800000 */
.L_x_10852:
[----:B------:R-:W0:Y:S01]  /*84c0*/  F2I.S64.TRUNC R26, R26 ;  /* 0x0000001a001a7311 */ /* 0x000e22000020d900 */
[----:B------:R-:W-:Y:S05]  /*84d0*/  BRA `(.L_x_10833) ;  /* 0x00000000009c7947 */ /* 0x000fea0003800000 */
.L_x_10845:
        /* <DEDUP_REMOVED lines=14> */
.L_x_10859:
[----:B------:R-:W-:Y:S05]  /*85c0*/  BSYNC B0 ;  /* 0x0000000000007941 */ /* 0x000fea0003800000 */
.L_x_10858:
[----:B------:R-:W0:Y:S01]  /*85d0*/  F2I.S64.TRUNC R26, R26 ;  /* 0x0000001a001a7311 */ /* 0x000e22000020d900 */
[----:B------:R-:W-:Y:S05]  /*85e0*/  BRA `(.L_x_10833) ;  /* 0x0000000000587947 */ /* 0x000fea0003800000 */
.L_x_10832:
        /* <DEDUP_REMOVED lines=16> */
.L_x_10860:
[----:B------:R-:W-:Y:S01]  /*86f0*/  CS2R R26, SRZ ;  /* 0x00000000001a7805 */ /* 0x000fe2000001ff00 */
[----:B------:R-:W-:Y:S06]  /*8700*/  BRA `(.L_x_10833) ;  /* 0x0000000000107947 */ /* 0x000fec0003800000 */
.L_x_10857:
[----:B------:R0:W5:Y:S01]  /*8710*/  LDG.E.64 R26, desc[UR36][R4.64] ;  /* 0x00000024041a7981 */ /* 0x000162000c1e1b00 */
[----:B------:R-:W-:Y:S05]  /*8720*/  BRA `(.L_x_10833) ;  /* 0x0000000000087947 */ /* 0x000fea0003800000 */
.L_x_10856:
[----:B------:R0:W5:Y:S01]  /*8730*/  LDG.E R26, desc[UR36][R4.64] ;  /* 0x00000024041a7981 */ /* 0x000162000c1e1900 */
[----:B------:R-:W-:-:S07]  /*8740*/  IMAD.MOV.U32 R27, RZ, RZ, RZ ;  /* 0x000000ffff1b7224 */ /* 0x000fce00078e00ff */
.L_x_10833:
[----:B01----:R-:W0:Y:S01]  /*8750*/  LDC.64 R4, c[0x0][0x2f0] ;  /* 0x0000bc00ff047b82 */ /* 0x003e220000000a00 */
        /* <DEDUP_REMOVED lines=18> */
.L_x_10864:
[----:B------:R0:W5:Y:S01]  /*8880*/  LDG.E.U8 R24, desc[UR36][R4.64] ;  /* 0x0000002404187981 */ /* 0x000162000c1e1100 */
[----:B------:R-:W-:Y:S01]  /*8890*/  IMAD.MOV.U32 R25, RZ, RZ, RZ ;  /* 0x000000ffff197224 */ /* 0x000fe200078e00ff */
[----:B------:R-:W-:Y:S06]  /*88a0*/  BRA `(.L_x_10866) ;  /* 0x0000000c00487947 */ /* 0x000fec0003800000 */
.L_x_10863:
        /* <DEDUP_REMOVED lines=8> */
.L_x_10868:
[----:B------:R-:W4:Y:S02]  /*8930*/  LDG.E R24, desc[UR36][R4.64] ;  /* 0x0000002404187981 */ /* 0x000f24000c1e1900 */
[----:B----4-:R-:W-:Y:S01]  /*8940*/  SHF.R.S32.HI R25, RZ, 0x1f, R24 ;  /* 0x0000001fff197819 */ /* 0x010fe20000011418 */
[----:B------:R-:W-:Y:S06]  /*8950*/  BRA `(.L_x_10866) ;  /* 0x0000000c001c7947 */ /* 0x000fec0003800000 */
.L_x_10867:
[----:B------:R-:W4:Y:S02]  /*8960*/  LDG.E.S16 R24, desc[UR36][R4.64] ;  /* 0x0000002404187981 */ /* 0x000f24000c1e1700 */
[----:B----4-:R-:W-:Y:S01]  /*8970*/  SHF.R.S32.HI R25, RZ, 0x1f, R24 ;  /* 0x0000001fff197819 */ /* 0x010fe20000011418 */
[----:B------:R-:W-:Y:S06]  /*8980*/  BRA `(.L_x_10866) ;  /* 0x0000000c00107947 */ /* 0x000fec0003800000 */
.L_x_10862:
        /* <DEDUP_REMOVED lines=9> */
.L_x_10870:
[----:B------:R-:W4:Y:S02]  /*8a20*/  LDG.E.U16 R4, desc[UR36][R4.64] ;  /* 0x0000002404047981 */ /* 0x000f24000c1e1500 */
[----:B----4-:R-:W-:-:S06]  /*8a30*/  HADD2.F32 R24, -RZ, R4.H0_H0 ;  /* 0x20000004ff187230 */ /* 0x010fcc0000004100 */
[----:B------:R-:W0:Y:S01]  /*8a40*/  F2I.S64.TRUNC R24, R24 ;  /* 0x0000001800187311 */ /* 0x000e22000020d900 */
[----:B------:R-:W-:Y:S05]  /*8a50*/  BRA `(.L_x_10866) ;  /* 0x0000000800dc7947 */ /* 0x000fea0003800000 */
.L_x_10869:
[----:B------:R-:W-:-:S13]  /*8a60*/  ISETP.NE.AND P0, PT, R0, 0x7, PT ;  /* 0x000000070000780c */ /* 0x000fda0003f05270 */
[----:B------:R-:W-:Y:S05]  /*8a70*/  @!P0 BRA `(.L_x_10871) ;  /* 0x00000000002c8947 */ /* 0x000fea0003800000 */
[----:B------:R-:W-:-:S13]  /*8a80*/  ISETP.NE.AND P0, PT, R0, 0x8, PT ;  /* 0x000000080000780c */ /* 0x000fda0003f05270 */
[----:B------:R-:W-:Y:S05]  /*8a90*/  @!P0 BRA `(.L_x_10872) ;  /* 0x0000000000148947 */ /* 0x000fea0003800000 */
[----:B------:R-:W-:-:S13]  /*8aa0*/  ISETP.NE.AND P0, PT, R0, 0x9, PT ;  /* 0x000000090000780c */ /* 0x000fda0003f05270 */
[----:B------:R-:W-:Y:S05]  /*8ab0*/  @P0 BRA `(.L_x_10865) ;  /* 0x00000008006c0947 */ /* 0x000fea0003800000 */
[----:B------:R-:W4:Y:S02]  /*8ac0*/  LDG.E R4, desc[UR36][R4.64] ;  /* 0x0000002404047981 */ /* 0x000f24000c1e1900 */
[----:B----4-:R0:W1:Y:S01]  /*8ad0*/  F2I.S64.TRUNC R24, R4 ;  /* 0x0000000400187311 */ /* 0x010062000020d900 */
[----:B------:R-:W-:Y:S05]  /*8ae0*/  BRA `(.L_x_10866) ;  /* 0x0000000800b87947 */ /* 0x000fea0003800000 */
.L_x_10872:
[----:B------:R-:W4:Y:S02]  /*8af0*/  LDG.E.U16 R4, desc[UR36][R4.64] ;  /* 0x0000002404047981 */ /* 0x000f24000c1e1500 */
[----:B----4-:R-:W-:-:S06]  /*8b00*/  HADD2.F32 R24, -RZ, R4.H0_H0 ;  /* 0x20000004ff187230 */ /* 0x010fcc0000004100 */
[----:B------:R-:W0:Y:S01]  /*8b10*/  F2I.S64.TRUNC R24, R24 ;  /* 0x0000001800187311 */ /* 0x000e22000020d900 */
[----:B------:R-:W-:Y:S05]  /*8b20*/  BRA `(.L_x_10866) ;  /* 0x0000000800a87947 */ /* 0x000fea0003800000 */
.L_x_10871:
[----:B------:R-:W4:Y:S02]  /*8b30*/  LDG.E.64 R4, desc[UR36][R4.64] ;  /* 0x0000002404047981 */ /* 0x000f24000c1e1b00 */
[----:B----4-:R0:W1:Y:S01]  /*8b40*/  F2I.S64.F64.TRUNC R24, R4 ;  /* 0x0000000400187311 */ /* 0x010062000030d900 */
[----:B------:R-:W-:Y:S05]  /*8b50*/  BRA `(.L_x_10866) ;  /* 0x00000008009c7947 */ /* 0x000fea0003800000 */
.L_x_10861:
        /* <DEDUP_REMOVED lines=13> */
.L_x_10875:
[----:B------:R-:W4:Y:S02]  /*8c30*/  LDG.E.64 R4, desc[UR36][R4.64] ;  /* 0x0000002404047981 */ /* 0x000f24000c1e1b00 */
[----:B----4-:R0:W1:Y:S01]  /*8c40*/  F2I.S64.F64.TRUNC R24, R4 ;  /* 0x0000000400187311 */ /* 0x010062000030d900 */
[----:B------:R-:W-:Y:S05]  /*8c50*/  BRA `(.L_x_10866) ;  /* 0x00000008005c7947 */ /* 0x000fea0003800000 */
.L_x_10874:
        /* <DEDUP_REMOVED lines=27> */
.L_x_10877:
        /* <DEDUP_REMOVED lines=14> */
.L_x_10876:
[----:B------:R-:W4:Y:S02]  /*8ef0*/  LDG.E.U16 R24, desc[UR36][R4.64] ;  /* 0x0000002404187981 */ /* 0x000f24000c1e1500 */
[----:B----4-:R-:W-:-:S06]  /*8f00*/  IMAD.U32 R24, R24, 0x10000, RZ ;  /* 0x0001000018187824 */ /* 0x010fcc00078e00ff */
[----:B------:R-:W0:Y:S01]  /*8f10*/  F2I.S64.TRUNC R24, R24 ;  /* 0x0000001800187311 */ /* 0x000e22000020d900 */
[----:B------:R-:W-:Y:S05]  /*8f20*/  BRA `(.L_x_10866) ;  /* 0x0000000400a87947 */ /* 0x000fea0003800000 */
.L_x_10873:
        /* <DEDUP_REMOVED lines=11> */
.L_x_10880:
        /* <DEDUP_REMOVED lines=21> */
.L_x_10884:
[----:B------:R-:W-:Y:S05]  /*9130*/  BSYNC B1 ;  /* 0x0000000000017941 */ /* 0x000fea0003800000 */
.L_x_10883:
[----:B------:R-:W-:Y:S01]  /*9140*/  IMAD.SHL.U32 R3, R3, 0x100000, RZ ;  /* 0x0010000003037824 */ /* 0x000fe200078e00ff */
[----:B------:R-:W-:-:S04]  /*9150*/  LEA R5, R0, 0x3b800000, 0x17 ;  /* 0x3b80000000057811 */ /* 0x000fc800078eb8ff */
[----:B------:R-:W-:-:S07]  /*9160*/  LOP3.LUT R24, R5, R3, R24, 0xfe, !PT ;  /* 0x0000000305187212 */ /* 0x000fce00078efe18 */
.L_x_10882:
[----:B------:R-:W-:Y:S05]  /*9170*/  BSYNC B0 ;  /* 0x0000000000007941 */ /* 0x000fea0003800000 */
.L_x_10881:
[----:B------:R-:W1:Y:S01]  /*9180*/  F2I.S64.TRUNC R24, R24 ;  /* 0x0000001800187311 */ /* 0x000e62000020d900 */
[----:B------:R-:W-:Y:S05]  /*9190*/  BRA `(.L_x_10866) ;  /* 0x00000004000c7947 */ /* 0x000fea0003800000 */
.L_x_10879:
        /* <DEDUP_REMOVED lines=21> */
.L_x_10888:
[----:B------:R-:W-:Y:S05]  /*92f0*/  BSYNC B1 ;  /* 0x0000000000017941 */ /* 0x000fea0003800000 */
.L_x_10887:
[----:B------:R-:W-:Y:S01]  /*9300*/  IMAD.SHL.U32 R3, R3, 0x200000, RZ ;  /* 0x0020000003037824 */ /* 0x000fe200078e00ff */
[----:B------:R-:W-:-:S04]  /*9310*/  LEA R5, R0, 0x37800000, 0x17 ;  /* 0x3780000000057811 */ /* 0x000fc800078eb8ff */
[----:B------:R-:W-:-:S07]  /*9320*/  LOP3.LUT R24, R5, R3, R24, 0xfe, !PT ;  /* 0x0000000305187212 */ /* 0x000fce00078efe18 */
.L_x_10886:
[----:B------:R-:W-:Y:S05]  /*9330*/  BSYNC B0 ;  /* 0x0000000000007941 */ /* 0x000fea0003800000 */
.L_x_10885:
[----:B------:R-:W4:Y:S01]  /*9340*/  F2I.S64.TRUNC R24, R24 ;  /* 0x0000001800187311 */ /* 0x000f22000020d900 */
[----:B------:R-:W-:Y:S05]  /*9350*/  BRA `(.L_x_10866) ;  /* 0x00000000009c7947 */ /* 0x000fea0003800000 */
.L_x_10878:
        /* <DEDUP_REMOVED lines=14> */
.L_x_10892:
[----:B------:R-:W-:Y:S05]  /*9440*/  BSYNC B0 ;  /* 0x0000000000007941 */ /* 0x000fea0003800000 */
.L_x_10891:
[----:B------:R-:W0:Y:S01]  /*9450*/  F2I.S64.TRUNC R24, R24 ;  /* 0x0000001800187311 */ /* 0x000e22000020d900 */
[----:B------:R-:W-:Y:S05]  /*9460*/  BRA `(.L_x_10866) ;  /* 0x0000000000587947 */ /* 0x000fea0003800000 */
.L_x_10865:
        /* <DEDUP_REMOVED lines=15> */
[----:B0-23-5:R-:W-:Y:S05]  /*9560*/  CALL.ABS.NOINC R14 ;  /* 0x000000000e007343 */ /* 0x02dfea0003c00000 */
.L_x_10893:
[----:B------:R-:W-:Y:S01]  /*9570*/  CS2R R24, SRZ ;  /* 0x0000000000187805 */ /* 0x000fe2000001ff00 */
[----:B------:R-:W-:Y:S06]  /*9580*/  BRA `(.L_x_10866) ;  /* 0x0000000000107947 */ /* 0x000fec0003800000 */
.L_x_10890:
[----:B------:R0:W5:Y:S01]  /*9590*/  LDG.E.64 R24, desc[UR36][R4.64] ;  /* 0x0000002404187981 */ /* 0x000162000c1e1b00 */
[----:B------:R-:W-:Y:S05]  /*95a0*/  BRA `(.L_x_10866) ;  /* 0x0000000000087947 */ /* 0x000fea0003800000 */
.L_x_10889:
[----:B------:R0:W5:Y:S01]  /*95b0*/  LDG.E R24, desc[UR36][R4.64] ;  /* 0x0000002404187981 */ /* 0x000162000c1e1900 */
[----:B------:R-:W-:-:S07]  /*95c0*/  IMAD.MOV.U32 R25, RZ, RZ, RZ ;  /* 0x000000ffff197224 */ /* 0x000fce00078e00ff */
.L_x_10866:
[----:B------:R-:W-:-:S07]  /*95d0*/  VIADD R2, R2, 0x80 ;  /* 0x0000008002027836 */ /* 0x000fce0000000000 */
.L_x_10728:
[----:B------:R-:W-:Y:S05]  /*95e0*/  BSYNC B6 ;  /* 0x0000000000067941 */ /* 0x000fea0003800000 */
.L_x_10727:
        /* <DEDUP_REMOVED lines=8> */
[----:B0--3--:R-:W0:Y:S01]  /*9670*/  LDC.64 R4, c[0x0][0x2d0] ;  /* 0x0000b400ff047b82 */ /* 0x009e220000000a00 */
        /* <DEDUP_REMOVED lines=19> */
.L_x_10899:
[----:B------:R0:W5:Y:S01]  /*97b0*/  LDG.E.U8 R52, desc[UR36][R4.64] ;  /* 0x0000002404347981 */ /* 0x000162000c1e1100 */
[----:B------:R-:W-:Y:S01]  /*97c0*/  IMAD.MOV.U32 R53, RZ, RZ, RZ ;  /* 0x000000ffff357224 */ /* 0x000fe200078e00ff */
[----:B------:R-:W-:Y:S06]  /*97d0*/  BRA `(.L_x_10901) ;  /* 0x0000000c00487947 */ /* 0x000fec0003800000 */
.L_x_10898:
        /* <DEDUP_REMOVED lines=8> */
.L_x_10903:
[----:B------:R-:W3:Y:S02]  /*9860*/  LDG.E R52, desc[UR36][R4.64] ;  /* 0x0000002404347981 */ /* 0x000ee4000c1e1900 */
[----:B---3--:R-:W-:Y:S01]  /*9870*/  SHF.R.S32.HI R53, RZ, 0x1f, R52 ;  /* 0x0000001fff357819 */ /* 0x008fe20000011434 */
[----:B------:R-:W-:Y:S06]  /*9880*/  BRA `(.L_x_10901) ;  /* 0x0000000c001c7947 */ /* 0x000fec0003800000 */
.L_x_10902:
[----:B------:R-:W3:Y:S02]  /*9890*/  LDG.E.S16 R52, desc[UR36][R4.64] ;  /* 0x0000002404347981 */ /* 0x000ee4000c1e1700 */
[----:B---3--:R-:W-:Y:S01]  /*98a0*/  SHF.R.S32.HI R53, RZ, 0x1f, R52 ;  /* 0x0000001fff357819 */ /* 0x008fe20000011434 */
[----:B------:R-:W-:Y:S06]  /*98b0*/  BRA `(.L_x_10901) ;  /* 0x0000000c00107947 */ /* 0x000fec0003800000 */
.L_x_10897:
        /* <DEDUP_REMOVED lines=9> */
.L_x_10905:
[----:B------:R-:W3:Y:S02]  /*9950*/  LDG.E.U16 R4, desc[UR36][R4.64] ;  /* 0x0000002404047981 */ /* 0x000ee4000c1e1500 */
[----:B---3--:R-:W-:-:S06]  /*9960*/  HADD2.F32 R52, -RZ, R4.H0_H0 ;  /* 0x20000004ff347230 */ /* 0x008fcc0000004100 */
[----:B------:R-:W0:Y:S01]  /*9970*/  F2I.S64.TRUNC R52, R52 ;  /* 0x0000003400347311 */ /* 0x000e22000020d900 */
[----:B------:R-:W-:Y:S05]  /*9980*/  BRA `(.L_x_10901) ;  /* 0x0000000800dc7947 */ /* 0x000fea0003800000 */
.L_x_10904:
        /* <DEDUP_REMOVED lines=9> */
.L_x_10907:
[----:B------:R-:W3:Y:S02]  /*9a20*/  LDG.E.U16 R4, desc[UR36][R4.64] ;  /* 0x0000002404047981 */ /* 0x000ee4000c1e1500 */
[----:B---3--:R-:W-:-:S06]  /*9a30*/  HADD2.F32 R52, -RZ, R4.H0_H0 ;  /* 0x20000004ff347230 */ /* 0x008fcc0000004100 */
[----:B------:R-:W0:Y:S01]  /*9a40*/  F2I.S64.TRUNC R52, R52 ;  /* 0x0000003400347311 */ /* 0x000e22000020d900 */
[----:B------:R-:W-:Y:S05]  /*9a50*/  BRA `(.L_x_10901) ;  /* 0x0000000800a87947 */ /* 0x000fea0003800000 */
.L_x_10906:
[----:B------:R-:W3:Y:S02]  /*9a60*/  LDG.E.64 R4, desc[UR36][R4.64] ;  /* 0x0000002404047981 */ /* 0x000ee4000c1e1b00 */
[----:B---3--:R0:W3:Y:S01]  /*9a70*/  F2I.S64.F64.TRUNC R52, R4 ;  /* 0x0000000400347311 */ /* 0x0080e2000030d900 */
[----:B------:R-:W-:Y:S05]  /*9a80*/  BRA `(.L_x_10901) ;  /* 0x00000008009c7947 */ /* 0x000fea0003800000 */
.L_x_10896:
        /* <DEDUP_REMOVED lines=13> */
.L_x_10910:
[----:B------:R-:W3:Y:S02]  /*9b60*/  LDG.E.64 R4, desc[UR36][R4.64] ;  /* 0x0000002404047981 */ /* 0x000ee4000c1e1b00 */
[----:B---3--:R0:W3:Y:S01]  /*9b70*/  F2I.S64.F64.TRUNC R52, R4 ;  /* 0x0000000400347311 */ /* 0x0080e2000030d900 */
[----:B------:R-:W-:Y:S05]  /*9b80*/  BRA `(.L_x_10901) ;  /* 0x00000008005c7947 */ /* 0x000fea0003800000 */
.L_x_10909:
        /* <DEDUP_REMOVED lines=27> */
.L_x_10912:
        /* <DEDUP_REMOVED lines=14> */
.L_x_10911:
[----:B------:R-:W3:Y:S02]  /*9e20*/  LDG.E.U16 R52, desc[UR36][R4.64] ;  /* 0x0000002404347981 */ /* 0x000ee4000c1e1500 */
[----:B---3--:R-:W-:-:S06]  /*9e30*/  IMAD.U32 R52, R52, 0x10000, RZ ;  /* 0x0001000034347824 */ /* 0x008fcc00078e00ff */
[----:B------:R-:W0:Y:S01]  /*9e40*/  F2I.S64.TRUNC R52, R52 ;  /* 0x0000003400347311 */ /* 0x000e22000020d900 */
[----:B------:R-:W-:Y:S05]  /*9e50*/  BRA `(.L_x_10901) ;  /* 0x0000000400a87947 */ /* 0x000fea0003800000 */
.L_x_10908:
        /* <DEDUP_REMOVED lines=11> */
.L_x_10915:
        /* <DEDUP_REMOVED lines=21> */
.L_x_10919:
[----:B------:R-:W-:Y:S05]  /*a060*/  BSYNC B1 ;  /* 0x0000000000017941 */ /* 0x000fea0003800000 */
.L_x_10918:
[----:B------:R-:W-:Y:S01]  /*a070*/  IMAD.SHL.U32 R3, R3, 0x100000, RZ ;  /* 0x0010000003037824 */ /* 0x000fe200078e00ff */
[----:B------:R-:W-:-:S04]  /*a080*/  LEA R5, R0, 0x3b800000, 0x17 ;  /* 0x3b80000000057811 */ /* 0x000fc800078eb8ff */
[----:B------:R-:W-:-:S07]  /*a090*/  LOP3.LUT R52, R5, R3, R52, 0xfe, !PT ;  /* 0x0000000305347212 */ /* 0x000fce00078efe34 */
.L_x_10917:
[----:B------:R-:W-:Y:S05]  /*a0a0*/  BSYNC B0 ;  /* 0x0000000000007941 */ /* 0x000fea0003800000 */
.L_x_10916:
[----:B------:R-:W0:Y:S01]  /*a0b0*/  F2I.S64.TRUNC R52, R52 ;  /* 0x0000003400347311 */ /* 0x000e22000020d900 */
[----:B------:R-:W-:Y:S05]  /*a0c0*/  BRA `(.L_x_10901) ;  /* 0x00000004000c7947 */ /* 0x000fea0003800000 */
.L_x_10914:
        /* <DEDUP_REMOVED lines=21> */
.L_x_10923:
[----:B------:R-:W-:Y:S05]  /*a220*/  BSYNC B1 ;  /* 0x0000000000017941 */ /* 0x000fea0003800000 */
.L_x_10922:
[----:B------:R-:W-:Y:S01]  /*a230*/  IMAD.SHL.U32 R3, R3, 0x200000, RZ ;  /* 0x0020000003037824 */ /* 0x000fe200078e00ff */
[----:B------:R-:W-:-:S04]  /*a240*/  LEA R5, R0, 0x37800000, 0x17 ;  /* 0x3780000000057811 */ /* 0x000fc800078eb8ff */
[----:B------:R-:W-:-:S07]  /*a250*/  LOP3.LUT R52, R5, R3, R52, 0xfe, !PT ;  /* 0x0000000305347212 */ /* 0x000fce00078efe34 */
.L_x_10921:
[----:B------:R-:W-:Y:S05]  /*a260*/  BSYNC B0 ;  /* 0x0000000000007941 */ /* 0x000fea0003800000 */
.L_x_10920:
[----:B------:R-:W0:Y:S01]  /*a270*/  F2I.S64.TRUNC R52, R52 ;  /* 0x0000003400347311 */ /* 0x000e22000020d900 */
[----:B------:R-:W-:Y:S05]  /*a280*/  BRA `(.L_x_10901) ;  /* 0x00000000009c7947 */ /* 0x000fea0003800000 */
.L_x_10913:
        /* <DEDUP_REMOVED lines=14> */
.L_x_10927:
[----:B------:R-:W-:Y:S05]  /*a370*/  BSYNC B0 ;  /* 0x0000000000007941 */ /* 0x000fea0003800000 */
.L_x_10926:
[----:B------:R-:W0:Y:S01]  /*a380*/  F2I.S64.TRUNC R52, R52 ;  /* 0x0000003400347311 */ /* 0x000e22000020d900 */
[----:B------:R-:W-:Y:S05]  /*a390*/  BRA `(.L_x_10901) ;  /* 0x0000000000587947 */ /* 0x000fea0003800000 */
.L_x_10900:
        /* <DEDUP_REMOVED lines=15> */
[----:B012-45:R-:W-:Y:S05]  /*a490*/  CALL.ABS.NOINC R14 ;  /* 0x000000000e007343 */ /* 0x037fea0003c00000 */
.L_x_10928:
[----:B------:R-:W-:Y:S01]  /*a4a0*/  CS2R R52, SRZ ;  /* 0x0000000000347805 */ /* 0x000fe2000001ff00 */
[----:B------:R-:W-:Y:S06]  /*a4b0*/  BRA `(.L_x_10901) ;  /* 0x0000000000107947 */ /* 0x000fec0003800000 */
.L_x_10925:
[----:B------:R0:W5:Y:S01]  /*a4c0*/  LDG.E.64 R52, desc[UR36][R4.64] ;  /* 0x0000002404347981 */ /* 0x000162000c1e1b00 */
[----:B------:R-:W-:Y:S05]  /*a4d0*/  BRA `(.L_x_10901) ;  /* 0x0000000000087947 */ /* 0x000fea0003800000 */
.L_x_10924:
[----:B------:R0:W5:Y:S01]  /*a4e0*/  LDG.E R52, desc[UR36][R4.64] ;  /* 0x0000002404347981 */ /* 0x000162000c1e1900 */
[----:B------:R-:W-:-:S07]  /*a4f0*/  IMAD.MOV.U32 R53, RZ, RZ, RZ ;  /* 0x000000ffff357224 */ /* 0x000fce00078e00ff */
.L_x_10901:
        /* <DEDUP_REMOVED lines=19> */
.L_x_10932:
[----:B------:R0:W5:Y:S01]  /*a630*/  LDG.E.U8 R46, desc[UR36][R4.64] ;  /* 0x00000024042e7981 */ /* 0x000162000c1e1100 */
[----:B------:R-:W-:Y:S01]  /*a640*/  IMAD.MOV.U32 R47, RZ, RZ, RZ ;  /* 0x000000ffff2f7224 */ /* 0x000fe200078e00ff */
[----:B------:R-:W-:Y:S06]  /*a650*/  BRA `(.L_x_10934) ;  /* 0x0000000c00487947 */ /* 0x000fec0003800000 */
.L_x_10931:
        /* <DEDUP_REMOVED lines=8> */
.L_x_10936:
[----:B------:R-:W2:Y:S02]  /*a6e0*/  LDG.E R46, desc[UR36][R4.64] ;  /* 0x00000024042e7981 */ /* 0x000ea4000c1e1900 */
[----:B--2---:R-:W-:Y:S01]  /*a6f0*/  SHF.R.S32.HI R47, RZ, 0x1f, R46 ;  /* 0x0000001fff2f7819 */ /* 0x004fe2000001142e */
[----:B------:R-:W-:Y:S06]  /*a700*/  BRA `(.L_x_10934) ;  /* 0x0000000c001c7947 */ /* 0x000fec0003800000 */
.L_x_10935:
[----:B------:R-:W2:Y:S02]  /*a710*/  LDG.E.S16 R46, desc[UR36][R4.64] ;  /* 0x00000024042e7981 */ /* 0x000ea4000c1e1700 */
[----:B--2---:R-:W-:Y:S01]  /*a720*/  SHF.R.S32.HI R47, RZ, 0x1f, R46 ;  /* 0x0000001fff2f7819 */ /* 0x004fe2000001142e */
[----:B------:R-:W-:Y:S06]  /*a730*/  BRA `(.L_x_10934) ;  /* 0x0000000c00107947 */ /* 0x000fec0003800000 */
.L_x_10930:
        /* <DEDUP_REMOVED lines=9> */
.L_x_10938:
[----:B------:R-:W2:Y:S02]  /*a7d0*/  LDG.E.U16 R4, desc[UR36][R4.64] ;  /* 0x0000002404047981 */ /* 0x000ea4000c1e1500 */
[----:B--2---:R-:W-:-:S06]  /*a7e0*/  HADD2.F32 R46, -RZ, R4.H0_H0 ;  /* 0x20000004ff2e7230 */ /* 0x004fcc0000004100 */
[----:B------:R-:W0:Y:S01]  /*a7f0*/  F2I.S64.TRUNC R46, R46 ;  /* 0x0000002e002e7311 */ /* 0x000e22000020d900 */
[----:B------:R-:W-:Y:S05]  /*a800*/  BRA `(.L_x_10934) ;  /* 0x0000000800dc7947 */ /* 0x000fea0003800000 */
.L_x_10937:
        /* <DEDUP_REMOVED lines=9> */
.L_x_10940:
[----:B------:R-:W2:Y:S02]  /*a8a0*/  LDG.E.U16 R4, desc[UR36][R4.64] ;  /* 0x0000002404047981 */ /* 0x000ea4000c1e1500 */
[----:B--2---:R-:W-:-:S06]  /*a8b0*/  HADD2.F32 R46, -RZ, R4.H0_H0 ;  /* 0x20000004ff2e7230 */ /* 0x004fcc0000004100 */
[----:B------:R-:W0:Y:S01]  /*a8c0*/  F2I.S64.TRUNC R46, R46 ;  /* 0x0000002e002e7311 */ /* 0x000e22000020d900 */
[----:B------:R-:W-:Y:S05]  /*a8d0*/  BRA `(.L_x_10934) ;  /* 0x0000000800a87947 */ /* 0x000fea0003800000 */
.L_x_10939:
[----:B------:R-:W2:Y:S02]  /*a8e0*/  LDG.E.64 R4, desc[UR36][R4.64] ;  /* 0x0000002404047981 */ /* 0x000ea4000c1e1b00 */
[----:B--2---:R0:W2:Y:S01]  /*a8f0*/  F2I.S64.F64.TRUNC R46, R4 ;  /* 0x00000004002e7311 */ /* 0x0040a2000030d900 */
[----:B------:R-:W-:Y:S05]  /*a900*/  BRA `(.L_x_10934) ;  /* 0x00000008009c7947 */ /* 0x000fea0003800000 */
.L_x_10929:
        /* <DEDUP_REMOVED lines=13> */
.L_x_10943:
[----:B------:R-:W2:Y:S02]  /*a9e0*/  LDG.E.64 R4, desc[UR36][R4.64] ;  /* 0x0000002404047981 */ /* 0x000ea4000c1e1b00 */
[----:B--2---:R0:W2:Y:S01]  /*a9f0*/  F2I.S64.F64.TRUNC R46, R4 ;  /* 0x00000004002e7311 */ /* 0x0040a2000030d900 */
[----:B------:R-:W-:Y:S05]  /*aa00*/  BRA `(.L_x_10934) ;  /* 0x00000008005c7947 */ /* 0x000fea0003800000 */
.L_x_10942:
        /* <DEDUP_REMOVED lines=27> */
.L_x_10945:
        /* <DEDUP_REMOVED lines=14> */
.L_x_10944:
[----:B------:R-:W2:Y:S02]  /*aca0*/  LDG.E.U16 R46, desc[UR36][R4.64] ;  /* 0x00000024042e7981 */ /* 0x000ea4000c1e1500 */
[----:B--2---:R-:W-:-:S06]  /*acb0*/  IMAD.U32 R46, R46, 0x10000, RZ ;  /* 0x000100002e2e7824 */ /* 0x004fcc00078e00ff */
[----:B------:R-:W0:Y:S01]  /*acc0*/  F2I.S64.TRUNC R46, R46 ;  /* 0x0000002e002e7311 */ /* 0x000e22000020d900 */
[----:B------:R-:W-:Y:S05]  /*acd0*/  BRA `(.L_x_10934) ;  /* 0x0000000400a87947 */ /* 0x000fea0003800000 */
.L_x_10941:
        /* <DEDUP_REMOVED lines=11> */
.L_x_10948:
        /* <DEDUP_REMOVED lines=21> */
.L_x_10952:
[----:B------:R-:W-:Y:S05]  /*aee0*/  BSYNC B1 ;  /* 0x0000000000017941 */ /* 0x000fea0003800000 */
.L_x_10951:
[----:B------:R-:W-:Y:S01]  /*aef0*/  IMAD.SHL.U32 R3, R3, 0x100000, RZ ;  /* 0x0010000003037824 */ /* 0x000fe200078e00ff */
[----:B------:R-:W-:-:S04]  /*af00*/  LEA R5, R0, 0x3b800000, 0x17 ;  /* 0x3b80000000057811 */ /* 0x000fc800078eb8ff */
[----:B------:R-:W-:-:S07]  /*af10*/  LOP3.LUT R46, R5, R3, R46, 0xfe, !PT ;  /* 0x00000003052e7212 */ /* 0x000fce00078efe2e */
.L_x_10950:
[----:B------:R-:W-:Y:S05]  /*af20*/  BSYNC B0 ;  /* 0x0000000000007941 */ /* 0x000fea0003800000 */
.L_x_10949:
[----:B------:R-:W0:Y:S01]  /*af30*/  F2I.S64.TRUNC R46, R46 ;  /* 0x0000002e002e7311 */ /* 0x000e22000020d900 */
[----:B------:R-:W-:Y:S05]  /*af40*/  BRA `(.L_x_10934) ;  /* 0x00000004000c7947 */ /* 0x000fea0003800000 */
.L_x_10947:
        /* <DEDUP_REMOVED lines=21> */
.L_x_10956:
[----:B------:R-:W-:Y:S05]  /*b0a0*/  BSYNC B1 ;  /* 0x0000000000017941 */ /* 0x000fea0003800000 */
.L_x_10955:
[----:B------:R-:W-:Y:S01]  /*b0b0*/  IMAD.SHL.U32 R3, R3, 0x200000, RZ ;  /* 0x0020000003037824 */ /* 0x000fe200078e00ff */
[----:B------:R-:W-:-:S04]  /*b0c0*/  LEA R5, R0, 0x37800000, 0x17 ;  /* 0x3780000000057811 */ /* 0x000fc800078eb8ff */
[----:B------:R-:W-:-:S07]  /*b0d0*/  LOP3.LUT R46, R5, R3, R46, 0xfe, !PT ;  /* 0x00000003052e7212 */ /* 0x000fce00078efe2e */
.L_x_10954:
[----:B------:R-:W-:Y:S05]  /*b0e0*/  BSYNC B0 ;  /* 0x0000000000007941 */ /* 0x000fea0003800000 */
.L_x_10953:
[----:B------:R-:W0:Y:S01]  /*b0f0*/  F2I.S64.TRUNC R46, R46 ;  /* 0x0000002e002e7311 */ /* 0x000e22000020d900 */
[----:B------:R-:W-:Y:S05]  /*b100*/  BRA `(.L_x_10934) ;  /* 0x00000000009c7947 */ /* 0x000fea0003800000 */
.L_x_10946:
        /* <DEDUP_REMOVED lines=14> */
.L_x_10960:
[----:B------:R-:W-:Y:S05]  /*b1f0*/  BSYNC B0 ;  /* 0x0000000000007941 */ /* 0x000fea0003800000 */
.L_x_10959:
[----:B------:R-:W0:Y:S01]  /*b200*/  F2I.S64.TRUNC R46, R46 ;  /* 0x0000002e002e7311 */ /* 0x000e22000020d900 */
[----:B------:R-:W-:Y:S05]  /*b210*/  BRA `(.L_x_10934) ;  /* 0x0000000000587947 */ /* 0x000fea0003800000 */
.L_x_10933:
        /* <DEDUP_REMOVED lines=16> */
.L_x_10961:
[----:B------:R-:W-:Y:S01]  /*b320*/  CS2R R46, SRZ ;  /* 0x00000000002e7805 */ /* 0x000fe2000001ff00 */
[----:B------:R-:W-:Y:S06]  /*b330*/  BRA `(.L_x_10934) ;  /* 0x0000000000107947 */ /* 0x000fec0003800000 */
.L_x_10958:
[----:B------:R0:W5:Y:S01]  /*b340*/  LDG.E.64 R46, desc[UR36][R4.64] ;  /* 0x00000024042e7981 */ /* 0x000162000c1e1b00 */
[----:B------:R-:W-:Y:S05]  /*b350*/  BRA `(.L_x_10934) ;  /* 0x0000000000087947 */ /* 0x000fea0003800000 */
.L_x_10957:
[----:B------:R0:W5:Y:S01]  /*b360*/  LDG.E R46, desc[UR36][R4.64] ;  /* 0x00000024042e7981 */ /* 0x000162000c1e1900 */
[----:B------:R-:W-:-:S07]  /*b370*/  IMAD.MOV.U32 R47, RZ, RZ, RZ ;  /* 0x000000ffff2f7224 */ /* 0x000fce00078e00ff */
.L_x_10934:
        /* <DEDUP_REMOVED lines=19> */
.L_x_10965:
[----:B------:R0:W5:Y:S01]  /*b4b0*/  LDG.E.U8 R22, desc[UR36][R4.64] ;  /* 0x0000002404167981 */ /* 0x000162000c1e1100 */
[----:B------:R-:W-:Y:S01]  /*b4c0*/  IMAD.MOV.U32 R23, RZ, RZ, RZ ;  /* 0x000000ffff177224 */ /* 0x000fe200078e00ff */
[----:B------:R-:W-:Y:S06]  /*b4d0*/  BRA `(.L_x_10967) ;  /* 0x0000000c00487947 */ /* 0x000fec0003800000 */
.L_x_10964:
        /* <DEDUP_REMOVED lines=8> */
.L_x_10969:
[----:B------:R-:W2:Y:S02]  /*b560*/  LDG.E R22, desc[UR36][R4.64] ;  /* 0x0000002404167981 */ /* 0x000ea4000c1e1900 */
[----:B--2---:R-:W-:Y:S01]  /*b570*/  SHF.R.S32.HI R23, RZ, 0x1f, R22 ;  /* 0x0000001fff177819 */ /* 0x004fe20000011416 */
[----:B------:R-:W-:Y:S06]  /*b580*/  BRA `(.L_x_10967) ;  /* 0x0000000c001c7947 */ /* 0x000fec0003800000 */
.L_x_10968:
[----:B------:R-:W2:Y:S02]  /*b590*/  LDG.E.S16 R22, desc[UR36][R4.64] ;  /* 0x0000002404167981 */ /* 0x000ea4000c1e1700 */
[----:B--2---:R-:W-:Y:S01]  /*b5a0*/  SHF.R.S32.HI R23, RZ, 0x1f, R22 ;  /* 0x0000001fff177819 */ /* 0x004fe20000011416 */
[----:B------:R-:W-:Y:S06]  /*b5b0*/  BRA `(.L_x_10967) ;  /* 0x0000000c00107947 */ /* 0x000fec0003800000 */
.L_x_10963:
        /* <DEDUP_REMOVED lines=9> */
.L_x_10971:
[----:B------:R-:W2:Y:S02]  /*b650*/  LDG.E.U16 R4, desc[UR36][R4.64] ;  /* 0x0000002404047981 */ /* 0x000ea4000c1e1500 */
[----:B--2---:R-:W-:-:S06]  /*b660*/  HADD2.F32 R22, -RZ, R4.H0_H0 ;  /* 0x20000004ff167230 */ /* 0x004fcc0000004100 */
[----:B------:R-:W0:Y:S01]  /*b670*/  F2I.S64.TRUNC R22, R22 ;  /* 0x0000001600167311 */ /* 0x000e22000020d900 */
[----:B------:R-:W-:Y:S05]  /*b680*/  BRA `(.L_x_10967) ;  /* 0x0000000800dc7947 */ /* 0x000fea0003800000 */
.L_x_10970:
        /* <DEDUP_REMOVED lines=9> */
.L_x_10973:
[----:B------:R-:W2:Y:S02]  /*b720*/  LDG.E.U16 R4, desc[UR36][R4.64] ;  /* 0x0000002404047981 */ /* 0x000ea4000c1e1500 */
[----:B--2---:R-:W-:-:S06]  /*b730*/  HADD2.F32 R22, -RZ, R4.H0_H0 ;  /* 0x20000004ff167230 */ /* 0x004fcc0000004100 */
[----:B------:R-:W0:Y:S01]  /*b740*/  F2I.S64.TRUNC R22, R22 ;  /* 0x0000001600167311 */ /* 0x000e22000020d900 */
[----:B------:R-:W-:Y:S05]  /*b750*/  BRA `(.L_x_10967) ;  /* 0x0000000800a87947 */ /* 0x000fea0003800000 */
.L_x_10972:
[----:B------:R-:W2:Y:S02]  /*b760*/  LDG.E.64 R4, desc[UR36][R4.64] ;  /* 0x0000002404047981 */ /* 0x000ea4000c1e1b00 */
[----:B--2---:R0:W1:Y:S01]  /*b770*/  F2I.S64.F64.TRUNC R22, R4 ;  /* 0x0000000400167311 */ /* 0x004062000030d900 */
[----:B------:R-:W-:Y:S05]  /*b780*/  BRA `(.L_x_10967) ;  /* 0x00000008009c7947 */ /* 0x000fea0003800000 */
.L_x_10962:
        /* <DEDUP_REMOVED lines=13> */
.L_x_10976:
[----:B------:R-:W2:Y:S02]  /*b860*/  LDG.E.64 R4, desc[UR36][R4.64] ;  /* 0x0000002404047981 */ /* 0x000ea4000c1e1b00 */
[----:B--2---:R0:W1:Y:S01]  /*b870*/  F2I.S64.F64.TRUNC R22, R4 ;  /* 0x0000000400167311 */ /* 0x004062000030d900 */
[----:B------:R-:W-:Y:S05]  /*b880*/  BRA `(.L_x_10967) ;  /* 0x00000008005c7947 */ /* 0x000fea0003800000 */
.L_x_10975:
        /* <DEDUP_REMOVED lines=27> */
.L_x_10978:
        /* <DEDUP_REMOVED lines=14> */
.L_x_10977:
[----:B------:R-:W2:Y:S02]  /*bb20*/  LDG.E.U16 R22, desc[UR36][R4.64] ;  /* 0x0000002404167981 */ /* 0x000ea4000c1e1500 */
[----:B--2---:R-:W-:-:S06]  /*bb30*/  IMAD.U32 R22, R22, 0x10000, RZ ;  /* 0x0001000016167824 */ /* 0x004fcc00078e00ff */
[----:B------:R-:W0:Y:S01]  /*bb40*/  F2I.S64.TRUNC R22, R22 ;  /* 0x0000001600167311 */ /* 0x000e22000020d900 */
[----:B------:R-:W-:Y:S05]  /*bb50*/  BRA `(.L_x_10967) ;  /* 0x0000000400a87947 */ /* 0x000fea0003800000 */
.L_x_10974:
        /* <DEDUP_REMOVED lines=11> */
.L_x_10981:
        /* <DEDUP_REMOVED lines=21> */
.L_x_10985:
[----:B------:R-:W-:Y:S05]  /*bd60*/  BSYNC B1 ;  /* 0x0000000000017941 */ /* 0x000fea0003800000 */
.L_x_10984:
[----:B------:R-:W-:Y:S01]  /*bd70*/  IMAD.SHL.U32 R3, R3, 0x100000, RZ ;  /* 0x0010000003037824 */ /* 0x000fe200078e00ff */
[----:B------:R-:W-:-:S04]  /*bd80*/  LEA R5, R0, 0x3b800000, 0x17 ;  /* 0x3b80000000057811 */ /* 0x000fc800078eb8ff */
[----:B------:R-:W-:-:S07]  /*bd90*/  LOP3.LUT R22, R5, R3, R22, 0xfe, !PT ;  /* 0x0000000305167212 */ /* 0x000fce00078efe16 */
.L_x_10983:
[----:B------:R-:W-:Y:S05]  /*bda0*/  BSYNC B0 ;  /* 0x0000000000007941 */ /* 0x000fea0003800000 */
.L_x_10982:
[----:B------:R-:W0:Y:S01]  /*bdb0*/  F2I.S64.TRUNC R22, R22 ;  /* 0x0000001600167311 */ /* 0x000e22000020d900 */
[----:B------:R-:W-:Y:S05]  /*bdc0*/  BRA `(.L_x_10967) ;  /* 0x00000004000c7947 */ /* 0x000fea0003800000 */
.L_x_10980:
        /* <DEDUP_REMOVED lines=21> */
.L_x_10989:
[----:B------:R-:W-:Y:S05]  /*bf20*/  BSYNC B1 ;  /* 0x0000000000017941 */ /* 0x000fea0003800000 */
.L_x_10988:
[----:B------:R-:W-:Y:S01]  /*bf30*/  IMAD.SHL.U32 R3, R3, 0x200000, RZ ;  /* 0x0020000003037824 */ /* 0x000fe200078e00ff */
[----:B------:R-:W-:-:S04]  /*bf40*/  LEA R5, R0, 0x37800000, 0x17 ;  /* 0x3780000000057811 */ /* 0x000fc800078eb8ff */
[----:B------:R-:W-:-:S07]  /*bf50*/  LOP3.LUT R22, R5, R3, R22, 0xfe, !PT ;  /* 0x0000000305167212 */ /* 0x000fce00078efe16 */
.L_x_10987:
[----:B------:R-:W-:Y:S05]  /*bf60*/  BSYNC B0 ;  /* 0x0000000000007941 */ /* 0x000fea0003800000 */
.L_x_10986:
[----:B------:R-:W0:Y:S01]  /*bf70*/  F2I.S64.TRUNC R22, R22 ;  /* 0x0000001600167311 */ /* 0x000e22000020d900 */
[----:B------:R-:W-:Y:S05]  /*bf80*/  BRA `(.L_x_10967) ;  /* 0x00000000009c7947 */ /* 0x000fea0003800000 */
.L_x_10979:
        /* <DEDUP_REMOVED lines=14> */
.L_x_10993:
[----:B------:R-:W-:Y:S05]  /*c070*/  BSYNC B0 ;  /* 0x0000000000007941 */ /* 0x000fea0003800000 */
.L_x_10992:
[----:B------:R-:W0:Y:S01]  /*c080*/  F2I.S64.TRUNC R22, R22 ;  /* 0x0000001600167311 */ /* 0x000e22000020d900 */
[----:B------:R-:W-:Y:S05]  /*c090*/  BRA `(.L_x_10967) ;  /* 0x0000000000587947 */ /* 0x000fea0003800000 */
.L_x_10966:
        /* <DEDUP_REMOVED lines=16> */
.L_x_10994:
[----:B------:R-:W-:Y:S01]  /*c1a0*/  CS2R R22, SRZ ;  /* 0x0000000000167805 */ /* 0x000fe2000001ff00 */
[----:B------:R-:W-:Y:S06]  /*c1b0*/  BRA `(.L_x_10967) ;  /* 0x0000000000107947 */ /* 0x000fec0003800000 */
.L_x_10991:
[----:B------:R0:W5:Y:S01]  /*c1c0*/  LDG.E.64 R22, desc[UR36][R4.64] ;  /* 0x0000002404167981 */ /* 0x000162000c1e1b00 */
[----:B------:R-:W-:Y:S05]  /*c1d0*/  BRA `(.L_x_10967) ;  /* 0x0000000000087947 */ /* 0x000fea0003800000 */
.L_x_10990:
[----:B------:R0:W5:Y:S01]  /*c1e0*/  LDG.E R22, desc[UR36][R4.64] ;  /* 0x0000002404167981 */ /* 0x000162000c1e1900 */
[----:B------:R-:W-:-:S07]  /*c1f0*/  IMAD.MOV.U32 R23, RZ, RZ, RZ ;  /* 0x000000ffff177224 */ /* 0x000fce00078e00ff */
.L_x_10967:
[----:B------:R-:W3:Y:S01]  /*c200*/  S2R R3, SR_CTAID.X ;  /* 0x0000000000037919 */ /* 0x000ee20000002500 */
[----:B0-----:R-:W0:Y:S01]  /*c210*/  LDC.64 R4, c[0x0][0x2e8] ;  /* 0x0000ba00ff047b82 */ /* 0x001e220000000a00 */
        /* <DEDUP_REMOVED lines=19> */
.L_x_10998:
[----:B------:R0:W5:Y:S01]  /*c350*/  LDG.E.U8 R18, desc[UR36][R4.64] ;  /* 0x0000002404127981 */ /* 0x000162000c1e1100 */
[----:B------:R-:W-:Y:S01]  /*c360*/  IMAD.MOV.U32 R19, RZ, RZ, RZ ;  /* 0x000000ffff137224 */ /* 0x000fe200078e00ff */
[----:B------:R-:W-:Y:S06]  /*c370*/  BRA `(.L_x_11000) ;  /* 0x0000000c00487947 */ /* 0x000fec0003800000 */
.L_x_10997:
        /* <DEDUP_REMOVED lines=8> */
.L_x_11002:
[----:B------:R-:W3:Y:S02]  /*c400*/  LDG.E R18, desc[UR36][R4.64] ;  /* 0x0000002404127981 */ /* 0x000ee4000c1e1900 */
[----:B---3--:R-:W-:Y:S01]  /*c410*/  SHF.R.S32.HI R19, RZ, 0x1f, R18 ;  /* 0x0000001fff137819 */ /* 0x008fe20000011412 */
[----:B------:R-:W-:Y:S06]  /*c420*/  BRA `(.L_x_11000) ;  /* 0x0000000c001c7947 */ /* 0x000fec0003800000 */
.L_x_11001:
[----:B------:R-:W3:Y:S02]  /*c430*/  LDG.E.S16 R18, desc[UR36][R4.64] ;  /* 0x0000002404127981 */ /* 0x000ee4000c1e1700 */
[----:B---3--:R-:W-:Y:S01]  /*c440*/  SHF.R.S32.HI R19, RZ, 0x1f, R18 ;  /* 0x0000001fff137819 */ /* 0x008fe20000011412 */
[----:B------:R-:W-:Y:S06]  /*c450*/  BRA `(.L_x_11000) ;  /* 0x0000000c00107947 */ /* 0x000fec0003800000 */
.L_x_10996:
        /* <DEDUP_REMOVED lines=9> */
.L_x_11004:
[----:B------:R-:W3:Y:S02]  /*c4f0*/  LDG.E.U16 R4, desc[UR36][R4.64] ;  /* 0x0000002404047981 */ /* 0x000ee4000c1e1500 */
[----:B---3--:R-:W-:-:S06]  /*c500*/  HADD2.F32 R18, -RZ, R4.H0_H0 ;  /* 0x20000004ff127230 */ /* 0x008fcc0000004100 */
[----:B------:R-:W0:Y:S01]  /*c510*/  F2I.S64.TRUNC R18, R18 ;  /* 0x0000001200127311 */ /* 0x000e22000020d900 */
[----:B------:R-:W-:Y:S05]  /*c520*/  BRA `(.L_x_11000) ;  /* 0x0000000800dc7947 */ /* 0x000fea0003800000 */
.L_x_11003:
        /* <DEDUP_REMOVED lines=9> */
.L_x_11006:
[----:B------:R-:W3:Y:S02]  /*c5c0*/  LDG.E.U16 R4, desc[UR36][R4.64] ;  /* 0x0000002404047981 */ /* 0x000ee4000c1e1500 */
[----:B---3--:R-:W-:-:S06]  /*c5d0*/  HADD2.F32 R18, -RZ, R4.H0_H0 ;  /* 0x20000004ff127230 */ /* 0x008fcc0000004100 */
[----:B------:R-:W0:Y:S01]  /*c5e0*/  F2I.S64.TRUNC R18, R18 ;  /* 0x0000001200127311 */ /* 0x000e22000020d900 */
[----:B------:R-:W-:Y:S05]  /*c5f0*/  BRA `(.L_x_11000) ;  /* 0x0000000800a87947 */ /* 0x000fea0003800000 */
.L_x_11005:
[----:B------:R-:W3:Y:S02]  /*c600*/  LDG.E.64 R4, desc[UR36][R4.64] ;  /* 0x0000002404047981 */ /* 0x000ee4000c1e1b00 */
[----:B---3--:R0:W3:Y:S01]  /*c610*/  F2I.S64.F64.TRUNC R18, R4 ;  /* 0x0000000400127311 */ /* 0x0080e2000030d900 */
[----:B------:R-:W-:Y:S05]  /*c620*/  BRA `(.L_x_11000) ;  /* 0x00000008009c7947 */ /* 0x000fea0003800000 */
.L_x_10995:
        /* <DEDUP_REMOVED lines=13> */
.L_x_11009:
[----:B------:R-:W3:Y:S02]  /*c700*/  LDG.E.64 R4, desc[UR36][R4.64] ;  /* 0x0000002404047981 */ /* 0x000ee4000c1e1b00 */
[----:B---3--:R0:W3:Y:S01]  /*c710*/  F2I.S64.F64.TRUNC R18, R4 ;  /* 0x0000000400127311 */ /* 0x0080e2000030d900 */
[----:B------:R-:W-:Y:S05]  /*c720*/  BRA `(.L_x_11000) ;  /* 0x00000008005c7947 */ /* 0x000fea0003800000 */
.L_x_11008:
        /* <DEDUP_REMOVED lines=11> */
[C---:B--2---:R-:W-:Y:S02]  /*c7e0*/  VIADD R7, R3.reuse, 0x1000000 ;  /* 0x0100000003077836 */ /* 0x044fe40000000000 */
        /* <DEDUP_REMOVED lines=15> */
.L_x_11011:
        /* <DEDUP_REMOVED lines=14> */
.L_x_11010:
[----:B------:R-:W3:Y:S02]  /*c9c0*/  LDG.E.U16 R18, desc[UR36][R4.64] ;  /* 0x0000002404127981 */ /* 0x000ee4000c1e1500 */
[----:B---3--:R-:W-:-:S06]  /*c9d0*/  IMAD.U32 R18, R18, 0x10000, RZ ;  /* 0x0001000012127824 */ /* 0x008fcc00078e00ff */
[----:B------:R-:W0:Y:S01]  /*c9e0*/  F2I.S64.TRUNC R18, R18 ;  /* 0x0000001200127311 */ /* 0x000e22000020d900 */
[----:B------:R-:W-:Y:S05]  /*c9f0*/  BRA `(.L_x_11000) ;  /* 0x0000000400a87947 */ /* 0x000fea0003800000 */
.L_x_11007:
        /* <DEDUP_REMOVED lines=11> */
.L_x_11014:
        /* <DEDUP_REMOVED lines=21> */
.L_x_11018:
[----:B------:R-:W-:Y:S05]  /*cc00*/  BSYNC B1 ;  /* 0x0000000000017941 */ /* 0x000fea0003800000 */
.L_x_11017:
[----:B------:R-:W-:Y:S01]  /*cc10*/  IMAD.SHL.U32 R3, R3, 0x100000, RZ ;  /* 0x0010000003037824 */ /* 0x000fe200078e00ff */
[----:B------:R-:W-:-:S04]  /*cc20*/  LEA R5, R0, 0x3b800000, 0x17 ;  /* 0x3b80000000057811 */ /* 0x000fc800078eb8ff */
[----:B------:R-:W-:-:S07]  /*cc30*/  LOP3.LUT R18, R5, R3, R18, 0xfe, !PT ;  /* 0x0000000305127212 */ /* 0x000fce00078efe12 */
.L_x_11016:
[----:B------:R-:W-:Y:S05]  /*cc40*/  BSYNC B0 ;  /* 0x0000000000007941 */ /* 0x000fea0003800000 */
.L_x_11015:
[----:B------:R-:W0:Y:S01]  /*cc50*/  F2I.S64.TRUNC R18, R18 ;  /* 0x0000001200127311 */ /* 0x000e22000020d900 */
[----:B------:R-:W-:Y:S05]  /*cc60*/  BRA `(.L_x_11000) ;  /* 0x00000004000c7947 */ /* 0x000fea0003800000 */
.L_x_11013:
        /* <DEDUP_REMOVED lines=21> */
.L_x_11022:
[----:B------:R-:W-:Y:S05]  /*cdc0*/  BSYNC B1 ;  /* 0x0000000000017941 */ /* 0x000fea0003800000 */
.L_x_11021:
[----:B------:R-:W-:Y:S01]  /*cdd0*/  IMAD.SHL.U32 R3, R3, 0x200000, RZ ;  /* 0x0020000003037824 */ /* 0x000fe200078e00ff */
[----:B------:R-:W-:-:S04]  /*cde0*/  LEA R5, R0, 0x37800000, 0x17 ;  /* 0x3780000000057811 */ /* 0x000fc800078eb8ff */
[----:B------:R-:W-:-:S07]  /*cdf0*/  LOP3.LUT R18, R5, R3, R18, 0xfe, !PT ;  /* 0x0000000305127212 */ /* 0x000fce00078efe12 */
.L_x_11020:
[----:B------:R-:W-:Y:S05]  /*ce00*/  BSYNC B0 ;  /* 0x0000000000007941 */ /* 0x000fea0003800000 */
.L_x_11019:
[----:B------:R-:W0:Y:S01]  /*ce10*/  F2I.S64.TRUNC R18, R18 ;  /* 0x0000001200127311 */ /* 0x000e22000020d900 */
[----:B------:R-:W-:Y:S05]  /*ce20*/  BRA `(.L_x_11000) ;  /* 0x00000000009c7947 */ /* 0x000fea0003800000 */
.L_x_11012:
        /* <DEDUP_REMOVED lines=14> */
.L_x_11026:
[----:B------:R-:W-:Y:S05]  /*cf10*/  BSYNC B0 ;  /* 0x0000000000007941 */ /* 0x000fea0003800000 */
.L_x_11025:
[----:B------:R-:W0:Y:S01]  /*cf20*/  F2I.S64.TRUNC R18, R18 ;  /* 0x0000001200127311 */ /* 0x000e22000020d900 */
[----:B------:R-:W-:Y:S05]  /*cf30*/  BRA `(.L_x_11000) ;  /* 0x0000000000587947 */ /* 0x000fea0003800000 */
.L_x_10999:
        /* <DEDUP_REMOVED lines=9> */
[----:B--2---:R-:W-:Y:S02]  /*cfd0*/  IMAD.U32 R7, RZ, RZ, UR5 ;  /* 0x00000005ff077e24 */ /* 0x004fe4000f8e00ff */
[----:B------:R-:W-:Y:S02]  /*cfe0*/  IMAD.U32 R11, RZ, RZ, UR7 ;  /* 0x00000007ff0b7e24 */ /* 0x000fe4000f8e00ff */
[----:B------:R-:W-:Y:S02]  /*cff0*/  IMAD.MOV.U32 R8, RZ, RZ, 0x4e ;  /* 0x0000004eff087424 */ /* 0x000fe400078e00ff */
[----:B------:R-:W-:Y:S02]  /*d000*/  IMAD.MOV.U32 R12, RZ, RZ, 0x1 ;  /* 0x00000001ff0c7424 */ /* 0x000fe400078e00ff */
[----:B------:R-:W-:-:S07]  /*d010*/  IMAD.MOV.U32 R13, RZ, RZ, RZ ;  /* 0x000000ffff0d7224 */ /* 0x000fce00078e00ff */
[----:B------:R-:W-:-:S07]  /*d020*/  LEPC R20, `(.L_x_11027) ;  /* 0x000000001014794e */ /* 0x000fce0000000000 */
[----:B01--45:R-:W-:Y:S05]  /*d030*/  CALL.ABS.NOINC R14 ;  /* 0x000000000e007343 */ /* 0x033fea0003c00000 */
.L_x_11027:
[----:B------:R-:W-:Y:S01]  /*d040*/  CS2R R18, SRZ ;  /* 0x0000000000127805 */ /* 0x000fe2000001ff00 */
[----:B------:R-:W-:Y:S06]  /*d050*/  BRA `(.L_x_11000) ;  /* 0x0000000000107947 */ /* 0x000fec0003800000 */
.L_x_11024:
[----:B------:R0:W5:Y:S01]  /*d060*/  LDG.E.64 R18, desc[UR36][R4.64] ;  /* 0x0000002404127981 */ /* 0x000162000c1e1b00 */
[----:B------:R-:W-:Y:S05]  /*d070*/  BRA `(.L_x_11000) ;  /* 0x0000000000087947 */ /* 0x000fea0003800000 */
.L_x_11023:
[----:B------:R0:W5:Y:S01]  /*d080*/  LDG.E R18, desc[UR36][R4.64] ;  /* 0x0000002404127981 */ /* 0x000162000c1e1900 */
[----:B------:R-:W-:-:S07]  /*d090*/  IMAD.MOV.U32 R19, RZ, RZ, RZ ;  /* 0x000000ffff137224 */ /* 0x000fce00078e00ff */
.L_x_11000:
[----:B------:R-:W1:Y:S01]  /*d0a0*/  S2R R3, SR_CTAID.X ;  /* 0x0000000000037919 */ /* 0x000e620000002500 */
[----:B0--3--:R-:W0:Y:S01]  /*d0b0*/  LDC.64 R4, c[0x0][0x2f0] ;  /* 0x0000bc00ff047b82 */ /* 0x009e220000000a00 */
[----:B----4-:R-:W-:Y:S01]  /*d0c0*/  PRMT R0, R34, 0x9910, RZ ;  /* 0x0000991022007816 */ /* 0x010fe200000000ff */
[----:B------:R-:W-:-:S03]  /*d0d0*/  ULDC UR4, c[0x0][0x314] ;  /* 0x0000c50000047ab9 */ /* 0x000fc60000000800 */
[----:B------:R-:W-:Y:S01]  /*d0e0*/  ISETP.GT.AND P1, PT, R0, 0x9, PT ;  /* 0x000000090000780c */ /* 0x000fe20003f24270 */
[----:B-1----:R-:W-:-:S04]  /*d0f0*/  IMAD R3, R3, 0x200, R2 ;  /* 0x0000020003037824 */ /* 0x002fc800078e0202 */
        /* <DEDUP_REMOVED lines=15> */
.L_x_11031:
[----:B------:R0:W5:Y:S01]  /*d1f0*/  LDG.E.U8 R16, desc[UR36][R4.64] ;  /* 0x0000002404107981 */ /* 0x000162000c1e1100 */
[----:B------:R-:W-:Y:S01]  /*d200*/  IMAD.MOV.U32 R17, RZ, RZ, RZ ;  /* 0x000000ffff117224 */ /* 0x000fe200078e00ff */
[----:B------:R-:W-:Y:S06]  /*d210*/  BRA `(.L_x_11033) ;  /* 0x0000000c00487947 */ /* 0x000fec0003800000 */
.L_x_11030:
        /* <DEDUP_REMOVED lines=8> */
.L_x_11035:
[----:B------:R-:W3:Y:S02]  /*d2a0*/  LDG.E R16, desc[UR36][R4.64] ;  /* 0x0000002404107981 */ /* 0x000ee4000c1e1900 */
[----:B---3--:R-:W-:Y:S01]  /*d2b0*/  SHF.R.S32.HI R17, RZ, 0x1f, R16 ;  /* 0x0000001fff117819 */ /* 0x008fe20000011410 */
[----:B------:R-:W-:Y:S06]  /*d2c0*/  BRA `(.L_x_11033) ;  /* 0x0000000c001c7947 */ /* 0x000fec0003800000 */
.L_x_11034:
[----:B------:R-:W3:Y:S02]  /*d2d0*/  LDG.E.S16 R16, desc[UR36][R4.64] ;  /* 0x0000002404107981 */ /* 0x000ee4000c1e1700 */
[----:B---3--:R-:W-:Y:S01]  /*d2e0*/  SHF.R.S32.HI R17, RZ, 0x1f, R16 ;  /* 0x0000001fff117819 */ /* 0x008fe20000011410 */
[----:B------:R-:W-:Y:S06]  /*d2f0*/  BRA `(.L_x_11033) ;  /* 0x0000000c00107947 */ /* 0x000fec0003800000 */
.L_x_11029:
        /* <DEDUP_REMOVED lines=9> */
.L_x_11037:
[----:B------:R-:W3:Y:S02]  /*d390*/  LDG.E.U16 R4, desc[UR36][R4.64] ;  /* 0x0000002404047981 */ /* 0x000ee4000c1e1500 */
[----:B---3--:R-:W-:-:S06]  /*d3a0*/  HADD2.F32 R16, -RZ, R4.H0_H0 ;  /* 0x20000004ff107230 */ /* 0x008fcc0000004100 */
[----:B------:R-:W0:Y:S01]  /*d3b0*/  F2I.S64.TRUNC R16, R16 ;  /* 0x0000001000107311 */ /* 0x000e22000020d900 */
[----:B------:R-:W-:Y:S05]  /*d3c0*/  BRA `(.L_x_11033) ;  /* 0x0000000800dc7947 */ /* 0x000fea0003800000 */
.L_x_11036:
        /* <DEDUP_REMOVED lines=9> */
.L_x_11039:
[----:B------:R-:W3:Y:S02]  /*d460*/  LDG.E.U16 R4, desc[UR36][R4.64] ;  /* 0x0000002404047981 */ /* 0x000ee4000c1e1500 */
[----:B---3--:R-:W-:-:S06]  /*d470*/  HADD2.F32 R16, -RZ, R4.H0_H0 ;  /* 0x20000004ff107230 */ /* 0x008fcc0000004100 */
[----:B------:R-:W0:Y:S01]  /*d480*/  F2I.S64.TRUNC R16, R16 ;  /* 0x0000001000107311 */ /* 0x000e22000020d900 */
[----:B------:R-:W-:Y:S05]  /*d490*/  BRA `(.L_x_11033) ;  /* 0x0000000800a87947 */ /* 0x000fea0003800000 */
.L_x_11038:
[----:B------:R-:W3:Y:S02]  /*d4a0*/  LDG.E.64 R4, desc[UR36][R4.64] ;  /* 0x0000002404047981 */ /* 0x000ee4000c1e1b00 */
[----:B---3--:R0:W1:Y:S01]  /*d4b0*/  F2I.S64.F64.TRUNC R16, R4 ;  /* 0x0000000400107311 */ /* 0x008062000030d900 */
[----:B------:R-:W-:Y:S05]  /*d4c0*/  BRA `(.L_x_11033) ;  /* 0x00000008009c7947 */ /* 0x000fea0003800000 */
.L_x_11028:
        /* <DEDUP_REMOVED lines=13> */
.L_x_11042:
[----:B------:R-:W3:Y:S02]  /*d5a0*/  LDG.E.64 R4, desc[UR36][R4.64] ;  /* 0x0000002404047981 */ /* 0x000ee4000c1e1b00 */
[----:B---3--:R0:W1:Y:S01]  /*d5b0*/  F2I.S64.F64.TRUNC R16, R4 ;  /* 0x0000000400107311 */ /* 0x008062000030d900 */
[----:B------:R-:W-:Y:S05]  /*d5c0*/  BRA `(.L_x_11033) ;  /* 0x00000008005c7947 */ /* 0x000fea0003800000 */
.L_x_11041:
        /* <DEDUP_REMOVED lines=27> */
.L_x_11044:
        /* <DEDUP_REMOVED lines=14> */
.L_x_11043:
[----:B------:R-:W3:Y:S02]  /*d860*/  LDG.E.U16 R16, desc[UR36][R4.64] ;  /* 0x0000002404107981 */ /* 0x000ee4000c1e1500 */
[----:B---3--:R-:W-:-:S06]  /*d870*/  IMAD.U32 R16, R16, 0x10000, RZ ;  /* 0x0001000010107824 */ /* 0x008fcc00078e00ff */
[----:B------:R-:W0:Y:S01]  /*d880*/  F2I.S64.TRUNC R16, R16 ;  /* 0x0000001000107311 */ /* 0x000e22000020d900 */
[----:B------:R-:W-:Y:S05]  /*d890*/  BRA `(.L_x_11033) ;  /* 0x0000000400a87947 */ /* 0x000fea0003800000 */
.L_x_11040:
        /* <DEDUP_REMOVED lines=11> */
.L_x_11047:
        /* <DEDUP_REMOVED lines=21> */
.L_x_11051:
[----:B------:R-:W-:Y:S05]  /*daa0*/  BSYNC B1 ;  /* 0x0000000000017941 */ /* 0x000fea0003800000 */
.L_x_11050:
[----:B------:R-:W-:Y:S01]  /*dab0*/  IMAD.SHL.U32 R3, R3, 0x100000, RZ ;  /* 0x0010000003037824 */ /* 0x000fe200078e00ff */
[----:B------:R-:W-:-:S04]  /*dac0*/  LEA R5, R0, 0x3b800000, 0x17 ;  /* 0x3b80000000057811 */ /* 0x000fc800078eb8ff */
[----:B------:R-:W-:-:S07]  /*dad0*/  LOP3.LUT R16, R5, R3, R16, 0xfe, !PT ;  /* 0x0000000305107212 */ /* 0x000fce00078efe10 */
.L_x_11049:
[----:B------:R-:W-:Y:S05]  /*dae0*/  BSYNC B0 ;  /* 0x0000000000007941 */ /* 0x000fea0003800000 */
.L_x_11048:
[----:B------:R-:W0:Y:S01]  /*daf0*/  F2I.S64.TRUNC R16, R16 ;  /* 0x0000001000107311 */ /* 0x000e22000020d900 */
[----:B------:R-:W-:Y:S05]  /*db00*/  BRA `(.L_x_11033) ;  /* 0x00000004000c7947 */ /* 0x000fea0003800000 */
.L_x_11046:
        /* <DEDUP_REMOVED lines=21> */
.L_x_11055:
[----:B------:R-:W-:Y:S05]  /*dc60*/  BSYNC B1 ;  /* 0x0000000000017941 */ /* 0x000fea0003800000 */
.L_x_11054:
[----:B------:R-:W-:Y:S01]  /*dc70*/  IMAD.SHL.U32 R3, R3, 0x200000, RZ ;  /* 0x0020000003037824 */ /* 0x000fe200078e00ff */
[----:B------:R-:W-:-:S04]  /*dc80*/  LEA R5, R0, 0x37800000, 0x17 ;  /* 0x3780000000057811 */ /* 0x000fc800078eb8ff */
[----:B------:R-:W-:-:S07]  /*dc90*/  LOP3.LUT R16, R5, R3, R16, 0xfe, !PT ;  /* 0x0000000305107212 */ /* 0x000fce00078efe10 */
.L_x_11053:
[----:B------:R-:W-:Y:S05]  /*dca0*/  BSYNC B0 ;  /* 0x0000000000007941 */ /* 0x000fea0003800000 */
.L_x_11052:
[----:B------:R-:W4:Y:S01]  /*dcb0*/  F2I.S64.TRUNC R16, R16 ;  /* 0x0000001000107311 */ /* 0x000f22000020d900 */
[----:B------:R-:W-:Y:S05]  /*dcc0*/  BRA `(.L_x_11033) ;  /* 0x00000000009c7947 */ /* 0x000fea0003800000 */
.L_x_11045:
        /* <DEDUP_REMOVED lines=14> */
.L_x_11059:
[----:B------:R-:W-:Y:S05]  /*ddb0*/  BSYNC B0 ;  /* 0x0000000000007941 */ /* 0x000fea0003800000 */
.L_x_11058:
[----:B------:R-:W0:Y:S01]  /*ddc0*/  F2I.S64.TRUNC R16, R16 ;  /* 0x0000001000107311 */ /* 0x000e22000020d900 */
[----:B------:R-:W-:Y:S05]  /*ddd0*/  BRA `(.L_x_11033) ;  /* 0x0000000000587947 */ /* 0x000fea0003800000 */
.L_x_11032:
        /* <DEDUP_REMOVED lines=15> */
[----:B0----5:R-:W-:Y:S05]  /*ded0*/  CALL.ABS.NOINC R14 ;  /* 0x000000000e007343 */ /* 0x021fea0003c00000 */
.L_x_11060:
[----:B------:R-:W-:Y:S01]  /*dee0*/  CS2R R16, SRZ ;  /* 0x0000000000107805 */ /* 0x000fe2000001ff00 */
[----:B------:R-:W-:Y:S06]  /*def0*/  BRA `(.L_x_11033) ;  /* 0x0000000000107947 */ /* 0x000fec0003800000 */
.L_x_11057:
[----:B------:R1:W5:Y:S01]  /*df00*/  LDG.E.64 R16, desc[UR36][R4.64] ;  /* 0x0000002404107981 */ /* 0x000362000c1e1b00 */
[----:B------:R-:W-:Y:S05]  /*df10*/  BRA `(.L_x_11033) ;  /* 0x0000000000087947 */ /* 0x000fea0003800000 */
.L_x_11056:
[----:B------:R3:W5:Y:S01]  /*df20*/  LDG.E R16, desc[UR36][R4.64] ;  /* 0x0000002404107981 */ /* 0x000762000c1e1900 */
[----:B------:R-:W-:-:S07]  /*df30*/  IMAD.MOV.U32 R17, RZ, RZ, RZ ;  /* 0x000000ffff117224 */ /* 0x000fce00078e00ff */
.L_x_11033:
[----:B------:R-:W-:-:S07]  /*df40*/  VIADD R2, R2, 0x80 ;  /* 0x0000008002027836 */ /* 0x000fce0000000000 */
.L_x_10895:
[----:B------:R-:W-:Y:S05]  /*df50*/  BSYNC B6 ;  /* 0x0000000000067941 */ /* 0x000fea0003800000 */
.L_x_10894:
[----:B------:R-:W-:Y:S01]  /*df60*/  ISETP.GE.AND P0, PT, R2, R58, PT ;  /* 0x0000003a0200720c */ /* 0x000fe20003f06270 */
[----:B------:R-:W-:Y:S01]  /*df70*/  BSSY B6, `(.L_x_11061) ;  /* 0x0000493000067945 */ /* 0x000fe20003800000 */
[----:B------:R-:W-:Y:S02]  /*df80*/  CS2R R44, SRZ ;  /* 0x00000000002c7805 */ /* 0x000fe4000001ff00 */
[----:B----4-:R-:W-:Y:S02]  /*df90*/  CS2R R34, SRZ ;  /* 0x0000000000227805 */ /* 0x010fe4000001ff00 */
[----:B---3--:R-:W-:Y:S02]  /*dfa0*/  CS2R R36, SRZ ;  /* 0x0000000000247805 */ /* 0x008fe4000001ff00 */
[----:B------:R-:W-:Y:S02]  /*dfb0*/  CS2R R38, SRZ ;  /* 0x0000000000267805 */ /* 0x000fe4000001ff00 */
[----:B------:R-:W-:-:S03]  /*dfc0*/  CS2R R40, SRZ ;  /* 0x0000000000287805 */ /* 0x000fc6000001ff00 */
[----:B------:R-:W-:Y:S05]  /*dfd0*/  @P0 BRA `(.L_x_11062) ;  /* 0x0000004800300947 */ /* 0x000fea0003800000 */
[----:B------:R-:W3:Y:S01]  /*dfe0*/  S2R R3, SR_CTAID.X ;  /* 0x0000000000037919 */ /* 0x000ee20000002500 */
[----:B01----:R-:W0:Y:S01]  /*dff0*/  LDC.64 R4, c[0x0][0x2d0] ;  /* 0x0000b400ff047b82 */ /* 0x003e220000000a00 */
        /* <DEDUP_REMOVED lines=19> */
.L_x_11066:
[----:B------:R0:W5:Y:S01]  /*e130*/  LDG.E.U8 R44, desc[UR36][R2.64] ;  /* 0x00000024022c7981 */ /* 0x000162000c1e1100 */
[----:B------:R-:W-:Y:S01]  /*e140*/  IMAD.MOV.U32 R45, RZ, RZ, RZ ;  /* 0x000000ffff2d7224 */ /* 0x000fe200078e00ff */
[----:B------:R-:W-:Y:S06]  /*e150*/  BRA `(.L_x_11068) ;  /* 0x0000000c00487947 */ /* 0x000fec0003800000 */
.L_x_11065:
        /* <DEDUP_REMOVED lines=8> */
.L_x_11070:
[----:B------:R-:W3:Y:S02]  /*e1e0*/  LDG.E R44, desc[UR36][R2.64] ;  /* 0x00000024022c7981 */ /* 0x000ee4000c1e1900 */
[----:B---3--:R-:W-:Y:S01]  /*e1f0*/  SHF.R.S32.HI R45, RZ, 0x1f, R44 ;  /* 0x0000001fff2d7819 */ /* 0x008fe2000001142c */
[----:B------:R-:W-:Y:S06]  /*e200*/  BRA `(.L_x_11068) ;  /* 0x0000000c001c7947 */ /* 0x000fec0003800000 */
.L_x_11069:
[----:B------:R-:W3:Y:S02]  /*e210*/  LDG.E.S16 R44, desc[UR36][R2.64] ;  /* 0x00000024022c7981 */ /* 0x000ee4000c1e1700 */
[----:B---3--:R-:W-:Y:S01]  /*e220*/  SHF.R.S32.HI R45, RZ, 0x1f, R44 ;  /* 0x0000001fff2d7819 */ /* 0x008fe2000001142c */
[----:B------:R-:W-:Y:S06]  /*e230*/  BRA `(.L_x_11068) ;  /* 0x0000000c00107947 */ /* 0x000fec0003800000 */
.L_x_11064:
        /* <DEDUP_REMOVED lines=9> */
.L_x_11072:
[----:B------:R-:W3:Y:S02]  /*e2d0*/  LDG.E.U16 R2, desc[UR36][R2.64] ;  /* 0x0000002402027981 */ /* 0x000ee4000c1e1500 */
[----:B---3--:R-:W-:-:S06]  /*e2e0*/  HADD2.F32 R44, -RZ, R2.H0_H0 ;  /* 0x20000002ff2c7230 */ /* 0x008fcc0000004100 */
[----:B------:R-:W0:Y:S01]  /*e2f0*/  F2I.S64.TRUNC R44, R44 ;  /* 0x0000002c002c7311 */ /* 0x000e22000020d900 */
[----:B------:R-:W-:Y:S05]  /*e300*/  BRA `(.L_x_11068) ;  /* 0x0000000800dc7947 */ /* 0x000fea0003800000 */
.L_x_11071:
        /* <DEDUP_REMOVED lines=9> */
.L_x_11074:
[----:B------:R-:W3:Y:S02]  /*e3a0*/  LDG.E.U16 R2, desc[UR36][R2.64] ;  /* 0x0000002402027981 */ /* 0x000ee4000c1e1500 */
[----:B---3--:R-:W-:-:S06]  /*e3b0*/  HADD2.F32 R44, -RZ, R2.H0_H0 ;  /* 0x20000002ff2c7230 */ /* 0x008fcc0000004100 */
[----:B------:R-:W0:Y:S01]  /*e3c0*/  F2I.S64.TRUNC R44, R44 ;  /* 0x0000002c002c7311 */ /* 0x000e22000020d900 */
[----:B------:R-:W-:Y:S05]  /*e3d0*/  BRA `(.L_x_11068) ;  /* 0x0000000800a87947 */ /* 0x000fea0003800000 */
.L_x_11073:
[----:B------:R-:W3:Y:S02]  /*e3e0*/  LDG.E.64 R2, desc[UR36][R2.64] ;  /* 0x0000002402027981 */ /* 0x000ee4000c1e1b00 */
[----:B---3--:R0:W1:Y:S01]  /*e3f0*/  F2I.S64.F64.TRUNC R44, R2 ;  /* 0x00000002002c7311 */ /* 0x008062000030d900 */
[----:B------:R-:W-:Y:S05]  /*e400*/  BRA `(.L_x_11068) ;  /* 0x00000008009c7947 */ /* 0x000fea0003800000 */
.L_x_11063:
        /* <DEDUP_REMOVED lines=13> */
.L_x_11077:
[----:B------:R-:W3:Y:S02]  /*e4e0*/  LDG.E.64 R2, desc[UR36][R2.64] ;  /* 0x0000002402027981 */ /* 0x000ee4000c1e1b00 */
[----:B---3--:R0:W1:Y:S01]  /*e4f0*/  F2I.S64.F64.TRUNC R44, R2 ;  /* 0x00000002002c7311 */ /* 0x008062000030d900 */
[----:B------:R-:W-:Y:S05]  /*e500*/  BRA `(.L_x_11068) ;  /* 0x00000008005c7947 */ /* 0x000fea0003800000 */
.L_x_11076:
        /* <DEDUP_REMOVED lines=27> */
.L_x_11079:
        /* <DEDUP_REMOVED lines=14> */
.L_x_11078:
[----:B------:R-:W3:Y:S02]  /*e7a0*/  LDG.E.U16 R44, desc[UR36][R2.64] ;  /* 0x00000024022c7981 */ /* 0x000ee4000c1e1500 */
[----:B---3--:R-:W-:-:S06]  /*e7b0*/  IMAD.U32 R44, R44, 0x10000, RZ ;  /* 0x000100002c2c7824 */ /* 0x008fcc00078e00ff */
[----:B------:R-:W3:Y:S01]  /*e7c0*/  F2I.S64.TRUNC R44, R44 ;  /* 0x0000002c002c7311 */ /* 0x000ee2000020d900 */
[----:B------:R-:W-:Y:S05]  /*e7d0*/  BRA `(.L_x_11068) ;  /* 0x0000000400a87947 */ /* 0x000fea0003800000 */
.L_x_11075:
        /* <DEDUP_REMOVED lines=11> */
.L_x_11082:
        /* <DEDUP_REMOVED lines=21> */
.L_x_11086:
[----:B------:R-:W-:Y:S05]  /*e9e0*/  BSYNC B1 ;  /* 0x0000000000017941 */ /* 0x000fea0003800000 */
.L_x_11085:
[----:B------:R-:W-:Y:S01]  /*e9f0*/  IMAD.SHL.U32 R2, R2, 0x100000, RZ ;  /* 0x0010000002027824 */ /* 0x000fe200078e00ff */
[----:B------:R-:W-:-:S04]  /*ea00*/  LEA R3, R0, 0x3b800000, 0x17 ;  /* 0x3b80000000037811 */ /* 0x000fc800078eb8ff */
[----:B------:R-:W-:-:S07]  /*ea10*/  LOP3.LUT R44, R3, R2, R44, 0xfe, !PT ;  /* 0x00000002032c7212 */ /* 0x000fce00078efe2c */
.L_x_11084:
[----:B------:R-:W-:Y:S05]  /*ea20*/  BSYNC B0 ;  /* 0x0000000000007941 */ /* 0x000fea0003800000 */
.L_x_11083:
[----:B------:R-:W0:Y:S01]  /*ea30*/  F2I.S64.TRUNC R44, R44 ;  /* 0x0000002c002c7311 */ /* 0x000e22000020d900 */
[----:B------:R-:W-:Y:S05]  /*ea40*/  BRA `(.L_x_11068) ;  /* 0x00000004000c7947 */ /* 0x000fea0003800000 */
.L_x_11081:
        /* <DEDUP_REMOVED lines=21> */
.L_x_11090:
[----:B------:R-:W-:Y:S05]  /*eba0*/  BSYNC B1 ;  /* 0x0000000000017941 */ /* 0x000fea0003800000 */
.L_x_11089:
[----:B------:R-:W-:Y:S01]  /*ebb0*/  IMAD.SHL.U32 R2, R2, 0x200000, RZ ;  /* 0x0020000002027824 */ /* 0x000fe200078e00ff */
[----:B------:R-:W-:-:S04]  /*ebc0*/  LEA R3, R0, 0x37800000, 0x17 ;  /* 0x3780000000037811 */ /* 0x000fc800078eb8ff */
[----:B------:R-:W-:-:S07]  /*ebd0*/  LOP3.LUT R44, R3, R2, R44, 0xfe, !PT ;  /* 0x00000002032c7212 */ /* 0x000fce00078efe2c */
.L_x_11088:
[----:B------:R-:W-:Y:S05]  /*ebe0*/  BSYNC B0 ;  /* 0x0000000000007941 */ /* 0x000fea0003800000 */
.L_x_11087:
[----:B------:R-:W0:Y:S01]  /*ebf0*/  F2I.S64.TRUNC R44, R44 ;  /* 0x0000002c002c7311 */ /* 0x000e22000020d900 */
[----:B------:R-:W-:Y:S05]  /*ec00*/  BRA `(.L_x_11068) ;  /* 0x00000000009c7947 */ /* 0x000fea0003800000 */
.L_x_11080:
        /* <DEDUP_REMOVED lines=14> */
.L_x_11094:
[----:B------:R-:W-:Y:S05]  /*ecf0*/  BSYNC B0 ;  /* 0x0000000000007941 */ /* 0x000fea0003800000 */
.L_x_11093:
[----:B------:R-:W0:Y:S01]  /*ed00*/  F2I.S64.TRUNC R44, R44 ;  /* 0x0000002c002c7311 */ /* 0x000e22000020d900 */
[----:B------:R-:W-:Y:S05]  /*ed10*/  BRA `(.L_x_11068) ;  /* 0x0000000000587947 */ /* 0x000fea0003800000 */
.L_x_11067:
        /* <DEDUP_REMOVED lines=16> */
.L_x_11095:
[----:B------:R-:W-:Y:S01]  /*ee20*/  CS2R R44, SRZ ;  /* 0x00000000002c7805 */ /* 0x000fe2000001ff00 */
[----:B------:R-:W-:Y:S06]  /*ee30*/  BRA `(.L_x_11068) ;  /* 0x0000000000107947 */ /* 0x000fec0003800000 */
.L_x_11092:
[----:B------:R0:W5:Y:S01]  /*ee40*/  LDG.E.64 R44, desc[UR36][R2.64] ;  /* 0x00000024022c7981 */ /* 0x000162000c1e1b00 */
[----:B------:R-:W-:Y:S05]  /*ee50*/  BRA `(.L_x_11068) ;  /* 0x0000000000087947 */ /* 0x000fea0003800000 */
.L_x_11091:
[----:B------:R0:W5:Y:S01]  /*ee60*/  LDG.E R44, desc[UR36][R2.64] ;  /* 0x00000024022c7981 */ /* 0x000162000c1e1900 */
[----:B------:R-:W-:-:S07]  /*ee70*/  IMAD.MOV.U32 R45, RZ, RZ, RZ ;  /* 0x000000ffff2d7224 */ /* 0x000fce00078e00ff */
.L_x_11068:
        /* <DEDUP_REMOVED lines=19> */
.L_x_11099:
[----:B------:R0:W5:Y:S01]  /*efb0*/  LDG.E.U8 R34, desc[UR36][R2.64] ;  /* 0x0000002402227981 */ /* 0x000162000c1e1100 */
[----:B------:R-:W-:Y:S01]  /*efc0*/  IMAD.MOV.U32 R35, RZ, RZ, RZ ;  /* 0x000000ffff237224 */ /* 0x000fe200078e00ff */
[----:B------:R-:W-:Y:S06]  /*efd0*/  BRA `(.L_x_11101) ;  /* 0x0000000c00487947 */ /* 0x000fec0003800000 */
.L_x_11098:
        /* <DEDUP_REMOVED lines=8> */
.L_x_11103:
[----:B------:R-:W2:Y:S02]  /*f060*/  LDG.E R34, desc[UR36][R2.64] ;  /* 0x0000002402227981 */ /* 0x000ea4000c1e1900 */
[----:B--2---:R-:W-:Y:S01]  /*f070*/  SHF.R.S32.HI R35, RZ, 0x1f, R34 ;  /* 0x0000001fff237819 */ /* 0x004fe20000011422 */
[----:B------:R-:W-:Y:S06]  /*f080*/  BRA `(.L_x_11101) ;  /* 0x0000000c001c7947 */ /* 0x000fec0003800000 */
.L_x_11102:
[----:B------:R-:W2:Y:S02]  /*f090*/  LDG.E.S16 R34, desc[UR36][R2.64] ;  /* 0x0000002402227981 */ /* 0x000ea4000c1e1700 */
[----:B--2---:R-:W-:Y:S01]  /*f0a0*/  SHF.R.S32.HI R35, RZ, 0x1f, R34 ;  /* 0x0000001fff237819 */ /* 0x004fe20000011422 */
[----:B------:R-:W-:Y:S06]  /*f0b0*/  BRA `(.L_x_11101) ;  /* 0x0000000c00107947 */ /* 0x000fec0003800000 */
.L_x_11097:
        /* <DEDUP_REMOVED lines=9> */
.L_x_11105:
[----:B------:R-:W2:Y:S02]  /*f150*/  LDG.E.U16 R2, desc[UR36][R2.64] ;  /* 0x0000002402027981 */ /* 0x000ea4000c1e1500 */
[----:B--2---:R-:W-:-:S06]  /*f160*/  HADD2.F32 R34, -RZ, R2.H0_H0 ;  /* 0x20000002ff227230 */ /* 0x004fcc0000004100 */
[----:B------:R-:W0:Y:S01]  /*f170*/  F2I.S64.TRUNC R34, R34 ;  /* 0x0000002200227311 */ /* 0x000e22000020d900 */
[----:B------:R-:W-:Y:S05]  /*f180*/  BRA `(.L_x_11101) ;  /* 0x0000000800dc7947 */ /* 0x000fea0003800000 */
.L_x_11104:
        /* <DEDUP_REMOVED lines=9> */
.L_x_11107:
[----:B------:R-:W2:Y:S02]  /*f220*/  LDG.E.U16 R2, desc[UR36][R2.64] ;  /* 0x0000002402027981 */ /* 0x000ea4000c1e1500 */
[----:B--2---:R-:W-:-:S06]  /*f230*/  HADD2.F32 R34, -RZ, R2.H0_H0 ;  /* 0x20000002ff227230 */ /* 0x004fcc0000004100 */
[----:B------:R-:W0:Y:S01]  /*f240*/  F2I.S64.TRUNC R34, R34 ;  /* 0x0000002200227311 */ /* 0x000e22000020d900 */
[----:B------:R-:W-:Y:S05]  /*f250*/  BRA `(.L_x_11101) ;  /* 0x0000000800a87947 */ /* 0x000fea0003800000 */
.L_x_11106:
[----:B------:R-:W2:Y:S02]  /*f260*/  LDG.E.64 R2, desc[UR36][R2.64] ;  /* 0x0000002402027981 */ /* 0x000ea4000c1e1b00 */
[----:B--2---:R0:W2:Y:S01]  /*f270*/  F2I.S64.F64.TRUNC R34, R2 ;  /* 0x0000000200227311 */ /* 0x0040a2000030d900 */
[----:B------:R-:W-:Y:S05]  /*f280*/  BRA `(.L_x_11101) ;  /* 0x00000008009c7947 */ /* 0x000fea0003800000 */
.L_x_11096:
        /* <DEDUP_REMOVED lines=13> */
.L_x_11110:
[----:B------:R-:W2:Y:S02]  /*f360*/  LDG.E.64 R2, desc[UR36][R2.64] ;  /* 0x0000002402027981 */ /* 0x000ea4000c1e1b00 */
[----:B--2---:R0:W2:Y:S01]  /*f370*/  F2I.S64.F64.TRUNC R34, R2 ;  /* 0x0000000200227311 */ /* 0x0040a2000030d900 */
[----:B------:R-:W-:Y:S05]  /*f380*/  BRA `(.L_x_11101) ;  /* 0x00000008005c7947 */ /* 0x000fea0003800000 */
.L_x_11109:
        /* <DEDUP_REMOVED lines=9> */
[----:B----4-:R-:W-:-:S04]  /*f420*/  LOP3.LUT R4, R0, 0x7f000000, RZ, 0xc0, !PT ;  /* 0x7f00000000047812 */ /* 0x010fc800078ec0ff */
        /* <DEDUP_REMOVED lines=17> */
.L_x_11112:
[----:B------:R-:W2:Y:S02]  /*f540*/  LDG.E.U8 R2, desc[UR36][R2.64] ;  /* 0x0000002402027981 */ /* 0x000ea4000c1e1100 */
[C---:B--2---:R-:W-:Y:S02]  /*f550*/  IMAD.SHL.U32 R0, R2.reuse, 0x2000000, RZ ;  /* 0x0200000002007824 */ /* 0x044fe400078e00ff */
[----:B------:R-:W-:-:S03]  /*f560*/  IMAD.SHL.U32 R5, R2, 0x1000000, RZ ;  /* 0x0100000002057824 */ /* 0x000fc600078e00ff */
[----:B------:R-:W-:-:S13]  /*f570*/  ISETP.GE.U32.AND P0, PT, R0, 0x8000000, PT ;  /* 0x080000000000780c */ /* 0x000fda0003f06070 */
[C---:B------:R-:W-:Y:S02]  /*f580*/  @!P0 IMAD.SHL.U32 R0, R2.reuse, 0x100, RZ ;  /* 0x0000010002008824 */ /* 0x040fe400078e00ff */
[----:B----4-:R-:W-:-:S03]  /*f590*/  @P0 IMAD.SHL.U32 R4, R2, 0x200000, RZ ;  /* 0x0020000002040824 */ /* 0x010fc600078e00ff */
        /* <DEDUP_REMOVED lines=8> */
.L_x_11111:
[----:B------:R-:W2:Y:S02]  /*f620*/  LDG.E.U16 R34, desc[UR36][R2.64] ;  /* 0x0000002402227981 */ /* 0x000ea4000c1e1500 */
[----:B--2---:R-:W-:-:S06]  /*f630*/  IMAD.U32 R34, R34, 0x10000, RZ ;  /* 0x0001000022227824 */ /* 0x004fcc00078e00ff */
[----:B------:R-:W0:Y:S01]  /*f640*/  F2I.S64.TRUNC R34, R34 ;  /* 0x0000002200227311 */ /* 0x000e22000020d900 */
[----:B------:R-:W-:Y:S05]  /*f650*/  BRA `(.L_x_11101) ;  /* 0x0000000400a87947 */ /* 0x000fea0003800000 */
.L_x_11108:
        /* <DEDUP_REMOVED lines=11> */
.L_x_11115:
        /* <DEDUP_REMOVED lines=21> */
.L_x_11119:
[----:B------:R-:W-:Y:S05]  /*f860*/  BSYNC B1 ;  /* 0x0000000000017941 */ /* 0x000fea0003800000 */
.L_x_11118:
[----:B------:R-:W-:Y:S01]  /*f870*/  IMAD.SHL.U32 R2, R2, 0x100000, RZ ;  /* 0x0010000002027824 */ /* 0x000fe200078e00ff */
[----:B------:R-:W-:-:S04]  /*f880*/  LEA R3, R0, 0x3b800000, 0x17 ;  /* 0x3b80000000037811 */ /* 0x000fc800078eb8ff */
[----:B------:R-:W-:-:S07]  /*f890*/  LOP3.LUT R34, R3, R2, R34, 0xfe, !PT ;  /* 0x0000000203227212 */ /* 0x000fce00078efe22 */
.L_x_11117:
[----:B------:R-:W-:Y:S05]  /*f8a0*/  BSYNC B0 ;  /* 0x0000000000007941 */ /* 0x000fea0003800000 */
.L_x_11116:
[----:B------:R-:W2:Y:S01]  /*f8b0*/  F2I.S64.TRUNC R34, R34 ;  /* 0x0000002200227311 */ /* 0x000ea2000020d900 */
[----:B------:R-:W-:Y:S05]  /*f8c0*/  BRA `(.L_x_11101) ;  /* 0x00000004000c7947 */ /* 0x000fea0003800000 */
.L_x_11114:
        /* <DEDUP_REMOVED lines=21> */
.L_x_11123:
[----:B------:R-:W-:Y:S05]  /*fa20*/  BSYNC B1 ;  /* 0x0000000000017941 */ /* 0x000fea0003800000 */
.L_x_11122:
[----:B------:R-:W-:Y:S01]  /*fa30*/  IMAD.SHL.U32 R2, R2, 0x200000, RZ ;  /* 0x0020000002027824 */ /* 0x000fe200078e00ff */
[----:B------:R-:W-:-:S04]  /*fa40*/  LEA R3, R0, 0x37800000, 0x17 ;  /* 0x3780000000037811 */ /* 0x000fc800078eb8ff */
[----:B------:R-:W-:-:S07]  /*fa50*/  LOP3.LUT R34, R3, R2, R34, 0xfe, !PT ;  /* 0x0000000203227212 */ /* 0x000fce00078efe22 */
.L_x_11121:
[----:B------:R-:W-:Y:S05]  /*fa60*/  BSYNC B0 ;  /* 0x0000000000007941 */ /* 0x000fea0003800000 */
.L_x_11120:
[----:B------:R-:W0:Y:S01]  /*fa70*/  F2I.S64.TRUNC R34, R34 ;  /* 0x0000002200227311 */ /* 0x000e22000020d900 */
[----:B------:R-:W-:Y:S05]  /*fa80*/  BRA `(.L_x_11101) ;  /* 0x00000000009c7947 */ /* 0x000fea0003800000 */
.L_x_11113:
        /* <DEDUP_REMOVED lines=14> */
.L_x_11127:
[----:B------:R-:W-:Y:S05]  /*fb70*/  BSYNC B0 ;  /* 0x0000000000007941 */ /* 0x000fea0003800000 */
.L_x_11126:
[----:B------:R-:W0:Y:S01]  /*fb80*/  F2I.S64.TRUNC R34, R34 ;  /* 0x0000002200227311 */ /* 0x000e22000020d900 */
[----:B------:R-:W-:Y:S05]  /*fb90*/  BRA `(.L_x_11101) ;  /* 0x0000000000587947 */ /* 0x000fea0003800000 */
.L_x_11100:
[----:B------:R-:W-:Y:S01]  /*fba0*/  MOV R2, 0x0 ;  /* 0x0000000000027802 */ /* 0x000fe20000000f00 */
[----:B------:R-:W-:Y:S01]  /*fbb0*/  ULDC.64 UR4, c[0x4][0x118] ;  /* 0x0100460000047ab9 */ /* 0x000fe20000000a00 */
[----:B------:R-:W-:Y:S01]  /*fbc0*/  ULDC.64 UR6, c[0x4][0x20] ;  /* 0x0100080000067ab9 */ /* 0x000fe20000000a00 */
[----:B----4-:R-:W-:Y:S02]  /*fbd0*/  IMAD.U32 R4, RZ, RZ, UR4 ;  /* 0x00000004ff047e24 */ /* 0x010fe4000f8e00ff */
        /* <DEDUP_REMOVED lines=12> */
.L_x_11128:
[----:B------:R-:W-:Y:S01]  /*fca0*/  CS2R R34, SRZ ;  /* 0x0000000000227805 */ /* 0x000fe2000001ff00 */
[----:B------:R-:W-:Y:S06]  /*fcb0*/  BRA `(.L_x_11101) ;  /* 0x0000000000107947 */ /* 0x000fec0003800000 */
.L_x_11125:
[----:B------:R0:W5:Y:S01]  /*fcc0*/  LDG.E.64 R34, desc[UR36][R2.64] ;  /* 0x0000002402227981 */ /* 0x000162000c1e1b00 */
[----:B------:R-:W-:Y:S05]  /*fcd0*/  BRA `(.L_x_11101) ;  /* 0x0000000000087947 */ /* 0x000fea0003800000 */
.L_x_11124:
[----:B------:R0:W5:Y:S01]  /*fce0*/  LDG.E R34, desc[UR36][R2.64] ;  /* 0x0000002402227981 */ /* 0x000162000c1e1900 */
[----:B------:R-:W-:-:S07]  /*fcf0*/  IMAD.MOV.U32 R35, RZ, RZ, RZ ;  /* 0x000000ffff237224 */ /* 0x000fce00078e00ff */
.L_x_11101:
        /* <DEDUP_REMOVED lines=19> */
.L_x_11132:
[----:B------:R0:W5:Y:S01]  /*fe30*/  LDG.E.U8 R36, desc[UR36][R2.64] ;  /* 0x0000002402247981 */ /* 0x000162000c1e1100 */
[----:B------:R-:W-:Y:S01]  /*fe40*/  IMAD.MOV.U32 R37, RZ, RZ, RZ ;  /* 0x000000ffff257224 */ /* 0x000fe200078e00ff */
[----:B------:R-:W-:Y:S06]  /*fe50*/  BRA `(.L_x_11134) ;  /* 0x0000000c00487947 */ /* 0x000fec0003800000 */
.L_x_11131:
        /* <DEDUP_REMOVED lines=8> */
.L_x_11136:
[----:B------:R-:W2:Y:S02]  /*fee0*/  LDG.E R36, desc[UR36][R2.64] ;  /* 0x0000002402247981 */ /* 0x000ea4000c1e1900 */
[----:B--2---:R-:W-:Y:S01]  /*fef0*/  SHF.R.S32.HI R37, RZ, 0x1f, R36 ;  /* 0x0000001fff257819 */ /* 0x004fe20000011424 */
[----:B------:R-:W-:Y:S06]  /*ff00*/  BRA `(.L_x_11134) ;  /* 0x0000000c001c7947 */ /* 0x000fec0003800000 */
.L_x_11135:
[----:B------:R-:W2:Y:S02]  /*ff10*/  LDG.E.S16 R36, desc[UR36][R2.64] ;  /* 0x0000002402247981 */ /* 0x000ea4000c1e1700 */
[----:B--2---:R-:W-:Y:S01]  /*ff20*/  SHF.R.S32.HI R37, RZ, 0x1f, R36 ;  /* 0x0000001fff257819 */ /* 0x004fe20000011424 */
[----:B------:R-:W-:Y:S06]  /*ff30*/  BRA `(.L_x_11134) ;  /* 0x0000000c00107947 */ /* 0x000fec0003800000 */
.L_x_11130:
        /* <DEDUP_REMOVED lines=9> */
.L_x_11138:
[----:B------:R-:W2:Y:S02]  /*ffd0*/  LDG.E.U16 R2, desc[UR36][R2.64] ;  /* 0x0000002402027981 */ /* 0x000ea4000c1e1500 */
[----:B--2---:R-:W-:-:S06]  /*ffe0*/  HADD2.F32 R36, -RZ, R2.H0_H0 ;  /* 0x20000002ff247230 */ /* 0x004fcc0000004100 */
[----:B------:R-:W0:Y:S01]  /*fff0*/  F2I.S64.TRUNC R36, R36 ;  /* 0x0000002400247311 */ /* 0x000e22000020d900 */
[----:B------:R-:W-:Y:S05]  /*10000*/  BRA `(.L_x_11134) ;  /* 0x0000000800dc7947 */ /* 0x000fea0003800000 */
.L_x_11137:
        /* <DEDUP_REMOVED lines=9> */
.L_x_11140:
[----:B------:R-:W2:Y:S02]  /*100a0*/  LDG.E.U16 R2, desc[UR36][R2.64] ;  /* 0x0000002402027981 */ /* 0x000ea4000c1e1500 */
[----:B--2---:R-:W-:-:S06]  /*100b0*/  HADD2.F32 R36, -RZ, R2.H0_H0 ;  /* 0x20000002ff247230 */ /* 0x004fcc0000004100 */
[----:B------:R-:W0:Y:S01]  /*100c0*/  F2I.S64.TRUNC R36, R36 ;  /* 0x0000002400247311 */ /* 0x000e22000020d900 */
[----:B------:R-:W-:Y:S05]  /*100d0*/  BRA `(.L_x_11134) ;  /* 0x0000000800a87947 */ /* 0x000fea0003800000 */
.L_x_11139:
[----:B------:R-:W2:Y:S02]  /*100e0*/  LDG.E.64 R2, desc[UR36][R2.64] ;  /* 0x0000002402027981 */ /* 0x000ea4000c1e1b00 */
[----:B--2---:R0:W2:Y:S01]  /*100f0*/  F2I.S64.F64.TRUNC R36, R2 ;  /* 0x0000000200247311 */ /* 0x0040a2000030d900 */
[----:B------:R-:W-:Y:S05]  /*10100*/  BRA `(.L_x_11134) ;  /* 0x00000008009c7947 */ /* 0x000fea0003800000 */
.L_x_11129:
        /* <DEDUP_REMOVED lines=13> */
.L_x_11143:
[----:B------:R-:W2:Y:S02]  /*101e0*/  LDG.E.64 R2, desc[UR36][R2.64] ;  /* 0x0000002402027981 */ /* 0x000ea4000c1e1b00 */
[----:B--2---:R0:W2:Y:S01]  /*101f0*/  F2I.S64.F64.TRUNC R36, R2 ;  /* 0x0000000200247311 */ /* 0x0040a2000030d900 */
[----:B------:R-:W-:Y:S05]  /*10200*/  BRA `(.L_x_11134) ;  /* 0x00000008005c7947 */ /* 0x000fea0003800000 */
.L_x_11142:
        /* <DEDUP_REMOVED lines=27> */
.L_x_11145:
        /* <DEDUP_REMOVED lines=14> */
.L_x_11144:
[----:B------:R-:W2:Y:S02]  /*104a0*/  LDG.E.U16 R36, desc[UR36][R2.64] ;  /* 0x0000002402247981 */ /* 0x000ea4000c1e1500 */
[----:B--2---:R-:W-:-:S06]  /*104b0*/  IMAD.U32 R36, R36, 0x10000, RZ ;  /* 0x0001000024247824 */ /* 0x004fcc00078e00ff */
[----:B------:R-:W0:Y:S01]  /*104c0*/  F2I.S64.TRUNC R36, R36 ;  /* 0x0000002400247311 */ /* 0x000e22000020d900 */
[----:B------:R-:W-:Y:S05]  /*104d0*/  BRA `(.L_x_11134) ;  /* 0x0000000400a87947 */ /* 0x000fea0003800000 */
.L_x_11141:
        /* <DEDUP_REMOVED lines=11> */
.L_x_11148:
        /* <DEDUP_REMOVED lines=21> */
.L_x_11152:
[----:B------:R-:W-:Y:S05]  /*106e0*/  BSYNC B1 ;  /* 0x0000000000017941 */ /* 0x000fea0003800000 */
.L_x_11151:
[----:B------:R-:W-:Y:S01]  /*106f0*/  IMAD.SHL.U32 R2, R2, 0x100000, RZ ;  /* 0x0010000002027824 */ /* 0x000fe200078e00ff */
[----:B------:R-:W-:-:S04]  /*10700*/  LEA R3, R0, 0x3b800000, 0x17 ;  /* 0x3b80000000037811 */ /* 0x000fc800078eb8ff */
[----:B------:R-:W-:-:S07]  /*10710*/  LOP3.LUT R36, R3, R2, R36, 0xfe, !PT ;  /* 0x0000000203247212 */ /* 0x000fce00078efe24 */
.L_x_11150:
[----:B------:R-:W-:Y:S05]  /*10720*/  BSYNC B0 ;  /* 0x0000000000007941 */ /* 0x000fea0003800000 */
.L_x_11149:
[----:B------:R-:W0:Y:S01]  /*10730*/  F2I.S64.TRUNC R36, R36 ;  /* 0x0000002400247311 */ /* 0x000e22000020d900 */
[----:B------:R-:W-:Y:S05]  /*10740*/  BRA `(.L_x_11134) ;  /* 0x00000004000c7947 */ /* 0x000fea0003800000 */
.L_x_11147:
        /* <DEDUP_REMOVED lines=21> */
.L_x_11156:
[----:B------:R-:W-:Y:S05]  /*108a0*/  BSYNC B1 ;  /* 0x0000000000017941 */ /* 0x000fea0003800000 */
.L_x_11155:
[----:B------:R-:W-:Y:S01]  /*108b0*/  IMAD.SHL.U32 R2, R2, 0x200000, RZ ;  /* 0x0020000002027824 */ /* 0x000fe200078e00ff */
[----:B------:R-:W-:-:S04]  /*108c0*/  LEA R3, R0, 0x37800000, 0x17 ;  /* 0x3780000000037811 */ /* 0x000fc800078eb8ff */
[----:B------:R-:W-:-:S07]  /*108d0*/  LOP3.LUT R36, R3, R2, R36, 0xfe, !PT ;  /* 0x0000000203247212 */ /* 0x000fce00078efe24 */
.L_x_11154:
[----:B------:R-:W-:Y:S05]  /*108e0*/  BSYNC B0 ;  /* 0x0000000000007941 */ /* 0x000fea0003800000 */
.L_x_11153:
[----:B------:R-:W0:Y:S01]  /*108f0*/  F2I.S64.TRUNC R36, R36 ;  /* 0x0000002400247311 */ /* 0x000e22000020d900 */
[----:B------:R-:W-:Y:S05]  /*10900*/  BRA `(.L_x_11134) ;  /* 0x00000000009c7947 */ /* 0x000fea0003800000 */
.L_x_11146:
        /* <DEDUP_REMOVED lines=14> */
.L_x_11160:
[----:B------:R-:W-:Y:S05]  /*109f0*/  BSYNC B0 ;  /* 0x0000000000007941 */ /* 0x000fea0003800000 */
.L_x_11159:
[----:B------:R-:W0:Y:S01]  /*10a00*/  F2I.S64.TRUNC R36, R36 ;  /* 0x0000002400247311 */ /* 0x000e22000020d900 */
[----:B------:R-:W-:Y:S05]  /*10a10*/  BRA `(.L_x_11134) ;  /* 0x0000000000587947 */ /* 0x000fea0003800000 */
.L_x_11133:
        /* <DEDUP_REMOVED lines=16> */
.L_x_11161:
[----:B------:R-:W-:Y:S01]  /*10b20*/  CS2R R36, SRZ ;  /* 0x0000000000247805 */ /* 0x000fe2000001ff00 */
[----:B------:R-:W-:Y:S06]  /*10b30*/  BRA `(.L_x_11134) ;  /* 0x0000000000107947 */ /* 0x000fec0003800000 */
.L_x_11158:
[----:B------:R0:W5:Y:S01]  /*10b40*/  LDG.E.64 R36, desc[UR36][R2.64] ;  /* 0x0000002402247981 */ /* 0x000162000c1e1b00 */
[----:B------:R-:W-:Y:S05]  /*10b50*/  BRA `(.L_x_11134) ;  /* 0x0000000000087947 */ /* 0x000fea0003800000 */
.L_x_11157:
[----:B------:R0:W5:Y:S01]  /*10b60*/  LDG.E R36, desc[UR36][R2.64] ;  /* 0x0000002402247981 */ /* 0x000162000c1e1900 */
[----:B------:R-:W-:-:S07]  /*10b70*/  IMAD.MOV.U32 R37, RZ, RZ, RZ ;  /* 0x000000ffff257224 */ /* 0x000fce00078e00ff */
.L_x_11134:
[----:B0---4-:R-:W0:Y:S01]  /*10b80*/  LDC.U8 R4, c[0x0][0x2ff] ;  /* 0x0000bfc0ff047b82 */ /* 0x011e220000000000 */
[----:B------:R-:W-:Y:S02]  /*10b90*/  ULDC UR4, c[0x0][0x310] ;  /* 0x0000c40000047ab9 */ /* 0x000fe40000000800 */
[----:B------:R-:W-:-:S05]  /*10ba0*/  IMAD R5, R40, UR4, RZ ;  /* 0x0000000428057c24 */ /* 0x000fca000f8e02ff */
[----:B------:R-:W4:Y:S01]  /*10bb0*/  LDC.64 R2, c[0x0][0x2e8] ;  /* 0x0000ba00ff027b82 */ /* 0x000f220000000a00 */
[----:B0-----:R-:W-:-:S04]  /*10bc0*/  PRMT R0, R4, 0x9910, RZ ;  /* 0x0000991004007816 */ /* 0x001fc800000000ff */
[----:B------:R-:W-:Y:S02]  /*10bd0*/  ISETP.GT.AND P1, PT, R0, 0x9, PT ;  /* 0x000000090000780c */ /* 0x000fe40003f24270 */
[----:B----4-:R-:W-:-:S05]  /*10be0*/  IADD3 R2, P0, R5, R2, RZ ;  /* 0x0000000205027210 */ /* 0x010fca0007f1e0ff */
        /* <DEDUP_REMOVED lines=13> */
.L_x_11165:
[----:B------:R0:W5:Y:S01]  /*10cc0*/  LDG.E.U8 R38, desc[UR36][R2.64] ;  /* 0x0000002402267981 */ /* 0x000162000c1e1100 */
[----:B------:R-:W-:Y:S01]  /*10cd0*/  IMAD.MOV.U32 R39, RZ, RZ, RZ ;  /* 0x000000ffff277224 */ /* 0x000fe200078e00ff */
[----:B------:R-:W-:Y:S06]  /*10ce0*/  BRA `(.L_x_11167) ;  /* 0x0000000c00487947 */ /* 0x000fec0003800000 */
.L_x_11164:
        /* <DEDUP_REMOVED lines=8> */
.L_x_11169:
[----:B------:R-:W4:Y:S02]  /*10d70*/  LDG.E R38, desc[UR36][R2.64] ;  /* 0x0000002402267981 */ /* 0x000f24000c1e1900 */
[----:B----4-:R-:W-:Y:S01]  /*10d80*/  SHF.R.S32.HI R39, RZ, 0x1f, R38 ;  /* 0x0000001fff277819 */ /* 0x010fe20000011426 */
[----:B------:R-:W-:Y:S06]  /*10d90*/  BRA `(.L_x_11167) ;  /* 0x0000000c001c7947 */ /* 0x000fec0003800000 */
.L_x_11168:
[----:B------:R-:W4:Y:S02]  /*10da0*/  LDG.E.S16 R38, desc[UR36][R2.64] ;  /* 0x0000002402267981 */ /* 0x000f24000c1e1700 */
[----:B----4-:R-:W-:Y:S01]  /*10db0*/  SHF.R.S32.HI R39, RZ, 0x1f, R38 ;  /* 0x0000001fff277819 */ /* 0x010fe20000011426 */
[----:B------:R-:W-:Y:S06]  /*10dc0*/  BRA `(.L_x_11167) ;  /* 0x0000000c00107947 */ /* 0x000fec0003800000 */
.L_x_11163:
        /* <DEDUP_REMOVED lines=9> */
.L_x_11171:
[----:B------:R-:W4:Y:S02]  /*10e60*/  LDG.E.U16 R2, desc[UR36][R2.64] ;  /* 0x0000002402027981 */ /* 0x000f24000c1e1500 */
[----:B----4-:R-:W-:-:S06]  /*10e70*/  HADD2.F32 R38, -RZ, R2.H0_H0 ;  /* 0x20000002ff267230 */ /* 0x010fcc0000004100 */
[----:B------:R-:W0:Y:S01]  /*10e80*/  F2I.S64.TRUNC R38, R38 ;  /* 0x0000002600267311 */ /* 0x000e22000020d900 */
[----:B------:R-:W-:Y:S05]  /*10e90*/  BRA `(.L_x_11167) ;  /* 0x0000000800dc7947 */ /* 0x000fea0003800000 */
.L_x_11170:
        /* <DEDUP_REMOVED lines=9> */
.L_x_11173:
[----:B------:R-:W4:Y:S02]  /*10f30*/  LDG.E.U16 R2, desc[UR36][R2.64] ;  /* 0x0000002402027981 */ /* 0x000f24000c1e1500 */
[----:B----4-:R-:W-:-:S06]  /*10f40*/  HADD2.F32 R38, -RZ, R2.H0_H0 ;  /* 0x20000002ff267230 */ /* 0x010fcc0000004100 */
[----:B------:R-:W0:Y:S01]  /*10f50*/  F2I.S64.TRUNC R38, R38 ;  /* 0x0000002600267311 */ /* 0x000e22000020d900 */
[----:B------:R-:W-:Y:S05]  /*10f60*/  BRA `(.L_x_11167) ;  /* 0x0000000800a87947 */ /* 0x000fea0003800000 */
.L_x_11172:
[----:B------:R-:W4:Y:S02]  /*10f70*/  LDG.E.64 R2, desc[UR36][R2.64] ;  /* 0x0000002402027981 */ /* 0x000f24000c1e1b00 */
[----:B----4-:R0:W4:Y:S01]  /*10f80*/  F2I.S64.F64.TRUNC R38, R2 ;  /* 0x0000000200267311 */ /* 0x010122000030d900 */
[----:B------:R-:W-:Y:S05]  /*10f90*/  BRA `(.L_x_11167) ;  /* 0x00000008009c7947 */ /* 0x000fea0003800000 */
.L_x_11162:
        /* <DEDUP_REMOVED lines=13> */
.L_x_11176:
[----:B------:R-:W4:Y:S02]  /*11070*/  LDG.E.64 R2, desc[UR36][R2.64] ;  /* 0x0000002402027981 */ /* 0x000f24000c1e1b00 */
[----:B----4-:R0:W4:Y:S01]  /*11080*/  F2I.S64.F64.TRUNC R38, R2 ;  /* 0x0000000200267311 */ /* 0x010122000030d900 */
[----:B------:R-:W-:Y:S05]  /*11090*/  BRA `(.L_x_11167) ;  /* 0x00000008005c7947 */ /* 0x000fea0003800000 */
.L_x_11175:
        /* <DEDUP_REMOVED lines=27> */
.L_x_11178:
        /* <DEDUP_REMOVED lines=14> */
.L_x_11177:
[----:B------:R-:W4:Y:S02]  /*11330*/  LDG.E.U16 R38, desc[UR36][R2.64] ;  /* 0x0000002402267981 */ /* 0x000f24000c1e1500 */
[----:B----4-:R-:W-:-:S06]  /*11340*/  IMAD.U32 R38, R38, 0x10000, RZ ;  /* 0x0001000026267824 */ /* 0x010fcc00078e00ff */
[----:B------:R-:W0:Y:S01]  /*11350*/  F2I.S64.TRUNC R38, R38 ;  /* 0x0000002600267311 */ /* 0x000e22000020d900 */
[----:B------:R-:W-:Y:S05]  /*11360*/  BRA `(.L_x_11167) ;  /* 0x0000000400a87947 */ /* 0x000fea0003800000 */
.L_x_11174:
        /* <DEDUP_REMOVED lines=11> */
.L_x_11181:
        /* <DEDUP_REMOVED lines=21> */
.L_x_11185:
[----:B------:R-:W-:Y:S05]  /*11570*/  BSYNC B1 ;  /* 0x0000000000017941 */ /* 0x000fea0003800000 */
.L_x_11184:
[----:B------:R-:W-:Y:S01]  /*11580*/  IMAD.SHL.U32 R2, R2, 0x100000, RZ ;  /* 0x0010000002027824 */ /* 0x000fe200078e00ff */
[----:B------:R-:W-:-:S04]  /*11590*/  LEA R3, R0, 0x3b800000, 0x17 ;  /* 0x3b80000000037811 */ /* 0x000fc800078eb8ff */
[----:B------:R-:W-:-:S07]  /*115a0*/  LOP3.LUT R38, R3, R2, R38, 0xfe, !PT ;  /* 0x0000000203267212 */ /* 0x000fce00078efe26 */
.L_x_11183:
[----:B------:R-:W-:Y:S05]  /*115b0*/  BSYNC B0 ;  /* 0x0000000000007941 */ /* 0x000fea0003800000 */
.L_x_11182:
[----:B------:R-:W0:Y:S01]  /*115c0*/  F2I.S64.TRUNC R38, R38 ;  /* 0x0000002600267311 */ /* 0x000e22000020d900 */
[----:B------:R-:W-:Y:S05]  /*115d0*/  BRA `(.L_x_11167) ;  /* 0x00000004000c7947 */ /* 0x000fea0003800000 */
.L_x_11180:
        /* <DEDUP_REMOVED lines=21> */
.L_x_11189:
[----:B------:R-:W-:Y:S05]  /*11730*/  BSYNC B1 ;  /* 0x0000000000017941 */ /* 0x000fea0003800000 */
.L_x_11188:
[----:B------:R-:W-:Y:S01]  /*11740*/  IMAD.SHL.U32 R2, R2, 0x200000, RZ ;  /* 0x0020000002027824 */ /* 0x000fe200078e00ff */
[----:B------:R-:W-:-:S04]  /*11750*/  LEA R3, R0, 0x37800000, 0x17 ;  /* 0x3780000000037811 */ /* 0x000fc800078eb8ff */
[----:B------:R-:W-:-:S07]  /*11760*/  LOP3.LUT R38, R3, R2, R38, 0xfe, !PT ;  /* 0x0000000203267212 */ /* 0x000fce00078efe26 */
.L_x_11187:
[----:B------:R-:W-:Y:S05]  /*11770*/  BSYNC B0 ;  /* 0x0000000000007941 */ /* 0x000fea0003800000 */
.L_x_11186:
[----:B------:R-:W0:Y:S01]  /*11780*/  F2I.S64.TRUNC R38, R38 ;  /* 0x0000002600267311 */ /* 0x000e22000020d900 */
[----:B------:R-:W-:Y:S05]  /*11790*/  BRA `(.L_x_11167) ;  /* 0x00000000009c7947 */ /* 0x000fea0003800000 */
.L_x_11179:
        /* <DEDUP_REMOVED lines=14> */
.L_x_11193:
[----:B------:R-:W-:Y:S05]  /*11880*/  BSYNC B0 ;  /* 0x0000000000007941 */ /* 0x000fea0003800000 */
.L_x_11192:
[----:B------:R-:W0:Y:S01]  /*11890*/  F2I.S64.TRUNC R38, R38 ;  /* 0x0000002600267311 */ /* 0x000e22000020d900 */
[----:B------:R-:W-:Y:S05]  /*118a0*/  BRA `(.L_x_11167) ;  /* 0x0000000000587947 */ /* 0x000fea0003800000 */
.L_x_11166:
        /* <DEDUP_REMOVED lines=16> */
.L_x_11194:
[----:B------:R-:W-:Y:S01]  /*119b0*/  CS2R R38, SRZ ;  /* 0x0000000000267805 */ /* 0x000fe2000001ff00 */
[----:B------:R-:W-:Y:S06]  /*119c0*/  BRA `(.L_x_11167) ;  /* 0x0000000000107947 */ /* 0x000fec0003800000 */
.L_x_11191:
[----:B------:R0:W5:Y:S01]  /*119d0*/  LDG.E.64 R38, desc[UR36][R2.64] ;  /* 0x0000002402267981 */ /* 0x000162000c1e1b00 */
[----:B------:R-:W-:Y:S05]  /*119e0*/  BRA `(.L_x_11167) ;  /* 0x0000000000087947 */ /* 0x000fea0003800000 */
.L_x_11190:
[----:B------:R0:W5:Y:S01]  /*119f0*/  LDG.E R38, desc[UR36][R2.64] ;  /* 0x0000002402267981 */ /* 0x000162000c1e1900 */
[----:B------:R-:W-:-:S07]  /*11a00*/  IMAD.MOV.U32 R39, RZ, RZ, RZ ;  /* 0x000000ffff277224 */ /* 0x000fce00078e00ff */
.L_x_11167:
[----:B0-----:R-:W0:Y:S01]  /*11a10*/  LDC.U8 R4, c[0x0][0x300] ;  /* 0x0000c000ff047b82 */ /* 0x001e220000000000 */
[----:B------:R-:W-:Y:S02]  /*11a20*/  ULDC UR4, c[0x0][0x314] ;  /* 0x0000c50000047ab9 */ /* 0x000fe40000000800 */
[----:B------:R-:W-:-:S05]  /*11a30*/  IMAD R5, R40, UR4, RZ ;  /* 0x0000000428057c24 */ /* 0x000fca000f8e02ff */
[----:B------:R-:W1:Y:S01]  /*11a40*/  LDC.64 R2, c[0x0][0x2f0] ;  /* 0x0000bc00ff027b82 */ /* 0x000e620000000a00 */
[----:B0-----:R-:W-:-:S04]  /*11a50*/  PRMT R0, R4, 0x9910, RZ ;  /* 0x0000991004007816 */ /* 0x001fc800000000ff */
[----:B------:R-:W-:Y:S02]  /*11a60*/  ISETP.GT.AND P1, PT, R0, 0x9, PT ;  /* 0x000000090000780c */ /* 0x000fe40003f24270 */
[----:B-1----:R-:W-:-:S05]  /*11a70*/  IADD3 R2, P0, R5, R2, RZ ;  /* 0x0000000205027210 */ /* 0x002fca0007f1e0ff */
        /* <DEDUP_REMOVED lines=13> */
.L_x_11198:
[----:B------:R0:W5:Y:S01]  /*11b50*/  LDG.E.U8 R40, desc[UR36][R2.64] ;  /* 0x0000002402287981 */ /* 0x000162000c1e1100 */
[----:B------:R-:W-:Y:S01]  /*11b60*/  IMAD.MOV.U32 R41, RZ, RZ, RZ ;  /* 0x000000ffff297224 */ /* 0x000fe200078e00ff */
[----:B------:R-:W-:Y:S06]  /*11b70*/  BRA `(.L_x_11062) ;  /* 0x0000000c00487947 */ /* 0x000fec0003800000 */
.L_x_11197:
        /* <DEDUP_REMOVED lines=8> */
.L_x_11201:
[----:B------:R-:W2:Y:S02]  /*11c00*/  LDG.E R40, desc[UR36][R2.64] ;  /* 0x0000002402287981 */ /* 0x000ea4000c1e1900 */
[----:B--2---:R-:W-:Y:S01]  /*11c10*/  SHF.R.S32.HI R41, RZ, 0x1f, R40 ;  /* 0x0000001fff297819 */ /* 0x004fe20000011428 */
[----:B------:R-:W-:Y:S06]  /*11c20*/  BRA `(.L_x_11062) ;  /* 0x0000000c001c7947 */ /* 0x000fec0003800000 */
.L_x_11200:
[----:B------:R-:W2:Y:S02]  /*11c30*/  LDG.E.S16 R40, desc[UR36][R2.64] ;  /* 0x0000002402287981 */ /* 0x000ea4000c1e1700 */
[----:B--2---:R-:W-:Y:S01]  /*11c40*/  SHF.R.S32.HI R41, RZ, 0x1f, R40 ;  /* 0x0000001fff297819 */ /* 0x004fe20000011428 */
[----:B------:R-:W-:Y:S06]  /*11c50*/  BRA `(.L_x_11062) ;  /* 0x0000000c00107947 */ /* 0x000fec0003800000 */
.L_x_11196:
        /* <DEDUP_REMOVED lines=9> */
.L_x_11203:
[----:B------:R-:W2:Y:S02]  /*11cf0*/  LDG.E.U16 R2, desc[UR36][R2.64] ;  /* 0x0000002402027981 */ /* 0x000ea4000c1e1500 */
[----:B--2---:R-:W-:-:S06]  /*11d00*/  HADD2.F32 R40, -RZ, R2.H0_H0 ;  /* 0x20000002ff287230 */ /* 0x004fcc0000004100 */
[----:B------:R-:W0:Y:S01]  /*11d10*/  F2I.S64.TRUNC R40, R40 ;  /* 0x0000002800287311 */ /* 0x000e22000020d900 */
[----:B------:R-:W-:Y:S05]  /*11d20*/  BRA `(.L_x_11062) ;  /* 0x0000000800dc7947 */ /* 0x000fea0003800000 */
.L_x_11202:
        /* <DEDUP_REMOVED lines=9> */
.L_x_11205:
[----:B------:R-:W2:Y:S02]  /*11dc0*/  LDG.E.U16 R2, desc[UR36][R2.64] ;  /* 0x0000002402027981 */ /* 0x000ea4000c1e1500 */
[----:B--2---:R-:W-:-:S06]  /*11dd0*/  HADD2.F32 R40, -RZ, R2.H0_H0 ;  /* 0x20000002ff287230 */ /* 0x004fcc0000004100 */
[----:B------:R-:W0:Y:S01]  /*11de0*/  F2I.S64.TRUNC R40, R40 ;  /* 0x0000002800287311 */ /* 0x000e22000020d900 */
[----:B------:R-:W-:Y:S05]  /*11df0*/  BRA `(.L_x_11062) ;  /* 0x0000000800a87947 */ /* 0x000fea0003800000 */
.L_x_11204:
[----:B------:R-:W2:Y:S02]  /*11e00*/  LDG.E.64 R2, desc[UR36][R2.64] ;  /* 0x0000002402027981 */ /* 0x000ea4000c1e1b00 */
[----:B--2---:R0:W1:Y:S01]  /*11e10*/  F2I.S64.F64.TRUNC R40, R2 ;  /* 0x0000000200287311 */ /* 0x004062000030d900 */
[----:B------:R-:W-:Y:S05]  /*11e20*/  BRA `(.L_x_11062) ;  /* 0x00000008009c7947 */ /* 0x000fea0003800000 */
.L_x_11195:
        /* <DEDUP_REMOVED lines=13> */
.L_x_11208:
[----:B------:R-:W2:Y:S02]  /*11f00*/  LDG.E.64 R2, desc[UR36][R2.64] ;  /* 0x0000002402027981 */ /* 0x000ea4000c1e1b00 */
[----:B--2---:R0:W1:Y:S01]  /*11f10*/  F2I.S64.F64.TRUNC R40, R2 ;  /* 0x0000000200287311 */ /* 0x004062000030d900 */
[----:B------:R-:W-:Y:S05]  /*11f20*/  BRA `(.L_x_11062) ;  /* 0x00000008005c7947 */ /* 0x000fea0003800000 */
.L_x_11207:
        /* <DEDUP_REMOVED lines=27> */
.L_x_11210:
        /* <DEDUP_REMOVED lines=14> */
.L_x_11209:
[----:B------:R-:W2:Y:S02]  /*121c0*/  LDG.E.U16 R40, desc[UR36][R2.64] ;  /* 0x0000002402287981 */ /* 0x000ea4000c1e1500 */
[----:B--2---:R-:W-:-:S06]  /*121d0*/  IMAD.U32 R40, R40, 0x10000, RZ ;  /* 0x0001000028287824 */ /* 0x004fcc00078e00ff */
[----:B------:R-:W0:Y:S01]  /*121e0*/  F2I.S64.TRUNC R40, R40 ;  /* 0x0000002800287311 */ /* 0x000e22000020d900 */
[----:B------:R-:W-:Y:S05]  /*121f0*/  BRA `(.L_x_11062) ;  /* 0x0000000400a87947 */ /* 0x000fea0003800000 */
.L_x_11206:
        /* <DEDUP_REMOVED lines=11> */
.L_x_11213:
        /* <DEDUP_REMOVED lines=21> */
.L_x_11217:
[----:B------:R-:W-:Y:S05]  /*12400*/  BSYNC B1 ;  /* 0x0000000000017941 */ /* 0x000fea0003800000 */
.L_x_11216:
[----:B------:R-:W-:Y:S01]  /*12410*/  IMAD.SHL.U32 R2, R2, 0x100000, RZ ;  /* 0x0010000002027824 */ /* 0x000fe200078e00ff */
[----:B------:R-:W-:-:S04]  /*12420*/  LEA R3, R0, 0x3b800000, 0x17 ;  /* 0x3b80000000037811 */ /* 0x000fc800078eb8ff */
[----:B------:R-:W-:-:S07]  /*12430*/  LOP3.LUT R40, R3, R2, R40, 0xfe, !PT ;  /* 0x0000000203287212 */ /* 0x000fce00078efe28 */
.L_x_11215:
[----:B------:R-:W-:Y:S05]  /*12440*/  BSYNC B0 ;  /* 0x0000000000007941 */ /* 0x000fea0003800000 */
.L_x_11214:
[----:B------:R-:W0:Y:S01]  /*12450*/  F2I.S64.TRUNC R40, R40 ;  /* 0x0000002800287311 */ /* 0x000e22000020d900 */
[----:B------:R-:W-:Y:S05]  /*12460*/  BRA `(.L_x_11062) ;  /* 0x00000004000c7947 */ /* 0x000fea0003800000 */
.L_x_11212:
        /* <DEDUP_REMOVED lines=21> */
.L_x_11221:
[----:B------:R-:W-:Y:S05]  /*125c0*/  BSYNC B1 ;  /* 0x0000000000017941 */ /* 0x000fea0003800000 */
.L_x_11220:
[----:B------:R-:W-:Y:S01]  /*125d0*/  IMAD.SHL.U32 R2, R2, 0x200000, RZ ;  /* 0x0020000002027824 */ /* 0x000fe200078e00ff */
[----:B------:R-:W-:-:S04]  /*125e0*/  LEA R3, R0, 0x37800000, 0x17 ;  /* 0x3780000000037811 */ /* 0x000fc800078eb8ff */
[----:B------:R-:W-:-:S07]  /*125f0*/  LOP3.LUT R40, R3, R2, R40, 0xfe, !PT ;  /* 0x0000000203287212 */ /* 0x000fce00078efe28 */
.L_x_11219:
[----:B------:R-:W-:Y:S05]  /*12600*/  BSYNC B0 ;  /* 0x0000000000007941 */ /* 0x000fea0003800000 */
.L_x_11218:
[----:B------:R-:W0:Y:S01]  /*12610*/  F2I.S64.TRUNC R40, R40 ;  /* 0x0000002800287311 */ /* 0x000e22000020d900 */
[----:B------:R-:W-:Y:S05]  /*12620*/  BRA `(.L_x_11062) ;  /* 0x00000000009c7947 */ /* 0x000fea0003800000 */
.L_x_11211:
        /* <DEDUP_REMOVED lines=14> */
.L_x_11225:
[----:B------:R-:W-:Y:S05]  /*12710*/  BSYNC B0 ;  /* 0x0000000000007941 */ /* 0x000fea0003800000 */
.L_x_11224:
[----:B------:R-:W0:Y:S01]  /*12720*/  F2I.S64.TRUNC R40, R40 ;  /* 0x0000002800287311 */ /* 0x000e22000020d900 */
[----:B------:R-:W-:Y:S05]  /*12730*/  BRA `(.L_x_11062) ;  /* 0x0000000000587947 */ /* 0x000fea0003800000 */
.L_x_11199:
[----:B------:R-:W-:Y:S01]  /*12740*/  MOV R2, 0x0 ;  /* 0x0000000000027802 */ /* 0x000fe20000000f00 */
[----:B------:R-:W-:Y:S01]  /*12750*/  ULDC.64 UR4, c[0x4][0x118] ;  /* 0x0100460000047ab9 */ /* 0x000fe20000000a00 */
[----:B------:R-:W-:Y:S01]  /*12760*/  ULDC.64 UR6, c[0x4][0x20] ;  /* 0x0100080000067ab9 */ /* 0x000fe20000000a00 */
[----:B------:R-:W-:Y:S01]  /*12770*/  IMAD.U32 R4, RZ, RZ, UR4 ;  /* 0x00000004ff047e24 */ /* 0x000fe2000f8e00ff */
[----:B------:R-:W-:Y:S01]  /*12780*/  CS2R R40, SRZ ;  /* 0x0000000000287805 */ /* 0x000fe2000001ff00 */
        /* <DEDUP_REMOVED lines=12> */
.L_x_11226:
[----:B------:R-:W-:Y:S05]  /*12850*/  BRA `(.L_x_11062) ;  /* 0x0000000000107947 */ /* 0x000fea0003800000 */
.L_x_11223:
[----:B------:R0:W5:Y:S01]  /*12860*/  LDG.E.64 R40, desc[UR36][R2.64] ;  /* 0x0000002402287981 */ /* 0x000162000c1e1b00 */
[----:B------:R-:W-:Y:S05]  /*12870*/  BRA `(.L_x_11062) ;  /* 0x0000000000087947 */ /* 0x000fea0003800000 */
.L_x_11222:
[----:B------:R0:W5:Y:S01]  /*12880*/  LDG.E R40, desc[UR36][R2.64] ;  /* 0x0000002402287981 */ /* 0x000162000c1e1900 */
[----:B------:R-:W-:-:S07]  /*12890*/  IMAD.MOV.U32 R41, RZ, RZ, RZ ;  /* 0x000000ffff297224 */ /* 0x000fce00078e00ff */
.L_x_11062:
[----:B------:R-:W-:Y:S05]  /*128a0*/  BSYNC B6 ;  /* 0x0000000000067941 */ /* 0x000fea0003800000 */
.L_x_11061:
[----:B0-----:R-:W0:Y:S01]  /*128b0*/  S2R R3, SR_TID.X ;  /* 0x0000000000037919 */ /* 0x001e220000002100 */
        /* <DEDUP_REMOVED lines=14> */
[----:B-1----:R-:W-:Y:S02]  /*129a0*/  IMAD.U32 R4, RZ, RZ, UR4 ;  /* 0x00000004ff047e24 */ /* 0x002fe4000f8e00ff */
        /* <DEDUP_REMOVED lines=11> */
[----:B0--34-:R-:W-:Y:S05]  /*12a60*/  CALL.ABS.NOINC R2 ;  /* 0x0000000002007343 */ /* 0x019fea0003c00000 */
.L_x_11230:
[----:B------:R-:W-:Y:S05]  /*12a70*/  BSYNC B7 ;  /* 0x0000000000077941 */ /* 0x000fea0003800000 */
.L_x_11229:
        /* <DEDUP_REMOVED lines=24> */
.L_x_11232:
[----:B------:R-:W-:Y:S05]  /*12c00*/  BSYNC B7 ;  /* 0x0000000000077941 */ /* 0x000fea0003800000 */
.L_x_11231:
[----:B-12---:R-:W-:Y:S01]  /*12c10*/  IADD3 R0, P1, -R32, R30, RZ ;  /* 0x0000001e20007210 */ /* 0x006fe20007f3e1ff */
        /* <DEDUP_REMOVED lines=28> */
.L_x_11234:
[----:B------:R-:W-:Y:S05]  /*12de0*/  BSYNC B7 ;  /* 0x0000000000077941 */ /* 0x000fea0003800000 */
.L_x_11233:
[----:B------:R-:W0:Y:S08]  /*12df0*/  LDC.64 R4, c[0x0][0x228] ;  /* 0x00008a00ff047b82 */ /* 0x000e300000000a00 */
[----:B------:R-:W1:Y:S01]  /*12e00*/  LDC R0, c[0x0][0x230] ;  /* 0x00008c00ff007b82 */ /* 0x000e620000000800 */
[----:B0-----:R-:W-:Y:S01]  /*12e10*/  ISETP.GE.U32.AND P0, PT, R4, 0x1, PT ;  /* 0x000000010400780c */ /* 0x001fe20003f06070 */
[----:B------:R-:W-:-:S02]  /*12e20*/  IMAD R2, R43, R4, RZ ;  /* 0x000000042b027224 */ /* 0x000fc400078e02ff */
[----:B------:R-:W-:Y:S01]  /*12e30*/  IMAD.WIDE.U32 R6, R42, R4, RZ ;  /* 0x000000042a067225 */ /* 0x000fe200078e00ff */
[----:B------:R-:W-:-:S03]  /*12e40*/  ISETP.GE.AND.EX P0, PT, R5, RZ, PT, P0 ;  /* 0x000000ff0500720c */ /* 0x000fc60003f06300 */
[----:B------:R-:W-:Y:S01]  /*12e50*/  IMAD R5, R42, R5, R2 ;  /* 0x000000052a057224 */ /* 0x000fe200078e0202 */
[----:B------:R-:W-:Y:S01]  /*12e60*/  CS2R R42, SRZ ;  /* 0x00000000002a7805 */ /* 0x000fe2000001ff00 */
[----:B-1----:R-:W-:-:S05]  /*12e70*/  VIADD R0, R0, 0xffffffff ;  /* 0xffffffff00007836 */ /* 0x002fca0000000000 */
[----:B------:R-:W-:-:S13]  /*12e80*/  ISETP.LT.OR P0, PT, R0, RZ, !P0 ;  /* 0x000000ff0000720c */ /* 0x000fda0004701670 */
[----:B------:R-:W-:Y:S05]  /*12e90*/  @P0 BRA `(.L_x_11235) ;  /* 0x0000000000e40947 */ /* 0x000fea0003800000 */
[----:B------:R-:W-:Y:S01]  /*12ea0*/  BSSY B0, `(.L_x_11235) ;  /* 0x0000038000007945 */ /* 0x000fe20003800000 */
[----:B------:R-:W-:-:S07]  /*12eb0*/  IMAD.IADD R5, R7, 0x1, R5 ;  /* 0x0000000107057824 */ /* 0x000fce00078e0205 */
.L_x_11239:
[----:B------:R-:W-:-:S06]  /*12ec0*/  IMAD R10, R0, 0x8, R1 ;  /* 0x00000008000a7824 */ /* 0x000fcc00078e0201 */
[----:B------:R-:W2:Y:S01]  /*12ed0*/  LDL.64 R10, [R10+0x20] ;  /* 0x000020000a0a7983 */ /* 0x000ea20000100a00 */
[----:B------:R-:W-:Y:S01]  /*12ee0*/  BSSY B1, `(.L_x_11236) ;  /* 0x000001e000017945 */ /* 0x000fe20003800000 */
[----:B--2---:R-:W-:-:S04]  /*12ef0*/  LOP3.LUT R2, R5, R11, RZ, 0xfc, !PT ;  /* 0x0000000b05027212 */ /* 0x004fc800078efcff */
[----:B------:R-:W-:-:S13]  /*12f00*/  ISETP.NE.U32.AND P0, PT, R2, RZ, PT ;  /* 0x000000ff0200720c */ /* 0x000fda0003f05070 */
[----:B------:R-:W-:Y:S05]  /*12f10*/  @!P0 BRA `(.L_x_11237) ;  /* 0x00000000001c8947 */ /* 0x000fea0003800000 */
[----:B------:R-:W-:Y:S01]  /*12f20*/  IMAD.MOV.U32 R4, RZ, RZ, R10 ;  /* 0x000000ffff047224 */ /* 0x000fe200078e000a */
[----:B------:R-:W-:Y:S01]  /*12f30*/  MOV R2, 0x12f60 ;  /* 0x00012f6000027802 */ /* 0x000fe20000000f00 */
[----:B------:R-:W-:-:S07]  /*12f40*/  IMAD.MOV.U32 R3, RZ, RZ, R11 ;  /* 0x000000ffff037224 */ /* 0x000fce00078e000b */
[----:B---34-:R-:W-:Y:S05]  /*12f50*/  CALL.REL.NOINC `($__internal_25_$__cuda_sm20_div_s64) ;  /* 0x0000004c00307944 */ /* 0x018fea0003c00000 */
[----:B------:R-:W-:Y:S02]  /*12f60*/  IMAD.MOV.U32 R2, RZ, RZ, R7 ;  /* 0x000000ffff027224 */ /* 0x000fe400078e0007 */
[----:B------:R-:W-:Y:S01]  /*12f70*/  IMAD.MOV.U32 R3, RZ, RZ, R4 ;  /* 0x000000ffff037224 */ /* 0x000fe200078e0004 */
[----:B------:R-:W-:Y:S06]  /*12f80*/  BRA `(.L_x_11238) ;  /* 0x00000000004c7947 */ /* 0x000fec0003800000 */
.L_x_11237:
        /* <DEDUP_REMOVED lines=19> */
.L_x_11238:
[----:B------:R-:W-:Y:S05]  /*130c0*/  BSYNC B1 ;  /* 0x0000000000017941 */ /* 0x000fea0003800000 */
.L_x_11236:
[----:B------:R-:W-:-:S06]  /*130d0*/  IMAD R8, R0, 0x8, R1 ;  /* 0x0000000800087824 */ /* 0x000fcc00078e0201 */
[----:B------:R-:W2:Y:S01]  /*130e0*/  LDL.64 R8, [R8+0x60] ;  /* 0x0000600008087983 */ /* 0x000ea20000100a00 */
        /* <DEDUP_REMOVED lines=16> */
[----:B------:R-:W-:Y:S02]  /*131f0*/  IMAD.MOV.U32 R43, RZ, RZ, R10 ;  /* 0x000000ffff2b7224 */ /* 0x000fe400078e000a */
[----:B------:R-:W-:Y:S01]  /*13200*/  IMAD.IADD R42, R11, 0x1, R9 ;  /* 0x000000010b2a7824 */ /* 0x000fe200078e0209 */
[----:B------:R-:W-:Y:S06]  /*13210*/  @P0 BRA `(.L_x_11239) ;  /* 0xfffffffc00280947 */ /* 0x000fec000383ffff */
[----:B------:R-:W-:Y:S05]  /*13220*/  BSYNC B0 ;  /* 0x0000000000007941 */ /* 0x000fea0003800000 */
.L_x_11235:
[-C--:B------:R-:W-:Y:S01]  /*13230*/  IADD3 R2, P0, R32, R43.reuse, RZ ;  /* 0x0000002b20027210 */ /* 0x080fe20007f1e0ff */
[----:B------:R-:W-:Y:S01]  /*13240*/  ULDC.64 UR4, c[0x0][0x2b8] ;  /* 0x0000ae0000047ab9 */ /* 0x000fe20000000a00 */
[----:B------:R-:W-:Y:S02]  /*13250*/  IADD3 R43, P1, R30, R43, RZ ;  /* 0x0000002b1e2b7210 */ /* 0x000fe40007f3e0ff */
[----:B------:R-:W-:Y:S01]  /*13260*/  IADD3 R0, P2, R2, 0x1, RZ ;  /* 0x0000000102007810 */ /* 0x000fe20007f5e0ff */
[--C-:B------:R-:W-:Y:S02]  /*13270*/  IMAD.X R3, R33, 0x1, R42.reuse, P0 ;  /* 0x0000000121037824 */ /* 0x100fe400000e062a */
[----:B------:R-:W-:Y:S01]  /*13280*/  IMAD.X R42, R31, 0x1, R42, P1 ;  /* 0x000000011f2a7824 */ /* 0x000fe200008e062a */
        /* <DEDUP_REMOVED lines=12> */
.L_x_11242:
        /* <DEDUP_REMOVED lines=25> */
.L_x_11241:
[----:B------:R-:W-:Y:S05]  /*134e0*/  BSYNC B7 ;  /* 0x0000000000077941 */ /* 0x000fea0003800000 */
.L_x_11240:
[----:B------:R-:W-:-:S05]  /*134f0*/  IADD3 R30, P0, R30, 0x8, RZ ;  /* 0x000000081e1e7810 */ /* 0x000fca0007f1e0ff */
[----:B------:R-:W-:Y:S01]  /*13500*/  IMAD.X R31, RZ, RZ, R31, P0 ;  /* 0x000000ffff1f7224 */ /* 0x000fe200000e061f */
[----:B------:R-:W-:-:S04]  /*13510*/  ISETP.GE.U32.AND P0, PT, R30, R32, PT ;  /* 0x000000201e00720c */ /* 0x000fc80003f06070 */
[----:B------:R-:W-:-:S13]  /*13520*/  ISETP.GE.U32.AND.EX P0, PT, R31, R33, PT, P0 ;  /* 0x000000211f00720c */ /* 0x000fda0003f06100 */
[----:B------:R-:W-:Y:S05]  /*13530*/  @!P0 BRA `(.L_x_11242) ;  /* 0xfffffffc00848947 */ /* 0x000fea000383ffff */
.L_x_11228:
[----:B------:R-:W-:Y:S05]  /*13540*/  BSYNC B6 ;  /* 0x0000000000067941 */ /* 0x000fea0003800000 */
.L_x_11227:
[----:B--2--5:R-:W1:Y:S01]  /*13550*/  S2R R32, SR_TID.X ;  /* 0x0000000000207919 */ /* 0x024e620000002100 */
[----:B------:R-:W-:Y:S01]  /*13560*/  BSSY B6, `(.L_x_11243) ;  /* 0x00000c9000067945 */ /* 0x000fe20003800000 */
[----:B-1----:R-:W-:-:S05]  /*13570*/  VIADD R31, R32, 0x80 ;  /* 0x00000080201f7836 */ /* 0x002fca0000000000 */
        /* <DEDUP_REMOVED lines=26> */
.L_x_11246:
[----:B------:R-:W-:Y:S05]  /*13720*/  BSYNC B7 ;  /* 0x0000000000077941 */ /* 0x000fea0003800000 */
.L_x_11245:
        /* <DEDUP_REMOVED lines=24> */
.L_x_11248:
[----:B------:R-:W-:Y:S05]  /*138b0*/  BSYNC B7 ;  /* 0x0000000000077941 */ /* 0x000fea0003800000 */
.L_x_11247:
        /* <DEDUP_REMOVED lines=29> */
.L_x_11250:
[----:B------:R-:W-:Y:S05]  /*13a90*/  BSYNC B7 ;  /* 0x0000000000077941 */ /* 0x000fea0003800000 */
.L_x_11249:
        /* <DEDUP_REMOVED lines=15> */
.L_x_11255:
[----:B------:R-:W-:-:S05]  /*13b90*/  IMAD R24, R0, 0x8, R1 ;  /* 0x0000000800187824 */ /* 0x000fca00078e0201 */
        /* <DEDUP_REMOVED lines=12> */
.L_x_11253:
        /* <DEDUP_REMOVED lines=19> */
.L_x_11254:
[----:B------:R-:W-:Y:S05]  /*13d90*/  BSYNC B1 ;  /* 0x0000000000017941 */ /* 0x000fea0003800000 */
.L_x_11252:
[----:B------:R0:W2:Y:S01]  /*13da0*/  LDL.64 R8, [R24+0x60] ;  /* 0x0000600018087983 */ /* 0x0000a20000100a00 */
        /* <DEDUP_REMOVED lines=19> */
.L_x_11251:
        /* <DEDUP_REMOVED lines=18> */
.L_x_11258:
        /* <DEDUP_REMOVED lines=25> */
.L_x_11257:
[----:B------:R-:W-:Y:S05]  /*14190*/  BSYNC B7 ;  /* 0x0000000000077941 */ /* 0x000fea0003800000 */
.L_x_11256:
[----:B------:R-:W-:-:S05]  /*141a0*/  IADD3 R24, P0, R24, 0x8, RZ ;  /* 0x0000000818187810 */ /* 0x000fca0007f1e0ff */
[----:B------:R-:W-:Y:S01]  /*141b0*/  IMAD.X R25, RZ, RZ, R25, P0 ;  /* 0x000000ffff197224 */ /* 0x000fe200000e0619 */
[----:B------:R-:W-:-:S04]  /*141c0*/  ISETP.GE.U32.AND P0, PT, R24, R26, PT ;  /* 0x0000001a1800720c */ /* 0x000fc80003f06070 */
[----:B------:R-:W-:-:S13]  /*141d0*/  ISETP.GE.U32.AND.EX P0, PT, R25, R28, PT, P0 ;  /* 0x0000001c1900720c */ /* 0x000fda0003f06100 */
[----:B------:R-:W-:Y:S05]  /*141e0*/  @!P0 BRA `(.L_x_11258) ;  /* 0xfffffffc00848947 */ /* 0x000fea000383ffff */
.L_x_11244:
[----:B------:R-:W-:Y:S05]  /*141f0*/  BSYNC B6 ;  /* 0x0000000000067941 */ /* 0x000fea0003800000 */
.L_x_11243:
        /* <DEDUP_REMOVED lines=28> */
.L_x_11262:
[----:B------:R-:W-:Y:S05]  /*143c0*/  BSYNC B7 ;  /* 0x0000000000077941 */ /* 0x000fea0003800000 */
.L_x_11261:
        /* <DEDUP_REMOVED lines=24> */
.L_x_11264:
[----:B------:R-:W-:Y:S05]  /*14550*/  BSYNC B7 ;  /* 0x0000000000077941 */ /* 0x000fea0003800000 */
.L_x_11263:
        /* <DEDUP_REMOVED lines=29> */
.L_x_11266:
[----:B------:R-:W-:Y:S05]  /*14730*/  BSYNC B7 ;  /* 0x0000000000077941 */ /* 0x000fea0003800000 */
.L_x_11265:
        /* <DEDUP_REMOVED lines=15> */
.L_x_11271:
        /* <DEDUP_REMOVED lines=13> */
.L_x_11269:
        /* <DEDUP_REMOVED lines=19> */
.L_x_11270:
[----:B------:R-:W-:Y:S05]  /*14a30*/  BSYNC B1 ;  /* 0x0000000000017941 */ /* 0x000fea0003800000 */
.L_x_11268:
        /* <DEDUP_REMOVED lines=19> */
.L_x_11267:
        /* <DEDUP_REMOVED lines=18> */
.L_x_11274:
        /* <DEDUP_REMOVED lines=25> */
.L_x_11273:
[----:B------:R-:W-:Y:S05]  /*14e20*/  BSYNC B7 ;  /* 0x0000000000077941 */ /* 0x000fea0003800000 */
.L_x_11272:
[----:B------:R-:W-:-:S05]  /*14e30*/  IADD3 R16, P0, R16, 0x8, RZ ;  /* 0x0000000810107810 */ /* 0x000fca0007f1e0ff */
[----:B------:R-:W-:Y:S01]  /*14e40*/  IMAD.X R17, RZ, RZ, R17, P0 ;  /* 0x000000ffff117224 */ /* 0x000fe200000e0611 */
[----:B------:R-:W-:-:S04]  /*14e50*/  ISETP.GE.U32.AND P0, PT, R16, R25, PT ;  /* 0x000000191000720c */ /* 0x000fc80003f06070 */
[----:B------:R-:W-:-:S13]  /*14e60*/  ISETP.GE.U32.AND.EX P0, PT, R17, R18, PT, P0 ;  /* 0x000000121100720c */ /* 0x000fda0003f06100 */
[----:B------:R-:W-:Y:S05]  /*14e70*/  @!P0 BRA `(.L_x_11274) ;  /* 0xfffffffc00848947 */ /* 0x000fea000383ffff */
.L_x_11260:
[----:B------:R-:W-:Y:S05]  /*14e80*/  BSYNC B6 ;  /* 0x0000000000067941 */ /* 0x000fea0003800000 */
.L_x_11259:
[----:B------:R-:W-:Y:S01]  /*14e90*/  VIADD R3, R32, 0x180 ;  /* 0x0000018020037836 */ /* 0x000fe20000000000 */
[----:B------:R-:W-:Y:S04]  /*14ea0*/  BSSY B6, `(.L_x_11275) ;  /* 0x00000c7000067945 */ /* 0x000fe80003800000 */
[----:B------:R-:W-:-:S13]  /*14eb0*/  ISETP.GE.AND P0, PT, R3, R58, PT ;  /* 0x0000003a0300720c */ /* 0x000fda0003f06270 */
[----:B------:R-:W-:Y:S05]  /*14ec0*/  @P0 BRA `(.L_x_11276) ;  /* 0x0000000c00100947 */ /* 0x000fea0003800000 */
[----:B------:R-:W-:Y:S01]  /*14ed0*/  ULDC.64 UR6, c[0x0][0x218] ;  /* 0x0000860000067ab9 */ /* 0x000fe20000000a00 */
[----:B------:R-:W-:Y:S01]  /*14ee0*/  ULDC.64 UR4, c[0x4][0x148] ;  /* 0x0100520000047ab9 */ /* 0x000fe20000000a00 */
[----:B---3--:R-:W-:Y:S01]  /*14ef0*/  ISETP.EQ.U32.AND P0, PT, R44, UR6, PT ;  /* 0x000000062c007c0c */ /* 0x008fe2000bf02070 */
        /* <DEDUP_REMOVED lines=21> */
.L_x_11278:
[----:B------:R-:W-:Y:S05]  /*15050*/  BSYNC B7 ;  /* 0x0000000000077941 */ /* 0x000fea0003800000 */
.L_x_11277:
        /* <DEDUP_REMOVED lines=24> */
.L_x_11280:
[----:B------:R-:W-:Y:S05]  /*151e0*/  BSYNC B7 ;  /* 0x0000000000077941 */ /* 0x000fea0003800000 */
.L_x_11279:
[----:B----4-:R-:W-:Y:S01]  /*151f0*/  IADD3 R0, P1, -R36, R38, RZ ;  /* 0x0000002624007210 */ /* 0x010fe20007f3e1ff */
        /* <DEDUP_REMOVED lines=28> */
.L_x_11282:
[----:B------:R-:W-:Y:S05]  /*153c0*/  BSYNC B7 ;  /* 0x0000000000077941 */ /* 0x000fea0003800000 */
.L_x_11281:
        /* <DEDUP_REMOVED lines=12> */
[----:B------:R-:W-:Y:S01]  /*15490*/  BSSY B0, `(.L_x_11283) ;  /* 0x0000036000007945 */ /* 0x000fe20003800000 */
[----:B------:R-:W-:Y:S02]  /*154a0*/  IMAD.IADD R5, R7, 0x1, R5 ;  /* 0x0000000107057824 */ /* 0x000fe400078e0205 */
[----:B------:R-:W-:-:S07]  /*154b0*/  IMAD.MOV.U32 R0, RZ, RZ, R2 ;  /* 0x000000ffff007224 */ /* 0x000fce00078e0002 */
.L_x_11287:
        /* <DEDUP_REMOVED lines=9> */
[----:B------:R-:W-:Y:S05]  /*15550*/  CALL.REL.NOINC `($__internal_25_$__cuda_sm20_div_s64) ;  /* 0x0000002400b07944 */ /* 0x000fea0003c00000 */
[----:B------:R-:W-:Y:S02]  /*15560*/  IMAD.MOV.U32 R2, RZ, RZ, R7 ;  /* 0x000000ffff027224 */ /* 0x000fe400078e0007 */
[----:B------:R-:W-:Y:S01]  /*15570*/  IMAD.MOV.U32 R3, RZ, RZ, R4 ;  /* 0x000000ffff037224 */ /* 0x000fe200078e0004 */
[----:B------:R-:W-:Y:S06]  /*15580*/  BRA `(.L_x_11286) ;  /* 0x00000000004c7947 */ /* 0x000fec0003800000 */
.L_x_11285:
        /* <DEDUP_REMOVED lines=19> */
.L_x_11286:
[----:B------:R-:W-:Y:S05]  /*156c0*/  BSYNC B1 ;  /* 0x0000000000017941 */ /* 0x000fea0003800000 */
.L_x_11284:
        /* <DEDUP_REMOVED lines=19> */
.L_x_11283:
        /* <DEDUP_REMOVED lines=18> */
.L_x_11290:
        /* <DEDUP_REMOVED lines=25> */
.L_x_11289:
[----:B------:R-:W-:Y:S05]  /*15ab0*/  BSYNC B7 ;  /* 0x0000000000077941 */ /* 0x000fea0003800000 */
.L_x_11288:
[----:B------:R-:W-:-:S05]  /*15ac0*/  IADD3 R16, P0, R16, 0x8, RZ ;  /* 0x0000000810107810 */ /* 0x000fca0007f1e0ff */
[----:B------:R-:W-:Y:S01]  /*15ad0*/  IMAD.X R17, RZ, RZ, R17, P0 ;  /* 0x000000ffff117224 */ /* 0x000fe200000e0611 */
[----:B------:R-:W-:-:S04]  /*15ae0*/  ISETP.GE.U32.AND P0, PT, R16, R19, PT ;  /* 0x000000131000720c */ /* 0x000fc80003f06070 */
[----:B------:R-:W-:-:S13]  /*15af0*/  ISETP.GE.U32.AND.EX P0, PT, R17, R18, PT, P0 ;  /* 0x000000121100720c */ /* 0x000fda0003f06100 */
[----:B------:R-:W-:Y:S05]  /*15b00*/  @!P0 BRA `(.L_x_11290) ;  /* 0xfffffffc00848947 */ /* 0x000fea000383ffff */
.L_x_11276:
[----:B------:R-:W-:Y:S05]  /*15b10*/  BSYNC B6 ;  /* 0x0000000000067941 */ /* 0x000fea0003800000 */
.L_x_11275:
[----:B------:R-:W0:Y:S01]  /*15b20*/  S2R R0, SR_CTAID.X ;  /* 0x0000000000007919 */ /* 0x000e220000002500 */
[----:B------:R-:W0:Y:S01]  /*15b30*/  LDC R3, c[0x0][0x210] ;  /* 0x00008400ff037b82 */ /* 0x000e220000000800 */
[----:B------:R-:W-:Y:S01]  /*15b40*/  BSSY B6, `(.L_x_11291) ;  /* 0x0000095000067945 */ /* 0x000fe20003800000 */
[----:B------:R-:W1:Y:S06]  /*15b50*/  S2R R17, SR_TID.X ;  /* 0x0000000000117919 */ /* 0x000e6c0000002100 */
[----:B------:R-:W2:Y:S01]  /*15b60*/  LDC.U8 R18, c[0x0][0x318] ;  /* 0x0000c600ff127b82 */ /* 0x000ea20000000000 */
[----:B0-----:R-:W-:-:S05]  /*15b70*/  IMAD R16, R0, -0x200, R3 ;  /* 0xfffffe0000107824 */ /* 0x001fca00078e0203 */
[----:B-1----:R-:W-:-:S13]  /*15b80*/  ISETP.GE.AND P0, PT, R17, R16, PT ;  /* 0x000000101100720c */ /* 0x002fda0003f06270 */
[----:B--2---:R-:W-:Y:S05]  /*15b90*/  @P0 BRA `(.L_x_11292) ;  /* 0x00000008003c0947 */ /* 0x004fea0003800000 */
[----:B------:R-:W0:Y:S01]  /*15ba0*/  LDC.64 R2, c[0x0][0x2c8] ;  /* 0x0000b200ff027b82 */ /* 0x000e220000000a00 */
        /* <DEDUP_REMOVED lines=20> */
.L_x_11296:
[----:B------:R0:W-:Y:S01]  /*15cf0*/  STG.E.U8 desc[UR36][R2.64], RZ ;  /* 0x000000ff02007986 */ /* 0x0001e2000c101124 */
[----:B------:R-:W-:Y:S01]  /*15d00*/  IMAD.MOV.U32 R17, RZ, RZ, R31 ;  /* 0x000000ffff117224 */ /* 0x000fe200078e001f */
[----:B------:R-:W-:Y:S06]  /*15d10*/  BRA `(.L_x_11292) ;  /* 0x0000000400dc7947 */ /* 0x000fec0003800000 */
.L_x_11295:
        /* <DEDUP_REMOVED lines=9> */
.L_x_11299:
[----:B------:R0:W-:Y:S01]  /*15db0*/  STG.E desc[UR36][R2.64], RZ ;  /* 0x000000ff02007986 */ /* 0x0001e2000c101924 */
[----:B------:R-:W-:Y:S01]  /*15dc0*/  IMAD.MOV.U32 R17, RZ, RZ, R31 ;  /* 0x000000ffff117224 */ /* 0x000fe200078e001f */
[----:B------:R-:W-:Y:S06]  /*15dd0*/  BRA `(.L_x_11292) ;  /* 0x0000000400ac7947 */ /* 0x000fec0003800000 */
.L_x_11298:
[----:B------:R0:W-:Y:S01]  /*15de0*/  STG.E.U16 desc[UR36][R2.64], RZ ;  /* 0x000000ff02007986 */ /* 0x0001e2000c101524 */
[----:B------:R-:W-:Y:S01]  /*15df0*/  IMAD.MOV.U32 R17, RZ, RZ, R31 ;  /* 0x000000ffff117224 */ /* 0x000fe200078e001f */
[----:B------:R-:W-:Y:S06]  /*15e00*/  BRA `(.L_x_11292) ;  /* 0x0000000400a07947 */ /* 0x000fec0003800000 */
.L_x_11294:
        /* <DEDUP_REMOVED lines=9> */
.L_x_11301:
[----:B------:R0:W-:Y:S01]  /*15ea0*/  STG.E.U16 desc[UR36][R2.64], RZ ;  /* 0x000000ff02007986 */ /* 0x0001e2000c101524 */
[----:B------:R-:W-:Y:S01]  /*15eb0*/  IMAD.MOV.U32 R17, RZ, RZ, R31 ;  /* 0x000000ffff117224 */ /* 0x000fe200078e001f */
[----:B------:R-:W-:Y:S06]  /*15ec0*/  BRA `(.L_x_11292) ;  /* 0x0000000400707947 */ /* 0x000fec0003800000 */
.L_x_11300:
        /* <DEDUP_REMOVED lines=9> */
.L_x_11303:
[----:B------:R0:W-:Y:S01]  /*15f60*/  STG.E desc[UR36][R2.64], RZ ;  /* 0x000000ff02007986 */ /* 0x0001e2000c101924 */
[----:B------:R-:W-:Y:S01]  /*15f70*/  IMAD.MOV.U32 R17, RZ, RZ, R31 ;  /* 0x000000ffff117224 */ /* 0x000fe200078e001f */
[----:B------:R-:W-:Y:S06]  /*15f80*/  BRA `(.L_x_11292) ;  /* 0x0000000400407947 */ /* 0x000fec0003800000 */
.L_x_11302:
[----:B------:R0:W-:Y:S01]  /*15f90*/  STG.E.64 desc[UR36][R2.64], RZ ;  /* 0x000000ff02007986 */ /* 0x0001e2000c101b24 */
[----:B------:R-:W-:Y:S01]  /*15fa0*/  IMAD.MOV.U32 R17, RZ, RZ, R31 ;  /* 0x000000ffff117224 */ /* 0x000fe200078e001f */
[----:B------:R-:W-:Y:S06]  /*15fb0*/  BRA `(.L_x_11292) ;  /* 0x0000000400347947 */ /* 0x000fec0003800000 */
.L_x_11293:
        /* <DEDUP_REMOVED lines=11> */
.L_x_11306:
[----:B------:R0:W-:Y:S01]  /*16070*/  STG.E.128 desc[UR36][R2.64], RZ ;  /* 0x000000ff02007986 */ /* 0x0001e2000c101d24 */
[----:B------:R-:W-:Y:S01]  /*16080*/  IMAD.MOV.U32 R17, RZ, RZ, R31 ;  /* 0x000000ffff117224 */ /* 0x000fe200078e001f */
[----:B------:R-:W-:Y:S06]  /*16090*/  BRA `(.L_x_11292) ;  /* 0x0000000000fc7947 */ /* 0x000fec0003800000 */
.L_x_11305:
        /* <DEDUP_REMOVED lines=9> */
.L_x_11308:
[----:B------:R0:W-:Y:S01]  /*16130*/  STG.E.U8 desc[UR36][R2.64], RZ ;  /* 0x000000ff02007986 */ /* 0x0001e2000c101124 */
[----:B------:R-:W-:Y:S01]  /*16140*/  IMAD.MOV.U32 R17, RZ, RZ, R31 ;  /* 0x000000ffff117224 */ /* 0x000fe200078e001f */
[----:B------:R-:W-:Y:S06]  /*16150*/  BRA `(.L_x_11292) ;  /* 0x0000000000cc7947 */ /* 0x000fec0003800000 */
.L_x_11307:
[----:B------:R0:W-:Y:S01]  /*16160*/  STG.E.U16 desc[UR36][R2.64], RZ ;  /* 0x000000ff02007986 */ /* 0x0001e2000c101524 */
[----:B------:R-:W-:Y:S01]  /*16170*/  IMAD.MOV.U32 R17, RZ, RZ, R31 ;  /* 0x000000ffff117224 */ /* 0x000fe200078e001f */
[----:B------:R-:W-:Y:S06]  /*16180*/  BRA `(.L_x_11292) ;  /* 0x0000000000c07947 */ /* 0x000fec0003800000 */
.L_x_11304:
        /* <DEDUP_REMOVED lines=11> */
.L_x_11311:
[----:B------:R0:W-:Y:S01]  /*16240*/  STG.E.U8 desc[UR36][R2.64], RZ ;  /* 0x000000ff02007986 */ /* 0x0001e2000c101124 */
[----:B------:R-:W-:Y:S01]  /*16250*/  IMAD.MOV.U32 R17, RZ, RZ, R31 ;  /* 0x000000ffff117224 */ /* 0x000fe200078e001f */
[----:B------:R-:W-:Y:S06]  /*16260*/  BRA `(.L_x_11292) ;  /* 0x0000000000887947 */ /* 0x000fec0003800000 */
.L_x_11310:
[----:B------:R0:W-:Y:S01]  /*16270*/  STG.E.U8 desc[UR36][R2.64], RZ ;  /* 0x000000ff02007986 */ /* 0x0001e2000c101124 */
[----:B------:R-:W-:Y:S01]  /*16280*/  IMAD.MOV.U32 R17, RZ, RZ, R31 ;  /* 0x000000ffff117224 */ /* 0x000fe200078e001f */
[----:B------:R-:W-:Y:S06]  /*16290*/  BRA `(.L_x_11292) ;  /* 0x00000000007c7947 */ /* 0x000fec0003800000 */
.L_x_11309:
        /* <DEDUP_REMOVED lines=8> */
.L_x_11297:
        /* <DEDUP_REMOVED lines=16> */
.L_x_11314:
[----:B------:R-:W-:Y:S01]  /*16420*/  IMAD.MOV.U32 R17, RZ, RZ, R31 ;  /* 0x000000ffff117224 */ /* 0x000fe200078e001f */
[----:B------:R-:W-:Y:S06]  /*16430*/  BRA `(.L_x_11292) ;  /* 0x0000000000147947 */ /* 0x000fec0003800000 */
.L_x_11313:
[----:B------:R0:W-:Y:S01]  /*16440*/  STG.E.64 desc[UR36][R2.64], RZ ;  /* 0x000000ff02007986 */ /* 0x0001e2000c101b24 */
[----:B------:R-:W-:Y:S01]  /*16450*/  IMAD.MOV.U32 R17, RZ, RZ, R31 ;  /* 0x000000ffff117224 */ /* 0x000fe200078e001f */
[----:B------:R-:W-:Y:S06]  /*16460*/  BRA `(.L_x_11292) ;  /* 0x0000000000087947 */ /* 0x000fec0003800000 */
.L_x_11312:
[----:B------:R0:W-:Y:S01]  /*16470*/  STG.E desc[UR36][R2.64], RZ ;  /* 0x000000ff02007986 */ /* 0x0001e2000c101924 */
[----:B------:R-:W-:-:S07]  /*16480*/  IMAD.MOV.U32 R17, RZ, RZ, R31 ;  /* 0x000000ffff117224 */ /* 0x000fce00078e001f */
.L_x_11292:
[----:B------:R-:W-:Y:S05]  /*16490*/  BSYNC B6 ;  /* 0x0000000000067941 */ /* 0x000fea0003800000 */
.L_x_11291:
[----:B------:R-:W-:Y:S01]  /*164a0*/  ISETP.GE.AND P0, PT, R17, R16, PT ;  /* 0x000000101100720c */ /* 0x000fe20003f06270 */
[----:B------:R-:W-:-:S12]  /*164b0*/  BSSY B6, `(.L_x_11315) ;  /* 0x00000fa000067945 */ /* 0x000fd80003800000 */
[----:B------:R-:W-:Y:S05]  /*164c0*/  @P0 BRA `(.L_x_11316) ;  /* 0x0000000c00e00947 */ /* 0x000fea0003800000 */
[----:B------:R-:W5:Y:S01]  /*164d0*/  S2R R0, SR_CTAID.X ;  /* 0x0000000000007919 */ /* 0x000f620000002500 */
[----:B012---:R-:W0:Y:S01]  /*164e0*/  LDC.64 R2, c[0x0][0x2c8] ;  /* 0x0000b200ff027b82 */ /* 0x007e220000000a00 */
[----:B------:R-:W-:Y:S01]  /*164f0*/  PRMT R4, R18, 0x9910, RZ ;  /* 0x0000991012047816 */ /* 0x000fe200000000ff */
[----:B------:R-:W-:Y:S01]  /*16500*/  ULDC UR4, c[0x0][0x31c] ;  /* 0x0000c70000047ab9 */ /* 0x000fe20000000800 */
[----:B-----5:R-:W-:-:S04]  /*16510*/  IMAD R0, R0, 0x200, R17 ;  /* 0x0000020000007824 */ /* 0x020fc800078e0211 */
        /* <DEDUP_REMOVED lines=16> */
.L_x_11320:
[----:B------:R0:W-:Y:S01]  /*16620*/  STG.E.U8 desc[UR36][R2.64], RZ ;  /* 0x000000ff02007986 */ /* 0x0001e2000c101124 */
[----:B------:R-:W-:Y:S05]  /*16630*/  BRA `(.L_x_11322) ;  /* 0x00000004008c7947 */ /* 0x000fea0003800000 */
.L_x_11319:
        /* <DEDUP_REMOVED lines=8> */
.L_x_11324:
[----:B------:R0:W-:Y:S01]  /*166c0*/  STG.E desc[UR36][R2.64], RZ ;  /* 0x000000ff02007986 */ /* 0x0001e2000c101924 */
[----:B------:R-:W-:Y:S05]  /*166d0*/  BRA `(.L_x_11322) ;  /* 0x0000000400647947 */ /* 0x000fea0003800000 */
.L_x_11323:
[----:B------:R0:W-:Y:S01]  /*166e0*/  STG.E.U16 desc[UR36][R2.64], RZ ;  /* 0x000000ff02007986 */ /* 0x0001e2000c101524 */
[----:B------:R-:W-:Y:S05]  /*166f0*/  BRA `(.L_x_11322) ;  /* 0x00000004005c7947 */ /* 0x000fea0003800000 */
.L_x_11318:
        /* <DEDUP_REMOVED lines=8> */
.L_x_11326:
[----:B------:R0:W-:Y:S01]  /*16780*/  STG.E.U16 desc[UR36][R2.64], RZ ;  /* 0x000000ff02007986 */ /* 0x0001e2000c101524 */
[----:B------:R-:W-:Y:S05]  /*16790*/  BRA `(.L_x_11322) ;  /* 0x0000000400347947 */ /* 0x000fea0003800000 */
.L_x_11325:
        /* <DEDUP_REMOVED lines=8> */
.L_x_11328:
[----:B------:R0:W-:Y:S01]  /*16820*/  STG.E desc[UR36][R2.64], RZ ;  /* 0x000000ff02007986 */ /* 0x0001e2000c101924 */
[----:B------:R-:W-:Y:S05]  /*16830*/  BRA `(.L_x_11322) ;  /* 0x00000004000c7947 */ /* 0x000fea0003800000 */
.L_x_11327:
[----:B------:R0:W-:Y:S01]  /*16840*/  STG.E.64 desc[UR36][R2.64], RZ ;  /* 0x000000ff02007986 */ /* 0x0001e2000c101b24 */
[----:B------:R-:W-:Y:S05]  /*16850*/  BRA `(.L_x_11322) ;  /* 0x0000000400047947 */ /* 0x000fea0003800000 */
.L_x_11317:
        /* <DEDUP_REMOVED lines=10> */
.L_x_11331:
[----:B------:R0:W-:Y:S01]  /*16900*/  STG.E.128 desc[UR36][R2.64], RZ ;  /* 0x000000ff02007986 */ /* 0x0001e2000c101d24 */
[----:B------:R-:W-:Y:S05]  /*16910*/  BRA `(.L_x_11322) ;  /* 0x0000000000d47947 */ /* 0x000fea0003800000 */
.L_x_11330:
        /* <DEDUP_REMOVED lines=8> */
.L_x_11333:
[----:B------:R0:W-:Y:S01]  /*169a0*/  STG.E.U8 desc[UR36][R2.64], RZ ;  /* 0x000000ff02007986 */ /* 0x0001e2000c101124 */
[----:B------:R-:W-:Y:S05]  /*169b0*/  BRA `(.L_x_11322) ;  /* 0x0000000000ac7947 */ /* 0x000fea0003800000 */
.L_x_11332:
[----:B------:R0:W-:Y:S01]  /*169c0*/  STG.E.U16 desc[UR36][R2.64], RZ ;  /* 0x000000ff02007986 */ /* 0x0001e2000c101524 */
[----:B------:R-:W-:Y:S05]  /*169d0*/  BRA `(.L_x_11322) ;  /* 0x0000000000a47947 */ /* 0x000fea0003800000 */
.L_x_11329:
        /* <DEDUP_REMOVED lines=10> */
.L_x_11336:
[----:B------:R0:W-:Y:S01]  /*16a80*/  STG.E.U8 desc[UR36][R2.64], RZ ;  /* 0x000000ff02007986 */ /* 0x0001e2000c101124 */
[----:B------:R-:W-:Y:S05]  /*16a90*/  BRA `(.L_x_11322) ;  /* 0x0000000000747947 */ /* 0x000fea0003800000 */
.L_x_11335:
[----:B------:R0:W-:Y:S01]  /*16aa0*/  STG.E.U8 desc[UR36][R2.64], RZ ;  /* 0x000000ff02007986 */ /* 0x0001e2000c101124 */
[----:B------:R-:W-:Y:S05]  /*16ab0*/  BRA `(.L_x_11322) ;  /* 0x00000000006c7947 */ /* 0x000fea0003800000 */
.L_x_11334:
[----:B------:R-:W-:-:S13]  /*16ac0*/  ISETP.NE.AND P0, PT, R0, 0x1c, PT ;  /* 0x0000001c0000780c */ /* 0x000fda0003f05270 */
[----:B------:R-:W-:Y:S05]  /*16ad0*/  @!P0 BRA `(.L_x_11337) ;  /* 0x0000000000608947 */ /* 0x000fea0003800000 */
[----:B------:R-:W-:-:S13]  /*16ae0*/  ISETP.NE.AND P0, PT, R0, 0x1d, PT ;  /* 0x0000001d0000780c */ /* 0x000fda0003f05270 */
[----:B------:R-:W-:Y:S05]  /*16af0*/  @!P0 BRA `(.L_x_11338) ;  /* 0x0000000000508947 */ /* 0x000fea0003800000 */
[----:B------:R-:W-:-:S13]  /*16b00*/  ISETP.NE.AND P0, PT, R0, 0x2c, PT ;  /* 0x0000002c0000780c */ /* 0x000fda0003f05270 */
[----:B------:R1:W-:Y:S01]  /*16b10*/  @!P0 STG.E.U8 desc[UR36][R2.64], RZ ;  /* 0x000000ff02008986 */ /* 0x0003e2000c101124 */
[----:B------:R-:W-:Y:S05]  /*16b20*/  @!P0 BRA `(.L_x_11322) ;  /* 0x0000000000508947 */ /* 0x000fea0003800000 */
.L_x_11321:
[----:B------:R-:W-:Y:S01]  /*16b30*/  MOV R0, 0x0 ;  /* 0x0000000000007802 */ /* 0x000fe20000000f00 */
[----:B------:R-:W-:Y:S01]  /*16b40*/  ULDC.64 UR4, c[0x4][0x118] ;  /* 0x0100460000047ab9 */ /* 0x000fe20000000a00 */
[----:B------:R-:W-:Y:S01]  /*16b50*/  ULDC.64 UR6, c[0x4][0x28] ;  /* 0x01000a0000067ab9 */ /* 0x000fe20000000a00 */
[----:B------:R-:W-:Y:S01]  /*16b60*/  IMAD.U32 R4, RZ, RZ, UR4 ;  /* 0x00000004ff047e24 */ /* 0x000fe2000f8e00ff */
[----:B-1----:R0:W1:Y:S01]  /*16b70*/  LDC.64 R2, c[0x4][R0] ;  /* 0x0100000000027b82 */ /* 0x0020620000000a00 */
        /* <DEDUP_REMOVED lines=11> */
.L_x_11339:
[----:B------:R-:W-:Y:S05]  /*16c30*/  BRA `(.L_x_11322) ;  /* 0x00000000000c7947 */ /* 0x000fea0003800000 */
.L_x_11338:
[----:B------:R2:W-:Y:S01]  /*16c40*/  STG.E.64 desc[UR36][R2.64], RZ ;  /* 0x000000ff02007986 */ /* 0x0005e2000c101b24 */
[----:B------:R-:W-:Y:S05]  /*16c50*/  BRA `(.L_x_11322) ;  /* 0x0000000000047947 */ /* 0x000fea0003800000 */
.L_x_11337:
[----:B------:R0:W-:Y:S02]  /*16c60*/  STG.E desc[UR36][R2.64], RZ ;  /* 0x000000ff02007986 */ /* 0x0001e4000c101924 */
.L_x_11322:
[----:B------:R-:W-:-:S05]  /*16c70*/  VIADD R17, R17, 0x80 ;  /* 0x0000008011117836 */ /* 0x000fca0000000000 */
[----:B------:R-:W-:-:S13]  /*16c80*/  ISETP.GE.AND P0, PT, R17, R16, PT ;  /* 0x000000101100720c */ /* 0x000fda0003f06270 */
        /* <DEDUP_REMOVED lines=22> */
.L_x_11343:
[----:B------:R0:W-:Y:S01]  /*16df0*/  STG.E.U8 desc[UR36][R2.64], RZ ;  /* 0x000000ff02007986 */ /* 0x0001e2000c101124 */
[----:B------:R-:W-:Y:S05]  /*16e00*/  BRA `(.L_x_11345) ;  /* 0x00000004008c7947 */ /* 0x000fea0003800000 */
.L_x_11342:
        /* <DEDUP_REMOVED lines=8> */
.L_x_11347:
[----:B------:R0:W-:Y:S01]  /*16e90*/  STG.E desc[UR36][R2.64], RZ ;  /* 0x000000ff02007986 */ /* 0x0001e2000c101924 */
[----:B------:R-:W-:Y:S05]  /*16ea0*/  BRA `(.L_x_11345) ;  /* 0x0000000400647947 */ /* 0x000fea0003800000 */
.L_x_11346:
[----:B------:R0:W-:Y:S01]  /*16eb0*/  STG.E.U16 desc[UR36][R2.64], RZ ;  /* 0x000000ff02007986 */ /* 0x0001e2000c101524 */
[----:B------:R-:W-:Y:S05]  /*16ec0*/  BRA `(.L_x_11345) ;  /* 0x00000004005c7947 */ /* 0x000fea0003800000 */
.L_x_11341:
        /* <DEDUP_REMOVED lines=8> */
.L_x_11349:
[----:B------:R0:W-:Y:S01]  /*16f50*/  STG.E.U16 desc[UR36][R2.64], RZ ;  /* 0x000000ff02007986 */ /* 0x0001e2000c101524 */
[----:B------:R-:W-:Y:S05]  /*16f60*/  BRA `(.L_x_11345) ;  /* 0x0000000400347947 */ /* 0x000fea0003800000 */
.L_x_11348:
        /* <DEDUP_REMOVED lines=8> */
.L_x_11351:
[----:B------:R2:W-:Y:S01]  /*16ff0*/  STG.E desc[UR36][R2.64], RZ ;  /* 0x000000ff02007986 */ /* 0x0005e2000c101924 */
[----:B------:R-:W-:Y:S05]  /*17000*/  BRA `(.L_x_11345) ;  /* 0x00000004000c7947 */ /* 0x000fea0003800000 */
.L_x_11350:
[----:B------:R0:W-:Y:S01]  /*17010*/  STG.E.64 desc[UR36][R2.64], RZ ;  /* 0x000000ff02007986 */ /* 0x0001e2000c101b24 */
[----:B------:R-:W-:Y:S05]  /*17020*/  BRA `(.L_x_11345) ;  /* 0x0000000400047947 */ /* 0x000fea0003800000 */
.L_x_11340:
        /* <DEDUP_REMOVED lines=10> */
.L_x_11354:
[----:B------:R0:W-:Y:S01]  /*170d0*/  STG.E.128 desc[UR36][R2.64], RZ ;  /* 0x000000ff02007986 */ /* 0x0001e2000c101d24 */
[----:B------:R-:W-:Y:S05]  /*170e0*/  BRA `(.L_x_11345) ;  /* 0x0000000000d47947 */ /* 0x000fea0003800000 */
.L_x_11353:
        /* <DEDUP_REMOVED lines=8> */
.L_x_11356:
[----:B------:R0:W-:Y:S01]  /*17170*/  STG.E.U8 desc[UR36][R2.64], RZ ;  /* 0x000000ff02007986 */ /* 0x0001e2000c101124 */
[----:B------:R-:W-:Y:S05]  /*17180*/  BRA `(.L_x_11345) ;  /* 0x0000000000ac7947 */ /* 0x000fea0003800000 */
.L_x_11355:
[----:B------:R0:W-:Y:S01]  /*17190*/  STG.E.U16 desc[UR36][R2.64], RZ ;  /* 0x000000ff02007986 */ /* 0x0001e2000c101524 */
[----:B------:R-:W-:Y:S05]  /*171a0*/  BRA `(.L_x_11345) ;  /* 0x0000000000a47947 */ /* 0x000fea0003800000 */
.L_x_11352:
        /* <DEDUP_REMOVED lines=10> */
.L_x_11359:
[----:B------:R0:W-:Y:S01]  /*17250*/  STG.E.U8 desc[UR36][R2.64], RZ ;  /* 0x000000ff02007986 */ /* 0x0001e2000c101124 */
[----:B------:R-:W-:Y:S05]  /*17260*/  BRA `(.L_x_11345) ;  /* 0x0000000000747947 */ /* 0x000fea0003800000 */
.L_x_11358:
[----:B------:R0:W-:Y:S01]  /*17270*/  STG.E.U8 desc[UR36][R2.64], RZ ;  /* 0x000000ff02007986 */ /* 0x0001e2000c101124 */
[----:B------:R-:W-:Y:S05]  /*17280*/  BRA `(.L_x_11345) ;  /* 0x00000000006c7947 */ /* 0x000fea0003800000 */
.L_x_11357:
[----:B------:R-:W-:-:S13]  /*17290*/  ISETP.NE.AND P0, PT, R0, 0x1c, PT ;  /* 0x0000001c0000780c */ /* 0x000fda0003f05270 */
[----:B------:R-:W-:Y:S05]  /*172a0*/  @!P0 BRA `(.L_x_11360) ;  /* 0x0000000000608947 */ /* 0x000fea0003800000 */
[----:B------:R-:W-:-:S13]  /*172b0*/  ISETP.NE.AND P0, PT, R0, 0x1d, PT ;  /* 0x0000001d0000780c */ /* 0x000fda0003f05270 */
[----:B------:R-:W-:Y:S05]  /*172c0*/  @!P0 BRA `(.L_x_11361) ;  /* 0x0000000000508947 */ /* 0x000fea0003800000 */
[----:B------:R-:W-:-:S13]  /*172d0*/  ISETP.NE.AND P0, PT, R0, 0x2c, PT ;  /* 0x0000002c0000780c */ /* 0x000fda0003f05270 */
[----:B------:R0:W-:Y:S01]  /*172e0*/  @!P0 STG.E.U8 desc[UR36][R2.64], RZ ;  /* 0x000000ff02008986 */ /* 0x0001e2000c101124 */
[----:B------:R-:W-:Y:S05]  /*172f0*/  @!P0 BRA `(.L_x_11345) ;  /* 0x0000000000508947 */ /* 0x000fea0003800000 */
.L_x_11344:
        /* <DEDUP_REMOVED lines=16> */
.L_x_11362:
[----:B------:R-:W-:Y:S05]  /*17400*/  BRA `(.L_x_11345) ;  /* 0x00000000000c7947 */ /* 0x000fea0003800000 */
.L_x_11361:
[----:B------:R0:W-:Y:S01]  /*17410*/  STG.E.64 desc[UR36][R2.64], RZ ;  /* 0x000000ff02007986 */ /* 0x0001e2000c101b24 */
[----:B------:R-:W-:Y:S05]  /*17420*/  BRA `(.L_x_11345) ;  /* 0x0000000000047947 */ /* 0x000fea0003800000 */
.L_x_11360:
[----:B------:R0:W-:Y:S02]  /*17430*/  STG.E desc[UR36][R2.64], RZ ;  /* 0x000000ff02007986 */ /* 0x0001e4000c101924 */
.L_x_11345:
[----:B------:R-:W-:-:S07]  /*17440*/  VIADD R17, R17, 0x80 ;  /* 0x0000008011117836 */ /* 0x000fce0000000000 */
.L_x_11316:
[----:B------:R-:W-:Y:S05]  /*17450*/  BSYNC B6 ;  /* 0x0000000000067941 */ /* 0x000fea0003800000 */
.L_x_11315:
[----:B------:R-:W-:-:S13]  /*17460*/  ISETP.GE.AND P0, PT, R17, R16, PT ;  /* 0x000000101100720c */ /* 0x000fda0003f06270 */
[----:B------:R-:W-:Y:S05]  /*17470*/  @P0 EXIT ;  /* 0x000000000000094d */ /* 0x000fea0003800000 */
[----:B------:R-:W5:Y:S01]  /*17480*/  S2R R0, SR_CTAID.X ;  /* 0x0000000000007919 */ /* 0x000f620000002500 */
[----:B012---:R-:W0:Y:S01]  /*17490*/  LDC.64 R2, c[0x0][0x2c8] ;  /* 0x0000b200ff027b82 */ /* 0x007e220000000a00 */
[----:B------:R-:W-:Y:S01]  /*174a0*/  ULDC UR4, c[0x0][0x31c] ;  /* 0x0000c70000047ab9 */ /* 0x000fe20000000800 */
[----:B-----5:R-:W-:Y:S01]  /*174b0*/  IMAD R17, R0, 0x200, R17 ;  /* 0x0000020000117824 */ /* 0x020fe200078e0211 */
[----:B------:R-:W-:-:S03]  /*174c0*/  PRMT R0, R18, 0x9910, RZ ;  /* 0x0000991012007816 */ /* 0x000fc600000000ff */
        /* <DEDUP_REMOVED lines=15> */
.L_x_11366:
[----:B------:R-:W-:Y:S01]  /*175c0*/  STG.E.U8 desc[UR36][R2.64], RZ ;  /* 0x000000ff02007986 */ /* 0x000fe2000c101124 */
[----:B------:R-:W-:Y:S05]  /*175d0*/  EXIT ;  /* 0x000000000000794d */ /* 0x000fea0003800000 */
.L_x_11365:
        /* <DEDUP_REMOVED lines=8> */
.L_x_11369:
[----:B------:R-:W-:Y:S01]  /*17660*/  STG.E desc[UR36][R2.64], RZ ;  /* 0x000000ff02007986 */ /* 0x000fe2000c101924 */
[----:B------:R-:W-:Y:S05]  /*17670*/  EXIT ;  /* 0x000000000000794d */ /* 0x000fea0003800000 */
.L_x_11368:
[----:B------:R-:W-:Y:S01]  /*17680*/  STG.E.U16 desc[UR36][R2.64], RZ ;  /* 0x000000ff02007986 */ /* 0x000fe2000c101524 */
[----:B------:R-:W-:Y:S05]  /*17690*/  EXIT ;  /* 0x000000000000794d */ /* 0x000fea0003800000 */
.L_x_11364:
        /* <DEDUP_REMOVED lines=8> */
.L_x_11371:
[----:B------:R-:W-:Y:S01]  /*17720*/  STG.E.U16 desc[UR36][R2.64], RZ ;  /* 0x000000ff02007986 */ /* 0x000fe2000c101524 */
[----:B------:R-:W-:Y:S05]  /*17730*/  EXIT ;  /* 0x000000000000794d */ /* 0x000fea0003800000 */
.L_x_11370:
        /* <DEDUP_REMOVED lines=8> */
.L_x_11373:
[----:B------:R-:W-:Y:S01]  /*177c0*/  STG.E desc[UR36][R2.64], RZ ;  /* 0x000000ff02007986 */ /* 0x000fe2000c101924 */
[----:B------:R-:W-:Y:S05]  /*177d0*/  EXIT ;  /* 0x000000000000794d */ /* 0x000fea0003800000 */
.L_x_11372:
[----:B------:R-:W-:Y:S01]  /*177e0*/  STG.E.64 desc[UR36][R2.64], RZ ;  /* 0x000000ff02007986 */ /* 0x000fe2000c101b24 */
[----:B------:R-:W-:Y:S05]  /*177f0*/  EXIT ;  /* 0x000000000000794d */ /* 0x000fea0003800000 */
.L_x_11363:
        /* <DEDUP_REMOVED lines=10> */
.L_x_11376:
[----:B------:R-:W-:Y:S01]  /*178a0*/  STG.E.128 desc[UR36][R2.64], RZ ;  /* 0x000000ff02007986 */ /* 0x000fe2000c101d24 */
[----:B------:R-:W-:Y:S05]  /*178b0*/  EXIT ;  /* 0x000000000000794d */ /* 0x000fea0003800000 */
.L_x_11375:
        /* <DEDUP_REMOVED lines=8> */
.L_x_11378:
[----:B------:R-:W-:Y:S01]  /*17940*/  STG.E.U8 desc[UR36][R2.64], RZ ;  /* 0x000000ff02007986 */ /* 0x000fe2000c101124 */
[----:B------:R-:W-:Y:S05]  /*17950*/  EXIT ;  /* 0x000000000000794d */ /* 0x000fea0003800000 */
.L_x_11377:
[----:B------:R-:W-:Y:S01]  /*17960*/  STG.E.U16 desc[UR36][R2.64], RZ ;  /* 0x000000ff02007986 */ /* 0x000fe2000c101524 */
[----:B------:R-:W-:Y:S05]  /*17970*/  EXIT ;  /* 0x000000000000794d */ /* 0x000fea0003800000 */
.L_x_11374:
        /* <DEDUP_REMOVED lines=10> */
.L_x_11381:
[----:B------:R-:W-:Y:S01]  /*17a20*/  STG.E.U8 desc[UR36][R2.64], RZ ;  /* 0x000000ff02007986 */ /* 0x000fe2000c101124 */
[----:B------:R-:W-:Y:S05]  /*17a30*/  EXIT ;  /* 0x000000000000794d */ /* 0x000fea0003800000 */
.L_x_11380:
[----:B------:R-:W-:Y:S01]  /*17a40*/  STG.E.U8 desc[UR36][R2.64], RZ ;  /* 0x000000ff02007986 */ /* 0x000fe2000c101124 */
[----:B------:R-:W-:Y:S05]  /*17a50*/  EXIT ;  /* 0x000000000000794d */ /* 0x000fea0003800000 */
.L_x_11379:
[----:B------:R-:W-:-:S13]  /*17a60*/  ISETP.NE.AND P0, PT, R0, 0x1c, PT ;  /* 0x0000001c0000780c */ /* 0x000fda0003f05270 */
[----:B------:R-:W-:Y:S05]  /*17a70*/  @!P0 BRA `(.L_x_11382) ;  /* 0x0000000000608947 */ /* 0x000fea0003800000 */
[----:B------:R-:W-:-:S13]  /*17a80*/  ISETP.NE.AND P0, PT, R0, 0x1d, PT ;  /* 0x0000001d0000780c */ /* 0x000fda0003f05270 */
[----:B------:R-:W-:Y:S05]  /*17a90*/  @!P0 BRA `(.L_x_11383) ;  /* 0x0000000000508947 */ /* 0x000fea0003800000 */
[----:B------:R-:W-:-:S13]  /*17aa0*/  ISETP.NE.AND P0, PT, R0, 0x2c, PT ;  /* 0x0000002c0000780c */ /* 0x000fda0003f05270 */
[----:B------:R0:W-:Y:S01]  /*17ab0*/  @!P0 STG.E.U8 desc[UR36][R2.64], RZ ;  /* 0x000000ff02008986 */ /* 0x0001e2000c101124 */
[----:B------:R-:W-:Y:S05]  /*17ac0*/  @!P0 EXIT ;  /* 0x000000000000894d */ /* 0x000fea0003800000 */
.L_x_11367:
        /* <DEDUP_REMOVED lines=16> */
.L_x_11384:
[----:B------:R-:W-:Y:S05]  /*17bd0*/  EXIT ;  /* 0x000000000000794d */ /* 0x000fea0003800000 */
.L_x_11383:
[----:B------:R-:W-:Y:S01]  /*17be0*/  STG.E.64 desc[UR36][R2.64], RZ ;  /* 0x000000ff02007986 */ /* 0x000fe2000c101b24 */
[----:B------:R-:W-:Y:S05]  /*17bf0*/  EXIT ;  /* 0x000000000000794d */ /* 0x000fea0003800000 */
.L_x_11382:
[----:B------:R-:W-:Y:S01]  /*17c00*/  STG.E desc[UR36][R2.64], RZ ;  /* 0x000000ff02007986 */ /* 0x000fe2000c101924 */
[----:B------:R-:W-:Y:S05]  /*17c10*/  EXIT ;  /* 0x000000000000794d */ /* 0x000fea0003800000 */
        .weak           $__internal_25_$__cuda_sm20_div_s64
        .type           $__internal_25_$__cuda_sm20_div_s64,@function
        .size           $__internal_25_$__cuda_sm20_div_s64,(.L_x_32205 - $__internal_25_$__cuda_sm20_div_s64)
$__internal_25_$__cuda_sm20_div_s64:
        /* <DEDUP_REMOVED lines=18> */
[----:B------:R-:W-:-:S04]  /*17d40*/  IMAD.HI.U32 R9, P1, R15, R20, R8 ;  /* 0x000000140f097227 */ /* 0x000fc80007820008 */
[CC--:B------:R-:W-:Y:S02]  /*17d50*/  IMAD R8, R15.reuse, R7.reuse, RZ ;  /* 0x000000070f087224 */ /* 0x0c0fe400078e02ff */
[----:B------:R-:W-:-:S03]  /*17d60*/  IMAD.HI.U32 R7, R15, R7, RZ ;  /* 0x000000070f077227 */ /* 0x000fc600078e00ff */
[----:B------:R-:W-:Y:S01]  /*17d70*/  IADD3 R9, P2, R8, R9, RZ ;  /* 0x0000000908097210 */ /* 0x000fe20007f5e0ff */
[----:B------:R-:W-:-:S04]  /*17d80*/  IMAD.X R7, R7, 0x1, R15, P0 ;  /* 0x0000000107077824 */ /* 0x000fc800000e060f */
[----:B------:R-:W-:Y:S01]  /*17d90*/  IMAD.WIDE.U32 R14, R9, R12, RZ ;  /* 0x0000000c090e7225 */ /* 0x000fe200078e00ff */
[----:B------:R-:W-:-:S03]  /*17da0*/  IADD3.X R7, RZ, RZ, R7, P2, P1 ;  /* 0x000000ffff077210 */ /* 0x000fc600017e2407 */
[----:B------:R-:W-:Y:S01]  /*17db0*/  IMAD R8, R9, R13, R15 ;  /* 0x0000000d09087224 */ /* 0x000fe200078e020f */
[----:B------:R-:W-:-:S03]  /*17dc0*/  IADD3 R15, P0, RZ, -R14, RZ ;  /* 0x8000000eff0f7210 */ /* 0x000fc60007f1e0ff */
[----:B------:R-:W-:Y:S02]  /*17dd0*/  IMAD R14, R7, R12, R8 ;  /* 0x0000000c070e7224 */ /* 0x000fe400078e0208 */
[----:B------:R-:W-:-:S04]  /*17de0*/  IMAD.HI.U32 R8, R9, R15, RZ ;  /* 0x0000000f09087227 */ /* 0x000fc800078e00ff */
[----:B------:R-:W-:-:S04]  /*17df0*/  IMAD.X R14, RZ, RZ, ~R14, P0 ;  /* 0x000000ffff0e7224 */ /* 0x000fc800000e0e0e */
[----:B------:R-:W-:-:S04]  /*17e00*/  IMAD.WIDE.U32 R8, P0, R9, R14, R8 ;  /* 0x0000000e09087225 */ /* 0x000fc80007800008 */
[C---:B------:R-:W-:Y:S02]  /*17e10*/  IMAD R20, R7.reuse, R14, RZ ;  /* 0x0000000e07147224 */ /* 0x040fe400078e02ff */
[----:B------:R-:W-:Y:S01]  /*17e20*/  IMAD.HI.U32 R9, P1, R7, R15, R8 ;  /* 0x0000000f07097227 */ /* 0x000fe20007820008 */
[----:B------:R-:W-:-:S03]  /*17e30*/  IADD3 R8, P4, RZ, -R6, RZ ;  /* 0x80000006ff087210 */ /* 0x000fc60007f9e0ff */
[----:B------:R-:W-:Y:S01]  /*17e40*/  IMAD.HI.U32 R14, R7, R14, RZ ;  /* 0x0000000e070e7227 */ /* 0x000fe200078e00ff */
[----:B------:R-:W-:Y:S02]  /*17e50*/  SEL R8, R8, R6, !P3 ;  /* 0x0000000608087207 */ /* 0x000fe40005800000 */
[----:B------:R-:W-:Y:S01]  /*17e60*/  IADD3 R20, P2, R20, R9, RZ ;  /* 0x0000000914147210 */ /* 0x000fe20007f5e0ff */
[----:B------:R-:W-:Y:S02]  /*17e70*/  IMAD.X R15, RZ, RZ, ~R5, P4 ;  /* 0x000000ffff0f7224 */ /* 0x000fe400020e0e05 */
[----:B------:R-:W-:Y:S02]  /*17e80*/  IMAD.X R9, R14, 0x1, R7, P0 ;  /* 0x000000010e097824 */ /* 0x000fe400000e0607 */
[----:B------:R-:W-:Y:S01]  /*17e90*/  IMAD.HI.U32 R14, R20, R8, RZ ;  /* 0x00000008140e7227 */ /* 0x000fe200078e00ff */
[----:B------:R-:W-:Y:S02]  /*17ea0*/  SEL R7, R15, R5, !P3 ;  /* 0x000000050f077207 */ /* 0x000fe40005800000 */
[----:B------:R-:W-:Y:S01]  /*17eb0*/  IADD3.X R9, RZ, RZ, R9, P2, P1 ;  /* 0x000000ffff097210 */ /* 0x000fe200017e2409 */
[----:B------:R-:W-:-:S02]  /*17ec0*/  IMAD.MOV.U32 R15, RZ, RZ, RZ ;  /* 0x000000ffff0f7224 */ /* 0x000fc400078e00ff */
        /* <DEDUP_REMOVED lines=15> */
[----:B------:R-:W-:Y:S01]  /*17fc0*/  IMAD.X R14, R7, 0x1, ~R13, P1 ;  /* 0x00000001070e7824 */ /* 0x000fe200008e0e0d */
[----:B------:R-:W-:Y:S02]  /*17fd0*/  IADD3 R21, P1, R9, 0x1, RZ ;  /* 0x0000000109157810 */ /* 0x000fe40007f3e0ff */
[----:B------:R-:W-:Y:S02]  /*17fe0*/  SEL R15, R15, R8, P0 ;  /* 0x000000080f0f7207 */ /* 0x000fe40000000000 */
[----:B------:R-:W-:Y:S01]  /*17ff0*/  SEL R14, R14, R7, P0 ;  /* 0x000000070e0e7207 */ /* 0x000fe20000000000 */
[----:B------:R-:W-:Y:S01]  /*18000*/  IMAD.X R7, RZ, RZ, R20, P1 ;  /* 0x000000ffff077224 */ /* 0x000fe200008e0614 */
        /* <DEDUP_REMOVED lines=9> */
[-C--:B------:R-:W-:Y:S02]  /*180a0*/  IADD3 R7, P2, RZ, -R9.reuse, RZ ;  /* 0x80000009ff077210 */ /* 0x080fe40007f5e0ff */
[----:B------:R-:W-:Y:S02]  /*180b0*/  ISETP.NE.U32.AND P0, PT, R4, RZ, PT ;  /* 0x000000ff0400720c */ /* 0x000fe40003f05070 */
[----:B------:R-:W-:Y:S01]  /*180c0*/  ISETP.GE.AND P1, PT, R8, RZ, PT ;  /* 0x000000ff0800720c */ /* 0x000fe20003f26270 */
[----:B------:R-:W-:Y:S01]  /*180d0*/  IMAD.X R4, RZ, RZ, ~R20, P2 ;  /* 0x000000ffff047224 */ /* 0x000fe200010e0e14 */
[----:B------:R-:W-:Y:S01]  /*180e0*/  ISETP.NE.AND.EX P0, PT, R3, RZ, PT, P0 ;  /* 0x000000ff0300720c */ /* 0x000fe20003f05300 */
[----:B------:R-:W-:Y:S01]  /*180f0*/  IMAD.MOV.U32 R3, RZ, RZ, 0x0 ;  /* 0x00000000ff037424 */ /* 0x000fe200078e00ff */
[----:B------:R-:W-:-:S02]  /*18100*/  SEL R7, R7, R9, !P1 ;  /* 0x0000000907077207 */ /* 0x000fc40004800000 */
[----:B------:R-:W-:Y:S02]  /*18110*/  SEL R4, R4, R20, !P1 ;  /* 0x0000001404047207 */ /* 0x000fe40004800000 */
[----:B------:R-:W-:Y:S02]  /*18120*/  SEL R7, R7, 0xffffffff, P0 ;  /* 0xffffffff07077807 */ /* 0x000fe40000000000 */
[----:B------:R-:W-:Y:S01]  /*18130*/  SEL R4, R4, 0xffffffff, P0 ;  /* 0xffffffff04047807 */ /* 0x000fe20000000000 */
[----:B------:R-:W-:Y:S06]  /*18140*/  RET.REL.NODEC R2 `(_ZN2at6native27unrolled_elementwise_kernelIZZZNS0_67_GLOBAL__N__bb565c37_34_ValidateCompressedIndicesKernel_cu_33a4b88b42_validate_compressed_sparse_indices_kernelILNS2_8CDimNameE1ENS2_18CUDAKernelLauncherENS2_14EmptyVecKernelENS2_8DummyVecELm8EEEvRKNS_6TensorESA_lllENKUlvE1_clEvENKUlvE0_clEvEUllllllE_St5arrayIPcLm6EELi4E23TrivialOffsetCalculatorILi5EjESH_ILi1EjENS0_6memory12LoadWithCastILi5EEENSK_13StoreWithCastILi1EEEEEviT_T0_T2_T3_T4_T5_) ;  /* 0xfffffe7c02ac7950 */ /* 0x000fec0003c3ffff */
.L_x_11385:
        /* <DEDUP_REMOVED lines=11> */
.L_x_32205:


//--------------------- .text._ZN2at6native18elementwise_kernelILi128ELi2EZNS0_22gpu_kernel_impl_nocastIZZZNS0_67_GLOBAL__N__bb565c37_34_ValidateCompressedIndicesKernel_cu_33a4b88b42_validate_compressed_sparse_indices_kernelILNS3_8CDimNameE1ENS3_18CUDAKernelLauncherENS3_14EmptyVecKernelENS3_8DummyVecELm8EEEvRKNS_6TensorESB_lllENKUlvE1_clEvENKUlvE0_clEvEUllllllE_EEvRNS_18TensorIteratorBaseERKT_EUliE_EEviT1_ --------------------------
	.section	.text._ZN2at6native18elementwise_kernelILi128ELi2EZNS0_22gpu_kernel_impl_nocastIZZZNS0_67_GLOBAL__N__bb565c37_34_ValidateCompressedIndicesKernel_cu_33a4b88b42_validate_compressed_sparse_indices_kernelILNS3_8CDimNameE1ENS3_18CUDAKernelLauncherENS3_14EmptyVecKernelENS3_8DummyVecELm8EEEvRKNS_6TensorESB_lllENKUlvE1_clEvENKUlvE0_clEvEUllllllE_EEvRNS_18TensorIteratorBaseERKT_EUliE_EEviT1_,"ax",@progbits
	.align	128
        .global         _ZN2at6native18elementwise_kernelILi128ELi2EZNS0_22gpu_kernel_impl_nocastIZZZNS0_67_GLOBAL__N__bb565c37_34_ValidateCompressedIndicesKernel_cu_33a4b88b42_validate_compressed_sparse_indices_kernelILNS3_8CDimNameE1ENS3_18CUDAKernelLauncherENS3_14EmptyVecKernelENS3_8DummyVecELm8EEEvRKNS_6TensorESB_lllENKUlvE1_clEvENKUlvE0_clEvEUllllllE_EEvRNS_18TensorIteratorBaseERKT_EUliE_EEviT1_
        .type           _ZN2at6native18elementwise_kernelILi128ELi2EZNS0_22gpu_kernel_impl_nocastIZZZNS0_67_GLOBAL__N__bb565c37_34_ValidateCompressedIndicesKernel_cu_33a4b88b42_validate_compressed_sparse_indices_kernelILNS3_8CDimNameE1ENS3_18CUDAKernelLauncherENS3_14EmptyVecKernelENS3_8DummyVecELm8EEEvRKNS_6TensorESB_lllENKUlvE1_clEvENKUlvE0_clEvEUllllllE_EEvRNS_18TensorIteratorBaseERKT_EUliE_EEviT1_,@function
        .size           _ZN2at6native18elementwise_kernelILi128ELi2EZNS0_22gpu_kernel_impl_nocastIZZZNS0_67_GLOBAL__N__bb565c37_34_ValidateCompressedIndicesKernel_cu_33a4b88b42_validate_compressed_sparse_indices_kernelILNS3_8CDimNameE1ENS3_18CUDAKernelLauncherENS3_14EmptyVecKernelENS3_8DummyVecELm8EEEvRKNS_6TensorESB_lllENKUlvE1_clEvENKUlvE0_clEvEUllllllE_EEvRNS_18TensorIteratorBaseERKT_EUliE_EEviT1_,(.L_x_32206 - _ZN2at6native18elementwise_kernelILi128ELi2EZNS0_22gpu_kernel_impl_nocastIZZZNS0_67_GLOBAL__N__bb565c37_34_ValidateCompressedIndicesKernel_cu_33a4b88b42_validate_compressed_sparse_indices_kernelILNS3_8CDimNameE1ENS3_18CUDAKernelLauncherENS3_14EmptyVecKernelENS3_8DummyVecELm8EEEvRKNS_6TensorESB_lllENKUlvE1_clEvENKUlvE0_clEvEUllllllE_EEvRNS_18TensorIteratorBaseERKT_EUliE_EEviT1_)
        .other          _ZN2at6native18elementwise_kernelILi128ELi2EZNS0_22gpu_kernel_impl_nocastIZZZNS0_67_GLOBAL__N__bb565c37_34_ValidateCompressedIndicesKernel_cu_33a4b88b42_validate_compressed_sparse_indices_kernelILNS3_8CDimNameE1ENS3_18CUDAKernelLauncherENS3_14EmptyVecKernelENS3_8DummyVecELm8EEEvRKNS_6TensorESB_lllENKUlvE1_clEvENKUlvE0_clEvEUllllllE_EEvRNS_18TensorIteratorBaseERKT_EUliE_EEviT1_,@"STO_CUDA_ENTRY STV_DEFAULT"
_ZN2at6native18elementwise_kernelILi128ELi2EZNS0_22gpu_kernel_impl_nocastIZZZNS0_67_GLOBAL__N__bb565c37_34_ValidateCompressedIndicesKernel_cu_33a4b88b42_validate_compressed_sparse_indices_kernelILNS3_8CDimNameE1ENS3_18CUDAKernelLauncherENS3_14EmptyVecKernelENS3_8DummyVecELm8EEEvRKNS_6TensorESB_lllENKUlvE1_clEvENKUlvE0_clEvEUllllllE_EEvRNS_18TensorIteratorBaseERKT_EUliE_EEviT1_:
.text._ZN2at6native18elementwise_kernelILi128ELi2EZNS0_22gpu_kernel_impl_nocastIZZZNS0_67_GLOBAL__N__bb565c37_34_ValidateCompressedIndicesKernel_cu_33a4b88b42_validate_compressed_sparse_indices_kernelILNS3_8CDimNameE1ENS3_18CUDAKernelLauncherENS3_14EmptyVecKernelENS3_8DummyVecELm8EEEvRKNS_6TensorESB_lllENKUlvE1_clEvENKUlvE0_clEvEUllllllE_EEvRNS_18TensorIteratorBaseERKT_EUliE_EEviT1_:
        /* <DEDUP_REMOVED lines=11> */
[----:B------:R-:W-:Y:S01]  /*00b0*/  CS2R R4, SRZ ;  /* 0x0000000000047805 */ /* 0x000fe2000001ff00 */
[----:B------:R-:W-:Y:S01]  /*00c0*/  HFMA2.MMA R6, -RZ, RZ, 0, 0 ;  /* 0x00000000ff067435 */ /* 0x000fe200000001ff */
[----:B------:R-:W-:Y:S02]  /*00d0*/  MOV R3, RZ ;  /* 0x000000ff00037202 */ /* 0x000fe40000000f00 */
        /* <DEDUP_REMOVED lines=428> */
[----:B------:R-:W1:Y:S01]  /*1ba0*/  @P0 LDC R7, c[0x0][0x33c] ;  /* 0x0000cf00ff070b82 */ /* 0x000e620000000800 */
[----:B------:R-:W-:Y:S01]  /*1bb0*/  IMAD R8, R8, UR6, R9 ;  /* 0x0000000608087c24 */ /* 0x000fe2000f8e0209 */
[----:B------:R-:W-:-:S03]  /*1bc0*/  ULDC.64 UR6, c[0x0][0x580] ;  /* 0x0001600000067ab9 */ /* 0x000fc60000000a00 */
[C---:B------:R-:W-:Y:S02]  /*1bd0*/  IMAD R23, R8.reuse, UR4, R23 ;  /* 0x0000000408177c24 */ /* 0x040fe4000f8e0217 */
[C---:B------:R-:W-:Y:S01]  /*1be0*/  IMAD R6, R8.reuse, UR5, R6 ;  /* 0x0000000508067c24 */ /* 0x040fe2000f8e0206 */
[----:B------:R-:W2:Y:S01]  /*1bf0*/  @P0 LDC.64 R16, c[0x0][0x588] ;  /* 0x00016200ff100b82 */ /* 0x000ea20000000a00 */
[----:B------:R-:W-:Y:S01]  /*1c00*/  ULDC.64 UR4, c[0x0][0x578] ;  /* 0x00015e0000047ab9 */ /* 0x000fe20000000a00 */
[C---:B------:R-:W-:Y:S02]  /*1c10*/  IMAD R5, R8.reuse, UR6, R5 ;  /* 0x0000000608057c24 */ /* 0x040fe4000f8e0205 */
[C---:B------:R-:W-:Y:S02]  /*1c20*/  IMAD R3, R8.reuse, UR4, R3 ;  /* 0x0000000408037c24 */ /* 0x040fe4000f8e0203 */
[----:B------:R-:W-:Y:S02]  /*1c30*/  IMAD R0, R8, UR5, R0 ;  /* 0x0000000508007c24 */ /* 0x000fe4000f8e0200 */
[----:B------:R-:W3:Y:S01]  /*1c40*/  @P0 LDC.64 R14, c[0x0][0x590] ;  /* 0x00016400ff0e0b82 */ /* 0x000ee20000000a00 */
[----:B0-----:R-:W-:-:S04]  /*1c50*/  @P0 IMAD.HI.U32 R10, R19, R10, R18 ;  /* 0x0000000a130a0227 */ /* 0x001fc800078e0012 */
[----:B------:R-:W-:Y:S01]  /*1c60*/  IMAD R4, R8, UR7, R4 ;  /* 0x0000000708047c24 */ /* 0x000fe2000f8e0204 */
[----:B------:R-:W-:Y:S02]  /*1c70*/  @P0 SHF.R.U32.HI R10, RZ, R11, R10 ;  /* 0x0000000bff0a0219 */ /* 0x000fe4000001160a */
[----:B------:R-:W0:Y:S02]  /*1c80*/  @P0 LDC.64 R12, c[0x0][0x598] ;  /* 0x00016600ff0c0b82 */ /* 0x000e240000000a00 */
[----:B------:R-:W-:-:S05]  /*1c90*/  @P0 IADD3 R18, -R10, RZ, RZ ;  /* 0x000000ff0a120210 */ /* 0x000fca0007ffe1ff */
[----:B-1----:R-:W-:-:S04]  /*1ca0*/  @P0 IMAD R18, R18, R7, R19 ;  /* 0x0000000712120224 */ /* 0x002fc800078e0213 */
[C---:B--2---:R-:W-:Y:S02]  /*1cb0*/  @P0 IMAD R23, R18.reuse, R16, R23 ;  /* 0x0000001012170224 */ /* 0x044fe400078e0217 */
[C---:B------:R-:W-:Y:S02]  /*1cc0*/  @P0 IMAD R6, R18.reuse, R17, R6 ;  /* 0x0000001112060224 */ /* 0x040fe400078e0206 */
[C---:B---3--:R-:W-:Y:S02]  /*1cd0*/  @P0 IMAD R3, R18.reuse, R14, R3 ;  /* 0x0000000e12030224 */ /* 0x048fe400078e0203 */
[C---:B------:R-:W-:Y:S02]  /*1ce0*/  @P0 IMAD R0, R18.reuse, R15, R0 ;  /* 0x0000000f12000224 */ /* 0x040fe400078e0200 */
[C---:B0-----:R-:W-:Y:S02]  /*1cf0*/  @P0 IMAD R5, R18.reuse, R12, R5 ;  /* 0x0000000c12050224 */ /* 0x041fe400078e0205 */
[----:B------:R-:W-:-:S07]  /*1d00*/  @P0 IMAD R4, R18, R13, R4 ;  /* 0x0000000d12040224 */ /* 0x000fce00078e0204 */
.L_x_11388:
        /* <DEDUP_REMOVED lines=47> */
.L_x_11390:
[----:B------:R-:W-:Y:S05]  /*2000*/  BSYNC B6 ;  /* 0x0000000000067941 */ /* 0x000fea0003800000 */
.L_x_11389:
        /* <DEDUP_REMOVED lines=24> */
.L_x_11392:
[----:B------:R-:W-:Y:S05]  /*2190*/  BSYNC B6 ;  /* 0x0000000000067941 */ /* 0x000fea0003800000 */
.L_x_11391:
        /* <DEDUP_REMOVED lines=29> */
.L_x_11394:
[----:B------:R-:W-:Y:S05]  /*2370*/  BSYNC B6 ;  /* 0x0000000000067941 */ /* 0x000fea0003800000 */
.L_x_11393:
[----:B------:R-:W0:Y:S01]  /*2380*/  LDC.64 R4, c[0x0][0x5e0] ;  /* 0x00017800ff047b82 */ /* 0x000e220000000a00 */
[----:B------:R-:W-:-:S07]  /*2390*/  CS2R R20, SRZ ;  /* 0x0000000000147805 */ /* 0x000fce000001ff00 */
        /* <DEDUP_REMOVED lines=9> */
[----:B------:R-:W-:Y:S01]  /*2430*/  BSSY B0, `(.L_x_11395) ;  /* 0x0000034000007945 */ /* 0x000fe20003800000 */
[----:B------:R-:W-:-:S07]  /*2440*/  IADD3 R6, R15, R27, RZ ;  /* 0x0000001b0f067210 */ /* 0x000fce0007ffe0ff */
.L_x_11399:
[----:B------:R-:W-:Y:S01]  /*2450*/  UMOV UR4, 0x8 ;  /* 0x0000000800047882 */ /* 0x000fe20000000000 */
[----:B------:R-:W-:Y:S01]  /*2460*/  BSSY B1, `(.L_x_11396) ;  /* 0x000001f000017945 */ /* 0x000fe20003800000 */
[----:B------:R-:W-:-:S04]  /*2470*/  LEA R26, R24, UR4, 0x3 ;  /* 0x00000004181a7c11 */ /* 0x000fc8000f8e18ff */
[----:B------:R-:W0:Y:S02]  /*2480*/  LDC.64 R28, c[0x0][R26+0x5e8] ;  /* 0x00017a001a1c7b82 */ /* 0x000e240000000a00 */
[----:B0-----:R-:W-:-:S04]  /*2490*/  LOP3.LUT R0, R6, R29, RZ, 0xfc, !PT ;  /* 0x0000001d06007212 */ /* 0x001fc800078efcff */
[----:B------:R-:W-:-:S13]  /*24a0*/  ISETP.NE.U32.AND P0, PT, R0, RZ, PT ;  /* 0x000000ff0000720c */ /* 0x000fda0003f05070 */
[----:B------:R-:W-:Y:S05]  /*24b0*/  @!P0 BRA `(.L_x_11397) ;  /* 0x0000000000188947 */ /* 0x000fea0003800000 */
[----:B------:R-:W-:Y:S02]  /*24c0*/  MOV R5, R14 ;  /* 0x0000000e00057202 */ /* 0x000fe40000000f00 */
[----:B------:R-:W-:Y:S02]  /*24d0*/  MOV R4, R28 ;  /* 0x0000001c00047202 */ /* 0x000fe40000000f00 */
[----:B------:R-:W-:Y:S02]  /*24e0*/  MOV R3, R29 ;  /* 0x0000001d00037202 */ /* 0x000fe40000000f00 */
[----:B------:R-:W-:-:S07]  /*24f0*/  MOV R0, 0x2510 ;  /* 0x0000251000007802 */ /* 0x000fce0000000f00 */
[----:B------:R-:W-:Y:S05]  /*2500*/  CALL.REL.NOINC `($__internal_26_$__cuda_sm20_div_s64) ;  /* 0x0000003000147944 */ /* 0x000fea0003c00000 */
[----:B------:R-:W-:Y:S05]  /*2510*/  BRA `(.L_x_11398) ;  /* 0x00000000004c7947 */ /* 0x000fea0003800000 */
.L_x_11397:
        /* <DEDUP_REMOVED lines=9> */
[----:B------:R-:W-:Y:S01]  /*25b0*/  IMAD.HI.U32 R4, R5, R14, RZ ;  /* 0x0000000e05047227 */ /* 0x000fe200078e00ff */
[----:B------:R-:W-:-:S04]  /*25c0*/  MOV R5, RZ ;  /* 0x000000ff00057202 */ /* 0x000fc80000000f00 */
[----:B------:R-:W-:-:S05]  /*25d0*/  IADD3 R3, -R4, RZ, RZ ;  /* 0x000000ff04037210 */ /* 0x000fca0007ffe1ff */
[----:B------:R-:W-:-:S05]  /*25e0*/  IMAD R3, R28, R3, R14 ;  /* 0x000000031c037224 */ /* 0x000fca00078e020e */
[----:B------:R-:W-:-:S13]  /*25f0*/  ISETP.GE.U32.AND P0, PT, R3, R28, PT ;  /* 0x0000001c0300720c */ /* 0x000fda0003f06070 */
[----:B------:R-:W-:Y:S02]  /*2600*/  @P0 IADD3 R3, -R28, R3, RZ ;  /* 0x000000031c030210 */ /* 0x000fe40007ffe1ff */
[----:B------:R-:W-:Y:S02]  /*2610*/  @P0 IADD3 R4, R4, 0x1, RZ ;  /* 0x0000000104040810 */ /* 0x000fe40007ffe0ff */
[----:B------:R-:W-:-:S13]  /*2620*/  ISETP.GE.U32.AND P1, PT, R3, R28, PT ;  /* 0x0000001c0300720c */ /* 0x000fda0003f26070 */
[----:B------:R-:W-:Y:S01]  /*2630*/  @P1 VIADD R4, R4, 0x1 ;  /* 0x0000000104041836 */ /* 0x000fe20000000000 */
[----:B------:R-:W-:-:S07]  /*2640*/  @!P2 LOP3.LUT R4, RZ, R28, RZ, 0x33, !PT ;  /* 0x0000001cff04a212 */ /* 0x000fce00078e33ff */
.L_x_11398:
[----:B------:R-:W-:Y:S05]  /*2650*/  BSYNC B1 ;  /* 0x0000000000017941 */ /* 0x000fea0003800000 */
.L_x_11396:
[----:B------:R-:W0:Y:S01]  /*2660*/  LDC.64 R26, c[0x0][R26+0x628] ;  /* 0x00018a001a1a7b82 */ /* 0x000e220000000a00 */
[----:B------:R-:W-:Y:S02]  /*2670*/  IADD3 R9, P0, RZ, -R4, RZ ;  /* 0x80000004ff097210 */ /* 0x000fe40007f1e0ff */
[----:B------:R-:W-:Y:S02]  /*2680*/  MOV R15, R6 ;  /* 0x00000006000f7202 */ /* 0x000fe40000000f00 */
[----:B------:R-:W-:Y:S02]  /*2690*/  IADD3.X R3, RZ, ~R5, RZ, P0, !PT ;  /* 0x80000005ff037210 */ /* 0x000fe400007fe4ff */
[----:B------:R-:W-:Y:S01]  /*26a0*/  IADD3 R24, R24, -0x1, RZ ;  /* 0xffffffff18187810 */ /* 0x000fe20007ffe0ff */
[----:B------:R-:W-:-:S03]  /*26b0*/  IMAD.WIDE.U32 R6, R28, R9, R14 ;  /* 0x000000091c067225 */ /* 0x000fc600078e000e */
[----:B------:R-:W-:Y:S01]  /*26c0*/  ISETP.GT.AND P0, PT, R24, -0x1, PT ;  /* 0xffffffff1800780c */ /* 0x000fe20003f04270 */
[----:B------:R-:W-:Y:S02]  /*26d0*/  IMAD R3, R3, R28, RZ ;  /* 0x0000001c03037224 */ /* 0x000fe400078e02ff */
[----:B------:R-:W-:Y:S02]  /*26e0*/  IMAD.MOV.U32 R14, RZ, RZ, R4 ;  /* 0x000000ffff0e7224 */ /* 0x000fe400078e0004 */
[----:B------:R-:W-:-:S05]  /*26f0*/  IMAD R3, R29, R9, R3 ;  /* 0x000000091d037224 */ /* 0x000fca00078e0203 */
[----:B------:R-:W-:-:S05]  /*2700*/  IADD3 R3, R7, R3, RZ ;  /* 0x0000000307037210 */ /* 0x000fca0007ffe0ff */
[----:B0-----:R-:W-:Y:S02]  /*2710*/  IMAD R3, R3, R26, RZ ;  /* 0x0000001a03037224 */ /* 0x001fe400078e02ff */
[----:B------:R-:W-:-:S04]  /*2720*/  IMAD.WIDE.U32 R20, R26, R6, R20 ;  /* 0x000000061a147225 */ /* 0x000fc800078e0014 */
[----:B------:R-:W-:Y:S01]  /*2730*/  IMAD R3, R27, R6, R3 ;  /* 0x000000061b037224 */ /* 0x000fe200078e0203 */
[----:B------:R-:W-:-:S04]  /*2740*/  MOV R6, R5 ;  /* 0x0000000500067202 */ /* 0x000fc80000000f00 */
[----:B------:R-:W-:Y:S01]  /*2750*/  IADD3 R21, R21, R3, RZ ;  /* 0x0000000315157210 */ /* 0x000fe20007ffe0ff */
[----:B------:R-:W-:Y:S06]  /*2760*/  @P0 BRA `(.L_x_11399) ;  /* 0xfffffffc00380947 */ /* 0x000fec000383ffff */
[----:B------:R-:W-:Y:S05]  /*2770*/  BSYNC B0 ;  /* 0x0000000000007941 */ /* 0x000fea0003800000 */
.L_x_11395:
[-C--:B------:R-:W-:Y:S01]  /*2780*/  IADD3 R3, P0, R18, R20.reuse, RZ ;  /* 0x0000001412037210 */ /* 0x080fe20007f1e0ff */
[----:B------:R-:W-:Y:S01]  /*2790*/  BSSY B7, `(.L_x_11400) ;  /* 0x0000031000077945 */ /* 0x000fe20003800000 */
[----:B------:R-:W-:Y:S02]  /*27a0*/  IADD3 R5, P1, R16, R20, RZ ;  /* 0x0000001410057210 */ /* 0x000fe40007f3e0ff */
[----:B------:R-:W-:Y:S02]  /*27b0*/  IADD3 R0, P2, R3, 0x1, RZ ;  /* 0x0000000103007810 */ /* 0x000fe40007f5e0ff */
[----:B------:R-:W-:Y:S02]  /*27c0*/  IADD3.X R4, R19, R21, RZ, P0, !PT ;  /* 0x0000001513047210 */ /* 0x000fe400007fe4ff */
[----:B------:R-:W-:Y:S02]  /*27d0*/  ISETP.GE.U32.AND P0, PT, R0, R5, PT ;  /* 0x000000050000720c */ /* 0x000fe40003f06070 */
[----:B------:R-:W-:-:S02]  /*27e0*/  IADD3.X R21, R17, R21, RZ, P1, !PT ;  /* 0x0000001511157210 */ /* 0x000fc40000ffe4ff */
        /* <DEDUP_REMOVED lines=12> */
.L_x_11404:
        /* <DEDUP_REMOVED lines=25> */
.L_x_11403:
[----:B------:R-:W-:Y:S05]  /*2a40*/  BSYNC B6 ;  /* 0x0000000000067941 */ /* 0x000fea0003800000 */
.L_x_11402:
[----:B------:R-:W-:-:S04]  /*2a50*/  IADD3 R16, P0, R16, 0x8, RZ ;  /* 0x0000000810107810 */ /* 0x000fc80007f1e0ff */
[----:B------:R-:W-:Y:S02]  /*2a60*/  IADD3.X R17, RZ, R17, RZ, P0, !PT ;  /* 0x00000011ff117210 */ /* 0x000fe400007fe4ff */
[----:B------:R-:W-:-:S04]  /*2a70*/  ISETP.GE.U32.AND P0, PT, R16, R18, PT ;  /* 0x000000121000720c */ /* 0x000fc80003f06070 */
[----:B------:R-:W-:-:S13]  /*2a80*/  ISETP.GE.U32.AND.EX P0, PT, R17, R19, PT, P0 ;  /* 0x000000131100720c */ /* 0x000fda0003f06100 */
[----:B------:R-:W-:Y:S05]  /*2a90*/  @!P0 BRA `(.L_x_11404) ;  /* 0xfffffffc00848947 */ /* 0x000fea000383ffff */
.L_x_11401:
[----:B------:R-:W-:Y:S05]  /*2aa0*/  BSYNC B7 ;  /* 0x0000000000077941 */ /* 0x000fea0003800000 */
.L_x_11400:
[----:B------:R0:W-:Y:S01]  /*2ab0*/  STG.E.64 desc[UR36][R22.64], RZ ;  /* 0x000000ff16007986 */ /* 0x0001e2000c101b24 */
[----:B------:R-:W-:-:S05]  /*2ac0*/  LEA R2, R25, R2, 0x8 ;  /* 0x0000000219027211 */ /* 0x000fca00078e40ff */
[----:B------:R-:W-:-:S07]  /*2ad0*/  VIADD R11, R2, 0x80 ;  /* 0x00000080020b7836 */ /* 0x000fce0000000000 */
.L_x_11387:
[----:B------:R-:W-:Y:S05]  /*2ae0*/  BSYNC B8 ;  /* 0x0000000000087941 */ /* 0x000fea0003800000 */
.L_x_11386:
        /* <DEDUP_REMOVED lines=458> */
.L_x_11405:
        /* <DEDUP_REMOVED lines=47> */
.L_x_11407:
[----:B------:R-:W-:Y:S05]  /*4a80*/  BSYNC B6 ;  /* 0x0000000000067941 */ /* 0x000fea0003800000 */
.L_x_11406:
        /* <DEDUP_REMOVED lines=23> */
[----:B0-----:R-:W-:Y:S05]  /*4c00*/  CALL.ABS.NOINC R2 ;  /* 0x0000000002007343 */ /* 0x001fea0003c00000 */
.L_x_11409:
[----:B------:R-:W-:Y:S05]  /*4c10*/  BSYNC B6 ;  /* 0x0000000000067941 */ /* 0x000fea0003800000 */
.L_x_11408:
        /* <DEDUP_REMOVED lines=17> */
[----:B------:R-:W-:Y:S01]  /*4d30*/  HFMA2.MMA R12, -RZ, RZ, 0, 5.9604644775390625e-08 ;  /* 0x00000001ff0c7435 */ /* 0x000fe200000001ff */
[----:B------:R-:W-:Y:S01]  /*4d40*/  MOV R5, UR5 ;  /* 0x0000000500057c02 */ /* 0x000fe20008000f00 */
[----:B------:R-:W0:Y:S01]  /*4d50*/  LDC.64 R2, c[0x4][R2] ;  /* 0x0100000002027b82 */ /* 0x000e220000000a00 */
[----:B------:R-:W-:Y:S01]  /*4d60*/  ULDC.64 UR4, c[0x4][0x110] ;  /* 0x0100440000047ab9 */ /* 0x000fe20000000a00 */
        /* <DEDUP_REMOVED lines=8> */
.L_x_11411:
[----:B------:R-:W-:Y:S05]  /*4df0*/  BSYNC B6 ;  /* 0x0000000000067941 */ /* 0x000fea0003800000 */
.L_x_11410:
        /* <DEDUP_REMOVED lines=11> */
[----:B------:R-:W-:Y:S01]  /*4eb0*/  BSSY B0, `(.L_x_11412) ;  /* 0x0000035000007945 */ /* 0x000fe20003800000 */
[----:B------:R-:W-:Y:S02]  /*4ec0*/  IADD3 R6, R3, R25, RZ ;  /* 0x0000001903067210 */ /* 0x000fe40007ffe0ff */
[----:B------:R-:W-:-:S07]  /*4ed0*/  MOV R24, R7 ;  /* 0x0000000700187202 */ /* 0x000fce0000000f00 */
.L_x_11416:
[----:B------:R-:W-:Y:S01]  /*4ee0*/  UMOV UR4, 0x8 ;  /* 0x0000000800047882 */ /* 0x000fe20000000000 */
[----:B------:R-:W-:Y:S01]  /*4ef0*/  BSSY B1, `(.L_x_11413) ;  /* 0x000001f000017945 */ /* 0x000fe20003800000 */
[----:B------:R-:W-:-:S04]  /*4f00*/  LEA R14, R24, UR4, 0x3 ;  /* 0x00000004180e7c11 */ /* 0x000fc8000f8e18ff */
[----:B------:R-:W0:Y:S02]  /*4f10*/  LDC.64 R26, c[0x0][R14+0x5e8] ;  /* 0x00017a000e1a7b82 */ /* 0x000e240000000a00 */
[----:B0-----:R-:W-:-:S04]  /*4f20*/  LOP3.LUT R0, R6, R27, RZ, 0xfc, !PT ;  /* 0x0000001b06007212 */ /* 0x001fc800078efcff */
[----:B------:R-:W-:-:S13]  /*4f30*/  ISETP.NE.U32.AND P0, PT, R0, RZ, PT ;  /* 0x000000ff0000720c */ /* 0x000fda0003f05070 */
[----:B------:R-:W-:Y:S05]  /*4f40*/  @!P0 BRA `(.L_x_11414) ;  /* 0x0000000000188947 */ /* 0x000fea0003800000 */
[----:B------:R-:W-:Y:S01]  /*4f50*/  MOV R5, R2 ;  /* 0x0000000200057202 */ /* 0x000fe20000000f00 */
[----:B------:R-:W-:Y:S01]  /*4f60*/  IMAD.MOV.U32 R4, RZ, RZ, R26 ;  /* 0x000000ffff047224 */ /* 0x000fe200078e001a */
[----:B------:R-:W-:Y:S02]  /*4f70*/  MOV R3, R27 ;  /* 0x0000001b00037202 */ /* 0x000fe40000000f00 */
[----:B------:R-:W-:-:S07]  /*4f80*/  MOV R0, 0x4fa0 ;  /* 0x00004fa000007802 */ /* 0x000fce0000000f00 */
[----:B------:R-:W-:Y:S05]  /*4f90*/  CALL.REL.NOINC `($__internal_26_$__cuda_sm20_div_s64) ;  /* 0x0000000400707944 */ /* 0x000fea0003c00000 */
[----:B------:R-:W-:Y:S05]  /*4fa0*/  BRA `(.L_x_11415) ;  /* 0x00000000004c7947 */ /* 0x000fea0003800000 */
.L_x_11414:
        /* <DEDUP_REMOVED lines=14> */
[----:B------:R-:W-:Y:S01]  /*5090*/  @P0 IADD3 R3, -R26, R3, RZ ;  /* 0x000000031a030210 */ /* 0x000fe20007ffe1ff */
[----:B------:R-:W-:-:S03]  /*50a0*/  @P0 VIADD R4, R4, 0x1 ;  /* 0x0000000104040836 */ /* 0x000fc60000000000 */
[----:B------:R-:W-:-:S13]  /*50b0*/  ISETP.GE.U32.AND P1, PT, R3, R26, PT ;  /* 0x0000001a0300720c */ /* 0x000fda0003f26070 */
[----:B------:R-:W-:Y:S02]  /*50c0*/  @P1 IADD3 R4, R4, 0x1, RZ ;  /* 0x0000000104041810 */ /* 0x000fe40007ffe0ff */
[----:B------:R-:W-:-:S07]  /*50d0*/  @!P2 LOP3.LUT R4, RZ, R26, RZ, 0x33, !PT ;  /* 0x0000001aff04a212 */ /* 0x000fce00078e33ff */
.L_x_11415:
[----:B------:R-:W-:Y:S05]  /*50e0*/  BSYNC B1 ;  /* 0x0000000000017941 */ /* 0x000fea0003800000 */
.L_x_11413:
[----:B------:R-:W0:Y:S01]  /*50f0*/  LDC.64 R14, c[0x0][R14+0x628] ;  /* 0x00018a000e0e7b82 */ /* 0x000e220000000a00 */
[----:B------:R-:W-:Y:S02]  /*5100*/  IADD3 R9, P0, RZ, -R4, RZ ;  /* 0x80000004ff097210 */ /* 0x000fe40007f1e0ff */
[----:B------:R-:W-:Y:S02]  /*5110*/  MOV R3, R6 ;  /* 0x0000000600037202 */ /* 0x000fe40000000f00 */
[----:B------:R-:W-:Y:S02]  /*5120*/  IADD3.X R7, RZ, ~R5, RZ, P0, !PT ;  /* 0x80000005ff077210 */ /* 0x000fe400007fe4ff */
[----:B------:R-:W-:Y:S01]  /*5130*/  IADD3 R24, R24, -0x1, RZ ;  /* 0xffffffff18187810 */ /* 0x000fe20007ffe0ff */
[----:B------:R-:W-:Y:S01]  /*5140*/  IMAD.WIDE.U32 R2, R26, R9, R2 ;  /* 0x000000091a027225 */ /* 0x000fe200078e0002 */
[----:B------:R-:W-:Y:S02]  /*5150*/  MOV R6, R5 ;  /* 0x0000000500067202 */ /* 0x000fe40000000f00 */
[----:B------:R-:W-:Y:S01]  /*5160*/  ISETP.GT.AND P0, PT, R24, -0x1, PT ;  /* 0xffffffff1800780c */ /* 0x000fe20003f04270 */
[----:B------:R-:W-:-:S04]  /*5170*/  IMAD R7, R7, R26, RZ ;  /* 0x0000001a07077224 */ /* 0x000fc800078e02ff */
[----:B------:R-:W-:-:S05]  /*5180*/  IMAD R7, R27, R9, R7 ;  /* 0x000000091b077224 */ /* 0x000fca00078e0207 */
[----:B------:R-:W-:-:S05]  /*5190*/  IADD3 R3, R3, R7, RZ ;  /* 0x0000000703037210 */ /* 0x000fca0007ffe0ff */
[----:B0-----:R-:W-:Y:S02]  /*51a0*/  IMAD R3, R3, R14, RZ ;  /* 0x0000000e03037224 */ /* 0x001fe400078e02ff */
[----:B------:R-:W-:-:S04]  /*51b0*/  IMAD.WIDE.U32 R20, R14, R2, R20 ;  /* 0x000000020e147225 */ /* 0x000fc800078e0014 */
[----:B------:R-:W-:Y:S02]  /*51c0*/  IMAD R3, R15, R2, R3 ;  /* 0x000000020f037224 */ /* 0x000fe400078e0203 */
[----:B------:R-:W-:-:S03]  /*51d0*/  IMAD.MOV.U32 R2, RZ, RZ, R4 ;  /* 0x000000ffff027224 */ /* 0x000fc600078e0004 */
[----:B------:R-:W-:Y:S01]  /*51e0*/  IADD3 R21, R21, R3, RZ ;  /* 0x0000000315157210 */ /* 0x000fe20007ffe0ff */
[----:B------:R-:W-:Y:S06]  /*51f0*/  @P0 BRA `(.L_x_11416) ;  /* 0xfffffffc00380947 */ /* 0x000fec000383ffff */
[----:B------:R-:W-:Y:S05]  /*5200*/  BSYNC B0 ;  /* 0x0000000000007941 */ /* 0x000fea0003800000 */
.L_x_11412:
[-C--:B------:R-:W-:Y:S01]  /*5210*/  IADD3 R2, P0, R18, R20.reuse, RZ ;  /* 0x0000001412027210 */ /* 0x080fe20007f1e0ff */
[----:B------:R-:W-:Y:S01]  /*5220*/  ULDC.64 UR4, c[0x0][0x670] ;  /* 0x00019c0000047ab9 */ /* 0x000fe20000000a00 */
[----:B------:R-:W-:Y:S01]  /*5230*/  IADD3 R3, P1, R16, R20, RZ ;  /* 0x0000001410037210 */ /* 0x000fe20007f3e0ff */
[----:B------:R-:W-:Y:S01]  /*5240*/  BSSY B7, `(.L_x_11417) ;  /* 0x000002f000077945 */ /* 0x000fe20003800000 */
[----:B------:R-:W-:Y:S02]  /*5250*/  IADD3 R0, P2, R2, 0x1, RZ ;  /* 0x0000000102007810 */ /* 0x000fe40007f5e0ff */
[----:B------:R-:W-:Y:S02]  /*5260*/  IADD3.X R5, R19, R21, RZ, P0, !PT ;  /* 0x0000001513057210 */ /* 0x000fe400007fe4ff */
[----:B------:R-:W-:Y:S02]  /*5270*/  ISETP.GE.U32.AND P0, PT, R0, R3, PT ;  /* 0x000000030000720c */ /* 0x000fe40003f06070 */
[----:B------:R-:W-:-:S02]  /*5280*/  IADD3.X R21, R17, R21, RZ, P1, !PT ;  /* 0x0000001511157210 */ /* 0x000fc40000ffe4ff */
[----:B------:R-:W-:Y:S02]  /*5290*/  IADD3.X R0, RZ, R5, RZ, P2, !PT ;  /* 0x00000005ff007210 */ /* 0x000fe400017fe4ff */
[----:B------:R-:W-:Y:S02]  /*52a0*/  ISETP.LE.U32.AND P1, PT, R16, R18, PT ;  /* 0x000000121000720c */ /* 0x000fe40003f23070 */
[----:B------:R-:W-:Y:S02]  /*52b0*/  ISETP.GE.AND.EX P0, PT, R0, R21, PT, P0 ;  /* 0x000000150000720c */ /* 0x000fe40003f06300 */
[----:B------:R-:W-:Y:S02]  /*52c0*/  LEA R16, P2, R2, UR4, 0x3 ;  /* 0x0000000402107c11 */ /* 0x000fe4000f8418ff */
[----:B------:R-:W-:Y:S02]  /*52d0*/  ISETP.LE.OR.EX P0, PT, R17, R19, P0, P1 ;  /* 0x000000131100720c */ /* 0x000fe40000703710 */
[----:B------:R-:W-:-:S02]  /*52e0*/  LEA R18, P3, R3, UR4, 0x3 ;  /* 0x0000000403127c11 */ /* 0x000fc4000f8618ff */
[----:B------:R-:W-:Y:S02]  /*52f0*/  LEA.HI.X R2, R2, UR5, R5, 0x3, P2 ;  /* 0x0000000502027c11 */ /* 0x000fe400090f1c05 */
[----:B------:R-:W-:-:S07]  /*5300*/  LEA.HI.X R19, R3, UR5, R21, 0x3, P3 ;  /* 0x0000000503137c11 */ /* 0x000fce00098f1c15 */
[----:B------:R-:W-:Y:S05]  /*5310*/  @P0 BRA `(.L_x_11418) ;  /* 0x0000000000840947 */ /* 0x000fea0003800000 */
[----:B------:R-:W-:-:S04]  /*5320*/  IADD3 R16, P0, R16, 0x8, RZ ;  /* 0x0000000810107810 */ /* 0x000fc80007f1e0ff */
[----:B------:R-:W-:-:S09]  /*5330*/  IADD3.X R17, RZ, R2, RZ, P0, !PT ;  /* 0x00000002ff117210 */ /* 0x000fd200007fe4ff */
.L_x_11421:
        /* <DEDUP_REMOVED lines=25> */
.L_x_11420:
[----:B------:R-:W-:Y:S05]  /*54d0*/  BSYNC B6 ;  /* 0x0000000000067941 */ /* 0x000fea0003800000 */
.L_x_11419:
[----:B------:R-:W-:-:S04]  /*54e0*/  IADD3 R16, P0, R16, 0x8, RZ ;  /* 0x0000000810107810 */ /* 0x000fc80007f1e0ff */
[----:B------:R-:W-:Y:S02]  /*54f0*/  IADD3.X R17, RZ, R17, RZ, P0, !PT ;  /* 0x00000011ff117210 */ /* 0x000fe400007fe4ff */
[----:B------:R-:W-:-:S04]  /*5500*/  ISETP.GE.U32.AND P0, PT, R16, R18, PT ;  /* 0x000000121000720c */ /* 0x000fc80003f06070 */
[----:B------:R-:W-:-:S13]  /*5510*/  ISETP.GE.U32.AND.EX P0, PT, R17, R19, PT, P0 ;  /* 0x000000131100720c */ /* 0x000fda0003f06100 */
[----:B------:R-:W-:Y:S05]  /*5520*/  @!P0 BRA `(.L_x_11421) ;  /* 0xfffffffc00848947 */ /* 0x000fea000383ffff */
.L_x_11418:
[----:B------:R-:W-:Y:S05]  /*5530*/  BSYNC B7 ;  /* 0x0000000000077941 */ /* 0x000fea0003800000 */
.L_x_11417:
[----:B------:R-:W-:Y:S01]  /*5540*/  STG.E.64 desc[UR36][R22.64], RZ ;  /* 0x000000ff16007986 */ /* 0x000fe2000c101b24 */
[----:B------:R-:W-:Y:S05]  /*5550*/  EXIT ;  /* 0x000000000000794d */ /* 0x000fea0003800000 */
        .weak           $__internal_26_$__cuda_sm20_div_s64
        .type           $__internal_26_$__cuda_sm20_div_s64,@function
        .size           $__internal_26_$__cuda_sm20_div_s64,(.L_x_32206 - $__internal_26_$__cuda_sm20_div_s64)
$__internal_26_$__cuda_sm20_div_s64:
        /* <DEDUP_REMOVED lines=8> */
[----:B------:R-:W-:-:S03]  /*55e0*/  SEL R15, R15, R5, !P3 ;  /* 0x000000050f0f7207 */ /* 0x000fc60005800000 */
[----:B0-----:R0:W1:Y:S02]  /*55f0*/  MUFU.RCP R11, R13 ;  /* 0x0000000d000b7308 */ /* 0x0010640000001000 */
[----:B0-----:R-:W-:-:S04]  /*5600*/  IADD3.X R13, RZ, ~R6, RZ, P4, !PT ;  /* 0x80000006ff0d7210 */ /* 0x001fc800027fe4ff */
[----:B------:R-:W-:Y:S02]  /*5610*/  SEL R13, R13, R6, !P3 ;  /* 0x000000060d0d7207 */ /* 0x000fe40005800000 */
[----:B-1----:R-:W-:-:S04]  /*5620*/  IADD3 R11, R11, 0x1ffffffe, RZ ;  /* 0x1ffffffe0b0b7810 */ /* 0x002fc80007ffe0ff */
        /* <DEDUP_REMOVED lines=22> */
[----:B------:R-:W-:-:S04]  /*5790*/  IMAD.HI.U32 R5, R7, R12, RZ ;  /* 0x0000000c07057227 */ /* 0x000fc800078e00ff */
[----:B------:R-:W-:Y:S01]  /*57a0*/  IMAD.HI.U32 R11, P1, R7, R10, R30 ;  /* 0x0000000a070b7227 */ /* 0x000fe2000782001e */
[----:B------:R-:W-:Y:S01]  /*57b0*/  HFMA2.MMA R31, -RZ, RZ, 0, 0 ;  /* 0x00000000ff1f7435 */ /* 0x000fe200000001ff */
[----:B------:R-:W-:Y:S02]  /*57c0*/  IADD3.X R5, R5, R7, RZ, P0, !PT ;  /* 0x0000000705057210 */ /* 0x000fe400007fe4ff */
[----:B------:R-:W-:-:S05]  /*57d0*/  IMAD R10, R7, R12, RZ ;  /* 0x0000000c070a7224 */ /* 0x000fca00078e02ff */
[----:B------:R-:W-:-:S04]  /*57e0*/  IADD3 R10, P2, R10, R11, RZ ;  /* 0x0000000b0a0a7210 */ /* 0x000fc80007f5e0ff */
[----:B------:R-:W-:Y:S01]  /*57f0*/  IADD3.X R12, RZ, RZ, R5, P2, P1 ;  /* 0x000000ffff0c7210 */ /* 0x000fe200017e2405 */
[----:B------:R-:W-:-:S04]  /*5800*/  IMAD.HI.U32 R30, R10, R15, RZ ;  /* 0x0000000f0a1e7227 */ /* 0x000fc800078e00ff */
[-C--:B------:R-:W-:Y:S02]  /*5810*/  IMAD R11, R12, R13.reuse, RZ ;  /* 0x0000000d0c0b7224 */ /* 0x080fe400078e02ff */
[----:B------:R-:W-:-:S04]  /*5820*/  IMAD.WIDE.U32 R30, R10, R13, R30 ;  /* 0x0000000d0a1e7225 */ /* 0x000fc800078e001e */
[----:B------:R-:W-:-:S04]  /*5830*/  IMAD.HI.U32 R5, R12, R13, RZ ;  /* 0x0000000d0c057227 */ /* 0x000fc800078e00ff */
[----:B------:R-:W-:-:S05]  /*5840*/  IMAD.HI.U32 R10, P0, R12, R15, R30 ;  /* 0x0000000f0c0a7227 */ /* 0x000fca000780001e */
[----:B------:R-:W-:Y:S02]  /*5850*/  IADD3 R11, P1, R11, R10, RZ ;  /* 0x0000000a0b0b7210 */ /* 0x000fe40007f3e0ff */
[----:B------:R-:W-:-:S03]  /*5860*/  IADD3.X R5, R5, RZ, RZ, P0, !PT ;  /* 0x000000ff05057210 */ /* 0x000fc600007fe4ff */
[----:B------:R-:W-:Y:S01]  /*5870*/  IMAD.WIDE.U32 R30, R11, R8, RZ ;  /* 0x000000080b1e7225 */ /* 0x000fe200078e00ff */
[----:B------:R-:W-:-:S03]  /*5880*/  IADD3.X R5, RZ, R5, RZ, P1, !PT ;  /* 0x00000005ff057210 */ /* 0x000fc60000ffe4ff */
[----:B------:R-:W-:Y:S01]  /*5890*/  IMAD R7, R11, R9, R31 ;  /* 0x000000090b077224 */ /* 0x000fe200078e021f */
[----:B------:R-:W-:-:S03]  /*58a0*/  IADD3 R15, P1, -R30, R15, RZ ;  /* 0x0000000f1e0f7210 */ /* 0x000fc60007f3e1ff */
[-C--:B------:R-:W-:Y:S01]  /*58b0*/  IMAD R10, R5, R8.reuse, R7 ;  /* 0x00000008050a7224 */ /* 0x080fe200078e0207 */
[-C--:B------:R-:W-:Y:S02]  /*58c0*/  ISETP.GE.U32.AND P0, PT, R15, R8.reuse, PT ;  /* 0x000000080f00720c */ /* 0x080fe40003f06070 */
[----:B------:R-:W-:Y:S01]  /*58d0*/  IADD3 R7, P2, R11, 0x1, RZ ;  /* 0x000000010b077810 */ /* 0x000fe20007f5e0ff */
        /* <DEDUP_REMOVED lines=11> */
[----:B------:R-:W-:Y:S01]  /*5990*/  ISETP.GE.U32.AND.EX P0, PT, R13, R9, PT, P1 ;  /* 0x000000090d00720c */ /* 0x000fe20003f06110 */
[----:B------:R-:W-:Y:S01]  /*59a0*/  HFMA2.MMA R9, -RZ, RZ, 0, 0 ;  /* 0x00000000ff097435 */ /* 0x000fe200000001ff */
[----:B------:R-:W-:Y:S02]  /*59b0*/  IADD3.X R5, RZ, R12, RZ, P2, !PT ;  /* 0x0000000cff057210 */ /* 0x000fe400017fe4ff */
[----:B------:R-:W-:-:S02]  /*59c0*/  SEL R8, R8, R7, P0 ;  /* 0x0000000708087207 */ /* 0x000fc40000000000 */
[----:B------:R-:W-:Y:S02]  /*59d0*/  LOP3.LUT R7, R3, R6, RZ, 0x3c, !PT ;  /* 0x0000000603077212 */ /* 0x000fe400078e3cff */
[----:B------:R-:W-:Y:S02]  /*59e0*/  SEL R12, R5, R12, P0 ;  /* 0x0000000c050c7207 */ /* 0x000fe40000000000 */
[----:B------:R-:W-:Y:S02]  /*59f0*/  IADD3 R5, P2, RZ, -R8, RZ ;  /* 0x80000008ff057210 */ /* 0x000fe40007f5e0ff */
[----:B------:R-:W-:Y:S02]  /*5a00*/  ISETP.GE.AND P1, PT, R7, RZ, PT ;  /* 0x000000ff0700720c */ /* 0x000fe40003f26270 */
[----:B------:R-:W-:Y:S02]  /*5a10*/  ISETP.NE.U32.AND P0, PT, R4, RZ, PT ;  /* 0x000000ff0400720c */ /* 0x000fe40003f05070 */
[----:B------:R-:W-:-:S02]  /*5a20*/  IADD3.X R7, RZ, ~R12, RZ, P2, !PT ;  /* 0x8000000cff077210 */ /* 0x000fc400017fe4ff */
[----:B------:R-:W-:Y:S02]  /*5a30*/  SEL R5, R5, R8, !P1 ;  /* 0x0000000805057207 */ /* 0x000fe40004800000 */
[----:B------:R-:W-:Y:S02]  /*5a40*/  MOV R8, R0 ;  /* 0x0000000000087202 */ /* 0x000fe40000000f00 */
[----:B------:R-:W-:Y:S02]  /*5a50*/  ISETP.NE.AND.EX P0, PT, R3, RZ, PT, P0 ;  /* 0x000000ff0300720c */ /* 0x000fe40003f05300 */
[----:B------:R-:W-:Y:S02]  /*5a60*/  SEL R7, R7, R12, !P1 ;  /* 0x0000000c07077207 */ /* 0x000fe40004800000 */
[----:B------:R-:W-:Y:S02]  /*5a70*/  SEL R4, R5, 0xffffffff, P0 ;  /* 0xffffffff05047807 */ /* 0x000fe40000000000 */
[----:B------:R-:W-:Y:S01]  /*5a80*/  SEL R5, R7, 0xffffffff, P0 ;  /* 0xffffffff07057807 */ /* 0x000fe20000000000 */
[----:B------:R-:W-:Y:S06]  /*5a90*/  RET.REL.NODEC R8 `(_ZN2at6native18elementwise_kernelILi128ELi2EZNS0_22gpu_kernel_impl_nocastIZZZNS0_67_GLOBAL__N__bb565c37_34_ValidateCompressedIndicesKernel_cu_33a4b88b42_validate_compressed_sparse_indices_kernelILNS3_8CDimNameE1ENS3_18CUDAKernelLauncherENS3_14EmptyVecKernelENS3_8DummyVecELm8EEEvRKNS_6TensorESB_lllENKUlvE1_clEvENKUlvE0_clEvEUllllllE_EEvRNS_18TensorIteratorBaseERKT_EUliE_EEviT1_) ;  /* 0xffffffa408587950 */ /* 0x000fec0003c3ffff */
.L_x_11422:
        /* <DEDUP_REMOVED lines=14> */
.L_x_32206:


//--------------------- .text._ZN2at6native27unrolled_elementwise_kernelIZZZNS0_67_GLOBAL__N__bb565c37_34_ValidateCompressedIndicesKernel_cu_33a4b88b42_validate_compressed_sparse_indices_kernelILNS2_8CDimNameE1ENS2_18CUDAKernelLauncherENS2_14EmptyVecKernelENS2_8DummyVecELm8EEEvRKNS_6TensorESA_lllENKUlvE1_clEvENKUlvE0_clEvEUllllllE_St5arrayIPcLm6EELi4E23TrivialOffsetCalculatorILi5EjESH_ILi1EjENS0_6memory15LoadWithoutCastENSK_16StoreWithoutCastEEEviT_T0_T2_T3_T4_T5_ --------------------------
	.section	.text._ZN2at6native27unrolled_elementwise_kernelIZZZNS0_67_GLOBAL__N__bb565c37_34_ValidateCompressedIndicesKernel_cu_33a4b88b42_validate_compressed_sparse_indices_kernelILNS2_8CDimNameE1ENS2_18CUDAKernelLauncherENS2_14EmptyVecKernelENS2_8DummyVecELm8EEEvRKNS_6TensorESA_lllENKUlvE1_clEvENKUlvE0_clEvEUllllllE_St5arrayIPcLm6EELi4E23TrivialOffsetCalculatorILi5EjESH_ILi1EjENS0_6memory15LoadWithoutCastENSK_16StoreWithoutCastEEEviT_T0_T2_T3_T4_T5_,"ax",@progbits
	.align	128
        .global         _ZN2at6native27unrolled_elementwise_kernelIZZZNS0_67_GLOBAL__N__bb565c37_34_ValidateCompressedIndicesKernel_cu_33a4b88b42_validate_compressed_sparse_indices_kernelILNS2_8CDimNameE1ENS2_18CUDAKernelLauncherENS2_14EmptyVecKernelENS2_8DummyVecELm8EEEvRKNS_6TensorESA_lllENKUlvE1_clEvENKUlvE0_clEvEUllllllE_St5arrayIPcLm6EELi4E23TrivialOffsetCalculatorILi5EjESH_ILi1EjENS0_6memory15LoadWithoutCastENSK_16StoreWithoutCastEEEviT_T0_T2_T3_T4_T5_
        .type           _ZN2at6native27unrolled_elementwise_kernelIZZZNS0_67_GLOBAL__N__bb565c37_34_ValidateCompressedIndicesKernel_cu_33a4b88b42_validate_compressed_sparse_indices_kernelILNS2_8CDimNameE1ENS2_18CUDAKernelLauncherENS2_14EmptyVecKernelENS2_8DummyVecELm8EEEvRKNS_6TensorESA_lllENKUlvE1_clEvENKUlvE0_clEvEUllllllE_St5arrayIPcLm6EELi4E23TrivialOffsetCalculatorILi5EjESH_ILi1EjENS0_6memory15LoadWithoutCastENSK_16StoreWithoutCastEEEviT_T0_T2_T3_T4_T5_,@function
        .size           _ZN2at6native27unrolled_elementwise_kernelIZZZNS0_67_GLOBAL__N__bb565c37_34_ValidateCompressedIndicesKernel_cu_33a4b88b42_validate_compressed_sparse_indices_kernelILNS2_8CDimNameE1ENS2_18CUDAKernelLauncherENS2_14EmptyVecKernelENS2_8DummyVecELm8EEEvRKNS_6TensorESA_lllENKUlvE1_clEvENKUlvE0_clEvEUllllllE_St5arrayIPcLm6EELi4E23TrivialOffsetCalculatorILi5EjESH_ILi1EjENS0_6memory15LoadWithoutCastENSK_16StoreWithoutCastEEEviT_T0_T2_T3_T4_T5_,(.L_x_32207 - _ZN2at6native27unrolled_elementwise_kernelIZZZNS0_67_GLOBAL__N__bb565c37_34_ValidateCompressedIndicesKernel_cu_33a4b88b42_validate_compressed_sparse_indices_kernelILNS2_8CDimNameE1ENS2_18CUDAKernelLauncherENS2_14EmptyVecKernelENS2_8DummyVecELm8EEEvRKNS_6TensorESA_lllENKUlvE1_clEvENKUlvE0_clEvEUllllllE_St5arrayIPcLm6EELi4E23TrivialOffsetCalculatorILi5EjESH_ILi1EjENS0_6memory15LoadWithoutCastENSK_16StoreWithoutCastEEEviT_T0_T2_T3_T4_T5_)
        .other          _ZN2at6native27unrolled_elementwise_kernelIZZZNS0_67_GLOBAL__N__bb565c37_34_ValidateCompressedIndicesKernel_cu_33a4b88b42_validate_compressed_sparse_indices_kernelILNS2_8CDimNameE1ENS2_18CUDAKernelLauncherENS2_14EmptyVecKernelENS2_8DummyVecELm8EEEvRKNS_6TensorESA_lllENKUlvE1_clEvENKUlvE0_clEvEUllllllE_St5arrayIPcLm6EELi4E23TrivialOffsetCalculatorILi5EjESH_ILi1EjENS0_6memory15LoadWithoutCastENSK_16StoreWithoutCastEEEviT_T0_T2_T3_T4_T5_,@"STO_CUDA_ENTRY STV_DEFAULT"
_ZN2at6native27unrolled_elementwise_kernelIZZZNS0_67_GLOBAL__N__bb565c37_34_ValidateCompressedIndicesKernel_cu_33a4b88b42_validate_compressed_sparse_indices_kernelILNS2_8CDimNameE1ENS2_18CUDAKernelLauncherENS2_14EmptyVecKernelENS2_8DummyVecELm8EEEvRKNS_6TensorESA_lllENKUlvE1_clEvENKUlvE0_clEvEUllllllE_St5arrayIPcLm6EELi4E23TrivialOffsetCalculatorILi5EjESH_ILi1EjENS0_6memory15LoadWithoutCastENSK_16StoreWithoutCastEEEviT_T0_T2_T3_T4_T5_:
.text._ZN2at6native27unrolled_elementwise_kernelIZZZNS0_67_GLOBAL__N__bb565c37_34_ValidateCompressedIndicesKernel_cu_33a4b88b42_validate_compressed_sparse_indices_kernelILNS2_8CDimNameE1ENS2_18CUDAKernelLauncherENS2_14EmptyVecKernelENS2_8DummyVecELm8EEEvRKNS_6TensorESA_lllENKUlvE1_clEvENKUlvE0_clEvEUllllllE_St5arrayIPcLm6EELi4E23TrivialOffsetCalculatorILi5EjESH_ILi1EjENS0_6memory15LoadWithoutCastENSK_16StoreWithoutCastEEEviT_T0_T2_T3_T4_T5_:
[----:B------:R-:W0:Y:S01]  /*0000*/  LDC R1, c[0x0][0x28] ;  /* 0x00000a00ff017b82 */ /* 0x000e220000000800 */
[----:B------:R-:W1:Y:S07]  /*0010*/  S2R R0, SR_CTAID.X ;  /* 0x0000000000007919 */ /* 0x000e6e0000002500 */
[----:B------:R-:W1:Y:S01]  /*0020*/  LDC R3, c[0x0][0x210] ;  /* 0x00008400ff037b82 */ /* 0x000e620000000800 */
[----:B------:R-:W-:Y:S01]  /*0030*/  ULDC.64 UR36, c[0x0][0x208] ;  /* 0x0000820000247ab9 */ /* 0x000fe20000000a00 */
[----:B------:R-:W-:Y:S01]  /*0040*/  CS2R R44, SRZ ;  /* 0x00000000002c7805 */ /* 0x000fe2000001ff00 */
[----:B------:R-:W2:Y:S01]  /*0050*/  S2R R37, SR_TID.X ;  /* 0x0000000000257919 */ /* 0x000ea20000002100 */
[----:B------:R-:W-:-:S02]  /*0060*/  CS2R R50, SRZ ;  /* 0x0000000000327805 */ /* 0x000fc4000001ff00 */
[----:B------:R-:W-:Y:S02]  /*0070*/  CS2R R16, SRZ ;  /* 0x0000000000107805 */ /* 0x000fe4000001ff00 */
[----:B------:R-:W-:Y:S01]  /*0080*/  CS2R R18, SRZ ;  /* 0x0000000000127805 */ /* 0x000fe2000001ff00 */
[----:B0-----:R-:W-:Y:S02]  /*0090*/  VIADD R1, R1, 0xffffff50 ;  /* 0xffffff5001017836 */ /* 0x001fe40000000000 */
[----:B-1----:R-:W-:-:S05]  /*00a0*/  IMAD R52, R0, -0x200, R3 ;  /* 0xfffffe0000347824 */ /* 0x002fca00078e0203 */
[----:B--2---:R-:W-:-:S13]  /*00b0*/  ISETP.GE.AND P0, PT, R37, R52, PT ;  /* 0x000000342500720c */ /* 0x004fda0003f06270 */
[----:B------:R-:W-:Y:S01]  /*00c0*/  @!P0 IMAD R35, R0, 0x200, R37 ;  /* 0x0000020000238824 */ /* 0x000fe200078e0225 */
[----:B------:R-:W0:Y:S01]  /*00d0*/  @!P0 LDC.64 R38, c[0x0][0x2d8] ;  /* 0x0000b600ff268b82 */ /* 0x000e220000000a00 */
[----:B------:R-:W-:-:S05]  /*00e0*/  @!P0 VIADD R37, R37, 0x80 ;  /* 0x0000008025258836 */ /* 0x000fca0000000000 */
[----:B------:R-:W-:-:S13]  /*00f0*/  ISETP.GE.AND P1, PT, R37, R52, PT ;  /* 0x000000342500720c */ /* 0x000fda0003f26270 */
[----:B------:R-:W-:Y:S01]  /*0100*/  @!P1 IMAD R43, R0, 0x200, R37 ;  /* 0x00000200002b9824 */ /* 0x000fe200078e0225 */
[----:B------:R-:W-:Y:S01]  /*0110*/  @!P1 IADD3 R37, R37, 0x80, RZ ;  /* 0x0000008025259810 */ /* 0x000fe20007ffe0ff */
[----:B------:R-:W1:Y:S03]  /*0120*/  @!P1 LDC.64 R22, c[0x0][0x2e8] ;  /* 0x0000ba00ff169b82 */ /* 0x000e660000000a00 */
[----:B------:R-:W-:-:S05]  /*0130*/  ISETP.GE.AND P3, PT, R37, R52, PT ;  /* 0x000000342500720c */ /* 0x000fca0003f66270 */
[----:B------:R-:W2:Y:S08]  /*0140*/  @!P1 LDC.64 R10, c[0x0][0x2d0] ;  /* 0x0000b400ff0a9b82 */ /* 0x000eb00000000a00 */
[----:B------:R-:W3:Y:S01]  /*0150*/  @!P1 LDC.64 R12, c[0x0][0x2d8] ;  /* 0x0000b600ff0c9b82 */ /* 0x000ee20000000a00 */
[----:B------:R-:W-:Y:S02]  /*0160*/  @!P3 IMAD R21, R0, 0x200, R37 ;  /* 0x000002000015b824 */ /* 0x000fe400078e0225 */
[----:B------:R-:W-:-:S05]  /*0170*/  @!P3 VIADD R37, R37, 0x80 ;  /* 0x000000802525b836 */ /* 0x000fca0000000000 */
[----:B------:R-:W4:Y:S01]  /*0180*/  @!P1 LDC.64 R14, c[0x0][0x2e0] ;  /* 0x0000b800ff0e9b82 */ /* 0x000f220000000a00 */
[----:B------:R-:W-:Y:S01]  /*0190*/  ISETP.GE.AND P2, PT, R37, R52, PT ;  /* 0x000000342500720c */ /* 0x000fe20003f46270 */
[----:B-1----:R-:W-:-:S06]  /*01a0*/  @!P1 IMAD.WIDE.U32 R30, R43, 0x8, R22 ;  /* 0x000000082b1e9825 */ /* 0x002fcc00078e0016 */
[----:B------:R-:W1:Y:S01]  /*01b0*/  @!P1 LDC.64 R24, c[0x0][0x2f0] ;  /* 0x0000bc00ff189b82 */ /* 0x000e620000000a00 */
[----:B--2---:R-:W-:-:S07]  /*01c0*/  @!P1 IMAD.WIDE.U32 R10, R43, 0x8, R10 ;  /* 0x000000082b0a9825 */ /* 0x004fce00078e000a */
[----:B------:R-:W2:Y:S01]  /*01d0*/  @!P3 LDC.64 R8, c[0x0][0x2d8] ;  /* 0x0000b600ff08bb82 */ /* 0x000ea20000000a00 */
[----:B---3--:R-:W-:-:S07]  /*01e0*/  @!P1 IMAD.WIDE.U32 R26, R43, 0x8, R12 ;  /* 0x000000082b1a9825 */ /* 0x008fce00078e000c */
[----:B------:R-:W3:Y:S01]  /*01f0*/  @!P3 LDC.64 R4, c[0x0][0x2e8] ;  /* 0x0000ba00ff04bb82 */ /* 0x000ee20000000a00 */
[----:B----4-:R-:W-:-:S07]  /*0200*/  @!P1 IMAD.WIDE.U32 R28, R43, 0x8, R14 ;  /* 0x000000082b1c9825 */ /* 0x010fce00078e000e */
[----:B------:R-:W4:Y:S01]  /*0210*/  @!P3 LDC.64 R6, c[0x0][0x2f0] ;  /* 0x0000bc00ff06bb82 */ /* 0x000f220000000a00 */
[----:B------:R-:W-:Y:S01]  /*0220*/  CS2R R22, SRZ ;  /* 0x0000000000167805 */ /* 0x000fe2000001ff00 */
[----:B-1----:R-:W-:Y:S01]  /*0230*/  @!P1 IMAD.WIDE.U32 R42, R43, 0x8, R24 ;  /* 0x000000082b2a9825 */ /* 0x002fe200078e0018 */
[----:B------:R1:W5:Y:S01]  /*0240*/  @!P1 LDG.E.64 R44, desc[UR36][R26.64] ;  /* 0x000000241a2c9981 */ /* 0x000362000c1e1b00 */
[----:B------:R-:W-:Y:S02]  /*0250*/  CS2R R56, SRZ ;  /* 0x0000000000387805 */ /* 0x000fe4000001ff00 */
[----:B------:R-:W-:Y:S01]  /*0260*/  @!P2 IMAD R0, R0, 0x200, R37 ;  /* 0x000002000000a824 */ /* 0x000fe200078e0225 */
[----:B------:R4:W5:Y:S01]  /*0270*/  @!P1 LDG.E.64 R22, desc[UR36][R42.64] ;  /* 0x000000242a169981 */ /* 0x000962000c1e1b00 */
[----:B------:R-:W4:Y:S01]  /*0280*/  @!P3 LDC.64 R32, c[0x0][0x2d0] ;  /* 0x0000b400ff20bb82 */ /* 0x000f220000000a00 */
[----:B--2---:R-:W-:Y:S02]  /*0290*/  @!P3 IMAD.WIDE.U32 R40, R21, 0x8, R8 ;  /* 0x000000081528b825 */ /* 0x004fe400078e0008 */
[----:B------:R-:W5:Y:S02]  /*02a0*/  @!P1 LDG.E.64 R50, desc[UR36][R10.64] ;  /* 0x000000240a329981 */ /* 0x000f64000c1e1b00 */
[----:B0-----:R-:W-:Y:S01]  /*02b0*/  @!P0 IMAD.WIDE.U32 R38, R35, 0x8, R38 ;  /* 0x0000000823268825 */ /* 0x001fe200078e0026 */
[----:B------:R-:W-:Y:S01]  /*02c0*/  CS2R R58, SRZ ;  /* 0x00000000003a7805 */ /* 0x000fe2000001ff00 */
[----:B------:R-:W5:Y:S01]  /*02d0*/  @!P1 LDG.E.64 R16, desc[UR36][R28.64] ;  /* 0x000000241c109981 */ /* 0x000f62000c1e1b00 */
[----:B------:R-:W0:Y:S01]  /*02e0*/  @!P3 LDC.64 R2, c[0x0][0x2e0] ;  /* 0x0000b800ff02bb82 */ /* 0x000e220000000a00 */
[C---:B---3--:R-:W-:Y:S01]  /*02f0*/  @!P3 IMAD.WIDE.U32 R60, R21.reuse, 0x8, R4 ;  /* 0x00000008153cb825 */ /* 0x048fe200078e0004 */
[----:B-1----:R-:W-:Y:S01]  /*0300*/  CS2R R26, SRZ ;  /* 0x00000000001a7805 */ /* 0x002fe2000001ff00 */
[----:B------:R1:W5:Y:S04]  /*0310*/  @!P0 LDG.E.64 R56, desc[UR36][R38.64] ;  /* 0x0000002426388981 */ /* 0x000368000c1e1b00 */
[----:B------:R-:W5:Y:S01]  /*0320*/  @!P1 LDG.E.64 R18, desc[UR36][R30.64] ;  /* 0x000000241e129981 */ /* 0x000f62000c1e1b00 */
[C---:B----4-:R-:W-:Y:S01]  /*0330*/  @!P3 IMAD.WIDE.U32 R42, R21.reuse, 0x8, R6 ;  /* 0x00000008152ab825 */ /* 0x050fe200078e0006 */
[----:B------:R-:W2:Y:S02]  /*0340*/  @!P2 LDC.64 R4, c[0x0][0x2e0] ;  /* 0x0000b800ff04ab82 */ /* 0x000ea40000000a00 */
[----:B------:R3:W5:Y:S06]  /*0350*/  @!P3 LDG.E.64 R26, desc[UR36][R40.64] ;  /* 0x00000024281ab981 */ /* 0x00076c000c1e1b00 */
[----:B------:R-:W4:Y:S08]  /*0360*/  @!P2 LDC.64 R6, c[0x0][0x2e8] ;  /* 0x0000ba00ff06ab82 */ /* 0x000f300000000a00 */
[----:B------:R-:W4:Y:S01]  /*0370*/  @!P2 LDC.64 R8, c[0x0][0x2f0] ;  /* 0x0000bc00ff08ab82 */ /* 0x000f220000000a00 */
[----:B------:R-:W-:Y:S01]  /*0380*/  @!P3 IMAD.WIDE.U32 R46, R21, 0x8, R32 ;  /* 0x00000008152eb825 */ /* 0x000fe200078e0020 */
[----:B------:R-:W-:-:S02]  /*0390*/  CS2R R32, SRZ ;  /* 0x0000000000207805 */ /* 0x000fc4000001ff00 */
[----:B-1----:R-:W-:-:S04]  /*03a0*/  CS2R R38, SRZ ;  /* 0x0000000000267805 */ /* 0x002fc8000001ff00 */
[----:B------:R-:W1:Y:S01]  /*03b0*/  @!P0 LDC.64 R36, c[0x0][0x2d0] ;  /* 0x0000b400ff248b82 */ /* 0x000e620000000a00 */
[----:B------:R4:W5:Y:S01]  /*03c0*/  @!P3 LDG.E.64 R32, desc[UR36][R42.64] ;  /* 0x000000242a20b981 */ /* 0x000962000c1e1b00 */
[----:B0-----:R-:W-:Y:S01]  /*03d0*/  @!P3 IMAD.WIDE.U32 R54, R21, 0x8, R2 ;  /* 0x000000081536b825 */ /* 0x001fe200078e0002 */
[----:B---3--:R-:W-:-:S03]  /*03e0*/  CS2R R40, SRZ ;  /* 0x0000000000287805 */ /* 0x008fc6000001ff00 */
[C---:B--2---:R-:W-:Y:S02]  /*03f0*/  @!P2 IMAD.WIDE.U32 R4, R0.reuse, 0x8, R4 ;  /* 0x000000080004a825 */ /* 0x044fe400078e0004 */
[----:B------:R-:W0:Y:S02]  /*0400*/  @!P0 LDC.64 R14, c[0x0][0x2e0] ;  /* 0x0000b800ff0e8b82 */ /* 0x000e240000000a00 */
[C---:B----4-:R-:W-:Y:S01]  /*0410*/  @!P2 IMAD.WIDE.U32 R6, R0.reuse, 0x8, R6 ;  /* 0x000000080006a825 */ /* 0x050fe200078e0006 */
[----:B------:R-:W-:Y:S01]  /*0420*/  CS2R R42, SRZ ;  /* 0x00000000002a7805 */ /* 0x000fe2000001ff00 */
[----:B------:R2:W5:Y:S04]  /*0430*/  @!P2 LDG.E.64 R38, desc[UR36][R4.64] ;  /* 0x000000240426a981 */ /* 0x000568000c1e1b00 */
[----:B------:R-:W3:Y:S01]  /*0440*/  @!P0 LDC.64 R12, c[0x0][0x2e8] ;  /* 0x0000ba00ff0c8b82 */ /* 0x000ee20000000a00 */
[----:B------:R-:W-:Y:S01]  /*0450*/  @!P2 IMAD.WIDE.U32 R8, R0, 0x8, R8 ;  /* 0x000000080008a825 */ /* 0x000fe200078e0008 */
[----:B------:R4:W5:Y:S04]  /*0460*/  @!P2 LDG.E.64 R40, desc[UR36][R6.64] ;  /* 0x000000240628a981 */ /* 0x000968000c1e1b00 */
[----:B------:R1:W5:Y:S02]  /*0470*/  @!P2 LDG.E.64 R42, desc[UR36][R8.64] ;  /* 0x00000024082aa981 */ /* 0x000364000c1e1b00 */
[----:B------:R-:W3:Y:S08]  /*0480*/  @!P0 LDC.64 R10, c[0x0][0x2f0] ;  /* 0x0000bc00ff0a8b82 */ /* 0x000ef00000000a00 */
[----:B------:R-:W3:Y:S08]  /*0490*/  @!P2 LDC.64 R2, c[0x0][0x2d8] ;  /* 0x0000b600ff02ab82 */ /* 0x000ef00000000a00 */
[----:B------:R-:W3:Y:S08]  /*04a0*/  @!P2 LDC.64 R20, c[0x0][0x2d0] ;  /* 0x0000b400ff14ab82 */ /* 0x000ef00000000a00 */
[----:B--2---:R-:W2:Y:S08]  /*04b0*/  LDC.64 R4, c[0x0][0x220] ;  /* 0x00008800ff047b82 */ /* 0x004eb00000000a00 */
[----:B----4-:R-:W4:Y:S08]  /*04c0*/  LDC.64 R6, c[0x0][0x228] ;  /* 0x00008a00ff067b82 */ /* 0x010f300000000a00 */
[----:B-1----:R-:W1:Y:S01]  /*04d0*/  LDC.64 R8, c[0x0][0x230] ;  /* 0x00008c00ff087b82 */ /* 0x002e620000000a00 */
[----:B------:R-:W-:-:S02]  /*04e0*/  CS2R R24, SRZ ;  /* 0x0000000000187805 */ /* 0x000fc4000001ff00 */
[----:B------:R-:W-:Y:S02]  /*04f0*/  CS2R R28, SRZ ;  /* 0x00000000001c7805 */ /* 0x000fe4000001ff00 */
[----:B------:R-:W-:Y:S01]  /*0500*/  CS2R R30, SRZ ;  /* 0x00000000001e7805 */ /* 0x000fe2000001ff00 */
[C---:B------:R-:W-:Y:S01]  /*0510*/  @!P0 IMAD.WIDE.U32 R36, R35.reuse, 0x8, R36 ;  /* 0x0000000823248825 */ /* 0x040fe200078e0024 */
[----:B------:R-:W-:Y:S01]  /*0520*/  CS2R R48, SRZ ;  /* 0x0000000000307805 */ /* 0x000fe2000001ff00 */
[----:B------:R3:W5:Y:S02]  /*0530*/  @!P3 LDG.E.64 R24, desc[UR36][R46.64] ;  /* 0x000000242e18b981 */ /* 0x000764000c1e1b00 */
[C---:B0-----:R-:W-:Y:S02]  /*0540*/  @!P0 IMAD.WIDE.U32 R14, R35.reuse, 0x8, R14 ;  /* 0x00000008230e8825 */ /* 0x041fe400078e000e */
[----:B------:R0:W5:Y:S02]  /*0550*/  @!P3 LDG.E.64 R28, desc[UR36][R54.64] ;  /* 0x00000024361cb981 */ /* 0x000164000c1e1b00 */
[----:B---3--:R-:W-:-:S02]  /*0560*/  @!P0 IMAD.WIDE.U32 R12, R35, 0x8, R12 ;  /* 0x00000008230c8825 */ /* 0x008fc400078e000c */
[----:B------:R3:W5:Y:S02]  /*0570*/  @!P3 LDG.E.64 R30, desc[UR36][R60.64] ;  /* 0x000000243c1eb981 */ /* 0x000764000c1e1b00 */
[----:B------:R-:W-:Y:S01]  /*0580*/  @!P0 IMAD.WIDE.U32 R10, R35, 0x8, R10 ;  /* 0x00000008230a8825 */ /* 0x000fe200078e000a */
[----:B------:R-:W-:Y:S02]  /*0590*/  CS2R R46, SRZ ;  /* 0x00000000002e7805 */ /* 0x000fe4000001ff00 */
[----:B------:R-:W-:Y:S01]  /*05a0*/  CS2R R34, SRZ ;  /* 0x0000000000227805 */ /* 0x000fe2000001ff00 */
[----:B------:R2:W5:Y:S01]  /*05b0*/  @!P0 LDG.E.64 R58, desc[UR36][R36.64] ;  /* 0x00000024243a8981 */ /* 0x000562000c1e1b00 */
[C---:B------:R-:W-:Y:S01]  /*05c0*/  @!P2 IMAD.WIDE.U32 R20, R0.reuse, 0x8, R20 ;  /* 0x000000080014a825 */ /* 0x040fe200078e0014 */
[----:B0-----:R-:W-:Y:S02]  /*05d0*/  CS2R R54, SRZ ;  /* 0x0000000000367805 */ /* 0x001fe4000001ff00 */
[----:B------:R0:W5:Y:S01]  /*05e0*/  @!P0 LDG.E.64 R48, desc[UR36][R14.64] ;  /* 0x000000240e308981 */ /* 0x000162000c1e1b00 */
[----:B---3--:R-:W-:-:S02]  /*05f0*/  @!P2 IMAD.WIDE.U32 R60, R0, 0x8, R2 ;  /* 0x00000008003ca825 */ /* 0x008fc400078e0002 */
[----:B------:R-:W3:Y:S01]  /*0600*/  LDC.64 R2, c[0x0][0x218] ;  /* 0x00008600ff027b82 */ /* 0x000ee20000000a00 */
[----:B------:R-:W5:Y:S01]  /*0610*/  @!P0 LDG.E.64 R46, desc[UR36][R12.64] ;  /* 0x000000240c2e8981 */ /* 0x000f62000c1e1b00 */
[----:B--2---:R-:W-:-:S03]  /*0620*/  CS2R R36, SRZ ;  /* 0x0000000000247805 */ /* 0x004fc6000001ff00 */
[----:B------:R2:W5:Y:S03]  /*0630*/  @!P0 LDG.E.64 R54, desc[UR36][R10.64] ;  /* 0x000000240a368981 */ /* 0x000566000c1e1b00 */
[----:B0-----:R-:W0:Y:S01]  /*0640*/  LDC.64 R14, c[0x0][0x248] ;  /* 0x00009200ff0e7b82 */ /* 0x001e220000000a00 */
[----:B------:R1:W5:Y:S04]  /*0650*/  @!P2 LDG.E.64 R34, desc[UR36][R20.64] ;  /* 0x000000241422a981 */ /* 0x000368000c1e1b00 */
[----:B------:R1:W5:Y:S03]  /*0660*/  @!P2 LDG.E.64 R36, desc[UR36][R60.64] ;  /* 0x000000243c24a981 */ /* 0x000366000c1e1b00 */
[----:B--2---:R-:W2:Y:S01]  /*0670*/  LDC.64 R10, c[0x0][0x238] ;  /* 0x00008e00ff0a7b82 */ /* 0x004ea20000000a00 */
[----:B------:R3:W-:Y:S04]  /*0680*/  STL.64 [R1+0x8], R4 ;  /* 0x0000080401007387 */ /* 0x0007e80000100a00 */
[----:B----4-:R4:W-:Y:S03]  /*0690*/  STL.64 [R1+0x10], R6 ;  /* 0x0000100601007387 */ /* 0x0109e60000100a00 */
[----:B------:R-:W0:Y:S01]  /*06a0*/  LDC.64 R12, c[0x0][0x240] ;  /* 0x00009000ff0c7b82 */ /* 0x000e220000000a00 */
[----:B-1----:R1:W-:Y:S07]  /*06b0*/  STL.64 [R1+0x18], R8 ;  /* 0x0000180801007387 */ /* 0x0023ee0000100a00 */
[----:B------:R-:W0:Y:S08]  /*06c0*/  LDC.64 R20, c[0x0][0x250] ;  /* 0x00009400ff147b82 */ /* 0x000e300000000a00 */
[----:B------:R-:W0:Y:S08]  /*06d0*/  LDC.64 R60, c[0x0][0x260] ;  /* 0x00009800ff3c7b82 */ /* 0x000e300000000a00 */
[----:B---3--:R-:W3:Y:S08]  /*06e0*/  LDC.64 R4, c[0x0][0x268] ;  /* 0x00009a00ff047b82 */ /* 0x008ef00000000a00 */
[----:B----4-:R-:W4:Y:S08]  /*06f0*/  LDC.64 R6, c[0x0][0x270] ;  /* 0x00009c00ff067b82 */ /* 0x010f300000000a00 */
[----:B-1----:R-:W1:Y:S01]  /*0700*/  LDC.64 R8, c[0x0][0x278] ;  /* 0x00009e00ff087b82 */ /* 0x002e620000000a00 */
[----:B------:R0:W-:Y:S04]  /*0710*/  STL.64 [R1], R2 ;  /* 0x0000000201007387 */ /* 0x0001e80000100a00 */
[----:B--2---:R2:W-:Y:S03]  /*0720*/  STL.64 [R1+0x20], R10 ;  /* 0x0000200a01007387 */ /* 0x0045e60000100a00 */
[----:B0-----:R-:W0:Y:S01]  /*0730*/  LDC.64 R2, c[0x0][0x258] ;  /* 0x00009600ff027b82 */ /* 0x001e220000000a00 */
[----:B------:R3:W-:Y:S04]  /*0740*/  STL.64 [R1+0x28], R12 ;  /* 0x0000280c01007387 */ /* 0x0007e80000100a00 */
[----:B------:R4:W-:Y:S03]  /*0750*/  STL.64 [R1+0x30], R14 ;  /* 0x0000300e01007387 */ /* 0x0009e60000100a00 */
[----:B--2---:R-:W2:Y:S01]  /*0760*/  LDC.64 R10, c[0x0][0x280] ;  /* 0x0000a000ff0a7b82 */ /* 0x004ea20000000a00 */
[----:B------:R1:W-:Y:S04]  /*0770*/  STL.64 [R1+0x38], R20 ;  /* 0x0000381401007387 */ /* 0x0003e80000100a00 */
[----:B------:R-:W-:Y:S03]  /*0780*/  STL.64 [R1+0x48], R60 ;  /* 0x0000483c01007387 */ /* 0x000fe60000100a00 */
[----:B---3--:R-:W3:Y:S01]  /*0790*/  LDC.64 R12, c[0x0][0x288] ;  /* 0x0000a200ff0c7b82 */ /* 0x008ee20000000a00 */
[----:B------:R1:W-:Y:S04]  /*07a0*/  STL.64 [R1+0x50], R4 ;  /* 0x0000500401007387 */ /* 0x0003e80000100a00 */
[----:B----4-:R4:W-:Y:S03]  /*07b0*/  STL.64 [R1+0x58], R6 ;  /* 0x0000580601007387 */ /* 0x0109e60000100a00 */
[----:B------:R-:W3:Y:S01]  /*07c0*/  LDC.64 R14, c[0x0][0x290] ;  /* 0x0000a400ff0e7b82 */ /* 0x000ee20000000a00 */
[----:B-1----:R1:W-:Y:S07]  /*07d0*/  STL.64 [R1+0x60], R8 ;  /* 0x0000600801007387 */ /* 0x0023ee0000100a00 */
[----:B------:R-:W3:Y:S08]  /*07e0*/  LDC.64 R20, c[0x0][0x298] ;  /* 0x0000a600ff147b82 */ /* 0x000ef00000000a00 */
[----:B------:R-:W3:Y:S08]  /*07f0*/  LDC.64 R4, c[0x0][0x2a0] ;  /* 0x0000a800ff047b82 */ /* 0x000ef00000000a00 */
[----:B----4-:R-:W4:Y:S08]  /*0800*/  LDC.64 R6, c[0x0][0x2a8] ;  /* 0x0000aa00ff067b82 */ /* 0x010f300000000a00 */
[----:B------:R-:W4:Y:S08]  /*0810*/  LDC.64 R60, c[0x0][0x2b8] ;  /* 0x0000ae00ff3c7b82 */ /* 0x000f300000000a00 */
[----:B-1----:R-:W1:Y:S01]  /*0820*/  LDC.64 R8, c[0x0][0x2c0] ;  /* 0x0000b000ff087b82 */ /* 0x002e620000000a00 */
[----:B0-----:R0:W-:Y:S04]  /*0830*/  STL.64 [R1+0x40], R2 ;  /* 0x0000400201007387 */ /* 0x0011e80000100a00 */
[----:B--2---:R-:W-:Y:S03]  /*0840*/  STL.64 [R1+0x68], R10 ;  /* 0x0000680a01007387 */ /* 0x004fe60000100a00 */
[----:B0-----:R-:W0:Y:S01]  /*0850*/  LDC.64 R2, c[0x0][0x2b0] ;  /* 0x0000ac00ff027b82 */ /* 0x001e220000000a00 */
[----:B---3--:R-:W-:Y:S04]  /*0860*/  STL.64 [R1+0x70], R12 ;  /* 0x0000700c01007387 */ /* 0x008fe80000100a00 */
[----:B------:R-:W-:Y:S04]  /*0870*/  STL.64 [R1+0x78], R14 ;  /* 0x0000780e01007387 */ /* 0x000fe80000100a00 */
[----:B------:R-:W-:Y:S04]  /*0880*/  STL.64 [R1+0x80], R20 ;  /* 0x0000801401007387 */ /* 0x000fe80000100a00 */
[----:B------:R-:W-:Y:S04]  /*0890*/  STL.64 [R1+0x88], R4 ;  /* 0x0000880401007387 */ /* 0x000fe80000100a00 */
[----:B----4-:R-:W-:Y:S04]  /*08a0*/  STL.64 [R1+0x90], R6 ;  /* 0x0000900601007387 */ /* 0x010fe80000100a00 */
[----:B------:R-:W-:Y:S04]  /*08b0*/  STL.64 [R1+0xa0], R60 ;  /* 0x0000a03c01007387 */ /* 0x000fe80000100a00 */
[----:B-1----:R-:W-:Y:S01]  /*08c0*/  STL.64 [R1+0xa8], R8 ;  /* 0x0000a80801007387 */ /* 0x002fe20000100a00 */
[----:B------:R-:W-:Y:S03]  /*08d0*/  BSSY B6, `(.L_x_11423) ;  /* 0x00000c8000067945 */ /* 0x000fe60003800000 */
[----:B0-----:R0:W-:Y:S02]  /*08e0*/  STL.64 [R1+0x98], R2 ;  /* 0x0000980201007387 */ /* 0x0011e40000100a00 */
[----:B0-----:R-:W-:Y:S01]  /*08f0*/  IMAD.MOV.U32 R2, RZ, RZ, R1 ;  /* 0x000000ffff027224 */ /* 0x001fe200078e0001 */
[----:B------:R-:W-:Y:S06]  /*0900*/  @P0 BRA `(.L_x_11424) ;  /* 0x0000000c00100947 */ /* 0x000fec0003800000 */
        /* <DEDUP_REMOVED lines=24> */
.L_x_11426:
[----:B------:R-:W-:Y:S05]  /*0a90*/  BSYNC B7 ;  /* 0x0000000000077941 */ /* 0x000fea0003800000 */
.L_x_11425:
        /* <DEDUP_REMOVED lines=24> */
.L_x_11428:
[----:B------:R-:W-:Y:S05]  /*0c20*/  BSYNC B7 ;  /* 0x0000000000077941 */ /* 0x000fea0003800000 */
.L_x_11427:
        /* <DEDUP_REMOVED lines=29> */
.L_x_11430:
[----:B------:R-:W-:Y:S05]  /*0e00*/  BSYNC B7 ;  /* 0x0000000000077941 */ /* 0x000fea0003800000 */
.L_x_11429:
[----:B------:R-:W0:Y:S01]  /*0e10*/  LDC.64 R6, c[0x0][0x228] ;  /* 0x00008a00ff067b82 */ /* 0x000e220000000a00 */
[----:B------:R-:W-:Y:S01]  /*0e20*/  IMAD.MOV.U32 R11, RZ, RZ, RZ ;  /* 0x000000ffff0b7224 */ /* 0x000fe200078e00ff */
[----:B------:R-:W-:-:S06]  /*0e30*/  MOV R15, RZ ;  /* 0x000000ff000f7202 */ /* 0x000fcc0000000f00 */
        /* <DEDUP_REMOVED lines=12> */
.L_x_11435:
[----:B------:R-:W-:-:S06]  /*0f00*/  IMAD R56, R21, 0x8, R2 ;  /* 0x0000000815387824 */ /* 0x000fcc00078e0202 */
[----:B------:R-:W2:Y:S01]  /*0f10*/  LDL.64 R56, [R56+0x20] ;  /* 0x0000200038387983 */ /* 0x000ea20000100a00 */
[----:B------:R-:W-:Y:S01]  /*0f20*/  BSSY B1, `(.L_x_11432) ;  /* 0x000001c000017945 */ /* 0x000fe20003800000 */
[----:B--2---:R-:W-:-:S04]  /*0f30*/  LOP3.LUT R0, R8, R57, RZ, 0xfc, !PT ;  /* 0x0000003908007212 */ /* 0x004fc800078efcff */
[----:B------:R-:W-:-:S13]  /*0f40*/  ISETP.NE.U32.AND P0, PT, R0, RZ, PT ;  /* 0x000000ff0000720c */ /* 0x000fda0003f05070 */
[----:B------:R-:W-:Y:S05]  /*0f50*/  @!P0 BRA `(.L_x_11433) ;  /* 0x0000000000148947 */ /* 0x000fea0003800000 */
[----:B------:R-:W-:Y:S01]  /*0f60*/  IMAD.MOV.U32 R4, RZ, RZ, R56 ;  /* 0x000000ffff047224 */ /* 0x000fe200078e0038 */
[----:B------:R-:W-:Y:S02]  /*0f70*/  MOV R3, R57 ;  /* 0x0000003900037202 */ /* 0x000fe40000000f00 */
[----:B------:R-:W-:-:S07]  /*0f80*/  MOV R0, 0xfa0 ;  /* 0x00000fa000007802 */ /* 0x000fce0000000f00 */
[----:B------:R-:W-:Y:S05]  /*0f90*/  CALL.REL.NOINC `($__internal_27_$__cuda_sm20_div_s64) ;  /* 0x0000002c00507944 */ /* 0x000fea0003c00000 */
[----:B------:R-:W-:Y:S05]  /*0fa0*/  BRA `(.L_x_11434) ;  /* 0x00000000004c7947 */ /* 0x000fea0003800000 */
.L_x_11433:
        /* <DEDUP_REMOVED lines=19> */
.L_x_11434:
[----:B------:R-:W-:Y:S05]  /*10e0*/  BSYNC B1 ;  /* 0x0000000000017941 */ /* 0x000fea0003800000 */
.L_x_11432:
[----:B------:R-:W-:-:S06]  /*10f0*/  IMAD R4, R21, 0x8, R2 ;  /* 0x0000000815047824 */ /* 0x000fcc00078e0202 */
[----:B------:R-:W2:Y:S01]  /*1100*/  LDL.64 R4, [R4+0x60] ;  /* 0x0000600004047983 */ /* 0x000ea20000100a00 */
[-C--:B------:R-:W-:Y:S01]  /*1110*/  IADD3 R13, P0, RZ, -R6.reuse, RZ ;  /* 0x80000006ff0d7210 */ /* 0x080fe20007f1e0ff */
[----:B------:R-:W-:Y:S02]  /*1120*/  IMAD.MOV.U32 R55, RZ, RZ, R8 ;  /* 0x000000ffff377224 */ /* 0x000fe400078e0008 */
[----:B------:R-:W-:Y:S01]  /*1130*/  VIADD R21, R21, 0xffffffff ;  /* 0xffffffff15157836 */ /* 0x000fe20000000000 */
[----:B------:R-:W-:Y:S01]  /*1140*/  IADD3.X R3, RZ, ~R7, RZ, P0, !PT ;  /* 0x80000007ff037210 */ /* 0x000fe200007fe4ff */
[----:B------:R-:W-:Y:S01]  /*1150*/  IMAD.WIDE.U32 R8, R56, R13, R54 ;  /* 0x0000000d38087225 */ /* 0x000fe200078e0036 */
[----:B------:R-:W-:Y:S02]  /*1160*/  MOV R54, R6 ;  /* 0x0000000600367202 */ /* 0x000fe40000000f00 */
[----:B------:R-:W-:Y:S01]  /*1170*/  ISETP.GT.AND P0, PT, R21, -0x1, PT ;  /* 0xffffffff1500780c */ /* 0x000fe20003f04270 */
[----:B------:R-:W-:-:S02]  /*1180*/  IMAD R3, R3, R56, RZ ;  /* 0x0000003803037224 */ /* 0x000fc400078e02ff */
[----:B------:R-:W-:Y:S02]  /*1190*/  IMAD.MOV.U32 R14, RZ, RZ, R11 ;  /* 0x000000ffff0e7224 */ /* 0x000fe400078e000b */
[----:B------:R-:W-:-:S04]  /*11a0*/  IMAD R3, R57, R13, R3 ;  /* 0x0000000d39037224 */ /* 0x000fc800078e0203 */
        /* <DEDUP_REMOVED lines=9> */
.L_x_11431:
        /* <DEDUP_REMOVED lines=18> */
.L_x_11438:
        /* <DEDUP_REMOVED lines=25> */
.L_x_11437:
[----:B------:R-:W-:Y:S05]  /*14f0*/  BSYNC B7 ;  /* 0x0000000000077941 */ /* 0x000fea0003800000 */
.L_x_11436:
[----:B------:R-:W-:-:S05]  /*1500*/  IADD3 R46, P0, R46, 0x8, RZ ;  /* 0x000000082e2e7810 */ /* 0x000fca0007f1e0ff */
[----:B------:R-:W-:Y:S01]  /*1510*/  IMAD.X R47, RZ, RZ, R47, P0 ;  /* 0x000000ffff2f7224 */ /* 0x000fe200000e062f */
[----:B------:R-:W-:-:S04]  /*1520*/  ISETP.GE.U32.AND P0, PT, R46, R48, PT ;  /* 0x000000302e00720c */ /* 0x000fc80003f06070 */
[----:B------:R-:W-:-:S13]  /*1530*/  ISETP.GE.U32.AND.EX P0, PT, R47, R49, PT, P0 ;  /* 0x000000312f00720c */ /* 0x000fda0003f06100 */
[----:B------:R-:W-:Y:S05]  /*1540*/  @!P0 BRA `(.L_x_11438) ;  /* 0xfffffffc00848947 */ /* 0x000fea000383ffff */
.L_x_11424:
[----:B------:R-:W-:Y:S05]  /*1550*/  BSYNC B6 ;  /* 0x0000000000067941 */ /* 0x000fea0003800000 */
.L_x_11423:
[----:B-----5:R-:W0:Y:S01]  /*1560*/  S2R R46, SR_TID.X ;  /* 0x00000000002e7919 */ /* 0x020e220000002100 */
[----:B------:R-:W-:Y:S01]  /*1570*/  BSSY B6, `(.L_x_11439) ;  /* 0x00000c8000067945 */ /* 0x000fe20003800000 */
[----:B0-----:R-:W-:-:S05]  /*1580*/  VIADD R47, R46, 0x80 ;  /* 0x000000802e2f7836 */ /* 0x001fca0000000000 */
        /* <DEDUP_REMOVED lines=26> */
.L_x_11442:
[----:B------:R-:W-:Y:S05]  /*1730*/  BSYNC B7 ;  /* 0x0000000000077941 */ /* 0x000fea0003800000 */
.L_x_11441:
        /* <DEDUP_REMOVED lines=24> */
.L_x_11444:
[----:B------:R-:W-:Y:S05]  /*18c0*/  BSYNC B7 ;  /* 0x0000000000077941 */ /* 0x000fea0003800000 */
.L_x_11443:
        /* <DEDUP_REMOVED lines=29> */
.L_x_11446:
[----:B------:R-:W-:Y:S05]  /*1aa0*/  BSYNC B7 ;  /* 0x0000000000077941 */ /* 0x000fea0003800000 */
.L_x_11445:
        /* <DEDUP_REMOVED lines=13> */
[----:B------:R-:W-:Y:S01]  /*1b80*/  IADD3 R8, R5, R23, RZ ;  /* 0x0000001705087210 */ /* 0x000fe20007ffe0ff */
[----:B------:R-:W-:-:S07]  /*1b90*/  IMAD.MOV.U32 R22, RZ, RZ, R4 ;  /* 0x000000ffff167224 */ /* 0x000fce00078e0004 */
.L_x_11451:
[----:B------:R-:W-:-:S05]  /*1ba0*/  IMAD R23, R21, 0x8, R2 ;  /* 0x0000000815177824 */ /* 0x000fca00078e0202 */
[----:B------:R-:W2:Y:S01]  /*1bb0*/  LDL.64 R44, [R23+0x20] ;  /* 0x00002000172c7983 */ /* 0x000ea20000100a00 */
        /* <DEDUP_REMOVED lines=8> */
[----:B------:R-:W-:Y:S05]  /*1c40*/  CALL.REL.NOINC `($__internal_27_$__cuda_sm20_div_s64) ;  /* 0x0000002000247944 */ /* 0x000fea0003c00000 */
[----:B------:R-:W-:Y:S05]  /*1c50*/  BRA `(.L_x_11450) ;  /* 0x00000000004c7947 */ /* 0x000fea0003800000 */
.L_x_11449:
        /* <DEDUP_REMOVED lines=19> */
.L_x_11450:
[----:B------:R-:W-:Y:S05]  /*1d90*/  BSYNC B1 ;  /* 0x0000000000017941 */ /* 0x000fea0003800000 */
.L_x_11448:
[----:B------:R0:W2:Y:S01]  /*1da0*/  LDL.64 R4, [R23+0x60] ;  /* 0x0000600017047983 */ /* 0x0000a20000100a00 */
[----:B------:R-:W-:Y:S01]  /*1db0*/  IADD3 R13, P0, RZ, -R6, RZ ;  /* 0x80000006ff0d7210 */ /* 0x000fe20007f1e0ff */
[----:B------:R-:W-:Y:S02]  /*1dc0*/  VIADD R21, R21, 0xffffffff ;  /* 0xffffffff15157836 */ /* 0x000fe40000000000 */
[----:B------:R-:W-:Y:S02]  /*1dd0*/  IMAD.MOV.U32 R14, RZ, RZ, R11 ;  /* 0x000000ffff0e7224 */ /* 0x000fe400078e000b */
[----:B------:R-:W-:Y:S01]  /*1de0*/  IMAD.X R3, RZ, RZ, ~R7, P0 ;  /* 0x000000ffff037224 */ /* 0x000fe200000e0e07 */
[----:B------:R-:W-:Y:S02]  /*1df0*/  ISETP.GT.AND P0, PT, R21, -0x1, PT ;  /* 0xffffffff1500780c */ /* 0x000fe40003f04270 */
[----:B0-----:R-:W-:Y:S01]  /*1e00*/  MOV R23, R8 ;  /* 0x0000000800177202 */ /* 0x001fe20000000f00 */
[----:B------:R-:W-:-:S02]  /*1e10*/  IMAD R3, R3, R44, RZ ;  /* 0x0000002c03037224 */ /* 0x000fc400078e02ff */
[----:B------:R-:W-:-:S04]  /*1e20*/  IMAD.WIDE.U32 R8, R44, R13, R22 ;  /* 0x0000000d2c087225 */ /* 0x000fc800078e0016 */
[----:B------:R-:W-:Y:S02]  /*1e30*/  IMAD R3, R45, R13, R3 ;  /* 0x0000000d2d037224 */ /* 0x000fe400078e0203 */
[----:B------:R-:W-:Y:S02]  /*1e40*/  IMAD.MOV.U32 R22, RZ, RZ, R6 ;  /* 0x000000ffff167224 */ /* 0x000fe400078e0006 */
[----:B------:R-:W-:-:S04]  /*1e50*/  IMAD.IADD R3, R9, 0x1, R3 ;  /* 0x0000000109037824 */ /* 0x000fc800078e0203 */
[----:B--2---:R-:W-:Y:S02]  /*1e60*/  IMAD R3, R3, R4, RZ ;  /* 0x0000000403037224 */ /* 0x004fe400078e02ff */
[----:B------:R-:W-:-:S04]  /*1e70*/  IMAD.WIDE.U32 R12, R4, R8, R14 ;  /* 0x00000008040c7225 */ /* 0x000fc800078e000e */
[----:B------:R-:W-:Y:S01]  /*1e80*/  IMAD R3, R5, R8, R3 ;  /* 0x0000000805037224 */ /* 0x000fe200078e0203 */
[----:B------:R-:W-:Y:S01]  /*1e90*/  MOV R8, R7 ;  /* 0x0000000700087202 */ /* 0x000fe20000000f00 */
[----:B------:R-:W-:Y:S02]  /*1ea0*/  IMAD.MOV.U32 R11, RZ, RZ, R12 ;  /* 0x000000ffff0b7224 */ /* 0x000fe400078e000c */
[----:B------:R-:W-:Y:S01]  /*1eb0*/  IMAD.IADD R15, R13, 0x1, R3 ;  /* 0x000000010d0f7824 */ /* 0x000fe200078e0203 */
[----:B------:R-:W-:Y:S06]  /*1ec0*/  @P0 BRA `(.L_x_11451) ;  /* 0xfffffffc00340947 */ /* 0x000fec000383ffff */
[----:B------:R-:W-:Y:S05]  /*1ed0*/  BSYNC B0 ;  /* 0x0000000000007941 */ /* 0x000fea0003800000 */
.L_x_11447:
[-C--:B------:R-:W-:Y:S01]  /*1ee0*/  IADD3 R3, P0, R16, R11.reuse, RZ ;  /* 0x0000000b10037210 */ /* 0x080fe20007f1e0ff */
[----:B------:R-:W-:Y:S01]  /*1ef0*/  ULDC.64 UR4, c[0x0][0x2b8] ;  /* 0x0000ae0000047ab9 */ /* 0x000fe20000000a00 */
[----:B------:R-:W-:Y:S02]  /*1f00*/  IADD3 R11, P1, R18, R11, RZ ;  /* 0x0000000b120b7210 */ /* 0x000fe40007f3e0ff */
[----:B------:R-:W-:Y:S01]  /*1f10*/  IADD3 R0, P2, R3, 0x1, RZ ;  /* 0x0000000103007810 */ /* 0x000fe20007f5e0ff */
[--C-:B------:R-:W-:Y:S02]  /*1f20*/  IMAD.X R4, R17, 0x1, R15.reuse, P0 ;  /* 0x0000000111047824 */ /* 0x100fe400000e060f */
[----:B------:R-:W-:Y:S01]  /*1f30*/  IMAD.X R15, R19, 0x1, R15, P1 ;  /* 0x00000001130f7824 */ /* 0x000fe200008e060f */
[----:B------:R-:W-:Y:S02]  /*1f40*/  ISETP.GE.U32.AND P0, PT, R0, R11, PT ;  /* 0x0000000b0000720c */ /* 0x000fe40003f06070 */
[----:B------:R-:W-:-:S02]  /*1f50*/  IADD3.X R0, RZ, R4, RZ, P2, !PT ;  /* 0x00000004ff007210 */ /* 0x000fc400017fe4ff */
[----:B------:R-:W-:Y:S02]  /*1f60*/  ISETP.LE.U32.AND P1, PT, R18, R16, PT ;  /* 0x000000101200720c */ /* 0x000fe40003f23070 */
[----:B------:R-:W-:Y:S02]  /*1f70*/  ISETP.GE.AND.EX P0, PT, R0, R15, PT, P0 ;  /* 0x0000000f0000720c */ /* 0x000fe40003f06300 */
[----:B------:R-:W-:Y:S02]  /*1f80*/  LEA R16, P2, R3, UR4, 0x3 ;  /* 0x0000000403107c11 */ /* 0x000fe4000f8418ff */
[----:B------:R-:W-:Y:S02]  /*1f90*/  ISETP.LE.OR.EX P0, PT, R19, R17, P0, P1 ;  /* 0x000000111300720c */ /* 0x000fe40000703710 */
[----:B------:R-:W-:Y:S02]  /*1fa0*/  LEA R18, P3, R11, UR4, 0x3 ;  /* 0x000000040b127c11 */ /* 0x000fe4000f8618ff */
[----:B------:R-:W-:-:S02]  /*1fb0*/  LEA.HI.X R3, R3, UR5, R4, 0x3, P2 ;  /* 0x0000000503037c11 */ /* 0x000fc400090f1c04 */
[----:B------:R-:W-:-:S07]  /*1fc0*/  LEA.HI.X R22, R11, UR5, R15, 0x3, P3 ;  /* 0x000000050b167c11 */ /* 0x000fce00098f1c0f */
[----:B------:R-:W-:Y:S05]  /*1fd0*/  @P0 BRA `(.L_x_11440) ;  /* 0x0000000000840947 */ /* 0x000fea0003800000 */
[----:B------:R-:W-:-:S05]  /*1fe0*/  IADD3 R16, P0, R16, 0x8, RZ ;  /* 0x0000000810107810 */ /* 0x000fca0007f1e0ff */
[----:B------:R-:W-:-:S08]  /*1ff0*/  IMAD.X R17, RZ, RZ, R3, P0 ;  /* 0x000000ffff117224 */ /* 0x000fd000000e0603 */
.L_x_11454:
        /* <DEDUP_REMOVED lines=25> */
.L_x_11453:
[----:B------:R-:W-:Y:S05]  /*2190*/  BSYNC B7 ;  /* 0x0000000000077941 */ /* 0x000fea0003800000 */
.L_x_11452:
[----:B------:R-:W-:-:S05]  /*21a0*/  IADD3 R16, P0, R16, 0x8, RZ ;  /* 0x0000000810107810 */ /* 0x000fca0007f1e0ff */
[----:B------:R-:W-:Y:S01]  /*21b0*/  IMAD.X R17, RZ, RZ, R17, P0 ;  /* 0x000000ffff117224 */ /* 0x000fe200000e0611 */
[----:B------:R-:W-:-:S04]  /*21c0*/  ISETP.GE.U32.AND P0, PT, R16, R18, PT ;  /* 0x000000121000720c */ /* 0x000fc80003f06070 */
[----:B------:R-:W-:-:S13]  /*21d0*/  ISETP.GE.U32.AND.EX P0, PT, R17, R22, PT, P0 ;  /* 0x000000161100720c */ /* 0x000fda0003f06100 */
[----:B------:R-:W-:Y:S05]  /*21e0*/  @!P0 BRA `(.L_x_11454) ;  /* 0xfffffffc00848947 */ /* 0x000fea000383ffff */
.L_x_11440:
[----:B------:R-:W-:Y:S05]  /*21f0*/  BSYNC B6 ;  /* 0x0000000000067941 */ /* 0x000fea0003800000 */
.L_x_11439:
        /* <DEDUP_REMOVED lines=28> */
.L_x_11458:
[----:B------:R-:W-:Y:S05]  /*23c0*/  BSYNC B7 ;  /* 0x0000000000077941 */ /* 0x000fea0003800000 */
.L_x_11457:
        /* <DEDUP_REMOVED lines=24> */
.L_x_11460:
[----:B------:R-:W-:Y:S05]  /*2550*/  BSYNC B7 ;  /* 0x0000000000077941 */ /* 0x000fea0003800000 */
.L_x_11459:
        /* <DEDUP_REMOVED lines=29> */
.L_x_11462:
[----:B------:R-:W-:Y:S05]  /*2730*/  BSYNC B7 ;  /* 0x0000000000077941 */ /* 0x000fea0003800000 */
.L_x_11461:
        /* <DEDUP_REMOVED lines=13> */
[----:B------:R-:W-:-:S07]  /*2810*/  IMAD.IADD R8, R55, 0x1, R33 ;  /* 0x0000000137087824 */ /* 0x000fce00078e0221 */
.L_x_11467:
[----:B------:R-:W-:-:S05]  /*2820*/  LEA R15, R17, R2, 0x3 ;  /* 0x00000002110f7211 */ /* 0x000fca00078e18ff */
        /* <DEDUP_REMOVED lines=8> */
[----:B------:R-:W-:Y:S05]  /*28b0*/  CALL.REL.NOINC `($__internal_27_$__cuda_sm20_div_s64) ;  /* 0x0000001400087944 */ /* 0x000fea0003c00000 */
[----:B------:R-:W-:Y:S05]  /*28c0*/  BRA `(.L_x_11466) ;  /* 0x00000000004c7947 */ /* 0x000fea0003800000 */
.L_x_11465:
[----:B------:R-:W0:Y:S01]  /*28d0*/  I2F.U32.RP R0, R18 ;  /* 0x0000001200007306 */ /* 0x000e220000209000 */
[----:B------:R-:W-:Y:S01]  /*28e0*/  IMAD.MOV R3, RZ, RZ, -R18 ;  /* 0x000000ffff037224 */ /* 0x000fe200078e0a12 */
[----:B------:R-:W-:Y:S01]  /*28f0*/  ISETP.NE.U32.AND P2, PT, R18, RZ, PT ;  /* 0x000000ff1200720c */ /* 0x000fe20003f45070 */
[----:B------:R-:W-:-:S05]  /*2900*/  HFMA2.MMA R7, -RZ, RZ, 0, 0 ;  /* 0x00000000ff077435 */ /* 0x000fca00000001ff */
[----:B0-----:R-:W0:Y:S02]  /*2910*/  MUFU.RCP R0, R0 ;  /* 0x0000000000007308 */ /* 0x001e240000001000 */
[----:B0-----:R-:W-:-:S06]  /*2920*/  VIADD R4, R0, 0xffffffe ;  /* 0x0ffffffe00047836 */ /* 0x001fcc0000000000 */
[----:B------:R0:W1:Y:S02]  /*2930*/  F2I.FTZ.U32.TRUNC.NTZ R5, R4 ;  /* 0x0000000400057305 */ /* 0x000064000021f000 */
[----:B0-----:R-:W-:Y:S01]  /*2940*/  MOV R4, RZ ;  /* 0x000000ff00047202 */ /* 0x001fe20000000f00 */
        /* <DEDUP_REMOVED lines=11> */
.L_x_11466:
[----:B------:R-:W-:Y:S05]  /*2a00*/  BSYNC B1 ;  /* 0x0000000000017941 */ /* 0x000fea0003800000 */
.L_x_11464:
[----:B------:R-:W2:Y:S01]  /*2a10*/  LDL.64 R4, [R15+0x60] ;  /* 0x000060000f047983 */ /* 0x000ea20000100a00 */
[----:B------:R-:W-:Y:S01]  /*2a20*/  IADD3 R13, P0, RZ, -R6, RZ ;  /* 0x80000006ff0d7210 */ /* 0x000fe20007f1e0ff */
[----:B------:R-:W-:Y:S01]  /*2a30*/  IMAD.MOV.U32 R55, RZ, RZ, R8 ;  /* 0x000000ffff377224 */ /* 0x000fe200078e0008 */
[----:B------:R-:W-:Y:S01]  /*2a40*/  MOV R10, R16 ;  /* 0x00000010000a7202 */ /* 0x000fe20000000f00 */
        /* <DEDUP_REMOVED lines=16> */
.L_x_11463:
[-C--:B------:R-:W-:Y:S01]  /*2b50*/  IADD3 R4, P0, R28, R16.reuse, RZ ;  /* 0x000000101c047210 */ /* 0x080fe20007f1e0ff */
[----:B------:R-:W-:Y:S01]  /*2b60*/  ULDC.64 UR4, c[0x0][0x2b8] ;  /* 0x0000ae0000047ab9 */ /* 0x000fe20000000a00 */
[----:B------:R-:W-:Y:S02]  /*2b70*/  IADD3 R3, P1, R30, R16, RZ ;  /* 0x000000101e037210 */ /* 0x000fe40007f3e0ff */
[----:B------:R-:W-:Y:S02]  /*2b80*/  IADD3 R0, P2, R4, 0x1, RZ ;  /* 0x0000000104007810 */ /* 0x000fe40007f5e0ff */
[----:B------:R-:W-:Y:S01]  /*2b90*/  IADD3.X R5, R29, R11, RZ, P0, !PT ;  /* 0x0000000b1d057210 */ /* 0x000fe200007fe4ff */
[----:B------:R-:W-:Y:S01]  /*2ba0*/  IMAD.X R11, R31, 0x1, R11, P1 ;  /* 0x000000011f0b7824 */ /* 0x000fe200008e060b */
[----:B------:R-:W-:Y:S02]  /*2bb0*/  ISETP.GE.U32.AND P0, PT, R0, R3, PT ;  /* 0x000000030000720c */ /* 0x000fe40003f06070 */
[----:B------:R-:W-:Y:S01]  /*2bc0*/  ISETP.LE.U32.AND P1, PT, R30, R28, PT ;  /* 0x0000001c1e00720c */ /* 0x000fe20003f23070 */
[----:B------:R-:W-:Y:S01]  /*2bd0*/  IMAD.X R0, RZ, RZ, R5, P2 ;  /* 0x000000ffff007224 */ /* 0x000fe200010e0605 */
[----:B------:R-:W-:-:S02]  /*2be0*/  LEA R16, P2, R4, UR4, 0x3 ;  /* 0x0000000404107c11 */ /* 0x000fc4000f8418ff */
        /* <DEDUP_REMOVED lines=8> */
.L_x_11470:
        /* <DEDUP_REMOVED lines=25> */
.L_x_11469:
[----:B------:R-:W-:Y:S05]  /*2e00*/  BSYNC B7 ;  /* 0x0000000000077941 */ /* 0x000fea0003800000 */
.L_x_11468:
[----:B------:R-:W-:-:S05]  /*2e10*/  IADD3 R16, P0, R16, 0x8, RZ ;  /* 0x0000000810107810 */ /* 0x000fca0007f1e0ff */
[----:B------:R-:W-:Y:S01]  /*2e20*/  IMAD.X R17, RZ, RZ, R17, P0 ;  /* 0x000000ffff117224 */ /* 0x000fe200000e0611 */
[----:B------:R-:W-:-:S04]  /*2e30*/  ISETP.GE.U32.AND P0, PT, R16, R19, PT ;  /* 0x000000131000720c */ /* 0x000fc80003f06070 */
[----:B------:R-:W-:-:S13]  /*2e40*/  ISETP.GE.U32.AND.EX P0, PT, R17, R18, PT, P0 ;  /* 0x000000121100720c */ /* 0x000fda0003f06100 */
[----:B------:R-:W-:Y:S05]  /*2e50*/  @!P0 BRA `(.L_x_11470) ;  /* 0xfffffffc00848947 */ /* 0x000fea000383ffff */
.L_x_11456:
[----:B------:R-:W-:Y:S05]  /*2e60*/  BSYNC B6 ;  /* 0x0000000000067941 */ /* 0x000fea0003800000 */
.L_x_11455:
        /* <DEDUP_REMOVED lines=28> */
.L_x_11474:
[----:B------:R-:W-:Y:S05]  /*3030*/  BSYNC B7 ;  /* 0x0000000000077941 */ /* 0x000fea0003800000 */
.L_x_11473:
        /* <DEDUP_REMOVED lines=24> */
.L_x_11476:
[----:B------:R-:W-:Y:S05]  /*31c0*/  BSYNC B7 ;  /* 0x0000000000077941 */ /* 0x000fea0003800000 */
.L_x_11475:
        /* <DEDUP_REMOVED lines=29> */
.L_x_11478:
[----:B------:R-:W-:Y:S05]  /*33a0*/  BSYNC B7 ;  /* 0x0000000000077941 */ /* 0x000fea0003800000 */
.L_x_11477:
[----:B------:R-:W0:Y:S01]  /*33b0*/  LDC.64 R4, c[0x0][0x228] ;  /* 0x00008a00ff047b82 */ /* 0x000e220000000a00 */
[----:B------:R-:W-:Y:S01]  /*33c0*/  IMAD.MOV.U32 R16, RZ, RZ, RZ ;  /* 0x000000ffff107224 */ /* 0x000fe200078e00ff */
[----:B------:R-:W-:-:S06]  /*33d0*/  MOV R11, RZ ;  /* 0x000000ff000b7202 */ /* 0x000fcc0000000f00 */
        /* <DEDUP_REMOVED lines=11> */
.L_x_11483:
        /* <DEDUP_REMOVED lines=11> */
.L_x_11481:
        /* <DEDUP_REMOVED lines=19> */
.L_x_11482:
[----:B------:R-:W-:Y:S05]  /*3670*/  BSYNC B1 ;  /* 0x0000000000017941 */ /* 0x000fea0003800000 */
.L_x_11480:
        /* <DEDUP_REMOVED lines=20> */
.L_x_11479:
        /* <DEDUP_REMOVED lines=18> */
.L_x_11486:
        /* <DEDUP_REMOVED lines=25> */
.L_x_11485:
[----:B------:R-:W-:Y:S05]  /*3a70*/  BSYNC B7 ;  /* 0x0000000000077941 */ /* 0x000fea0003800000 */
.L_x_11484:
[----:B------:R-:W-:-:S04]  /*3a80*/  IADD3 R16, P0, R16, 0x8, RZ ;  /* 0x0000000810107810 */ /* 0x000fc80007f1e0ff */
[----:B------:R-:W-:Y:S02]  /*3a90*/  IADD3.X R17, RZ, R17, RZ, P0, !PT ;  /* 0x00000011ff117210 */ /* 0x000fe400007fe4ff */
[----:B------:R-:W-:-:S04]  /*3aa0*/  ISETP.GE.U32.AND P0, PT, R16, R19, PT ;  /* 0x000000131000720c */ /* 0x000fc80003f06070 */
[----:B------:R-:W-:-:S13]  /*3ab0*/  ISETP.GE.U32.AND.EX P0, PT, R17, R18, PT, P0 ;  /* 0x000000121100720c */ /* 0x000fda0003f06100 */
[----:B------:R-:W-:Y:S05]  /*3ac0*/  @!P0 BRA `(.L_x_11486) ;  /* 0xfffffffc00848947 */ /* 0x000fea000383ffff */
.L_x_11472:
[----:B------:R-:W-:Y:S05]  /*3ad0*/  BSYNC B6 ;  /* 0x0000000000067941 */ /* 0x000fea0003800000 */
.L_x_11471:
[----:B------:R-:W0:Y:S01]  /*3ae0*/  S2R R7, SR_CTAID.X ;  /* 0x0000000000077919 */ /* 0x000e220000002500 */
[----:B------:R-:W0:Y:S01]  /*3af0*/  LDC R0, c[0x0][0x210] ;  /* 0x00008400ff007b82 */ /* 0x000e220000000800 */
[----:B------:R-:W-:Y:S01]  /*3b00*/  BSSY B0, `(.L_x_11487) ;  /* 0x0000016000007945 */ /* 0x000fe20003800000 */
[----:B------:R-:W1:Y:S01]  /*3b10*/  S2R R4, SR_TID.X ;  /* 0x0000000000047919 */ /* 0x000e620000002100 */
[----:B0-----:R-:W-:Y:S02]  /*3b20*/  IMAD R9, R7, -0x200, R0 ;  /* 0xfffffe0007097824 */ /* 0x001fe400078e0200 */
[----:B-1----:R-:W-:-:S03]  /*3b30*/  IMAD.MOV.U32 R0, RZ, RZ, R4 ;  /* 0x000000ffff007224 */ /* 0x002fc600078e0004 */
[----:B------:R-:W-:-:S13]  /*3b40*/  ISETP.GE.AND P1, PT, R4, R9, PT ;  /* 0x000000090400720c */ /* 0x000fda0003f26270 */
[----:B------:R-:W0:Y:S01]  /*3b50*/  @!P1 LDC.64 R2, c[0x0][0x2c8] ;  /* 0x0000b200ff029b82 */ /* 0x000e220000000a00 */
[----:B------:R-:W-:Y:S02]  /*3b60*/  @!P1 IMAD R5, R7, 0x200, R4 ;  /* 0x0000020007059824 */ /* 0x000fe400078e0204 */
[----:B------:R-:W-:-:S05]  /*3b70*/  @!P1 IMAD.MOV.U32 R0, RZ, RZ, R47 ;  /* 0x000000ffff009224 */ /* 0x000fca00078e002f */
[----:B------:R-:W-:Y:S01]  /*3b80*/  ISETP.GE.AND P0, PT, R0, R9, PT ;  /* 0x000000090000720c */ /* 0x000fe20003f06270 */
[----:B0-----:R-:W-:-:S05]  /*3b90*/  @!P1 IMAD.WIDE.U32 R2, R5, 0x8, R2 ;  /* 0x0000000805029825 */ /* 0x001fca00078e0002 */
[----:B------:R0:W-:Y:S07]  /*3ba0*/  @!P1 STG.E.64 desc[UR36][R2.64], RZ ;  /* 0x000000ff02009986 */ /* 0x0001ee000c101b24 */
        /* <DEDUP_REMOVED lines=11> */
.L_x_11488:
[----:B------:R-:W-:Y:S05]  /*3c60*/  BSYNC B0 ;  /* 0x0000000000007941 */ /* 0x000fea0003800000 */
.L_x_11487:
[----:B------:R-:W-:-:S13]  /*3c70*/  ISETP.GE.AND P0, PT, R0, R9, PT ;  /* 0x000000090000720c */ /* 0x000fda0003f06270 */
[----:B------:R-:W-:Y:S05]  /*3c80*/  @P0 EXIT ;  /* 0x000000000000094d */ /* 0x000fea0003800000 */
[----:B01----:R-:W0:Y:S01]  /*3c90*/  LDC.64 R2, c[0x0][0x2c8] ;  /* 0x0000b200ff027b82 */ /* 0x003e220000000a00 */
[----:B------:R-:W-:-:S05]  /*3ca0*/  LEA R5, R7, R0, 0x9 ;  /* 0x0000000007057211 */ /* 0x000fca00078e48ff */
[----:B0-----:R-:W-:-:S05]  /*3cb0*/  IMAD.WIDE.U32 R2, R5, 0x8, R2 ;  /* 0x0000000805027825 */ /* 0x001fca00078e0002 */
[----:B------:R-:W-:Y:S01]  /*3cc0*/  STG.E.64 desc[UR36][R2.64], RZ ;  /* 0x000000ff02007986 */ /* 0x000fe2000c101b24 */
[----:B------:R-:W-:Y:S05]  /*3cd0*/  EXIT ;  /* 0x000000000000794d */ /* 0x000fea0003800000 */
        .weak           $__internal_27_$__cuda_sm20_div_s64
        .type           $__internal_27_$__cuda_sm20_div_s64,@function
        .size           $__internal_27_$__cuda_sm20_div_s64,(.L_x_32207 - $__internal_27_$__cuda_sm20_div_s64)
$__internal_27_$__cuda_sm20_div_s64:
        /* <DEDUP_REMOVED lines=27> */
[----:B------:R-:W-:Y:S02]  /*3e90*/  IADD3 R10, P0, RZ, -R60, RZ ;  /* 0x8000003cff0a7210 */ /* 0x000fe40007f1e0ff */
[----:B------:R-:W-:Y:S01]  /*3ea0*/  SEL R7, R7, R54, !P3 ;  /* 0x0000003607077207 */ /* 0x000fe20005800000 */
        /* <DEDUP_REMOVED lines=11> */
[----:B------:R-:W-:Y:S01]  /*3f60*/  SEL R9, R9, R8, !P3 ;  /* 0x0000000809097207 */ /* 0x000fe20005800000 */
[----:B------:R-:W-:Y:S01]  /*3f70*/  IMAD.MOV.U32 R59, RZ, RZ, RZ ;  /* 0x000000ffff3b7224 */ /* 0x000fe200078e00ff */
        /* <DEDUP_REMOVED lines=12> */
[----:B------:R-:W-:-:S05]  /*4040*/  IMAD R10, R6, R12, R53 ;  /* 0x0000000c060a7224 */ /* 0x000fca00078e0235 */
[----:B------:R-:W-:Y:S02]  /*4050*/  IADD3.X R9, ~R10, R9, RZ, P1, !PT ;  /* 0x000000090a097210 */ /* 0x000fe40000ffe5ff */
[----:B------:R-:W-:Y:S02]  /*4060*/  IADD3 R20, P1, R7, -R12, RZ ;  /* 0x8000000c07147210 */ /* 0x000fe40007f3e0ff */
[----:B------:R-:W-:-:S03]  /*4070*/  ISETP.GE.U32.AND.EX P0, PT, R9, R13, PT, P0 ;  /* 0x0000000d0900720c */ /* 0x000fc60003f06100 */
[----:B------:R-:W-:Y:S01]  /*4080*/  IMAD.X R14, R9, 0x1, ~R13, P1 ;  /* 0x00000001090e7824 */ /* 0x000fe200008e0e0d */
[----:B------:R-:W-:Y:S02]  /*4090*/  IADD3 R10, P1, R5, 0x1, RZ ;  /* 0x00000001050a7810 */ /* 0x000fe40007f3e0ff */
[----:B------:R-:W-:Y:S02]  /*40a0*/  SEL R7, R20, R7, P0 ;  /* 0x0000000714077207 */ /* 0x000fe40000000000 */
[----:B------:R-:W-:Y:S01]  /*40b0*/  SEL R10, R10, R5, P0 ;  /* 0x000000050a0a7207 */ /* 0x000fe20000000000 */
[----:B------:R-:W-:Y:S01]  /*40c0*/  IMAD.X R53, RZ, RZ, R6, P1 ;  /* 0x000000ffff357224 */ /* 0x000fe200008e0606 */
[----:B------:R-:W-:Y:S02]  /*40d0*/  SEL R9, R14, R9, P0 ;  /* 0x000000090e097207 */ /* 0x000fe40000000000 */
[----:B------:R-:W-:Y:S02]  /*40e0*/  ISETP.GE.U32.AND P1, PT, R7, R12, PT ;  /* 0x0000000c0700720c */ /* 0x000fe40003f26070 */
[----:B------:R-:W-:-:S02]  /*40f0*/  SEL R53, R53, R6, P0 ;  /* 0x0000000635357207 */ /* 0x000fc40000000000 */
[----:B------:R-:W-:Y:S02]  /*4100*/  IADD3 R5, P2, R10, 0x1, RZ ;  /* 0x000000010a057810 */ /* 0x000fe40007f5e0ff */
[----:B------:R-:W-:Y:S02]  /*4110*/  ISETP.GE.U32.AND.EX P0, PT, R9, R13, PT, P1 ;  /* 0x0000000d0900720c */ /* 0x000fe40003f06110 */
[----:B------:R-:W-:Y:S01]  /*4120*/  LOP3.LUT R7, R3, R8, RZ, 0x3c, !PT ;  /* 0x0000000803077212 */ /* 0x000fe200078e3cff */
[----:B------:R-:W-:Y:S01]  /*4130*/  IMAD.X R6, RZ, RZ, R53, P2 ;  /* 0x000000ffff067224 */ /* 0x000fe200010e0635 */
[----:B------:R-:W-:Y:S02]  /*4140*/  SEL R5, R5, R10, P0 ;  /* 0x0000000a05057207 */ /* 0x000fe40000000000 */
[----:B------:R-:W-:Y:S02]  /*4150*/  ISETP.GE.AND P1, PT, R7, RZ, PT ;  /* 0x000000ff0700720c */ /* 0x000fe40003f26270 */
[----:B------:R-:W-:-:S02]  /*4160*/  SEL R53, R6, R53, P0 ;  /* 0x0000003506357207 */ /* 0x000fc40000000000 */
[----:B------:R-:W-:Y:S02]  /*4170*/  IADD3 R6, P2, RZ, -R5, RZ ;  /* 0x80000005ff067210 */ /* 0x000fe40007f5e0ff */
[----:B------:R-:W-:Y:S02]  /*4180*/  ISETP.NE.U32.AND P0, PT, R4, RZ, PT ;  /* 0x000000ff0400720c */ /* 0x000fe40003f05070 */
[-C--:B------:R-:W-:Y:S02]  /*4190*/  IADD3.X R4, RZ, ~R53.reuse, RZ, P2, !PT ;  /* 0x80000035ff047210 */ /* 0x080fe400017fe4ff */
[----:B------:R-:W-:Y:S02]  /*41a0*/  ISETP.NE.AND.EX P0, PT, R3, RZ, PT, P0 ;  /* 0x000000ff0300720c */ /* 0x000fe40003f05300 */
[----:B------:R-:W-:Y:S02]  /*41b0*/  SEL R4, R4, R53, !P1 ;  /* 0x0000003504047207 */ /* 0x000fe40004800000 */
[----:B------:R-:W-:Y:S01]  /*41c0*/  SEL R6, R6, R5, !P1 ;  /* 0x0000000506067207 */ /* 0x000fe20004800000 */
[----:B------:R-:W-:Y:S01]  /*41d0*/  IMAD.MOV.U32 R5, RZ, RZ, 0x0 ;  /* 0x00000000ff057424 */ /* 0x000fe200078e00ff */
[----:B------:R-:W-:Y:S01]  /*41e0*/  SEL R7, R4, 0xffffffff, P0 ;  /* 0xffffffff04077807 */ /* 0x000fe20000000000 */
[----:B------:R-:W-:Y:S01]  /*41f0*/  IMAD.MOV.U32 R4, RZ, RZ, R0 ;  /* 0x000000ffff047224 */ /* 0x000fe200078e0000 */
[----:B------:R-:W-:-:S03]  /*4200*/  SEL R6, R6, 0xffffffff, P0 ;  /* 0xffffffff06067807 */ /* 0x000fc60000000000 */
[----:B------:R-:W-:Y:S05]  /*4210*/  RET.REL.NODEC R4 `(_ZN2at6native27unrolled_elementwise_kernelIZZZNS0_67_GLOBAL__N__bb565c37_34_ValidateCompressedIndicesKernel_cu_33a4b88b42_validate_compressed_sparse_indices_kernelILNS2_8CDimNameE1ENS2_18CUDAKernelLauncherENS2_14EmptyVecKernelENS2_8DummyVecELm8EEEvRKNS_6TensorESA_lllENKUlvE1_clEvENKUlvE0_clEvEUllllllE_St5arrayIPcLm6EELi4E23TrivialOffsetCalculatorILi5EjESH_ILi1EjENS0_6memory15LoadWithoutCastENSK_16StoreWithoutCastEEEviT_T0_T2_T3_T4_T5_) ;  /* 0xffffffbc04787950 */ /* 0x000fea0003c3ffff */
.L_x_11489:
        /* <DEDUP_REMOVED lines=14> */
.L_x_32207:


//--------------------- .text._ZN2at6native29vectorized_elementwise_kernelILi2EZZZNS0_67_GLOBAL__N__bb565c37_34_ValidateCompressedIndicesKernel_cu_33a4b88b42_validate_compressed_sparse_indices_kernelILNS2_8CDimNameE1ENS2_18CUDAKernelLauncherENS2_14EmptyVecKernelENS2_8DummyVecELm8EEEvRKNS_6TensorESA_lllENKUlvE1_clEvENKUlvE0_clEvEUllllllE_St5arrayIPcLm6EEEEviT0_T1_ --------------------------
	.section	.text._ZN2at6native29vectorized_elementwise_kernelILi2EZZZNS0_67_GLOBAL__N__bb565c37_34_ValidateCompressedIndicesKernel_cu_33a4b88b42_validate_compressed_sparse_indices_kernelILNS2_8CDimNameE1ENS2_18CUDAKernelLauncherENS2_14EmptyVecKernelENS2_8DummyVecELm8EEEvRKNS_6TensorESA_lllENKUlvE1_clEvENKUlvE0_clEvEUllllllE_St5arrayIPcLm6EEEEviT0_T1_,"ax",@progbits
	.align	128
        .global         _ZN2at6native29vectorized_elementwise_kernelILi2EZZZNS0_67_GLOBAL__N__bb565c37_34_ValidateCompressedIndicesKernel_cu_33a4b88b42_validate_compressed_sparse_indices_kernelILNS2_8CDimNameE1ENS2_18CUDAKernelLauncherENS2_14EmptyVecKernelENS2_8DummyVecELm8EEEvRKNS_6TensorESA_lllENKUlvE1_clEvENKUlvE0_clEvEUllllllE_St5arrayIPcLm6EEEEviT0_T1_
        .type           _ZN2at6native29vectorized_elementwise_kernelILi2EZZZNS0_67_GLOBAL__N__bb565c37_34_ValidateCompressedIndicesKernel_cu_33a4b88b42_validate_compressed_sparse_indices_kernelILNS2_8CDimNameE1ENS2_18CUDAKernelLauncherENS2_14EmptyVecKernelENS2_8DummyVecELm8EEEvRKNS_6TensorESA_lllENKUlvE1_clEvENKUlvE0_clEvEUllllllE_St5arrayIPcLm6EEEEviT0_T1_,@function
        .size           _ZN2at6native29vectorized_elementwise_kernelILi2EZZZNS0_67_GLOBAL__N__bb565c37_34_ValidateCompressedIndicesKernel_cu_33a4b88b42_validate_compressed_sparse_indices_kernelILNS2_8CDimNameE1ENS2_18CUDAKernelLauncherENS2_14EmptyVecKernelENS2_8DummyVecELm8EEEvRKNS_6TensorESA_lllENKUlvE1_clEvENKUlvE0_clEvEUllllllE_St5arrayIPcLm6EEEEviT0_T1_,(.L_x_32208 - _ZN2at6native29vectorized_elementwise_kernelILi2EZZZNS0_67_GLOBAL__N__bb565c37_34_ValidateCompressedIndicesKernel_cu_33a4b88b42_validate_compressed_sparse_indices_kernelILNS2_8CDimNameE1ENS2_18CUDAKernelLauncherENS2_14EmptyVecKernelENS2_8DummyVecELm8EEEvRKNS_6TensorESA_lllENKUlvE1_clEvENKUlvE0_clEvEUllllllE_St5arrayIPcLm6EEEEviT0_T1_)
        .other          _ZN2at6native29vectorized_elementwise_kernelILi2EZZZNS0_67_GLOBAL__N__bb565c37_34_ValidateCompressedIndicesKernel_cu_33a4b88b42_validate_compressed_sparse_indices_kernelILNS2_8CDimNameE1ENS2_18CUDAKernelLauncherENS2_14EmptyVecKernelENS2_8DummyVecELm8EEEvRKNS_6TensorESA_lllENKUlvE1_clEvENKUlvE0_clEvEUllllllE_St5arrayIPcLm6EEEEviT0_T1_,@"STO_CUDA_ENTRY STV_DEFAULT"
_ZN2at6native29vectorized_elementwise_kernelILi2EZZZNS0_67_GLOBAL__N__bb565c37_34_ValidateCompressedIndicesKernel_cu_33a4b88b42_validate_compressed_sparse_indices_kernelILNS2_8CDimNameE1ENS2_18CUDAKernelLauncherENS2_14EmptyVecKernelENS2_8DummyVecELm8EEEvRKNS_6TensorESA_lllENKUlvE1_clEvENKUlvE0_clEvEUllllllE_St5arrayIPcLm6EEEEviT0_T1_:
.text._ZN2at6native29vectorized_elementwise_kernelILi2EZZZNS0_67_GLOBAL__N__bb565c37_34_ValidateCompressedIndicesKernel_cu_33a4b88b42_validate_compressed_sparse_indices_kernelILNS2_8CDimNameE1ENS2_18CUDAKernelLauncherENS2_14EmptyVecKernelENS2_8DummyVecELm8EEEvRKNS_6TensorESA_lllENKUlvE1_clEvENKUlvE0_clEvEUllllllE_St5arrayIPcLm6EEEEviT0_T1_:
[----:B------:R-:W0:Y:S01]  /*0000*/  LDC R1, c[0x0][0x28] ;  /* 0x00000a00ff017b82 */ /* 0x000e220000000800 */
[----:B------:R-:W1:Y:S01]  /*0010*/  S2R R71, SR_CTAID.X ;  /* 0x0000000000477919 */ /* 0x000e620000002500 */
[----:B------:R-:W-:Y:S01]  /*0020*/  ULDC UR4, c[0x0][0x210] ;  /* 0x0000840000047ab9 */ /* 0x000fe20000000800 */
[----:B------:R-:W-:Y:S01]  /*0030*/  ULDC.64 UR36, c[0x0][0x208] ;  /* 0x0000820000247ab9 */ /* 0x000fe20000000a00 */
[----:B0-----:R-:W-:Y:S02]  /*0040*/  VIADD R1, R1, 0xfffffea0 ;  /* 0xfffffea001017836 */ /* 0x001fe40000000000 */
[----:B-1----:R-:W-:-:S05]  /*0050*/  IMAD.SHL.U32 R71, R71, 0x400, RZ ;  /* 0x0000040047477824 */ /* 0x002fca00078e00ff */
[----:B------:R-:W-:-:S04]  /*0060*/  IADD3 R70, -R71, UR4, RZ ;  /* 0x0000000447467c10 */ /* 0x000fc8000fffe1ff */
[----:B------:R-:W-:-:S13]  /*0070*/  ISETP.GE.U32.AND P0, PT, R70, 0x400, PT ;  /* 0x000004004600780c */ /* 0x000fda0003f06070 */
[----:B------:R-:W-:Y:S05]  /*0080*/  @!P0 BRA `(.L_x_11490) ;  /* 0x0000006400e48947 */ /* 0x000fea0003800000 */
        /* <DEDUP_REMOVED lines=13> */
[----:B------:R-:W5:Y:S02]  /*0160*/  LDG.E.128 R84, desc[UR36][R2.64+0x800] ;  /* 0x0008002402547981 */ /* 0x000f64000c1e1d00 */
[----:B------:R-:W3:Y:S01]  /*0170*/  LDC.64 R20, c[0x0][0x250] ;  /* 0x00009400ff147b82 */ /* 0x000ee20000000a00 */
[C---:B------:R-:W-:Y:S01]  /*0180*/  IMAD.WIDE.U32 R4, R15.reuse, 0x10, R4 ;  /* 0x000000100f047825 */ /* 0x040fe200078e0004 */
[----:B------:R-:W5:Y:S03]  /*0190*/  LDG.E.128 R92, desc[UR36][R2.64+0x1000] ;  /* 0x00100024025c7981 */ /* 0x000f66000c1e1d00 */
[----:B------:R-:W-:Y:S01]  /*01a0*/  IMAD.WIDE.U32 R6, R15, 0x10, R6 ;  /* 0x000000100f067825 */ /* 0x000fe200078e0006 */
[----:B------:R4:W5:Y:S02]  /*01b0*/  LDG.E.128 R100, desc[UR36][R2.64+0x1800] ;  /* 0x0018002402647981 */ /* 0x000964000c1e1d00 */
[----:B------:R-:W3:Y:S01]  /*01c0*/  LDC.64 R22, c[0x0][0x258] ;  /* 0x00009600ff167b82 */ /* 0x000ee20000000a00 */
[----:B-1----:R-:W-:Y:S01]  /*01d0*/  IMAD.WIDE R8, R71, 0x8, R8 ;  /* 0x0000000847087825 */ /* 0x002fe200078e0208 */
[----:B------:R-:W5:Y:S04]  /*01e0*/  LDG.E.128 R72, desc[UR36][R4.64] ;  /* 0x0000002404487981 */ /* 0x000f68000c1e1d00 */
[----:B------:R-:W5:Y:S01]  /*01f0*/  LDG.E.128 R80, desc[UR36][R4.64+0x800] ;  /* 0x0008002404507981 */ /* 0x000f62000c1e1d00 */
[----:B------:R-:W-:Y:S01]  /*0200*/  IMAD.WIDE.U32 R10, R15, 0x10, R8 ;  /* 0x000000100f0a7825 */ /* 0x000fe200078e0008 */
[----:B----4-:R-:W1:Y:S02]  /*0210*/  LDC.64 R2, c[0x0][0x218] ;  /* 0x00008600ff027b82 */ /* 0x010e640000000a00 */
[----:B------:R-:W5:Y:S01]  /*0220*/  LDG.E.128 R88, desc[UR36][R4.64+0x1000] ;  /* 0x0010002404587981 */ /* 0x000f62000c1e1d00 */
[----:B0-----:R-:W-:-:S03]  /*0230*/  IMAD.WIDE R12, R71, 0x8, R12 ;  /* 0x00000008470c7825 */ /* 0x001fc600078e020c */
[----:B------:R0:W5:Y:S02]  /*0240*/  LDG.E.128 R96, desc[UR36][R4.64+0x1800] ;  /* 0x0018002404607981 */ /* 0x000164000c1e1d00 */
[----:B------:R-:W4:Y:S01]  /*0250*/  LDC.64 R8, c[0x0][0x230] ;  /* 0x00008c00ff087b82 */ /* 0x000f220000000a00 */
[----:B------:R-:W-:Y:S01]  /*0260*/  IMAD.WIDE.U32 R14, R15, 0x10, R12 ;  /* 0x000000100f0e7825 */ /* 0x000fe200078e000c */
[----:B------:R-:W5:Y:S04]  /*0270*/  LDG.E.128 R16, desc[UR36][R6.64] ;  /* 0x0000002406107981 */ /* 0x000f68000c1e1d00 */
[----:B------:R-:W5:Y:S02]  /*0280*/  LDG.E.128 R24, desc[UR36][R6.64+0x800] ;  /* 0x0008002406187981 */ /* 0x000f64000c1e1d00 */
[----:B0-----:R-:W0:Y:S02]  /*0290*/  LDC.64 R4, c[0x0][0x220] ;  /* 0x00008800ff047b82 */ /* 0x001e240000000a00 */
[----:B------:R-:W5:Y:S04]  /*02a0*/  LDG.E.128 R28, desc[UR36][R6.64+0x1000] ;  /* 0x00100024061c7981 */ /* 0x000f68000c1e1d00 */
[----:B------:R3:W5:Y:S02]  /*02b0*/  LDG.E.128 R32, desc[UR36][R6.64+0x1800] ;  /* 0x0018002406207981 */ /* 0x000764000c1e1d00 */
[----:B------:R-:W4:Y:S02]  /*02c0*/  LDC.64 R12, c[0x0][0x240] ;  /* 0x00009000ff0c7b82 */ /* 0x000f240000000a00 */
[----:B------:R-:W5:Y:S04]  /*02d0*/  LDG.E.128 R36, desc[UR36][R10.64] ;  /* 0x000000240a247981 */ /* 0x000f68000c1e1d00 */
[----:B------:R-:W5:Y:S02]  /*02e0*/  LDG.E.128 R40, desc[UR36][R10.64+0x800] ;  /* 0x000800240a287981 */ /* 0x000f64000c1e1d00 */
[----:B---3--:R-:W3:Y:S02]  /*02f0*/  LDC.64 R6, c[0x0][0x228] ;  /* 0x00008a00ff067b82 */ /* 0x008ee40000000a00 */
[----:B------:R-:W5:Y:S04]  /*0300*/  LDG.E.128 R44, desc[UR36][R10.64+0x1000] ;  /* 0x001000240a2c7981 */ /* 0x000f68000c1e1d00 */
[----:B------:R1:W5:Y:S02]  /*0310*/  LDG.E.128 R48, desc[UR36][R10.64+0x1800] ;  /* 0x001800240a307981 */ /* 0x000364000c1e1d00 */
[----:B------:R-:W4:Y:S02]  /*0320*/  LDC.64 R60, c[0x0][0x260] ;  /* 0x00009800ff3c7b82 */ /* 0x000f240000000a00 */
[----:B------:R-:W5:Y:S04]  /*0330*/  LDG.E.128 R52, desc[UR36][R14.64] ;  /* 0x000000240e347981 */ /* 0x000f68000c1e1d00 */
[----:B------:R-:W5:Y:S02]  /*0340*/  LDG.E.128 R56, desc[UR36][R14.64+0x800] ;  /* 0x000800240e387981 */ /* 0x000f64000c1e1d00 */
[----:B-1----:R-:W1:Y:S02]  /*0350*/  LDC.64 R10, c[0x0][0x238] ;  /* 0x00008e00ff0a7b82 */ /* 0x002e640000000a00 */
[----:B------:R-:W5:Y:S04]  /*0360*/  LDG.E.128 R64, desc[UR36][R14.64+0x1000] ;  /* 0x001000240e407981 */ /* 0x000f68000c1e1d00 */
[----:B------:R0:W5:Y:S02]  /*0370*/  LDG.E.128 R68, desc[UR36][R14.64+0x1800] ;  /* 0x001800240e447981 */ /* 0x000164000c1e1d00 */
[----:B------:R-:W1:Y:S02]  /*0380*/  LDC.64 R62, c[0x0][0x268] ;  /* 0x00009a00ff3e7b82 */ /* 0x000e640000000a00 */
[----:B------:R4:W-:Y:S04]  /*0390*/  STL.64 [R1+0xb0], R2 ;  /* 0x0000b00201007387 */ /* 0x0009e80000100a00 */
[----:B0-----:R0:W-:Y:S02]  /*03a0*/  STL.64 [R1+0xb8], R4 ;  /* 0x0000b80401007387 */ /* 0x0011e40000100a00 */
[----:B------:R-:W1:Y:S02]  /*03b0*/  LDC.64 R14, c[0x0][0x248] ;  /* 0x00009200ff0e7b82 */ /* 0x000e640000000a00 */
[----:B---3--:R3:W-:Y:S04]  /*03c0*/  STL.64 [R1+0xc0], R6 ;  /* 0x0000c00601007387 */ /* 0x0087e80000100a00 */
[----:B----4-:R4:W-:Y:S02]  /*03d0*/  STL.64 [R1+0xc8], R8 ;  /* 0x0000c80801007387 */ /* 0x0109e40000100a00 */
[----:B------:R-:W1:Y:S08]  /*03e0*/  LDC.64 R2, c[0x0][0x270] ;  /* 0x00009c00ff027b82 */ /* 0x000e700000000a00 */
[----:B0-----:R-:W0:Y:S08]  /*03f0*/  LDC.64 R4, c[0x0][0x278] ;  /* 0x00009e00ff047b82 */ /* 0x001e300000000a00 */
[----:B---3--:R-:W3:Y:S08]  /*0400*/  LDC.64 R6, c[0x0][0x280] ;  /* 0x0000a000ff067b82 */ /* 0x008ef00000000a00 */
[----:B----4-:R-:W4:Y:S08]  /*0410*/  LDC.64 R8, c[0x0][0x288] ;  /* 0x0000a200ff087b82 */ /* 0x010f300000000a00 */
[----:B------:R-:W4:Y:S08]  /*0420*/  LDC.64 R106, c[0x0][0x298] ;  /* 0x0000a600ff6a7b82 */ /* 0x000f300000000a00 */
[----:B------:R-:W4:Y:S08]  /*0430*/  LDC.64 R108, c[0x0][0x2a0] ;  /* 0x0000a800ff6c7b82 */ /* 0x000f300000000a00 */
[----:B------:R-:W4:Y:S08]  /*0440*/  LDC.64 R110, c[0x0][0x2a8] ;  /* 0x0000aa00ff6e7b82 */ /* 0x000f300000000a00 */
[----:B------:R-:W4:Y:S08]  /*0450*/  LDC.64 R112, c[0x0][0x2b0] ;  /* 0x0000ac00ff707b82 */ /* 0x000f300000000a00 */
[----:B------:R-:W4:Y:S08]  /*0460*/  LDC.64 R114, c[0x0][0x2b8] ;  /* 0x0000ae00ff727b82 */ /* 0x000f300000000a00 */
[----:B------:R-:W4:Y:S01]  /*0470*/  LDC.64 R116, c[0x0][0x2c0] ;  /* 0x0000b000ff747b82 */ /* 0x000f220000000a00 */
[----:B-1----:R-:W-:Y:S01]  /*0480*/  STL.64 [R1+0xd0], R10 ;  /* 0x0000d00a01007387 */ /* 0x002fe20000100a00 */
[----:B------:R-:W-:-:S06]  /*0490*/  ISETP.NE.U32.AND P0, PT, RZ, UR4, PT ;  /* 0x00000004ff007c0c */ /* 0x000fcc000bf05070 */
[----:B------:R-:W1:Y:S01]  /*04a0*/  LDC.64 R104, c[0x0][0x290] ;  /* 0x0000a400ff687b82 */ /* 0x000e620000000a00 */
[----:B------:R-:W-:Y:S04]  /*04b0*/  STL.64 [R1+0xd8], R12 ;  /* 0x0000d80c01007387 */ /* 0x000fe80000100a00 */
[----:B------:R-:W-:Y:S04]  /*04c0*/  STL.64 [R1+0xe0], R14 ;  /* 0x0000e00e01007387 */ /* 0x000fe80000100a00 */
[----:B------:R-:W-:Y:S04]  /*04d0*/  STL.64 [R1+0xe8], R20 ;  /* 0x0000e81401007387 */ /* 0x000fe80000100a00 */
[----:B------:R-:W-:Y:S04]  /*04e0*/  STL.64 [R1+0xf0], R22 ;  /* 0x0000f01601007387 */ /* 0x000fe80000100a00 */
[----:B------:R-:W-:Y:S04]  /*04f0*/  STL.64 [R1+0xf8], R60 ;  /* 0x0000f83c01007387 */ /* 0x000fe80000100a00 */
[----:B------:R-:W-:Y:S04]  /*0500*/  STL.64 [R1+0x100], R62 ;  /* 0x0001003e01007387 */ /* 0x000fe80000100a00 */
[----:B------:R-:W-:Y:S04]  /*0510*/  STL.64 [R1+0x108], R2 ;  /* 0x0001080201007387 */ /* 0x000fe80000100a00 */
[----:B0-----:R-:W-:Y:S04]  /*0520*/  STL.64 [R1+0x110], R4 ;  /* 0x0001100401007387 */ /* 0x001fe80000100a00 */
[----:B---3--:R-:W-:Y:S04]  /*0530*/  STL.64 [R1+0x118], R6 ;  /* 0x0001180601007387 */ /* 0x008fe80000100a00 */
[----:B----4-:R-:W-:Y:S04]  /*0540*/  STL.64 [R1+0x120], R8 ;  /* 0x0001200801007387 */ /* 0x010fe80000100a00 */
[----:B------:R-:W-:Y:S04]  /*0550*/  STL.64 [R1+0x130], R106 ;  /* 0x0001306a01007387 */ /* 0x000fe80000100a00 */
[----:B------:R-:W-:Y:S04]  /*0560*/  STL.64 [R1+0x138], R108 ;  /* 0x0001386c01007387 */ /* 0x000fe80000100a00 */
[----:B------:R-:W-:Y:S04]  /*0570*/  STL.64 [R1+0x140], R110 ;  /* 0x0001406e01007387 */ /* 0x000fe80000100a00 */
[----:B------:R-:W-:Y:S04]  /*0580*/  STL.64 [R1+0x148], R112 ;  /* 0x0001487001007387 */ /* 0x000fe80000100a00 */
[----:B------:R-:W-:Y:S04]  /*0590*/  STL.64 [R1+0x150], R114 ;  /* 0x0001507201007387 */ /* 0x000fe80000100a00 */
[----:B------:R-:W-:Y:S01]  /*05a0*/  STL.64 [R1+0x158], R116 ;  /* 0x0001587401007387 */ /* 0x000fe20000100a00 */
[----:B------:R-:W-:Y:S01]  /*05b0*/  ISETP.NE.AND.EX P2, PT, RZ, UR5, PT, P0 ;  /* 0x00000005ff007c0c */ /* 0x000fe2000bf45300 */
[----:B------:R-:W-:Y:S02]  /*05c0*/  BSSY B6, `(.L_x_11491) ;  /* 0x0000017000067945 */ /* 0x000fe40003800000 */
[----:B-1----:R0:W-:Y:S02]  /*05d0*/  STL.64 [R1+0x128], R104 ;  /* 0x0001286801007387 */ /* 0x0021e40000100a00 */
[----:B0-----:R-:W-:Y:S01]  /*05e0*/  VIADD R104, R1, 0xb0 ;  /* 0x000000b001687836 */ /* 0x001fe20000000000 */
[----:B--2---:R-:W-:-:S04]  /*05f0*/  ISETP.EQ.U32.AND P1, PT, R76, UR6, PT ;  /* 0x000000064c007c0c */ /* 0x004fc8000bf22070 */
[----:B------:R-:W-:Y:S02]  /*0600*/  ISETP.EQ.AND.EX P1, PT, R77, UR7, PT, P1 ;  /* 0x000000074d007c0c */ /* 0x000fe4000bf22310 */
[----:B------:R-:W-:-:S11]  /*0610*/  P2R R76, PR, RZ, 0x4 ;  /* 0x00000004ff4c7803 */ /* 0x000fd60000000000 */
        /* <DEDUP_REMOVED lines=16> */
[----:B-1---5:R-:W-:Y:S05]  /*0720*/  CALL.ABS.NOINC R2 ;  /* 0x0000000002007343 */ /* 0x022fea0003c00000 */
.L_x_11492:
[----:B------:R-:W-:Y:S05]  /*0730*/  BSYNC B6 ;  /* 0x0000000000067941 */ /* 0x000fea0003800000 */
.L_x_11491:
        /* <DEDUP_REMOVED lines=25> */
.L_x_11494:
[----:B------:R-:W-:Y:S05]  /*08d0*/  BSYNC B6 ;  /* 0x0000000000067941 */ /* 0x000fea0003800000 */
.L_x_11493:
        /* <DEDUP_REMOVED lines=29> */
.L_x_11496:
[----:B------:R-:W-:Y:S05]  /*0ab0*/  BSYNC B6 ;  /* 0x0000000000067941 */ /* 0x000fea0003800000 */
.L_x_11495:
[----:B------:R-:W0:Y:S01]  /*0ac0*/  LDC R2, c[0x0][0x230] ;  /* 0x00008c00ff027b82 */ /* 0x000e220000000800 */
[----:B------:R-:W-:Y:S01]  /*0ad0*/  ULDC.64 UR4, c[0x0][0x228] ;  /* 0x00008a0000047ab9 */ /* 0x000fe20000000a00 */
[----:B------:R-:W-:Y:S01]  /*0ae0*/  IMAD.MOV.U32 R13, RZ, RZ, RZ ;  /* 0x000000ffff0d7224 */ /* 0x000fe200078e00ff */
[----:B------:R-:W-:Y:S01]  /*0af0*/  ISETP.LT.U32.AND P0, PT, RZ, UR4, PT ;  /* 0x00000004ff007c0c */ /* 0x000fe2000bf01070 */
[----:B------:R-:W-:Y:S01]  /*0b00*/  IMAD.U32 R0, RZ, RZ, UR5 ;  /* 0x00000005ff007e24 */ /* 0x000fe2000f8e00ff */
[----:B------:R-:W-:Y:S01]  /*0b10*/  MOV R22, RZ ;  /* 0x000000ff00167202 */ /* 0x000fe20000000f00 */
[----:B------:R-:W-:Y:S02]  /*0b20*/  IMAD R3, R53, UR4, RZ ;  /* 0x0000000435037c24 */ /* 0x000fe4000f8e02ff */
[----:B------:R-:W-:Y:S01]  /*0b30*/  IMAD.WIDE.U32 R4, R52, UR4, RZ ;  /* 0x0000000434047c25 */ /* 0x000fe2000f8e00ff */
[----:B------:R-:W-:-:S03]  /*0b40*/  ISETP.GT.AND.EX P0, PT, R0, RZ, PT, P0 ;  /* 0x000000ff0000720c */ /* 0x000fc60003f04300 */
[----:B------:R-:W-:Y:S02]  /*0b50*/  IMAD R3, R52, UR5, R3 ;  /* 0x0000000534037c24 */ /* 0x000fe4000f8e0203 */
[----:B0-----:R-:W-:-:S05]  /*0b60*/  VIADD R2, R2, 0xffffffff ;  /* 0xffffffff02027836 */ /* 0x001fca0000000000 */
[----:B------:R-:W-:-:S04]  /*0b70*/  ISETP.GT.AND P1, PT, R2, -0x1, P0 ;  /* 0xffffffff0200780c */ /* 0x000fc80000724270 */
[----:B------:R-:W-:-:S09]  /*0b80*/  P2R R53, PR, RZ, 0x2 ;  /* 0x00000002ff357803 */ /* 0x000fd20000000000 */
[----:B------:R-:W-:Y:S05]  /*0b90*/  @!P1 BRA `(.L_x_11497) ;  /* 0x0000000000f09947 */ /* 0x000fea0003800000 */
[----:B------:R-:W-:Y:S01]  /*0ba0*/  BSSY B0, `(.L_x_11497) ;  /* 0x000003b000007945 */ /* 0x000fe20003800000 */
[----:B------:R-:W-:Y:S02]  /*0bb0*/  IMAD.IADD R5, R5, 0x1, R3 ;  /* 0x0000000105057824 */ /* 0x000fe400078e0203 */
[----:B------:R-:W-:Y:S02]  /*0bc0*/  IMAD.MOV.U32 R52, RZ, RZ, R4 ;  /* 0x000000ffff347224 */ /* 0x000fe400078e0004 */
[----:B------:R-:W-:-:S07]  /*0bd0*/  IMAD.MOV.U32 R23, RZ, RZ, R2 ;  /* 0x000000ffff177224 */ /* 0x000fce00078e0002 */
.L_x_11501:
[----:B------:R-:W-:-:S06]  /*0be0*/  IMAD R20, R23, 0x8, R104 ;  /* 0x0000000817147824 */ /* 0x000fcc00078e0268 */
[----:B------:R-:W2:Y:S01]  /*0bf0*/  LDL.64 R20, [R20+0x20] ;  /* 0x0000200014147983 */ /* 0x000ea20000100a00 */
        /* <DEDUP_REMOVED lines=8> */
[----:B------:R-:W-:Y:S05]  /*0c80*/  CALL.REL.NOINC `($__internal_28_$__cuda_sm20_div_s64) ;  /* 0x000000d000c87944 */ /* 0x000fea0003c00000 */
[----:B------:R-:W-:Y:S02]  /*0c90*/  IMAD.MOV.U32 R6, RZ, RZ, R3 ;  /* 0x000000ffff067224 */ /* 0x000fe400078e0003 */
[----:B------:R-:W-:Y:S01]  /*0ca0*/  IMAD.MOV.U32 R7, RZ, RZ, R4 ;  /* 0x000000ffff077224 */ /* 0x000fe200078e0004 */
[----:B------:R-:W-:Y:S06]  /*0cb0*/  BRA `(.L_x_11500) ;  /* 0x00000000004c7947 */ /* 0x000fec0003800000 */
.L_x_11499:
        /* <DEDUP_REMOVED lines=19> */
.L_x_11500:
[----:B------:R-:W-:Y:S05]  /*0df0*/  BSYNC B1 ;  /* 0x0000000000017941 */ /* 0x000fea0003800000 */
.L_x_11498:
[----:B------:R-:W-:-:S06]  /*0e00*/  IMAD R8, R23, 0x8, R104 ;  /* 0x0000000817087824 */ /* 0x000fcc00078e0268 */
[----:B------:R-:W2:Y:S01]  /*0e10*/  LDL.64 R8, [R8+0x60] ;  /* 0x0000600008087983 */ /* 0x000ea20000100a00 */
[----:B------:R-:W-:Y:S01]  /*0e20*/  IADD3 R11, P0, RZ, -R6, RZ ;  /* 0x80000006ff0b7210 */ /* 0x000fe20007f1e0ff */
[----:B------:R-:W-:Y:S01]  /*0e30*/  VIADD R23, R23, 0xffffffff ;  /* 0xffffffff17177836 */ /* 0x000fe20000000000 */
[----:B------:R-:W-:Y:S01]  /*0e40*/  MOV R4, R52 ;  /* 0x0000003400047202 */ /* 0x000fe20000000f00 */
[----:B------:R-:W-:Y:S01]  /*0e50*/  IMAD.MOV.U32 R10, RZ, RZ, R13 ;  /* 0x000000ffff0a7224 */ /* 0x000fe200078e000d */
[----:B------:R-:W-:Y:S01]  /*0e60*/  MOV R52, R6 ;  /* 0x0000000600347202 */ /* 0x000fe20000000f00 */
[----:B------:R-:W-:Y:S01]  /*0e70*/  IMAD.X R3, RZ, RZ, ~R7, P0 ;  /* 0x000000ffff037224 */ /* 0x000fe200000e0e07 */
[----:B------:R-:W-:Y:S01]  /*0e80*/  ISETP.GT.AND P0, PT, R23, -0x1, PT ;  /* 0xffffffff1700780c */ /* 0x000fe20003f04270 */
[----:B------:R-:W-:-:S04]  /*0e90*/  IMAD.WIDE.U32 R4, R20, R11, R4 ;  /* 0x0000000b14047225 */ /* 0x000fc800078e0004 */
[----:B------:R-:W-:-:S04]  /*0ea0*/  IMAD R3, R3, R20, RZ ;  /* 0x0000001403037224 */ /* 0x000fc800078e02ff */
        /* <DEDUP_REMOVED lines=11> */
.L_x_11497:
        /* <DEDUP_REMOVED lines=19> */
.L_x_11506:
        /* <DEDUP_REMOVED lines=25> */
.L_x_11505:
[----:B------:R-:W-:Y:S05]  /*1220*/  BSYNC B7 ;  /* 0x0000000000077941 */ /* 0x000fea0003800000 */
.L_x_11504:
[----:B------:R-:W-:-:S05]  /*1230*/  IADD3 R16, P0, R16, 0x8, RZ ;  /* 0x0000000810107810 */ /* 0x000fca0007f1e0ff */
[----:B------:R-:W-:Y:S01]  /*1240*/  IMAD.X R17, RZ, RZ, R17, P0 ;  /* 0x000000ffff117224 */ /* 0x000fe200000e0611 */
[----:B------:R-:W-:-:S04]  /*1250*/  ISETP.GE.U32.AND P0, PT, R16, R23, PT ;  /* 0x000000171000720c */ /* 0x000fc80003f06070 */
[----:B------:R-:W-:-:S13]  /*1260*/  ISETP.GE.U32.AND.EX P0, PT, R17, R22, PT, P0 ;  /* 0x000000161100720c */ /* 0x000fda0003f06100 */
[----:B------:R-:W-:Y:S05]  /*1270*/  @!P0 BRA `(.L_x_11506) ;  /* 0xfffffffc00848947 */ /* 0x000fea000383ffff */
.L_x_11503:
[----:B------:R-:W-:Y:S05]  /*1280*/  BSYNC B6 ;  /* 0x0000000000067941 */ /* 0x000fea0003800000 */
.L_x_11502:
        /* <DEDUP_REMOVED lines=22> */
.L_x_11508:
[----:B------:R-:W-:Y:S05]  /*13f0*/  BSYNC B6 ;  /* 0x0000000000067941 */ /* 0x000fea0003800000 */
.L_x_11507:
        /* <DEDUP_REMOVED lines=22> */
.L_x_11510:
[----:B------:R-:W-:Y:S05]  /*1560*/  BSYNC B6 ;  /* 0x0000000000067941 */ /* 0x000fea0003800000 */
.L_x_11509:
        /* <DEDUP_REMOVED lines=29> */
.L_x_11512:
[----:B------:R-:W-:Y:S05]  /*1740*/  BSYNC B6 ;  /* 0x0000000000067941 */ /* 0x000fea0003800000 */
.L_x_11511:
[----:B------:R-:W-:Y:S01]  /*1750*/  ISETP.NE.AND P6, PT, R53, RZ, PT ;  /* 0x000000ff3500720c */ /* 0x000fe20003fc5270 */
[----:B------:R-:W-:Y:S01]  /*1760*/  ULDC.64 UR4, c[0x0][0x228] ;  /* 0x00008a0000047ab9 */ /* 0x000fe20000000a00 */
[----:B------:R-:W-:Y:S02]  /*1770*/  IMAD.MOV.U32 R13, RZ, RZ, RZ ;  /* 0x000000ffff0d7224 */ /* 0x000fe400078e00ff */
[----:B------:R-:W-:Y:S02]  /*1780*/  IMAD R3, R55, UR4, RZ ;  /* 0x0000000437037c24 */ /* 0x000fe4000f8e02ff */
[----:B------:R-:W-:-:S04]  /*1790*/  IMAD.WIDE.U32 R22, R54, UR4, RZ ;  /* 0x0000000436167c25 */ /* 0x000fc8000f8e00ff */
[----:B------:R-:W-:Y:S02]  /*17a0*/  IMAD R3, R54, UR5, R3 ;  /* 0x0000000536037c24 */ /* 0x000fe4000f8e0203 */
[----:B------:R-:W-:Y:S01]  /*17b0*/  IMAD.MOV.U32 R20, RZ, RZ, RZ ;  /* 0x000000ffff147224 */ /* 0x000fe200078e00ff */
[----:B------:R-:W-:Y:S06]  /*17c0*/  @!P6 BRA `(.L_x_11513) ;  /* 0x0000000000ece947 */ /* 0x000fec0003800000 */
[----:B------:R-:W-:Y:S01]  /*17d0*/  BSSY B0, `(.L_x_11513) ;  /* 0x000003a000007945 */ /* 0x000fe20003800000 */
[----:B------:R-:W-:Y:S02]  /*17e0*/  IMAD.IADD R5, R23, 0x1, R3 ;  /* 0x0000000117057824 */ /* 0x000fe400078e0203 */
[----:B------:R-:W-:-:S07]  /*17f0*/  IMAD.MOV.U32 R21, RZ, RZ, R2 ;  /* 0x000000ffff157224 */ /* 0x000fce00078e0002 */
.L_x_11517:
[----:B------:R-:W-:-:S06]  /*1800*/  LEA R16, R21, R104, 0x3 ;  /* 0x0000006815107211 */ /* 0x000fcc00078e18ff */
[----:B------:R-:W2:Y:S01]  /*1810*/  LDL.64 R16, [R16+0x20] ;  /* 0x0000200010107983 */ /* 0x000ea20000100a00 */
[----:B------:R-:W-:Y:S01]  /*1820*/  BSSY B1, `(.L_x_11514) ;  /* 0x000001f000017945 */ /* 0x000fe20003800000 */
[----:B--2---:R-:W-:-:S04]  /*1830*/  LOP3.LUT R0, R5, R17, RZ, 0xfc, !PT ;  /* 0x0000001105007212 */ /* 0x004fc800078efcff */
[----:B------:R-:W-:-:S13]  /*1840*/  ISETP.NE.U32.AND P0, PT, R0, RZ, PT ;  /* 0x000000ff0000720c */ /* 0x000fda0003f05070 */
[----:B------:R-:W-:Y:S05]  /*1850*/  @!P0 BRA `(.L_x_11515) ;  /* 0x0000000000208947 */ /* 0x000fea0003800000 */
[----:B------:R-:W-:Y:S01]  /*1860*/  IMAD.MOV.U32 R10, RZ, RZ, R22 ;  /* 0x000000ffff0a7224 */ /* 0x000fe200078e0016 */
[----:B------:R-:W-:Y:S01]  /*1870*/  MOV R0, 0x18b0 ;  /* 0x000018b000007802 */ /* 0x000fe20000000f00 */
[----:B------:R-:W-:Y:S02]  /*1880*/  IMAD.MOV.U32 R4, RZ, RZ, R16 ;  /* 0x000000ffff047224 */ /* 0x000fe400078e0010 */
[----:B------:R-:W-:-:S07]  /*1890*/  IMAD.MOV.U32 R3, RZ, RZ, R17 ;  /* 0x000000ffff037224 */ /* 0x000fce00078e0011 */
[----:B------:R-:W-:Y:S05]  /*18a0*/  CALL.REL.NOINC `($__internal_28_$__cuda_sm20_div_s64) ;  /* 0x000000c400c07944 */ /* 0x000fea0003c00000 */
[----:B------:R-:W-:Y:S01]  /*18b0*/  IMAD.MOV.U32 R6, RZ, RZ, R3 ;  /* 0x000000ffff067224 */ /* 0x000fe200078e0003 */
[----:B------:R-:W-:Y:S01]  /*18c0*/  MOV R7, R4 ;  /* 0x0000000400077202 */ /* 0x000fe20000000f00 */
[----:B------:R-:W-:Y:S06]  /*18d0*/  BRA `(.L_x_11516) ;  /* 0x00000000004c7947 */ /* 0x000fec0003800000 */
.L_x_11515:
        /* <DEDUP_REMOVED lines=17> */
[----:B------:R-:W-:Y:S01]  /*19f0*/  @P1 VIADD R6, R6, 0x1 ;  /* 0x0000000106061836 */ /* 0x000fe20000000000 */
[----:B------:R-:W-:-:S07]  /*1a00*/  @!P2 LOP3.LUT R6, RZ, R16, RZ, 0x33, !PT ;  /* 0x00000010ff06a212 */ /* 0x000fce00078e33ff */
.L_x_11516:
[----:B------:R-:W-:Y:S05]  /*1a10*/  BSYNC B1 ;  /* 0x0000000000017941 */ /* 0x000fea0003800000 */
.L_x_11514:
[----:B------:R-:W-:-:S06]  /*1a20*/  IMAD R8, R21, 0x8, R104 ;  /* 0x0000000815087824 */ /* 0x000fcc00078e0268 */
[----:B------:R-:W2:Y:S01]  /*1a30*/  LDL.64 R8, [R8+0x60] ;  /* 0x0000600008087983 */ /* 0x000ea20000100a00 */
[----:B------:R-:W-:Y:S01]  /*1a40*/  IADD3 R11, P0, RZ, -R6, RZ ;  /* 0x80000006ff0b7210 */ /* 0x000fe20007f1e0ff */
[----:B------:R-:W-:Y:S02]  /*1a50*/  IMAD.MOV.U32 R4, RZ, RZ, R22 ;  /* 0x000000ffff047224 */ /* 0x000fe400078e0016 */
[----:B------:R-:W-:Y:S01]  /*1a60*/  VIADD R21, R21, 0xffffffff ;  /* 0xffffffff15157836 */ /* 0x000fe20000000000 */
[----:B------:R-:W-:Y:S01]  /*1a70*/  IADD3.X R3, RZ, ~R7, RZ, P0, !PT ;  /* 0x80000007ff037210 */ /* 0x000fe200007fe4ff */
[----:B------:R-:W-:-:S03]  /*1a80*/  IMAD.WIDE.U32 R4, R16, R11, R4 ;  /* 0x0000000b10047225 */ /* 0x000fc600078e0004 */
[----:B------:R-:W-:Y:S01]  /*1a90*/  ISETP.GT.AND P0, PT, R21, -0x1, PT ;  /* 0xffffffff1500780c */ /* 0x000fe20003f04270 */
[----:B------:R-:W-:Y:S02]  /*1aa0*/  IMAD R3, R3, R16, RZ ;  /* 0x0000001003037224 */ /* 0x000fe400078e02ff */
[----:B------:R-:W-:Y:S02]  /*1ab0*/  IMAD.MOV.U32 R10, RZ, RZ, R13 ;  /* 0x000000ffff0a7224 */ /* 0x000fe400078e000d */
[----:B------:R-:W-:Y:S01]  /*1ac0*/  IMAD R3, R17, R11, R3 ;  /* 0x0000000b11037224 */ /* 0x000fe200078e0203 */
[----:B------:R-:W-:Y:S01]  /*1ad0*/  MOV R11, R20 ;  /* 0x00000014000b7202 */ /* 0x000fe20000000f00 */
        /* <DEDUP_REMOVED lines=10> */
.L_x_11513:
[-C--:B------:R-:W-:Y:S01]  /*1b80*/  IADD3 R17, P0, R18, R13.reuse, RZ ;  /* 0x0000000d12117210 */ /* 0x080fe20007f1e0ff */
[----:B------:R-:W-:Y:S01]  /*1b90*/  BSSY B6, `(.L_x_11518) ;  /* 0x0000031000067945 */ /* 0x000fe20003800000 */
        /* <DEDUP_REMOVED lines=17> */
.L_x_11522:
        /* <DEDUP_REMOVED lines=25> */
.L_x_11521:
[----:B------:R-:W-:Y:S05]  /*1e40*/  BSYNC B7 ;  /* 0x0000000000077941 */ /* 0x000fea0003800000 */
.L_x_11520:
[----:B------:R-:W-:-:S05]  /*1e50*/  IADD3 R16, P0, R16, 0x8, RZ ;  /* 0x0000000810107810 */ /* 0x000fca0007f1e0ff */
[----:B------:R-:W-:Y:S01]  /*1e60*/  IMAD.X R17, RZ, RZ, R17, P0 ;  /* 0x000000ffff117224 */ /* 0x000fe200000e0611 */
[----:B------:R-:W-:-:S04]  /*1e70*/  ISETP.GE.U32.AND P0, PT, R16, R19, PT ;  /* 0x000000131000720c */ /* 0x000fc80003f06070 */
[----:B------:R-:W-:-:S13]  /*1e80*/  ISETP.GE.U32.AND.EX P0, PT, R17, R18, PT, P0 ;  /* 0x000000121100720c */ /* 0x000fda0003f06100 */
[----:B------:R-:W-:Y:S05]  /*1e90*/  @!P0 BRA `(.L_x_11522) ;  /* 0xfffffffc00848947 */ /* 0x000fea000383ffff */
.L_x_11519:
[----:B------:R-:W-:Y:S05]  /*1ea0*/  BSYNC B6 ;  /* 0x0000000000067941 */ /* 0x000fea0003800000 */
.L_x_11518:
        /* <DEDUP_REMOVED lines=22> */
.L_x_11524:
[----:B------:R-:W-:Y:S05]  /*2010*/  BSYNC B6 ;  /* 0x0000000000067941 */ /* 0x000fea0003800000 */
.L_x_11523:
        /* <DEDUP_REMOVED lines=22> */
.L_x_11526:
[----:B------:R-:W-:Y:S05]  /*2180*/  BSYNC B6 ;  /* 0x0000000000067941 */ /* 0x000fea0003800000 */
.L_x_11525:
        /* <DEDUP_REMOVED lines=29> */
.L_x_11528:
[----:B------:R-:W-:Y:S05]  /*2360*/  BSYNC B6 ;  /* 0x0000000000067941 */ /* 0x000fea0003800000 */
.L_x_11527:
        /* <DEDUP_REMOVED lines=9> */
[----:B------:R-:W-:Y:S01]  /*2400*/  IMAD.IADD R5, R5, 0x1, R3 ;  /* 0x0000000105057824 */ /* 0x000fe200078e0203 */
[----:B------:R-:W-:Y:S01]  /*2410*/  MOV R21, R4 ;  /* 0x0000000400157202 */ /* 0x000fe20000000f00 */
[----:B------:R-:W-:-:S07]  /*2420*/  IMAD.MOV.U32 R19, RZ, RZ, R2 ;  /* 0x000000ffff137224 */ /* 0x000fce00078e0002 */
.L_x_11533:
        /* <DEDUP_REMOVED lines=10> */
[----:B------:R-:W-:Y:S05]  /*24d0*/  CALL.REL.NOINC `($__internal_28_$__cuda_sm20_div_s64) ;  /* 0x000000b800b47944 */ /* 0x000fea0003c00000 */
[----:B------:R-:W-:Y:S02]  /*24e0*/  IMAD.MOV.U32 R6, RZ, RZ, R3 ;  /* 0x000000ffff067224 */ /* 0x000fe400078e0003 */
[----:B------:R-:W-:Y:S01]  /*24f0*/  IMAD.MOV.U32 R7, RZ, RZ, R4 ;  /* 0x000000ffff077224 */ /* 0x000fe200078e0004 */
[----:B------:R-:W-:Y:S06]  /*2500*/  BRA `(.L_x_11532) ;  /* 0x0000000000507947 */ /* 0x000fec0003800000 */
.L_x_11531:
        /* <DEDUP_REMOVED lines=18> */
[----:B------:R-:W-:-:S04]  /*2630*/  @!P2 LOP3.LUT R4, RZ, R16, RZ, 0x33, !PT ;  /* 0x00000010ff04a212 */ /* 0x000fc800078e33ff */
[----:B------:R-:W-:-:S07]  /*2640*/  MOV R6, R4 ;  /* 0x0000000400067202 */ /* 0x000fce0000000f00 */
.L_x_11532:
[----:B------:R-:W-:Y:S05]  /*2650*/  BSYNC B1 ;  /* 0x0000000000017941 */ /* 0x000fea0003800000 */
.L_x_11530:
[----:B------:R-:W2:Y:S01]  /*2660*/  LDL.64 R8, [R20+0x60] ;  /* 0x0000600014087983 */ /* 0x000ea20000100a00 */
[----:B------:R-:W-:Y:S01]  /*2670*/  IADD3 R11, P0, RZ, -R6, RZ ;  /* 0x80000006ff0b7210 */ /* 0x000fe20007f1e0ff */
[----:B------:R-:W-:Y:S01]  /*2680*/  IMAD.MOV.U32 R4, RZ, RZ, R21 ;  /* 0x000000ffff047224 */ /* 0x000fe200078e0015 */
[----:B------:R-:W-:Y:S01]  /*2690*/  IADD3 R19, R19, -0x1, RZ ;  /* 0xffffffff13137810 */ /* 0x000fe20007ffe0ff */
[----:B------:R-:W-:Y:S02]  /*26a0*/  IMAD.MOV.U32 R10, RZ, RZ, R13 ;  /* 0x000000ffff0a7224 */ /* 0x000fe400078e000d */
[----:B------:R-:W-:Y:S01]  /*26b0*/  IMAD.X R3, RZ, RZ, ~R7, P0 ;  /* 0x000000ffff037224 */ /* 0x000fe200000e0e07 */
[----:B------:R-:W-:Y:S01]  /*26c0*/  ISETP.GT.AND P0, PT, R19, -0x1, PT ;  /* 0xffffffff1300780c */ /* 0x000fe20003f04270 */
[----:B------:R-:W-:-:S04]  /*26d0*/  IMAD.WIDE.U32 R4, R16, R11, R4 ;  /* 0x0000000b10047225 */ /* 0x000fc800078e0004 */
        /* <DEDUP_REMOVED lines=8> */
[----:B------:R-:W-:Y:S01]  /*2760*/  IMAD R3, R9, R4, R3 ;  /* 0x0000000409037224 */ /* 0x000fe200078e0203 */
[----:B------:R-:W-:-:S03]  /*2770*/  MOV R13, R10 ;  /* 0x0000000a000d7202 */ /* 0x000fc60000000f00 */
[----:B------:R-:W-:Y:S01]  /*2780*/  IMAD.IADD R18, R11, 0x1, R3 ;  /* 0x000000010b127824 */ /* 0x000fe200078e0203 */
[----:B------:R-:W-:Y:S06]  /*2790*/  @P0 BRA `(.L_x_11533) ;  /* 0xfffffffc00240947 */ /* 0x000fec000383ffff */
[----:B------:R-:W-:Y:S05]  /*27a0*/  BSYNC B0 ;  /* 0x0000000000007941 */ /* 0x000fea0003800000 */
.L_x_11529:
        /* <DEDUP_REMOVED lines=19> */
.L_x_11538:
        /* <DEDUP_REMOVED lines=25> */
.L_x_11537:
[----:B------:R-:W-:Y:S05]  /*2a70*/  BSYNC B7 ;  /* 0x0000000000077941 */ /* 0x000fea0003800000 */
.L_x_11536:
[----:B------:R-:W-:-:S04]  /*2a80*/  IADD3 R16, P0, R16, 0x8, RZ ;  /* 0x0000000810107810 */ /* 0x000fc80007f1e0ff */
[----:B------:R-:W-:Y:S02]  /*2a90*/  IADD3.X R17, RZ, R17, RZ, P0, !PT ;  /* 0x00000011ff117210 */ /* 0x000fe400007fe4ff */
[----:B------:R-:W-:-:S04]  /*2aa0*/  ISETP.GE.U32.AND P0, PT, R16, R19, PT ;  /* 0x000000131000720c */ /* 0x000fc80003f06070 */
[----:B------:R-:W-:-:S13]  /*2ab0*/  ISETP.GE.U32.AND.EX P0, PT, R17, R18, PT, P0 ;  /* 0x000000121100720c */ /* 0x000fda0003f06100 */
[----:B------:R-:W-:Y:S05]  /*2ac0*/  @!P0 BRA `(.L_x_11538) ;  /* 0xfffffffc00848947 */ /* 0x000fea000383ffff */
.L_x_11535:
[----:B------:R-:W-:Y:S05]  /*2ad0*/  BSYNC B6 ;  /* 0x0000000000067941 */ /* 0x000fea0003800000 */
.L_x_11534:
        /* <DEDUP_REMOVED lines=22> */
.L_x_11540:
[----:B------:R-:W-:Y:S05]  /*2c40*/  BSYNC B6 ;  /* 0x0000000000067941 */ /* 0x000fea0003800000 */
.L_x_11539:
        /* <DEDUP_REMOVED lines=22> */
.L_x_11542:
[----:B------:R-:W-:Y:S05]  /*2db0*/  BSYNC B6 ;  /* 0x0000000000067941 */ /* 0x000fea0003800000 */
.L_x_11541:
        /* <DEDUP_REMOVED lines=29> */
.L_x_11544:
[----:B------:R-:W-:Y:S05]  /*2f90*/  BSYNC B6 ;  /* 0x0000000000067941 */ /* 0x000fea0003800000 */
.L_x_11543:
[----:B------:R-:W-:Y:S01]  /*2fa0*/  ISETP.NE.AND P6, PT, R53, RZ, PT ;  /* 0x000000ff3500720c */ /* 0x000fe20003fc5270 */
[----:B------:R-:W-:Y:S01]  /*2fb0*/  ULDC.64 UR4, c[0x0][0x228] ;  /* 0x00008a0000047ab9 */ /* 0x000fe20000000a00 */
[----:B------:R-:W-:Y:S01]  /*2fc0*/  HFMA2.MMA R18, -RZ, RZ, 0, 0 ;  /* 0x00000000ff127435 */ /* 0x000fe200000001ff */
[----:B------:R-:W-:Y:S02]  /*2fd0*/  IMAD R3, R59, UR4, RZ ;  /* 0x000000043b037c24 */ /* 0x000fe4000f8e02ff */
[----:B------:R-:W-:-:S04]  /*2fe0*/  IMAD.WIDE.U32 R4, R58, UR4, RZ ;  /* 0x000000043a047c25 */ /* 0x000fc8000f8e00ff */
[----:B------:R-:W-:Y:S02]  /*2ff0*/  IMAD R3, R58, UR5, R3 ;  /* 0x000000053a037c24 */ /* 0x000fe4000f8e0203 */
[----:B------:R-:W-:Y:S02]  /*3000*/  IMAD.MOV.U32 R13, RZ, RZ, RZ ;  /* 0x000000ffff0d7224 */ /* 0x000fe400078e00ff */
[----:B------:R-:W-:Y:S05]  /*3010*/  @!P6 BRA `(.L_x_11545) ;  /* 0x0000000000f0e947 */ /* 0x000fea0003800000 */
[----:B------:R-:W-:Y:S01]  /*3020*/  BSSY B0, `(.L_x_11545) ;  /* 0x000003b000007945 */ /* 0x000fe20003800000 */
[----:B------:R-:W-:Y:S02]  /*3030*/  IMAD.IADD R5, R5, 0x1, R3 ;  /* 0x0000000105057824 */ /* 0x000fe400078e0203 */
[----:B------:R-:W-:Y:S02]  /*3040*/  IMAD.MOV.U32 R21, RZ, RZ, R4 ;  /* 0x000000ffff157224 */ /* 0x000fe400078e0004 */
[----:B------:R-:W-:-:S07]  /*3050*/  IMAD.MOV.U32 R19, RZ, RZ, R2 ;  /* 0x000000ffff137224 */ /* 0x000fce00078e0002 */
.L_x_11549:
[----:B------:R-:W-:-:S05]  /*3060*/  IMAD R20, R19, 0x8, R104 ;  /* 0x0000000813147824 */ /* 0x000fca00078e0268 */
        /* <DEDUP_REMOVED lines=13> */
.L_x_11547:
        /* <DEDUP_REMOVED lines=18> */
[----:B------:R-:W-:-:S05]  /*3260*/  @!P2 LOP3.LUT R4, RZ, R16, RZ, 0x33, !PT ;  /* 0x00000010ff04a212 */ /* 0x000fca00078e33ff */
[----:B------:R-:W-:-:S07]  /*3270*/  IMAD.MOV.U32 R6, RZ, RZ, R4 ;  /* 0x000000ffff067224 */ /* 0x000fce00078e0004 */
.L_x_11548:
[----:B------:R-:W-:Y:S05]  /*3280*/  BSYNC B1 ;  /* 0x0000000000017941 */ /* 0x000fea0003800000 */
.L_x_11546:
[----:B------:R-:W2:Y:S01]  /*3290*/  LDL.64 R8, [R20+0x60] ;  /* 0x0000600014087983 */ /* 0x000ea20000100a00 */
[-C--:B------:R-:W-:Y:S01]  /*32a0*/  IADD3 R11, P0, RZ, -R6.reuse, RZ ;  /* 0x80000006ff0b7210 */ /* 0x080fe20007f1e0ff */
        /* <DEDUP_REMOVED lines=19> */
.L_x_11545:
        /* <DEDUP_REMOVED lines=19> */
.L_x_11554:
        /* <DEDUP_REMOVED lines=25> */
.L_x_11553:
[----:B------:R-:W-:Y:S05]  /*36a0*/  BSYNC B7 ;  /* 0x0000000000077941 */ /* 0x000fea0003800000 */
.L_x_11552:
[----:B------:R-:W-:-:S05]  /*36b0*/  IADD3 R16, P0, R16, 0x8, RZ ;  /* 0x0000000810107810 */ /* 0x000fca0007f1e0ff */
[----:B------:R-:W-:Y:S01]  /*36c0*/  IMAD.X R17, RZ, RZ, R17, P0 ;  /* 0x000000ffff117224 */ /* 0x000fe200000e0611 */
[----:B------:R-:W-:-:S04]  /*36d0*/  ISETP.GE.U32.AND P0, PT, R16, R19, PT ;  /* 0x000000131000720c */ /* 0x000fc80003f06070 */
[----:B------:R-:W-:-:S13]  /*36e0*/  ISETP.GE.U32.AND.EX P0, PT, R17, R18, PT, P0 ;  /* 0x000000121100720c */ /* 0x000fda0003f06100 */
[----:B------:R-:W-:Y:S05]  /*36f0*/  @!P0 BRA `(.L_x_11554) ;  /* 0xfffffffc00848947 */ /* 0x000fea000383ffff */
.L_x_11551:
[----:B------:R-:W-:Y:S05]  /*3700*/  BSYNC B6 ;  /* 0x0000000000067941 */ /* 0x000fea0003800000 */
.L_x_11550:
        /* <DEDUP_REMOVED lines=22> */
.L_x_11556:
[----:B------:R-:W-:Y:S05]  /*3870*/  BSYNC B6 ;  /* 0x0000000000067941 */ /* 0x000fea0003800000 */
.L_x_11555:
        /* <DEDUP_REMOVED lines=22> */
.L_x_11558:
[----:B------:R-:W-:Y:S05]  /*39e0*/  BSYNC B6 ;  /* 0x0000000000067941 */ /* 0x000fea0003800000 */
.L_x_11557:
        /* <DEDUP_REMOVED lines=29> */
.L_x_11560:
[----:B------:R-:W-:Y:S05]  /*3bc0*/  BSYNC B6 ;  /* 0x0000000000067941 */ /* 0x000fea0003800000 */
.L_x_11559:
        /* <DEDUP_REMOVED lines=12> */
.L_x_11565:
        /* <DEDUP_REMOVED lines=11> */
[----:B------:R-:W-:Y:S01]  /*3d40*/  MOV R6, R3 ;  /* 0x0000000300067202 */ /* 0x000fe20000000f00 */
[----:B------:R-:W-:Y:S01]  /*3d50*/  IMAD.MOV.U32 R7, RZ, RZ, R4 ;  /* 0x000000ffff077224 */ /* 0x000fe200078e0004 */
[----:B------:R-:W-:Y:S06]  /*3d60*/  BRA `(.L_x_11564) ;  /* 0x0000000000507947 */ /* 0x000fec0003800000 */
.L_x_11563:
        /* <DEDUP_REMOVED lines=20> */
.L_x_11564:
[----:B------:R-:W-:Y:S05]  /*3eb0*/  BSYNC B1 ;  /* 0x0000000000017941 */ /* 0x000fea0003800000 */
.L_x_11562:
        /* <DEDUP_REMOVED lines=17> */
[----:B------:R-:W-:-:S03]  /*3fd0*/  IMAD.MOV.U32 R13, RZ, RZ, R10 ;  /* 0x000000ffff0d7224 */ /* 0x000fc600078e000a */
[----:B------:R-:W-:Y:S01]  /*3fe0*/  IADD3 R18, R11, R3, RZ ;  /* 0x000000030b127210 */ /* 0x000fe20007ffe0ff */
[----:B------:R-:W-:Y:S06]  /*3ff0*/  @P0 BRA `(.L_x_11565) ;  /* 0xfffffffc00240947 */ /* 0x000fec000383ffff */
[----:B------:R-:W-:Y:S05]  /*4000*/  BSYNC B0 ;  /* 0x0000000000007941 */ /* 0x000fea0003800000 */
.L_x_11561:
        /* <DEDUP_REMOVED lines=19> */
.L_x_11570:
        /* <DEDUP_REMOVED lines=25> */
.L_x_11569:
[----:B------:R-:W-:Y:S05]  /*42d0*/  BSYNC B7 ;  /* 0x0000000000077941 */ /* 0x000fea0003800000 */
.L_x_11568:
[----:B------:R-:W-:-:S05]  /*42e0*/  IADD3 R16, P0, R16, 0x8, RZ ;  /* 0x0000000810107810 */ /* 0x000fca0007f1e0ff */
[----:B------:R-:W-:Y:S01]  /*42f0*/  IMAD.X R17, RZ, RZ, R17, P0 ;  /* 0x000000ffff117224 */ /* 0x000fe200000e0611 */
[----:B------:R-:W-:-:S04]  /*4300*/  ISETP.GE.U32.AND P0, PT, R16, R19, PT ;  /* 0x000000131000720c */ /* 0x000fc80003f06070 */
[----:B------:R-:W-:-:S13]  /*4310*/  ISETP.GE.U32.AND.EX P0, PT, R17, R18, PT, P0 ;  /* 0x000000121100720c */ /* 0x000fda0003f06100 */
[----:B------:R-:W-:Y:S05]  /*4320*/  @!P0 BRA `(.L_x_11570) ;  /* 0xfffffffc00848947 */ /* 0x000fea000383ffff */
.L_x_11567:
[----:B------:R-:W-:Y:S05]  /*4330*/  BSYNC B6 ;  /* 0x0000000000067941 */ /* 0x000fea0003800000 */
.L_x_11566:
        /* <DEDUP_REMOVED lines=22> */
.L_x_11572:
[----:B------:R-:W-:Y:S05]  /*44a0*/  BSYNC B6 ;  /* 0x0000000000067941 */ /* 0x000fea0003800000 */
.L_x_11571:
        /* <DEDUP_REMOVED lines=22> */
.L_x_11574:
[----:B------:R-:W-:Y:S05]  /*4610*/  BSYNC B6 ;  /* 0x0000000000067941 */ /* 0x000fea0003800000 */
.L_x_11573:
        /* <DEDUP_REMOVED lines=29> */
.L_x_11576:
[----:B------:R-:W-:Y:S05]  /*47f0*/  BSYNC B6 ;  /* 0x0000000000067941 */ /* 0x000fea0003800000 */
.L_x_11575:
        /* <DEDUP_REMOVED lines=9> */
[----:B------:R-:W-:Y:S01]  /*4890*/  IADD3 R5, R5, R3, RZ ;  /* 0x0000000305057210 */ /* 0x000fe20007ffe0ff */
[----:B------:R-:W-:Y:S02]  /*48a0*/  IMAD.MOV.U32 R20, RZ, RZ, R4 ;  /* 0x000000ffff147224 */ /* 0x000fe400078e0004 */
[----:B------:R-:W-:-:S07]  /*48b0*/  IMAD.MOV.U32 R19, RZ, RZ, R2 ;  /* 0x000000ffff137224 */ /* 0x000fce00078e0002 */
.L_x_11581:
        /* <DEDUP_REMOVED lines=14> */
.L_x_11579:
        /* <DEDUP_REMOVED lines=17> */
[----:B------:R-:W-:Y:S02]  /*4ab0*/  @P1 IADD3 R6, R6, 0x1, RZ ;  /* 0x0000000106061810 */ /* 0x000fe40007ffe0ff */
[----:B------:R-:W-:-:S07]  /*4ac0*/  @!P2 LOP3.LUT R6, RZ, R16, RZ, 0x33, !PT ;  /* 0x00000010ff06a212 */ /* 0x000fce00078e33ff */
.L_x_11580:
[----:B------:R-:W-:Y:S05]  /*4ad0*/  BSYNC B1 ;  /* 0x0000000000017941 */ /* 0x000fea0003800000 */
.L_x_11578:
        /* <DEDUP_REMOVED lines=16> */
[----:B------:R-:W-:Y:S01]  /*4be0*/  IMAD.MOV.U32 R13, RZ, RZ, R10 ;  /* 0x000000ffff0d7224 */ /* 0x000fe200078e000a */
[----:B------:R-:W-:Y:S01]  /*4bf0*/  IADD3 R21, R11, R3, RZ ;  /* 0x000000030b157210 */ /* 0x000fe20007ffe0ff */
[----:B------:R-:W-:Y:S06]  /*4c00*/  @P0 BRA `(.L_x_11581) ;  /* 0xfffffffc002c0947 */ /* 0x000fec000383ffff */
[----:B------:R-:W-:Y:S05]  /*4c10*/  BSYNC B0 ;  /* 0x0000000000007941 */ /* 0x000fea0003800000 */
.L_x_11577:
        /* <DEDUP_REMOVED lines=19> */
.L_x_11586:
        /* <DEDUP_REMOVED lines=25> */
.L_x_11585:
[----:B------:R-:W-:Y:S05]  /*4ee0*/  BSYNC B7 ;  /* 0x0000000000077941 */ /* 0x000fea0003800000 */
.L_x_11584:
[----:B------:R-:W-:-:S05]  /*4ef0*/  IADD3 R16, P0, R16, 0x8, RZ ;  /* 0x0000000810107810 */ /* 0x000fca0007f1e0ff */
[----:B------:R-:W-:Y:S01]  /*4f00*/  IMAD.X R17, RZ, RZ, R17, P0 ;  /* 0x000000ffff117224 */ /* 0x000fe200000e0611 */
[----:B------:R-:W-:-:S04]  /*4f10*/  ISETP.GE.U32.AND P0, PT, R16, R19, PT ;  /* 0x000000131000720c */ /* 0x000fc80003f06070 */
[----:B------:R-:W-:-:S13]  /*4f20*/  ISETP.GE.U32.AND.EX P0, PT, R17, R18, PT, P0 ;  /* 0x000000121100720c */ /* 0x000fda0003f06100 */
[----:B------:R-:W-:Y:S05]  /*4f30*/  @!P0 BRA `(.L_x_11586) ;  /* 0xfffffffc00848947 */ /* 0x000fea000383ffff */
.L_x_11583:
[----:B------:R-:W-:Y:S05]  /*4f40*/  BSYNC B6 ;  /* 0x0000000000067941 */ /* 0x000fea0003800000 */
.L_x_11582:
        /* <DEDUP_REMOVED lines=22> */
.L_x_11588:
[----:B------:R-:W-:Y:S05]  /*50b0*/  BSYNC B6 ;  /* 0x0000000000067941 */ /* 0x000fea0003800000 */
.L_x_11587:
        /* <DEDUP_REMOVED lines=22> */
.L_x_11590:
[----:B------:R-:W-:Y:S05]  /*5220*/  BSYNC B6 ;  /* 0x0000000000067941 */ /* 0x000fea0003800000 */
.L_x_11589:
        /* <DEDUP_REMOVED lines=29> */
.L_x_11592:
[----:B------:R-:W-:Y:S05]  /*5400*/  BSYNC B6 ;  /* 0x0000000000067941 */ /* 0x000fea0003800000 */
.L_x_11591:
        /* <DEDUP_REMOVED lines=10> */
[----:B------:R-:W-:-:S07]  /*54b0*/  IMAD.MOV.U32 R19, RZ, RZ, R2 ;  /* 0x000000ffff137224 */ /* 0x000fce00078e0002 */
.L_x_11597:
        /* <DEDUP_REMOVED lines=14> */
.L_x_11595:
        /* <DEDUP_REMOVED lines=9> */
[----:B------:R-:W-:Y:S01]  /*5630*/  IMAD.HI.U32 R6, R7, R18, RZ ;  /* 0x0000001207067227 */ /* 0x000fe200078e00ff */
[----:B------:R-:W-:-:S03]  /*5640*/  MOV R7, RZ ;  /* 0x000000ff00077202 */ /* 0x000fc60000000f00 */
        /* <DEDUP_REMOVED lines=8> */
.L_x_11596:
[----:B------:R-:W-:Y:S05]  /*56d0*/  BSYNC B1 ;  /* 0x0000000000017941 */ /* 0x000fea0003800000 */
.L_x_11594:
[----:B------:R0:W2:Y:S01]  /*56e0*/  LDL.64 R8, [R20+0x60] ;  /* 0x0000600014087983 */ /* 0x0000a20000100a00 */
[----:B------:R-:W-:Y:S01]  /*56f0*/  IADD3 R11, P0, RZ, -R6, RZ ;  /* 0x80000006ff0b7210 */ /* 0x000fe20007f1e0ff */
[----:B------:R-:W-:Y:S02]  /*5700*/  IMAD.MOV.U32 R4, RZ, RZ, R18 ;  /* 0x000000ffff047224 */ /* 0x000fe400078e0012 */
[----:B------:R-:W-:Y:S02]  /*5710*/  VIADD R19, R19, 0xffffffff ;  /* 0xffffffff13137836 */ /* 0x000fe40000000000 */
[----:B------:R-:W-:Y:S02]  /*5720*/  IMAD.X R3, RZ, RZ, ~R7, P0 ;  /* 0x000000ffff037224 */ /* 0x000fe400000e0e07 */
[----:B------:R-:W-:Y:S01]  /*5730*/  IMAD.WIDE.U32 R4, R16, R11, R4 ;  /* 0x0000000b10047225 */ /* 0x000fe200078e0004 */
[----:B------:R-:W-:Y:S02]  /*5740*/  ISETP.GT.AND P0, PT, R19, -0x1, PT ;  /* 0xffffffff1300780c */ /* 0x000fe40003f04270 */
[----:B0-----:R-:W-:Y:S01]  /*5750*/  MOV R20, R13 ;  /* 0x0000000d00147202 */ /* 0x001fe20000000f00 */
[----:B------:R-:W-:-:S02]  /*5760*/  IMAD R3, R3, R16, RZ ;  /* 0x0000001003037224 */ /* 0x000fc400078e02ff */
[----:B------:R-:W-:Y:S02]  /*5770*/  IMAD.MOV.U32 R18, RZ, RZ, R6 ;  /* 0x000000ffff127224 */ /* 0x000fe400078e0006 */
        /* <DEDUP_REMOVED lines=10> */
.L_x_11593:
        /* <DEDUP_REMOVED lines=19> */
.L_x_11602:
        /* <DEDUP_REMOVED lines=25> */
.L_x_11601:
[----:B------:R-:W-:Y:S05]  /*5ae0*/  BSYNC B7 ;  /* 0x0000000000077941 */ /* 0x000fea0003800000 */
.L_x_11600:
[----:B------:R-:W-:-:S05]  /*5af0*/  IADD3 R16, P0, R16, 0x8, RZ ;  /* 0x0000000810107810 */ /* 0x000fca0007f1e0ff */
[----:B------:R-:W-:Y:S01]  /*5b00*/  IMAD.X R17, RZ, RZ, R17, P0 ;  /* 0x000000ffff117224 */ /* 0x000fe200000e0611 */
[----:B------:R-:W-:-:S04]  /*5b10*/  ISETP.GE.U32.AND P0, PT, R16, R19, PT ;  /* 0x000000131000720c */ /* 0x000fc80003f06070 */
[----:B------:R-:W-:-:S13]  /*5b20*/  ISETP.GE.U32.AND.EX P0, PT, R17, R18, PT, P0 ;  /* 0x000000121100720c */ /* 0x000fda0003f06100 */
[----:B------:R-:W-:Y:S05]  /*5b30*/  @!P0 BRA `(.L_x_11602) ;  /* 0xfffffffc00848947 */ /* 0x000fea000383ffff */
.L_x_11599:
[----:B------:R-:W-:Y:S05]  /*5b40*/  BSYNC B6 ;  /* 0x0000000000067941 */ /* 0x000fea0003800000 */
.L_x_11598:
        /* <DEDUP_REMOVED lines=22> */
.L_x_11604:
[----:B------:R-:W-:Y:S05]  /*5cb0*/  BSYNC B6 ;  /* 0x0000000000067941 */ /* 0x000fea0003800000 */
.L_x_11603:
        /* <DEDUP_REMOVED lines=22> */
.L_x_11606:
[----:B------:R-:W-:Y:S05]  /*5e20*/  BSYNC B6 ;  /* 0x0000000000067941 */ /* 0x000fea0003800000 */
.L_x_11605:
        /* <DEDUP_REMOVED lines=29> */
.L_x_11608:
[----:B------:R-:W-:Y:S05]  /*6000*/  BSYNC B6 ;  /* 0x0000000000067941 */ /* 0x000fea0003800000 */
.L_x_11607:
        /* <DEDUP_REMOVED lines=10> */
[----:B------:R-:W-:-:S07]  /*60b0*/  MOV R20, R4 ;  /* 0x0000000400147202 */ /* 0x000fce0000000f00 */
.L_x_11613:
        /* <DEDUP_REMOVED lines=15> */
.L_x_11611:
        /* <DEDUP_REMOVED lines=19> */
.L_x_11612:
[----:B------:R-:W-:Y:S05]  /*62e0*/  BSYNC B1 ;  /* 0x0000000000017941 */ /* 0x000fea0003800000 */
.L_x_11610:
[----:B------:R0:W2:Y:S01]  /*62f0*/  LDL.64 R6, [R18+0x60] ;  /* 0x0000600012067983 */ /* 0x0000a20000100a00 */
[----:B------:R-:W-:Y:S01]  /*6300*/  IADD3 R11, P0, RZ, -R4, RZ ;  /* 0x80000004ff0b7210 */ /* 0x000fe20007f1e0ff */
[----:B------:R-:W-:Y:S01]  /*6310*/  IMAD.MOV.U32 R9, RZ, RZ, R21 ;  /* 0x000000ffff097224 */ /* 0x000fe200078e0015 */
[----:B------:R-:W-:Y:S01]  /*6320*/  MOV R8, R20 ;  /* 0x0000001400087202 */ /* 0x000fe20000000f00 */
[----:B------:R-:W-:Y:S02]  /*6330*/  VIADD R2, R2, 0xffffffff ;  /* 0xffffffff02027836 */ /* 0x000fe40000000000 */
[----:B------:R-:W-:Y:S02]  /*6340*/  IMAD.X R3, RZ, RZ, ~R5, P0 ;  /* 0x000000ffff037224 */ /* 0x000fe400000e0e05 */
[----:B------:R-:W-:Y:S01]  /*6350*/  IMAD.WIDE.U32 R8, R16, R11, R8 ;  /* 0x0000000b10087225 */ /* 0x000fe200078e0008 */
[----:B------:R-:W-:Y:S02]  /*6360*/  ISETP.GT.AND P0, PT, R2, -0x1, PT ;  /* 0xffffffff0200780c */ /* 0x000fe40003f04270 */
[----:B0-----:R-:W-:Y:S01]  /*6370*/  MOV R18, R13 ;  /* 0x0000000d00127202 */ /* 0x001fe20000000f00 */
[----:B------:R-:W-:-:S02]  /*6380*/  IMAD R3, R3, R16, RZ ;  /* 0x0000001003037224 */ /* 0x000fc400078e02ff */
[----:B------:R-:W-:Y:S02]  /*6390*/  IMAD.MOV.U32 R20, RZ, RZ, R4 ;  /* 0x000000ffff147224 */ /* 0x000fe400078e0004 */
        /* <DEDUP_REMOVED lines=10> */
.L_x_11609:
[-C--:B------:R-:W-:Y:S01]  /*6440*/  IADD3 R2, P0, R34, R13.reuse, RZ ;  /* 0x0000000d22027210 */ /* 0x080fe20007f1e0ff */
[----:B------:R-:W-:Y:S01]  /*6450*/  ULDC.64 UR4, c[0x0][0x2b8] ;  /* 0x0000ae0000047ab9 */ /* 0x000fe20000000a00 */
[----:B------:R-:W-:Y:S01]  /*6460*/  IADD3 R13, P1, R50, R13, RZ ;  /* 0x0000000d320d7210 */ /* 0x000fe20007f3e0ff */
[----:B------:R-:W-:Y:S01]  /*6470*/  BSSY B6, `(.L_x_11614) ;  /* 0x000002f000067945 */ /* 0x000fe20003800000 */
        /* <DEDUP_REMOVED lines=13> */
[----:B------:R-:W-:-:S04]  /*6550*/  IADD3 R16, P0, R16, 0x8, RZ ;  /* 0x0000000810107810 */ /* 0x000fc80007f1e0ff */
[----:B------:R-:W-:-:S09]  /*6560*/  IADD3.X R17, RZ, R2, RZ, P0, !PT ;  /* 0x00000002ff117210 */ /* 0x000fd200007fe4ff */
.L_x_11618:
        /* <DEDUP_REMOVED lines=25> */
.L_x_11617:
[----:B------:R-:W-:Y:S05]  /*6700*/  BSYNC B7 ;  /* 0x0000000000077941 */ /* 0x000fea0003800000 */
.L_x_11616:
[----:B------:R-:W-:-:S05]  /*6710*/  IADD3 R16, P0, R16, 0x8, RZ ;  /* 0x0000000810107810 */ /* 0x000fca0007f1e0ff */
[----:B------:R-:W-:Y:S01]  /*6720*/  IMAD.X R17, RZ, RZ, R17, P0 ;  /* 0x000000ffff117224 */ /* 0x000fe200000e0611 */
[----:B------:R-:W-:-:S04]  /*6730*/  ISETP.GE.U32.AND P0, PT, R16, R23, PT ;  /* 0x000000171000720c */ /* 0x000fc80003f06070 */
[----:B------:R-:W-:-:S13]  /*6740*/  ISETP.GE.U32.AND.EX P0, PT, R17, R18, PT, P0 ;  /* 0x000000121100720c */ /* 0x000fda0003f06100 */
[----:B------:R-:W-:Y:S05]  /*6750*/  @!P0 BRA `(.L_x_11618) ;  /* 0xfffffffc00848947 */ /* 0x000fea000383ffff */
.L_x_11615:
[----:B------:R-:W-:Y:S05]  /*6760*/  BSYNC B6 ;  /* 0x0000000000067941 */ /* 0x000fea0003800000 */
.L_x_11614:
        /* <DEDUP_REMOVED lines=11> */
.L_x_11490:
        /* <DEDUP_REMOVED lines=22> */
[----:B------:R-:W-:Y:S01]  /*6980*/  CS2R R110, SRZ ;  /* 0x00000000006e7805 */ /* 0x000fe2000001ff00 */
[----:B------:R-:W1:Y:S08]  /*6990*/  LDC.64 R104, c[0x0][0x298] ;  /* 0x0000a600ff687b82 */ /* 0x000e700000000a00 */
[----:B------:R-:W2:Y:S01]  /*69a0*/  LDC.64 R106, c[0x0][0x2a0] ;  /* 0x0000a800ff6a7b82 */ /* 0x000ea20000000a00 */
[----:B0-----:R-:W-:-:S07]  /*69b0*/  ISETP.GE.AND P0, PT, R2, R70, PT ;  /* 0x000000460200720c */ /* 0x001fce0003f06270 */
[----:B------:R-:W0:Y:S06]  /*69c0*/  LDC.64 R108, c[0x0][0x2a8] ;  /* 0x0000aa00ff6c7b82 */ /* 0x000e2c0000000a00 */
[----:B------:R-:W-:Y:S01]  /*69d0*/  @!P0 IADD3 R0, R71, R2, RZ ;  /* 0x0000000247008210 */ /* 0x000fe20007ffe0ff */
[----:B------:R-:W-:Y:S01]  /*69e0*/  @!P0 VIADD R2, R2, 0x80 ;  /* 0x0000008002028836 */ /* 0x000fe20000000000 */
[----:B------:R-:W3:Y:S04]  /*69f0*/  LDC.64 R112, c[0x0][0x2b0] ;  /* 0x0000ac00ff707b82 */ /* 0x000ee80000000a00 */
[----:B------:R-:W-:-:S04]  /*6a00*/  ISETP.GE.AND P1, PT, R2, R70, PT ;  /* 0x000000460200720c */ /* 0x000fc80003f26270 */
[----:B------:R-:W4:Y:S08]  /*6a10*/  LDC.64 R114, c[0x0][0x2b8] ;  /* 0x0000ae00ff727b82 */ /* 0x000f300000000a00 */
[----:B------:R-:W4:Y:S01]  /*6a20*/  LDC.64 R116, c[0x0][0x2c0] ;  /* 0x0000b000ff747b82 */ /* 0x000f220000000a00 */
[----:B------:R-:W-:Y:S02]  /*6a30*/  @!P1 IMAD.IADD R3, R71, 0x1, R2 ;  /* 0x0000000147039824 */ /* 0x000fe400078e0202 */
[----:B------:R-:W-:-:S05]  /*6a40*/  @!P1 VIADD R2, R2, 0x80 ;  /* 0x0000008002029836 */ /* 0x000fca0000000000 */
[C---:B------:R-:W-:Y:S01]  /*6a50*/  ISETP.GE.AND P2, PT, R2.reuse, R70, PT ;  /* 0x000000460200720c */ /* 0x040fe20003f46270 */
[----:B------:R-:W1:Y:S08]  /*6a60*/  @!P1 LDC.64 R4, c[0x0][0x2d0] ;  /* 0x0000b400ff049b82 */ /* 0x000e700000000a00 */
[----:B------:R-:W2:Y:S04]  /*6a70*/  @!P1 LDC.64 R6, c[0x0][0x2d8] ;  /* 0x0000b600ff069b82 */ /* 0x000ea80000000a00 */
[----:B------:R-:W-:Y:S01]  /*6a80*/  @!P2 IADD3 R37, R71, R2, RZ ;  /* 0x000000024725a210 */ /* 0x000fe20007ffe0ff */
[----:B------:R-:W-:-:S03]  /*6a90*/  @!P2 VIADD R2, R2, 0x80 ;  /* 0x000000800202a836 */ /* 0x000fc60000000000 */
[----:B------:R-:W0:Y:S02]  /*6aa0*/  @!P1 LDC.64 R8, c[0x0][0x2e0] ;  /* 0x0000b800ff089b82 */ /* 0x000e240000000a00 */
[----:B------:R-:W-:-:S06]  /*6ab0*/  ISETP.GE.AND P3, PT, R2, R70, PT ;  /* 0x000000460200720c */ /* 0x000fcc0003f66270 */
[----:B------:R-:W3:Y:S01]  /*6ac0*/  @!P1 LDC.64 R10, c[0x0][0x2e8] ;  /* 0x0000ba00ff0a9b82 */ /* 0x000ee20000000a00 */
[----:B-1----:R-:W-:-:S05]  /*6ad0*/  @!P1 IMAD.WIDE.U32 R4, R3, 0x8, R4 ;  /* 0x0000000803049825 */ /* 0x002fca00078e0004 */
[----:B------:R1:W5:Y:S02]  /*6ae0*/  @!P1 LDG.E.64 R74, desc[UR36][R4.64] ;  /* 0x00000024044a9981 */ /* 0x000364000c1e1b00 */
[----:B------:R-:W4:Y:S01]  /*6af0*/  @!P1 LDC.64 R12, c[0x0][0x2f0] ;  /* 0x0000bc00ff0c9b82 */ /* 0x000f220000000a00 */
[----:B--2---:R-:W-:-:S05]  /*6b00*/  @!P1 IMAD.WIDE.U32 R6, R3, 0x8, R6 ;  /* 0x0000000803069825 */ /* 0x004fca00078e0006 */
[----:B------:R2:W5:Y:S02]  /*6b10*/  @!P1 LDG.E.64 R72, desc[UR36][R6.64] ;  /* 0x0000002406489981 */ /* 0x000564000c1e1b00 */
[----:B------:R-:W1:Y:S01]  /*6b20*/  @!P2 LDC.64 R22, c[0x0][0x2e0] ;  /* 0x0000b800ff16ab82 */ /* 0x000e620000000a00 */
[----:B0-----:R-:W-:-:S05]  /*6b30*/  @!P1 IMAD.WIDE.U32 R8, R3, 0x8, R8 ;  /* 0x0000000803089825 */ /* 0x001fca00078e0008 */
[----:B------:R-:W5:Y:S02]  /*6b40*/  @!P1 LDG.E.64 R16, desc[UR36][R8.64] ;  /* 0x0000002408109981 */ /* 0x000f64000c1e1b00 */
[----:B------:R-:W2:Y:S01]  /*6b50*/  @!P2 LDC.64 R24, c[0x0][0x2e8] ;  /* 0x0000ba00ff18ab82 */ /* 0x000ea20000000a00 */
[----:B---3--:R-:W-:-:S05]  /*6b60*/  @!P1 IMAD.WIDE.U32 R10, R3, 0x8, R10 ;  /* 0x00000008030a9825 */ /* 0x008fca00078e000a */
[----:B------:R0:W5:Y:S02]  /*6b70*/  @!P1 LDG.E.64 R18, desc[UR36][R10.64] ;  /* 0x000000240a129981 */ /* 0x000164000c1e1b00 */
[----:B------:R-:W3:Y:S01]  /*6b80*/  @!P2 LDC.64 R14, c[0x0][0x2d0] ;  /* 0x0000b400ff0eab82 */ /* 0x000ee20000000a00 */
[----:B----4-:R-:W-:-:S07]  /*6b90*/  @!P1 IMAD.WIDE.U32 R12, R3, 0x8, R12 ;  /* 0x00000008030c9825 */ /* 0x010fce00078e000c */
[----:B------:R-:W4:Y:S01]  /*6ba0*/  @!P2 LDC.64 R20, c[0x0][0x2d8] ;  /* 0x0000b600ff14ab82 */ /* 0x000f220000000a00 */
[----:B------:R-:W-:Y:S01]  /*6bb0*/  @!P3 IMAD.IADD R3, R71, 0x1, R2 ;  /* 0x000000014703b824 */ /* 0x000fe200078e0202 */
[----:B------:R0:W5:Y:S06]  /*6bc0*/  @!P1 LDG.E.64 R52, desc[UR36][R12.64] ;  /* 0x000000240c349981 */ /* 0x00016c000c1e1b00 */
[----:B------:R-:W0:Y:S01]  /*6bd0*/  @!P2 LDC.64 R26, c[0x0][0x2f0] ;  /* 0x0000bc00ff1aab82 */ /* 0x000e220000000a00 */
[----:B------:R-:W-:-:S05]  /*6be0*/  @!P3 VIADD R2, R2, 0x80 ;  /* 0x000000800202b836 */ /* 0x000fca0000000000 */
[----:B------:R-:W-:Y:S02]  /*6bf0*/  ISETP.GE.AND P1, PT, R2, R70, PT ;  /* 0x000000460200720c */ /* 0x000fe40003f26270 */
[----:B------:R-:W0:Y:S01]  /*6c00*/  @!P3 LDC.64 R28, c[0x0][0x2d0] ;  /* 0x0000b400ff1cbb82 */ /* 0x000e220000000a00 */
[----:B-1----:R-:W-:Y:S01]  /*6c10*/  @!P2 IMAD.WIDE.U32 R4, R37, 0x8, R22 ;  /* 0x000000082504a825 */ /* 0x002fe200078e0016 */
[----:B------:R-:W-:-:S06]  /*6c20*/  CS2R R22, SRZ ;  /* 0x0000000000167805 */ /* 0x000fcc000001ff00 */
[----:B------:R-:W1:Y:S01]  /*6c30*/  @!P3 LDC.64 R30, c[0x0][0x2d8] ;  /* 0x0000b600ff1ebb82 */ /* 0x000e620000000a00 */
[----:B--2---:R-:W-:Y:S01]  /*6c40*/  @!P2 IMAD.WIDE.U32 R6, R37, 0x8, R24 ;  /* 0x000000082506a825 */ /* 0x004fe200078e0018 */
[----:B------:R-:W-:-:S06]  /*6c50*/  CS2R R24, SRZ ;  /* 0x0000000000187805 */ /* 0x000fcc000001ff00 */
[----:B------:R-:W2:Y:S01]  /*6c60*/  @!P3 LDC.64 R32, c[0x0][0x2e0] ;  /* 0x0000b800ff20bb82 */ /* 0x000ea20000000a00 */
[----:B---3--:R-:W-:Y:S01]  /*6c70*/  @!P2 IMAD.WIDE.U32 R14, R37, 0x8, R14 ;  /* 0x00000008250ea825 */ /* 0x008fe200078e000e */
[----:B------:R-:W-:Y:S01]  /*6c80*/  @!P1 IADD3 R45, R71, R2, RZ ;  /* 0x00000002472d9210 */ /* 0x000fe20007ffe0ff */
[----:B------:R3:W5:Y:S05]  /*6c90*/  @!P2 LDG.E.64 R22, desc[UR36][R4.64] ;  /* 0x000000240416a981 */ /* 0x00076a000c1e1b00 */
[----:B------:R-:W2:Y:S01]  /*6ca0*/  @!P3 LDC.64 R34, c[0x0][0x2e8] ;  /* 0x0000ba00ff22bb82 */ /* 0x000ea20000000a00 */
[C---:B----4-:R-:W-:Y:S01]  /*6cb0*/  @!P2 IMAD.WIDE.U32 R20, R37.reuse, 0x8, R20 ;  /* 0x000000082514a825 */ /* 0x050fe200078e0014 */
[----:B------:R-:W5:Y:S06]  /*6cc0*/  @!P2 LDG.E.64 R78, desc[UR36][R14.64] ;  /* 0x000000240e4ea981 */ /* 0x000f6c000c1e1b00 */
[----:B0-----:R-:W0:Y:S01]  /*6cd0*/  @!P3 LDC.64 R10, c[0x0][0x2f0] ;  /* 0x0000bc00ff0abb82 */ /* 0x001e220000000a00 */
[----:B------:R-:W-:Y:S01]  /*6ce0*/  @!P2 IMAD.WIDE.U32 R26, R37, 0x8, R26 ;  /* 0x00000008251aa825 */ /* 0x000fe200078e001a */
[----:B------:R-:W5:Y:S03]  /*6cf0*/  @!P2 LDG.E.64 R76, desc[UR36][R20.64] ;  /* 0x00000024144ca981 */ /* 0x000f66000c1e1b00 */
[----:B------:R-:W-:Y:S01]  /*6d00*/  @!P1 VIADD R2, R2, 0x80 ;  /* 0x0000008002029836 */ /* 0x000fe20000000000 */
[----:B------:R4:W5:Y:S02]  /*6d10*/  @!P2 LDG.E.64 R24, desc[UR36][R6.64] ;  /* 0x000000240618a981 */ /* 0x000964000c1e1b00 */
[----:B------:R-:W0:Y:S02]  /*6d20*/  @!P1 LDC.64 R12, c[0x0][0x2d0] ;  /* 0x0000b400ff0c9b82 */ /* 0x000e240000000a00 */
[----:B------:R1:W5:Y:S01]  /*6d30*/  @!P2 LDG.E.64 R54, desc[UR36][R26.64] ;  /* 0x000000241a36a981 */ /* 0x000362000c1e1b00 */
[----:B------:R-:W-:-:S05]  /*6d40*/  ISETP.GE.AND P2, PT, R2, R70, PT ;  /* 0x000000460200720c */ /* 0x000fca0003f46270 */
[----:B---3--:R-:W3:Y:S01]  /*6d50*/  @!P1 LDC.64 R4, c[0x0][0x2e8] ;  /* 0x0000ba00ff049b82 */ /* 0x008ee20000000a00 */
[----:B------:R-:W-:-:S07]  /*6d60*/  @!P3 IMAD.WIDE.U32 R8, R3, 0x8, R28 ;  /* 0x000000080308b825 */ /* 0x000fce00078e001c */
[----:B----4-:R-:W4:Y:S01]  /*6d70*/  @!P1 LDC.64 R6, c[0x0][0x2f0] ;  /* 0x0000bc00ff069b82 */ /* 0x010f220000000a00 */
[C---:B-1----:R-:W-:Y:S01]  /*6d80*/  @!P3 IMAD.WIDE.U32 R30, R3.reuse, 0x8, R30 ;  /* 0x00000008031eb825 */ /* 0x042fe200078e001e */
[----:B------:R-:W-:Y:S02]  /*6d90*/  CS2R R26, SRZ ;  /* 0x00000000001a7805 */ /* 0x000fe4000001ff00 */
[----:B------:R-:W-:Y:S01]  /*6da0*/  CS2R R28, SRZ ;  /* 0x00000000001c7805 */ /* 0x000fe2000001ff00 */
[----:B------:R-:W5:Y:S03]  /*6db0*/  @!P3 LDG.E.64 R82, desc[UR36][R8.64] ;  /* 0x000000240852b981 */ /* 0x000f66000c1e1b00 */
[----:B------:R-:W1:Y:S01]  /*6dc0*/  @!P1 LDC.64 R36, c[0x0][0x2d8] ;  /* 0x0000b600ff249b82 */ /* 0x000e620000000a00 */
[C---:B--2---:R-:W-:Y:S01]  /*6dd0*/  @!P3 IMAD.WIDE.U32 R32, R3.reuse, 0x8, R32 ;  /* 0x000000080320b825 */ /* 0x044fe200078e0020 */
[----:B------:R-:W5:Y:S06]  /*6de0*/  @!P3 LDG.E.64 R80, desc[UR36][R30.64] ;  /* 0x000000241e50b981 */ /* 0x000f6c000c1e1b00 */
[----:B------:R-:W2:Y:S01]  /*6df0*/  @!P1 LDC.64 R14, c[0x0][0x2e0] ;  /* 0x0000b800ff0e9b82 */ /* 0x000ea20000000a00 */
[C---:B------:R-:W-:Y:S01]  /*6e00*/  @!P3 IMAD.WIDE.U32 R34, R3.reuse, 0x8, R34 ;  /* 0x000000080322b825 */ /* 0x040fe200078e0022 */
[----:B------:R3:W5:Y:S03]  /*6e10*/  @!P3 LDG.E.64 R26, desc[UR36][R32.64] ;  /* 0x00000024201ab981 */ /* 0x000766000c1e1b00 */
[----:B0-----:R-:W-:Y:S01]  /*6e20*/  @!P3 IMAD.WIDE.U32 R10, R3, 0x8, R10 ;  /* 0x00000008030ab825 */ /* 0x001fe200078e000a */
[----:B------:R-:W5:Y:S02]  /*6e30*/  @!P3 LDG.E.64 R28, desc[UR36][R34.64] ;  /* 0x00000024221cb981 */ /* 0x000f64000c1e1b00 */
[----:B------:R-:W0:Y:S01]  /*6e40*/  @!P2 LDC.64 R42, c[0x0][0x2e8] ;  /* 0x0000ba00ff2aab82 */ /* 0x000e220000000a00 */
[----:B------:R-:W-:Y:S01]  /*6e50*/  @!P2 IMAD.IADD R3, R71, 0x1, R2 ;  /* 0x000000014703a824 */ /* 0x000fe200078e0202 */
[----:B------:R2:W5:Y:S01]  /*6e60*/  @!P3 LDG.E.64 R56, desc[UR36][R10.64] ;  /* 0x000000240a38b981 */ /* 0x000562000c1e1b00 */
[----:B------:R-:W-:-:S05]  /*6e70*/  @!P2 VIADD R2, R2, 0x80 ;  /* 0x000000800202a836 */ /* 0x000fca0000000000 */
[----:B------:R-:W-:Y:S02]  /*6e80*/  ISETP.GE.AND P3, PT, R2, R70, PT ;  /* 0x000000460200720c */ /* 0x000fe40003f66270 */
[----:B---3--:R-:W-:Y:S01]  /*6e90*/  CS2R R32, SRZ ;  /* 0x0000000000207805 */ /* 0x008fe2000001ff00 */
[C---:B------:R-:W-:Y:S01]  /*6ea0*/  @!P1 IMAD.WIDE.U32 R12, R45.reuse, 0x8, R12 ;  /* 0x000000082d0c9825 */ /* 0x040fe200078e000c */
[----:B------:R-:W3:Y:S03]  /*6eb0*/  @!P2 LDC.64 R20, c[0x0][0x2d0] ;  /* 0x0000b400ff14ab82 */ /* 0x000ee60000000a00 */
[C---:B------:R-:W-:Y:S01]  /*6ec0*/  @!P1 IMAD.WIDE.U32 R4, R45.reuse, 0x8, R4 ;  /* 0x000000082d049825 */ /* 0x040fe200078e0004 */
[----:B------:R-:W-:Y:S01]  /*6ed0*/  CS2R R30, SRZ ;  /* 0x00000000001e7805 */ /* 0x000fe2000001ff00 */
[----:B------:R2:W5:Y:S02]  /*6ee0*/  @!P1 LDG.E.64 R86, desc[UR36][R12.64] ;  /* 0x000000240c569981 */ /* 0x000564000c1e1b00 */
[----:B----4-:R-:W-:Y:S01]  /*6ef0*/  @!P1 IMAD.WIDE.U32 R6, R45, 0x8, R6 ;  /* 0x000000082d069825 */ /* 0x010fe200078e0006 */
[----:B------:R-:W4:Y:S01]  /*6f00*/  @!P2 LDC.64 R8, c[0x0][0x2f0] ;  /* 0x0000bc00ff08ab82 */ /* 0x000f220000000a00 */
[----:B------:R0:W5:Y:S01]  /*6f10*/  @!P1 LDG.E.64 R32, desc[UR36][R4.64] ;  /* 0x0000002404209981 */ /* 0x000162000c1e1b00 */
[----:B------:R-:W-:Y:S01]  /*6f20*/  @!P3 IADD3 R51, R71, R2, RZ ;  /* 0x000000024733b210 */ /* 0x000fe20007ffe0ff */
[----:B-1----:R-:W-:-:S02]  /*6f30*/  @!P1 IMAD.WIDE.U32 R36, R45, 0x8, R36 ;  /* 0x000000082d249825 */ /* 0x002fc400078e0024 */
[----:B------:R1:W5:Y:S02]  /*6f40*/  @!P1 LDG.E.64 R58, desc[UR36][R6.64] ;  /* 0x00000024063a9981 */ /* 0x000364000c1e1b00 */
[----:B--2---:R-:W-:Y:S01]  /*6f50*/  @!P1 IMAD.WIDE.U32 R14, R45, 0x8, R14 ;  /* 0x000000082d0e9825 */ /* 0x004fe200078e000e */
[----:B------:R-:W2:Y:S01]  /*6f60*/  @!P3 LDC.64 R10, c[0x0][0x2d0] ;  /* 0x0000b400ff0abb82 */ /* 0x000ea20000000a00 */
[----:B------:R3:W5:Y:S02]  /*6f70*/  @!P1 LDG.E.64 R84, desc[UR36][R36.64] ;  /* 0x0000002424549981 */ /* 0x000764000c1e1b00 */
[----:B------:R-:W-:Y:S02]  /*6f80*/  @!P3 VIADD R2, R2, 0x80 ;  /* 0x000000800202b836 */ /* 0x000fe40000000000 */
[----:B------:R-:W5:Y:S03]  /*6f90*/  @!P1 LDG.E.64 R30, desc[UR36][R14.64] ;  /* 0x000000240e1e9981 */ /* 0x000f66000c1e1b00 */
[----:B------:R-:W3:Y:S01]  /*6fa0*/  @!P3 LDC.64 R12, c[0x0][0x2d8] ;  /* 0x0000b600ff0cbb82 */ /* 0x000ee20000000a00 */
[----:B------:R-:W-:-:S07]  /*6fb0*/  ISETP.GE.AND P1, PT, R2, R70, PT ;  /* 0x000000460200720c */ /* 0x000fce0003f26270 */
[----:B------:R-:W4:Y:S08]  /*6fc0*/  @!P3 LDC.64 R46, c[0x0][0x2e0] ;  /* 0x0000b800ff2ebb82 */ /* 0x000f300000000a00 */
[----:B0-----:R-:W0:Y:S08]  /*6fd0*/  @!P3 LDC.64 R4, c[0x0][0x2e8] ;  /* 0x0000ba00ff04bb82 */ /* 0x001e300000000a00 */
[----:B-1----:R-:W1:Y:S01]  /*6fe0*/  @!P3 LDC.64 R6, c[0x0][0x2f0] ;  /* 0x0000bc00ff06bb82 */ /* 0x002e620000000a00 */
[----:B--2---:R-:W-:-:S07]  /*6ff0*/  @!P3 IMAD.WIDE.U32 R10, R51, 0x8, R10 ;  /* 0x00000008330ab825 */ /* 0x004fce00078e000a */
[----:B------:R-:W2:Y:S01]  /*7000*/  @!P2 LDC.64 R38, c[0x0][0x2d8] ;  /* 0x0000b600ff26ab82 */ /* 0x000ea20000000a00 */
[----:B---3--:R-:W-:-:S07]  /*7010*/  @!P3 IMAD.WIDE.U32 R44, R51, 0x8, R12 ;  /* 0x00000008332cb825 */ /* 0x008fce00078e000c */
[----:B------:R-:W3:Y:S01]  /*7020*/  @!P2 LDC.64 R40, c[0x0][0x2e0] ;  /* 0x0000b800ff28ab82 */ /* 0x000ee20000000a00 */
[C---:B----4-:R-:W-:Y:S01]  /*7030*/  @!P3 IMAD.WIDE.U32 R46, R51.reuse, 0x8, R46 ;  /* 0x00000008332eb825 */ /* 0x050fe200078e002e */
[----:B------:R-:W-:Y:S01]  /*7040*/  CS2R R36, SRZ ;  /* 0x0000000000247805 */ /* 0x000fe2000001ff00 */
[----:B------:R-:W5:Y:S05]  /*7050*/  @!P3 LDG.E.64 R94, desc[UR36][R10.64] ;  /* 0x000000240a5eb981 */ /* 0x000f6a000c1e1b00 */
[----:B------:R-:W4:Y:S01]  /*7060*/  @!P1 LDC.64 R60, c[0x0][0x2d0] ;  /* 0x0000b400ff3c9b82 */ /* 0x000f220000000a00 */
[C---:B0-----:R-:W-:Y:S01]  /*7070*/  @!P3 IMAD.WIDE.U32 R48, R51.reuse, 0x8, R4 ;  /* 0x000000083330b825 */ /* 0x041fe200078e0004 */
[----:B------:R-:W-:Y:S01]  /*7080*/  CS2R R34, SRZ ;  /* 0x0000000000227805 */ /* 0x000fe2000001ff00 */
[----:B------:R-:W5:Y:S05]  /*7090*/  @!P3 LDG.E.64 R92, desc[UR36][R44.64] ;  /* 0x000000242c5cb981 */ /* 0x000f6a000c1e1b00 */
[----:B------:R-:W0:Y:S01]  /*70a0*/  @!P1 LDC.64 R62, c[0x0][0x2d8] ;  /* 0x0000b600ff3e9b82 */ /* 0x000e220000000a00 */
[----:B-1----:R-:W-:-:S07]  /*70b0*/  @!P3 IMAD.WIDE.U32 R50, R51, 0x8, R6 ;  /* 0x000000083332b825 */ /* 0x002fce00078e0006 */
[----:B------:R-:W1:Y:S08]  /*70c0*/  @!P1 LDC.64 R68, c[0x0][0x2e0] ;  /* 0x0000b800ff449b82 */ /* 0x000e700000000a00 */
[----:B------:R-:W1:Y:S08]  /*70d0*/  @!P1 LDC.64 R96, c[0x0][0x2e8] ;  /* 0x0000ba00ff609b82 */ /* 0x000e700000000a00 */
[----:B------:R-:W1:Y:S01]  /*70e0*/  @!P1 LDC.64 R102, c[0x0][0x2f0] ;  /* 0x0000bc00ff669b82 */ /* 0x000e620000000a00 */
[----:B------:R-:W-:-:S07]  /*70f0*/  @!P2 IMAD.WIDE.U32 R42, R3, 0x8, R42 ;  /* 0x00000008032aa825 */ /* 0x000fce00078e002a */
[----:B------:R-:W1:Y:S01]  /*7100*/  @!P0 LDC.64 R4, c[0x0][0x2f0] ;  /* 0x0000bc00ff048b82 */ /* 0x000e620000000a00 */
[C---:B------:R-:W-:Y:S01]  /*7110*/  @!P2 IMAD.WIDE.U32 R8, R3.reuse, 0x8, R8 ;  /* 0x000000080308a825 */ /* 0x040fe200078e0008 */
[----:B------:R3:W5:Y:S03]  /*7120*/  @!P2 LDG.E.64 R36, desc[UR36][R42.64] ;  /* 0x000000242a24a981 */ /* 0x000766000c1e1b00 */
[C---:B------:R-:W-:Y:S01]  /*7130*/  @!P2 IMAD.WIDE.U32 R20, R3.reuse, 0x8, R20 ;  /* 0x000000080314a825 */ /* 0x040fe200078e0014 */
[----:B------:R0:W5:Y:S02]  /*7140*/  @!P2 LDG.E.64 R64, desc[UR36][R8.64] ;  /* 0x000000240840a981 */ /* 0x000164000c1e1b00 */
[----:B------:R-:W1:Y:S01]  /*7150*/  @!P0 LDC.64 R6, c[0x0][0x2e8] ;  /* 0x0000ba00ff068b82 */ /* 0x000e620000000a00 */
[----:B--2---:R-:W-:Y:S01]  /*7160*/  @!P2 IMAD.WIDE.U32 R38, R3, 0x8, R38 ;  /* 0x000000080326a825 */ /* 0x004fe200078e0026 */
[----:B------:R2:W5:Y:S03]  /*7170*/  @!P2 LDG.E.64 R90, desc[UR36][R20.64] ;  /* 0x00000024145aa981 */ /* 0x000566000c1e1b00 */
[----:B---3--:R-:W-:Y:S01]  /*7180*/  @!P1 IMAD.IADD R43, R71, 0x1, R2 ;  /* 0x00000001472b9824 */ /* 0x008fe200078e0202 */
[----:B------:R-:W5:Y:S01]  /*7190*/  @!P2 LDG.E.64 R88, desc[UR36][R38.64] ;  /* 0x000000242658a981 */ /* 0x000f62000c1e1b00 */
[----:B------:R-:W-:Y:S01]  /*71a0*/  @!P2 IMAD.WIDE.U32 R40, R3, 0x8, R40 ;  /* 0x000000080328a825 */ /* 0x000fe200078e0028 */
[----:B------:R-:W3:Y:S08]  /*71b0*/  @!P0 LDC.64 R12, c[0x0][0x2d0] ;  /* 0x0000b400ff0c8b82 */ /* 0x000ef00000000a00 */
[----:B------:R-:W3:Y:S01]  /*71c0*/  @!P0 LDC.64 R14, c[0x0][0x2d8] ;  /* 0x0000b600ff0e8b82 */ /* 0x000ee20000000a00 */
[C---:B----4-:R-:W-:Y:S01]  /*71d0*/  @!P1 IMAD.WIDE.U32 R2, R43.reuse, 0x8, R60 ;  /* 0x000000082b029825 */ /* 0x050fe200078e003c */
[----:B------:R-:W5:Y:S03]  /*71e0*/  @!P2 LDG.E.64 R34, desc[UR36][R40.64] ;  /* 0x000000242822a981 */ /* 0x000f66000c1e1b00 */
[C---:B0-----:R-:W-:Y:S01]  /*71f0*/  @!P1 IMAD.WIDE.U32 R8, R43.reuse, 0x8, R62 ;  /* 0x000000082b089825 */ /* 0x041fe200078e003e */
[----:B------:R0:W5:Y:S02]  /*7200*/  @!P1 LDG.E.64 R98, desc[UR36][R2.64] ;  /* 0x0000002402629981 */ /* 0x000164000c1e1b00 */
[----:B--2---:R-:W2:Y:S01]  /*7210*/  @!P0 LDC.64 R20, c[0x0][0x2e0] ;  /* 0x0000b800ff148b82 */ /* 0x004ea20000000a00 */
[C---:B-1----:R-:W-:Y:S01]  /*7220*/  @!P1 IMAD.WIDE.U32 R10, R43.reuse, 0x8, R68 ;  /* 0x000000082b0a9825 */ /* 0x042fe200078e0044 */
[----:B------:R-:W-:Y:S01]  /*7230*/  CS2R R44, SRZ ;  /* 0x00000000002c7805 */ /* 0x000fe2000001ff00 */
[----:B------:R1:W5:Y:S02]  /*7240*/  @!P3 LDG.E.64 R66, desc[UR36][R50.64] ;  /* 0x000000243242b981 */ /* 0x000364000c1e1b00 */
[----:B------:R-:W-:Y:S01]  /*7250*/  @!P1 IMAD.WIDE.U32 R60, R43, 0x8, R96 ;  /* 0x000000082b3c9825 */ /* 0x000fe200078e0060 */
[----:B------:R-:W-:-:S02]  /*7260*/  CS2R R96, SRZ ;  /* 0x0000000000607805 */ /* 0x000fc4000001ff00 */
[----:B0-----:R-:W0:Y:S01]  /*7270*/  LDC.64 R2, c[0x0][0x218] ;  /* 0x00008600ff027b82 */ /* 0x001e220000000a00 */
[----:B------:R-:W-:Y:S01]  /*7280*/  @!P1 IMAD.WIDE.U32 R102, R43, 0x8, R102 ;  /* 0x000000082b669825 */ /* 0x000fe200078e0066 */
[----:B------:R-:W-:-:S03]  /*7290*/  CS2R R42, SRZ ;  /* 0x00000000002a7805 */ /* 0x000fc6000001ff00 */
[C---:B------:R-:W-:Y:S01]  /*72a0*/  @!P0 IMAD.WIDE.U32 R100, R0.reuse, 0x8, R4 ;  /* 0x0000000800648825 */ /* 0x040fe200078e0004 */
[----:B------:R4:W5:Y:S02]  /*72b0*/  @!P1 LDG.E.64 R96, desc[UR36][R8.64] ;  /* 0x0000002408609981 */ /* 0x000964000c1e1b00 */
[----:B------:R-:W0:Y:S01]  /*72c0*/  LDC.64 R4, c[0x0][0x220] ;  /* 0x00008800ff047b82 */ /* 0x000e220000000a00 */
[----:B------:R-:W-:Y:S01]  /*72d0*/  @!P0 IMAD.WIDE.U32 R62, R0, 0x8, R6 ;  /* 0x00000008003e8825 */ /* 0x000fe200078e0006 */
[----:B------:R4:W5:Y:S01]  /*72e0*/  @!P1 LDG.E.64 R42, desc[UR36][R10.64] ;  /* 0x000000240a2a9981 */ /* 0x000962000c1e1b00 */
[----:B------:R-:W-:Y:S02]  /*72f0*/  CS2R R38, SRZ ;  /* 0x0000000000267805 */ /* 0x000fe4000001ff00 */
[----:B------:R-:W-:Y:S02]  /*7300*/  CS2R R40, SRZ ;  /* 0x0000000000287805 */ /* 0x000fe4000001ff00 */
[----:B------:R-:W-:Y:S01]  /*7310*/  CS2R R68, SRZ ;  /* 0x0000000000447805 */ /* 0x000fe2000001ff00 */
[----:B------:R-:W5:Y:S01]  /*7320*/  @!P1 LDG.E.64 R44, desc[UR36][R60.64] ;  /* 0x000000243c2c9981 */ /* 0x000f62000c1e1b00 */
[----:B------:R-:W0:Y:S01]  /*7330*/  LDC.64 R6, c[0x0][0x228] ;  /* 0x00008a00ff067b82 */ /* 0x000e220000000a00 */
[----:B-1----:R-:W-:-:S02]  /*7340*/  CS2R R50, SRZ ;  /* 0x0000000000327805 */ /* 0x002fc4000001ff00 */
[----:B------:R1:W5:Y:S01]  /*7350*/  @!P3 LDG.E.64 R38, desc[UR36][R46.64] ;  /* 0x000000242e26b981 */ /* 0x000362000c1e1b00 */
[----:B---3--:R-:W-:-:S03]  /*7360*/  @!P0 IMAD.WIDE.U32 R12, R0, 0x8, R12 ;  /* 0x00000008000c8825 */ /* 0x008fc600078e000c */
[----:B------:R3:W5:Y:S01]  /*7370*/  @!P3 LDG.E.64 R40, desc[UR36][R48.64] ;  /* 0x000000243028b981 */ /* 0x000762000c1e1b00 */
[----:B----4-:R-:W4:Y:S08]  /*7380*/  LDC.64 R8, c[0x0][0x230] ;  /* 0x00008c00ff087b82 */ /* 0x010f300000000a00 */
[----:B------:R-:W4:Y:S01]  /*7390*/  LDC.64 R10, c[0x0][0x238] ;  /* 0x00008e00ff0a7b82 */ /* 0x000f220000000a00 */
[----:B-1----:R-:W-:-:S02]  /*73a0*/  CS2R R46, SRZ ;  /* 0x00000000002e7805 */ /* 0x002fc4000001ff00 */
[----:B---3--:R-:W-:Y:S02]  /*73b0*/  CS2R R48, SRZ ;  /* 0x0000000000307805 */ /* 0x008fe4000001ff00 */
[----:B------:R-:W-:Y:S01]  /*73c0*/  CS2R R60, SRZ ;  /* 0x00000000003c7805 */ /* 0x000fe2000001ff00 */
[C---:B------:R-:W-:Y:S01]  /*73d0*/  @!P0 IMAD.WIDE.U32 R14, R0.reuse, 0x8, R14 ;  /* 0x00000008000e8825 */ /* 0x040fe200078e000e */
[----:B------:R1:W5:Y:S03]  /*73e0*/  @!P1 LDG.E.64 R68, desc[UR36][R102.64] ;  /* 0x0000002466449981 */ /* 0x000366000c1e1b00 */
[----:B--2---:R-:W-:Y:S01]  /*73f0*/  @!P0 IMAD.WIDE.U32 R20, R0, 0x8, R20 ;  /* 0x0000000800148825 */ /* 0x004fe200078e0014 */
[----:B------:R2:W5:Y:S04]  /*7400*/  @!P0 LDG.E.64 R110, desc[UR36][R12.64] ;  /* 0x000000240c6e8981 */ /* 0x000568000c1e1b00 */
[----:B------:R3:W5:Y:S01]  /*7410*/  @!P0 LDG.E.64 R50, desc[UR36][R14.64] ;  /* 0x000000240e328981 */ /* 0x000762000c1e1b00 */
[----:B-1----:R-:W1:Y:S03]  /*7420*/  LDC.64 R102, c[0x0][0x268] ;  /* 0x00009a00ff667b82 */ /* 0x002e660000000a00 */
[----:B------:R3:W5:Y:S04]  /*7430*/  @!P0 LDG.E.64 R46, desc[UR36][R20.64] ;  /* 0x00000024142e8981 */ /* 0x000768000c1e1b00 */
[----:B------:R4:W5:Y:S01]  /*7440*/  @!P0 LDG.E.64 R48, desc[UR36][R62.64] ;  /* 0x000000243e308981 */ /* 0x000962000c1e1b00 */
[----:B--2---:R-:W2:Y:S03]  /*7450*/  LDC.64 R12, c[0x0][0x240] ;  /* 0x00009000ff0c7b82 */ /* 0x004ea60000000a00 */
[----:B------:R4:W5:Y:S04]  /*7460*/  @!P0 LDG.E.64 R60, desc[UR36][R100.64] ;  /* 0x00000024643c8981 */ /* 0x000968000c1e1b00 */
[----:B0-----:R0:W-:Y:S01]  /*7470*/  STL.64 [R1], R2 ;  /* 0x0000000201007387 */ /* 0x0011e20000100a00 */
[----:B---3--:R-:W3:Y:S03]  /*7480*/  LDC.64 R14, c[0x0][0x248] ;  /* 0x00009200ff0e7b82 */ /* 0x008ee60000000a00 */
[----:B------:R0:W-:Y:S04]  /*7490*/  STL.64 [R1+0x8], R4 ;  /* 0x0000080401007387 */ /* 0x0001e80000100a00 */
[----:B------:R1:W-:Y:S01]  /*74a0*/  STL.64 [R1+0x10], R6 ;  /* 0x0000100601007387 */ /* 0x0003e20000100a00 */
[----:B------:R-:W3:Y:S03]  /*74b0*/  LDC.64 R20, c[0x0][0x250] ;  /* 0x00009400ff147b82 */ /* 0x000ee60000000a00 */
[----:B----4-:R4:W-:Y:S04]  /*74c0*/  STL.64 [R1+0x18], R8 ;  /* 0x0000180801007387 */ /* 0x0109e80000100a00 */
[----:B------:R4:W-:Y:S01]  /*74d0*/  STL.64 [R1+0x20], R10 ;  /* 0x0000200a01007387 */ /* 0x0009e20000100a00 */
[----:B------:R-:W3:Y:S08]  /*74e0*/  LDC.64 R62, c[0x0][0x258] ;  /* 0x00009600ff3e7b82 */ /* 0x000ef00000000a00 */
[----:B------:R-:W3:Y:S08]  /*74f0*/  LDC.64 R100, c[0x0][0x260] ;  /* 0x00009800ff647b82 */ /* 0x000ef00000000a00 */
[----:B0-----:R-:W0:Y:S08]  /*7500*/  LDC.64 R2, c[0x0][0x270] ;  /* 0x00009c00ff027b82 */ /* 0x001e300000000a00 */
[----:B------:R-:W0:Y:S08]  /*7510*/  LDC.64 R4, c[0x0][0x278] ;  /* 0x00009e00ff047b82 */ /* 0x000e300000000a00 */
[----:B-1----:R-:W1:Y:S08]  /*7520*/  LDC.64 R6, c[0x0][0x280] ;  /* 0x0000a000ff067b82 */ /* 0x002e700000000a00 */
[----:B----4-:R-:W4:Y:S08]  /*7530*/  LDC.64 R8, c[0x0][0x288] ;  /* 0x0000a200ff087b82 */ /* 0x010f300000000a00 */
[----:B------:R-:W4:Y:S01]  /*7540*/  LDC.64 R10, c[0x0][0x290] ;  /* 0x0000a400ff0a7b82 */ /* 0x000f220000000a00 */
[----:B--2---:R2:W-:Y:S04]  /*7550*/  STL.64 [R1+0x28], R12 ;  /* 0x0000280c01007387 */ /* 0x0045e80000100a00 */
[----:B---3--:R2:W-:Y:S04]  /*7560*/  STL.64 [R1+0x30], R14 ;  /* 0x0000300e01007387 */ /* 0x0085e80000100a00 */
[----:B------:R2:W-:Y:S04]  /*7570*/  STL.64 [R1+0x38], R20 ;  /* 0x0000381401007387 */ /* 0x0005e80000100a00 */
[----:B------:R2:W-:Y:S04]  /*7580*/  STL.64 [R1+0x40], R62 ;  /* 0x0000403e01007387 */ /* 0x0005e80000100a00 */
[----:B------:R2:W-:Y:S04]  /*7590*/  STL.64 [R1+0x48], R100 ;  /* 0x0000486401007387 */ /* 0x0005e80000100a00 */
[----:B------:R2:W-:Y:S04]  /*75a0*/  STL.64 [R1+0x50], R102 ;  /* 0x0000506601007387 */ /* 0x0005e80000100a00 */
[----:B0-----:R2:W-:Y:S04]  /*75b0*/  STL.64 [R1+0x58], R2 ;  /* 0x0000580201007387 */ /* 0x0015e80000100a00 */
[----:B------:R2:W-:Y:S04]  /*75c0*/  STL.64 [R1+0x60], R4 ;  /* 0x0000600401007387 */ /* 0x0005e80000100a00 */
[----:B-1----:R2:W-:Y:S04]  /*75d0*/  STL.64 [R1+0x68], R6 ;  /* 0x0000680601007387 */ /* 0x0025e80000100a00 */
[----:B----4-:R2:W-:Y:S04]  /*75e0*/  STL.64 [R1+0x70], R8 ;  /* 0x0000700801007387 */ /* 0x0105e80000100a00 */
[----:B------:R2:W-:Y:S04]  /*75f0*/  STL.64 [R1+0x78], R10 ;  /* 0x0000780a01007387 */ /* 0x0005e80000100a00 */
[----:B------:R2:W-:Y:S04]  /*7600*/  STL.64 [R1+0x80], R104 ;  /* 0x0000806801007387 */ /* 0x0005e80000100a00 */
[----:B------:R2:W-:Y:S04]  /*7610*/  STL.64 [R1+0x88], R106 ;  /* 0x0000886a01007387 */ /* 0x0005e80000100a00 */
[----:B------:R2:W-:Y:S04]  /*7620*/  STL.64 [R1+0x90], R108 ;  /* 0x0000906c01007387 */ /* 0x0005e80000100a00 */
[----:B------:R2:W-:Y:S04]  /*7630*/  STL.64 [R1+0x98], R112 ;  /* 0x0000987001007387 */ /* 0x0005e80000100a00 */
[----:B------:R2:W-:Y:S04]  /*7640*/  STL.64 [R1+0xa0], R114 ;  /* 0x0000a07201007387 */ /* 0x0005e80000100a00 */
[----:B------:R2:W-:Y:S01]  /*7650*/  STL.64 [R1+0xa8], R116 ;  /* 0x0000a87401007387 */ /* 0x0005e20000100a00 */
        /* <DEDUP_REMOVED lines=13> */
[----:B--2---:R-:W-:Y:S01]  /*7730*/  IMAD.U32 R4, RZ, RZ, UR4 ;  /* 0x00000004ff047e24 */ /* 0x004fe2000f8e00ff */
        /* <DEDUP_REMOVED lines=12> */
.L_x_11622:
[----:B------:R-:W-:Y:S05]  /*7800*/  BSYNC B7 ;  /* 0x0000000000077941 */ /* 0x000fea0003800000 */
.L_x_11621:
        /* <DEDUP_REMOVED lines=11> */
[----:B--2---:R-:W-:Y:S01]  /*78c0*/  MOV R4, UR4 ;  /* 0x0000000400047c02 */ /* 0x004fe20008000f00 */
        /* <DEDUP_REMOVED lines=12> */
.L_x_11624:
[----:B------:R-:W-:Y:S05]  /*7990*/  BSYNC B7 ;  /* 0x0000000000077941 */ /* 0x000fea0003800000 */
.L_x_11623:
[----:B------:R-:W-:Y:S01]  /*79a0*/  IADD3 R0, P1, -R46, R48, RZ ;  /* 0x000000302e007210 */ /* 0x000fe20007f3e1ff */
[----:B------:R-:W-:Y:S01]  /*79b0*/  ULDC.64 UR4, c[0x0][0x220] ;  /* 0x0000880000047ab9 */ /* 0x000fe20000000a00 */
[----:B------:R-:W-:Y:S01]  /*79c0*/  ULDC.64 UR6, c[0x0][0x218] ;  /* 0x0000860000067ab9 */ /* 0x000fe20000000a00 */
[----:B------:R-:W-:Y:S01]  /*79d0*/  ULDC.64 UR8, c[0x4][0x168] ;  /* 0x01005a0000087ab9 */ /* 0x000fe20000000a00 */
[C---:B------:R-:W-:Y:S01]  /*79e0*/  ISETP.GT.U32.AND P0, PT, R0.reuse, UR4, PT ;  /* 0x0000000400007c0c */ /* 0x040fe2000bf04070 */
[----:B--2---:R-:W-:Y:S01]  /*79f0*/  IMAD.X R2, R49, 0x1, ~R47, P1 ;  /* 0x0000000131027824 */ /* 0x004fe200008e0e2f */
        /* <DEDUP_REMOVED lines=23> */
.L_x_11626:
[----:B------:R-:W-:Y:S05]  /*7b70*/  BSYNC B7 ;  /* 0x0000000000077941 */ /* 0x000fea0003800000 */
.L_x_11625:
[----:B------:R-:W0:Y:S01]  /*7b80*/  LDC.64 R2, c[0x0][0x228] ;  /* 0x00008a00ff027b82 */ /* 0x000e220000000a00 */
[----:B------:R-:W-:-:S07]  /*7b90*/  IMAD.MOV.U32 R13, RZ, RZ, RZ ;  /* 0x000000ffff0d7224 */ /* 0x000fce00078e00ff */
[----:B------:R-:W1:Y:S01]  /*7ba0*/  LDC R0, c[0x0][0x230] ;  /* 0x00008c00ff007b82 */ /* 0x000e620000000800 */
[----:B0-----:R-:W-:Y:S01]  /*7bb0*/  ISETP.GE.U32.AND P0, PT, R2, 0x1, PT ;  /* 0x000000010200780c */ /* 0x001fe20003f06070 */
[----:B------:R-:W-:-:S03]  /*7bc0*/  IMAD.WIDE.U32 R4, R60, R2, RZ ;  /* 0x000000023c047225 */ /* 0x000fc600078e00ff */
[----:B------:R-:W-:Y:S01]  /*7bd0*/  ISETP.GE.AND.EX P0, PT, R3, RZ, PT, P0 ;  /* 0x000000ff0300720c */ /* 0x000fe20003f06300 */
[----:B-1----:R-:W-:Y:S02]  /*7be0*/  VIADD R50, R0, 0xffffffff ;  /* 0xffffffff00327836 */ /* 0x002fe40000000000 */
[----:B------:R-:W-:Y:S01]  /*7bf0*/  IMAD R0, R61, R2, RZ ;  /* 0x000000023d007224 */ /* 0x000fe200078e02ff */
[----:B------:R-:W-:Y:S02]  /*7c00*/  MOV R2, RZ ;  /* 0x000000ff00027202 */ /* 0x000fe40000000f00 */
[----:B------:R-:W-:Y:S01]  /*7c10*/  ISETP.LT.OR P0, PT, R50, RZ, !P0 ;  /* 0x000000ff3200720c */ /* 0x000fe20004701670 */
[----:B------:R-:W-:-:S12]  /*7c20*/  IMAD R61, R60, R3, R0 ;  /* 0x000000033c3d7224 */ /* 0x000fd800078e0200 */
[----:B------:R-:W-:Y:S05]  /*7c30*/  @P0 BRA `(.L_x_11627) ;  /* 0x0000000000e80947 */ /* 0x000fea0003800000 */
[----:B------:R-:W-:Y:S01]  /*7c40*/  BSSY B0, `(.L_x_11627) ;  /* 0x0000039000007945 */ /* 0x000fe20003800000 */
[----:B------:R-:W-:Y:S02]  /*7c50*/  IMAD.IADD R5, R5, 0x1, R61 ;  /* 0x0000000105057824 */ /* 0x000fe400078e023d */
[----:B------:R-:W-:-:S07]  /*7c60*/  IMAD.MOV.U32 R51, RZ, RZ, R4 ;  /* 0x000000ffff337224 */ /* 0x000fce00078e0004 */
.L_x_11631:
        /* <DEDUP_REMOVED lines=14> */
.L_x_11629:
        /* <DEDUP_REMOVED lines=18> */
[----:B------:R-:W-:-:S05]  /*7e70*/  @!P2 LOP3.LUT R4, RZ, R20, RZ, 0x33, !PT ;  /* 0x00000014ff04a212 */ /* 0x000fca00078e33ff */
[----:B------:R-:W-:-:S07]  /*7e80*/  IMAD.MOV.U32 R6, RZ, RZ, R4 ;  /* 0x000000ffff067224 */ /* 0x000fce00078e0004 */
.L_x_11630:
[----:B------:R-:W-:Y:S05]  /*7e90*/  BSYNC B1 ;  /* 0x0000000000017941 */ /* 0x000fea0003800000 */
.L_x_11628:
        /* <DEDUP_REMOVED lines=10> */
[----:B------:R-:W-:-:S04]  /*7f40*/  IMAD R3, R21, R11, R3 ;  /* 0x0000000b15037224 */ /* 0x000fc800078e0203 */
[----:B------:R-:W-:-:S04]  /*7f50*/  IMAD.IADD R3, R5, 0x1, R3 ;  /* 0x0000000105037824 */ /* 0x000fc800078e0203 */
[----:B--2---:R-:W-:Y:S01]  /*7f60*/  IMAD R5, R3, R8, RZ ;  /* 0x0000000803057224 */ /* 0x004fe200078e02ff */
[----:B------:R-:W-:-:S03]  /*7f70*/  MOV R3, R13 ;  /* 0x0000000d00037202 */ /* 0x000fc60000000f00 */
[-C--:B------:R-:W-:Y:S02]  /*7f80*/  IMAD R9, R9, R4.reuse, R5 ;  /* 0x0000000409097224 */ /* 0x080fe400078e0205 */
[----:B------:R-:W-:-:S04]  /*7f90*/  IMAD.WIDE.U32 R2, R8, R4, R2 ;  /* 0x0000000408027225 */ /* 0x000fc800078e0002 */
[----:B------:R-:W-:Y:S02]  /*7fa0*/  IMAD.MOV.U32 R5, RZ, RZ, R7 ;  /* 0x000000ffff057224 */ /* 0x000fe400078e0007 */
[----:B------:R-:W-:Y:S01]  /*7fb0*/  IMAD.IADD R13, R3, 0x1, R9 ;  /* 0x00000001030d7824 */ /* 0x000fe200078e0209 */
[----:B------:R-:W-:Y:S06]  /*7fc0*/  @P0 BRA `(.L_x_11631) ;  /* 0xfffffffc00280947 */ /* 0x000fec000383ffff */
[----:B------:R-:W-:Y:S05]  /*7fd0*/  BSYNC B0 ;  /* 0x0000000000007941 */ /* 0x000fea0003800000 */
.L_x_11627:
        /* <DEDUP_REMOVED lines=18> */
.L_x_11634:
        /* <DEDUP_REMOVED lines=25> */
.L_x_11633:
[----:B------:R-:W-:Y:S05]  /*8290*/  BSYNC B7 ;  /* 0x0000000000077941 */ /* 0x000fea0003800000 */
.L_x_11632:
[----:B------:R-:W-:-:S05]  /*82a0*/  IADD3 R46, P0, R46, 0x8, RZ ;  /* 0x000000082e2e7810 */ /* 0x000fca0007f1e0ff */
[----:B------:R-:W-:Y:S01]  /*82b0*/  IMAD.X R47, RZ, RZ, R47, P0 ;  /* 0x000000ffff2f7224 */ /* 0x000fe200000e062f */
[----:B------:R-:W-:-:S04]  /*82c0*/  ISETP.GE.U32.AND P0, PT, R46, R51, PT ;  /* 0x000000332e00720c */ /* 0x000fc80003f06070 */
[----:B------:R-:W-:-:S13]  /*82d0*/  ISETP.GE.U32.AND.EX P0, PT, R47, R48, PT, P0 ;  /* 0x000000302f00720c */ /* 0x000fda0003f06100 */
[----:B------:R-:W-:Y:S05]  /*82e0*/  @!P0 BRA `(.L_x_11634) ;  /* 0xfffffffc00848947 */ /* 0x000fea000383ffff */
.L_x_11620:
[----:B------:R-:W-:Y:S05]  /*82f0*/  BSYNC B6 ;  /* 0x0000000000067941 */ /* 0x000fea0003800000 */
.L_x_11619:
[----:B--2---:R-:W0:Y:S01]  /*8300*/  S2R R3, SR_TID.X ;  /* 0x0000000000037919 */ /* 0x004e220000002100 */
        /* <DEDUP_REMOVED lines=28> */
.L_x_11638:
[----:B------:R-:W-:Y:S05]  /*84d0*/  BSYNC B7 ;  /* 0x0000000000077941 */ /* 0x000fea0003800000 */
.L_x_11637:
        /* <DEDUP_REMOVED lines=24> */
.L_x_11640:
[----:B------:R-:W-:Y:S05]  /*8660*/  BSYNC B7 ;  /* 0x0000000000077941 */ /* 0x000fea0003800000 */
.L_x_11639:
        /* <DEDUP_REMOVED lines=29> */
.L_x_11642:
[----:B------:R-:W-:Y:S05]  /*8840*/  BSYNC B7 ;  /* 0x0000000000077941 */ /* 0x000fea0003800000 */
.L_x_11641:
        /* <DEDUP_REMOVED lines=15> */
.L_x_11647:
        /* <DEDUP_REMOVED lines=14> */
.L_x_11645:
        /* <DEDUP_REMOVED lines=20> */
.L_x_11646:
[----:B------:R-:W-:Y:S05]  /*8b60*/  BSYNC B1 ;  /* 0x0000000000017941 */ /* 0x000fea0003800000 */
.L_x_11644:
        /* <DEDUP_REMOVED lines=20> */
.L_x_11643:
        /* <DEDUP_REMOVED lines=18> */
.L_x_11650:
        /* <DEDUP_REMOVED lines=25> */
.L_x_11649:
[----:B------:R-:W-:Y:S05]  /*8f60*/  BSYNC B7 ;  /* 0x0000000000077941 */ /* 0x000fea0003800000 */
.L_x_11648:
[----:B------:R-:W-:-:S05]  /*8f70*/  IADD3 R16, P0, R16, 0x8, RZ ;  /* 0x0000000810107810 */ /* 0x000fca0007f1e0ff */
[----:B------:R-:W-:Y:S01]  /*8f80*/  IMAD.X R17, RZ, RZ, R17, P0 ;  /* 0x000000ffff117224 */ /* 0x000fe200000e0611 */
[----:B------:R-:W-:-:S04]  /*8f90*/  ISETP.GE.U32.AND P0, PT, R16, R47, PT ;  /* 0x0000002f1000720c */ /* 0x000fc80003f06070 */
[----:B------:R-:W-:-:S13]  /*8fa0*/  ISETP.GE.U32.AND.EX P0, PT, R17, R18, PT, P0 ;  /* 0x000000121100720c */ /* 0x000fda0003f06100 */
[----:B------:R-:W-:Y:S05]  /*8fb0*/  @!P0 BRA `(.L_x_11650) ;  /* 0xfffffffc00848947 */ /* 0x000fea000383ffff */
.L_x_11636:
[----:B------:R-:W-:Y:S05]  /*8fc0*/  BSYNC B6 ;  /* 0x0000000000067941 */ /* 0x000fea0003800000 */
.L_x_11635:
        /* <DEDUP_REMOVED lines=29> */
.L_x_11654:
[----:B------:R-:W-:Y:S05]  /*91a0*/  BSYNC B7 ;  /* 0x0000000000077941 */ /* 0x000fea0003800000 */
.L_x_11653:
        /* <DEDUP_REMOVED lines=24> */
.L_x_11656:
[----:B------:R-:W-:Y:S05]  /*9330*/  BSYNC B7 ;  /* 0x0000000000077941 */ /* 0x000fea0003800000 */
.L_x_11655:
        /* <DEDUP_REMOVED lines=29> */
.L_x_11658:
[----:B------:R-:W-:Y:S05]  /*9510*/  BSYNC B7 ;  /* 0x0000000000077941 */ /* 0x000fea0003800000 */
.L_x_11657:
[----:B------:R-:W0:Y:S01]  /*9520*/  LDC.64 R4, c[0x0][0x228] ;  /* 0x00008a00ff047b82 */ /* 0x000e220000000a00 */
[----:B------:R-:W-:Y:S01]  /*9530*/  MOV R13, RZ ;  /* 0x000000ff000d7202 */ /* 0x000fe20000000f00 */
[----:B------:R-:W-:-:S06]  /*9540*/  IMAD.MOV.U32 R2, RZ, RZ, RZ ;  /* 0x000000ffff027224 */ /* 0x000fcc00078e00ff */
        /* <DEDUP_REMOVED lines=11> */
.L_x_11663:
        /* <DEDUP_REMOVED lines=11> */
[----:B------:R-:W-:Y:S01]  /*96b0*/  IMAD.MOV.U32 R6, RZ, RZ, R3 ;  /* 0x000000ffff067224 */ /* 0x000fe200078e0003 */
[----:B------:R-:W-:Y:S01]  /*96c0*/  MOV R7, R4 ;  /* 0x0000000400077202 */ /* 0x000fe20000000f00 */
[----:B------:R-:W-:Y:S06]  /*96d0*/  BRA `(.L_x_11662) ;  /* 0x00000000004c7947 */ /* 0x000fec0003800000 */
.L_x_11661:
        /* <DEDUP_REMOVED lines=9> */
[----:B------:R-:W-:Y:S01]  /*9770*/  IMAD.HI.U32 R6, R7, R20, RZ ;  /* 0x0000001407067227 */ /* 0x000fe200078e00ff */
[----:B------:R-:W-:-:S04]  /*9780*/  HFMA2.MMA R7, -RZ, RZ, 0, 0 ;  /* 0x00000000ff077435 */ /* 0x000fc800000001ff */
        /* <DEDUP_REMOVED lines=8> */
.L_x_11662:
[----:B------:R-:W-:Y:S05]  /*9810*/  BSYNC B1 ;  /* 0x0000000000017941 */ /* 0x000fea0003800000 */
.L_x_11660:
        /* <DEDUP_REMOVED lines=10> */
[----:B------:R-:W-:-:S04]  /*98c0*/  IMAD.IADD R3, R5, 0x1, R3 ;  /* 0x0000000105037824 */ /* 0x000fc800078e0203 */
[----:B--2---:R-:W-:Y:S02]  /*98d0*/  IMAD R5, R3, R8, RZ ;  /* 0x0000000803057224 */ /* 0x004fe400078e02ff */
[----:B------:R-:W-:Y:S02]  /*98e0*/  IMAD.MOV.U32 R3, RZ, RZ, R2 ;  /* 0x000000ffff037224 */ /* 0x000fe400078e0002 */
[----:B------:R-:W-:Y:S02]  /*98f0*/  IMAD.MOV.U32 R2, RZ, RZ, R13 ;  /* 0x000000ffff027224 */ /* 0x000fe400078e000d */
[-C--:B------:R-:W-:Y:S01]  /*9900*/  IMAD R9, R9, R4.reuse, R5 ;  /* 0x0000000409097224 */ /* 0x080fe200078e0205 */
[----:B------:R-:W-:Y:S01]  /*9910*/  MOV R5, R7 ;  /* 0x0000000700057202 */ /* 0x000fe20000000f00 */
[----:B------:R-:W-:-:S04]  /*9920*/  IMAD.WIDE.U32 R2, R8, R4, R2 ;  /* 0x0000000408027225 */ /* 0x000fc800078e0002 */
[----:B------:R-:W-:Y:S02]  /*9930*/  IMAD.MOV.U32 R13, RZ, RZ, R2 ;  /* 0x000000ffff0d7224 */ /* 0x000fe400078e0002 */
[----:B------:R-:W-:Y:S01]  /*9940*/  IMAD.IADD R2, R3, 0x1, R9 ;  /* 0x0000000103027824 */ /* 0x000fe200078e0209 */
[----:B------:R-:W-:Y:S06]  /*9950*/  @P0 BRA `(.L_x_11663) ;  /* 0xfffffffc00280947 */ /* 0x000fec000383ffff */
[----:B------:R-:W-:Y:S05]  /*9960*/  BSYNC B0 ;  /* 0x0000000000007941 */ /* 0x000fea0003800000 */
.L_x_11659:
        /* <DEDUP_REMOVED lines=18> */
.L_x_11666:
        /* <DEDUP_REMOVED lines=25> */
.L_x_11665:
[----:B------:R-:W-:Y:S05]  /*9c20*/  BSYNC B7 ;  /* 0x0000000000077941 */ /* 0x000fea0003800000 */
.L_x_11664:
[----:B------:R-:W-:-:S04]  /*9c30*/  IADD3 R16, P0, R16, 0x8, RZ ;  /* 0x0000000810107810 */ /* 0x000fc80007f1e0ff */
[----:B------:R-:W-:Y:S02]  /*9c40*/  IADD3.X R17, RZ, R17, RZ, P0, !PT ;  /* 0x00000011ff117210 */ /* 0x000fe400007fe4ff */
[----:B------:R-:W-:-:S04]  /*9c50*/  ISETP.GE.U32.AND P0, PT, R16, R19, PT ;  /* 0x000000131000720c */ /* 0x000fc80003f06070 */
[----:B------:R-:W-:-:S13]  /*9c60*/  ISETP.GE.U32.AND.EX P0, PT, R17, R18, PT, P0 ;  /* 0x000000121100720c */ /* 0x000fda0003f06100 */
[----:B------:R-:W-:Y:S05]  /*9c70*/  @!P0 BRA `(.L_x_11666) ;  /* 0xfffffffc00848947 */ /* 0x000fea000383ffff */
.L_x_11652:
[----:B------:R-:W-:Y:S05]  /*9c80*/  BSYNC B6 ;  /* 0x0000000000067941 */ /* 0x000fea0003800000 */
.L_x_11651:
        /* <DEDUP_REMOVED lines=29> */
.L_x_11670:
[----:B------:R-:W-:Y:S05]  /*9e60*/  BSYNC B7 ;  /* 0x0000000000077941 */ /* 0x000fea0003800000 */
.L_x_11669:
        /* <DEDUP_REMOVED lines=24> */
.L_x_11672:
[----:B------:R-:W-:Y:S05]  /*9ff0*/  BSYNC B7 ;  /* 0x0000000000077941 */ /* 0x000fea0003800000 */
.L_x_11671:
        /* <DEDUP_REMOVED lines=29> */
.L_x_11674:
[----:B------:R-:W-:Y:S05]  /*a1d0*/  BSYNC B7 ;  /* 0x0000000000077941 */ /* 0x000fea0003800000 */
.L_x_11673:
        /* <DEDUP_REMOVED lines=14> */
.L_x_11679:
        /* <DEDUP_REMOVED lines=14> */
.L_x_11677:
        /* <DEDUP_REMOVED lines=19> */
.L_x_11678:
[----:B------:R-:W-:Y:S05]  /*a4d0*/  BSYNC B1 ;  /* 0x0000000000017941 */ /* 0x000fea0003800000 */
.L_x_11676:
        /* <DEDUP_REMOVED lines=12> */
[----:B------:R-:W-:Y:S01]  /*a5a0*/  MOV R3, R2 ;  /* 0x0000000200037202 */ /* 0x000fe20000000f00 */
[----:B------:R-:W-:Y:S02]  /*a5b0*/  IMAD.MOV.U32 R2, RZ, RZ, R13 ;  /* 0x000000ffff027224 */ /* 0x000fe400078e000d */
[-C--:B------:R-:W-:Y:S02]  /*a5c0*/  IMAD R9, R9, R4.reuse, R5 ;  /* 0x0000000409097224 */ /* 0x080fe400078e0205 */
[----:B------:R-:W-:-:S04]  /*a5d0*/  IMAD.WIDE.U32 R2, R8, R4, R2 ;  /* 0x0000000408027225 */ /* 0x000fc800078e0002 */
[----:B------:R-:W-:Y:S01]  /*a5e0*/  IMAD.MOV.U32 R5, RZ, RZ, R7 ;  /* 0x000000ffff057224 */ /* 0x000fe200078e0007 */
[----:B------:R-:W-:Y:S01]  /*a5f0*/  MOV R13, R2 ;  /* 0x00000002000d7202 */ /* 0x000fe20000000f00 */
[----:B------:R-:W-:Y:S01]  /*a600*/  IMAD.IADD R2, R3, 0x1, R9 ;  /* 0x0000000103027824 */ /* 0x000fe200078e0209 */
[----:B------:R-:W-:Y:S06]  /*a610*/  @P0 BRA `(.L_x_11679) ;  /* 0xfffffffc00280947 */ /* 0x000fec000383ffff */
[----:B------:R-:W-:Y:S05]  /*a620*/  BSYNC B0 ;  /* 0x0000000000007941 */ /* 0x000fea0003800000 */
.L_x_11675:
        /* <DEDUP_REMOVED lines=18> */
.L_x_11682:
        /* <DEDUP_REMOVED lines=25> */
.L_x_11681:
[----:B------:R-:W-:Y:S05]  /*a8e0*/  BSYNC B7 ;  /* 0x0000000000077941 */ /* 0x000fea0003800000 */
.L_x_11680:
[----:B------:R-:W-:-:S05]  /*a8f0*/  IADD3 R16, P0, R16, 0x8, RZ ;  /* 0x0000000810107810 */ /* 0x000fca0007f1e0ff */
[----:B------:R-:W-:Y:S01]  /*a900*/  IMAD.X R17, RZ, RZ, R17, P0 ;  /* 0x000000ffff117224 */ /* 0x000fe200000e0611 */
[----:B------:R-:W-:-:S04]  /*a910*/  ISETP.GE.U32.AND P0, PT, R16, R19, PT ;  /* 0x000000131000720c */ /* 0x000fc80003f06070 */
[----:B------:R-:W-:-:S13]  /*a920*/  ISETP.GE.U32.AND.EX P0, PT, R17, R18, PT, P0 ;  /* 0x000000121100720c */ /* 0x000fda0003f06100 */
[----:B------:R-:W-:Y:S05]  /*a930*/  @!P0 BRA `(.L_x_11682) ;  /* 0xfffffffc00848947 */ /* 0x000fea000383ffff */
.L_x_11668:
[----:B------:R-:W-:Y:S05]  /*a940*/  BSYNC B6 ;  /* 0x0000000000067941 */ /* 0x000fea0003800000 */
.L_x_11667:
        /* <DEDUP_REMOVED lines=29> */
.L_x_11686:
[----:B------:R-:W-:Y:S05]  /*ab20*/  BSYNC B7 ;  /* 0x0000000000077941 */ /* 0x000fea0003800000 */
.L_x_11685:
        /* <DEDUP_REMOVED lines=24> */
.L_x_11688:
[----:B------:R-:W-:Y:S05]  /*acb0*/  BSYNC B7 ;  /* 0x0000000000077941 */ /* 0x000fea0003800000 */
.L_x_11687:
        /* <DEDUP_REMOVED lines=29> */
.L_x_11690:
[----:B------:R-:W-:Y:S05]  /*ae90*/  BSYNC B7 ;  /* 0x0000000000077941 */ /* 0x000fea0003800000 */
.L_x_11689:
        /* <DEDUP_REMOVED lines=13> */
[----:B------:R-:W-:-:S07]  /*af70*/  IADD3 R5, R21, R5, RZ ;  /* 0x0000000515057210 */ /* 0x000fce0007ffe0ff */
.L_x_11695:
        /* <DEDUP_REMOVED lines=14> */
.L_x_11693:
        /* <DEDUP_REMOVED lines=19> */
.L_x_11694:
[----:B------:R-:W-:Y:S05]  /*b190*/  BSYNC B1 ;  /* 0x0000000000017941 */ /* 0x000fea0003800000 */
.L_x_11692:
[----:B------:R-:W2:Y:S01]  /*b1a0*/  LDL.64 R8, [R19+0x60] ;  /* 0x0000600013087983 */ /* 0x000ea20000100a00 */
[----:B------:R-:W-:Y:S01]  /*b1b0*/  IADD3 R11, P0, RZ, -R6, RZ ;  /* 0x80000006ff0b7210 */ /* 0x000fe20007f1e0ff */
[----:B------:R-:W-:Y:S01]  /*b1c0*/  VIADD R18, R18, 0xffffffff ;  /* 0xffffffff12127836 */ /* 0x000fe20000000000 */
[----:B------:R-:W-:Y:S01]  /*b1d0*/  MOV R4, R20 ;  /* 0x0000001400047202 */ /* 0x000fe20000000f00 */
        /* <DEDUP_REMOVED lines=8> */
[----:B------:R-:W-:Y:S01]  /*b260*/  IMAD.MOV.U32 R3, RZ, RZ, R2 ;  /* 0x000000ffff037224 */ /* 0x000fe200078e0002 */
[----:B------:R-:W-:Y:S01]  /*b270*/  MOV R2, R13 ;  /* 0x0000000d00027202 */ /* 0x000fe20000000f00 */
[-C--:B------:R-:W-:Y:S02]  /*b280*/  IMAD R9, R9, R4.reuse, R5 ;  /* 0x0000000409097224 */ /* 0x080fe400078e0205 */
[----:B------:R-:W-:Y:S02]  /*b290*/  IMAD.MOV.U32 R5, RZ, RZ, R7 ;  /* 0x000000ffff057224 */ /* 0x000fe400078e0007 */
[----:B------:R-:W-:-:S04]  /*b2a0*/  IMAD.WIDE.U32 R2, R8, R4, R2 ;  /* 0x0000000408027225 */ /* 0x000fc800078e0002 */
[----:B------:R-:W-:Y:S01]  /*b2b0*/  IMAD.MOV.U32 R13, RZ, RZ, R2 ;  /* 0x000000ffff0d7224 */ /* 0x000fe200078e0002 */
[----:B------:R-:W-:Y:S01]  /*b2c0*/  IADD3 R2, R3, R9, RZ ;  /* 0x0000000903027210 */ /* 0x000fe20007ffe0ff */
[----:B------:R-:W-:Y:S06]  /*b2d0*/  @P0 BRA `(.L_x_11695) ;  /* 0xfffffffc00280947 */ /* 0x000fec000383ffff */
[----:B------:R-:W-:Y:S05]  /*b2e0*/  BSYNC B0 ;  /* 0x0000000000007941 */ /* 0x000fea0003800000 */
.L_x_11691:
        /* <DEDUP_REMOVED lines=10> */
[C---:B------:R-:W-:Y:S02]  /*b390*/  LEA R16, P2, R3.reuse, UR4, 0x3 ;  /* 0x0000000403107c11 */ /* 0x040fe4000f8418ff */
[----:B------:R-:W-:Y:S02]  /*b3a0*/  ISETP.GE.AND.EX P0, PT, R0, R2, PT, P0 ;  /* 0x000000020000720c */ /* 0x000fe40003f06300 */
[----:B------:R-:W-:Y:S02]  /*b3b0*/  LEA.HI.X R3, R3, UR5, R4, 0x3, P2 ;  /* 0x0000000503037c11 */ /* 0x000fe400090f1c04 */
[----:B------:R-:W-:Y:S02]  /*b3c0*/  ISETP.LE.OR.EX P0, PT, R33, R31, P0, P1 ;  /* 0x0000001f2100720c */ /* 0x000fe40000703710 */
[----:B------:R-:W-:-:S11]  /*b3d0*/  LEA.HI.X R18, R13, UR5, R2, 0x3, P3 ;  /* 0x000000050d127c11 */ /* 0x000fd600098f1c02 */
[----:B------:R-:W-:Y:S05]  /*b3e0*/  @P0 BRA `(.L_x_11684) ;  /* 0x0000000000840947 */ /* 0x000fea0003800000 */
[----:B------:R-:W-:-:S04]  /*b3f0*/  IADD3 R16, P0, R16, 0x8, RZ ;  /* 0x0000000810107810 */ /* 0x000fc80007f1e0ff */
[----:B------:R-:W-:-:S09]  /*b400*/  IADD3.X R17, RZ, R3, RZ, P0, !PT ;  /* 0x00000003ff117210 */ /* 0x000fd200007fe4ff */
.L_x_11698:
        /* <DEDUP_REMOVED lines=25> */
.L_x_11697:
[----:B------:R-:W-:Y:S05]  /*b5a0*/  BSYNC B7 ;  /* 0x0000000000077941 */ /* 0x000fea0003800000 */
.L_x_11696:
[----:B------:R-:W-:-:S05]  /*b5b0*/  IADD3 R16, P0, R16, 0x8, RZ ;  /* 0x0000000810107810 */ /* 0x000fca0007f1e0ff */
[----:B------:R-:W-:Y:S01]  /*b5c0*/  IMAD.X R17, RZ, RZ, R17, P0 ;  /* 0x000000ffff117224 */ /* 0x000fe200000e0611 */
[----:B------:R-:W-:-:S04]  /*b5d0*/  ISETP.GE.U32.AND P0, PT, R16, R19, PT ;  /* 0x000000131000720c */ /* 0x000fc80003f06070 */
[----:B------:R-:W-:-:S13]  /*b5e0*/  ISETP.GE.U32.AND.EX P0, PT, R17, R18, PT, P0 ;  /* 0x000000121100720c */ /* 0x000fda0003f06100 */
[----:B------:R-:W-:Y:S05]  /*b5f0*/  @!P0 BRA `(.L_x_11698) ;  /* 0xfffffffc00848947 */ /* 0x000fea000383ffff */
.L_x_11684:
[----:B------:R-:W-:Y:S05]  /*b600*/  BSYNC B6 ;  /* 0x0000000000067941 */ /* 0x000fea0003800000 */
.L_x_11683:
        /* <DEDUP_REMOVED lines=29> */
.L_x_11702:
[----:B------:R-:W-:Y:S05]  /*b7e0*/  BSYNC B7 ;  /* 0x0000000000077941 */ /* 0x000fea0003800000 */
.L_x_11701:
        /* <DEDUP_REMOVED lines=24> */
.L_x_11704:
[----:B------:R-:W-:Y:S05]  /*b970*/  BSYNC B7 ;  /* 0x0000000000077941 */ /* 0x000fea0003800000 */
.L_x_11703:
        /* <DEDUP_REMOVED lines=29> */
.L_x_11706:
[----:B------:R-:W-:Y:S05]  /*bb50*/  BSYNC B7 ;  /* 0x0000000000077941 */ /* 0x000fea0003800000 */
.L_x_11705:
[----:B------:R-:W0:Y:S01]  /*bb60*/  LDC.64 R4, c[0x0][0x228] ;  /* 0x00008a00ff047b82 */ /* 0x000e220000000a00 */
[----:B------:R-:W-:Y:S02]  /*bb70*/  IMAD.MOV.U32 R18, RZ, RZ, RZ ;  /* 0x000000ffff127224 */ /* 0x000fe400078e00ff */
[----:B------:R-:W-:-:S05]  /*bb80*/  IMAD.MOV.U32 R13, RZ, RZ, RZ ;  /* 0x000000ffff0d7224 */ /* 0x000fca00078e00ff */
        /* <DEDUP_REMOVED lines=10> */
[----:B------:R-:W-:-:S07]  /*bc30*/  IMAD.IADD R5, R21, 0x1, R5 ;  /* 0x0000000115057824 */ /* 0x000fce00078e0205 */
.L_x_11711:
        /* <DEDUP_REMOVED lines=14> */
.L_x_11709:
        /* <DEDUP_REMOVED lines=19> */
.L_x_11710:
[----:B------:R-:W-:Y:S05]  /*be50*/  BSYNC B1 ;  /* 0x0000000000017941 */ /* 0x000fea0003800000 */
.L_x_11708:
        /* <DEDUP_REMOVED lines=10> */
[----:B------:R-:W-:-:S03]  /*bf00*/  IMAD.MOV.U32 R20, RZ, RZ, R6 ;  /* 0x000000ffff147224 */ /* 0x000fc600078e0006 */
[----:B------:R-:W-:Y:S02]  /*bf10*/  IADD3 R3, R5, R3, RZ ;  /* 0x0000000305037210 */ /* 0x000fe40007ffe0ff */
[----:B------:R-:W-:-:S03]  /*bf20*/  MOV R5, R7 ;  /* 0x0000000700057202 */ /* 0x000fc60000000f00 */
[----:B--2---:R-:W-:Y:S02]  /*bf30*/  IMAD R3, R3, R8, RZ ;  /* 0x0000000803037224 */ /* 0x004fe400078e02ff */
[----:B------:R-:W-:-:S04]  /*bf40*/  IMAD.WIDE.U32 R18, R8, R4, R18 ;  /* 0x0000000408127225 */ /* 0x000fc800078e0012 */
[----:B------:R-:W-:-:S04]  /*bf50*/  IMAD R3, R9, R4, R3 ;  /* 0x0000000409037224 */ /* 0x000fc800078e0203 */
[----:B------:R-:W-:Y:S01]  /*bf60*/  IMAD.IADD R13, R19, 0x1, R3 ;  /* 0x00000001130d7824 */ /* 0x000fe200078e0203 */
[----:B------:R-:W-:Y:S06]  /*bf70*/  @P0 BRA `(.L_x_11711) ;  /* 0xfffffffc00300947 */ /* 0x000fec000383ffff */
[----:B------:R-:W-:Y:S05]  /*bf80*/  BSYNC B0 ;  /* 0x0000000000007941 */ /* 0x000fea0003800000 */
.L_x_11707:
        /* <DEDUP_REMOVED lines=18> */
.L_x_11714:
        /* <DEDUP_REMOVED lines=25> */
.L_x_11713:
[----:B------:R-:W-:Y:S05]  /*c240*/  BSYNC B7 ;  /* 0x0000000000077941 */ /* 0x000fea0003800000 */
.L_x_11712:
[----:B------:R-:W-:-:S05]  /*c250*/  IADD3 R16, P0, R16, 0x8, RZ ;  /* 0x0000000810107810 */ /* 0x000fca0007f1e0ff */
[----:B------:R-:W-:Y:S01]  /*c260*/  IMAD.X R17, RZ, RZ, R17, P0 ;  /* 0x000000ffff117224 */ /* 0x000fe200000e0611 */
[----:B------:R-:W-:-:S04]  /*c270*/  ISETP.GE.U32.AND P0, PT, R16, R19, PT ;  /* 0x000000131000720c */ /* 0x000fc80003f06070 */
[----:B------:R-:W-:-:S13]  /*c280*/  ISETP.GE.U32.AND.EX P0, PT, R17, R18, PT, P0 ;  /* 0x000000121100720c */ /* 0x000fda0003f06100 */
[----:B------:R-:W-:Y:S05]  /*c290*/  @!P0 BRA `(.L_x_11714) ;  /* 0xfffffffc00848947 */ /* 0x000fea000383ffff */
.L_x_11700:
[----:B------:R-:W-:Y:S05]  /*c2a0*/  BSYNC B6 ;  /* 0x0000000000067941 */ /* 0x000fea0003800000 */
.L_x_11699:
        /* <DEDUP_REMOVED lines=29> */
.L_x_11718:
[----:B------:R-:W-:Y:S05]  /*c480*/  BSYNC B7 ;  /* 0x0000000000077941 */ /* 0x000fea0003800000 */
.L_x_11717:
        /* <DEDUP_REMOVED lines=24> */
.L_x_11720:
[----:B------:R-:W-:Y:S05]  /*c610*/  BSYNC B7 ;  /* 0x0000000000077941 */ /* 0x000fea0003800000 */
.L_x_11719:
        /* <DEDUP_REMOVED lines=29> */
.L_x_11722:
[----:B------:R-:W-:Y:S05]  /*c7f0*/  BSYNC B7 ;  /* 0x0000000000077941 */ /* 0x000fea0003800000 */
.L_x_11721:
        /* <DEDUP_REMOVED lines=14> */
.L_x_11727:
        /* <DEDUP_REMOVED lines=14> */
.L_x_11725:
        /* <DEDUP_REMOVED lines=19> */
.L_x_11726:
[----:B------:R-:W-:Y:S05]  /*caf0*/  BSYNC B1 ;  /* 0x0000000000017941 */ /* 0x000fea0003800000 */
.L_x_11724:
[----:B------:R-:W2:Y:S01]  /*cb00*/  LDL.64 R8, [R19+0x60] ;  /* 0x0000600013087983 */ /* 0x000ea20000100a00 */
[----:B------:R-:W-:Y:S01]  /*cb10*/  IADD3 R11, P0, RZ, -R6, RZ ;  /* 0x80000006ff0b7210 */ /* 0x000fe20007f1e0ff */
[----:B------:R-:W-:Y:S01]  /*cb20*/  VIADD R18, R18, 0xffffffff ;  /* 0xffffffff12127836 */ /* 0x000fe20000000000 */
[----:B------:R-:W-:Y:S02]  /*cb30*/  MOV R4, R20 ;  /* 0x0000001400047202 */ /* 0x000fe40000000f00 */
[----:B------:R-:W-:Y:S01]  /*cb40*/  MOV R20, R6 ;  /* 0x0000000600147202 */ /* 0x000fe20000000f00 */
        /* <DEDUP_REMOVED lines=14> */
.L_x_11723:
        /* <DEDUP_REMOVED lines=18> */
.L_x_11730:
        /* <DEDUP_REMOVED lines=25> */
.L_x_11729:
[----:B------:R-:W-:Y:S05]  /*cee0*/  BSYNC B7 ;  /* 0x0000000000077941 */ /* 0x000fea0003800000 */
.L_x_11728:
[----:B------:R-:W-:-:S04]  /*cef0*/  IADD3 R16, P0, R16, 0x8, RZ ;  /* 0x0000000810107810 */ /* 0x000fc80007f1e0ff */
[----:B------:R-:W-:Y:S02]  /*cf00*/  IADD3.X R17, RZ, R17, RZ, P0, !PT ;  /* 0x00000011ff117210 */ /* 0x000fe400007fe4ff */
[----:B------:R-:W-:-:S04]  /*cf10*/  ISETP.GE.U32.AND P0, PT, R16, R19, PT ;  /* 0x000000131000720c */ /* 0x000fc80003f06070 */
[----:B------:R-:W-:-:S13]  /*cf20*/  ISETP.GE.U32.AND.EX P0, PT, R17, R18, PT, P0 ;  /* 0x000000121100720c */ /* 0x000fda0003f06100 */
[----:B------:R-:W-:Y:S05]  /*cf30*/  @!P0 BRA `(.L_x_11730) ;  /* 0xfffffffc00848947 */ /* 0x000fea000383ffff */
.L_x_11716:
[----:B------:R-:W-:Y:S05]  /*cf40*/  BSYNC B6 ;  /* 0x0000000000067941 */ /* 0x000fea0003800000 */
.L_x_11715:
        /* <DEDUP_REMOVED lines=29> */
.L_x_11734:
[----:B------:R-:W-:Y:S05]  /*d120*/  BSYNC B7 ;  /* 0x0000000000077941 */ /* 0x000fea0003800000 */
.L_x_11733:
        /* <DEDUP_REMOVED lines=24> */
.L_x_11736:
[----:B------:R-:W-:Y:S05]  /*d2b0*/  BSYNC B7 ;  /* 0x0000000000077941 */ /* 0x000fea0003800000 */
.L_x_11735:
        /* <DEDUP_REMOVED lines=29> */
.L_x_11738:
[----:B------:R-:W-:Y:S05]  /*d490*/  BSYNC B7 ;  /* 0x0000000000077941 */ /* 0x000fea0003800000 */
.L_x_11737:
        /* <DEDUP_REMOVED lines=14> */
.L_x_11743:
        /* <DEDUP_REMOVED lines=14> */
.L_x_11741:
        /* <DEDUP_REMOVED lines=19> */
.L_x_11742:
[----:B------:R-:W-:Y:S05]  /*d790*/  BSYNC B1 ;  /* 0x0000000000017941 */ /* 0x000fea0003800000 */
.L_x_11740:
        /* <DEDUP_REMOVED lines=19> */
.L_x_11739:
        /* <DEDUP_REMOVED lines=18> */
.L_x_11746:
        /* <DEDUP_REMOVED lines=25> */
.L_x_11745:
[----:B------:R-:W-:Y:S05]  /*db80*/  BSYNC B7 ;  /* 0x0000000000077941 */ /* 0x000fea0003800000 */
.L_x_11744:
[----:B------:R-:W-:-:S05]  /*db90*/  IADD3 R16, P0, R16, 0x8, RZ ;  /* 0x0000000810107810 */ /* 0x000fca0007f1e0ff */
[----:B------:R-:W-:Y:S01]  /*dba0*/  IMAD.X R17, RZ, RZ, R17, P0 ;  /* 0x000000ffff117224 */ /* 0x000fe200000e0611 */
[----:B------:R-:W-:-:S04]  /*dbb0*/  ISETP.GE.U32.AND P0, PT, R16, R19, PT ;  /* 0x000000131000720c */ /* 0x000fc80003f06070 */
[----:B------:R-:W-:-:S13]  /*dbc0*/  ISETP.GE.U32.AND.EX P0, PT, R17, R18, PT, P0 ;  /* 0x000000121100720c */ /* 0x000fda0003f06100 */
[----:B------:R-:W-:Y:S05]  /*dbd0*/  @!P0 BRA `(.L_x_11746) ;  /* 0xfffffffc00848947 */ /* 0x000fea000383ffff */
.L_x_11732:
[----:B------:R-:W-:Y:S05]  /*dbe0*/  BSYNC B6 ;  /* 0x0000000000067941 */ /* 0x000fea0003800000 */
.L_x_11731:
[----:B------:R-:W0:Y:S01]  /*dbf0*/  S2R R0, SR_TID.X ;  /* 0x0000000000007919 */ /* 0x000e220000002100 */
[----:B------:R-:W-:Y:S04]  /*dc00*/  BSSY B0, `(.L_x_11747) ;  /* 0x0000033000007945 */ /* 0x000fe80003800000 */
[----:B------:R-:W-:Y:S01]  /*dc10*/  BSSY B1, `(.L_x_11748) ;  /* 0x000002b000017945 */ /* 0x000fe20003800000 */
[----:B0-----:R-:W-:-:S13]  /*dc20*/  ISETP.GE.AND P0, PT, R0, R70, PT ;  /* 0x000000460000720c */ /* 0x001fda0003f06270 */
[----:B------:R-:W0:Y:S01]  /*dc30*/  @!P0 LDC.64 R2, c[0x0][0x2c8] ;  /* 0x0000b200ff028b82 */ /* 0x000e220000000a00 */
[----:B------:R-:W-:Y:S02]  /*dc40*/  @!P0 IMAD.IADD R5, R71, 0x1, R0 ;  /* 0x0000000147058824 */ /* 0x000fe400078e0200 */
[----:B------:R-:W-:Y:S02]  /*dc50*/  @!P0 VIADD R0, R0, 0x80 ;  /* 0x0000008000008836 */ /* 0x000fe40000000000 */
[----:B0-----:R-:W-:-:S05]  /*dc60*/  @!P0 IMAD.WIDE.U32 R2, R5, 0x8, R2 ;  /* 0x0000000805028825 */ /* 0x001fca00078e0002 */
[----:B------:R0:W-:Y:S01]  /*dc70*/  @!P0 STG.E.64 desc[UR36][R2.64], RZ ;  /* 0x000000ff02008986 */ /* 0x0001e2000c101b24 */
[----:B------:R-:W-:-:S13]  /*dc80*/  ISETP.GE.AND P0, PT, R0, R70, PT ;  /* 0x000000460000720c */ /* 0x000fda0003f06270 */
[----:B0-----:R-:W-:Y:S05]  /*dc90*/  @P0 BRA `(.L_x_11749) ;  /* 0x0000000000300947 */ /* 0x001fea0003800000 */
[----:B------:R-:W0:Y:S01]  /*dca0*/  LDC.64 R2, c[0x0][0x2c8] ;  /* 0x0000b200ff027b82 */ /* 0x000e220000000a00 */
[----:B------:R-:W-:Y:S01]  /*dcb0*/  IADD3 R5, R71, R0, RZ ;  /* 0x0000000047057210 */ /* 0x000fe20007ffe0ff */
        /* <DEDUP_REMOVED lines=10> */
.L_x_11749:
[----:B------:R-:W-:-:S13]  /*dd60*/  ISETP.GE.AND P0, PT, R0, R70, PT ;  /* 0x000000460000720c */ /* 0x000fda0003f06270 */
[----:B------:R-:W-:Y:S05]  /*dd70*/  @P0 BRA `(.L_x_11751) ;  /* 0x0000000000300947 */ /* 0x000fea0003800000 */
[----:B0-----:R-:W0:Y:S01]  /*dd80*/  LDC.64 R2, c[0x0][0x2c8] ;  /* 0x0000b200ff027b82 */ /* 0x001e220000000a00 */
[----:B------:R-:W-:Y:S01]  /*dd90*/  IADD3 R5, R71, R0, RZ ;  /* 0x0000000047057210 */ /* 0x000fe20007ffe0ff */
[----:B------:R-:W-:-:S04]  /*dda0*/  VIADD R0, R0, 0x80 ;  /* 0x0000008000007836 */ /* 0x000fc80000000000 */
[----:B0-----:R-:W-:-:S05]  /*ddb0*/  IMAD.WIDE.U32 R2, R5, 0x8, R2 ;  /* 0x0000000805027825 */ /* 0x001fca00078e0002 */
[----:B------:R1:W-:Y:S02]  /*ddc0*/  STG.E.64 desc[UR36][R2.64], RZ ;  /* 0x000000ff02007986 */ /* 0x0003e4000c101b24 */
.L_x_11750:
[----:B------:R-:W-:-:S13]  /*ddd0*/  ISETP.GE.AND P0, PT, R0, R70, PT ;  /* 0x000000460000720c */ /* 0x000fda0003f06270 */
[----:B------:R-:W-:Y:S05]  /*dde0*/  @P0 BRA `(.L_x_11752) ;  /* 0x0000000000340947 */ /* 0x000fea0003800000 */
[----:B01----:R-:W0:Y:S01]  /*ddf0*/  LDC.64 R2, c[0x0][0x2c8] ;  /* 0x0000b200ff027b82 */ /* 0x003e220000000a00 */
[----:B------:R-:W-:Y:S02]  /*de00*/  IMAD.IADD R5, R71, 0x1, R0 ;  /* 0x0000000147057824 */ /* 0x000fe400078e0200 */
[----:B------:R-:W-:Y:S02]  /*de10*/  VIADD R0, R0, 0x80 ;  /* 0x0000008000007836 */ /* 0x000fe40000000000 */
[----:B0-----:R-:W-:-:S05]  /*de20*/  IMAD.WIDE.U32 R2, R5, 0x8, R2 ;  /* 0x0000000805027825 */ /* 0x001fca00078e0002 */
[----:B------:R1:W-:Y:S02]  /*de30*/  STG.E.64 desc[UR36][R2.64], RZ ;  /* 0x000000ff02007986 */ /* 0x0003e4000c101b24 */
.L_x_11751:
[----:B------:R-:W-:-:S13]  /*de40*/  ISETP.GE.AND P0, PT, R0, R70, PT ;  /* 0x000000460000720c */ /* 0x000fda0003f06270 */
[----:B------:R-:W-:Y:S05]  /*de50*/  @P0 BREAK B1 ;  /* 0x0000000000010942 */ /* 0x000fea0003800000 */
[----:B------:R-:W-:Y:S05]  /*de60*/  @P0 BRA `(.L_x_11753) ;  /* 0x0000000000300947 */ /* 0x000fea0003800000 */
[----:B01----:R-:W0:Y:S01]  /*de70*/  LDC.64 R2, c[0x0][0x2c8] ;  /* 0x0000b200ff027b82 */ /* 0x003e220000000a00 */
[----:B------:R-:W-:Y:S01]  /*de80*/  IADD3 R5, R71, R0, RZ ;  /* 0x0000000047057210 */ /* 0x000fe20007ffe0ff */
[----:B------:R-:W-:-:S04]  /*de90*/  VIADD R0, R0, 0x80 ;  /* 0x0000008000007836 */ /* 0x000fc80000000000 */
[----:B0-----:R-:W-:-:S05]  /*dea0*/  IMAD.WIDE.U32 R2, R5, 0x8, R2 ;  /* 0x0000000805027825 */ /* 0x001fca00078e0002 */
[----:B------:R2:W-:Y:S02]  /*deb0*/  STG.E.64 desc[UR36][R2.64], RZ ;  /* 0x000000ff02007986 */ /* 0x0005e4000c101b24 */
.L_x_11752:
[----:B------:R-:W-:Y:S05]  /*dec0*/  BSYNC B1 ;  /* 0x0000000000017941 */ /* 0x000fea0003800000 */
.L_x_11748:
[----:B------:R-:W-:-:S13]  /*ded0*/  ISETP.GE.AND P0, PT, R0, R70, PT ;  /* 0x000000460000720c */ /* 0x000fda0003f06270 */
[----:B012---:R-:W0:Y:S01]  /*dee0*/  @!P0 LDC.64 R2, c[0x0][0x2c8] ;  /* 0x0000b200ff028b82 */ /* 0x007e220000000a00 */
[----:B------:R-:W-:Y:S02]  /*def0*/  @!P0 IMAD.IADD R5, R71, 0x1, R0 ;  /* 0x0000000147058824 */ /* 0x000fe400078e0200 */
[----:B------:R-:W-:Y:S02]  /*df00*/  @!P0 VIADD R0, R0, 0x80 ;  /* 0x0000008000008836 */ /* 0x000fe40000000000 */
[----:B0-----:R-:W-:-:S05]  /*df10*/  @!P0 IMAD.WIDE.U32 R2, R5, 0x8, R2 ;  /* 0x0000000805028825 */ /* 0x001fca00078e0002 */
[----:B------:R2:W-:Y:S02]  /*df20*/  @!P0 STG.E.64 desc[UR36][R2.64], RZ ;  /* 0x000000ff02008986 */ /* 0x0005e4000c101b24 */
.L_x_11753:
[----:B------:R-:W-:Y:S05]  /*df30*/  BSYNC B0 ;  /* 0x0000000000007941 */ /* 0x000fea0003800000 */
.L_x_11747:
[----:B------:R-:W-:-:S13]  /*df40*/  ISETP.GE.AND P0, PT, R0, R70, PT ;  /* 0x000000460000720c */ /* 0x000fda0003f06270 */
[----:B------:R-:W-:Y:S05]  /*df50*/  @P0 EXIT ;  /* 0x000000000000094d */ /* 0x000fea0003800000 */
[----:B012---:R-:W0:Y:S01]  /*df60*/  LDC.64 R2, c[0x0][0x2c8] ;  /* 0x0000b200ff027b82 */ /* 0x007e220000000a00 */
[----:B------:R-:W-:-:S05]  /*df70*/  IADD3 R71, R71, R0, RZ ;  /* 0x0000000047477210 */ /* 0x000fca0007ffe0ff */
[----:B0-----:R-:W-:-:S05]  /*df80*/  IMAD.WIDE.U32 R2, R71, 0x8, R2 ;  /* 0x0000000847027825 */ /* 0x001fca00078e0002 */
[----:B------:R-:W-:Y:S01]  /*df90*/  STG.E.64 desc[UR36][R2.64], RZ ;  /* 0x000000ff02007986 */ /* 0x000fe2000c101b24 */
[----:B------:R-:W-:Y:S05]  /*dfa0*/  EXIT ;  /* 0x000000000000794d */ /* 0x000fea0003800000 */
        .weak           $__internal_28_$__cuda_sm20_div_s64
        .type           $__internal_28_$__cuda_sm20_div_s64,@function
        .size           $__internal_28_$__cuda_sm20_div_s64,(.L_x_32208 - $__internal_28_$__cuda_sm20_div_s64)
$__internal_28_$__cuda_sm20_div_s64:
        /* <DEDUP_REMOVED lines=33> */
[----:B------:R-:W-:-:S04]  /*e1c0*/  IMAD.HI.U32 R8, R6, R9, RZ ;  /* 0x0000000906087227 */ /* 0x000fc800078e00ff */
[----:B------:R-:W-:-:S04]  /*e1d0*/  IMAD.HI.U32 R7, P0, R6, R7, R60 ;  /* 0x0000000706077227 */ /* 0x000fc8000780003c */
[----:B------:R-:W-:Y:S02]  /*e1e0*/  IMAD R9, R6, R9, RZ ;  /* 0x0000000906097224 */ /* 0x000fe400078e02ff */
[----:B------:R-:W-:Y:S02]  /*e1f0*/  IMAD.X R6, R8, 0x1, R6, P3 ;  /* 0x0000000108067824 */ /* 0x000fe400018e0606 */
[----:B------:R-:W-:Y:S01]  /*e200*/  IMAD.MOV.U32 R61, RZ, RZ, RZ ;  /* 0x000000ffff3d7224 */ /* 0x000fe200078e00ff */
[----:B------:R-:W-:Y:S02]  /*e210*/  IADD3 R8, P3, R9, R7, RZ ;  /* 0x0000000709087210 */ /* 0x000fe40007f7e0ff */
[----:B------:R-:W-:-:S03]  /*e220*/  IADD3.X R7, RZ, ~R5, RZ, P2, !PT ;  /* 0x80000005ff077210 */ /* 0x000fc600017fe4ff */
        /* <DEDUP_REMOVED lines=17> */
[C---:B------:R-:W-:Y:S02]  /*e340*/  ISETP.GE.U32.AND.EX P0, PT, R9.reuse, R15, PT, P0 ;  /* 0x0000000f0900720c */ /* 0x040fe40003f06100 */
[----:B------:R-:W-:Y:S01]  /*e350*/  IADD3 R8, P2, R6, 0x1, RZ ;  /* 0x0000000106087810 */ /* 0x000fe20007f5e0ff */
[----:B------:R-:W-:Y:S01]  /*e360*/  IMAD.X R10, R9, 0x1, ~R15, P1 ;  /* 0x00000001090a7824 */ /* 0x000fe200008e0e0f */
[----:B------:R-:W-:Y:S02]  /*e370*/  SEL R11, R12, R11, P0 ;  /* 0x0000000b0c0b7207 */ /* 0x000fe40000000000 */
[----:B------:R-:W-:Y:S01]  /*e380*/  SEL R6, R8, R6, P0 ;  /* 0x0000000608067207 */ /* 0x000fe20000000000 */
[----:B------:R-:W-:Y:S01]  /*e390*/  IMAD.X R12, RZ, RZ, R7, P2 ;  /* 0x000000ffff0c7224 */ /* 0x000fe200010e0607 */
[----:B------:R-:W-:-:S02]  /*e3a0*/  SEL R10, R10, R9, P0 ;  /* 0x000000090a0a7207 */ /* 0x000fc40000000000 */
[----:B------:R-:W-:Y:S02]  /*e3b0*/  ISETP.GE.U32.AND P1, PT, R11, R14, PT ;  /* 0x0000000e0b00720c */ /* 0x000fe40003f26070 */
        /* <DEDUP_REMOVED lines=14> */
[----:B------:R-:W-:Y:S01]  /*e4a0*/  SEL R4, R4, R7, !P1 ;  /* 0x0000000704047207 */ /* 0x000fe20004800000 */
[----:B------:R-:W-:Y:S01]  /*e4b0*/  IMAD.MOV.U32 R7, RZ, RZ, 0x0 ;  /* 0x00000000ff077424 */ /* 0x000fe200078e00ff */
[----:B------:R-:W-:Y:S02]  /*e4c0*/  SEL R3, R3, 0xffffffff, P0 ;  /* 0xffffffff03037807 */ /* 0x000fe40000000000 */
[----:B------:R-:W-:Y:S01]  /*e4d0*/  SEL R4, R4, 0xffffffff, P0 ;  /* 0xffffffff04047807 */ /* 0x000fe20000000000 */
[----:B------:R-:W-:Y:S06]  /*e4e0*/  RET.REL.NODEC R6 `(_ZN2at6native29vectorized_elementwise_kernelILi2EZZZNS0_67_GLOBAL__N__bb565c37_34_ValidateCompressedIndicesKernel_cu_33a4b88b42_validate_compressed_sparse_indices_kernelILNS2_8CDimNameE1ENS2_18CUDAKernelLauncherENS2_14EmptyVecKernelENS2_8DummyVecELm8EEEvRKNS_6TensorESA_lllENKUlvE1_clEvENKUlvE0_clEvEUllllllE_St5arrayIPcLm6EEEEviT0_T1_) ;  /* 0xffffff1806c47950 */ /* 0x000fec0003c3ffff */
.L_x_11754:
        /* <DEDUP_REMOVED lines=9> */
.L_x_32208:


//--------------------- .text._ZN2at6native29vectorized_elementwise_kernelILi4EZZZNS0_67_GLOBAL__N__bb565c37_34_ValidateCompressedIndicesKernel_cu_33a4b88b42_validate_compressed_sparse_indices_kernelILNS2_8CDimNameE1ENS2_18CUDAKernelLauncherENS2_14EmptyVecKernelENS2_8DummyVecELm8EEEvRKNS_6TensorESA_lllENKUlvE1_clEvENKUlvE0_clEvEUllllllE_St5arrayIPcLm6EEEEviT0_T1_ --------------------------
	.section	.text._ZN2at6native29vectorized_elementwise_kernelILi4EZZZNS0_67_GLOBAL__N__bb565c37_34_ValidateCompressedIndicesKernel_cu_33a4b88b42_validate_compressed_sparse_indices_kernelILNS2_8CDimNameE1ENS2_18CUDAKernelLauncherENS2_14EmptyVecKernelENS2_8DummyVecELm8EEEvRKNS_6TensorESA_lllENKUlvE1_clEvENKUlvE0_clEvEUllllllE_St5arrayIPcLm6EEEEviT0_T1_,"ax",@progbits
	.align	128
        .global         _ZN2at6native29vectorized_elementwise_kernelILi4EZZZNS0_67_GLOBAL__N__bb565c37_34_ValidateCompressedIndicesKernel_cu_33a4b88b42_validate_compressed_sparse_indices_kernelILNS2_8CDimNameE1ENS2_18CUDAKernelLauncherENS2_14EmptyVecKernelENS2_8DummyVecELm8EEEvRKNS_6TensorESA_lllENKUlvE1_clEvENKUlvE0_clEvEUllllllE_St5arrayIPcLm6EEEEviT0_T1_
        .type           _ZN2at6native29vectorized_elementwise_kernelILi4EZZZNS0_67_GLOBAL__N__bb565c37_34_ValidateCompressedIndicesKernel_cu_33a4b88b42_validate_compressed_sparse_indices_kernelILNS2_8CDimNameE1ENS2_18CUDAKernelLauncherENS2_14EmptyVecKernelENS2_8DummyVecELm8EEEvRKNS_6TensorESA_lllENKUlvE1_clEvENKUlvE0_clEvEUllllllE_St5arrayIPcLm6EEEEviT0_T1_,@function
        .size           _ZN2at6native29vectorized_elementwise_kernelILi4EZZZNS0_67_GLOBAL__N__bb565c37_34_ValidateCompressedIndicesKernel_cu_33a4b88b42_validate_compressed_sparse_indices_kernelILNS2_8CDimNameE1ENS2_18CUDAKernelLauncherENS2_14EmptyVecKernelENS2_8DummyVecELm8EEEvRKNS_6TensorESA_lllENKUlvE1_clEvENKUlvE0_clEvEUllllllE_St5arrayIPcLm6EEEEviT0_T1_,(.L_x_32209 - _ZN2at6native29vectorized_elementwise_kernelILi4EZZZNS0_67_GLOBAL__N__bb565c37_34_ValidateCompressedIndicesKernel_cu_33a4b88b42_validate_compressed_sparse_indices_kernelILNS2_8CDimNameE1ENS2_18CUDAKernelLauncherENS2_14EmptyVecKernelENS2_8DummyVecELm8EEEvRKNS_6TensorESA_lllENKUlvE1_clEvENKUlvE0_clEvEUllllllE_St5arrayIPcLm6EEEEviT0_T1_)
        .other          _ZN2at6native29vectorized_elementwise_kernelILi4EZZZNS0_67_GLOBAL__N__bb565c37_34_ValidateCompressedIndicesKernel_cu_33a4b88b42_validate_compressed_sparse_indices_kernelILNS2_8CDimNameE1ENS2_18CUDAKernelLauncherENS2_14EmptyVecKernelENS2_8DummyVecELm8EEEvRKNS_6TensorESA_lllENKUlvE1_clEvENKUlvE0_clEvEUllllllE_St5arrayIPcLm6EEEEviT0_T1_,@"STO_CUDA_ENTRY STV_DEFAULT"
_ZN2at6native29vectorized_elementwise_kernelILi4EZZZNS0_67_GLOBAL__N__bb565c37_34_ValidateCompressedIndicesKernel_cu_33a4b88b42_validate_compressed_sparse_indices_kernelILNS2_8CDimNameE1ENS2_18CUDAKernelLauncherENS2_14EmptyVecKernelENS2_8DummyVecELm8EEEvRKNS_6TensorESA_lllENKUlvE1_clEvENKUlvE0_clEvEUllllllE_St5arrayIPcLm6EEEEviT0_T1_:
.text._ZN2at6native29vectorized_elementwise_kernelILi4EZZZNS0_67_GLOBAL__N__bb565c37_34_ValidateCompressedIndicesKernel_cu_33a4b88b42_validate_compressed_sparse_indices_kernelILNS2_8CDimNameE1ENS2_18CUDAKernelLauncherENS2_14EmptyVecKernelENS2_8DummyVecELm8EEEvRKNS_6TensorESA_lllENKUlvE1_clEvENKUlvE0_clEvEUllllllE_St5arrayIPcLm6EEEEviT0_T1_:
        /* <DEDUP_REMOVED lines=115> */
.L_x_11757:
[----:B------:R-:W-:Y:S05]  /*0730*/  BSYNC B6 ;  /* 0x0000000000067941 */ /* 0x000fea0003800000 */
.L_x_11756:
        /* <DEDUP_REMOVED lines=25> */
.L_x_11759:
[----:B------:R-:W-:Y:S05]  /*08d0*/  BSYNC B6 ;  /* 0x0000000000067941 */ /* 0x000fea0003800000 */
.L_x_11758:
        /* <DEDUP_REMOVED lines=29> */
.L_x_11761:
[----:B------:R-:W-:Y:S05]  /*0ab0*/  BSYNC B6 ;  /* 0x0000000000067941 */ /* 0x000fea0003800000 */
.L_x_11760:
        /* <DEDUP_REMOVED lines=18> */
.L_x_11766:
        /* <DEDUP_REMOVED lines=10> */
[----:B------:R-:W-:Y:S05]  /*0c80*/  CALL.REL.NOINC `($__internal_29_$__cuda_sm20_div_s64) ;  /* 0x000000d000c87944 */ /* 0x000fea0003c00000 */
[----:B------:R-:W-:Y:S02]  /*0c90*/  IMAD.MOV.U32 R6, RZ, RZ, R3 ;  /* 0x000000ffff067224 */ /* 0x000fe400078e0003 */
[----:B------:R-:W-:Y:S01]  /*0ca0*/  IMAD.MOV.U32 R7, RZ, RZ, R4 ;  /* 0x000000ffff077224 */ /* 0x000fe200078e0004 */
[----:B------:R-:W-:Y:S06]  /*0cb0*/  BRA `(.L_x_11765) ;  /* 0x00000000004c7947 */ /* 0x000fec0003800000 */
.L_x_11764:
        /* <DEDUP_REMOVED lines=19> */
.L_x_11765:
[----:B------:R-:W-:Y:S05]  /*0df0*/  BSYNC B1 ;  /* 0x0000000000017941 */ /* 0x000fea0003800000 */
.L_x_11763:
        /* <DEDUP_REMOVED lines=22> */
.L_x_11762:
        /* <DEDUP_REMOVED lines=19> */
.L_x_11771:
        /* <DEDUP_REMOVED lines=25> */
.L_x_11770:
[----:B------:R-:W-:Y:S05]  /*1220*/  BSYNC B7 ;  /* 0x0000000000077941 */ /* 0x000fea0003800000 */
.L_x_11769:
[----:B------:R-:W-:-:S05]  /*1230*/  IADD3 R16, P0, R16, 0x8, RZ ;  /* 0x0000000810107810 */ /* 0x000fca0007f1e0ff */
[----:B------:R-:W-:Y:S01]  /*1240*/  IMAD.X R17, RZ, RZ, R17, P0 ;  /* 0x000000ffff117224 */ /* 0x000fe200000e0611 */
[----:B------:R-:W-:-:S04]  /*1250*/  ISETP.GE.U32.AND P0, PT, R16, R23, PT ;  /* 0x000000171000720c */ /* 0x000fc80003f06070 */
[----:B------:R-:W-:-:S13]  /*1260*/  ISETP.GE.U32.AND.EX P0, PT, R17, R22, PT, P0 ;  /* 0x000000161100720c */ /* 0x000fda0003f06100 */
[----:B------:R-:W-:Y:S05]  /*1270*/  @!P0 BRA `(.L_x_11771) ;  /* 0xfffffffc00848947 */ /* 0x000fea000383ffff */
.L_x_11768:
[----:B------:R-:W-:Y:S05]  /*1280*/  BSYNC B6 ;  /* 0x0000000000067941 */ /* 0x000fea0003800000 */
.L_x_11767:
        /* <DEDUP_REMOVED lines=22> */
.L_x_11773:
[----:B------:R-:W-:Y:S05]  /*13f0*/  BSYNC B6 ;  /* 0x0000000000067941 */ /* 0x000fea0003800000 */
.L_x_11772:
        /* <DEDUP_REMOVED lines=22> */
.L_x_11775:
[----:B------:R-:W-:Y:S05]  /*1560*/  BSYNC B6 ;  /* 0x0000000000067941 */ /* 0x000fea0003800000 */
.L_x_11774:
        /* <DEDUP_REMOVED lines=29> */
.L_x_11777:
[----:B------:R-:W-:Y:S05]  /*1740*/  BSYNC B6 ;  /* 0x0000000000067941 */ /* 0x000fea0003800000 */
.L_x_11776:
        /* <DEDUP_REMOVED lines=11> */
.L_x_11782:
        /* <DEDUP_REMOVED lines=10> */
[----:B------:R-:W-:Y:S05]  /*18a0*/  CALL.REL.NOINC `($__internal_29_$__cuda_sm20_div_s64) ;  /* 0x000000c400c07944 */ /* 0x000fea0003c00000 */
[----:B------:R-:W-:Y:S01]  /*18b0*/  IMAD.MOV.U32 R6, RZ, RZ, R3 ;  /* 0x000000ffff067224 */ /* 0x000fe200078e0003 */
[----:B------:R-:W-:Y:S01]  /*18c0*/  MOV R7, R4 ;  /* 0x0000000400077202 */ /* 0x000fe20000000f00 */
[----:B------:R-:W-:Y:S06]  /*18d0*/  BRA `(.L_x_11781) ;  /* 0x00000000004c7947 */ /* 0x000fec0003800000 */
.L_x_11780:
        /* <DEDUP_REMOVED lines=19> */
.L_x_11781:
[----:B------:R-:W-:Y:S05]  /*1a10*/  BSYNC B1 ;  /* 0x0000000000017941 */ /* 0x000fea0003800000 */
.L_x_11779:
        /* <DEDUP_REMOVED lines=22> */
.L_x_11778:
        /* <DEDUP_REMOVED lines=19> */
.L_x_11787:
        /* <DEDUP_REMOVED lines=25> */
.L_x_11786:
[----:B------:R-:W-:Y:S05]  /*1e40*/  BSYNC B7 ;  /* 0x0000000000077941 */ /* 0x000fea0003800000 */
.L_x_11785:
[----:B------:R-:W-:-:S05]  /*1e50*/  IADD3 R16, P0, R16, 0x8, RZ ;  /* 0x0000000810107810 */ /* 0x000fca0007f1e0ff */
[----:B------:R-:W-:Y:S01]  /*1e60*/  IMAD.X R17, RZ, RZ, R17, P0 ;  /* 0x000000ffff117224 */ /* 0x000fe200000e0611 */
[----:B------:R-:W-:-:S04]  /*1e70*/  ISETP.GE.U32.AND P0, PT, R16, R19, PT ;  /* 0x000000131000720c */ /* 0x000fc80003f06070 */
[----:B------:R-:W-:-:S13]  /*1e80*/  ISETP.GE.U32.AND.EX P0, PT, R17, R18, PT, P0 ;  /* 0x000000121100720c */ /* 0x000fda0003f06100 */
[----:B------:R-:W-:Y:S05]  /*1e90*/  @!P0 BRA `(.L_x_11787) ;  /* 0xfffffffc00848947 */ /* 0x000fea000383ffff */
.L_x_11784:
[----:B------:R-:W-:Y:S05]  /*1ea0*/  BSYNC B6 ;  /* 0x0000000000067941 */ /* 0x000fea0003800000 */
.L_x_11783:
        /* <DEDUP_REMOVED lines=22> */
.L_x_11789:
[----:B------:R-:W-:Y:S05]  /*2010*/  BSYNC B6 ;  /* 0x0000000000067941 */ /* 0x000fea0003800000 */
.L_x_11788:
        /* <DEDUP_REMOVED lines=22> */
.L_x_11791:
[----:B------:R-:W-:Y:S05]  /*2180*/  BSYNC B6 ;  /* 0x0000000000067941 */ /* 0x000fea0003800000 */
.L_x_11790:
        /* <DEDUP_REMOVED lines=29> */
.L_x_11793:
[----:B------:R-:W-:Y:S05]  /*2360*/  BSYNC B6 ;  /* 0x0000000000067941 */ /* 0x000fea0003800000 */
.L_x_11792:
        /* <DEDUP_REMOVED lines=12> */
.L_x_11798:
        /* <DEDUP_REMOVED lines=10> */
[----:B------:R-:W-:Y:S05]  /*24d0*/  CALL.REL.NOINC `($__internal_29_$__cuda_sm20_div_s64) ;  /* 0x000000b800b47944 */ /* 0x000fea0003c00000 */
[----:B------:R-:W-:Y:S02]  /*24e0*/  IMAD.MOV.U32 R6, RZ, RZ, R3 ;  /* 0x000000ffff067224 */ /* 0x000fe400078e0003 */
[----:B------:R-:W-:Y:S01]  /*24f0*/  IMAD.MOV.U32 R7, RZ, RZ, R4 ;  /* 0x000000ffff077224 */ /* 0x000fe200078e0004 */
[----:B------:R-:W-:Y:S06]  /*2500*/  BRA `(.L_x_11797) ;  /* 0x0000000000507947 */ /* 0x000fec0003800000 */
.L_x_11796:
        /* <DEDUP_REMOVED lines=20> */
.L_x_11797:
[----:B------:R-:W-:Y:S05]  /*2650*/  BSYNC B1 ;  /* 0x0000000000017941 */ /* 0x000fea0003800000 */
.L_x_11795:
        /* <DEDUP_REMOVED lines=21> */
.L_x_11794:
        /* <DEDUP_REMOVED lines=19> */
.L_x_11803:
        /* <DEDUP_REMOVED lines=25> */
.L_x_11802:
[----:B------:R-:W-:Y:S05]  /*2a70*/  BSYNC B7 ;  /* 0x0000000000077941 */ /* 0x000fea0003800000 */
.L_x_11801:
[----:B------:R-:W-:-:S04]  /*2a80*/  IADD3 R16, P0, R16, 0x8, RZ ;  /* 0x0000000810107810 */ /* 0x000fc80007f1e0ff */
[----:B------:R-:W-:Y:S02]  /*2a90*/  IADD3.X R17, RZ, R17, RZ, P0, !PT ;  /* 0x00000011ff117210 */ /* 0x000fe400007fe4ff */
[----:B------:R-:W-:-:S04]  /*2aa0*/  ISETP.GE.U32.AND P0, PT, R16, R19, PT ;  /* 0x000000131000720c */ /* 0x000fc80003f06070 */
[----:B------:R-:W-:-:S13]  /*2ab0*/  ISETP.GE.U32.AND.EX P0, PT, R17, R18, PT, P0 ;  /* 0x000000121100720c */ /* 0x000fda0003f06100 */
[----:B------:R-:W-:Y:S05]  /*2ac0*/  @!P0 BRA `(.L_x_11803) ;  /* 0xfffffffc00848947 */ /* 0x000fea000383ffff */
.L_x_11800:
[----:B------:R-:W-:Y:S05]  /*2ad0*/  BSYNC B6 ;  /* 0x0000000000067941 */ /* 0x000fea0003800000 */
.L_x_11799:
        /* <DEDUP_REMOVED lines=22> */
.L_x_11805:
[----:B------:R-:W-:Y:S05]  /*2c40*/  BSYNC B6 ;  /* 0x0000000000067941 */ /* 0x000fea0003800000 */
.L_x_11804:
        /* <DEDUP_REMOVED lines=22> */
.L_x_11807:
[----:B------:R-:W-:Y:S05]  /*2db0*/  BSYNC B6 ;  /* 0x0000000000067941 */ /* 0x000fea0003800000 */
.L_x_11806:
        /* <DEDUP_REMOVED lines=29> */
.L_x_11809:
[----:B------:R-:W-:Y:S05]  /*2f90*/  BSYNC B6 ;  /* 0x0000000000067941 */ /* 0x000fea0003800000 */
.L_x_11808:
        /* <DEDUP_REMOVED lines=12> */
.L_x_11814:
        /* <DEDUP_REMOVED lines=14> */
.L_x_11812:
        /* <DEDUP_REMOVED lines=20> */
.L_x_11813:
[----:B------:R-:W-:Y:S05]  /*3280*/  BSYNC B1 ;  /* 0x0000000000017941 */ /* 0x000fea0003800000 */
.L_x_11811:
        /* <DEDUP_REMOVED lines=21> */
.L_x_11810:
        /* <DEDUP_REMOVED lines=19> */
.L_x_11819:
        /* <DEDUP_REMOVED lines=25> */
.L_x_11818:
[----:B------:R-:W-:Y:S05]  /*36a0*/  BSYNC B7 ;  /* 0x0000000000077941 */ /* 0x000fea0003800000 */
.L_x_11817:
[----:B------:R-:W-:-:S05]  /*36b0*/  IADD3 R16, P0, R16, 0x8, RZ ;  /* 0x0000000810107810 */ /* 0x000fca0007f1e0ff */
[----:B------:R-:W-:Y:S01]  /*36c0*/  IMAD.X R17, RZ, RZ, R17, P0 ;  /* 0x000000ffff117224 */ /* 0x000fe200000e0611 */
[----:B------:R-:W-:-:S04]  /*36d0*/  ISETP.GE.U32.AND P0, PT, R16, R19, PT ;  /* 0x000000131000720c */ /* 0x000fc80003f06070 */
[----:B------:R-:W-:-:S13]  /*36e0*/  ISETP.GE.U32.AND.EX P0, PT, R17, R18, PT, P0 ;  /* 0x000000121100720c */ /* 0x000fda0003f06100 */
[----:B------:R-:W-:Y:S05]  /*36f0*/  @!P0 BRA `(.L_x_11819) ;  /* 0xfffffffc00848947 */ /* 0x000fea000383ffff */
.L_x_11816:
[----:B------:R-:W-:Y:S05]  /*3700*/  BSYNC B6 ;  /* 0x0000000000067941 */ /* 0x000fea0003800000 */
.L_x_11815:
        /* <DEDUP_REMOVED lines=22> */
.L_x_11821:
[----:B------:R-:W-:Y:S05]  /*3870*/  BSYNC B6 ;  /* 0x0000000000067941 */ /* 0x000fea0003800000 */
.L_x_11820:
        /* <DEDUP_REMOVED lines=22> */
.L_x_11823:
[----:B------:R-:W-:Y:S05]  /*39e0*/  BSYNC B6 ;  /* 0x0000000000067941 */ /* 0x000fea0003800000 */
.L_x_11822:
        /* <DEDUP_REMOVED lines=29> */
.L_x_11825:
[----:B------:R-:W-:Y:S05]  /*3bc0*/  BSYNC B6 ;  /* 0x0000000000067941 */ /* 0x000fea0003800000 */
.L_x_11824:
        /* <DEDUP_REMOVED lines=12> */
.L_x_11830:
        /* <DEDUP_REMOVED lines=11> */
[----:B------:R-:W-:Y:S01]  /*3d40*/  MOV R6, R3 ;  /* 0x0000000300067202 */ /* 0x000fe20000000f00 */
[----:B------:R-:W-:Y:S01]  /*3d50*/  IMAD.MOV.U32 R7, RZ, RZ, R4 ;  /* 0x000000ffff077224 */ /* 0x000fe200078e0004 */
[----:B------:R-:W-:Y:S06]  /*3d60*/  BRA `(.L_x_11829) ;  /* 0x0000000000507947 */ /* 0x000fec0003800000 */
.L_x_11828:
        /* <DEDUP_REMOVED lines=20> */
.L_x_11829:
[----:B------:R-:W-:Y:S05]  /*3eb0*/  BSYNC B1 ;  /* 0x0000000000017941 */ /* 0x000fea0003800000 */
.L_x_11827:
        /* <DEDUP_REMOVED lines=21> */
.L_x_11826:
        /* <DEDUP_REMOVED lines=19> */
.L_x_11835:
        /* <DEDUP_REMOVED lines=25> */
.L_x_11834:
[----:B------:R-:W-:Y:S05]  /*42d0*/  BSYNC B7 ;  /* 0x0000000000077941 */ /* 0x000fea0003800000 */
.L_x_11833:
[----:B------:R-:W-:-:S05]  /*42e0*/  IADD3 R16, P0, R16, 0x8, RZ ;  /* 0x0000000810107810 */ /* 0x000fca0007f1e0ff */
[----:B------:R-:W-:Y:S01]  /*42f0*/  IMAD.X R17, RZ, RZ, R17, P0 ;  /* 0x000000ffff117224 */ /* 0x000fe200000e0611 */
[----:B------:R-:W-:-:S04]  /*4300*/  ISETP.GE.U32.AND P0, PT, R16, R19, PT ;  /* 0x000000131000720c */ /* 0x000fc80003f06070 */
[----:B------:R-:W-:-:S13]  /*4310*/  ISETP.GE.U32.AND.EX P0, PT, R17, R18, PT, P0 ;  /* 0x000000121100720c */ /* 0x000fda0003f06100 */
[----:B------:R-:W-:Y:S05]  /*4320*/  @!P0 BRA `(.L_x_11835) ;  /* 0xfffffffc00848947 */ /* 0x000fea000383ffff */
.L_x_11832:
[----:B------:R-:W-:Y:S05]  /*4330*/  BSYNC B6 ;  /* 0x0000000000067941 */ /* 0x000fea0003800000 */
.L_x_11831:
        /* <DEDUP_REMOVED lines=22> */
.L_x_11837:
[----:B------:R-:W-:Y:S05]  /*44a0*/  BSYNC B6 ;  /* 0x0000000000067941 */ /* 0x000fea0003800000 */
.L_x_11836:
        /* <DEDUP_REMOVED lines=22> */
.L_x_11839:
[----:B------:R-:W-:Y:S05]  /*4610*/  BSYNC B6 ;  /* 0x0000000000067941 */ /* 0x000fea0003800000 */
.L_x_11838:
        /* <DEDUP_REMOVED lines=29> */
.L_x_11841:
[----:B------:R-:W-:Y:S05]  /*47f0*/  BSYNC B6 ;  /* 0x0000000000067941 */ /* 0x000fea0003800000 */
.L_x_11840:
        /* <DEDUP_REMOVED lines=12> */
.L_x_11846:
        /* <DEDUP_REMOVED lines=14> */
.L_x_11844:
        /* <DEDUP_REMOVED lines=19> */
.L_x_11845:
[----:B------:R-:W-:Y:S05]  /*4ad0*/  BSYNC B1 ;  /* 0x0000000000017941 */ /* 0x000fea0003800000 */
.L_x_11843:
        /* <DEDUP_REMOVED lines=20> */
.L_x_11842:
        /* <DEDUP_REMOVED lines=19> */
.L_x_11851:
        /* <DEDUP_REMOVED lines=25> */
.L_x_11850:
[----:B------:R-:W-:Y:S05]  /*4ee0*/  BSYNC B7 ;  /* 0x0000000000077941 */ /* 0x000fea0003800000 */
.L_x_11849:
[----:B------:R-:W-:-:S05]  /*4ef0*/  IADD3 R16, P0, R16, 0x8, RZ ;  /* 0x0000000810107810 */ /* 0x000fca0007f1e0ff */
[----:B------:R-:W-:Y:S01]  /*4f00*/  IMAD.X R17, RZ, RZ, R17, P0 ;  /* 0x000000ffff117224 */ /* 0x000fe200000e0611 */
[----:B------:R-:W-:-:S04]  /*4f10*/  ISETP.GE.U32.AND P0, PT, R16, R19, PT ;  /* 0x000000131000720c */ /* 0x000fc80003f06070 */
[----:B------:R-:W-:-:S13]  /*4f20*/  ISETP.GE.U32.AND.EX P0, PT, R17, R18, PT, P0 ;  /* 0x000000121100720c */ /* 0x000fda0003f06100 */
[----:B------:R-:W-:Y:S05]  /*4f30*/  @!P0 BRA `(.L_x_11851) ;  /* 0xfffffffc00848947 */ /* 0x000fea000383ffff */
.L_x_11848:
[----:B------:R-:W-:Y:S05]  /*4f40*/  BSYNC B6 ;  /* 0x0000000000067941 */ /* 0x000fea0003800000 */
.L_x_11847:
        /* <DEDUP_REMOVED lines=22> */
.L_x_11853:
[----:B------:R-:W-:Y:S05]  /*50b0*/  BSYNC B6 ;  /* 0x0000000000067941 */ /* 0x000fea0003800000 */
.L_x_11852:
        /* <DEDUP_REMOVED lines=22> */
.L_x_11855:
[----:B------:R-:W-:Y:S05]  /*5220*/  BSYNC B6 ;  /* 0x0000000000067941 */ /* 0x000fea0003800000 */
.L_x_11854:
        /* <DEDUP_REMOVED lines=29> */
.L_x_11857:
[----:B------:R-:W-:Y:S05]  /*5400*/  BSYNC B6 ;  /* 0x0000000000067941 */ /* 0x000fea0003800000 */
.L_x_11856:
        /* <DEDUP_REMOVED lines=11> */
.L_x_11862:
        /* <DEDUP_REMOVED lines=14> */
.L_x_11860:
        /* <DEDUP_REMOVED lines=19> */
.L_x_11861:
[----:B------:R-:W-:Y:S05]  /*56d0*/  BSYNC B1 ;  /* 0x0000000000017941 */ /* 0x000fea0003800000 */
.L_x_11859:
        /* <DEDUP_REMOVED lines=20> */
.L_x_11858:
        /* <DEDUP_REMOVED lines=19> */
.L_x_11867:
        /* <DEDUP_REMOVED lines=25> */
.L_x_11866:
[----:B------:R-:W-:Y:S05]  /*5ae0*/  BSYNC B7 ;  /* 0x0000000000077941 */ /* 0x000fea0003800000 */
.L_x_11865:
[----:B------:R-:W-:-:S05]  /*5af0*/  IADD3 R16, P0, R16, 0x8, RZ ;  /* 0x0000000810107810 */ /* 0x000fca0007f1e0ff */
[----:B------:R-:W-:Y:S01]  /*5b00*/  IMAD.X R17, RZ, RZ, R17, P0 ;  /* 0x000000ffff117224 */ /* 0x000fe200000e0611 */
[----:B------:R-:W-:-:S04]  /*5b10*/  ISETP.GE.U32.AND P0, PT, R16, R19, PT ;  /* 0x000000131000720c */ /* 0x000fc80003f06070 */
[----:B------:R-:W-:-:S13]  /*5b20*/  ISETP.GE.U32.AND.EX P0, PT, R17, R18, PT, P0 ;  /* 0x000000121100720c */ /* 0x000fda0003f06100 */
[----:B------:R-:W-:Y:S05]  /*5b30*/  @!P0 BRA `(.L_x_11867) ;  /* 0xfffffffc00848947 */ /* 0x000fea000383ffff */
.L_x_11864:
[----:B------:R-:W-:Y:S05]  /*5b40*/  BSYNC B6 ;  /* 0x0000000000067941 */ /* 0x000fea0003800000 */
.L_x_11863:
        /* <DEDUP_REMOVED lines=22> */
.L_x_11869:
[----:B------:R-:W-:Y:S05]  /*5cb0*/  BSYNC B6 ;  /* 0x0000000000067941 */ /* 0x000fea0003800000 */
.L_x_11868:
        /* <DEDUP_REMOVED lines=22> */
.L_x_11871:
[----:B------:R-:W-:Y:S05]  /*5e20*/  BSYNC B6 ;  /* 0x0000000000067941 */ /* 0x000fea0003800000 */
.L_x_11870:
        /* <DEDUP_REMOVED lines=29> */
.L_x_11873:
[----:B------:R-:W-:Y:S05]  /*6000*/  BSYNC B6 ;  /* 0x0000000000067941 */ /* 0x000fea0003800000 */
.L_x_11872:
        /* <DEDUP_REMOVED lines=11> */
.L_x_11878:
        /* <DEDUP_REMOVED lines=15> */
.L_x_11876:
        /* <DEDUP_REMOVED lines=19> */
.L_x_11877:
[----:B------:R-:W-:Y:S05]  /*62e0*/  BSYNC B1 ;  /* 0x0000000000017941 */ /* 0x000fea0003800000 */
.L_x_11875:
        /* <DEDUP_REMOVED lines=21> */
.L_x_11874:
        /* <DEDUP_REMOVED lines=19> */
.L_x_11883:
        /* <DEDUP_REMOVED lines=25> */
.L_x_11882:
[----:B------:R-:W-:Y:S05]  /*6700*/  BSYNC B7 ;  /* 0x0000000000077941 */ /* 0x000fea0003800000 */
.L_x_11881:
[----:B------:R-:W-:-:S05]  /*6710*/  IADD3 R16, P0, R16, 0x8, RZ ;  /* 0x0000000810107810 */ /* 0x000fca0007f1e0ff */
[----:B------:R-:W-:Y:S01]  /*6720*/  IMAD.X R17, RZ, RZ, R17, P0 ;  /* 0x000000ffff117224 */ /* 0x000fe200000e0611 */
[----:B------:R-:W-:-:S04]  /*6730*/  ISETP.GE.U32.AND P0, PT, R16, R23, PT ;  /* 0x000000171000720c */ /* 0x000fc80003f06070 */
[----:B------:R-:W-:-:S13]  /*6740*/  ISETP.GE.U32.AND.EX P0, PT, R17, R18, PT, P0 ;  /* 0x000000121100720c */ /* 0x000fda0003f06100 */
[----:B------:R-:W-:Y:S05]  /*6750*/  @!P0 BRA `(.L_x_11883) ;  /* 0xfffffffc00848947 */ /* 0x000fea000383ffff */
.L_x_11880:
[----:B------:R-:W-:Y:S05]  /*6760*/  BSYNC B6 ;  /* 0x0000000000067941 */ /* 0x000fea0003800000 */
.L_x_11879:
        /* <DEDUP_REMOVED lines=11> */
.L_x_11755:
        /* <DEDUP_REMOVED lines=254> */
.L_x_11887:
[----:B------:R-:W-:Y:S05]  /*7800*/  BSYNC B7 ;  /* 0x0000000000077941 */ /* 0x000fea0003800000 */
.L_x_11886:
        /* <DEDUP_REMOVED lines=24> */
.L_x_11889:
[----:B------:R-:W-:Y:S05]  /*7990*/  BSYNC B7 ;  /* 0x0000000000077941 */ /* 0x000fea0003800000 */
.L_x_11888:
        /* <DEDUP_REMOVED lines=29> */
.L_x_11891:
[----:B------:R-:W-:Y:S05]  /*7b70*/  BSYNC B7 ;  /* 0x0000000000077941 */ /* 0x000fea0003800000 */
.L_x_11890:
        /* <DEDUP_REMOVED lines=15> */
.L_x_11896:
        /* <DEDUP_REMOVED lines=14> */
.L_x_11894:
        /* <DEDUP_REMOVED lines=20> */
.L_x_11895:
[----:B------:R-:W-:Y:S05]  /*7e90*/  BSYNC B1 ;  /* 0x0000000000017941 */ /* 0x000fea0003800000 */
.L_x_11893:
        /* <DEDUP_REMOVED lines=20> */
.L_x_11892:
        /* <DEDUP_REMOVED lines=18> */
.L_x_11899:
        /* <DEDUP_REMOVED lines=25> */
.L_x_11898:
[----:B------:R-:W-:Y:S05]  /*8290*/  BSYNC B7 ;  /* 0x0000000000077941 */ /* 0x000fea0003800000 */
.L_x_11897:
[----:B------:R-:W-:-:S05]  /*82a0*/  IADD3 R46, P0, R46, 0x8, RZ ;  /* 0x000000082e2e7810 */ /* 0x000fca0007f1e0ff */
[----:B------:R-:W-:Y:S01]  /*82b0*/  IMAD.X R47, RZ, RZ, R47, P0 ;  /* 0x000000ffff2f7224 */ /* 0x000fe200000e062f */
[----:B------:R-:W-:-:S04]  /*82c0*/  ISETP.GE.U32.AND P0, PT, R46, R51, PT ;  /* 0x000000332e00720c */ /* 0x000fc80003f06070 */
[----:B------:R-:W-:-:S13]  /*82d0*/  ISETP.GE.U32.AND.EX P0, PT, R47, R48, PT, P0 ;  /* 0x000000302f00720c */ /* 0x000fda0003f06100 */
[----:B------:R-:W-:Y:S05]  /*82e0*/  @!P0 BRA `(.L_x_11899) ;  /* 0xfffffffc00848947 */ /* 0x000fea000383ffff */
.L_x_11885:
[----:B------:R-:W-:Y:S05]  /*82f0*/  BSYNC B6 ;  /* 0x0000000000067941 */ /* 0x000fea0003800000 */
.L_x_11884:
        /* <DEDUP_REMOVED lines=29> */
.L_x_11903:
[----:B------:R-:W-:Y:S05]  /*84d0*/  BSYNC B7 ;  /* 0x0000000000077941 */ /* 0x000fea0003800000 */
.L_x_11902:
        /* <DEDUP_REMOVED lines=24> */
.L_x_11905:
[----:B------:R-:W-:Y:S05]  /*8660*/  BSYNC B7 ;  /* 0x0000000000077941 */ /* 0x000fea0003800000 */
.L_x_11904:
        /* <DEDUP_REMOVED lines=29> */
.L_x_11907:
[----:B------:R-:W-:Y:S05]  /*8840*/  BSYNC B7 ;  /* 0x0000000000077941 */ /* 0x000fea0003800000 */
.L_x_11906:
        /* <DEDUP_REMOVED lines=15> */
.L_x_11912:
        /* <DEDUP_REMOVED lines=14> */
.L_x_11910:
        /* <DEDUP_REMOVED lines=20> */
.L_x_11911:
[----:B------:R-:W-:Y:S05]  /*8b60*/  BSYNC B1 ;  /* 0x0000000000017941 */ /* 0x000fea0003800000 */
.L_x_11909:
        /* <DEDUP_REMOVED lines=20> */
.L_x_11908:
        /* <DEDUP_REMOVED lines=18> */
.L_x_11915:
        /* <DEDUP_REMOVED lines=25> */
.L_x_11914:
[----:B------:R-:W-:Y:S05]  /*8f60*/  BSYNC B7 ;  /* 0x0000000000077941 */ /* 0x000fea0003800000 */
.L_x_11913:
[----:B------:R-:W-:-:S05]  /*8f70*/  IADD3 R16, P0, R16, 0x8, RZ ;  /* 0x0000000810107810 */ /* 0x000fca0007f1e0ff */
[----:B------:R-:W-:Y:S01]  /*8f80*/  IMAD.X R17, RZ, RZ, R17, P0 ;  /* 0x000000ffff117224 */ /* 0x000fe200000e0611 */
[----:B------:R-:W-:-:S04]  /*8f90*/  ISETP.GE.U32.AND P0, PT, R16, R47, PT ;  /* 0x0000002f1000720c */ /* 0x000fc80003f06070 */
[----:B------:R-:W-:-:S13]  /*8fa0*/  ISETP.GE.U32.AND.EX P0, PT, R17, R18, PT, P0 ;  /* 0x000000121100720c */ /* 0x000fda0003f06100 */
[----:B------:R-:W-:Y:S05]  /*8fb0*/  @!P0 BRA `(.L_x_11915) ;  /* 0xfffffffc00848947 */ /* 0x000fea000383ffff */
.L_x_11901:
[----:B------:R-:W-:Y:S05]  /*8fc0*/  BSYNC B6 ;  /* 0x0000000000067941 */ /* 0x000fea0003800000 */
.L_x_11900:
        /* <DEDUP_REMOVED lines=29> */
.L_x_11919:
[----:B------:R-:W-:Y:S05]  /*91a0*/  BSYNC B7 ;  /* 0x0000000000077941 */ /* 0x000fea0003800000 */
.L_x_11918:
        /* <DEDUP_REMOVED lines=24> */
.L_x_11921:
[----:B------:R-:W-:Y:S05]  /*9330*/  BSYNC B7 ;  /* 0x0000000000077941 */ /* 0x000fea0003800000 */
.L_x_11920:
        /* <DEDUP_REMOVED lines=29> */
.L_x_11923:
[----:B------:R-:W-:Y:S05]  /*9510*/  BSYNC B7 ;  /* 0x0000000000077941 */ /* 0x000fea0003800000 */
.L_x_11922:
        /* <DEDUP_REMOVED lines=14> */
.L_x_11928:
        /* <DEDUP_REMOVED lines=11> */
[----:B------:R-:W-:Y:S01]  /*96b0*/  IMAD.MOV.U32 R6, RZ, RZ, R3 ;  /* 0x000000ffff067224 */ /* 0x000fe200078e0003 */
[----:B------:R-:W-:Y:S01]  /*96c0*/  MOV R7, R4 ;  /* 0x0000000400077202 */ /* 0x000fe20000000f00 */
[----:B------:R-:W-:Y:S06]  /*96d0*/  BRA `(.L_x_11927) ;  /* 0x00000000004c7947 */ /* 0x000fec0003800000 */
.L_x_11926:
        /* <DEDUP_REMOVED lines=19> */
.L_x_11927:
[----:B------:R-:W-:Y:S05]  /*9810*/  BSYNC B1 ;  /* 0x0000000000017941 */ /* 0x000fea0003800000 */
.L_x_11925:
        /* <DEDUP_REMOVED lines=21> */
.L_x_11924:
        /* <DEDUP_REMOVED lines=18> */
.L_x_11931:
        /* <DEDUP_REMOVED lines=25> */
.L_x_11930:
[----:B------:R-:W-:Y:S05]  /*9c20*/  BSYNC B7 ;  /* 0x0000000000077941 */ /* 0x000fea0003800000 */
.L_x_11929:
[----:B------:R-:W-:-:S04]  /*9c30*/  IADD3 R16, P0, R16, 0x8, RZ ;  /* 0x0000000810107810 */ /* 0x000fc80007f1e0ff */
[----:B------:R-:W-:Y:S02]  /*9c40*/  IADD3.X R17, RZ, R17, RZ, P0, !PT ;  /* 0x00000011ff117210 */ /* 0x000fe400007fe4ff */
[----:B------:R-:W-:-:S04]  /*9c50*/  ISETP.GE.U32.AND P0, PT, R16, R19, PT ;  /* 0x000000131000720c */ /* 0x000fc80003f06070 */
[----:B------:R-:W-:-:S13]  /*9c60*/  ISETP.GE.U32.AND.EX P0, PT, R17, R18, PT, P0 ;  /* 0x000000121100720c */ /* 0x000fda0003f06100 */
[----:B------:R-:W-:Y:S05]  /*9c70*/  @!P0 BRA `(.L_x_11931) ;  /* 0xfffffffc00848947 */ /* 0x000fea000383ffff */
.L_x_11917:
[----:B------:R-:W-:Y:S05]  /*9c80*/  BSYNC B6 ;  /* 0x0000000000067941 */ /* 0x000fea0003800000 */
.L_x_11916:
        /* <DEDUP_REMOVED lines=29> */
.L_x_11935:
[----:B------:R-:W-:Y:S05]  /*9e60*/  BSYNC B7 ;  /* 0x0000000000077941 */ /* 0x000fea0003800000 */
.L_x_11934:
        /* <DEDUP_REMOVED lines=24> */
.L_x_11937:
[----:B------:R-:W-:Y:S05]  /*9ff0*/  BSYNC B7 ;  /* 0x0000000000077941 */ /* 0x000fea0003800000 */
.L_x_11936:
        /* <DEDUP_REMOVED lines=29> */
.L_x_11939:
[----:B------:R-:W-:Y:S05]  /*a1d0*/  BSYNC B7 ;  /* 0x0000000000077941 */ /* 0x000fea0003800000 */
.L_x_11938:
        /* <DEDUP_REMOVED lines=14> */
.L_x_11944:
        /* <DEDUP_REMOVED lines=14> */
.L_x_11942:
        /* <DEDUP_REMOVED lines=19> */
.L_x_11943:
[----:B------:R-:W-:Y:S05]  /*a4d0*/  BSYNC B1 ;  /* 0x0000000000017941 */ /* 0x000fea0003800000 */
.L_x_11941:
        /* <DEDUP_REMOVED lines=21> */
.L_x_11940:
        /* <DEDUP_REMOVED lines=18> */
.L_x_11947:
        /* <DEDUP_REMOVED lines=25> */
.L_x_11946:
[----:B------:R-:W-:Y:S05]  /*a8e0*/  BSYNC B7 ;  /* 0x0000000000077941 */ /* 0x000fea0003800000 */
.L_x_11945:
[----:B------:R-:W-:-:S05]  /*a8f0*/  IADD3 R16, P0, R16, 0x8, RZ ;  /* 0x0000000810107810 */ /* 0x000fca0007f1e0ff */
[----:B------:R-:W-:Y:S01]  /*a900*/  IMAD.X R17, RZ, RZ, R17, P0 ;  /* 0x000000ffff117224 */ /* 0x000fe200000e0611 */
[----:B------:R-:W-:-:S04]  /*a910*/  ISETP.GE.U32.AND P0, PT, R16, R19, PT ;  /* 0x000000131000720c */ /* 0x000fc80003f06070 */
[----:B------:R-:W-:-:S13]  /*a920*/  ISETP.GE.U32.AND.EX P0, PT, R17, R18, PT, P0 ;  /* 0x000000121100720c */ /* 0x000fda0003f06100 */
[----:B------:R-:W-:Y:S05]  /*a930*/  @!P0 BRA `(.L_x_11947) ;  /* 0xfffffffc00848947 */ /* 0x000fea000383ffff */
.L_x_11933:
[----:B------:R-:W-:Y:S05]  /*a940*/  BSYNC B6 ;  /* 0x0000000000067941 */ /* 0x000fea0003800000 */
.L_x_11932:
        /* <DEDUP_REMOVED lines=29> */
.L_x_11951:
[----:B------:R-:W-:Y:S05]  /*ab20*/  BSYNC B7 ;  /* 0x0000000000077941 */ /* 0x000fea0003800000 */
.L_x_11950:
        /* <DEDUP_REMOVED lines=24> */
.L_x_11953:
[----:B------:R-:W-:Y:S05]  /*acb0*/  BSYNC B7 ;  /* 0x0000000000077941 */ /* 0x000fea0003800000 */
.L_x_11952:
        /* <DEDUP_REMOVED lines=29> */
.L_x_11955:
[----:B------:R-:W-:Y:S05]  /*ae90*/  BSYNC B7 ;  /* 0x0000000000077941 */ /* 0x000fea0003800000 */
.L_x_11954:
        /* <DEDUP_REMOVED lines=14> */
.L_x_11960:
        /* <DEDUP_REMOVED lines=14> */
.L_x_11958:
        /* <DEDUP_REMOVED lines=19> */
.L_x_11959:
[----:B------:R-:W-:Y:S05]  /*b190*/  BSYNC B1 ;  /* 0x0000000000017941 */ /* 0x000fea0003800000 */
.L_x_11957:
        /* <DEDUP_REMOVED lines=21> */
.L_x_11956:
        /* <DEDUP_REMOVED lines=18> */
.L_x_11963:
        /* <DEDUP_REMOVED lines=25> */
.L_x_11962:
[----:B------:R-:W-:Y:S05]  /*b5a0*/  BSYNC B7 ;  /* 0x0000000000077941 */ /* 0x000fea0003800000 */
.L_x_11961:
[----:B------:R-:W-:-:S05]  /*b5b0*/  IADD3 R16, P0, R16, 0x8, RZ ;  /* 0x0000000810107810 */ /* 0x000fca0007f1e0ff */
[----:B------:R-:W-:Y:S01]  /*b5c0*/  IMAD.X R17, RZ, RZ, R17, P0 ;  /* 0x000000ffff117224 */ /* 0x000fe200000e0611 */
[----:B------:R-:W-:-:S04]  /*b5d0*/  ISETP.GE.U32.AND P0, PT, R16, R19, PT ;  /* 0x000000131000720c */ /* 0x000fc80003f06070 */
[----:B------:R-:W-:-:S13]  /*b5e0*/  ISETP.GE.U32.AND.EX P0, PT, R17, R18, PT, P0 ;  /* 0x000000121100720c */ /* 0x000fda0003f06100 */
[----:B------:R-:W-:Y:S05]  /*b5f0*/  @!P0 BRA `(.L_x_11963) ;  /* 0xfffffffc00848947 */ /* 0x000fea000383ffff */
.L_x_11949:
[----:B------:R-:W-:Y:S05]  /*b600*/  BSYNC B6 ;  /* 0x0000000000067941 */ /* 0x000fea0003800000 */
.L_x_11948:
        /* <DEDUP_REMOVED lines=29> */
.L_x_11967:
[----:B------:R-:W-:Y:S05]  /*b7e0*/  BSYNC B7 ;  /* 0x0000000000077941 */ /* 0x000fea0003800000 */
.L_x_11966:
        /* <DEDUP_REMOVED lines=24> */
.L_x_11969:
[----:B------:R-:W-:Y:S05]  /*b970*/  BSYNC B7 ;  /* 0x0000000000077941 */ /* 0x000fea0003800000 */
.L_x_11968:
        /* <DEDUP_REMOVED lines=29> */
.L_x_11971:
[----:B------:R-:W-:Y:S05]  /*bb50*/  BSYNC B7 ;  /* 0x0000000000077941 */ /* 0x000fea0003800000 */
.L_x_11970:
        /* <DEDUP_REMOVED lines=14> */
.L_x_11976:
        /* <DEDUP_REMOVED lines=14> */
.L_x_11974:
        /* <DEDUP_REMOVED lines=19> */
.L_x_11975:
[----:B------:R-:W-:Y:S05]  /*be50*/  BSYNC B1 ;  /* 0x0000000000017941 */ /* 0x000fea0003800000 */
.L_x_11973:
        /* <DEDUP_REMOVED lines=19> */
.L_x_11972:
        /* <DEDUP_REMOVED lines=18> */
.L_x_11979:
        /* <DEDUP_REMOVED lines=25> */
.L_x_11978:
[----:B------:R-:W-:Y:S05]  /*c240*/  BSYNC B7 ;  /* 0x0000000000077941 */ /* 0x000fea0003800000 */
.L_x_11977:
[----:B------:R-:W-:-:S05]  /*c250*/  IADD3 R16, P0, R16, 0x8, RZ ;  /* 0x0000000810107810 */ /* 0x000fca0007f1e0ff */
[----:B------:R-:W-:Y:S01]  /*c260*/  IMAD.X R17, RZ, RZ, R17, P0 ;  /* 0x000000ffff117224 */ /* 0x000fe200000e0611 */
[----:B------:R-:W-:-:S04]  /*c270*/  ISETP.GE.U32.AND P0, PT, R16, R19, PT ;  /* 0x000000131000720c */ /* 0x000fc80003f06070 */
[----:B------:R-:W-:-:S13]  /*c280*/  ISETP.GE.U32.AND.EX P0, PT, R17, R18, PT, P0 ;  /* 0x000000121100720c */ /* 0x000fda0003f06100 */
[----:B------:R-:W-:Y:S05]  /*c290*/  @!P0 BRA `(.L_x_11979) ;  /* 0xfffffffc00848947 */ /* 0x000fea000383ffff */
.L_x_11965:
[----:B------:R-:W-:Y:S05]  /*c2a0*/  BSYNC B6 ;  /* 0x0000000000067941 */ /* 0x000fea0003800000 */
.L_x_11964:
        /* <DEDUP_REMOVED lines=29> */
.L_x_11983:
[----:B------:R-:W-:Y:S05]  /*c480*/  BSYNC B7 ;  /* 0x0000000000077941 */ /* 0x000fea0003800000 */
.L_x_11982:
        /* <DEDUP_REMOVED lines=24> */
.L_x_11985:
[----:B------:R-:W-:Y:S05]  /*c610*/  BSYNC B7 ;  /* 0x0000000000077941 */ /* 0x000fea0003800000 */
.L_x_11984:
        /* <DEDUP_REMOVED lines=29> */
.L_x_11987:
[----:B------:R-:W-:Y:S05]  /*c7f0*/  BSYNC B7 ;  /* 0x0000000000077941 */ /* 0x000fea0003800000 */
.L_x_11986:
        /* <DEDUP_REMOVED lines=14> */
.L_x_11992:
        /* <DEDUP_REMOVED lines=14> */
.L_x_11990:
        /* <DEDUP_REMOVED lines=19> */
.L_x_11991:
[----:B------:R-:W-:Y:S05]  /*caf0*/  BSYNC B1 ;  /* 0x0000000000017941 */ /* 0x000fea0003800000 */
.L_x_11989:
        /* <DEDUP_REMOVED lines=19> */
.L_x_11988:
        /* <DEDUP_REMOVED lines=18> */
.L_x_11995:
        /* <DEDUP_REMOVED lines=25> */
.L_x_11994:
[----:B------:R-:W-:Y:S05]  /*cee0*/  BSYNC B7 ;  /* 0x0000000000077941 */ /* 0x000fea0003800000 */
.L_x_11993:
[----:B------:R-:W-:-:S04]  /*cef0*/  IADD3 R16, P0, R16, 0x8, RZ ;  /* 0x0000000810107810 */ /* 0x000fc80007f1e0ff */
[----:B------:R-:W-:Y:S02]  /*cf00*/  IADD3.X R17, RZ, R17, RZ, P0, !PT ;  /* 0x00000011ff117210 */ /* 0x000fe400007fe4ff */
[----:B------:R-:W-:-:S04]  /*cf10*/  ISETP.GE.U32.AND P0, PT, R16, R19, PT ;  /* 0x000000131000720c */ /* 0x000fc80003f06070 */
[----:B------:R-:W-:-:S13]  /*cf20*/  ISETP.GE.U32.AND.EX P0, PT, R17, R18, PT, P0 ;  /* 0x000000121100720c */ /* 0x000fda0003f06100 */
[----:B------:R-:W-:Y:S05]  /*cf30*/  @!P0 BRA `(.L_x_11995) ;  /* 0xfffffffc00848947 */ /* 0x000fea000383ffff */
.L_x_11981:
[----:B------:R-:W-:Y:S05]  /*cf40*/  BSYNC B6 ;  /* 0x0000000000067941 */ /* 0x000fea0003800000 */
.L_x_11980:
        /* <DEDUP_REMOVED lines=29> */
.L_x_11999:
[----:B------:R-:W-:Y:S05]  /*d120*/  BSYNC B7 ;  /* 0x0000000000077941 */ /* 0x000fea0003800000 */
.L_x_11998:
        /* <DEDUP_REMOVED lines=24> */
.L_x_12001:
[----:B------:R-:W-:Y:S05]  /*d2b0*/  BSYNC B7 ;  /* 0x0000000000077941 */ /* 0x000fea0003800000 */
.L_x_12000:
        /* <DEDUP_REMOVED lines=29> */
.L_x_12003:
[----:B------:R-:W-:Y:S05]  /*d490*/  BSYNC B7 ;  /* 0x0000000000077941 */ /* 0x000fea0003800000 */
.L_x_12002:
        /* <DEDUP_REMOVED lines=14> */
.L_x_12008:
        /* <DEDUP_REMOVED lines=14> */
.L_x_12006:
        /* <DEDUP_REMOVED lines=19> */
.L_x_12007:
[----:B------:R-:W-:Y:S05]  /*d790*/  BSYNC B1 ;  /* 0x0000000000017941 */ /* 0x000fea0003800000 */
.L_x_12005:
        /* <DEDUP_REMOVED lines=19> */
.L_x_12004:
        /* <DEDUP_REMOVED lines=18> */
.L_x_12011:
        /* <DEDUP_REMOVED lines=25> */
.L_x_12010:
[----:B------:R-:W-:Y:S05]  /*db80*/  BSYNC B7 ;  /* 0x0000000000077941 */ /* 0x000fea0003800000 */
.L_x_12009:
[----:B------:R-:W-:-:S05]  /*db90*/  IADD3 R16, P0, R16, 0x8, RZ ;  /* 0x0000000810107810 */ /* 0x000fca0007f1e0ff */
[----:B------:R-:W-:Y:S01]  /*dba0*/  IMAD.X R17, RZ, RZ, R17, P0 ;  /* 0x000000ffff117224 */ /* 0x000fe200000e0611 */
[----:B------:R-:W-:-:S04]  /*dbb0*/  ISETP.GE.U32.AND P0, PT, R16, R19, PT ;  /* 0x000000131000720c */ /* 0x000fc80003f06070 */
[----:B------:R-:W-:-:S13]  /*dbc0*/  ISETP.GE.U32.AND.EX P0, PT, R17, R18, PT, P0 ;  /* 0x000000121100720c */ /* 0x000fda0003f06100 */
[----:B------:R-:W-:Y:S05]  /*dbd0*/  @!P0 BRA `(.L_x_12011) ;  /* 0xfffffffc00848947 */ /* 0x000fea000383ffff */
.L_x_11997:
[----:B------:R-:W-:Y:S05]  /*dbe0*/  BSYNC B6 ;  /* 0x0000000000067941 */ /* 0x000fea0003800000 */
.L_x_11996:
        /* <DEDUP_REMOVED lines=23> */
.L_x_12014:
[----:B------:R-:W-:-:S13]  /*dd60*/  ISETP.GE.AND P0, PT, R0, R70, PT ;  /* 0x000000460000720c */ /* 0x000fda0003f06270 */
[----:B------:R-:W-:Y:S05]  /*dd70*/  @P0 BRA `(.L_x_12016) ;  /* 0x0000000000300947 */ /* 0x000fea0003800000 */
[----:B0-----:R-:W0:Y:S01]  /*dd80*/  LDC.64 R2, c[0x0][0x2c8] ;  /* 0x0000b200ff027b82 */ /* 0x001e220000000a00 */
[----:B------:R-:W-:Y:S01]  /*dd90*/  IADD3 R5, R71, R0, RZ ;  /* 0x0000000047057210 */ /* 0x000fe20007ffe0ff */
[----:B------:R-:W-:-:S04]  /*dda0*/  VIADD R0, R0, 0x80 ;  /* 0x0000008000007836 */ /* 0x000fc80000000000 */
[----:B0-----:R-:W-:-:S05]  /*ddb0*/  IMAD.WIDE.U32 R2, R5, 0x8, R2 ;  /* 0x0000000805027825 */ /* 0x001fca00078e0002 */
[----:B------:R1:W-:Y:S02]  /*ddc0*/  STG.E.64 desc[UR36][R2.64], RZ ;  /* 0x000000ff02007986 */ /* 0x0003e4000c101b24 */
.L_x_12015:
[----:B------:R-:W-:-:S13]  /*ddd0*/  ISETP.GE.AND P0, PT, R0, R70, PT ;  /* 0x000000460000720c */ /* 0x000fda0003f06270 */
[----:B------:R-:W-:Y:S05]  /*dde0*/  @P0 BRA `(.L_x_12017) ;  /* 0x0000000000340947 */ /* 0x000fea0003800000 */
[----:B01----:R-:W0:Y:S01]  /*ddf0*/  LDC.64 R2, c[0x0][0x2c8] ;  /* 0x0000b200ff027b82 */ /* 0x003e220000000a00 */
[----:B------:R-:W-:Y:S02]  /*de00*/  IMAD.IADD R5, R71, 0x1, R0 ;  /* 0x0000000147057824 */ /* 0x000fe400078e0200 */
[----:B------:R-:W-:Y:S02]  /*de10*/  VIADD R0, R0, 0x80 ;  /* 0x0000008000007836 */ /* 0x000fe40000000000 */
[----:B0-----:R-:W-:-:S05]  /*de20*/  IMAD.WIDE.U32 R2, R5, 0x8, R2 ;  /* 0x0000000805027825 */ /* 0x001fca00078e0002 */
[----:B------:R1:W-:Y:S02]  /*de30*/  STG.E.64 desc[UR36][R2.64], RZ ;  /* 0x000000ff02007986 */ /* 0x0003e4000c101b24 */
.L_x_12016:
        /* <DEDUP_REMOVED lines=8> */
.L_x_12017:
[----:B------:R-:W-:Y:S05]  /*dec0*/  BSYNC B1 ;  /* 0x0000000000017941 */ /* 0x000fea0003800000 */
.L_x_12013:
[----:B------:R-:W-:-:S13]  /*ded0*/  ISETP.GE.AND P0, PT, R0, R70, PT ;  /* 0x000000460000720c */ /* 0x000fda0003f06270 */
[----:B012---:R-:W0:Y:S01]  /*dee0*/  @!P0 LDC.64 R2, c[0x0][0x2c8] ;  /* 0x0000b200ff028b82 */ /* 0x007e220000000a00 */
[----:B------:R-:W-:Y:S02]  /*def0*/  @!P0 IMAD.IADD R5, R71, 0x1, R0 ;  /* 0x0000000147058824 */ /* 0x000fe400078e0200 */
[----:B------:R-:W-:Y:S02]  /*df00*/  @!P0 VIADD R0, R0, 0x80 ;  /* 0x0000008000008836 */ /* 0x000fe40000000000 */
[----:B0-----:R-:W-:-:S05]  /*df10*/  @!P0 IMAD.WIDE.U32 R2, R5, 0x8, R2 ;  /* 0x0000000805028825 */ /* 0x001fca00078e0002 */
[----:B------:R2:W-:Y:S02]  /*df20*/  @!P0 STG.E.64 desc[UR36][R2.64], RZ ;  /* 0x000000ff02008986 */ /* 0x0005e4000c101b24 */
.L_x_12018:
[----:B------:R-:W-:Y:S05]  /*df30*/  BSYNC B0 ;  /* 0x0000000000007941 */ /* 0x000fea0003800000 */
.L_x_12012:
[----:B------:R-:W-:-:S13]  /*df40*/  ISETP.GE.AND P0, PT, R0, R70, PT ;  /* 0x000000460000720c */ /* 0x000fda0003f06270 */
[----:B------:R-:W-:Y:S05]  /*df50*/  @P0 EXIT ;  /* 0x000000000000094d */ /* 0x000fea0003800000 */
[----:B012---:R-:W0:Y:S01]  /*df60*/  LDC.64 R2, c[0x0][0x2c8] ;  /* 0x0000b200ff027b82 */ /* 0x007e220000000a00 */
[----:B------:R-:W-:-:S05]  /*df70*/  IADD3 R71, R71, R0, RZ ;  /* 0x0000000047477210 */ /* 0x000fca0007ffe0ff */
[----:B0-----:R-:W-:-:S05]  /*df80*/  IMAD.WIDE.U32 R2, R71, 0x8, R2 ;  /* 0x0000000847027825 */ /* 0x001fca00078e0002 */
[----:B------:R-:W-:Y:S01]  /*df90*/  STG.E.64 desc[UR36][R2.64], RZ ;  /* 0x000000ff02007986 */ /* 0x000fe2000c101b24 */
[----:B------:R-:W-:Y:S05]  /*dfa0*/  EXIT ;  /* 0x000000000000794d */ /* 0x000fea0003800000 */
        .weak           $__internal_29_$__cuda_sm20_div_s64
        .type           $__internal_29_$__cuda_sm20_div_s64,@function
        .size           $__internal_29_$__cuda_sm20_div_s64,(.L_x_32209 - $__internal_29_$__cuda_sm20_div_s64)
$__internal_29_$__cuda_sm20_div_s64:
        /* <DEDUP_REMOVED lines=83> */
[----:B------:R-:W-:Y:S06]  /*e4e0*/  RET.REL.NODEC R6 `(_ZN2at6native29vectorized_elementwise_kernelILi4EZZZNS0_67_GLOBAL__N__bb565c37_34_ValidateCompressedIndicesKernel_cu_33a4b88b42_validate_compressed_sparse_indices_kernelILNS2_8CDimNameE1ENS2_18CUDAKernelLauncherENS2_14EmptyVecKernelENS2_8DummyVecELm8EEEvRKNS_6TensorESA_lllENKUlvE1_clEvENKUlvE0_clEvEUllllllE_St5arrayIPcLm6EEEEviT0_T1_) ;  /* 0xffffff1806c47950 */ /* 0x000fec0003c3ffff */
.L_x_12019:
        /* <DEDUP_REMOVED lines=9> */
.L_x_32209:


//--------------------- .text._ZN2at6native29vectorized_elementwise_kernelILi8EZZZNS0_67_GLOBAL__N__bb565c37_34_ValidateCompressedIndicesKernel_cu_33a4b88b42_validate_compressed_sparse_indices_kernelILNS2_8CDimNameE1ENS2_18CUDAKernelLauncherENS2_14EmptyVecKernelENS2_8DummyVecELm8EEEvRKNS_6TensorESA_lllENKUlvE1_clEvENKUlvE0_clEvEUllllllE_St5arrayIPcLm6EEEEviT0_T1_ --------------------------
	.section	.text._ZN2at6native29vectorized_elementwise_kernelILi8EZZZNS0_67_GLOBAL__N__bb565c37_34_ValidateCompressedIndicesKernel_cu_33a4b88b42_validate_compressed_sparse_indices_kernelILNS2_8CDimNameE1ENS2_18CUDAKernelLauncherENS2_14EmptyVecKernelENS2_8DummyVecELm8EEEvRKNS_6TensorESA_lllENKUlvE1_clEvENKUlvE0_clEvEUllllllE_St5arrayIPcLm6EEEEviT0_T1_,"ax",@progbits
	.align	128
        .global         _ZN2at6native29vectorized_elementwise_kernelILi8EZZZNS0_67_GLOBAL__N__bb565c37_34_ValidateCompressedIndicesKernel_cu_33a4b88b42_validate_compressed_sparse_indices_kernelILNS2_8CDimNameE1ENS2_18CUDAKernelLauncherENS2_14EmptyVecKernelENS2_8DummyVecELm8EEEvRKNS_6TensorESA_lllENKUlvE1_clEvENKUlvE0_clEvEUllllllE_St5arrayIPcLm6EEEEviT0_T1_
        .type           _ZN2at6native29vectorized_elementwise_kernelILi8EZZZNS0_67_GLOBAL__N__bb565c37_34_ValidateCompressedIndicesKernel_cu_33a4b88b42_validate_compressed_sparse_indices_kernelILNS2_8CDimNameE1ENS2_18CUDAKernelLauncherENS2_14EmptyVecKernelENS2_8DummyVecELm8EEEvRKNS_6TensorESA_lllENKUlvE1_clEvENKUlvE0_clEvEUllllllE_St5arrayIPcLm6EEEEviT0_T1_,@function
        .size           _ZN2at6native29vectorized_elementwise_kernelILi8EZZZNS0_67_GLOBAL__N__bb565c37_34_ValidateCompressedIndicesKernel_cu_33a4b88b42_validate_compressed_sparse_indices_kernelILNS2_8CDimNameE1ENS2_18CUDAKernelLauncherENS2_14EmptyVecKernelENS2_8DummyVecELm8EEEvRKNS_6TensorESA_lllENKUlvE1_clEvENKUlvE0_clEvEUllllllE_St5arrayIPcLm6EEEEviT0_T1_,(.L_x_32210 - _ZN2at6native29vectorized_elementwise_kernelILi8EZZZNS0_67_GLOBAL__N__bb565c37_34_ValidateCompressedIndicesKernel_cu_33a4b88b42_validate_compressed_sparse_indices_kernelILNS2_8CDimNameE1ENS2_18CUDAKernelLauncherENS2_14EmptyVecKernelENS2_8DummyVecELm8EEEvRKNS_6TensorESA_lllENKUlvE1_clEvENKUlvE0_clEvEUllllllE_St5arrayIPcLm6EEEEviT0_T1_)
        .other          _ZN2at6native29vectorized_elementwise_kernelILi8EZZZNS0_67_GLOBAL__N__bb565c37_34_ValidateCompressedIndicesKernel_cu_33a4b88b42_validate_compressed_sparse_indices_kernelILNS2_8CDimNameE1ENS2_18CUDAKernelLauncherENS2_14EmptyVecKernelENS2_8DummyVecELm8EEEvRKNS_6TensorESA_lllENKUlvE1_clEvENKUlvE0_clEvEUllllllE_St5arrayIPcLm6EEEEviT0_T1_,@"STO_CUDA_ENTRY STV_DEFAULT"
_ZN2at6native29vectorized_elementwise_kernelILi8EZZZNS0_67_GLOBAL__N__bb565c37_34_ValidateCompressedIndicesKernel_cu_33a4b88b42_validate_compressed_sparse_indices_kernelILNS2_8CDimNameE1ENS2_18CUDAKernelLauncherENS2_14EmptyVecKernelENS2_8DummyVecELm8EEEvRKNS_6TensorESA_lllENKUlvE1_clEvENKUlvE0_clEvEUllllllE_St5arrayIPcLm6EEEEviT0_T1_:
.text._ZN2at6native29vectorized_elementwise_kernelILi8EZZZNS0_67_GLOBAL__N__bb565c37_34_ValidateCompressedIndicesKernel_cu_33a4b88b42_validate_compressed_sparse_indices_kernelILNS2_8CDimNameE1ENS2_18CUDAKernelLauncherENS2_14EmptyVecKernelENS2_8DummyVecELm8EEEvRKNS_6TensorESA_lllENKUlvE1_clEvENKUlvE0_clEvEUllllllE_St5arrayIPcLm6EEEEviT0_T1_:
        /* <DEDUP_REMOVED lines=115> */
.L_x_12022:
[----:B------:R-:W-:Y:S05]  /*0730*/  BSYNC B6 ;  /* 0x0000000000067941 */ /* 0x000fea0003800000 */
.L_x_12021:
        /* <DEDUP_REMOVED lines=25> */
.L_x_12024:
[----:B------:R-:W-:Y:S05]  /*08d0*/  BSYNC B6 ;  /* 0x0000000000067941 */ /* 0x000fea0003800000 */
.L_x_12023:
        /* <DEDUP_REMOVED lines=29> */
.L_x_12026:
[----:B------:R-:W-:Y:S05]  /*0ab0*/  BSYNC B6 ;  /* 0x0000000000067941 */ /* 0x000fea0003800000 */
.L_x_12025:
        /* <DEDUP_REMOVED lines=18> */
.L_x_12031:
        /* <DEDUP_REMOVED lines=10> */
[----:B------:R-:W-:Y:S05]  /*0c80*/  CALL.REL.NOINC `($__internal_30_$__cuda_sm20_div_s64) ;  /* 0x000000d000c87944 */ /* 0x000fea0003c00000 */
[----:B------:R-:W-:Y:S02]  /*0c90*/  IMAD.MOV.U32 R6, RZ, RZ, R3 ;  /* 0x000000ffff067224 */ /* 0x000fe400078e0003 */
[----:B------:R-:W-:Y:S01]  /*0ca0*/  IMAD.MOV.U32 R7, RZ, RZ, R4 ;  /* 0x000000ffff077224 */ /* 0x000fe200078e0004 */
[----:B------:R-:W-:Y:S06]  /*0cb0*/  BRA `(.L_x_12030) ;  /* 0x00000000004c7947 */ /* 0x000fec0003800000 */
.L_x_12029:
        /* <DEDUP_REMOVED lines=19> */
.L_x_12030:
[----:B------:R-:W-:Y:S05]  /*0df0*/  BSYNC B1 ;  /* 0x0000000000017941 */ /* 0x000fea0003800000 */
.L_x_12028:
        /* <DEDUP_REMOVED lines=22> */
.L_x_12027:
        /* <DEDUP_REMOVED lines=19> */
.L_x_12036:
        /* <DEDUP_REMOVED lines=25> */
.L_x_12035:
[----:B------:R-:W-:Y:S05]  /*1220*/  BSYNC B7 ;  /* 0x0000000000077941 */ /* 0x000fea0003800000 */
.L_x_12034:
[----:B------:R-:W-:-:S05]  /*1230*/  IADD3 R16, P0, R16, 0x8, RZ ;  /* 0x0000000810107810 */ /* 0x000fca0007f1e0ff */
[----:B------:R-:W-:Y:S01]  /*1240*/  IMAD.X R17, RZ, RZ, R17, P0 ;  /* 0x000000ffff117224 */ /* 0x000fe200000e0611 */
[----:B------:R-:W-:-:S04]  /*1250*/  ISETP.GE.U32.AND P0, PT, R16, R23, PT ;  /* 0x000000171000720c */ /* 0x000fc80003f06070 */
[----:B------:R-:W-:-:S13]  /*1260*/  ISETP.GE.U32.AND.EX P0, PT, R17, R22, PT, P0 ;  /* 0x000000161100720c */ /* 0x000fda0003f06100 */
[----:B------:R-:W-:Y:S05]  /*1270*/  @!P0 BRA `(.L_x_12036) ;  /* 0xfffffffc00848947 */ /* 0x000fea000383ffff */
.L_x_12033:
[----:B------:R-:W-:Y:S05]  /*1280*/  BSYNC B6 ;  /* 0x0000000000067941 */ /* 0x000fea0003800000 */
.L_x_12032:
        /* <DEDUP_REMOVED lines=22> */
.L_x_12038:
[----:B------:R-:W-:Y:S05]  /*13f0*/  BSYNC B6 ;  /* 0x0000000000067941 */ /* 0x000fea0003800000 */
.L_x_12037:
        /* <DEDUP_REMOVED lines=22> */
.L_x_12040:
[----:B------:R-:W-:Y:S05]  /*1560*/  BSYNC B6 ;  /* 0x0000000000067941 */ /* 0x000fea0003800000 */
.L_x_12039:
        /* <DEDUP_REMOVED lines=29> */
.L_x_12042:
[----:B------:R-:W-:Y:S05]  /*1740*/  BSYNC B6 ;  /* 0x0000000000067941 */ /* 0x000fea0003800000 */
.L_x_12041:
        /* <DEDUP_REMOVED lines=11> */
.L_x_12047:
        /* <DEDUP_REMOVED lines=10> */
[----:B------:R-:W-:Y:S05]  /*18a0*/  CALL.REL.NOINC `($__internal_30_$__cuda_sm20_div_s64) ;  /* 0x000000c400c07944 */ /* 0x000fea0003c00000 */
[----:B------:R-:W-:Y:S01]  /*18b0*/  IMAD.MOV.U32 R6, RZ, RZ, R3 ;  /* 0x000000ffff067224 */ /* 0x000fe200078e0003 */
[----:B------:R-:W-:Y:S01]  /*18c0*/  MOV R7, R4 ;  /* 0x0000000400077202 */ /* 0x000fe20000000f00 */
[----:B------:R-:W-:Y:S06]  /*18d0*/  BRA `(.L_x_12046) ;  /* 0x00000000004c7947 */ /* 0x000fec0003800000 */
.L_x_12045:
        /* <DEDUP_REMOVED lines=19> */
.L_x_12046:
[----:B------:R-:W-:Y:S05]  /*1a10*/  BSYNC B1 ;  /* 0x0000000000017941 */ /* 0x000fea0003800000 */
.L_x_12044:
        /* <DEDUP_REMOVED lines=22> */
.L_x_12043:
        /* <DEDUP_REMOVED lines=19> */
.L_x_12052:
        /* <DEDUP_REMOVED lines=25> */
.L_x_12051:
[----:B------:R-:W-:Y:S05]  /*1e40*/  BSYNC B7 ;  /* 0x0000000000077941 */ /* 0x000fea0003800000 */
.L_x_12050:
[----:B------:R-:W-:-:S05]  /*1e50*/  IADD3 R16, P0, R16, 0x8, RZ ;  /* 0x0000000810107810 */ /* 0x000fca0007f1e0ff */
[----:B------:R-:W-:Y:S01]  /*1e60*/  IMAD.X R17, RZ, RZ, R17, P0 ;  /* 0x000000ffff117224 */ /* 0x000fe200000e0611 */
[----:B------:R-:W-:-:S04]  /*1e70*/  ISETP.GE.U32.AND P0, PT, R16, R19, PT ;  /* 0x000000131000720c */ /* 0x000fc80003f06070 */
[----:B------:R-:W-:-:S13]  /*1e80*/  ISETP.GE.U32.AND.EX P0, PT, R17, R18, PT, P0 ;  /* 0x000000121100720c */ /* 0x000fda0003f06100 */
[----:B------:R-:W-:Y:S05]  /*1e90*/  @!P0 BRA `(.L_x_12052) ;  /* 0xfffffffc00848947 */ /* 0x000fea000383ffff */
.L_x_12049:
[----:B------:R-:W-:Y:S05]  /*1ea0*/  BSYNC B6 ;  /* 0x0000000000067941 */ /* 0x000fea0003800000 */
.L_x_12048:
        /* <DEDUP_REMOVED lines=22> */
.L_x_12054:
[----:B------:R-:W-:Y:S05]  /*2010*/  BSYNC B6 ;  /* 0x0000000000067941 */ /* 0x000fea0003800000 */
.L_x_12053:
        /* <DEDUP_REMOVED lines=22> */
.L_x_12056:
[----:B------:R-:W-:Y:S05]  /*2180*/  BSYNC B6 ;  /* 0x0000000000067941 */ /* 0x000fea0003800000 */
.L_x_12055:
        /* <DEDUP_REMOVED lines=29> */
.L_x_12058:
[----:B------:R-:W-:Y:S05]  /*2360*/  BSYNC B6 ;  /* 0x0000000000067941 */ /* 0x000fea0003800000 */
.L_x_12057:
        /* <DEDUP_REMOVED lines=12> */
.L_x_12063:
        /* <DEDUP_REMOVED lines=10> */
[----:B------:R-:W-:Y:S05]  /*24d0*/  CALL.REL.NOINC `($__internal_30_$__cuda_sm20_div_s64) ;  /* 0x000000b800b47944 */ /* 0x000fea0003c00000 */
[----:B------:R-:W-:Y:S02]  /*24e0*/  IMAD.MOV.U32 R6, RZ, RZ, R3 ;  /* 0x000000ffff067224 */ /* 0x000fe400078e0003 */
[----:B------:R-:W-:Y:S01]  /*24f0*/  IMAD.MOV.U32 R7, RZ, RZ, R4 ;  /* 0x000000ffff077224 */ /* 0x000fe200078e0004 */
[----:B------:R-:W-:Y:S06]  /*2500*/  BRA `(.L_x_12062) ;  /* 0x0000000000507947 */ /* 0x000fec0003800000 */
.L_x_12061:
        /* <DEDUP_REMOVED lines=20> */
.L_x_12062:
[----:B------:R-:W-:Y:S05]  /*2650*/  BSYNC B1 ;  /* 0x0000000000017941 */ /* 0x000fea0003800000 */
.L_x_12060:
        /* <DEDUP_REMOVED lines=21> */
.L_x_12059:
        /* <DEDUP_REMOVED lines=19> */
.L_x_12068:
        /* <DEDUP_REMOVED lines=25> */
.L_x_12067:
[----:B------:R-:W-:Y:S05]  /*2a70*/  BSYNC B7 ;  /* 0x0000000000077941 */ /* 0x000fea0003800000 */
.L_x_12066:
[----:B------:R-:W-:-:S04]  /*2a80*/  IADD3 R16, P0, R16, 0x8, RZ ;  /* 0x0000000810107810 */ /* 0x000fc80007f1e0ff */
[----:B------:R-:W-:Y:S02]  /*2a90*/  IADD3.X R17, RZ, R17, RZ, P0, !PT ;  /* 0x00000011ff117210 */ /* 0x000fe400007fe4ff */
[----:B------:R-:W-:-:S04]  /*2aa0*/  ISETP.GE.U32.AND P0, PT, R16, R19, PT ;  /* 0x000000131000720c */ /* 0x000fc80003f06070 */
[----:B------:R-:W-:-:S13]  /*2ab0*/  ISETP.GE.U32.AND.EX P0, PT, R17, R18, PT, P0 ;  /* 0x000000121100720c */ /* 0x000fda0003f06100 */
[----:B------:R-:W-:Y:S05]  /*2ac0*/  @!P0 BRA `(.L_x_12068) ;  /* 0xfffffffc00848947 */ /* 0x000fea000383ffff */
.L_x_12065:
[----:B------:R-:W-:Y:S05]  /*2ad0*/  BSYNC B6 ;  /* 0x0000000000067941 */ /* 0x000fea0003800000 */
.L_x_12064:
        /* <DEDUP_REMOVED lines=22> */
.L_x_12070:
[----:B------:R-:W-:Y:S05]  /*2c40*/  BSYNC B6 ;  /* 0x0000000000067941 */ /* 0x000fea0003800000 */
.L_x_12069:
        /* <DEDUP_REMOVED lines=22> */
.L_x_12072:
[----:B------:R-:W-:Y:S05]  /*2db0*/  BSYNC B6 ;  /* 0x0000000000067941 */ /* 0x000fea0003800000 */
.L_x_12071:
        /* <DEDUP_REMOVED lines=29> */
.L_x_12074:
[----:B------:R-:W-:Y:S05]  /*2f90*/  BSYNC B6 ;  /* 0x0000000000067941 */ /* 0x000fea0003800000 */
.L_x_12073:
        /* <DEDUP_REMOVED lines=12> */
.L_x_12079:
        /* <DEDUP_REMOVED lines=14> */
.L_x_12077:
        /* <DEDUP_REMOVED lines=20> */
.L_x_12078:
[----:B------:R-:W-:Y:S05]  /*3280*/  BSYNC B1 ;  /* 0x0000000000017941 */ /* 0x000fea0003800000 */
.L_x_12076:
        /* <DEDUP_REMOVED lines=21> */
.L_x_12075:
        /* <DEDUP_REMOVED lines=19> */
.L_x_12084:
        /* <DEDUP_REMOVED lines=25> */
.L_x_12083:
[----:B------:R-:W-:Y:S05]  /*36a0*/  BSYNC B7 ;  /* 0x0000000000077941 */ /* 0x000fea0003800000 */
.L_x_12082:
[----:B------:R-:W-:-:S05]  /*36b0*/  IADD3 R16, P0, R16, 0x8, RZ ;  /* 0x0000000810107810 */ /* 0x000fca0007f1e0ff */
[----:B------:R-:W-:Y:S01]  /*36c0*/  IMAD.X R17, RZ, RZ, R17, P0 ;  /* 0x000000ffff117224 */ /* 0x000fe200000e0611 */
[----:B------:R-:W-:-:S04]  /*36d0*/  ISETP.GE.U32.AND P0, PT, R16, R19, PT ;  /* 0x000000131000720c */ /* 0x000fc80003f06070 */
[----:B------:R-:W-:-:S13]  /*36e0*/  ISETP.GE.U32.AND.EX P0, PT, R17, R18, PT, P0 ;  /* 0x000000121100720c */ /* 0x000fda0003f06100 */
[----:B------:R-:W-:Y:S05]  /*36f0*/  @!P0 BRA `(.L_x_12084) ;  /* 0xfffffffc00848947 */ /* 0x000fea000383ffff */
.L_x_12081:
[----:B------:R-:W-:Y:S05]  /*3700*/  BSYNC B6 ;  /* 0x0000000000067941 */ /* 0x000fea0003800000 */
.L_x_12080:
        /* <DEDUP_REMOVED lines=22> */
.L_x_12086:
[----:B------:R-:W-:Y:S05]  /*3870*/  BSYNC B6 ;  /* 0x0000000000067941 */ /* 0x000fea0003800000 */
.L_x_12085:
        /* <DEDUP_REMOVED lines=22> */
.L_x_12088:
[----:B------:R-:W-:Y:S05]  /*39e0*/  BSYNC B6 ;  /* 0x0000000000067941 */ /* 0x000fea0003800000 */
.L_x_12087:
        /* <DEDUP_REMOVED lines=29> */
.L_x_12090:
[----:B------:R-:W-:Y:S05]  /*3bc0*/  BSYNC B6 ;  /* 0x0000000000067941 */ /* 0x000fea0003800000 */
.L_x_12089:
        /* <DEDUP_REMOVED lines=12> */
.L_x_12095:
        /* <DEDUP_REMOVED lines=11> */
[----:B------:R-:W-:Y:S01]  /*3d40*/  MOV R6, R3 ;  /* 0x0000000300067202 */ /* 0x000fe20000000f00 */
[----:B------:R-:W-:Y:S01]  /*3d50*/  IMAD.MOV.U32 R7, RZ, RZ, R4 ;  /* 0x000000ffff077224 */ /* 0x000fe200078e0004 */
[----:B------:R-:W-:Y:S06]  /*3d60*/  BRA `(.L_x_12094) ;  /* 0x0000000000507947 */ /* 0x000fec0003800000 */
.L_x_12093:
        /* <DEDUP_REMOVED lines=20> */
.L_x_12094:
[----:B------:R-:W-:Y:S05]  /*3eb0*/  BSYNC B1 ;  /* 0x0000000000017941 */ /* 0x000fea0003800000 */
.L_x_12092:
        /* <DEDUP_REMOVED lines=21> */
.L_x_12091:
        /* <DEDUP_REMOVED lines=19> */
.L_x_12100:
        /* <DEDUP_REMOVED lines=25> */
.L_x_12099:
[----:B------:R-:W-:Y:S05]  /*42d0*/  BSYNC B7 ;  /* 0x0000000000077941 */ /* 0x000fea0003800000 */
.L_x_12098:
[----:B------:R-:W-:-:S05]  /*42e0*/  IADD3 R16, P0, R16, 0x8, RZ ;  /* 0x0000000810107810 */ /* 0x000fca0007f1e0ff */
[----:B------:R-:W-:Y:S01]  /*42f0*/  IMAD.X R17, RZ, RZ, R17, P0 ;  /* 0x000000ffff117224 */ /* 0x000fe200000e0611 */
[----:B------:R-:W-:-:S04]  /*4300*/  ISETP.GE.U32.AND P0, PT, R16, R19, PT ;  /* 0x000000131000720c */ /* 0x000fc80003f06070 */
[----:B------:R-:W-:-:S13]  /*4310*/  ISETP.GE.U32.AND.EX P0, PT, R17, R18, PT, P0 ;  /* 0x000000121100720c */ /* 0x000fda0003f06100 */
[----:B------:R-:W-:Y:S05]  /*4320*/  @!P0 BRA `(.L_x_12100) ;  /* 0xfffffffc00848947 */ /* 0x000fea000383ffff */
.L_x_12097:
[----:B------:R-:W-:Y:S05]  /*4330*/  BSYNC B6 ;  /* 0x0000000000067941 */ /* 0x000fea0003800000 */
.L_x_12096:
        /* <DEDUP_REMOVED lines=22> */
.L_x_12102:
[----:B------:R-:W-:Y:S05]  /*44a0*/  BSYNC B6 ;  /* 0x0000000000067941 */ /* 0x000fea0003800000 */
.L_x_12101:
        /* <DEDUP_REMOVED lines=22> */
.L_x_12104:
[----:B------:R-:W-:Y:S05]  /*4610*/  BSYNC B6 ;  /* 0x0000000000067941 */ /* 0x000fea0003800000 */
.L_x_12103:
        /* <DEDUP_REMOVED lines=29> */
.L_x_12106:
[----:B------:R-:W-:Y:S05]  /*47f0*/  BSYNC B6 ;  /* 0x0000000000067941 */ /* 0x000fea0003800000 */
.L_x_12105:
        /* <DEDUP_REMOVED lines=12> */
.L_x_12111:
        /* <DEDUP_REMOVED lines=14> */
.L_x_12109:
        /* <DEDUP_REMOVED lines=19> */
.L_x_12110:
[----:B------:R-:W-:Y:S05]  /*4ad0*/  BSYNC B1 ;  /* 0x0000000000017941 */ /* 0x000fea0003800000 */
.L_x_12108:
        /* <DEDUP_REMOVED lines=20> */
.L_x_12107:
        /* <DEDUP_REMOVED lines=19> */
.L_x_12116:
        /* <DEDUP_REMOVED lines=25> */
.L_x_12115:
[----:B------:R-:W-:Y:S05]  /*4ee0*/  BSYNC B7 ;  /* 0x0000000000077941 */ /* 0x000fea0003800000 */
.L_x_12114:
[----:B------:R-:W-:-:S05]  /*4ef0*/  IADD3 R16, P0, R16, 0x8, RZ ;  /* 0x0000000810107810 */ /* 0x000fca0007f1e0ff */
[----:B------:R-:W-:Y:S01]  /*4f00*/  IMAD.X R17, RZ, RZ, R17, P0 ;  /* 0x000000ffff117224 */ /* 0x000fe200000e0611 */
[----:B------:R-:W-:-:S04]  /*4f10*/  ISETP.GE.U32.AND P0, PT, R16, R19, PT ;  /* 0x000000131000720c */ /* 0x000fc80003f06070 */
[----:B------:R-:W-:-:S13]  /*4f20*/  ISETP.GE.U32.AND.EX P0, PT, R17, R18, PT, P0 ;  /* 0x000000121100720c */ /* 0x000fda0003f06100 */
[----:B------:R-:W-:Y:S05]  /*4f30*/  @!P0 BRA `(.L_x_12116) ;  /* 0xfffffffc00848947 */ /* 0x000fea000383ffff */
.L_x_12113:
[----:B------:R-:W-:Y:S05]  /*4f40*/  BSYNC B6 ;  /* 0x0000000000067941 */ /* 0x000fea0003800000 */
.L_x_12112:
        /* <DEDUP_REMOVED lines=22> */
.L_x_12118:
[----:B------:R-:W-:Y:S05]  /*50b0*/  BSYNC B6 ;  /* 0x0000000000067941 */ /* 0x000fea0003800000 */
.L_x_12117:
        /* <DEDUP_REMOVED lines=22> */
.L_x_12120:
[----:B------:R-:W-:Y:S05]  /*5220*/  BSYNC B6 ;  /* 0x0000000000067941 */ /* 0x000fea0003800000 */
.L_x_12119:
        /* <DEDUP_REMOVED lines=29> */
.L_x_12122:
[----:B------:R-:W-:Y:S05]  /*5400*/  BSYNC B6 ;  /* 0x0000000000067941 */ /* 0x000fea0003800000 */
.L_x_12121:
        /* <DEDUP_REMOVED lines=11> */
.L_x_12127:
        /* <DEDUP_REMOVED lines=14> */
.L_x_12125:
        /* <DEDUP_REMOVED lines=19> */
.L_x_12126:
[----:B------:R-:W-:Y:S05]  /*56d0*/  BSYNC B1 ;  /* 0x0000000000017941 */ /* 0x000fea0003800000 */
.L_x_12124:
        /* <DEDUP_REMOVED lines=20> */
.L_x_12123:
        /* <DEDUP_REMOVED lines=19> */
.L_x_12132:
        /* <DEDUP_REMOVED lines=25> */
.L_x_12131:
[----:B------:R-:W-:Y:S05]  /*5ae0*/  BSYNC B7 ;  /* 0x0000000000077941 */ /* 0x000fea0003800000 */
.L_x_12130:
[----:B------:R-:W-:-:S05]  /*5af0*/  IADD3 R16, P0, R16, 0x8, RZ ;  /* 0x0000000810107810 */ /* 0x000fca0007f1e0ff */
[----:B------:R-:W-:Y:S01]  /*5b00*/  IMAD.X R17, RZ, RZ, R17, P0 ;  /* 0x000000ffff117224 */ /* 0x000fe200000e0611 */
[----:B------:R-:W-:-:S04]  /*5b10*/  ISETP.GE.U32.AND P0, PT, R16, R19, PT ;  /* 0x000000131000720c */ /* 0x000fc80003f06070 */
[----:B------:R-:W-:-:S13]  /*5b20*/  ISETP.GE.U32.AND.EX P0, PT, R17, R18, PT, P0 ;  /* 0x000000121100720c */ /* 0x000fda0003f06100 */
[----:B------:R-:W-:Y:S05]  /*5b30*/  @!P0 BRA `(.L_x_12132) ;  /* 0xfffffffc00848947 */ /* 0x000fea000383ffff */
.L_x_12129:
[----:B------:R-:W-:Y:S05]  /*5b40*/  BSYNC B6 ;  /* 0x0000000000067941 */ /* 0x000fea0003800000 */
.L_x_12128:
        /* <DEDUP_REMOVED lines=22> */
.L_x_12134:
[----:B------:R-:W-:Y:S05]  /*5cb0*/  BSYNC B6 ;  /* 0x0000000000067941 */ /* 0x000fea0003800000 */
.L_x_12133:
        /* <DEDUP_REMOVED lines=22> */
.L_x_12136:
[----:B------:R-:W-:Y:S05]  /*5e20*/  BSYNC B6 ;  /* 0x0000000000067941 */ /* 0x000fea0003800000 */
.L_x_12135:
        /* <DEDUP_REMOVED lines=29> */
.L_x_12138:
[----:B------:R-:W-:Y:S05]  /*6000*/  BSYNC B6 ;  /* 0x0000000000067941 */ /* 0x000fea0003800000 */
.L_x_12137:
        /* <DEDUP_REMOVED lines=11> */
.L_x_12143:
        /* <DEDUP_REMOVED lines=15> */
.L_x_12141:
        /* <DEDUP_REMOVED lines=19> */
.L_x_12142:
[----:B------:R-:W-:Y:S05]  /*62e0*/  BSYNC B1 ;  /* 0x0000000000017941 */ /* 0x000fea0003800000 */
.L_x_12140:
        /* <DEDUP_REMOVED lines=21> */
.L_x_12139:
        /* <DEDUP_REMOVED lines=19> */
.L_x_12148:
        /* <DEDUP_REMOVED lines=25> */
.L_x_12147:
[----:B------:R-:W-:Y:S05]  /*6700*/  BSYNC B7 ;  /* 0x0000000000077941 */ /* 0x000fea0003800000 */
.L_x_12146:
[----:B------:R-:W-:-:S05]  /*6710*/  IADD3 R16, P0, R16, 0x8, RZ ;  /* 0x0000000810107810 */ /* 0x000fca0007f1e0ff */
[----:B------:R-:W-:Y:S01]  /*6720*/  IMAD.X R17, RZ, RZ, R17, P0 ;  /* 0x000000ffff117224 */ /* 0x000fe200000e0611 */
[----:B------:R-:W-:-:S04]  /*6730*/  ISETP.GE.U32.AND P0, PT, R16, R23, PT ;  /* 0x000000171000720c */ /* 0x000fc80003f06070 */
[----:B------:R-:W-:-:S13]  /*6740*/  ISETP.GE.U32.AND.EX P0, PT, R17, R18, PT, P0 ;  /* 0x000000121100720c */ /* 0x000fda0003f06100 */
[----:B------:R-:W-:Y:S05]  /*6750*/  @!P0 BRA `(.L_x_12148) ;  /* 0xfffffffc00848947 */ /* 0x000fea000383ffff */
.L_x_12145:
[----:B------:R-:W-:Y:S05]  /*6760*/  BSYNC B6 ;  /* 0x0000000000067941 */ /* 0x000fea0003800000 */
.L_x_12144:
        /* <DEDUP_REMOVED lines=11> */
.L_x_12020:
        /* <DEDUP_REMOVED lines=254> */
.L_x_12152:
[----:B------:R-:W-:Y:S05]  /*7800*/  BSYNC B7 ;  /* 0x0000000000077941 */ /* 0x000fea0003800000 */
.L_x_12151:
        /* <DEDUP_REMOVED lines=24> */
.L_x_12154:
[----:B------:R-:W-:Y:S05]  /*7990*/  BSYNC B7 ;  /* 0x0000000000077941 */ /* 0x000fea0003800000 */
.L_x_12153:
        /* <DEDUP_REMOVED lines=29> */
.L_x_12156:
[----:B------:R-:W-:Y:S05]  /*7b70*/  BSYNC B7 ;  /* 0x0000000000077941 */ /* 0x000fea0003800000 */
.L_x_12155:
        /* <DEDUP_REMOVED lines=15> */
.L_x_12161:
        /* <DEDUP_REMOVED lines=14> */
.L_x_12159:
        /* <DEDUP_REMOVED lines=20> */
.L_x_12160:
[----:B------:R-:W-:Y:S05]  /*7e90*/  BSYNC B1 ;  /* 0x0000000000017941 */ /* 0x000fea0003800000 */
.L_x_12158:
        /* <DEDUP_REMOVED lines=20> */
.L_x_12157:
        /* <DEDUP_REMOVED lines=18> */
.L_x_12164:
        /* <DEDUP_REMOVED lines=25> */
.L_x_12163:
[----:B------:R-:W-:Y:S05]  /*8290*/  BSYNC B7 ;  /* 0x0000000000077941 */ /* 0x000fea0003800000 */
.L_x_12162:
[----:B------:R-:W-:-:S05]  /*82a0*/  IADD3 R46, P0, R46, 0x8, RZ ;  /* 0x000000082e2e7810 */ /* 0x000fca0007f1e0ff */
[----:B------:R-:W-:Y:S01]  /*82b0*/  IMAD.X R47, RZ, RZ, R47, P0 ;  /* 0x000000ffff2f7224 */ /* 0x000fe200000e062f */
[----:B------:R-:W-:-:S04]  /*82c0*/  ISETP.GE.U32.AND P0, PT, R46, R51, PT ;  /* 0x000000332e00720c */ /* 0x000fc80003f06070 */
[----:B------:R-:W-:-:S13]  /*82d0*/  ISETP.GE.U32.AND.EX P0, PT, R47, R48, PT, P0 ;  /* 0x000000302f00720c */ /* 0x000fda0003f06100 */
[----:B------:R-:W-:Y:S05]  /*82e0*/  @!P0 BRA `(.L_x_12164) ;  /* 0xfffffffc00848947 */ /* 0x000fea000383ffff */
.L_x_12150:
[----:B------:R-:W-:Y:S05]  /*82f0*/  BSYNC B6 ;  /* 0x0000000000067941 */ /* 0x000fea0003800000 */
.L_x_12149:
        /* <DEDUP_REMOVED lines=29> */
.L_x_12168:
[----:B------:R-:W-:Y:S05]  /*84d0*/  BSYNC B7 ;  /* 0x0000000000077941 */ /* 0x000fea0003800000 */
.L_x_12167:
        /* <DEDUP_REMOVED lines=24> */
.L_x_12170:
[----:B------:R-:W-:Y:S05]  /*8660*/  BSYNC B7 ;  /* 0x0000000000077941 */ /* 0x000fea0003800000 */
.L_x_12169:
        /* <DEDUP_REMOVED lines=29> */
.L_x_12172:
[----:B------:R-:W-:Y:S05]  /*8840*/  BSYNC B7 ;  /* 0x0000000000077941 */ /* 0x000fea0003800000 */
.L_x_12171:
        /* <DEDUP_REMOVED lines=15> */
.L_x_12177:
        /* <DEDUP_REMOVED lines=14> */
.L_x_12175:
        /* <DEDUP_REMOVED lines=20> */
.L_x_12176:
[----:B------:R-:W-:Y:S05]  /*8b60*/  BSYNC B1 ;  /* 0x0000000000017941 */ /* 0x000fea0003800000 */
.L_x_12174:
        /* <DEDUP_REMOVED lines=20> */
.L_x_12173:
        /* <DEDUP_REMOVED lines=18> */
.L_x_12180:
        /* <DEDUP_REMOVED lines=25> */
.L_x_12179:
[----:B------:R-:W-:Y:S05]  /*8f60*/  BSYNC B7 ;  /* 0x0000000000077941 */ /* 0x000fea0003800000 */
.L_x_12178:
[----:B------:R-:W-:-:S05]  /*8f70*/  IADD3 R16, P0, R16, 0x8, RZ ;  /* 0x0000000810107810 */ /* 0x000fca0007f1e0ff */
[----:B------:R-:W-:Y:S01]  /*8f80*/  IMAD.X R17, RZ, RZ, R17, P0 ;  /* 0x000000ffff117224 */ /* 0x000fe200000e0611 */
[----:B------:R-:W-:-:S04]  /*8f90*/  ISETP.GE.U32.AND P0, PT, R16, R47, PT ;  /* 0x0000002f1000720c */ /* 0x000fc80003f06070 */
[----:B------:R-:W-:-:S13]  /*8fa0*/  ISETP.GE.U32.AND.EX P0, PT, R17, R18, PT, P0 ;  /* 0x000000121100720c */ /* 0x000fda0003f06100 */
[----:B------:R-:W-:Y:S05]  /*8fb0*/  @!P0 BRA `(.L_x_12180) ;  /* 0xfffffffc00848947 */ /* 0x000fea000383ffff */
.L_x_12166:
[----:B------:R-:W-:Y:S05]  /*8fc0*/  BSYNC B6 ;  /* 0x0000000000067941 */ /* 0x000fea0003800000 */
.L_x_12165:
        /* <DEDUP_REMOVED lines=29> */
.L_x_12184:
[----:B------:R-:W-:Y:S05]  /*91a0*/  BSYNC B7 ;  /* 0x0000000000077941 */ /* 0x000fea0003800000 */
.L_x_12183:
        /* <DEDUP_REMOVED lines=24> */
.L_x_12186:
[----:B------:R-:W-:Y:S05]  /*9330*/  BSYNC B7 ;  /* 0x0000000000077941 */ /* 0x000fea0003800000 */
.L_x_12185:
        /* <DEDUP_REMOVED lines=29> */
.L_x_12188:
[----:B------:R-:W-:Y:S05]  /*9510*/  BSYNC B7 ;  /* 0x0000000000077941 */ /* 0x000fea0003800000 */
.L_x_12187:
        /* <DEDUP_REMOVED lines=14> */
.L_x_12193:
        /* <DEDUP_REMOVED lines=11> */
[----:B------:R-:W-:Y:S01]  /*96b0*/  IMAD.MOV.U32 R6, RZ, RZ, R3 ;  /* 0x000000ffff067224 */ /* 0x000fe200078e0003 */
[----:B------:R-:W-:Y:S01]  /*96c0*/  MOV R7, R4 ;  /* 0x0000000400077202 */ /* 0x000fe20000000f00 */
[----:B------:R-:W-:Y:S06]  /*96d0*/  BRA `(.L_x_12192) ;  /* 0x00000000004c7947 */ /* 0x000fec0003800000 */
.L_x_12191:
        /* <DEDUP_REMOVED lines=19> */
.L_x_12192:
[----:B------:R-:W-:Y:S05]  /*9810*/  BSYNC B1 ;  /* 0x0000000000017941 */ /* 0x000fea0003800000 */
.L_x_12190:
        /* <DEDUP_REMOVED lines=21> */
.L_x_12189:
        /* <DEDUP_REMOVED lines=18> */
.L_x_12196:
        /* <DEDUP_REMOVED lines=25> */
.L_x_12195:
[----:B------:R-:W-:Y:S05]  /*9c20*/  BSYNC B7 ;  /* 0x0000000000077941 */ /* 0x000fea0003800000 */
.L_x_12194:
[----:B------:R-:W-:-:S04]  /*9c30*/  IADD3 R16, P0, R16, 0x8, RZ ;  /* 0x0000000810107810 */ /* 0x000fc80007f1e0ff */
[----:B------:R-:W-:Y:S02]  /*9c40*/  IADD3.X R17, RZ, R17, RZ, P0, !PT ;  /* 0x00000011ff117210 */ /* 0x000fe400007fe4ff */
[----:B------:R-:W-:-:S04]  /*9c50*/  ISETP.GE.U32.AND P0, PT, R16, R19, PT ;  /* 0x000000131000720c */ /* 0x000fc80003f06070 */
[----:B------:R-:W-:-:S13]  /*9c60*/  ISETP.GE.U32.AND.EX P0, PT, R17, R18, PT, P0 ;  /* 0x000000121100720c */ /* 0x000fda0003f06100 */
[----:B------:R-:W-:Y:S05]  /*9c70*/  @!P0 BRA `(.L_x_12196) ;  /* 0xfffffffc00848947 */ /* 0x000fea000383ffff */
.L_x_12182:
[----:B------:R-:W-:Y:S05]  /*9c80*/  BSYNC B6 ;  /* 0x0000000000067941 */ /* 0x000fea0003800000 */
.L_x_12181:
        /* <DEDUP_REMOVED lines=29> */
.L_x_12200:
[----:B------:R-:W-:Y:S05]  /*9e60*/  BSYNC B7 ;  /* 0x0000000000077941 */ /* 0x000fea0003800000 */
.L_x_12199:
        /* <DEDUP_REMOVED lines=24> */
.L_x_12202:
[----:B------:R-:W-:Y:S05]  /*9ff0*/  BSYNC B7 ;  /* 0x0000000000077941 */ /* 0x000fea0003800000 */
.L_x_12201:
        /* <DEDUP_REMOVED lines=29> */
.L_x_12204:
[----:B------:R-:W-:Y:S05]  /*a1d0*/  BSYNC B7 ;  /* 0x0000000000077941 */ /* 0x000fea0003800000 */
.L_x_12203:
        /* <DEDUP_REMOVED lines=14> */
.L_x_12209:
        /* <DEDUP_REMOVED lines=14> */
.L_x_12207:
        /* <DEDUP_REMOVED lines=19> */
.L_x_12208:
[----:B------:R-:W-:Y:S05]  /*a4d0*/  BSYNC B1 ;  /* 0x0000000000017941 */ /* 0x000fea0003800000 */
.L_x_12206:
        /* <DEDUP_REMOVED lines=21> */
.L_x_12205:
        /* <DEDUP_REMOVED lines=18> */
.L_x_12212:
        /* <DEDUP_REMOVED lines=25> */
.L_x_12211:
[----:B------:R-:W-:Y:S05]  /*a8e0*/  BSYNC B7 ;  /* 0x0000000000077941 */ /* 0x000fea0003800000 */
.L_x_12210:
[----:B------:R-:W-:-:S05]  /*a8f0*/  IADD3 R16, P0, R16, 0x8, RZ ;  /* 0x0000000810107810 */ /* 0x000fca0007f1e0ff */
[----:B------:R-:W-:Y:S01]  /*a900*/  IMAD.X R17, RZ, RZ, R17, P0 ;  /* 0x000000ffff117224 */ /* 0x000fe200000e0611 */
[----:B------:R-:W-:-:S04]  /*a910*/  ISETP.GE.U32.AND P0, PT, R16, R19, PT ;  /* 0x000000131000720c */ /* 0x000fc80003f06070 */
[----:B------:R-:W-:-:S13]  /*a920*/  ISETP.GE.U32.AND.EX P0, PT, R17, R18, PT, P0 ;  /* 0x000000121100720c */ /* 0x000fda0003f06100 */
[----:B------:R-:W-:Y:S05]  /*a930*/  @!P0 BRA `(.L_x_12212) ;  /* 0xfffffffc00848947 */ /* 0x000fea000383ffff */
.L_x_12198:
[----:B------:R-:W-:Y:S05]  /*a940*/  BSYNC B6 ;  /* 0x0000000000067941 */ /* 0x000fea0003800000 */
.L_x_12197:
        /* <DEDUP_REMOVED lines=29> */
.L_x_12216:
[----:B------:R-:W-:Y:S05]  /*ab20*/  BSYNC B7 ;  /* 0x0000000000077941 */ /* 0x000fea0003800000 */
.L_x_12215:
        /* <DEDUP_REMOVED lines=24> */
.L_x_12218:
[----:B------:R-:W-:Y:S05]  /*acb0*/  BSYNC B7 ;  /* 0x0000000000077941 */ /* 0x000fea0003800000 */
.L_x_12217:
        /* <DEDUP_REMOVED lines=29> */
.L_x_12220:
[----:B------:R-:W-:Y:S05]  /*ae90*/  BSYNC B7 ;  /* 0x0000000000077941 */ /* 0x000fea0003800000 */
.L_x_12219:
        /* <DEDUP_REMOVED lines=14> */
.L_x_12225:
        /* <DEDUP_REMOVED lines=14> */
.L_x_12223:
        /* <DEDUP_REMOVED lines=19> */
.L_x_12224:
[----:B------:R-:W-:Y:S05]  /*b190*/  BSYNC B1 ;  /* 0x0000000000017941 */ /* 0x000fea0003800000 */
.L_x_12222:
        /* <DEDUP_REMOVED lines=21> */
.L_x_12221:
        /* <DEDUP_REMOVED lines=18> */
.L_x_12228:
        /* <DEDUP_REMOVED lines=25> */
.L_x_12227:
[----:B------:R-:W-:Y:S05]  /*b5a0*/  BSYNC B7 ;  /* 0x0000000000077941 */ /* 0x000fea0003800000 */
.L_x_12226:
[----:B------:R-:W-:-:S05]  /*b5b0*/  IADD3 R16, P0, R16, 0x8, RZ ;  /* 0x0000000810107810 */ /* 0x000fca0007f1e0ff */
[----:B------:R-:W-:Y:S01]  /*b5c0*/  IMAD.X R17, RZ, RZ, R17, P0 ;  /* 0x000000ffff117224 */ /* 0x000fe200000e0611 */
[----:B------:R-:W-:-:S04]  /*b5d0*/  ISETP.GE.U32.AND P0, PT, R16, R19, PT ;  /* 0x000000131000720c */ /* 0x000fc80003f06070 */
[----:B------:R-:W-:-:S13]  /*b5e0*/  ISETP.GE.U32.AND.EX P0, PT, R17, R18, PT, P0 ;  /* 0x000000121100720c */ /* 0x000fda0003f06100 */
[----:B------:R-:W-:Y:S05]  /*b5f0*/  @!P0 BRA `(.L_x_12228) ;  /* 0xfffffffc00848947 */ /* 0x000fea000383ffff */
.L_x_12214:
[----:B------:R-:W-:Y:S05]  /*b600*/  BSYNC B6 ;  /* 0x0000000000067941 */ /* 0x000fea0003800000 */
.L_x_12213:
        /* <DEDUP_REMOVED lines=29> */
.L_x_12232:
[----:B------:R-:W-:Y:S05]  /*b7e0*/  BSYNC B7 ;  /* 0x0000000000077941 */ /* 0x000fea0003800000 */
.L_x_12231:
        /* <DEDUP_REMOVED lines=24> */
.L_x_12234:
[----:B------:R-:W-:Y:S05]  /*b970*/  BSYNC B7 ;  /* 0x0000000000077941 */ /* 0x000fea0003800000 */
.L_x_12233:
        /* <DEDUP_REMOVED lines=29> */
.L_x_12236:
[----:B------:R-:W-:Y:S05]  /*bb50*/  BSYNC B7 ;  /* 0x0000000000077941 */ /* 0x000fea0003800000 */
.L_x_12235:
        /* <DEDUP_REMOVED lines=14> */
.L_x_12241:
        /* <DEDUP_REMOVED lines=14> */
.L_x_12239:
        /* <DEDUP_REMOVED lines=19> */
.L_x_12240:
[----:B------:R-:W-:Y:S05]  /*be50*/  BSYNC B1 ;  /* 0x0000000000017941 */ /* 0x000fea0003800000 */
.L_x_12238:
        /* <DEDUP_REMOVED lines=19> */
.L_x_12237:
        /* <DEDUP_REMOVED lines=18> */
.L_x_12244:
        /* <DEDUP_REMOVED lines=25> */
.L_x_12243:
[----:B------:R-:W-:Y:S05]  /*c240*/  BSYNC B7 ;  /* 0x0000000000077941 */ /* 0x000fea0003800000 */
.L_x_12242:
[----:B------:R-:W-:-:S05]  /*c250*/  IADD3 R16, P0, R16, 0x8, RZ ;  /* 0x0000000810107810 */ /* 0x000fca0007f1e0ff */
[----:B------:R-:W-:Y:S01]  /*c260*/  IMAD.X R17, RZ, RZ, R17, P0 ;  /* 0x000000ffff117224 */ /* 0x000fe200000e0611 */
[----:B------:R-:W-:-:S04]  /*c270*/  ISETP.GE.U32.AND P0, PT, R16, R19, PT ;  /* 0x000000131000720c */ /* 0x000fc80003f06070 */
[----:B------:R-:W-:-:S13]  /*c280*/  ISETP.GE.U32.AND.EX P0, PT, R17, R18, PT, P0 ;  /* 0x000000121100720c */ /* 0x000fda0003f06100 */
[----:B------:R-:W-:Y:S05]  /*c290*/  @!P0 BRA `(.L_x_12244) ;  /* 0xfffffffc00848947 */ /* 0x000fea000383ffff */
.L_x_12230:
[----:B------:R-:W-:Y:S05]  /*c2a0*/  BSYNC B6 ;  /* 0x0000000000067941 */ /* 0x000fea0003800000 */
.L_x_12229:
        /* <DEDUP_REMOVED lines=29> */
.L_x_12248:
[----:B------:R-:W-:Y:S05]  /*c480*/  BSYNC B7 ;  /* 0x0000000000077941 */ /* 0x000fea0003800000 */
.L_x_12247:
        /* <DEDUP_REMOVED lines=24> */
.L_x_12250:
[----:B------:R-:W-:Y:S05]  /*c610*/  BSYNC B7 ;  /* 0x0000000000077941 */ /* 0x000fea0003800000 */
.L_x_12249:
        /* <DEDUP_REMOVED lines=29> */
.L_x_12252:
[----:B------:R-:W-:Y:S05]  /*c7f0*/  BSYNC B7 ;  /* 0x0000000000077941 */ /* 0x000fea0003800000 */
.L_x_12251:
        /* <DEDUP_REMOVED lines=14> */
.L_x_12257:
        /* <DEDUP_REMOVED lines=14> */
.L_x_12255:
        /* <DEDUP_REMOVED lines=19> */
.L_x_12256:
[----:B------:R-:W-:Y:S05]  /*caf0*/  BSYNC B1 ;  /* 0x0000000000017941 */ /* 0x000fea0003800000 */
.L_x_12254:
        /* <DEDUP_REMOVED lines=19> */
.L_x_12253:
        /* <DEDUP_REMOVED lines=18> */
.L_x_12260:
        /* <DEDUP_REMOVED lines=25> */
.L_x_12259:
[----:B------:R-:W-:Y:S05]  /*cee0*/  BSYNC B7 ;  /* 0x0000000000077941 */ /* 0x000fea0003800000 */
.L_x_12258:
[----:B------:R-:W-:-:S04]  /*cef0*/  IADD3 R16, P0, R16, 0x8, RZ ;  /* 0x0000000810107810 */ /* 0x000fc80007f1e0ff */
[----:B------:R-:W-:Y:S02]  /*cf00*/  IADD3.X R17, RZ, R17, RZ, P0, !PT ;  /* 0x00000011ff117210 */ /* 0x000fe400007fe4ff */
[----:B------:R-:W-:-:S04]  /*cf10*/  ISETP.GE.U32.AND P0, PT, R16, R19, PT ;  /* 0x000000131000720c */ /* 0x000fc80003f06070 */
[----:B------:R-:W-:-:S13]  /*cf20*/  ISETP.GE.U32.AND.EX P0, PT, R17, R18, PT, P0 ;  /* 0x000000121100720c */ /* 0x000fda0003f06100 */
[----:B------:R-:W-:Y:S05]  /*cf30*/  @!P0 BRA `(.L_x_12260) ;  /* 0xfffffffc00848947 */ /* 0x000fea000383ffff */
.L_x_12246:
[----:B------:R-:W-:Y:S05]  /*cf40*/  BSYNC B6 ;  /* 0x0000000000067941 */ /* 0x000fea0003800000 */
.L_x_12245:
        /* <DEDUP_REMOVED lines=29> */
.L_x_12264:
[----:B------:R-:W-:Y:S05]  /*d120*/  BSYNC B7 ;  /* 0x0000000000077941 */ /* 0x000fea0003800000 */
.L_x_12263:
        /* <DEDUP_REMOVED lines=24> */
.L_x_12266:
[----:B------:R-:W-:Y:S05]  /*d2b0*/  BSYNC B7 ;  /* 0x0000000000077941 */ /* 0x000fea0003800000 */
.L_x_12265:
        /* <DEDUP_REMOVED lines=29> */
.L_x_12268:
[----:B------:R-:W-:Y:S05]  /*d490*/  BSYNC B7 ;  /* 0x0000000000077941 */ /* 0x000fea0003800000 */
.L_x_12267:
        /* <DEDUP_REMOVED lines=14> */
.L_x_12273:
        /* <DEDUP_REMOVED lines=14> */
.L_x_12271:
        /* <DEDUP_REMOVED lines=19> */
.L_x_12272:
[----:B------:R-:W-:Y:S05]  /*d790*/  BSYNC B1 ;  /* 0x0000000000017941 */ /* 0x000fea0003800000 */
.L_x_12270:
        /* <DEDUP_REMOVED lines=19> */
.L_x_12269:
        /* <DEDUP_REMOVED lines=18> */
.L_x_12276:
        /* <DEDUP_REMOVED lines=25> */
.L_x_12275:
[----:B------:R-:W-:Y:S05]  /*db80*/  BSYNC B7 ;  /* 0x0000000000077941 */ /* 0x000fea0003800000 */
.L_x_12274:
[----:B------:R-:W-:-:S05]  /*db90*/  IADD3 R16, P0, R16, 0x8, RZ ;  /* 0x0000000810107810 */ /* 0x000fca0007f1e0ff */
[----:B------:R-:W-:Y:S01]  /*dba0*/  IMAD.X R17, RZ, RZ, R17, P0 ;  /* 0x000000ffff117224 */ /* 0x000fe200000e0611 */
[----:B------:R-:W-:-:S04]  /*dbb0*/  ISETP.GE.U32.AND P0, PT, R16, R19, PT ;  /* 0x000000131000720c */ /* 0x000fc80003f06070 */
[----:B------:R-:W-:-:S13]  /*dbc0*/  ISETP.GE.U32.AND.EX P0, PT, R17, R18, PT, P0 ;  /* 0x000000121100720c */ /* 0x000fda0003f06100 */
[----:B------:R-:W-:Y:S05]  /*dbd0*/  @!P0 BRA `(.L_x_12276) ;  /* 0xfffffffc00848947 */ /* 0x000fea000383ffff */
.L_x_12262:
[----:B------:R-:W-:Y:S05]  /*dbe0*/  BSYNC B6 ;  /* 0x0000000000067941 */ /* 0x000fea0003800000 */
.L_x_12261:
        /* <DEDUP_REMOVED lines=23> */
.L_x_12279:
[----:B------:R-:W-:-:S13]  /*dd60*/  ISETP.GE.AND P0, PT, R0, R70, PT ;  /* 0x000000460000720c */ /* 0x000fda0003f06270 */
[----:B------:R-:W-:Y:S05]  /*dd70*/  @P0 BRA `(.L_x_12281) ;  /* 0x0000000000300947 */ /* 0x000fea0003800000 */
[----:B0-----:R-:W0:Y:S01]  /*dd80*/  LDC.64 R2, c[0x0][0x2c8] ;  /* 0x0000b200ff027b82 */ /* 0x001e220000000a00 */
[----:B------:R-:W-:Y:S01]  /*dd90*/  IADD3 R5, R71, R0, RZ ;  /* 0x0000000047057210 */ /* 0x000fe20007ffe0ff */
[----:B------:R-:W-:-:S04]  /*dda0*/  VIADD R0, R0, 0x80 ;  /* 0x0000008000007836 */ /* 0x000fc80000000000 */
[----:B0-----:R-:W-:-:S05]  /*ddb0*/  IMAD.WIDE.U32 R2, R5, 0x8, R2 ;  /* 0x0000000805027825 */ /* 0x001fca00078e0002 */
[----:B------:R1:W-:Y:S02]  /*ddc0*/  STG.E.64 desc[UR36][R2.64], RZ ;  /* 0x000000ff02007986 */ /* 0x0003e4000c101b24 */
.L_x_12280:
[----:B------:R-:W-:-:S13]  /*ddd0*/  ISETP.GE.AND P0, PT, R0, R70, PT ;  /* 0x000000460000720c */ /* 0x000fda0003f06270 */
[----:B------:R-:W-:Y:S05]  /*dde0*/  @P0 BRA `(.L_x_12282) ;  /* 0x0000000000340947 */ /* 0x000fea0003800000 */
[----:B01----:R-:W0:Y:S01]  /*ddf0*/  LDC.64 R2, c[0x0][0x2c8] ;  /* 0x0000b200ff027b82 */ /* 0x003e220000000a00 */
[----:B------:R-:W-:Y:S02]  /*de00*/  IMAD.IADD R5, R71, 0x1, R0 ;  /* 0x0000000147057824 */ /* 0x000fe400078e0200 */
[----:B------:R-:W-:Y:S02]  /*de10*/  VIADD R0, R0, 0x80 ;  /* 0x0000008000007836 */ /* 0x000fe40000000000 */
[----:B0-----:R-:W-:-:S05]  /*de20*/  IMAD.WIDE.U32 R2, R5, 0x8, R2 ;  /* 0x0000000805027825 */ /* 0x001fca00078e0002 */
[----:B------:R1:W-:Y:S02]  /*de30*/  STG.E.64 desc[UR36][R2.64], RZ ;  /* 0x000000ff02007986 */ /* 0x0003e4000c101b24 */
.L_x_12281:
        /* <DEDUP_REMOVED lines=8> */
.L_x_12282:
[----:B------:R-:W-:Y:S05]  /*dec0*/  BSYNC B1 ;  /* 0x0000000000017941 */ /* 0x000fea0003800000 */
.L_x_12278:
[----:B------:R-:W-:-:S13]  /*ded0*/  ISETP.GE.AND P0, PT, R0, R70, PT ;  /* 0x000000460000720c */ /* 0x000fda0003f06270 */
[----:B012---:R-:W0:Y:S01]  /*dee0*/  @!P0 LDC.64 R2, c[0x0][0x2c8] ;  /* 0x0000b200ff028b82 */ /* 0x007e220000000a00 */
[----:B------:R-:W-:Y:S02]  /*def0*/  @!P0 IMAD.IADD R5, R71, 0x1, R0 ;  /* 0x0000000147058824 */ /* 0x000fe400078e0200 */
[----:B------:R-:W-:Y:S02]  /*df00*/  @!P0 VIADD R0, R0, 0x80 ;  /* 0x0000008000008836 */ /* 0x000fe40000000000 */
[----:B0-----:R-:W-:-:S05]  /*df10*/  @!P0 IMAD.WIDE.U32 R2, R5, 0x8, R2 ;  /* 0x0000000805028825 */ /* 0x001fca00078e0002 */
[----:B------:R2:W-:Y:S02]  /*df20*/  @!P0 STG.E.64 desc[UR36][R2.64], RZ ;  /* 0x000000ff02008986 */ /* 0x0005e4000c101b24 */
.L_x_12283:
[----:B------:R-:W-:Y:S05]  /*df30*/  BSYNC B0 ;  /* 0x0000000000007941 */ /* 0x000fea0003800000 */
.L_x_12277:
[----:B------:R-:W-:-:S13]  /*df40*/  ISETP.GE.AND P0, PT, R0, R70, PT ;  /* 0x000000460000720c */ /* 0x000fda0003f06270 */
[----:B------:R-:W-:Y:S05]  /*df50*/  @P0 EXIT ;  /* 0x000000000000094d */ /* 0x000fea0003800000 */
[----:B012---:R-:W0:Y:S01]  /*df60*/  LDC.64 R2, c[0x0][0x2c8] ;  /* 0x0000b200ff027b82 */ /* 0x007e220000000a00 */
[----:B------:R-:W-:-:S05]  /*df70*/  IADD3 R71, R71, R0, RZ ;  /* 0x0000000047477210 */ /* 0x000fca0007ffe0ff */
[----:B0-----:R-:W-:-:S05]  /*df80*/  IMAD.WIDE.U32 R2, R71, 0x8, R2 ;  /* 0x0000000847027825 */ /* 0x001fca00078e0002 */
[----:B------:R-:W-:Y:S01]  /*df90*/  STG.E.64 desc[UR36][R2.64], RZ ;  /* 0x000000ff02007986 */ /* 0x000fe2000c101b24 */
[----:B------:R-:W-:Y:S05]  /*dfa0*/  EXIT ;  /* 0x000000000000794d */ /* 0x000fea0003800000 */
        .weak           $__internal_30_$__cuda_sm20_div_s64
        .type           $__internal_30_$__cuda_sm20_div_s64,@function
        .size           $__internal_30_$__cuda_sm20_div_s64,(.L_x_32210 - $__internal_30_$__cuda_sm20_div_s64)
$__internal_30_$__cuda_sm20_div_s64:
        /* <DEDUP_REMOVED lines=83> */
[----:B------:R-:W-:Y:S06]  /*e4e0*/  RET.REL.NODEC R6 `(_ZN2at6native29vectorized_elementwise_kernelILi8EZZZNS0_67_GLOBAL__N__bb565c37_34_ValidateCompressedIndicesKernel_cu_33a4b88b42_validate_compressed_sparse_indices_kernelILNS2_8CDimNameE1ENS2_18CUDAKernelLauncherENS2_14EmptyVecKernelENS2_8DummyVecELm8EEEvRKNS_6TensorESA_lllENKUlvE1_clEvENKUlvE0_clEvEUllllllE_St5arrayIPcLm6EEEEviT0_T1_) ;  /* 0xffffff1806c47950 */ /* 0x000fec0003c3ffff */
.L_x_12284:
        /* <DEDUP_REMOVED lines=9> */
.L_x_32210:


//--------------------- .text._ZN2at6native18elementwise_kernelILi128ELi4EZNS0_15gpu_kernel_implIZZZNS0_67_GLOBAL__N__bb565c37_34_ValidateCompressedIndicesKernel_cu_33a4b88b42_validate_compressed_sparse_indices_kernelILNS3_8CDimNameE1ENS3_18CUDAKernelLauncherENS3_14EmptyVecKernelENS3_8DummyVecELm8EEEvRKNS_6TensorESB_lllENKUlvE1_clEvENKUlvE_clEvEUliiiiiE_EEvRNS_18TensorIteratorBaseERKT_EUliE_EEviT1_ --------------------------
	.section	.text._ZN2at6native18elementwise_kernelILi128ELi4EZNS0_15gpu_kernel_implIZZZNS0_67_GLOBAL__N__bb565c37_34_ValidateCompressedIndicesKernel_cu_33a4b88b42_validate_compressed_sparse_indices_kernelILNS3_8CDimNameE1ENS3_18CUDAKernelLauncherENS3_14EmptyVecKernelENS3_8DummyVecELm8EEEvRKNS_6TensorESB_lllENKUlvE1_clEvENKUlvE_clEvEUliiiiiE_EEvRNS_18TensorIteratorBaseERKT_EUliE_EEviT1_,"ax",@progbits
	.align	128
        .global         _ZN2at6native18elementwise_kernelILi128ELi4EZNS0_15gpu_kernel_implIZZZNS0_67_GLOBAL__N__bb565c37_34_ValidateCompressedIndicesKernel_cu_33a4b88b42_validate_compressed_sparse_indices_kernelILNS3_8CDimNameE1ENS3_18CUDAKernelLauncherENS3_14EmptyVecKernelENS3_8DummyVecELm8EEEvRKNS_6TensorESB_lllENKUlvE1_clEvENKUlvE_clEvEUliiiiiE_EEvRNS_18TensorIteratorBaseERKT_EUliE_EEviT1_
        .type           _ZN2at6native18elementwise_kernelILi128ELi4EZNS0_15gpu_kernel_implIZZZNS0_67_GLOBAL__N__bb565c37_34_ValidateCompressedIndicesKernel_cu_33a4b88b42_validate_compressed_sparse_indices_kernelILNS3_8CDimNameE1ENS3_18CUDAKernelLauncherENS3_14EmptyVecKernelENS3_8DummyVecELm8EEEvRKNS_6TensorESB_lllENKUlvE1_clEvENKUlvE_clEvEUliiiiiE_EEvRNS_18TensorIteratorBaseERKT_EUliE_EEviT1_,@function
        .size           _ZN2at6native18elementwise_kernelILi128ELi4EZNS0_15gpu_kernel_implIZZZNS0_67_GLOBAL__N__bb565c37_34_ValidateCompressedIndicesKernel_cu_33a4b88b42_validate_compressed_sparse_indices_kernelILNS3_8CDimNameE1ENS3_18CUDAKernelLauncherENS3_14EmptyVecKernelENS3_8DummyVecELm8EEEvRKNS_6TensorESB_lllENKUlvE1_clEvENKUlvE_clEvEUliiiiiE_EEvRNS_18TensorIteratorBaseERKT_EUliE_EEviT1_,(.L_x_32211 - _ZN2at6native18elementwise_kernelILi128ELi4EZNS0_15gpu_kernel_implIZZZNS0_67_GLOBAL__N__bb565c37_34_ValidateCompressedIndicesKernel_cu_33a4b88b42_validate_compressed_sparse_indices_kernelILNS3_8CDimNameE1ENS3_18CUDAKernelLauncherENS3_14EmptyVecKernelENS3_8DummyVecELm8EEEvRKNS_6TensorESB_lllENKUlvE1_clEvENKUlvE_clEvEUliiiiiE_EEvRNS_18TensorIteratorBaseERKT_EUliE_EEviT1_)
        .other          _ZN2at6native18elementwise_kernelILi128ELi4EZNS0_15gpu_kernel_implIZZZNS0_67_GLOBAL__N__bb565c37_34_ValidateCompressedIndicesKernel_cu_33a4b88b42_validate_compressed_sparse_indices_kernelILNS3_8CDimNameE1ENS3_18CUDAKernelLauncherENS3_14EmptyVecKernelENS3_8DummyVecELm8EEEvRKNS_6TensorESB_lllENKUlvE1_clEvENKUlvE_clEvEUliiiiiE_EEvRNS_18TensorIteratorBaseERKT_EUliE_EEviT1_,@"STO_CUDA_ENTRY STV_DEFAULT"
_ZN2at6native18elementwise_kernelILi128ELi4EZNS0_15gpu_kernel_implIZZZNS0_67_GLOBAL__N__bb565c37_34_ValidateCompressedIndicesKernel_cu_33a4b88b42_validate_compressed_sparse_indices_kernelILNS3_8CDimNameE1ENS3_18CUDAKernelLauncherENS3_14EmptyVecKernelENS3_8DummyVecELm8EEEvRKNS_6TensorESB_lllENKUlvE1_clEvENKUlvE_clEvEUliiiiiE_EEvRNS_18TensorIteratorBaseERKT_EUliE_EEviT1_:
.text._ZN2at6native18elementwise_kernelILi128ELi4EZNS0_15gpu_kernel_implIZZZNS0_67_GLOBAL__N__bb565c37_34_ValidateCompressedIndicesKernel_cu_33a4b88b42_validate_compressed_sparse_indices_kernelILNS3_8CDimNameE1ENS3_18CUDAKernelLauncherENS3_14EmptyVecKernelENS3_8DummyVecELm8EEEvRKNS_6TensorESB_lllENKUlvE1_clEvENKUlvE_clEvEUliiiiiE_EEvRNS_18TensorIteratorBaseERKT_EUliE_EEviT1_:
        /* <DEDUP_REMOVED lines=467> */
.L_x_12287:
        /* <DEDUP_REMOVED lines=20> */
.L_x_12291:
[----:B------:R0:W5:Y:S01]  /*1e70*/  LDG.E.U8 R24, desc[UR36][R4.64] ;  /* 0x0000002404187981 */ /* 0x000162000c1e1100 */
[----:B------:R-:W-:Y:S05]  /*1e80*/  BRA `(.L_x_12293) ;  /* 0x0000000c00347947 */ /* 0x000fea0003800000 */
.L_x_12290:
        /* <DEDUP_REMOVED lines=8> */
.L_x_12295:
[----:B------:R0:W5:Y:S01]  /*1f10*/  LDG.E R24, desc[UR36][R4.64] ;  /* 0x0000002404187981 */ /* 0x000162000c1e1900 */
[----:B------:R-:W-:Y:S05]  /*1f20*/  BRA `(.L_x_12293) ;  /* 0x0000000c000c7947 */ /* 0x000fea0003800000 */
.L_x_12294:
[----:B------:R0:W5:Y:S01]  /*1f30*/  LDG.E.S16 R24, desc[UR36][R4.64] ;  /* 0x0000002404187981 */ /* 0x000162000c1e1700 */
[----:B------:R-:W-:Y:S05]  /*1f40*/  BRA `(.L_x_12293) ;  /* 0x0000000c00047947 */ /* 0x000fea0003800000 */
.L_x_12289:
        /* <DEDUP_REMOVED lines=9> */
.L_x_12297:
[----:B------:R-:W2:Y:S02]  /*1fe0*/  LDG.E.U16 R4, desc[UR36][R4.64] ;  /* 0x0000002404047981 */ /* 0x000ea4000c1e1500 */
[----:B--2---:R-:W-:-:S06]  /*1ff0*/  HADD2.F32 R24, -RZ, R4.H0_H0 ;  /* 0x20000004ff187230 */ /* 0x004fcc0000004100 */
[----:B------:R-:W0:Y:S01]  /*2000*/  F2I.FTZ.TRUNC.NTZ R24, R24 ;  /* 0x0000001800187305 */ /* 0x000e22000021f100 */
[----:B------:R-:W-:Y:S05]  /*2010*/  BRA `(.L_x_12293) ;  /* 0x0000000800d07947 */ /* 0x000fea0003800000 */
.L_x_12296:
        /* <DEDUP_REMOVED lines=9> */
.L_x_12299:
[----:B------:R-:W2:Y:S02]  /*20b0*/  LDG.E.U16 R4, desc[UR36][R4.64] ;  /* 0x0000002404047981 */ /* 0x000ea4000c1e1500 */
[----:B--2---:R-:W-:-:S06]  /*20c0*/  HADD2.F32 R24, -RZ, R4.H0_H0 ;  /* 0x20000004ff187230 */ /* 0x004fcc0000004100 */
[----:B------:R-:W0:Y:S01]  /*20d0*/  F2I.FTZ.TRUNC.NTZ R24, R24 ;  /* 0x0000001800187305 */ /* 0x000e22000021f100 */
[----:B------:R-:W-:Y:S05]  /*20e0*/  BRA `(.L_x_12293) ;  /* 0x00000008009c7947 */ /* 0x000fea0003800000 */
.L_x_12298:
[----:B------:R-:W2:Y:S02]  /*20f0*/  LDG.E.64 R4, desc[UR36][R4.64] ;  /* 0x0000002404047981 */ /* 0x000ea4000c1e1b00 */
[----:B--2---:R0:W1:Y:S01]  /*2100*/  F2I.F64.TRUNC R24, R4 ;  /* 0x0000000400187311 */ /* 0x004062000030d100 */
[----:B------:R-:W-:Y:S05]  /*2110*/  BRA `(.L_x_12293) ;  /* 0x0000000800907947 */ /* 0x000fea0003800000 */
.L_x_12288:
        /* <DEDUP_REMOVED lines=12> */
.L_x_12302:
[----:B------:R-:W2:Y:S02]  /*21e0*/  LDG.E.64 R4, desc[UR36][R4.64] ;  /* 0x0000002404047981 */ /* 0x000ea4000c1e1b00 */
[----:B--2---:R0:W1:Y:S01]  /*21f0*/  F2I.F64.TRUNC R24, R4 ;  /* 0x0000000400187311 */ /* 0x004062000030d100 */
[----:B------:R-:W-:Y:S05]  /*2200*/  BRA `(.L_x_12293) ;  /* 0x0000000800547947 */ /* 0x000fea0003800000 */
.L_x_12301:
        /* <DEDUP_REMOVED lines=27> */
.L_x_12304:
        /* <DEDUP_REMOVED lines=14> */
.L_x_12303:
[----:B------:R-:W2:Y:S02]  /*24a0*/  LDG.E.U16 R24, desc[UR36][R4.64] ;  /* 0x0000002404187981 */ /* 0x000ea4000c1e1500 */
[----:B--2---:R-:W-:-:S06]  /*24b0*/  IMAD.U32 R24, R24, 0x10000, RZ ;  /* 0x0001000018187824 */ /* 0x004fcc00078e00ff */
[----:B------:R-:W0:Y:S01]  /*24c0*/  F2I.FTZ.TRUNC.NTZ R24, R24 ;  /* 0x0000001800187305 */ /* 0x000e22000021f100 */
[----:B------:R-:W-:Y:S05]  /*24d0*/  BRA `(.L_x_12293) ;  /* 0x0000000400a07947 */ /* 0x000fea0003800000 */
.L_x_12300:
        /* <DEDUP_REMOVED lines=10> */
.L_x_12307:
        /* <DEDUP_REMOVED lines=21> */
.L_x_12311:
[----:B------:R-:W-:Y:S05]  /*26d0*/  BSYNC B1 ;  /* 0x0000000000017941 */ /* 0x000fea0003800000 */
.L_x_12310:
[----:B------:R-:W-:Y:S01]  /*26e0*/  IMAD.SHL.U32 R3, R3, 0x100000, RZ ;  /* 0x0010000003037824 */ /* 0x000fe200078e00ff */
[----:B------:R-:W-:-:S04]  /*26f0*/  LEA R5, R0, 0x3b800000, 0x17 ;  /* 0x3b80000000057811 */ /* 0x000fc800078eb8ff */
[----:B------:R-:W-:-:S07]  /*2700*/  LOP3.LUT R24, R5, R3, R24, 0xfe, !PT ;  /* 0x0000000305187212 */ /* 0x000fce00078efe18 */
.L_x_12309:
[----:B------:R-:W-:Y:S05]  /*2710*/  BSYNC B0 ;  /* 0x0000000000007941 */ /* 0x000fea0003800000 */
.L_x_12308:
[----:B------:R-:W1:Y:S01]  /*2720*/  F2I.FTZ.TRUNC.NTZ R24, R24 ;  /* 0x0000001800187305 */ /* 0x000e62000021f100 */
[----:B------:R-:W-:Y:S05]  /*2730*/  BRA `(.L_x_12293) ;  /* 0x0000000400087947 */ /* 0x000fea0003800000 */
.L_x_12306:
        /* <DEDUP_REMOVED lines=21> */
.L_x_12315:
[----:B------:R-:W-:Y:S05]  /*2890*/  BSYNC B1 ;  /* 0x0000000000017941 */ /* 0x000fea0003800000 */
.L_x_12314:
[----:B------:R-:W-:Y:S01]  /*28a0*/  IMAD.SHL.U32 R3, R3, 0x200000, RZ ;  /* 0x0020000003037824 */ /* 0x000fe200078e00ff */
[----:B------:R-:W-:-:S04]  /*28b0*/  LEA R5, R0, 0x37800000, 0x17 ;  /* 0x3780000000057811 */ /* 0x000fc800078eb8ff */
[----:B------:R-:W-:-:S07]  /*28c0*/  LOP3.LUT R24, R5, R3, R24, 0xfe, !PT ;  /* 0x0000000305187212 */ /* 0x000fce00078efe18 */
.L_x_12313:
[----:B------:R-:W-:Y:S05]  /*28d0*/  BSYNC B0 ;  /* 0x0000000000007941 */ /* 0x000fea0003800000 */
.L_x_12312:
[----:B------:R-:W2:Y:S01]  /*28e0*/  F2I.FTZ.TRUNC.NTZ R24, R24 ;  /* 0x0000001800187305 */ /* 0x000ea2000021f100 */
[----:B------:R-:W-:Y:S05]  /*28f0*/  BRA `(.L_x_12293) ;  /* 0x0000000000987947 */ /* 0x000fea0003800000 */
.L_x_12305:
        /* <DEDUP_REMOVED lines=14> */
.L_x_12319:
[----:B------:R-:W-:Y:S05]  /*29e0*/  BSYNC B0 ;  /* 0x0000000000007941 */ /* 0x000fea0003800000 */
.L_x_12318:
[----:B------:R-:W4:Y:S01]  /*29f0*/  F2I.FTZ.TRUNC.NTZ R24, R24 ;  /* 0x0000001800187305 */ /* 0x000f22000021f100 */
[----:B------:R-:W-:Y:S05]  /*2a00*/  BRA `(.L_x_12293) ;  /* 0x0000000000547947 */ /* 0x000fea0003800000 */
.L_x_12292:
        /* <DEDUP_REMOVED lines=16> */
[----:B-1----:R-:W-:Y:S05]  /*2b10*/  CALL.ABS.NOINC R14 ;  /* 0x000000000e007343 */ /* 0x002fea0003c00000 */
.L_x_12320:
[----:B------:R-:W-:Y:S05]  /*2b20*/  BRA `(.L_x_12293) ;  /* 0x00000000000c7947 */ /* 0x000fea0003800000 */
.L_x_12317:
[----:B------:R0:W5:Y:S01]  /*2b30*/  LDG.E R24, desc[UR36][R4.64] ;  /* 0x0000002404187981 */ /* 0x000162000c1e1900 */
[----:B------:R-:W-:Y:S05]  /*2b40*/  BRA `(.L_x_12293) ;  /* 0x0000000000047947 */ /* 0x000fea0003800000 */
.L_x_12316:
[----:B------:R3:W5:Y:S02]  /*2b50*/  LDG.E R24, desc[UR36][R4.64] ;  /* 0x0000002404187981 */ /* 0x000764000c1e1900 */
.L_x_12293:
        /* <DEDUP_REMOVED lines=17> */
.L_x_12324:
[----:B------:R0:W5:Y:S01]  /*2c70*/  LDG.E.U8 R26, desc[UR36][R4.64] ;  /* 0x00000024041a7981 */ /* 0x000162000c1e1100 */
[----:B------:R-:W-:Y:S05]  /*2c80*/  BRA `(.L_x_12326) ;  /* 0x0000000c00347947 */ /* 0x000fea0003800000 */
.L_x_12323:
        /* <DEDUP_REMOVED lines=8> */
.L_x_12328:
[----:B------:R1:W5:Y:S01]  /*2d10*/  LDG.E R26, desc[UR36][R4.64] ;  /* 0x00000024041a7981 */ /* 0x000362000c1e1900 */
[----:B------:R-:W-:Y:S05]  /*2d20*/  BRA `(.L_x_12326) ;  /* 0x0000000c000c7947 */ /* 0x000fea0003800000 */
.L_x_12327:
[----:B------:R3:W5:Y:S01]  /*2d30*/  LDG.E.S16 R26, desc[UR36][R4.64] ;  /* 0x00000024041a7981 */ /* 0x000762000c1e1700 */
[----:B------:R-:W-:Y:S05]  /*2d40*/  BRA `(.L_x_12326) ;  /* 0x0000000c00047947 */ /* 0x000fea0003800000 */
.L_x_12322:
        /* <DEDUP_REMOVED lines=9> */
.L_x_12330:
[----:B------:R-:W3:Y:S02]  /*2de0*/  LDG.E.U16 R4, desc[UR36][R4.64] ;  /* 0x0000002404047981 */ /* 0x000ee4000c1e1500 */
[----:B---3--:R-:W-:-:S06]  /*2df0*/  HADD2.F32 R26, -RZ, R4.H0_H0 ;  /* 0x20000004ff1a7230 */ /* 0x008fcc0000004100 */
[----:B------:R-:W0:Y:S01]  /*2e00*/  F2I.FTZ.TRUNC.NTZ R26, R26 ;  /* 0x0000001a001a7305 */ /* 0x000e22000021f100 */
[----:B------:R-:W-:Y:S05]  /*2e10*/  BRA `(.L_x_12326) ;  /* 0x0000000800d07947 */ /* 0x000fea0003800000 */
.L_x_12329:
        /* <DEDUP_REMOVED lines=9> */
.L_x_12332:
[----:B------:R-:W3:Y:S02]  /*2eb0*/  LDG.E.U16 R4, desc[UR36][R4.64] ;  /* 0x0000002404047981 */ /* 0x000ee4000c1e1500 */
[----:B---3--:R-:W-:-:S06]  /*2ec0*/  HADD2.F32 R26, -RZ, R4.H0_H0 ;  /* 0x20000004ff1a7230 */ /* 0x008fcc0000004100 */
[----:B------:R-:W0:Y:S01]  /*2ed0*/  F2I.FTZ.TRUNC.NTZ R26, R26 ;  /* 0x0000001a001a7305 */ /* 0x000e22000021f100 */
[----:B------:R-:W-:Y:S05]  /*2ee0*/  BRA `(.L_x_12326) ;  /* 0x00000008009c7947 */ /* 0x000fea0003800000 */
.L_x_12331:
[----:B------:R-:W3:Y:S02]  /*2ef0*/  LDG.E.64 R26, desc[UR36][R4.64] ;  /* 0x00000024041a7981 */ /* 0x000ee4000c1e1b00 */
[----:B---3--:R0:W1:Y:S01]  /*2f00*/  F2I.F64.TRUNC R26, R26 ;  /* 0x0000001a001a7311 */ /* 0x008062000030d100 */
[----:B------:R-:W-:Y:S05]  /*2f10*/  BRA `(.L_x_12326) ;  /* 0x0000000800907947 */ /* 0x000fea0003800000 */
.L_x_12321:
        /* <DEDUP_REMOVED lines=12> */
.L_x_12335:
[----:B------:R-:W3:Y:S02]  /*2fe0*/  LDG.E.64 R4, desc[UR36][R4.64] ;  /* 0x0000002404047981 */ /* 0x000ee4000c1e1b00 */
[----:B---3--:R0:W1:Y:S01]  /*2ff0*/  F2I.F64.TRUNC R26, R4 ;  /* 0x00000004001a7311 */ /* 0x008062000030d100 */
[----:B------:R-:W-:Y:S05]  /*3000*/  BRA `(.L_x_12326) ;  /* 0x0000000800547947 */ /* 0x000fea0003800000 */
.L_x_12334:
        /* <DEDUP_REMOVED lines=27> */
.L_x_12337:
        /* <DEDUP_REMOVED lines=14> */
.L_x_12336:
[----:B------:R-:W3:Y:S02]  /*32a0*/  LDG.E.U16 R26, desc[UR36][R4.64] ;  /* 0x00000024041a7981 */ /* 0x000ee4000c1e1500 */
[----:B---3--:R-:W-:-:S06]  /*32b0*/  IMAD.U32 R26, R26, 0x10000, RZ ;  /* 0x000100001a1a7824 */ /* 0x008fcc00078e00ff */
[----:B------:R-:W0:Y:S01]  /*32c0*/  F2I.FTZ.TRUNC.NTZ R26, R26 ;  /* 0x0000001a001a7305 */ /* 0x000e22000021f100 */
[----:B------:R-:W-:Y:S05]  /*32d0*/  BRA `(.L_x_12326) ;  /* 0x0000000400a07947 */ /* 0x000fea0003800000 */
.L_x_12333:
        /* <DEDUP_REMOVED lines=10> */
.L_x_12340:
        /* <DEDUP_REMOVED lines=21> */
.L_x_12344:
[----:B------:R-:W-:Y:S05]  /*34d0*/  BSYNC B1 ;  /* 0x0000000000017941 */ /* 0x000fea0003800000 */
.L_x_12343:
[----:B------:R-:W-:Y:S01]  /*34e0*/  IMAD.SHL.U32 R3, R3, 0x100000, RZ ;  /* 0x0010000003037824 */ /* 0x000fe200078e00ff */
[----:B------:R-:W-:-:S04]  /*34f0*/  LEA R5, R0, 0x3b800000, 0x17 ;  /* 0x3b80000000057811 */ /* 0x000fc800078eb8ff */
[----:B------:R-:W-:-:S07]  /*3500*/  LOP3.LUT R26, R5, R3, R26, 0xfe, !PT ;  /* 0x00000003051a7212 */ /* 0x000fce00078efe1a */
.L_x_12342:
[----:B------:R-:W-:Y:S05]  /*3510*/  BSYNC B0 ;  /* 0x0000000000007941 */ /* 0x000fea0003800000 */
.L_x_12341:
[----:B------:R-:W0:Y:S01]  /*3520*/  F2I.FTZ.TRUNC.NTZ R26, R26 ;  /* 0x0000001a001a7305 */ /* 0x000e22000021f100 */
[----:B------:R-:W-:Y:S05]  /*3530*/  BRA `(.L_x_12326) ;  /* 0x0000000400087947 */ /* 0x000fea0003800000 */
.L_x_12339:
        /* <DEDUP_REMOVED lines=21> */
.L_x_12348:
[----:B------:R-:W-:Y:S05]  /*3690*/  BSYNC B1 ;  /* 0x0000000000017941 */ /* 0x000fea0003800000 */
.L_x_12347:
[----:B------:R-:W-:Y:S01]  /*36a0*/  IMAD.SHL.U32 R3, R3, 0x200000, RZ ;  /* 0x0020000003037824 */ /* 0x000fe200078e00ff */
[----:B------:R-:W-:-:S04]  /*36b0*/  LEA R5, R0, 0x37800000, 0x17 ;  /* 0x3780000000057811 */ /* 0x000fc800078eb8ff */
[----:B------:R-:W-:-:S07]  /*36c0*/  LOP3.LUT R26, R5, R3, R26, 0xfe, !PT ;  /* 0x00000003051a7212 */ /* 0x000fce00078efe1a */
.L_x_12346:
[----:B------:R-:W-:Y:S05]  /*36d0*/  BSYNC B0 ;  /* 0x0000000000007941 */ /* 0x000fea0003800000 */
.L_x_12345:
[----:B------:R-:W0:Y:S01]  /*36e0*/  F2I.FTZ.TRUNC.NTZ R26, R26 ;  /* 0x0000001a001a7305 */ /* 0x000e22000021f100 */
[----:B------:R-:W-:Y:S05]  /*36f0*/  BRA `(.L_x_12326) ;  /* 0x0000000000987947 */ /* 0x000fea0003800000 */
.L_x_12338:
        /* <DEDUP_REMOVED lines=14> */
.L_x_12352:
[----:B------:R-:W-:Y:S05]  /*37e0*/  BSYNC B0 ;  /* 0x0000000000007941 */ /* 0x000fea0003800000 */
.L_x_12351:
[----:B------:R-:W0:Y:S01]  /*37f0*/  F2I.FTZ.TRUNC.NTZ R26, R26 ;  /* 0x0000001a001a7305 */ /* 0x000e22000021f100 */
[----:B------:R-:W-:Y:S05]  /*3800*/  BRA `(.L_x_12326) ;  /* 0x0000000000547947 */ /* 0x000fea0003800000 */
.L_x_12325:
        /* <DEDUP_REMOVED lines=17> */
.L_x_12353:
[----:B------:R-:W-:Y:S05]  /*3920*/  BRA `(.L_x_12326) ;  /* 0x00000000000c7947 */ /* 0x000fea0003800000 */
.L_x_12350:
[----:B------:R0:W5:Y:S01]  /*3930*/  LDG.E R26, desc[UR36][R4.64] ;  /* 0x00000024041a7981 */ /* 0x000162000c1e1900 */
[----:B------:R-:W-:Y:S05]  /*3940*/  BRA `(.L_x_12326) ;  /* 0x0000000000047947 */ /* 0x000fea0003800000 */
.L_x_12349:
[----:B------:R0:W5:Y:S02]  /*3950*/  LDG.E R26, desc[UR36][R4.64] ;  /* 0x00000024041a7981 */ /* 0x000164000c1e1900 */
.L_x_12326:
        /* <DEDUP_REMOVED lines=17> */
.L_x_12357:
[----:B------:R1:W5:Y:S01]  /*3a70*/  LDG.E.U8 R16, desc[UR36][R4.64] ;  /* 0x0000002404107981 */ /* 0x000362000c1e1100 */
[----:B------:R-:W-:Y:S05]  /*3a80*/  BRA `(.L_x_12359) ;  /* 0x0000000c00347947 */ /* 0x000fea0003800000 */
.L_x_12356:
        /* <DEDUP_REMOVED lines=8> */
.L_x_12361:
[----:B------:R3:W5:Y:S01]  /*3b10*/  LDG.E R16, desc[UR36][R4.64] ;  /* 0x0000002404107981 */ /* 0x000762000c1e1900 */
[----:B------:R-:W-:Y:S05]  /*3b20*/  BRA `(.L_x_12359) ;  /* 0x0000000c000c7947 */ /* 0x000fea0003800000 */
.L_x_12360:
[----:B------:R2:W5:Y:S01]  /*3b30*/  LDG.E.S16 R16, desc[UR36][R4.64] ;  /* 0x0000002404107981 */ /* 0x000562000c1e1700 */
[----:B------:R-:W-:Y:S05]  /*3b40*/  BRA `(.L_x_12359) ;  /* 0x0000000c00047947 */ /* 0x000fea0003800000 */
.L_x_12355:
        /* <DEDUP_REMOVED lines=9> */
.L_x_12363:
[----:B------:R-:W2:Y:S02]  /*3be0*/  LDG.E.U16 R4, desc[UR36][R4.64] ;  /* 0x0000002404047981 */ /* 0x000ea4000c1e1500 */
[----:B--2---:R-:W-:-:S06]  /*3bf0*/  HADD2.F32 R16, -RZ, R4.H0_H0 ;  /* 0x20000004ff107230 */ /* 0x004fcc0000004100 */
[----:B------:R-:W0:Y:S01]  /*3c00*/  F2I.FTZ.TRUNC.NTZ R16, R16 ;  /* 0x0000001000107305 */ /* 0x000e22000021f100 */
[----:B------:R-:W-:Y:S05]  /*3c10*/  BRA `(.L_x_12359) ;  /* 0x0000000800d07947 */ /* 0x000fea0003800000 */
.L_x_12362:
        /* <DEDUP_REMOVED lines=9> */
.L_x_12365:
[----:B------:R-:W2:Y:S02]  /*3cb0*/  LDG.E.U16 R4, desc[UR36][R4.64] ;  /* 0x0000002404047981 */ /* 0x000ea4000c1e1500 */
[----:B--2---:R-:W-:-:S06]  /*3cc0*/  HADD2.F32 R16, -RZ, R4.H0_H0 ;  /* 0x20000004ff107230 */ /* 0x004fcc0000004100 */
[----:B------:R-:W0:Y:S01]  /*3cd0*/  F2I.FTZ.TRUNC.NTZ R16, R16 ;  /* 0x0000001000107305 */ /* 0x000e22000021f100 */
[----:B------:R-:W-:Y:S05]  /*3ce0*/  BRA `(.L_x_12359) ;  /* 0x00000008009c7947 */ /* 0x000fea0003800000 */
.L_x_12364:
[----:B------:R-:W2:Y:S02]  /*3cf0*/  LDG.E.64 R4, desc[UR36][R4.64] ;  /* 0x0000002404047981 */ /* 0x000ea4000c1e1b00 */
[----:B--2---:R0:W1:Y:S01]  /*3d00*/  F2I.F64.TRUNC R16, R4 ;  /* 0x0000000400107311 */ /* 0x004062000030d100 */
[----:B------:R-:W-:Y:S05]  /*3d10*/  BRA `(.L_x_12359) ;  /* 0x0000000800907947 */ /* 0x000fea0003800000 */
.L_x_12354:
        /* <DEDUP_REMOVED lines=12> */
.L_x_12368:
[----:B------:R-:W2:Y:S02]  /*3de0*/  LDG.E.64 R4, desc[UR36][R4.64] ;  /* 0x0000002404047981 */ /* 0x000ea4000c1e1b00 */
[----:B--2---:R0:W1:Y:S01]  /*3df0*/  F2I.F64.TRUNC R16, R4 ;  /* 0x0000000400107311 */ /* 0x004062000030d100 */
[----:B------:R-:W-:Y:S05]  /*3e00*/  BRA `(.L_x_12359) ;  /* 0x0000000800547947 */ /* 0x000fea0003800000 */
.L_x_12367:
        /* <DEDUP_REMOVED lines=27> */
.L_x_12370:
        /* <DEDUP_REMOVED lines=14> */
.L_x_12369:
[----:B------:R-:W2:Y:S02]  /*40a0*/  LDG.E.U16 R16, desc[UR36][R4.64] ;  /* 0x0000002404107981 */ /* 0x000ea4000c1e1500 */
[----:B--2---:R-:W-:-:S06]  /*40b0*/  IMAD.U32 R16, R16, 0x10000, RZ ;  /* 0x0001000010107824 */ /* 0x004fcc00078e00ff */
[----:B------:R-:W0:Y:S01]  /*40c0*/  F2I.FTZ.TRUNC.NTZ R16, R16 ;  /* 0x0000001000107305 */ /* 0x000e22000021f100 */
[----:B------:R-:W-:Y:S05]  /*40d0*/  BRA `(.L_x_12359) ;  /* 0x0000000400a07947 */ /* 0x000fea0003800000 */
.L_x_12366:
        /* <DEDUP_REMOVED lines=10> */
.L_x_12373:
        /* <DEDUP_REMOVED lines=21> */
.L_x_12377:
[----:B------:R-:W-:Y:S05]  /*42d0*/  BSYNC B1 ;  /* 0x0000000000017941 */ /* 0x000fea0003800000 */
.L_x_12376:
[----:B------:R-:W-:Y:S01]  /*42e0*/  IMAD.SHL.U32 R3, R3, 0x100000, RZ ;  /* 0x0010000003037824 */ /* 0x000fe200078e00ff */
[----:B------:R-:W-:-:S04]  /*42f0*/  LEA R5, R0, 0x3b800000, 0x17 ;  /* 0x3b80000000057811 */ /* 0x000fc800078eb8ff */
[----:B------:R-:W-:-:S07]  /*4300*/  LOP3.LUT R16, R5, R3, R16, 0xfe, !PT ;  /* 0x0000000305107212 */ /* 0x000fce00078efe10 */
.L_x_12375:
[----:B------:R-:W-:Y:S05]  /*4310*/  BSYNC B0 ;  /* 0x0000000000007941 */ /* 0x000fea0003800000 */
.L_x_12374:
[----:B------:R-:W0:Y:S01]  /*4320*/  F2I.FTZ.TRUNC.NTZ R16, R16 ;  /* 0x0000001000107305 */ /* 0x000e22000021f100 */
[----:B------:R-:W-:Y:S05]  /*4330*/  BRA `(.L_x_12359) ;  /* 0x0000000400087947 */ /* 0x000fea0003800000 */
.L_x_12372:
        /* <DEDUP_REMOVED lines=21> */
.L_x_12381:
[----:B------:R-:W-:Y:S05]  /*4490*/  BSYNC B1 ;  /* 0x0000000000017941 */ /* 0x000fea0003800000 */
.L_x_12380:
[----:B------:R-:W-:Y:S01]  /*44a0*/  IMAD.SHL.U32 R3, R3, 0x200000, RZ ;  /* 0x0020000003037824 */ /* 0x000fe200078e00ff */
[----:B------:R-:W-:-:S04]  /*44b0*/  LEA R5, R0, 0x37800000, 0x17 ;  /* 0x3780000000057811 */ /* 0x000fc800078eb8ff */
[----:B------:R-:W-:-:S07]  /*44c0*/  LOP3.LUT R16, R5, R3, R16, 0xfe, !PT ;  /* 0x0000000305107212 */ /* 0x000fce00078efe10 */
.L_x_12379:
[----:B------:R-:W-:Y:S05]  /*44d0*/  BSYNC B0 ;  /* 0x0000000000007941 */ /* 0x000fea0003800000 */
.L_x_12378:
[----:B------:R-:W0:Y:S01]  /*44e0*/  F2I.FTZ.TRUNC.NTZ R16, R16 ;  /* 0x0000001000107305 */ /* 0x000e22000021f100 */
[----:B------:R-:W-:Y:S05]  /*44f0*/  BRA `(.L_x_12359) ;  /* 0x0000000000987947 */ /* 0x000fea0003800000 */
.L_x_12371:
        /* <DEDUP_REMOVED lines=14> */
.L_x_12385:
[----:B------:R-:W-:Y:S05]  /*45e0*/  BSYNC B0 ;  /* 0x0000000000007941 */ /* 0x000fea0003800000 */
.L_x_12384:
[----:B------:R-:W0:Y:S01]  /*45f0*/  F2I.FTZ.TRUNC.NTZ R16, R16 ;  /* 0x0000001000107305 */ /* 0x000e22000021f100 */
[----:B------:R-:W-:Y:S05]  /*4600*/  BRA `(.L_x_12359) ;  /* 0x0000000000547947 */ /* 0x000fea0003800000 */
.L_x_12358:
        /* <DEDUP_REMOVED lines=17> */
.L_x_12386:
[----:B------:R-:W-:Y:S05]  /*4720*/  BRA `(.L_x_12359) ;  /* 0x00000000000c7947 */ /* 0x000fea0003800000 */
.L_x_12383:
[----:B------:R0:W5:Y:S01]  /*4730*/  LDG.E R16, desc[UR36][R4.64] ;  /* 0x0000002404107981 */ /* 0x000162000c1e1900 */
[----:B------:R-:W-:Y:S05]  /*4740*/  BRA `(.L_x_12359) ;  /* 0x0000000000047947 */ /* 0x000fea0003800000 */
.L_x_12382:
[----:B------:R0:W5:Y:S02]  /*4750*/  LDG.E R16, desc[UR36][R4.64] ;  /* 0x0000002404107981 */ /* 0x000164000c1e1900 */
.L_x_12359:
        /* <DEDUP_REMOVED lines=17> */
.L_x_12390:
[----:B------:R0:W5:Y:S01]  /*4870*/  LDG.E.U8 R19, desc[UR36][R4.64] ;  /* 0x0000002404137981 */ /* 0x000162000c1e1100 */
[----:B------:R-:W-:Y:S05]  /*4880*/  BRA `(.L_x_12392) ;  /* 0x0000000c00347947 */ /* 0x000fea0003800000 */
.L_x_12389:
        /* <DEDUP_REMOVED lines=8> */
.L_x_12394:
[----:B------:R0:W5:Y:S01]  /*4910*/  LDG.E R19, desc[UR36][R4.64] ;  /* 0x0000002404137981 */ /* 0x000162000c1e1900 */
[----:B------:R-:W-:Y:S05]  /*4920*/  BRA `(.L_x_12392) ;  /* 0x0000000c000c7947 */ /* 0x000fea0003800000 */
.L_x_12393:
[----:B------:R0:W5:Y:S01]  /*4930*/  LDG.E.S16 R19, desc[UR36][R4.64] ;  /* 0x0000002404137981 */ /* 0x000162000c1e1700 */
[----:B------:R-:W-:Y:S05]  /*4940*/  BRA `(.L_x_12392) ;  /* 0x0000000c00047947 */ /* 0x000fea0003800000 */
.L_x_12388:
        /* <DEDUP_REMOVED lines=9> */
.L_x_12396:
[----:B------:R-:W2:Y:S02]  /*49e0*/  LDG.E.U16 R4, desc[UR36][R4.64] ;  /* 0x0000002404047981 */ /* 0x000ea4000c1e1500 */
[----:B--2---:R-:W-:-:S06]  /*49f0*/  HADD2.F32 R19, -RZ, R4.H0_H0 ;  /* 0x20000004ff137230 */ /* 0x004fcc0000004100 */
[----:B------:R-:W0:Y:S01]  /*4a00*/  F2I.FTZ.TRUNC.NTZ R19, R19 ;  /* 0x0000001300137305 */ /* 0x000e22000021f100 */
[----:B------:R-:W-:Y:S05]  /*4a10*/  BRA `(.L_x_12392) ;  /* 0x0000000800d07947 */ /* 0x000fea0003800000 */
.L_x_12395:
        /* <DEDUP_REMOVED lines=9> */
.L_x_12398:
[----:B------:R-:W2:Y:S02]  /*4ab0*/  LDG.E.U16 R4, desc[UR36][R4.64] ;  /* 0x0000002404047981 */ /* 0x000ea4000c1e1500 */
[----:B--2---:R-:W-:-:S06]  /*4ac0*/  HADD2.F32 R19, -RZ, R4.H0_H0 ;  /* 0x20000004ff137230 */ /* 0x004fcc0000004100 */
[----:B------:R-:W0:Y:S01]  /*4ad0*/  F2I.FTZ.TRUNC.NTZ R19, R19 ;  /* 0x0000001300137305 */ /* 0x000e22000021f100 */
[----:B------:R-:W-:Y:S05]  /*4ae0*/  BRA `(.L_x_12392) ;  /* 0x00000008009c7947 */ /* 0x000fea0003800000 */
.L_x_12397:
[----:B------:R-:W2:Y:S02]  /*4af0*/  LDG.E.64 R4, desc[UR36][R4.64] ;  /* 0x0000002404047981 */ /* 0x000ea4000c1e1b00 */
[----:B--2---:R0:W1:Y:S01]  /*4b00*/  F2I.F64.TRUNC R19, R4 ;  /* 0x0000000400137311 */ /* 0x004062000030d100 */
[----:B------:R-:W-:Y:S05]  /*4b10*/  BRA `(.L_x_12392) ;  /* 0x0000000800907947 */ /* 0x000fea0003800000 */
.L_x_12387:
        /* <DEDUP_REMOVED lines=12> */
.L_x_12401:
[----:B------:R-:W2:Y:S02]  /*4be0*/  LDG.E.64 R4, desc[UR36][R4.64] ;  /* 0x0000002404047981 */ /* 0x000ea4000c1e1b00 */
[----:B--2---:R0:W1:Y:S01]  /*4bf0*/  F2I.F64.TRUNC R19, R4 ;  /* 0x0000000400137311 */ /* 0x004062000030d100 */
[----:B------:R-:W-:Y:S05]  /*4c00*/  BRA `(.L_x_12392) ;  /* 0x0000000800547947 */ /* 0x000fea0003800000 */
.L_x_12400:
        /* <DEDUP_REMOVED lines=27> */
.L_x_12403:
        /* <DEDUP_REMOVED lines=14> */
.L_x_12402:
[----:B------:R-:W2:Y:S02]  /*4ea0*/  LDG.E.U16 R19, desc[UR36][R4.64] ;  /* 0x0000002404137981 */ /* 0x000ea4000c1e1500 */
[----:B--2---:R-:W-:-:S06]  /*4eb0*/  IMAD.U32 R19, R19, 0x10000, RZ ;  /* 0x0001000013137824 */ /* 0x004fcc00078e00ff */
[----:B------:R-:W0:Y:S01]  /*4ec0*/  F2I.FTZ.TRUNC.NTZ R19, R19 ;  /* 0x0000001300137305 */ /* 0x000e22000021f100 */
[----:B------:R-:W-:Y:S05]  /*4ed0*/  BRA `(.L_x_12392) ;  /* 0x0000000400a07947 */ /* 0x000fea0003800000 */
.L_x_12399:
        /* <DEDUP_REMOVED lines=10> */
.L_x_12406:
        /* <DEDUP_REMOVED lines=21> */
.L_x_12410:
[----:B------:R-:W-:Y:S05]  /*50d0*/  BSYNC B1 ;  /* 0x0000000000017941 */ /* 0x000fea0003800000 */
.L_x_12409:
[----:B------:R-:W-:Y:S01]  /*50e0*/  IMAD.SHL.U32 R3, R3, 0x100000, RZ ;  /* 0x0010000003037824 */ /* 0x000fe200078e00ff */
[----:B------:R-:W-:-:S04]  /*50f0*/  LEA R0, R0, 0x3b800000, 0x17 ;  /* 0x3b80000000007811 */ /* 0x000fc800078eb8ff */
[----:B------:R-:W-:-:S07]  /*5100*/  LOP3.LUT R19, R0, R3, R19, 0xfe, !PT ;  /* 0x0000000300137212 */ /* 0x000fce00078efe13 */
.L_x_12408:
[----:B------:R-:W-:Y:S05]  /*5110*/  BSYNC B0 ;  /* 0x0000000000007941 */ /* 0x000fea0003800000 */
.L_x_12407:
[----:B------:R-:W1:Y:S01]  /*5120*/  F2I.FTZ.TRUNC.NTZ R19, R19 ;  /* 0x0000001300137305 */ /* 0x000e62000021f100 */
[----:B------:R-:W-:Y:S05]  /*5130*/  BRA `(.L_x_12392) ;  /* 0x0000000400087947 */ /* 0x000fea0003800000 */
.L_x_12405:
        /* <DEDUP_REMOVED lines=21> */
.L_x_12414:
[----:B------:R-:W-:Y:S05]  /*5290*/  BSYNC B1 ;  /* 0x0000000000017941 */ /* 0x000fea0003800000 */
.L_x_12413:
[----:B------:R-:W-:Y:S01]  /*52a0*/  IMAD.SHL.U32 R3, R3, 0x200000, RZ ;  /* 0x0020000003037824 */ /* 0x000fe200078e00ff */
[----:B------:R-:W-:-:S04]  /*52b0*/  LEA R0, R0, 0x37800000, 0x17 ;  /* 0x3780000000007811 */ /* 0x000fc800078eb8ff */
[----:B------:R-:W-:-:S07]  /*52c0*/  LOP3.LUT R19, R0, R3, R19, 0xfe, !PT ;  /* 0x0000000300137212 */ /* 0x000fce00078efe13 */
.L_x_12412:
[----:B------:R-:W-:Y:S05]  /*52d0*/  BSYNC B0 ;  /* 0x0000000000007941 */ /* 0x000fea0003800000 */
.L_x_12411:
[----:B------:R-:W2:Y:S01]  /*52e0*/  F2I.FTZ.TRUNC.NTZ R19, R19 ;  /* 0x0000001300137305 */ /* 0x000ea2000021f100 */
[----:B------:R-:W-:Y:S05]  /*52f0*/  BRA `(.L_x_12392) ;  /* 0x0000000000987947 */ /* 0x000fea0003800000 */
.L_x_12404:
        /* <DEDUP_REMOVED lines=14> */
.L_x_12418:
[----:B------:R-:W-:Y:S05]  /*53e0*/  BSYNC B0 ;  /* 0x0000000000007941 */ /* 0x000fea0003800000 */
.L_x_12417:
[----:B------:R-:W4:Y:S01]  /*53f0*/  F2I.FTZ.TRUNC.NTZ R19, R19 ;  /* 0x0000001300137305 */ /* 0x000f22000021f100 */
[----:B------:R-:W-:Y:S05]  /*5400*/  BRA `(.L_x_12392) ;  /* 0x0000000000547947 */ /* 0x000fea0003800000 */
.L_x_12391:
        /* <DEDUP_REMOVED lines=17> */
.L_x_12419:
[----:B------:R-:W-:Y:S05]  /*5520*/  BRA `(.L_x_12392) ;  /* 0x00000000000c7947 */ /* 0x000fea0003800000 */
.L_x_12416:
[----:B------:R3:W5:Y:S01]  /*5530*/  LDG.E R19, desc[UR36][R4.64] ;  /* 0x0000002404137981 */ /* 0x000762000c1e1900 */
[----:B------:R-:W-:Y:S05]  /*5540*/  BRA `(.L_x_12392) ;  /* 0x0000000000047947 */ /* 0x000fea0003800000 */
.L_x_12415:
[----:B------:R0:W5:Y:S02]  /*5550*/  LDG.E R19, desc[UR36][R4.64] ;  /* 0x0000002404137981 */ /* 0x000164000c1e1900 */
.L_x_12392:
        /* <DEDUP_REMOVED lines=17> */
.L_x_12423:
[----:B------:R0:W5:Y:S01]  /*5670*/  LDG.E.U8 R18, desc[UR36][R4.64] ;  /* 0x0000002404127981 */ /* 0x000162000c1e1100 */
[----:B------:R-:W-:Y:S05]  /*5680*/  BRA `(.L_x_12425) ;  /* 0x0000000c00347947 */ /* 0x000fea0003800000 */
.L_x_12422:
        /* <DEDUP_REMOVED lines=8> */
.L_x_12427:
[----:B------:R3:W5:Y:S01]  /*5710*/  LDG.E R18, desc[UR36][R4.64] ;  /* 0x0000002404127981 */ /* 0x000762000c1e1900 */
[----:B------:R-:W-:Y:S05]  /*5720*/  BRA `(.L_x_12425) ;  /* 0x0000000c000c7947 */ /* 0x000fea0003800000 */
.L_x_12426:
[----:B------:R0:W5:Y:S01]  /*5730*/  LDG.E.S16 R18, desc[UR36][R4.64] ;  /* 0x0000002404127981 */ /* 0x000162000c1e1700 */
[----:B------:R-:W-:Y:S05]  /*5740*/  BRA `(.L_x_12425) ;  /* 0x0000000c00047947 */ /* 0x000fea0003800000 */
.L_x_12421:
        /* <DEDUP_REMOVED lines=9> */
.L_x_12429:
[----:B------:R-:W3:Y:S02]  /*57e0*/  LDG.E.U16 R4, desc[UR36][R4.64] ;  /* 0x0000002404047981 */ /* 0x000ee4000c1e1500 */
[----:B---3--:R-:W-:-:S06]  /*57f0*/  HADD2.F32 R18, -RZ, R4.H0_H0 ;  /* 0x20000004ff127230 */ /* 0x008fcc0000004100 */
[----:B------:R-:W0:Y:S01]  /*5800*/  F2I.FTZ.TRUNC.NTZ R18, R18 ;  /* 0x0000001200127305 */ /* 0x000e22000021f100 */
[----:B------:R-:W-:Y:S05]  /*5810*/  BRA `(.L_x_12425) ;  /* 0x0000000800d07947 */ /* 0x000fea0003800000 */
.L_x_12428:
        /* <DEDUP_REMOVED lines=9> */
.L_x_12431:
[----:B------:R-:W3:Y:S02]  /*58b0*/  LDG.E.U16 R4, desc[UR36][R4.64] ;  /* 0x0000002404047981 */ /* 0x000ee4000c1e1500 */
[----:B---3--:R-:W-:-:S06]  /*58c0*/  HADD2.F32 R18, -RZ, R4.H0_H0 ;  /* 0x20000004ff127230 */ /* 0x008fcc0000004100 */
[----:B------:R-:W0:Y:S01]  /*58d0*/  F2I.FTZ.TRUNC.NTZ R18, R18 ;  /* 0x0000001200127305 */ /* 0x000e22000021f100 */
[----:B------:R-:W-:Y:S05]  /*58e0*/  BRA `(.L_x_12425) ;  /* 0x00000008009c7947 */ /* 0x000fea0003800000 */
.L_x_12430:
[----:B------:R-:W3:Y:S02]  /*58f0*/  LDG.E.64 R4, desc[UR36][R4.64] ;  /* 0x0000002404047981 */ /* 0x000ee4000c1e1b00 */
[----:B---3--:R0:W1:Y:S01]  /*5900*/  F2I.F64.TRUNC R18, R4 ;  /* 0x0000000400127311 */ /* 0x008062000030d100 */
[----:B------:R-:W-:Y:S05]  /*5910*/  BRA `(.L_x_12425) ;  /* 0x0000000800907947 */ /* 0x000fea0003800000 */
.L_x_12420:
        /* <DEDUP_REMOVED lines=12> */
.L_x_12434:
[----:B------:R-:W3:Y:S02]  /*59e0*/  LDG.E.64 R4, desc[UR36][R4.64] ;  /* 0x0000002404047981 */ /* 0x000ee4000c1e1b00 */
[----:B---3--:R0:W1:Y:S01]  /*59f0*/  F2I.F64.TRUNC R18, R4 ;  /* 0x0000000400127311 */ /* 0x008062000030d100 */
[----:B------:R-:W-:Y:S05]  /*5a00*/  BRA `(.L_x_12425) ;  /* 0x0000000800547947 */ /* 0x000fea0003800000 */
.L_x_12433:
        /* <DEDUP_REMOVED lines=27> */
.L_x_12436:
        /* <DEDUP_REMOVED lines=10> */
[----:B------:R-:W-:-:S04]  /*5c60*/  SHF.L.U32 R0, R4, 0x18, RZ ;  /* 0x0000001804007819 */ /* 0x000fc800000006ff */
[----:B------:R-:W-:-:S04]  /*5c70*/  LOP3.LUT R0, R3, 0x80000000, R0, 0xf8, !PT ;  /* 0x8000000003007812 */ /* 0x000fc800078ef800 */
[----:B------:R0:W1:Y:S01]  /*5c80*/  F2I.FTZ.TRUNC.NTZ R18, R0 ;  /* 0x0000000000127305 */ /* 0x000062000021f100 */
[----:B------:R-:W-:Y:S05]  /*5c90*/  BRA `(.L_x_12425) ;  /* 0x0000000400b07947 */ /* 0x000fea0003800000 */
.L_x_12435:
[----:B------:R-:W3:Y:S02]  /*5ca0*/  LDG.E.U16 R18, desc[UR36][R4.64] ;  /* 0x0000002404127981 */ /* 0x000ee4000c1e1500 */
[----:B---3--:R-:W-:-:S06]  /*5cb0*/  IMAD.U32 R18, R18, 0x10000, RZ ;  /* 0x0001000012127824 */ /* 0x008fcc00078e00ff */
[----:B------:R-:W0:Y:S01]  /*5cc0*/  F2I.FTZ.TRUNC.NTZ R18, R18 ;  /* 0x0000001200127305 */ /* 0x000e22000021f100 */
[----:B------:R-:W-:Y:S05]  /*5cd0*/  BRA `(.L_x_12425) ;  /* 0x0000000400a07947 */ /* 0x000fea0003800000 */
.L_x_12432:
        /* <DEDUP_REMOVED lines=10> */
.L_x_12439:
        /* <DEDUP_REMOVED lines=21> */
.L_x_12443:
[----:B------:R-:W-:Y:S05]  /*5ed0*/  BSYNC B1 ;  /* 0x0000000000017941 */ /* 0x000fea0003800000 */
.L_x_12442:
[----:B------:R-:W-:Y:S01]  /*5ee0*/  IMAD.SHL.U32 R3, R3, 0x100000, RZ ;  /* 0x0010000003037824 */ /* 0x000fe200078e00ff */
[----:B------:R-:W-:-:S04]  /*5ef0*/  LEA R5, R0, 0x3b800000, 0x17 ;  /* 0x3b80000000057811 */ /* 0x000fc800078eb8ff */
[----:B------:R-:W-:-:S07]  /*5f00*/  LOP3.LUT R18, R5, R3, R18, 0xfe, !PT ;  /* 0x0000000305127212 */ /* 0x000fce00078efe12 */
.L_x_12441:
[----:B------:R-:W-:Y:S05]  /*5f10*/  BSYNC B0 ;  /* 0x0000000000007941 */ /* 0x000fea0003800000 */
.L_x_12440:
[----:B------:R-:W0:Y:S01]  /*5f20*/  F2I.FTZ.TRUNC.NTZ R18, R18 ;  /* 0x0000001200127305 */ /* 0x000e22000021f100 */
[----:B------:R-:W-:Y:S05]  /*5f30*/  BRA `(.L_x_12425) ;  /* 0x0000000400087947 */ /* 0x000fea0003800000 */
.L_x_12438:
        /* <DEDUP_REMOVED lines=21> */
.L_x_12447:
[----:B------:R-:W-:Y:S05]  /*6090*/  BSYNC B1 ;  /* 0x0000000000017941 */ /* 0x000fea0003800000 */
.L_x_12446:
[----:B------:R-:W-:Y:S01]  /*60a0*/  IMAD.SHL.U32 R3, R3, 0x200000, RZ ;  /* 0x0020000003037824 */ /* 0x000fe200078e00ff */
[----:B------:R-:W-:-:S04]  /*60b0*/  LEA R5, R0, 0x37800000, 0x17 ;  /* 0x3780000000057811 */ /* 0x000fc800078eb8ff */
[----:B------:R-:W-:-:S07]  /*60c0*/  LOP3.LUT R18, R5, R3, R18, 0xfe, !PT ;  /* 0x0000000305127212 */ /* 0x000fce00078efe12 */
.L_x_12445:
[----:B------:R-:W-:Y:S05]  /*60d0*/  BSYNC B0 ;  /* 0x0000000000007941 */ /* 0x000fea0003800000 */
.L_x_12444:
[----:B------:R-:W0:Y:S01]  /*60e0*/  F2I.FTZ.TRUNC.NTZ R18, R18 ;  /* 0x0000001200127305 */ /* 0x000e22000021f100 */
[----:B------:R-:W-:Y:S05]  /*60f0*/  BRA `(.L_x_12425) ;  /* 0x0000000000987947 */ /* 0x000fea0003800000 */
.L_x_12437:
        /* <DEDUP_REMOVED lines=14> */
.L_x_12451:
[----:B------:R-:W-:Y:S05]  /*61e0*/  BSYNC B0 ;  /* 0x0000000000007941 */ /* 0x000fea0003800000 */
.L_x_12450:
[----:B------:R-:W0:Y:S01]  /*61f0*/  F2I.FTZ.TRUNC.NTZ R18, R18 ;  /* 0x0000001200127305 */ /* 0x000e22000021f100 */
[----:B------:R-:W-:Y:S05]  /*6200*/  BRA `(.L_x_12425) ;  /* 0x0000000000547947 */ /* 0x000fea0003800000 */
.L_x_12424:
        /* <DEDUP_REMOVED lines=17> */
.L_x_12452:
[----:B------:R-:W-:Y:S05]  /*6320*/  BRA `(.L_x_12425) ;  /* 0x00000000000c7947 */ /* 0x000fea0003800000 */
.L_x_12449:
[----:B------:R0:W5:Y:S01]  /*6330*/  LDG.E R18, desc[UR36][R4.64] ;  /* 0x0000002404127981 */ /* 0x000162000c1e1900 */
[----:B------:R-:W-:Y:S05]  /*6340*/  BRA `(.L_x_12425) ;  /* 0x0000000000047947 */ /* 0x000fea0003800000 */
.L_x_12448:
[----:B------:R0:W5:Y:S02]  /*6350*/  LDG.E R18, desc[UR36][R4.64] ;  /* 0x0000002404127981 */ /* 0x000164000c1e1900 */
.L_x_12425:
        /* <DEDUP_REMOVED lines=23> */
.L_x_12454:
[----:B------:R-:W-:Y:S05]  /*64d0*/  BSYNC B7 ;  /* 0x0000000000077941 */ /* 0x000fea0003800000 */
.L_x_12453:
        /* <DEDUP_REMOVED lines=23> */
.L_x_12456:
[----:B------:R-:W-:Y:S05]  /*6650*/  BSYNC B7 ;  /* 0x0000000000077941 */ /* 0x000fea0003800000 */
.L_x_12455:
        /* <DEDUP_REMOVED lines=26> */
.L_x_12458:
[----:B------:R-:W-:Y:S05]  /*6800*/  BSYNC B7 ;  /* 0x0000000000077941 */ /* 0x000fea0003800000 */
.L_x_12457:
[----:B-1-3--:R-:W0:Y:S01]  /*6810*/  LDC.64 R4, c[0x0][0x5e0] ;  /* 0x00017800ff047b82 */ /* 0x00ae220000000a00 */
[----:B------:R-:W-:Y:S01]  /*6820*/  SHF.R.S32.HI R3, RZ, 0x1f, R18 ;  /* 0x0000001fff037819 */ /* 0x000fe20000011412 */
        /* <DEDUP_REMOVED lines=14> */
.L_x_12463:
        /* <DEDUP_REMOVED lines=9> */
[----:B------:R-:W-:-:S07]  /*69a0*/  MOV R0, 0x69c0 ;  /* 0x000069c000007802 */ /* 0x000fce0000000f00 */
[----:B------:R-:W-:Y:S05]  /*69b0*/  CALL.REL.NOINC `($__internal_31_$__cuda_sm20_div_s64) ;  /* 0x0000016c00c07944 */ /* 0x000fea0003c00000 */
[----:B------:R-:W-:Y:S05]  /*69c0*/  BRA `(.L_x_12462) ;  /* 0x00000000004c7947 */ /* 0x000fea0003800000 */
.L_x_12461:
        /* <DEDUP_REMOVED lines=19> */
.L_x_12462:
[----:B------:R-:W-:Y:S05]  /*6b00*/  BSYNC B1 ;  /* 0x0000000000017941 */ /* 0x000fea0003800000 */
.L_x_12460:
        /* <DEDUP_REMOVED lines=12> */
[----:B0-----:R-:W-:Y:S02]  /*6bd0*/  IMAD R3, R3, R6, RZ ;  /* 0x0000000603037224 */ /* 0x001fe400078e02ff */
[----:B------:R-:W-:-:S04]  /*6be0*/  IMAD.WIDE.U32 R14, R6, R8, R14 ;  /* 0x00000008060e7225 */ /* 0x000fc800078e000e */
[----:B------:R-:W-:Y:S02]  /*6bf0*/  IMAD R7, R7, R8, R3 ;  /* 0x0000000807077224 */ /* 0x000fe400078e0203 */
[----:B------:R-:W-:Y:S02]  /*6c00*/  IMAD.MOV.U32 R3, RZ, RZ, R5 ;  /* 0x000000ffff037224 */ /* 0x000fe400078e0005 */
[----:B------:R-:W-:Y:S01]  /*6c10*/  IMAD.IADD R25, R15, 0x1, R7 ;  /* 0x000000010f197824 */ /* 0x000fe200078e0207 */
[----:B------:R-:W-:Y:S06]  /*6c20*/  @P0 BRA `(.L_x_12463) ;  /* 0xfffffffc00380947 */ /* 0x000fec000383ffff */
[----:B------:R-:W-:Y:S05]  /*6c30*/  BSYNC B0 ;  /* 0x0000000000007941 */ /* 0x000fea0003800000 */
.L_x_12459:
        /* <DEDUP_REMOVED lines=18> */
.L_x_12468:
        /* <DEDUP_REMOVED lines=24> */
.L_x_12467:
[----:B------:R-:W-:Y:S05]  /*6ee0*/  BSYNC B8 ;  /* 0x0000000000087941 */ /* 0x000fea0003800000 */
.L_x_12466:
[----:B------:R-:W-:-:S04]  /*6ef0*/  IADD3 R18, P0, R18, 0x4, RZ ;  /* 0x0000000412127810 */ /* 0x000fc80007f1e0ff */
[----:B------:R-:W-:Y:S02]  /*6f00*/  IADD3.X R19, RZ, R19, RZ, P0, !PT ;  /* 0x00000013ff137210 */ /* 0x000fe400007fe4ff */
[----:B------:R-:W-:-:S04]  /*6f10*/  ISETP.GE.U32.AND P0, PT, R18, R27, PT ;  /* 0x0000001b1200720c */ /* 0x000fc80003f06070 */
[----:B------:R-:W-:-:S13]  /*6f20*/  ISETP.GE.U32.AND.EX P0, PT, R19, R16, PT, P0 ;  /* 0x000000101300720c */ /* 0x000fda0003f06100 */
[----:B------:R-:W-:Y:S05]  /*6f30*/  @!P0 BRA `(.L_x_12468) ;  /* 0xfffffffc00888947 */ /* 0x000fea000383ffff */
.L_x_12465:
[----:B------:R-:W-:Y:S05]  /*6f40*/  BSYNC B7 ;  /* 0x0000000000077941 */ /* 0x000fea0003800000 */
.L_x_12464:
        /* <DEDUP_REMOVED lines=14> */
.L_x_12472:
[----:B------:R3:W-:Y:S01]  /*7030*/  STG.E.U8 desc[UR36][R22.64], RZ ;  /* 0x000000ff16007986 */ /* 0x0007e2000c101124 */
[----:B------:R-:W-:Y:S05]  /*7040*/  BRA `(.L_x_12474) ;  /* 0x00000004008c7947 */ /* 0x000fea0003800000 */
.L_x_12471:
        /* <DEDUP_REMOVED lines=8> */
.L_x_12476:
[----:B------:R2:W-:Y:S01]  /*70d0*/  STG.E desc[UR36][R22.64], RZ ;  /* 0x000000ff16007986 */ /* 0x0005e2000c101924 */
[----:B------:R-:W-:Y:S05]  /*70e0*/  BRA `(.L_x_12474) ;  /* 0x0000000400647947 */ /* 0x000fea0003800000 */
.L_x_12475:
[----:B------:R0:W-:Y:S01]  /*70f0*/  STG.E.U16 desc[UR36][R22.64], RZ ;  /* 0x000000ff16007986 */ /* 0x0001e2000c101524 */
[----:B------:R-:W-:Y:S05]  /*7100*/  BRA `(.L_x_12474) ;  /* 0x00000004005c7947 */ /* 0x000fea0003800000 */
.L_x_12470:
        /* <DEDUP_REMOVED lines=8> */
.L_x_12478:
[----:B------:R0:W-:Y:S01]  /*7190*/  STG.E.U16 desc[UR36][R22.64], RZ ;  /* 0x000000ff16007986 */ /* 0x0001e2000c101524 */
[----:B------:R-:W-:Y:S05]  /*71a0*/  BRA `(.L_x_12474) ;  /* 0x0000000400347947 */ /* 0x000fea0003800000 */
.L_x_12477:
        /* <DEDUP_REMOVED lines=8> */
.L_x_12480:
[----:B------:R0:W-:Y:S01]  /*7230*/  STG.E desc[UR36][R22.64], RZ ;  /* 0x000000ff16007986 */ /* 0x0001e2000c101924 */
[----:B------:R-:W-:Y:S05]  /*7240*/  BRA `(.L_x_12474) ;  /* 0x00000004000c7947 */ /* 0x000fea0003800000 */
.L_x_12479:
[----:B------:R0:W-:Y:S01]  /*7250*/  STG.E.64 desc[UR36][R22.64], RZ ;  /* 0x000000ff16007986 */ /* 0x0001e2000c101b24 */
[----:B------:R-:W-:Y:S05]  /*7260*/  BRA `(.L_x_12474) ;  /* 0x0000000400047947 */ /* 0x000fea0003800000 */
.L_x_12469:
        /* <DEDUP_REMOVED lines=10> */
.L_x_12483:
[----:B------:R0:W-:Y:S01]  /*7310*/  STG.E.128 desc[UR36][R22.64], RZ ;  /* 0x000000ff16007986 */ /* 0x0001e2000c101d24 */
[----:B------:R-:W-:Y:S05]  /*7320*/  BRA `(.L_x_12474) ;  /* 0x0000000000d47947 */ /* 0x000fea0003800000 */
.L_x_12482:
        /* <DEDUP_REMOVED lines=8> */
.L_x_12485:
[----:B------:R0:W-:Y:S01]  /*73b0*/  STG.E.U8 desc[UR36][R22.64], RZ ;  /* 0x000000ff16007986 */ /* 0x0001e2000c101124 */
[----:B------:R-:W-:Y:S05]  /*73c0*/  BRA `(.L_x_12474) ;  /* 0x0000000000ac7947 */ /* 0x000fea0003800000 */
.L_x_12484:
[----:B------:R0:W-:Y:S01]  /*73d0*/  STG.E.U16 desc[UR36][R22.64], RZ ;  /* 0x000000ff16007986 */ /* 0x0001e2000c101524 */
[----:B------:R-:W-:Y:S05]  /*73e0*/  BRA `(.L_x_12474) ;  /* 0x0000000000a47947 */ /* 0x000fea0003800000 */
.L_x_12481:
        /* <DEDUP_REMOVED lines=10> */
.L_x_12488:
[----:B------:R0:W-:Y:S01]  /*7490*/  STG.E.U8 desc[UR36][R22.64], RZ ;  /* 0x000000ff16007986 */ /* 0x0001e2000c101124 */
[----:B------:R-:W-:Y:S05]  /*74a0*/  BRA `(.L_x_12474) ;  /* 0x0000000000747947 */ /* 0x000fea0003800000 */
.L_x_12487:
[----:B------:R0:W-:Y:S01]  /*74b0*/  STG.E.U8 desc[UR36][R22.64], RZ ;  /* 0x000000ff16007986 */ /* 0x0001e2000c101124 */
[----:B------:R-:W-:Y:S05]  /*74c0*/  BRA `(.L_x_12474) ;  /* 0x00000000006c7947 */ /* 0x000fea0003800000 */
.L_x_12486:
[----:B------:R-:W-:-:S13]  /*74d0*/  ISETP.NE.AND P0, PT, R0, 0x1c, PT ;  /* 0x0000001c0000780c */ /* 0x000fda0003f05270 */
[----:B------:R-:W-:Y:S05]  /*74e0*/  @!P0 BRA `(.L_x_12489) ;  /* 0x0000000000608947 */ /* 0x000fea0003800000 */
[----:B------:R-:W-:-:S13]  /*74f0*/  ISETP.NE.AND P0, PT, R0, 0x1d, PT ;  /* 0x0000001d0000780c */ /* 0x000fda0003f05270 */
[----:B------:R-:W-:Y:S05]  /*7500*/  @!P0 BRA `(.L_x_12490) ;  /* 0x0000000000508947 */ /* 0x000fea0003800000 */
[----:B------:R-:W-:-:S13]  /*7510*/  ISETP.NE.AND P0, PT, R0, 0x2c, PT ;  /* 0x0000002c0000780c */ /* 0x000fda0003f05270 */
[----:B------:R0:W-:Y:S01]  /*7520*/  @!P0 STG.E.U8 desc[UR36][R22.64], RZ ;  /* 0x000000ff16008986 */ /* 0x0001e2000c101124 */
[----:B------:R-:W-:Y:S05]  /*7530*/  @!P0 BRA `(.L_x_12474) ;  /* 0x0000000000508947 */ /* 0x000fea0003800000 */
.L_x_12473:
        /* <DEDUP_REMOVED lines=16> */
.L_x_12491:
[----:B------:R-:W-:Y:S05]  /*7640*/  BRA `(.L_x_12474) ;  /* 0x00000000000c7947 */ /* 0x000fea0003800000 */
.L_x_12490:
[----:B------:R0:W-:Y:S01]  /*7650*/  STG.E.64 desc[UR36][R22.64], RZ ;  /* 0x000000ff16007986 */ /* 0x0001e2000c101b24 */
[----:B------:R-:W-:Y:S05]  /*7660*/  BRA `(.L_x_12474) ;  /* 0x0000000000047947 */ /* 0x000fea0003800000 */
.L_x_12489:
[----:B------:R0:W-:Y:S02]  /*7670*/  STG.E desc[UR36][R22.64], RZ ;  /* 0x000000ff16007986 */ /* 0x0001e4000c101924 */
.L_x_12474:
[----:B------:R-:W-:-:S04]  /*7680*/  IMAD R2, R2, 0x200, R17 ;  /* 0x0000020002027824 */ /* 0x000fc800078e0211 */
[----:B------:R-:W-:-:S07]  /*7690*/  VIADD R19, R2, 0x80 ;  /* 0x0000008002137836 */ /* 0x000fce0000000000 */
.L_x_12286:
[----:B------:R-:W-:Y:S05]  /*76a0*/  BSYNC B6 ;  /* 0x0000000000067941 */ /* 0x000fea0003800000 */
.L_x_12285:
        /* <DEDUP_REMOVED lines=459> */
.L_x_12494:
        /* <DEDUP_REMOVED lines=20> */
.L_x_12498:
[----:B------:R0:W5:Y:S01]  /*94a0*/  LDG.E.U8 R18, desc[UR36][R2.64] ;  /* 0x0000002402127981 */ /* 0x000162000c1e1100 */
[----:B------:R-:W-:Y:S05]  /*94b0*/  BRA `(.L_x_12500) ;  /* 0x0000000c00347947 */ /* 0x000fea0003800000 */
.L_x_12497:
        /* <DEDUP_REMOVED lines=8> */
.L_x_12502:
[----:B------:R0:W5:Y:S01]  /*9540*/  LDG.E R18, desc[UR36][R2.64] ;  /* 0x0000002402127981 */ /* 0x000162000c1e1900 */
[----:B------:R-:W-:Y:S05]  /*9550*/  BRA `(.L_x_12500) ;  /* 0x0000000c000c7947 */ /* 0x000fea0003800000 */
.L_x_12501:
[----:B------:R0:W5:Y:S01]  /*9560*/  LDG.E.S16 R18, desc[UR36][R2.64] ;  /* 0x0000002402127981 */ /* 0x000162000c1e1700 */
[----:B------:R-:W-:Y:S05]  /*9570*/  BRA `(.L_x_12500) ;  /* 0x0000000c00047947 */ /* 0x000fea0003800000 */
.L_x_12496:
        /* <DEDUP_REMOVED lines=9> */
.L_x_12504:
[----:B------:R-:W2:Y:S02]  /*9610*/  LDG.E.U16 R2, desc[UR36][R2.64] ;  /* 0x0000002402027981 */ /* 0x000ea4000c1e1500 */
[----:B--2---:R-:W-:-:S06]  /*9620*/  HADD2.F32 R18, -RZ, R2.H0_H0 ;  /* 0x20000002ff127230 */ /* 0x004fcc0000004100 */
[----:B------:R-:W0:Y:S01]  /*9630*/  F2I.FTZ.TRUNC.NTZ R18, R18 ;  /* 0x0000001200127305 */ /* 0x000e22000021f100 */
[----:B------:R-:W-:Y:S05]  /*9640*/  BRA `(.L_x_12500) ;  /* 0x0000000800d07947 */ /* 0x000fea0003800000 */
.L_x_12503:
        /* <DEDUP_REMOVED lines=9> */
.L_x_12506:
[----:B------:R-:W2:Y:S02]  /*96e0*/  LDG.E.U16 R2, desc[UR36][R2.64] ;  /* 0x0000002402027981 */ /* 0x000ea4000c1e1500 */
[----:B--2---:R-:W-:-:S06]  /*96f0*/  HADD2.F32 R18, -RZ, R2.H0_H0 ;  /* 0x20000002ff127230 */ /* 0x004fcc0000004100 */
[----:B------:R-:W0:Y:S01]  /*9700*/  F2I.FTZ.TRUNC.NTZ R18, R18 ;  /* 0x0000001200127305 */ /* 0x000e22000021f100 */
[----:B------:R-:W-:Y:S05]  /*9710*/  BRA `(.L_x_12500) ;  /* 0x00000008009c7947 */ /* 0x000fea0003800000 */
.L_x_12505:
[----:B------:R-:W2:Y:S02]  /*9720*/  LDG.E.64 R2, desc[UR36][R2.64] ;  /* 0x0000002402027981 */ /* 0x000ea4000c1e1b00 */
[----:B--2---:R0:W1:Y:S01]  /*9730*/  F2I.F64.TRUNC R18, R2 ;  /* 0x0000000200127311 */ /* 0x004062000030d100 */
[----:B------:R-:W-:Y:S05]  /*9740*/  BRA `(.L_x_12500) ;  /* 0x0000000800907947 */ /* 0x000fea0003800000 */
.L_x_12495:
        /* <DEDUP_REMOVED lines=12> */
.L_x_12509:
[----:B------:R-:W2:Y:S02]  /*9810*/  LDG.E.64 R2, desc[UR36][R2.64] ;  /* 0x0000002402027981 */ /* 0x000ea4000c1e1b00 */
[----:B--2---:R0:W1:Y:S01]  /*9820*/  F2I.F64.TRUNC R18, R2 ;  /* 0x0000000200127311 */ /* 0x004062000030d100 */
[----:B------:R-:W-:Y:S05]  /*9830*/  BRA `(.L_x_12500) ;  /* 0x0000000800547947 */ /* 0x000fea0003800000 */
.L_x_12508:
        /* <DEDUP_REMOVED lines=27> */
.L_x_12511:
        /* <DEDUP_REMOVED lines=14> */
.L_x_12510:
[----:B------:R-:W2:Y:S02]  /*9ad0*/  LDG.E.U16 R18, desc[UR36][R2.64] ;  /* 0x0000002402127981 */ /* 0x000ea4000c1e1500 */
[----:B--2---:R-:W-:-:S06]  /*9ae0*/  IMAD.U32 R18, R18, 0x10000, RZ ;  /* 0x0001000012127824 */ /* 0x004fcc00078e00ff */
[----:B------:R-:W0:Y:S01]  /*9af0*/  F2I.FTZ.TRUNC.NTZ R18, R18 ;  /* 0x0000001200127305 */ /* 0x000e22000021f100 */
[----:B------:R-:W-:Y:S05]  /*9b00*/  BRA `(.L_x_12500) ;  /* 0x0000000400a07947 */ /* 0x000fea0003800000 */
.L_x_12507:
        /* <DEDUP_REMOVED lines=10> */
.L_x_12514:
        /* <DEDUP_REMOVED lines=21> */
.L_x_12518:
[----:B------:R-:W-:Y:S05]  /*9d00*/  BSYNC B1 ;  /* 0x0000000000017941 */ /* 0x000fea0003800000 */
.L_x_12517:
[----:B------:R-:W-:Y:S01]  /*9d10*/  IMAD.SHL.U32 R2, R2, 0x100000, RZ ;  /* 0x0010000002027824 */ /* 0x000fe200078e00ff */
[----:B------:R-:W-:-:S04]  /*9d20*/  LEA R3, R0, 0x3b800000, 0x17 ;  /* 0x3b80000000037811 */ /* 0x000fc800078eb8ff */
[----:B------:R-:W-:-:S07]  /*9d30*/  LOP3.LUT R18, R3, R2, R18, 0xfe, !PT ;  /* 0x0000000203127212 */ /* 0x000fce00078efe12 */
.L_x_12516:
[----:B------:R-:W-:Y:S05]  /*9d40*/  BSYNC B0 ;  /* 0x0000000000007941 */ /* 0x000fea0003800000 */
.L_x_12515:
[----:B------:R-:W4:Y:S01]  /*9d50*/  F2I.FTZ.TRUNC.NTZ R18, R18 ;  /* 0x0000001200127305 */ /* 0x000f22000021f100 */
[----:B------:R-:W-:Y:S05]  /*9d60*/  BRA `(.L_x_12500) ;  /* 0x0000000400087947 */ /* 0x000fea0003800000 */
.L_x_12513:
        /* <DEDUP_REMOVED lines=21> */
.L_x_12522:
[----:B------:R-:W-:Y:S05]  /*9ec0*/  BSYNC B1 ;  /* 0x0000000000017941 */ /* 0x000fea0003800000 */
.L_x_12521:
[----:B------:R-:W-:Y:S01]  /*9ed0*/  IMAD.SHL.U32 R2, R2, 0x200000, RZ ;  /* 0x0020000002027824 */ /* 0x000fe200078e00ff */
[----:B------:R-:W-:-:S04]  /*9ee0*/  LEA R3, R0, 0x37800000, 0x17 ;  /* 0x3780000000037811 */ /* 0x000fc800078eb8ff */
[----:B------:R-:W-:-:S07]  /*9ef0*/  LOP3.LUT R18, R3, R2, R18, 0xfe, !PT ;  /* 0x0000000203127212 */ /* 0x000fce00078efe12 */
.L_x_12520:
[----:B------:R-:W-:Y:S05]  /*9f00*/  BSYNC B0 ;  /* 0x0000000000007941 */ /* 0x000fea0003800000 */
.L_x_12519:
[----:B------:R-:W3:Y:S01]  /*9f10*/  F2I.FTZ.TRUNC.NTZ R18, R18 ;  /* 0x0000001200127305 */ /* 0x000ee2000021f100 */
[----:B------:R-:W-:Y:S05]  /*9f20*/  BRA `(.L_x_12500) ;  /* 0x0000000000987947 */ /* 0x000fea0003800000 */
.L_x_12512:
        /* <DEDUP_REMOVED lines=14> */
.L_x_12526:
[----:B------:R-:W-:Y:S05]  /*a010*/  BSYNC B0 ;  /* 0x0000000000007941 */ /* 0x000fea0003800000 */
.L_x_12525:
[----:B------:R-:W2:Y:S01]  /*a020*/  F2I.FTZ.TRUNC.NTZ R18, R18 ;  /* 0x0000001200127305 */ /* 0x000ea2000021f100 */
[----:B------:R-:W-:Y:S05]  /*a030*/  BRA `(.L_x_12500) ;  /* 0x0000000000547947 */ /* 0x000fea0003800000 */
.L_x_12499:
        /* <DEDUP_REMOVED lines=17> */
.L_x_12527:
[----:B------:R-:W-:Y:S05]  /*a150*/  BRA `(.L_x_12500) ;  /* 0x00000000000c7947 */ /* 0x000fea0003800000 */
.L_x_12524:
[----:B------:R1:W5:Y:S01]  /*a160*/  LDG.E R18, desc[UR36][R2.64] ;  /* 0x0000002402127981 */ /* 0x000362000c1e1900 */
[----:B------:R-:W-:Y:S05]  /*a170*/  BRA `(.L_x_12500) ;  /* 0x0000000000047947 */ /* 0x000fea0003800000 */
.L_x_12523:
[----:B------:R0:W5:Y:S02]  /*a180*/  LDG.E R18, desc[UR36][R2.64] ;  /* 0x0000002402127981 */ /* 0x000164000c1e1900 */
.L_x_12500:
        /* <DEDUP_REMOVED lines=17> */
.L_x_12531:
[----:B------:R0:W5:Y:S01]  /*a2a0*/  LDG.E.U8 R24, desc[UR36][R2.64] ;  /* 0x0000002402187981 */ /* 0x000162000c1e1100 */
[----:B------:R-:W-:Y:S05]  /*a2b0*/  BRA `(.L_x_12533) ;  /* 0x0000000c00347947 */ /* 0x000fea0003800000 */
.L_x_12530:
        /* <DEDUP_REMOVED lines=8> */
.L_x_12535:
[----:B------:R0:W5:Y:S01]  /*a340*/  LDG.E R24, desc[UR36][R2.64] ;  /* 0x0000002402187981 */ /* 0x000162000c1e1900 */
[----:B------:R-:W-:Y:S05]  /*a350*/  BRA `(.L_x_12533) ;  /* 0x0000000c000c7947 */ /* 0x000fea0003800000 */
.L_x_12534:
[----:B------:R0:W5:Y:S01]  /*a360*/  LDG.E.S16 R24, desc[UR36][R2.64] ;  /* 0x0000002402187981 */ /* 0x000162000c1e1700 */
[----:B------:R-:W-:Y:S05]  /*a370*/  BRA `(.L_x_12533) ;  /* 0x0000000c00047947 */ /* 0x000fea0003800000 */
.L_x_12529:
        /* <DEDUP_REMOVED lines=9> */
.L_x_12537:
[----:B------:R-:W2:Y:S02]  /*a410*/  LDG.E.U16 R2, desc[UR36][R2.64] ;  /* 0x0000002402027981 */ /* 0x000ea4000c1e1500 */
[----:B--2---:R-:W-:-:S06]  /*a420*/  HADD2.F32 R24, -RZ, R2.H0_H0 ;  /* 0x20000002ff187230 */ /* 0x004fcc0000004100 */
[----:B------:R-:W0:Y:S01]  /*a430*/  F2I.FTZ.TRUNC.NTZ R24, R24 ;  /* 0x0000001800187305 */ /* 0x000e22000021f100 */
[----:B------:R-:W-:Y:S05]  /*a440*/  BRA `(.L_x_12533) ;  /* 0x0000000800d07947 */ /* 0x000fea0003800000 */
.L_x_12536:
        /* <DEDUP_REMOVED lines=9> */
.L_x_12539:
[----:B------:R-:W2:Y:S02]  /*a4e0*/  LDG.E.U16 R2, desc[UR36][R2.64] ;  /* 0x0000002402027981 */ /* 0x000ea4000c1e1500 */
[----:B--2---:R-:W-:-:S06]  /*a4f0*/  HADD2.F32 R24, -RZ, R2.H0_H0 ;  /* 0x20000002ff187230 */ /* 0x004fcc0000004100 */
[----:B------:R-:W0:Y:S01]  /*a500*/  F2I.FTZ.TRUNC.NTZ R24, R24 ;  /* 0x0000001800187305 */ /* 0x000e22000021f100 */
[----:B------:R-:W-:Y:S05]  /*a510*/  BRA `(.L_x_12533) ;  /* 0x00000008009c7947 */ /* 0x000fea0003800000 */
.L_x_12538:
[----:B------:R-:W2:Y:S02]  /*a520*/  LDG.E.64 R2, desc[UR36][R2.64] ;  /* 0x0000002402027981 */ /* 0x000ea4000c1e1b00 */
[----:B--2---:R0:W1:Y:S01]  /*a530*/  F2I.F64.TRUNC R24, R2 ;  /* 0x0000000200187311 */ /* 0x004062000030d100 */
[----:B------:R-:W-:Y:S05]  /*a540*/  BRA `(.L_x_12533) ;  /* 0x0000000800907947 */ /* 0x000fea0003800000 */
.L_x_12528:
        /* <DEDUP_REMOVED lines=12> */
.L_x_12542:
[----:B------:R-:W2:Y:S02]  /*a610*/  LDG.E.64 R2, desc[UR36][R2.64] ;  /* 0x0000002402027981 */ /* 0x000ea4000c1e1b00 */
[----:B--2---:R0:W1:Y:S01]  /*a620*/  F2I.F64.TRUNC R24, R2 ;  /* 0x0000000200187311 */ /* 0x004062000030d100 */
[----:B------:R-:W-:Y:S05]  /*a630*/  BRA `(.L_x_12533) ;  /* 0x0000000800547947 */ /* 0x000fea0003800000 */
.L_x_12541:
        /* <DEDUP_REMOVED lines=27> */
.L_x_12544:
        /* <DEDUP_REMOVED lines=14> */
.L_x_12543:
[----:B------:R-:W2:Y:S02]  /*a8d0*/  LDG.E.U16 R24, desc[UR36][R2.64] ;  /* 0x0000002402187981 */ /* 0x000ea4000c1e1500 */
[----:B--2---:R-:W-:-:S06]  /*a8e0*/  IMAD.U32 R24, R24, 0x10000, RZ ;  /* 0x0001000018187824 */ /* 0x004fcc00078e00ff */
[----:B------:R-:W0:Y:S01]  /*a8f0*/  F2I.FTZ.TRUNC.NTZ R24, R24 ;  /* 0x0000001800187305 */ /* 0x000e22000021f100 */
[----:B------:R-:W-:Y:S05]  /*a900*/  BRA `(.L_x_12533) ;  /* 0x0000000400a07947 */ /* 0x000fea0003800000 */
.L_x_12540:
        /* <DEDUP_REMOVED lines=10> */
.L_x_12547:
        /* <DEDUP_REMOVED lines=21> */
.L_x_12551:
[----:B------:R-:W-:Y:S05]  /*ab00*/  BSYNC B1 ;  /* 0x0000000000017941 */ /* 0x000fea0003800000 */
.L_x_12550:
[----:B------:R-:W-:Y:S01]  /*ab10*/  IMAD.SHL.U32 R2, R2, 0x100000, RZ ;  /* 0x0010000002027824 */ /* 0x000fe200078e00ff */
[----:B------:R-:W-:-:S04]  /*ab20*/  LEA R3, R0, 0x3b800000, 0x17 ;  /* 0x3b80000000037811 */ /* 0x000fc800078eb8ff */
[----:B------:R-:W-:-:S07]  /*ab30*/  LOP3.LUT R24, R3, R2, R24, 0xfe, !PT ;  /* 0x0000000203187212 */ /* 0x000fce00078efe18 */
.L_x_12549:
[----:B------:R-:W-:Y:S05]  /*ab40*/  BSYNC B0 ;  /* 0x0000000000007941 */ /* 0x000fea0003800000 */
.L_x_12548:
[----:B------:R-:W1:Y:S01]  /*ab50*/  F2I.FTZ.TRUNC.NTZ R24, R24 ;  /* 0x0000001800187305 */ /* 0x000e62000021f100 */
[----:B------:R-:W-:Y:S05]  /*ab60*/  BRA `(.L_x_12533) ;  /* 0x0000000400087947 */ /* 0x000fea0003800000 */
.L_x_12546:
        /* <DEDUP_REMOVED lines=21> */
.L_x_12555:
[----:B------:R-:W-:Y:S05]  /*acc0*/  BSYNC B1 ;  /* 0x0000000000017941 */ /* 0x000fea0003800000 */
.L_x_12554:
[----:B------:R-:W-:Y:S01]  /*acd0*/  IMAD.SHL.U32 R2, R2, 0x200000, RZ ;  /* 0x0020000002027824 */ /* 0x000fe200078e00ff */
[----:B------:R-:W-:-:S04]  /*ace0*/  LEA R3, R0, 0x37800000, 0x17 ;  /* 0x3780000000037811 */ /* 0x000fc800078eb8ff */
[----:B------:R-:W-:-:S07]  /*acf0*/  LOP3.LUT R24, R3, R2, R24, 0xfe, !PT ;  /* 0x0000000203187212 */ /* 0x000fce00078efe18 */
.L_x_12553:
[----:B------:R-:W-:Y:S05]  /*ad00*/  BSYNC B0 ;  /* 0x0000000000007941 */ /* 0x000fea0003800000 */
.L_x_12552:
[----:B------:R-:W0:Y:S01]  /*ad10*/  F2I.FTZ.TRUNC.NTZ R24, R24 ;  /* 0x0000001800187305 */ /* 0x000e22000021f100 */
[----:B------:R-:W-:Y:S05]  /*ad20*/  BRA `(.L_x_12533) ;  /* 0x0000000000987947 */ /* 0x000fea0003800000 */
.L_x_12545:
        /* <DEDUP_REMOVED lines=14> */
.L_x_12559:
[----:B------:R-:W-:Y:S05]  /*ae10*/  BSYNC B0 ;  /* 0x0000000000007941 */ /* 0x000fea0003800000 */
.L_x_12558:
[----:B------:R-:W0:Y:S01]  /*ae20*/  F2I.FTZ.TRUNC.NTZ R24, R24 ;  /* 0x0000001800187305 */ /* 0x000e22000021f100 */
[----:B------:R-:W-:Y:S05]  /*ae30*/  BRA `(.L_x_12533) ;  /* 0x0000000000547947 */ /* 0x000fea0003800000 */
.L_x_12532:
        /* <DEDUP_REMOVED lines=17> */
.L_x_12560:
[----:B------:R-:W-:Y:S05]  /*af50*/  BRA `(.L_x_12533) ;  /* 0x00000000000c7947 */ /* 0x000fea0003800000 */
.L_x_12557:
[----:B------:R0:W5:Y:S01]  /*af60*/  LDG.E R24, desc[UR36][R2.64] ;  /* 0x0000002402187981 */ /* 0x000162000c1e1900 */
[----:B------:R-:W-:Y:S05]  /*af70*/  BRA `(.L_x_12533) ;  /* 0x0000000000047947 */ /* 0x000fea0003800000 */
.L_x_12556:
[----:B------:R0:W5:Y:S02]  /*af80*/  LDG.E R24, desc[UR36][R2.64] ;  /* 0x0000002402187981 */ /* 0x000164000c1e1900 */
.L_x_12533:
        /* <DEDUP_REMOVED lines=17> */
.L_x_12564:
[----:B------:R0:W5:Y:S01]  /*b0a0*/  LDG.E.U8 R2, desc[UR36][R4.64] ;  /* 0x0000002404027981 */ /* 0x000162000c1e1100 */
[----:B------:R-:W-:Y:S05]  /*b0b0*/  BRA `(.L_x_12566) ;  /* 0x0000000c00347947 */ /* 0x000fea0003800000 */
.L_x_12563:
        /* <DEDUP_REMOVED lines=8> */
.L_x_12568:
[----:B------:R0:W5:Y:S01]  /*b140*/  LDG.E R2, desc[UR36][R4.64] ;  /* 0x0000002404027981 */ /* 0x000162000c1e1900 */
[----:B------:R-:W-:Y:S05]  /*b150*/  BRA `(.L_x_12566) ;  /* 0x0000000c000c7947 */ /* 0x000fea0003800000 */
.L_x_12567:
[----:B------:R0:W5:Y:S01]  /*b160*/  LDG.E.S16 R2, desc[UR36][R4.64] ;  /* 0x0000002404027981 */ /* 0x000162000c1e1700 */
[----:B------:R-:W-:Y:S05]  /*b170*/  BRA `(.L_x_12566) ;  /* 0x0000000c00047947 */ /* 0x000fea0003800000 */
.L_x_12562:
        /* <DEDUP_REMOVED lines=9> */
.L_x_12570:
[----:B------:R-:W2:Y:S02]  /*b210*/  LDG.E.U16 R4, desc[UR36][R4.64] ;  /* 0x0000002404047981 */ /* 0x000ea4000c1e1500 */
[----:B--2---:R-:W-:-:S06]  /*b220*/  HADD2.F32 R2, -RZ, R4.H0_H0 ;  /* 0x20000004ff027230 */ /* 0x004fcc0000004100 */
[----:B------:R-:W0:Y:S01]  /*b230*/  F2I.FTZ.TRUNC.NTZ R2, R2 ;  /* 0x0000000200027305 */ /* 0x000e22000021f100 */
[----:B------:R-:W-:Y:S05]  /*b240*/  BRA `(.L_x_12566) ;  /* 0x0000000800d07947 */ /* 0x000fea0003800000 */
.L_x_12569:
        /* <DEDUP_REMOVED lines=9> */
.L_x_12572:
[----:B------:R-:W2:Y:S02]  /*b2e0*/  LDG.E.U16 R4, desc[UR36][R4.64] ;  /* 0x0000002404047981 */ /* 0x000ea4000c1e1500 */
[----:B--2---:R-:W-:-:S06]  /*b2f0*/  HADD2.F32 R2, -RZ, R4.H0_H0 ;  /* 0x20000004ff027230 */ /* 0x004fcc0000004100 */
[----:B------:R-:W0:Y:S01]  /*b300*/  F2I.FTZ.TRUNC.NTZ R2, R2 ;  /* 0x0000000200027305 */ /* 0x000e22000021f100 */
[----:B------:R-:W-:Y:S05]  /*b310*/  BRA `(.L_x_12566) ;  /* 0x00000008009c7947 */ /* 0x000fea0003800000 */
.L_x_12571:
[----:B------:R-:W2:Y:S02]  /*b320*/  LDG.E.64 R2, desc[UR36][R4.64] ;  /* 0x0000002404027981 */ /* 0x000ea4000c1e1b00 */
[----:B--2---:R0:W2:Y:S01]  /*b330*/  F2I.F64.TRUNC R2, R2 ;  /* 0x0000000200027311 */ /* 0x0040a2000030d100 */
[----:B------:R-:W-:Y:S05]  /*b340*/  BRA `(.L_x_12566) ;  /* 0x0000000800907947 */ /* 0x000fea0003800000 */
.L_x_12561:
        /* <DEDUP_REMOVED lines=12> */
.L_x_12575:
[----:B------:R-:W2:Y:S02]  /*b410*/  LDG.E.64 R2, desc[UR36][R4.64] ;  /* 0x0000002404027981 */ /* 0x000ea4000c1e1b00 */
[----:B--2---:R0:W2:Y:S01]  /*b420*/  F2I.F64.TRUNC R2, R2 ;  /* 0x0000000200027311 */ /* 0x0040a2000030d100 */
[----:B------:R-:W-:Y:S05]  /*b430*/  BRA `(.L_x_12566) ;  /* 0x0000000800547947 */ /* 0x000fea0003800000 */
.L_x_12574:
        /* <DEDUP_REMOVED lines=27> */
.L_x_12577:
        /* <DEDUP_REMOVED lines=14> */
.L_x_12576:
[----:B------:R-:W2:Y:S02]  /*b6d0*/  LDG.E.U16 R2, desc[UR36][R4.64] ;  /* 0x0000002404027981 */ /* 0x000ea4000c1e1500 */
[----:B--2---:R-:W-:-:S06]  /*b6e0*/  IMAD.U32 R2, R2, 0x10000, RZ ;  /* 0x0001000002027824 */ /* 0x004fcc00078e00ff */
[----:B------:R-:W0:Y:S01]  /*b6f0*/  F2I.FTZ.TRUNC.NTZ R2, R2 ;  /* 0x0000000200027305 */ /* 0x000e22000021f100 */
[----:B------:R-:W-:Y:S05]  /*b700*/  BRA `(.L_x_12566) ;  /* 0x0000000400a07947 */ /* 0x000fea0003800000 */
.L_x_12573:
        /* <DEDUP_REMOVED lines=10> */
.L_x_12580:
        /* <DEDUP_REMOVED lines=21> */
.L_x_12584:
[----:B------:R-:W-:Y:S05]  /*b900*/  BSYNC B1 ;  /* 0x0000000000017941 */ /* 0x000fea0003800000 */
.L_x_12583:
[----:B------:R-:W-:Y:S01]  /*b910*/  IMAD.SHL.U32 R2, R2, 0x100000, RZ ;  /* 0x0010000002027824 */ /* 0x000fe200078e00ff */
[----:B------:R-:W-:-:S04]  /*b920*/  LEA R3, R0, 0x3b800000, 0x17 ;  /* 0x3b80000000037811 */ /* 0x000fc800078eb8ff */
[----:B------:R-:W-:-:S07]  /*b930*/  LOP3.LUT R2, R3, R2, R4, 0xfe, !PT ;  /* 0x0000000203027212 */ /* 0x000fce00078efe04 */
.L_x_12582:
[----:B------:R-:W-:Y:S05]  /*b940*/  BSYNC B0 ;  /* 0x0000000000007941 */ /* 0x000fea0003800000 */
.L_x_12581:
[----:B------:R-:W0:Y:S01]  /*b950*/  F2I.FTZ.TRUNC.NTZ R2, R2 ;  /* 0x0000000200027305 */ /* 0x000e22000021f100 */
[----:B------:R-:W-:Y:S05]  /*b960*/  BRA `(.L_x_12566) ;  /* 0x0000000400087947 */ /* 0x000fea0003800000 */
.L_x_12579:
        /* <DEDUP_REMOVED lines=21> */
.L_x_12588:
[----:B------:R-:W-:Y:S05]  /*bac0*/  BSYNC B1 ;  /* 0x0000000000017941 */ /* 0x000fea0003800000 */
.L_x_12587:
[----:B------:R-:W-:Y:S01]  /*bad0*/  IMAD.SHL.U32 R2, R2, 0x200000, RZ ;  /* 0x0020000002027824 */ /* 0x000fe200078e00ff */
[----:B------:R-:W-:-:S04]  /*bae0*/  LEA R3, R0, 0x37800000, 0x17 ;  /* 0x3780000000037811 */ /* 0x000fc800078eb8ff */
[----:B------:R-:W-:-:S07]  /*baf0*/  LOP3.LUT R2, R3, R2, R4, 0xfe, !PT ;  /* 0x0000000203027212 */ /* 0x000fce00078efe04 */
.L_x_12586:
[----:B------:R-:W-:Y:S05]  /*bb00*/  BSYNC B0 ;  /* 0x0000000000007941 */ /* 0x000fea0003800000 */
.L_x_12585:
[----:B------:R-:W0:Y:S01]  /*bb10*/  F2I.FTZ.TRUNC.NTZ R2, R2 ;  /* 0x0000000200027305 */ /* 0x000e22000021f100 */
[----:B------:R-:W-:Y:S05]  /*bb20*/  BRA `(.L_x_12566) ;  /* 0x0000000000987947 */ /* 0x000fea0003800000 */
.L_x_12578:
        /* <DEDUP_REMOVED lines=14> */
.L_x_12592:
[----:B------:R-:W-:Y:S05]  /*bc10*/  BSYNC B0 ;  /* 0x0000000000007941 */ /* 0x000fea0003800000 */
.L_x_12591:
[----:B------:R-:W0:Y:S01]  /*bc20*/  F2I.FTZ.TRUNC.NTZ R2, R2 ;  /* 0x0000000200027305 */ /* 0x000e22000021f100 */
[----:B------:R-:W-:Y:S05]  /*bc30*/  BRA `(.L_x_12566) ;  /* 0x0000000000547947 */ /* 0x000fea0003800000 */
.L_x_12565:
        /* <DEDUP_REMOVED lines=17> */
.L_x_12593:
[----:B------:R-:W-:Y:S05]  /*bd50*/  BRA `(.L_x_12566) ;  /* 0x00000000000c7947 */ /* 0x000fea0003800000 */
.L_x_12590:
[----:B------:R0:W5:Y:S01]  /*bd60*/  LDG.E R2, desc[UR36][R4.64] ;  /* 0x0000002404027981 */ /* 0x000162000c1e1900 */
[----:B------:R-:W-:Y:S05]  /*bd70*/  BRA `(.L_x_12566) ;  /* 0x0000000000047947 */ /* 0x000fea0003800000 */
.L_x_12589:
[----:B------:R0:W5:Y:S02]  /*bd80*/  LDG.E R2, desc[UR36][R4.64] ;  /* 0x0000002404027981 */ /* 0x000164000c1e1900 */
.L_x_12566:
        /* <DEDUP_REMOVED lines=17> */
.L_x_12597:
[----:B------:R0:W5:Y:S01]  /*bea0*/  LDG.E.U8 R17, desc[UR36][R4.64] ;  /* 0x0000002404117981 */ /* 0x000162000c1e1100 */
[----:B------:R-:W-:Y:S05]  /*beb0*/  BRA `(.L_x_12599) ;  /* 0x0000000c00347947 */ /* 0x000fea0003800000 */
.L_x_12596:
        /* <DEDUP_REMOVED lines=8> */
.L_x_12601:
[----:B------:R0:W5:Y:S01]  /*bf40*/  LDG.E R17, desc[UR36][R4.64] ;  /* 0x0000002404117981 */ /* 0x000162000c1e1900 */
[----:B------:R-:W-:Y:S05]  /*bf50*/  BRA `(.L_x_12599) ;  /* 0x0000000c000c7947 */ /* 0x000fea0003800000 */
.L_x_12600:
[----:B------:R0:W5:Y:S01]  /*bf60*/  LDG.E.S16 R17, desc[UR36][R4.64] ;  /* 0x0000002404117981 */ /* 0x000162000c1e1700 */
[----:B------:R-:W-:Y:S05]  /*bf70*/  BRA `(.L_x_12599) ;  /* 0x0000000c00047947 */ /* 0x000fea0003800000 */
.L_x_12595:
        /* <DEDUP_REMOVED lines=9> */
.L_x_12603:
[----:B------:R-:W2:Y:S02]  /*c010*/  LDG.E.U16 R4, desc[UR36][R4.64] ;  /* 0x0000002404047981 */ /* 0x000ea4000c1e1500 */
[----:B--2---:R-:W-:-:S06]  /*c020*/  HADD2.F32 R17, -RZ, R4.H0_H0 ;  /* 0x20000004ff117230 */ /* 0x004fcc0000004100 */
[----:B------:R-:W0:Y:S01]  /*c030*/  F2I.FTZ.TRUNC.NTZ R17, R17 ;  /* 0x0000001100117305 */ /* 0x000e22000021f100 */
[----:B------:R-:W-:Y:S05]  /*c040*/  BRA `(.L_x_12599) ;  /* 0x0000000800d07947 */ /* 0x000fea0003800000 */
.L_x_12602:
        /* <DEDUP_REMOVED lines=9> */
.L_x_12605:
[----:B------:R-:W2:Y:S02]  /*c0e0*/  LDG.E.U16 R4, desc[UR36][R4.64] ;  /* 0x0000002404047981 */ /* 0x000ea4000c1e1500 */
[----:B--2---:R-:W-:-:S06]  /*c0f0*/  HADD2.F32 R17, -RZ, R4.H0_H0 ;  /* 0x20000004ff117230 */ /* 0x004fcc0000004100 */
[----:B------:R-:W0:Y:S01]  /*c100*/  F2I.FTZ.TRUNC.NTZ R17, R17 ;  /* 0x0000001100117305 */ /* 0x000e22000021f100 */
[----:B------:R-:W-:Y:S05]  /*c110*/  BRA `(.L_x_12599) ;  /* 0x00000008009c7947 */ /* 0x000fea0003800000 */
.L_x_12604:
[----:B------:R-:W2:Y:S02]  /*c120*/  LDG.E.64 R4, desc[UR36][R4.64] ;  /* 0x0000002404047981 */ /* 0x000ea4000c1e1b00 */
[----:B--2---:R0:W2:Y:S01]  /*c130*/  F2I.F64.TRUNC R17, R4 ;  /* 0x0000000400117311 */ /* 0x0040a2000030d100 */
[----:B------:R-:W-:Y:S05]  /*c140*/  BRA `(.L_x_12599) ;  /* 0x0000000800907947 */ /* 0x000fea0003800000 */
.L_x_12594:
        /* <DEDUP_REMOVED lines=12> */
.L_x_12608:
[----:B------:R-:W2:Y:S02]  /*c210*/  LDG.E.64 R4, desc[UR36][R4.64] ;  /* 0x0000002404047981 */ /* 0x000ea4000c1e1b00 */
[----:B--2---:R0:W2:Y:S01]  /*c220*/  F2I.F64.TRUNC R17, R4 ;  /* 0x0000000400117311 */ /* 0x0040a2000030d100 */
[----:B------:R-:W-:Y:S05]  /*c230*/  BRA `(.L_x_12599) ;  /* 0x0000000800547947 */ /* 0x000fea0003800000 */
.L_x_12607:
        /* <DEDUP_REMOVED lines=27> */
.L_x_12610:
[----:B------:R-:W2:Y:S02]  /*c3f0*/  LDG.E.U8 R4, desc[UR36][R4.64] ;  /* 0x0000002404047981 */ /* 0x000ea4000c1e1100 */
[----:B--2---:R-:W-:-:S05]  /*c400*/  IMAD.SHL.U32 R0, R4, 0x2000000, RZ ;  /* 0x0200000004007824 */ /* 0x004fca00078e00ff */
[----:B------:R-:W-:-:S13]  /*c410*/  ISETP.GE.U32.AND P0, PT, R0, 0x8000000, PT ;  /* 0x080000000000780c */ /* 0x000fda0003f06070 */
[C---:B------:R-:W-:Y:S01]  /*c420*/  @!P0 IMAD.SHL.U32 R0, R4.reuse, 0x100, RZ ;  /* 0x0000010004008824 */ /* 0x040fe200078e00ff */
[----:B------:R-:W-:-:S04]  /*c430*/  @P0 SHF.L.U32 R3, R4, 0x15, RZ ;  /* 0x0000001504030819 */ /* 0x000fc800000006ff */
        /* <DEDUP_REMOVED lines=9> */
.L_x_12609:
[----:B------:R-:W2:Y:S02]  /*c4d0*/  LDG.E.U16 R17, desc[UR36][R4.64] ;  /* 0x0000002404117981 */ /* 0x000ea4000c1e1500 */
[----:B--2---:R-:W-:-:S06]  /*c4e0*/  IMAD.U32 R17, R17, 0x10000, RZ ;  /* 0x0001000011117824 */ /* 0x004fcc00078e00ff */
[----:B------:R-:W0:Y:S01]  /*c4f0*/  F2I.FTZ.TRUNC.NTZ R17, R17 ;  /* 0x0000001100117305 */ /* 0x000e22000021f100 */
[----:B------:R-:W-:Y:S05]  /*c500*/  BRA `(.L_x_12599) ;  /* 0x0000000400a07947 */ /* 0x000fea0003800000 */
.L_x_12606:
        /* <DEDUP_REMOVED lines=10> */
.L_x_12613:
        /* <DEDUP_REMOVED lines=21> */
.L_x_12617:
[----:B------:R-:W-:Y:S05]  /*c700*/  BSYNC B1 ;  /* 0x0000000000017941 */ /* 0x000fea0003800000 */
.L_x_12616:
[----:B------:R-:W-:Y:S01]  /*c710*/  IMAD.SHL.U32 R3, R3, 0x100000, RZ ;  /* 0x0010000003037824 */ /* 0x000fe200078e00ff */
[----:B------:R-:W-:-:S04]  /*c720*/  LEA R0, R0, 0x3b800000, 0x17 ;  /* 0x3b80000000007811 */ /* 0x000fc800078eb8ff */
[----:B------:R-:W-:-:S07]  /*c730*/  LOP3.LUT R17, R0, R3, R17, 0xfe, !PT ;  /* 0x0000000300117212 */ /* 0x000fce00078efe11 */
.L_x_12615:
[----:B------:R-:W-:Y:S05]  /*c740*/  BSYNC B0 ;  /* 0x0000000000007941 */ /* 0x000fea0003800000 */
.L_x_12614:
[----:B------:R-:W0:Y:S01]  /*c750*/  F2I.FTZ.TRUNC.NTZ R17, R17 ;  /* 0x0000001100117305 */ /* 0x000e22000021f100 */
[----:B------:R-:W-:Y:S05]  /*c760*/  BRA `(.L_x_12599) ;  /* 0x0000000400087947 */ /* 0x000fea0003800000 */
.L_x_12612:
        /* <DEDUP_REMOVED lines=21> */
.L_x_12621:
[----:B------:R-:W-:Y:S05]  /*c8c0*/  BSYNC B1 ;  /* 0x0000000000017941 */ /* 0x000fea0003800000 */
.L_x_12620:
[----:B------:R-:W-:Y:S01]  /*c8d0*/  IMAD.SHL.U32 R3, R3, 0x200000, RZ ;  /* 0x0020000003037824 */ /* 0x000fe200078e00ff */
[----:B------:R-:W-:-:S04]  /*c8e0*/  LEA R0, R0, 0x37800000, 0x17 ;  /* 0x3780000000007811 */ /* 0x000fc800078eb8ff */
[----:B------:R-:W-:-:S07]  /*c8f0*/  LOP3.LUT R17, R0, R3, R17, 0xfe, !PT ;  /* 0x0000000300117212 */ /* 0x000fce00078efe11 */
.L_x_12619:
[----:B------:R-:W-:Y:S05]  /*c900*/  BSYNC B0 ;  /* 0x0000000000007941 */ /* 0x000fea0003800000 */
.L_x_12618:
[----:B------:R-:W0:Y:S01]  /*c910*/  F2I.FTZ.TRUNC.NTZ R17, R17 ;  /* 0x0000001100117305 */ /* 0x000e22000021f100 */
[----:B------:R-:W-:Y:S05]  /*c920*/  BRA `(.L_x_12599) ;  /* 0x0000000000987947 */ /* 0x000fea0003800000 */
.L_x_12611:
        /* <DEDUP_REMOVED lines=14> */
.L_x_12625:
[----:B------:R-:W-:Y:S05]  /*ca10*/  BSYNC B0 ;  /* 0x0000000000007941 */ /* 0x000fea0003800000 */
.L_x_12624:
[----:B------:R-:W0:Y:S01]  /*ca20*/  F2I.FTZ.TRUNC.NTZ R17, R17 ;  /* 0x0000001100117305 */ /* 0x000e22000021f100 */
[----:B------:R-:W-:Y:S05]  /*ca30*/  BRA `(.L_x_12599) ;  /* 0x0000000000547947 */ /* 0x000fea0003800000 */
.L_x_12598:
        /* <DEDUP_REMOVED lines=17> */
.L_x_12626:
[----:B------:R-:W-:Y:S05]  /*cb50*/  BRA `(.L_x_12599) ;  /* 0x00000000000c7947 */ /* 0x000fea0003800000 */
.L_x_12623:
[----:B------:R0:W5:Y:S01]  /*cb60*/  LDG.E R17, desc[UR36][R4.64] ;  /* 0x0000002404117981 */ /* 0x000162000c1e1900 */
[----:B------:R-:W-:Y:S05]  /*cb70*/  BRA `(.L_x_12599) ;  /* 0x0000000000047947 */ /* 0x000fea0003800000 */
.L_x_12622:
[----:B------:R0:W5:Y:S02]  /*cb80*/  LDG.E R17, desc[UR36][R4.64] ;  /* 0x0000002404117981 */ /* 0x000164000c1e1900 */
.L_x_12599:
        /* <DEDUP_REMOVED lines=17> */
.L_x_12630:
[----:B------:R1:W5:Y:S01]  /*cca0*/  LDG.E.U8 R16, desc[UR36][R4.64] ;  /* 0x0000002404107981 */ /* 0x000362000c1e1100 */
[----:B------:R-:W-:Y:S05]  /*ccb0*/  BRA `(.L_x_12632) ;  /* 0x0000000c00347947 */ /* 0x000fea0003800000 */
.L_x_12629:
        /* <DEDUP_REMOVED lines=8> */
.L_x_12634:
[----:B------:R0:W5:Y:S01]  /*cd40*/  LDG.E R16, desc[UR36][R4.64] ;  /* 0x0000002404107981 */ /* 0x000162000c1e1900 */
[----:B------:R-:W-:Y:S05]  /*cd50*/  BRA `(.L_x_12632) ;  /* 0x0000000c000c7947 */ /* 0x000fea0003800000 */
.L_x_12633:
[----:B------:R0:W5:Y:S01]  /*cd60*/  LDG.E.S16 R16, desc[UR36][R4.64] ;  /* 0x0000002404107981 */ /* 0x000162000c1e1700 */
[----:B------:R-:W-:Y:S05]  /*cd70*/  BRA `(.L_x_12632) ;  /* 0x0000000c00047947 */ /* 0x000fea0003800000 */
.L_x_12628:
        /* <DEDUP_REMOVED lines=9> */
.L_x_12636:
[----:B------:R-:W2:Y:S02]  /*ce10*/  LDG.E.U16 R4, desc[UR36][R4.64] ;  /* 0x0000002404047981 */ /* 0x000ea4000c1e1500 */
[----:B--2---:R-:W-:-:S06]  /*ce20*/  HADD2.F32 R16, -RZ, R4.H0_H0 ;  /* 0x20000004ff107230 */ /* 0x004fcc0000004100 */
[----:B------:R-:W0:Y:S01]  /*ce30*/  F2I.FTZ.TRUNC.NTZ R16, R16 ;  /* 0x0000001000107305 */ /* 0x000e22000021f100 */
[----:B------:R-:W-:Y:S05]  /*ce40*/  BRA `(.L_x_12632) ;  /* 0x0000000800d07947 */ /* 0x000fea0003800000 */
.L_x_12635:
        /* <DEDUP_REMOVED lines=9> */
.L_x_12638:
[----:B------:R-:W2:Y:S02]  /*cee0*/  LDG.E.U16 R4, desc[UR36][R4.64] ;  /* 0x0000002404047981 */ /* 0x000ea4000c1e1500 */
[----:B--2---:R-:W-:-:S06]  /*cef0*/  HADD2.F32 R16, -RZ, R4.H0_H0 ;  /* 0x20000004ff107230 */ /* 0x004fcc0000004100 */
[----:B------:R-:W0:Y:S01]  /*cf00*/  F2I.FTZ.TRUNC.NTZ R16, R16 ;  /* 0x0000001000107305 */ /* 0x000e22000021f100 */
[----:B------:R-:W-:Y:S05]  /*cf10*/  BRA `(.L_x_12632) ;  /* 0x00000008009c7947 */ /* 0x000fea0003800000 */
.L_x_12637:
[----:B------:R-:W2:Y:S02]  /*cf20*/  LDG.E.64 R4, desc[UR36][R4.64] ;  /* 0x0000002404047981 */ /* 0x000ea4000c1e1b00 */
[----:B--2---:R0:W1:Y:S01]  /*cf30*/  F2I.F64.TRUNC R16, R4 ;  /* 0x0000000400107311 */ /* 0x004062000030d100 */
[----:B------:R-:W-:Y:S05]  /*cf40*/  BRA `(.L_x_12632) ;  /* 0x0000000800907947 */ /* 0x000fea0003800000 */
.L_x_12627:
        /* <DEDUP_REMOVED lines=12> */
.L_x_12641:
[----:B------:R-:W2:Y:S02]  /*d010*/  LDG.E.64 R4, desc[UR36][R4.64] ;  /* 0x0000002404047981 */ /* 0x000ea4000c1e1b00 */
[----:B--2---:R0:W1:Y:S01]  /*d020*/  F2I.F64.TRUNC R16, R4 ;  /* 0x0000000400107311 */ /* 0x004062000030d100 */
[----:B------:R-:W-:Y:S05]  /*d030*/  BRA `(.L_x_12632) ;  /* 0x0000000800547947 */ /* 0x000fea0003800000 */
.L_x_12640:
        /* <DEDUP_REMOVED lines=27> */
.L_x_12643:
        /* <DEDUP_REMOVED lines=14> */
.L_x_12642:
[----:B------:R-:W2:Y:S02]  /*d2d0*/  LDG.E.U16 R16, desc[UR36][R4.64] ;  /* 0x0000002404107981 */ /* 0x000ea4000c1e1500 */
[----:B--2---:R-:W-:-:S06]  /*d2e0*/  IMAD.U32 R16, R16, 0x10000, RZ ;  /* 0x0001000010107824 */ /* 0x004fcc00078e00ff */
[----:B------:R-:W0:Y:S01]  /*d2f0*/  F2I.FTZ.TRUNC.NTZ R16, R16 ;  /* 0x0000001000107305 */ /* 0x000e22000021f100 */
[----:B------:R-:W-:Y:S05]  /*d300*/  BRA `(.L_x_12632) ;  /* 0x0000000400a07947 */ /* 0x000fea0003800000 */
.L_x_12639:
        /* <DEDUP_REMOVED lines=10> */
.L_x_12646:
        /* <DEDUP_REMOVED lines=21> */
.L_x_12650:
[----:B------:R-:W-:Y:S05]  /*d500*/  BSYNC B1 ;  /* 0x0000000000017941 */ /* 0x000fea0003800000 */
.L_x_12649:
[----:B------:R-:W-:Y:S01]  /*d510*/  IMAD.SHL.U32 R3, R3, 0x100000, RZ ;  /* 0x0010000003037824 */ /* 0x000fe200078e00ff */
[----:B------:R-:W-:-:S04]  /*d520*/  LEA R5, R0, 0x3b800000, 0x17 ;  /* 0x3b80000000057811 */ /* 0x000fc800078eb8ff */
[----:B------:R-:W-:-:S07]  /*d530*/  LOP3.LUT R16, R5, R3, R16, 0xfe, !PT ;  /* 0x0000000305107212 */ /* 0x000fce00078efe10 */
.L_x_12648:
[----:B------:R-:W-:Y:S05]  /*d540*/  BSYNC B0 ;  /* 0x0000000000007941 */ /* 0x000fea0003800000 */
.L_x_12647:
[----:B------:R-:W0:Y:S01]  /*d550*/  F2I.FTZ.TRUNC.NTZ R16, R16 ;  /* 0x0000001000107305 */ /* 0x000e22000021f100 */
[----:B------:R-:W-:Y:S05]  /*d560*/  BRA `(.L_x_12632) ;  /* 0x0000000400087947 */ /* 0x000fea0003800000 */
.L_x_12645:
        /* <DEDUP_REMOVED lines=21> */
.L_x_12654:
[----:B------:R-:W-:Y:S05]  /*d6c0*/  BSYNC B1 ;  /* 0x0000000000017941 */ /* 0x000fea0003800000 */
.L_x_12653:
[----:B------:R-:W-:Y:S01]  /*d6d0*/  IMAD.SHL.U32 R3, R3, 0x200000, RZ ;  /* 0x0020000003037824 */ /* 0x000fe200078e00ff */
[----:B------:R-:W-:-:S04]  /*d6e0*/  LEA R5, R0, 0x37800000, 0x17 ;  /* 0x3780000000057811 */ /* 0x000fc800078eb8ff */
[----:B------:R-:W-:-:S07]  /*d6f0*/  LOP3.LUT R16, R5, R3, R16, 0xfe, !PT ;  /* 0x0000000305107212 */ /* 0x000fce00078efe10 */
.L_x_12652:
[----:B------:R-:W-:Y:S05]  /*d700*/  BSYNC B0 ;  /* 0x0000000000007941 */ /* 0x000fea0003800000 */
.L_x_12651:
[----:B------:R-:W0:Y:S01]  /*d710*/  F2I.FTZ.TRUNC.NTZ R16, R16 ;  /* 0x0000001000107305 */ /* 0x000e22000021f100 */
[----:B------:R-:W-:Y:S05]  /*d720*/  BRA `(.L_x_12632) ;  /* 0x0000000000987947 */ /* 0x000fea0003800000 */
.L_x_12644:
        /* <DEDUP_REMOVED lines=14> */
.L_x_12658:
[----:B------:R-:W-:Y:S05]  /*d810*/  BSYNC B0 ;  /* 0x0000000000007941 */ /* 0x000fea0003800000 */
.L_x_12657:
[----:B------:R-:W0:Y:S01]  /*d820*/  F2I.FTZ.TRUNC.NTZ R16, R16 ;  /* 0x0000001000107305 */ /* 0x000e22000021f100 */
[----:B------:R-:W-:Y:S05]  /*d830*/  BRA `(.L_x_12632) ;  /* 0x0000000000547947 */ /* 0x000fea0003800000 */
.L_x_12631:
        /* <DEDUP_REMOVED lines=16> */
[----:B-12345:R-:W-:Y:S05]  /*d940*/  CALL.ABS.NOINC R14 ;  /* 0x000000000e007343 */ /* 0x03efea0003c00000 */
.L_x_12659:
[----:B------:R-:W-:Y:S05]  /*d950*/  BRA `(.L_x_12632) ;  /* 0x00000000000c7947 */ /* 0x000fea0003800000 */
.L_x_12656:
[----:B------:R0:W5:Y:S01]  /*d960*/  LDG.E R16, desc[UR36][R4.64] ;  /* 0x0000002404107981 */ /* 0x000162000c1e1900 */
[----:B------:R-:W-:Y:S05]  /*d970*/  BRA `(.L_x_12632) ;  /* 0x0000000000047947 */ /* 0x000fea0003800000 */
.L_x_12655:
[----:B------:R0:W5:Y:S02]  /*d980*/  LDG.E R16, desc[UR36][R4.64] ;  /* 0x0000002404107981 */ /* 0x000164000c1e1900 */
.L_x_12632:
        /* <DEDUP_REMOVED lines=23> */
.L_x_12661:
[----:B------:R-:W-:Y:S05]  /*db00*/  BSYNC B7 ;  /* 0x0000000000077941 */ /* 0x000fea0003800000 */
.L_x_12660:
        /* <DEDUP_REMOVED lines=23> */
.L_x_12663:
[----:B------:R-:W-:Y:S05]  /*dc80*/  BSYNC B7 ;  /* 0x0000000000077941 */ /* 0x000fea0003800000 */
.L_x_12662:
        /* <DEDUP_REMOVED lines=26> */
.L_x_12665:
[----:B------:R-:W-:Y:S05]  /*de30*/  BSYNC B7 ;  /* 0x0000000000077941 */ /* 0x000fea0003800000 */
.L_x_12664:
        /* <DEDUP_REMOVED lines=15> */
.L_x_12670:
        /* <DEDUP_REMOVED lines=10> */
[----:B------:R-:W-:Y:S05]  /*dfd0*/  CALL.REL.NOINC `($__internal_31_$__cuda_sm20_div_s64) ;  /* 0x000000f800387944 */ /* 0x000fea0003c00000 */
[----:B------:R-:W-:Y:S05]  /*dfe0*/  BRA `(.L_x_12669) ;  /* 0x00000000004c7947 */ /* 0x000fea0003800000 */
.L_x_12668:
        /* <DEDUP_REMOVED lines=19> */
.L_x_12669:
[----:B------:R-:W-:Y:S05]  /*e120*/  BSYNC B1 ;  /* 0x0000000000017941 */ /* 0x000fea0003800000 */
.L_x_12667:
        /* <DEDUP_REMOVED lines=18> */
.L_x_12666:
        /* <DEDUP_REMOVED lines=18> */
.L_x_12675:
        /* <DEDUP_REMOVED lines=24> */
.L_x_12674:
[----:B------:R-:W-:Y:S05]  /*e4f0*/  BSYNC B8 ;  /* 0x0000000000087941 */ /* 0x000fea0003800000 */
.L_x_12673:
[----:B------:R-:W-:-:S05]  /*e500*/  IADD3 R16, P0, R16, 0x4, RZ ;  /* 0x0000000410107810 */ /* 0x000fca0007f1e0ff */
[----:B------:R-:W-:Y:S01]  /*e510*/  IMAD.X R17, RZ, RZ, R17, P0 ;  /* 0x000000ffff117224 */ /* 0x000fe200000e0611 */
[----:B------:R-:W-:-:S04]  /*e520*/  ISETP.GE.U32.AND P0, PT, R16, R25, PT ;  /* 0x000000191000720c */ /* 0x000fc80003f06070 */
[----:B------:R-:W-:-:S13]  /*e530*/  ISETP.GE.U32.AND.EX P0, PT, R17, R18, PT, P0 ;  /* 0x000000121100720c */ /* 0x000fda0003f06100 */
[----:B------:R-:W-:Y:S05]  /*e540*/  @!P0 BRA `(.L_x_12675) ;  /* 0xfffffffc00888947 */ /* 0x000fea000383ffff */
.L_x_12672:
[----:B------:R-:W-:Y:S05]  /*e550*/  BSYNC B7 ;  /* 0x0000000000077941 */ /* 0x000fea0003800000 */
.L_x_12671:
        /* <DEDUP_REMOVED lines=14> */
.L_x_12679:
[----:B------:R1:W-:Y:S01]  /*e640*/  STG.E.U8 desc[UR36][R22.64], RZ ;  /* 0x000000ff16007986 */ /* 0x0003e2000c101124 */
[----:B------:R-:W-:Y:S05]  /*e650*/  BRA `(.L_x_12681) ;  /* 0x00000004008c7947 */ /* 0x000fea0003800000 */
.L_x_12678:
        /* <DEDUP_REMOVED lines=8> */
.L_x_12683:
[----:B------:R3:W-:Y:S01]  /*e6e0*/  STG.E desc[UR36][R22.64], RZ ;  /* 0x000000ff16007986 */ /* 0x0007e2000c101924 */
[----:B------:R-:W-:Y:S05]  /*e6f0*/  BRA `(.L_x_12681) ;  /* 0x0000000400647947 */ /* 0x000fea0003800000 */
.L_x_12682:
[----:B------:R2:W-:Y:S01]  /*e700*/  STG.E.U16 desc[UR36][R22.64], RZ ;  /* 0x000000ff16007986 */ /* 0x0005e2000c101524 */
[----:B------:R-:W-:Y:S05]  /*e710*/  BRA `(.L_x_12681) ;  /* 0x00000004005c7947 */ /* 0x000fea0003800000 */
.L_x_12677:
        /* <DEDUP_REMOVED lines=8> */
.L_x_12685:
[----:B------:R0:W-:Y:S01]  /*e7a0*/  STG.E.U16 desc[UR36][R22.64], RZ ;  /* 0x000000ff16007986 */ /* 0x0001e2000c101524 */
[----:B------:R-:W-:Y:S05]  /*e7b0*/  BRA `(.L_x_12681) ;  /* 0x0000000400347947 */ /* 0x000fea0003800000 */
.L_x_12684:
        /* <DEDUP_REMOVED lines=8> */
.L_x_12687:
[----:B------:R0:W-:Y:S01]  /*e840*/  STG.E desc[UR36][R22.64], RZ ;  /* 0x000000ff16007986 */ /* 0x0001e2000c101924 */
[----:B------:R-:W-:Y:S05]  /*e850*/  BRA `(.L_x_12681) ;  /* 0x00000004000c7947 */ /* 0x000fea0003800000 */
.L_x_12686:
[----:B------:R0:W-:Y:S01]  /*e860*/  STG.E.64 desc[UR36][R22.64], RZ ;  /* 0x000000ff16007986 */ /* 0x0001e2000c101b24 */
[----:B------:R-:W-:Y:S05]  /*e870*/  BRA `(.L_x_12681) ;  /* 0x0000000400047947 */ /* 0x000fea0003800000 */
.L_x_12676:
        /* <DEDUP_REMOVED lines=10> */
.L_x_12690:
[----:B------:R0:W-:Y:S01]  /*e920*/  STG.E.128 desc[UR36][R22.64], RZ ;  /* 0x000000ff16007986 */ /* 0x0001e2000c101d24 */
[----:B------:R-:W-:Y:S05]  /*e930*/  BRA `(.L_x_12681) ;  /* 0x0000000000d47947 */ /* 0x000fea0003800000 */
.L_x_12689:
        /* <DEDUP_REMOVED lines=8> */
.L_x_12692:
[----:B------:R0:W-:Y:S01]  /*e9c0*/  STG.E.U8 desc[UR36][R22.64], RZ ;  /* 0x000000ff16007986 */ /* 0x0001e2000c101124 */
[----:B------:R-:W-:Y:S05]  /*e9d0*/  BRA `(.L_x_12681) ;  /* 0x0000000000ac7947 */ /* 0x000fea0003800000 */
.L_x_12691:
[----:B------:R0:W-:Y:S01]  /*e9e0*/  STG.E.U16 desc[UR36][R22.64], RZ ;  /* 0x000000ff16007986 */ /* 0x0001e2000c101524 */
[----:B------:R-:W-:Y:S05]  /*e9f0*/  BRA `(.L_x_12681) ;  /* 0x0000000000a47947 */ /* 0x000fea0003800000 */
.L_x_12688:
        /* <DEDUP_REMOVED lines=10> */
.L_x_12695:
[----:B------:R0:W-:Y:S01]  /*eaa0*/  STG.E.U8 desc[UR36][R22.64], RZ ;  /* 0x000000ff16007986 */ /* 0x0001e2000c101124 */
[----:B------:R-:W-:Y:S05]  /*eab0*/  BRA `(.L_x_12681) ;  /* 0x0000000000747947 */ /* 0x000fea0003800000 */
.L_x_12694:
[----:B------:R0:W-:Y:S01]  /*eac0*/  STG.E.U8 desc[UR36][R22.64], RZ ;  /* 0x000000ff16007986 */ /* 0x0001e2000c101124 */
[----:B------:R-:W-:Y:S05]  /*ead0*/  BRA `(.L_x_12681) ;  /* 0x00000000006c7947 */ /* 0x000fea0003800000 */
.L_x_12693:
[----:B------:R-:W-:-:S13]  /*eae0*/  ISETP.NE.AND P0, PT, R0, 0x1c, PT ;  /* 0x0000001c0000780c */ /* 0x000fda0003f05270 */
[----:B------:R-:W-:Y:S05]  /*eaf0*/  @!P0 BRA `(.L_x_12696) ;  /* 0x0000000000608947 */ /* 0x000fea0003800000 */
[----:B------:R-:W-:-:S13]  /*eb00*/  ISETP.NE.AND P0, PT, R0, 0x1d, PT ;  /* 0x0000001d0000780c */ /* 0x000fda0003f05270 */
[----:B------:R-:W-:Y:S05]  /*eb10*/  @!P0 BRA `(.L_x_12697) ;  /* 0x0000000000508947 */ /* 0x000fea0003800000 */
[----:B------:R-:W-:-:S13]  /*eb20*/  ISETP.NE.AND P0, PT, R0, 0x2c, PT ;  /* 0x0000002c0000780c */ /* 0x000fda0003f05270 */
[----:B------:R0:W-:Y:S01]  /*eb30*/  @!P0 STG.E.U8 desc[UR36][R22.64], RZ ;  /* 0x000000ff16008986 */ /* 0x0001e2000c101124 */
[----:B------:R-:W-:Y:S05]  /*eb40*/  @!P0 BRA `(.L_x_12681) ;  /* 0x0000000000508947 */ /* 0x000fea0003800000 */
.L_x_12680:
        /* <DEDUP_REMOVED lines=16> */
.L_x_12698:
[----:B------:R-:W-:Y:S05]  /*ec50*/  BRA `(.L_x_12681) ;  /* 0x00000000000c7947 */ /* 0x000fea0003800000 */
.L_x_12697:
[----:B------:R0:W-:Y:S01]  /*ec60*/  STG.E.64 desc[UR36][R22.64], RZ ;  /* 0x000000ff16007986 */ /* 0x0001e2000c101b24 */
[----:B------:R-:W-:Y:S05]  /*ec70*/  BRA `(.L_x_12681) ;  /* 0x0000000000047947 */ /* 0x000fea0003800000 */
.L_x_12696:
[----:B------:R0:W-:Y:S02]  /*ec80*/  STG.E desc[UR36][R22.64], RZ ;  /* 0x000000ff16007986 */ /* 0x0001e4000c101924 */
.L_x_12681:
[----:B------:R-:W-:-:S07]  /*ec90*/  VIADD R19, R19, 0x80 ;  /* 0x0000008013137836 */ /* 0x000fce0000000000 */
.L_x_12493:
[----:B------:R-:W-:Y:S05]  /*eca0*/  BSYNC B6 ;  /* 0x0000000000067941 */ /* 0x000fea0003800000 */
.L_x_12492:
        /* <DEDUP_REMOVED lines=459> */
.L_x_12701:
        /* <DEDUP_REMOVED lines=20> */
.L_x_12705:
[----:B------:R1:W5:Y:S01]  /*10aa0*/  LDG.E.U8 R18, desc[UR36][R2.64] ;  /* 0x0000002402127981 */ /* 0x000362000c1e1100 */
[----:B------:R-:W-:Y:S05]  /*10ab0*/  BRA `(.L_x_12707) ;  /* 0x0000000c00347947 */ /* 0x000fea0003800000 */
.L_x_12704:
        /* <DEDUP_REMOVED lines=8> */
.L_x_12709:
[----:B------:R4:W5:Y:S01]  /*10b40*/  LDG.E R18, desc[UR36][R2.64] ;  /* 0x0000002402127981 */ /* 0x000962000c1e1900 */
[----:B------:R-:W-:Y:S05]  /*10b50*/  BRA `(.L_x_12707) ;  /* 0x0000000c000c7947 */ /* 0x000fea0003800000 */
.L_x_12708:
[----:B------:R2:W5:Y:S01]  /*10b60*/  LDG.E.S16 R18, desc[UR36][R2.64] ;  /* 0x0000002402127981 */ /* 0x000562000c1e1700 */
[----:B------:R-:W-:Y:S05]  /*10b70*/  BRA `(.L_x_12707) ;  /* 0x0000000c00047947 */ /* 0x000fea0003800000 */
.L_x_12703:
        /* <DEDUP_REMOVED lines=9> */
.L_x_12711:
[----:B------:R-:W2:Y:S02]  /*10c10*/  LDG.E.U16 R2, desc[UR36][R2.64] ;  /* 0x0000002402027981 */ /* 0x000ea4000c1e1500 */
[----:B--2---:R-:W-:-:S06]  /*10c20*/  HADD2.F32 R18, -RZ, R2.H0_H0 ;  /* 0x20000002ff127230 */ /* 0x004fcc0000004100 */
[----:B------:R-:W0:Y:S01]  /*10c30*/  F2I.FTZ.TRUNC.NTZ R18, R18 ;  /* 0x0000001200127305 */ /* 0x000e22000021f100 */
[----:B------:R-:W-:Y:S05]  /*10c40*/  BRA `(.L_x_12707) ;  /* 0x0000000800d07947 */ /* 0x000fea0003800000 */
.L_x_12710:
        /* <DEDUP_REMOVED lines=9> */
.L_x_12713:
[----:B------:R-:W2:Y:S02]  /*10ce0*/  LDG.E.U16 R2, desc[UR36][R2.64] ;  /* 0x0000002402027981 */ /* 0x000ea4000c1e1500 */
[----:B--2---:R-:W-:-:S06]  /*10cf0*/  HADD2.F32 R18, -RZ, R2.H0_H0 ;  /* 0x20000002ff127230 */ /* 0x004fcc0000004100 */
[----:B------:R-:W0:Y:S01]  /*10d00*/  F2I.FTZ.TRUNC.NTZ R18, R18 ;  /* 0x0000001200127305 */ /* 0x000e22000021f100 */
[----:B------:R-:W-:Y:S05]  /*10d10*/  BRA `(.L_x_12707) ;  /* 0x00000008009c7947 */ /* 0x000fea0003800000 */
.L_x_12712:
[----:B------:R-:W2:Y:S02]  /*10d20*/  LDG.E.64 R2, desc[UR36][R2.64] ;  /* 0x0000002402027981 */ /* 0x000ea4000c1e1b00 */
[----:B--2---:R0:W1:Y:S01]  /*10d30*/  F2I.F64.TRUNC R18, R2 ;  /* 0x0000000200127311 */ /* 0x004062000030d100 */
[----:B------:R-:W-:Y:S05]  /*10d40*/  BRA `(.L_x_12707) ;  /* 0x0000000800907947 */ /* 0x000fea0003800000 */
.L_x_12702:
        /* <DEDUP_REMOVED lines=12> */
.L_x_12716:
[----:B------:R-:W2:Y:S02]  /*10e10*/  LDG.E.64 R2, desc[UR36][R2.64] ;  /* 0x0000002402027981 */ /* 0x000ea4000c1e1b00 */
[----:B--2---:R0:W1:Y:S01]  /*10e20*/  F2I.F64.TRUNC R18, R2 ;  /* 0x0000000200127311 */ /* 0x004062000030d100 */
[----:B------:R-:W-:Y:S05]  /*10e30*/  BRA `(.L_x_12707) ;  /* 0x0000000800547947 */ /* 0x000fea0003800000 */
.L_x_12715:
        /* <DEDUP_REMOVED lines=27> */
.L_x_12718:
        /* <DEDUP_REMOVED lines=14> */
.L_x_12717:
[----:B------:R-:W2:Y:S02]  /*110d0*/  LDG.E.U16 R18, desc[UR36][R2.64] ;  /* 0x0000002402127981 */ /* 0x000ea4000c1e1500 */
[----:B--2---:R-:W-:-:S06]  /*110e0*/  IMAD.U32 R18, R18, 0x10000, RZ ;  /* 0x0001000012127824 */ /* 0x004fcc00078e00ff */
[----:B------:R-:W0:Y:S01]  /*110f0*/  F2I.FTZ.TRUNC.NTZ R18, R18 ;  /* 0x0000001200127305 */ /* 0x000e22000021f100 */
[----:B------:R-:W-:Y:S05]  /*11100*/  BRA `(.L_x_12707) ;  /* 0x0000000400a07947 */ /* 0x000fea0003800000 */
.L_x_12714:
        /* <DEDUP_REMOVED lines=10> */
.L_x_12721:
        /* <DEDUP_REMOVED lines=21> */
.L_x_12725:
[----:B------:R-:W-:Y:S05]  /*11300*/  BSYNC B1 ;  /* 0x0000000000017941 */ /* 0x000fea0003800000 */
.L_x_12724:
[----:B------:R-:W-:Y:S01]  /*11310*/  IMAD.SHL.U32 R2, R2, 0x100000, RZ ;  /* 0x0010000002027824 */ /* 0x000fe200078e00ff */
[----:B------:R-:W-:-:S04]  /*11320*/  LEA R3, R0, 0x3b800000, 0x17 ;  /* 0x3b80000000037811 */ /* 0x000fc800078eb8ff */
[----:B------:R-:W-:-:S07]  /*11330*/  LOP3.LUT R18, R3, R2, R18, 0xfe, !PT ;  /* 0x0000000203127212 */ /* 0x000fce00078efe12 */
.L_x_12723:
[----:B------:R-:W-:Y:S05]  /*11340*/  BSYNC B0 ;  /* 0x0000000000007941 */ /* 0x000fea0003800000 */
.L_x_12722:
[----:B------:R-:W0:Y:S01]  /*11350*/  F2I.FTZ.TRUNC.NTZ R18, R18 ;  /* 0x0000001200127305 */ /* 0x000e22000021f100 */
[----:B------:R-:W-:Y:S05]  /*11360*/  BRA `(.L_x_12707) ;  /* 0x0000000400087947 */ /* 0x000fea0003800000 */
.L_x_12720:
        /* <DEDUP_REMOVED lines=21> */
.L_x_12729:
[----:B------:R-:W-:Y:S05]  /*114c0*/  BSYNC B1 ;  /* 0x0000000000017941 */ /* 0x000fea0003800000 */
.L_x_12728:
[----:B------:R-:W-:Y:S01]  /*114d0*/  IMAD.SHL.U32 R2, R2, 0x200000, RZ ;  /* 0x0020000002027824 */ /* 0x000fe200078e00ff */
[----:B------:R-:W-:-:S04]  /*114e0*/  LEA R3, R0, 0x37800000, 0x17 ;  /* 0x3780000000037811 */ /* 0x000fc800078eb8ff */
[----:B------:R-:W-:-:S07]  /*114f0*/  LOP3.LUT R18, R3, R2, R18, 0xfe, !PT ;  /* 0x0000000203127212 */ /* 0x000fce00078efe12 */
.L_x_12727:
[----:B------:R-:W-:Y:S05]  /*11500*/  BSYNC B0 ;  /* 0x0000000000007941 */ /* 0x000fea0003800000 */
.L_x_12726:
[----:B------:R-:W0:Y:S01]  /*11510*/  F2I.FTZ.TRUNC.NTZ R18, R18 ;  /* 0x0000001200127305 */ /* 0x000e22000021f100 */
[----:B------:R-:W-:Y:S05]  /*11520*/  BRA `(.L_x_12707) ;  /* 0x0000000000987947 */ /* 0x000fea0003800000 */
.L_x_12719:
        /* <DEDUP_REMOVED lines=14> */
.L_x_12733:
[----:B------:R-:W-:Y:S05]  /*11610*/  BSYNC B0 ;  /* 0x0000000000007941 */ /* 0x000fea0003800000 */
.L_x_12732:
[----:B------:R-:W0:Y:S01]  /*11620*/  F2I.FTZ.TRUNC.NTZ R18, R18 ;  /* 0x0000001200127305 */ /* 0x000e22000021f100 */
[----:B------:R-:W-:Y:S05]  /*11630*/  BRA `(.L_x_12707) ;  /* 0x0000000000547947 */ /* 0x000fea0003800000 */
.L_x_12706:
        /* <DEDUP_REMOVED lines=17> */
.L_x_12734:
[----:B------:R-:W-:Y:S05]  /*11750*/  BRA `(.L_x_12707) ;  /* 0x00000000000c7947 */ /* 0x000fea0003800000 */
.L_x_12731:
[----:B------:R0:W5:Y:S01]  /*11760*/  LDG.E R18, desc[UR36][R2.64] ;  /* 0x0000002402127981 */ /* 0x000162000c1e1900 */
[----:B------:R-:W-:Y:S05]  /*11770*/  BRA `(.L_x_12707) ;  /* 0x0000000000047947 */ /* 0x000fea0003800000 */
.L_x_12730:
[----:B------:R0:W5:Y:S02]  /*11780*/  LDG.E R18, desc[UR36][R2.64] ;  /* 0x0000002402127981 */ /* 0x000164000c1e1900 */
.L_x_12707:
        /* <DEDUP_REMOVED lines=17> */
.L_x_12738:
[----:B------:R1:W5:Y:S01]  /*118a0*/  LDG.E.U8 R24, desc[UR36][R2.64] ;  /* 0x0000002402187981 */ /* 0x000362000c1e1100 */
[----:B------:R-:W-:Y:S05]  /*118b0*/  BRA `(.L_x_12740) ;  /* 0x0000000c00347947 */ /* 0x000fea0003800000 */
.L_x_12737:
        /* <DEDUP_REMOVED lines=8> */
.L_x_12742:
[----:B------:R3:W5:Y:S01]  /*11940*/  LDG.E R24, desc[UR36][R2.64] ;  /* 0x0000002402187981 */ /* 0x000762000c1e1900 */
[----:B------:R-:W-:Y:S05]  /*11950*/  BRA `(.L_x_12740) ;  /* 0x0000000c000c7947 */ /* 0x000fea0003800000 */
.L_x_12741:
[----:B------:R2:W5:Y:S01]  /*11960*/  LDG.E.S16 R24, desc[UR36][R2.64] ;  /* 0x0000002402187981 */ /* 0x000562000c1e1700 */
[----:B------:R-:W-:Y:S05]  /*11970*/  BRA `(.L_x_12740) ;  /* 0x0000000c00047947 */ /* 0x000fea0003800000 */
.L_x_12736:
        /* <DEDUP_REMOVED lines=9> */
.L_x_12744:
[----:B------:R-:W2:Y:S02]  /*11a10*/  LDG.E.U16 R2, desc[UR36][R2.64] ;  /* 0x0000002402027981 */ /* 0x000ea4000c1e1500 */
[----:B--2---:R-:W-:-:S06]  /*11a20*/  HADD2.F32 R24, -RZ, R2.H0_H0 ;  /* 0x20000002ff187230 */ /* 0x004fcc0000004100 */
[----:B------:R-:W0:Y:S01]  /*11a30*/  F2I.FTZ.TRUNC.NTZ R24, R24 ;  /* 0x0000001800187305 */ /* 0x000e22000021f100 */
[----:B------:R-:W-:Y:S05]  /*11a40*/  BRA `(.L_x_12740) ;  /* 0x0000000800d07947 */ /* 0x000fea0003800000 */
.L_x_12743:
        /* <DEDUP_REMOVED lines=9> */
.L_x_12746:
[----:B------:R-:W2:Y:S02]  /*11ae0*/  LDG.E.U16 R2, desc[UR36][R2.64] ;  /* 0x0000002402027981 */ /* 0x000ea4000c1e1500 */
[----:B--2---:R-:W-:-:S06]  /*11af0*/  HADD2.F32 R24, -RZ, R2.H0_H0 ;  /* 0x20000002ff187230 */ /* 0x004fcc0000004100 */
[----:B------:R-:W0:Y:S01]  /*11b00*/  F2I.FTZ.TRUNC.NTZ R24, R24 ;  /* 0x0000001800187305 */ /* 0x000e22000021f100 */
[----:B------:R-:W-:Y:S05]  /*11b10*/  BRA `(.L_x_12740) ;  /* 0x00000008009c7947 */ /* 0x000fea0003800000 */
.L_x_12745:
[----:B------:R-:W2:Y:S02]  /*11b20*/  LDG.E.64 R2, desc[UR36][R2.64] ;  /* 0x0000002402027981 */ /* 0x000ea4000c1e1b00 */
[----:B--2---:R0:W1:Y:S01]  /*11b30*/  F2I.F64.TRUNC R24, R2 ;  /* 0x0000000200187311 */ /* 0x004062000030d100 */
[----:B------:R-:W-:Y:S05]  /*11b40*/  BRA `(.L_x_12740) ;  /* 0x0000000800907947 */ /* 0x000fea0003800000 */
.L_x_12735:
        /* <DEDUP_REMOVED lines=12> */
.L_x_12749:
[----:B------:R-:W2:Y:S02]  /*11c10*/  LDG.E.64 R2, desc[UR36][R2.64] ;  /* 0x0000002402027981 */ /* 0x000ea4000c1e1b00 */
[----:B--2---:R0:W1:Y:S01]  /*11c20*/  F2I.F64.TRUNC R24, R2 ;  /* 0x0000000200187311 */ /* 0x004062000030d100 */
[----:B------:R-:W-:Y:S05]  /*11c30*/  BRA `(.L_x_12740) ;  /* 0x0000000800547947 */ /* 0x000fea0003800000 */
.L_x_12748:
        /* <DEDUP_REMOVED lines=27> */
.L_x_12751:
        /* <DEDUP_REMOVED lines=14> */
.L_x_12750:
[----:B------:R-:W2:Y:S02]  /*11ed0*/  LDG.E.U16 R24, desc[UR36][R2.64] ;  /* 0x0000002402187981 */ /* 0x000ea4000c1e1500 */
[----:B--2---:R-:W-:-:S06]  /*11ee0*/  IMAD.U32 R24, R24, 0x10000, RZ ;  /* 0x0001000018187824 */ /* 0x004fcc00078e00ff */
[----:B------:R-:W0:Y:S01]  /*11ef0*/  F2I.FTZ.TRUNC.NTZ R24, R24 ;  /* 0x0000001800187305 */ /* 0x000e22000021f100 */
[----:B------:R-:W-:Y:S05]  /*11f00*/  BRA `(.L_x_12740) ;  /* 0x0000000400a07947 */ /* 0x000fea0003800000 */
.L_x_12747:
        /* <DEDUP_REMOVED lines=10> */
.L_x_12754:
        /* <DEDUP_REMOVED lines=21> */
.L_x_12758:
[----:B------:R-:W-:Y:S05]  /*12100*/  BSYNC B1 ;  /* 0x0000000000017941 */ /* 0x000fea0003800000 */
.L_x_12757:
[----:B------:R-:W-:Y:S01]  /*12110*/  IMAD.SHL.U32 R2, R2, 0x100000, RZ ;  /* 0x0010000002027824 */ /* 0x000fe200078e00ff */
[----:B------:R-:W-:-:S04]  /*12120*/  LEA R3, R0, 0x3b800000, 0x17 ;  /* 0x3b80000000037811 */ /* 0x000fc800078eb8ff */
[----:B------:R-:W-:-:S07]  /*12130*/  LOP3.LUT R24, R3, R2, R24, 0xfe, !PT ;  /* 0x0000000203187212 */ /* 0x000fce00078efe18 */
.L_x_12756:
[----:B------:R-:W-:Y:S05]  /*12140*/  BSYNC B0 ;  /* 0x0000000000007941 */ /* 0x000fea0003800000 */
.L_x_12755:
[----:B------:R-:W0:Y:S01]  /*12150*/  F2I.FTZ.TRUNC.NTZ R24, R24 ;  /* 0x0000001800187305 */ /* 0x000e22000021f100 */
[----:B------:R-:W-:Y:S05]  /*12160*/  BRA `(.L_x_12740) ;  /* 0x0000000400087947 */ /* 0x000fea0003800000 */
.L_x_12753:
        /* <DEDUP_REMOVED lines=21> */
.L_x_12762:
[----:B------:R-:W-:Y:S05]  /*122c0*/  BSYNC B1 ;  /* 0x0000000000017941 */ /* 0x000fea0003800000 */
.L_x_12761:
[----:B------:R-:W-:Y:S01]  /*122d0*/  IMAD.SHL.U32 R2, R2, 0x200000, RZ ;  /* 0x0020000002027824 */ /* 0x000fe200078e00ff */
[----:B------:R-:W-:-:S04]  /*122e0*/  LEA R3, R0, 0x37800000, 0x17 ;  /* 0x3780000000037811 */ /* 0x000fc800078eb8ff */
[----:B------:R-:W-:-:S07]  /*122f0*/  LOP3.LUT R24, R3, R2, R24, 0xfe, !PT ;  /* 0x0000000203187212 */ /* 0x000fce00078efe18 */
.L_x_12760:
[----:B------:R-:W-:Y:S05]  /*12300*/  BSYNC B0 ;  /* 0x0000000000007941 */ /* 0x000fea0003800000 */
.L_x_12759:
[----:B------:R-:W0:Y:S01]  /*12310*/  F2I.FTZ.TRUNC.NTZ R24, R24 ;  /* 0x0000001800187305 */ /* 0x000e22000021f100 */
[----:B------:R-:W-:Y:S05]  /*12320*/  BRA `(.L_x_12740) ;  /* 0x0000000000987947 */ /* 0x000fea0003800000 */
.L_x_12752:
        /* <DEDUP_REMOVED lines=14> */
.L_x_12766:
[----:B------:R-:W-:Y:S05]  /*12410*/  BSYNC B0 ;  /* 0x0000000000007941 */ /* 0x000fea0003800000 */
.L_x_12765:
[----:B------:R-:W0:Y:S01]  /*12420*/  F2I.FTZ.TRUNC.NTZ R24, R24 ;  /* 0x0000001800187305 */ /* 0x000e22000021f100 */
[----:B------:R-:W-:Y:S05]  /*12430*/  BRA `(.L_x_12740) ;  /* 0x0000000000547947 */ /* 0x000fea0003800000 */
.L_x_12739:
        /* <DEDUP_REMOVED lines=17> */
.L_x_12767:
[----:B------:R-:W-:Y:S05]  /*12550*/  BRA `(.L_x_12740) ;  /* 0x00000000000c7947 */ /* 0x000fea0003800000 */
.L_x_12764:
[----:B------:R0:W5:Y:S01]  /*12560*/  LDG.E R24, desc[UR36][R2.64] ;  /* 0x0000002402187981 */ /* 0x000162000c1e1900 */
[----:B------:R-:W-:Y:S05]  /*12570*/  BRA `(.L_x_12740) ;  /* 0x0000000000047947 */ /* 0x000fea0003800000 */
.L_x_12763:
[----:B------:R0:W5:Y:S02]  /*12580*/  LDG.E R24, desc[UR36][R2.64] ;  /* 0x0000002402187981 */ /* 0x000164000c1e1900 */
.L_x_12740:
        /* <DEDUP_REMOVED lines=17> */
.L_x_12771:
[----:B------:R0:W5:Y:S01]  /*126a0*/  LDG.E.U8 R2, desc[UR36][R4.64] ;  /* 0x0000002404027981 */ /* 0x000162000c1e1100 */
[----:B------:R-:W-:Y:S05]  /*126b0*/  BRA `(.L_x_12773) ;  /* 0x0000000c00347947 */ /* 0x000fea0003800000 */
.L_x_12770:
        /* <DEDUP_REMOVED lines=8> */
.L_x_12775:
[----:B------:R0:W5:Y:S01]  /*12740*/  LDG.E R2, desc[UR36][R4.64] ;  /* 0x0000002404027981 */ /* 0x000162000c1e1900 */
[----:B------:R-:W-:Y:S05]  /*12750*/  BRA `(.L_x_12773) ;  /* 0x0000000c000c7947 */ /* 0x000fea0003800000 */
.L_x_12774:
[----:B------:R0:W5:Y:S01]  /*12760*/  LDG.E.S16 R2, desc[UR36][R4.64] ;  /* 0x0000002404027981 */ /* 0x000162000c1e1700 */
[----:B------:R-:W-:Y:S05]  /*12770*/  BRA `(.L_x_12773) ;  /* 0x0000000c00047947 */ /* 0x000fea0003800000 */
.L_x_12769:
        /* <DEDUP_REMOVED lines=9> */
.L_x_12777:
[----:B------:R-:W2:Y:S02]  /*12810*/  LDG.E.U16 R4, desc[UR36][R4.64] ;  /* 0x0000002404047981 */ /* 0x000ea4000c1e1500 */
[----:B--2---:R-:W-:-:S06]  /*12820*/  HADD2.F32 R2, -RZ, R4.H0_H0 ;  /* 0x20000004ff027230 */ /* 0x004fcc0000004100 */
[----:B------:R-:W0:Y:S01]  /*12830*/  F2I.FTZ.TRUNC.NTZ R2, R2 ;  /* 0x0000000200027305 */ /* 0x000e22000021f100 */
[----:B------:R-:W-:Y:S05]  /*12840*/  BRA `(.L_x_12773) ;  /* 0x0000000800d07947 */ /* 0x000fea0003800000 */
.L_x_12776:
        /* <DEDUP_REMOVED lines=9> */
.L_x_12779:
[----:B------:R-:W2:Y:S02]  /*128e0*/  LDG.E.U16 R4, desc[UR36][R4.64] ;  /* 0x0000002404047981 */ /* 0x000ea4000c1e1500 */
[----:B--2---:R-:W-:-:S06]  /*128f0*/  HADD2.F32 R2, -RZ, R4.H0_H0 ;  /* 0x20000004ff027230 */ /* 0x004fcc0000004100 */
[----:B------:R-:W2:Y:S01]  /*12900*/  F2I.FTZ.TRUNC.NTZ R2, R2 ;  /* 0x0000000200027305 */ /* 0x000ea2000021f100 */
[----:B------:R-:W-:Y:S05]  /*12910*/  BRA `(.L_x_12773) ;  /* 0x00000008009c7947 */ /* 0x000fea0003800000 */
.L_x_12778:
[----:B------:R-:W2:Y:S02]  /*12920*/  LDG.E.64 R2, desc[UR36][R4.64] ;  /* 0x0000002404027981 */ /* 0x000ea4000c1e1b00 */
[----:B--2---:R4:W0:Y:S01]  /*12930*/  F2I.F64.TRUNC R2, R2 ;  /* 0x0000000200027311 */ /* 0x004822000030d100 */
[----:B------:R-:W-:Y:S05]  /*12940*/  BRA `(.L_x_12773) ;  /* 0x0000000800907947 */ /* 0x000fea0003800000 */
.L_x_12768:
        /* <DEDUP_REMOVED lines=12> */
.L_x_12782:
[----:B------:R-:W2:Y:S02]  /*12a10*/  LDG.E.64 R2, desc[UR36][R4.64] ;  /* 0x0000002404027981 */ /* 0x000ea4000c1e1b00 */
[----:B--2---:R0:W1:Y:S01]  /*12a20*/  F2I.F64.TRUNC R2, R2 ;  /* 0x0000000200027311 */ /* 0x004062000030d100 */
[----:B------:R-:W-:Y:S05]  /*12a30*/  BRA `(.L_x_12773) ;  /* 0x0000000800547947 */ /* 0x000fea0003800000 */
.L_x_12781:
        /* <DEDUP_REMOVED lines=27> */
.L_x_12784:
        /* <DEDUP_REMOVED lines=14> */
.L_x_12783:
[----:B------:R-:W2:Y:S02]  /*12cd0*/  LDG.E.U16 R2, desc[UR36][R4.64] ;  /* 0x0000002404027981 */ /* 0x000ea4000c1e1500 */
[----:B--2---:R-:W-:-:S06]  /*12ce0*/  IMAD.U32 R2, R2, 0x10000, RZ ;  /* 0x0001000002027824 */ /* 0x004fcc00078e00ff */
[----:B------:R-:W0:Y:S01]  /*12cf0*/  F2I.FTZ.TRUNC.NTZ R2, R2 ;  /* 0x0000000200027305 */ /* 0x000e22000021f100 */
[----:B------:R-:W-:Y:S05]  /*12d00*/  BRA `(.L_x_12773) ;  /* 0x0000000400a07947 */ /* 0x000fea0003800000 */
.L_x_12780:
        /* <DEDUP_REMOVED lines=10> */
.L_x_12787:
        /* <DEDUP_REMOVED lines=21> */
.L_x_12791:
[----:B------:R-:W-:Y:S05]  /*12f00*/  BSYNC B1 ;  /* 0x0000000000017941 */ /* 0x000fea0003800000 */
.L_x_12790:
[----:B------:R-:W-:Y:S01]  /*12f10*/  IMAD.SHL.U32 R2, R2, 0x100000, RZ ;  /* 0x0010000002027824 */ /* 0x000fe200078e00ff */
[----:B------:R-:W-:-:S04]  /*12f20*/  LEA R3, R0, 0x3b800000, 0x17 ;  /* 0x3b80000000037811 */ /* 0x000fc800078eb8ff */
[----:B------:R-:W-:-:S07]  /*12f30*/  LOP3.LUT R2, R3, R2, R4, 0xfe, !PT ;  /* 0x0000000203027212 */ /* 0x000fce00078efe04 */
.L_x_12789:
[----:B------:R-:W-:Y:S05]  /*12f40*/  BSYNC B0 ;  /* 0x0000000000007941 */ /* 0x000fea0003800000 */
.L_x_12788:
[----:B------:R-:W0:Y:S01]  /*12f50*/  F2I.FTZ.TRUNC.NTZ R2, R2 ;  /* 0x0000000200027305 */ /* 0x000e22000021f100 */
[----:B------:R-:W-:Y:S05]  /*12f60*/  BRA `(.L_x_12773) ;  /* 0x0000000400087947 */ /* 0x000fea0003800000 */
.L_x_12786:
        /* <DEDUP_REMOVED lines=21> */
.L_x_12795:
[----:B------:R-:W-:Y:S05]  /*130c0*/  BSYNC B1 ;  /* 0x0000000000017941 */ /* 0x000fea0003800000 */
.L_x_12794:
[----:B------:R-:W-:Y:S01]  /*130d0*/  IMAD.SHL.U32 R2, R2, 0x200000, RZ ;  /* 0x0020000002027824 */ /* 0x000fe200078e00ff */
[----:B------:R-:W-:-:S04]  /*130e0*/  LEA R3, R0, 0x37800000, 0x17 ;  /* 0x3780000000037811 */ /* 0x000fc800078eb8ff */
[----:B------:R-:W-:-:S07]  /*130f0*/  LOP3.LUT R2, R3, R2, R4, 0xfe, !PT ;  /* 0x0000000203027212 */ /* 0x000fce00078efe04 */
.L_x_12793:
[----:B------:R-:W-:Y:S05]  /*13100*/  BSYNC B0 ;  /* 0x0000000000007941 */ /* 0x000fea0003800000 */
.L_x_12792:
[----:B------:R-:W0:Y:S01]  /*13110*/  F2I.FTZ.TRUNC.NTZ R2, R2 ;  /* 0x0000000200027305 */ /* 0x000e22000021f100 */
[----:B------:R-:W-:Y:S05]  /*13120*/  BRA `(.L_x_12773) ;  /* 0x0000000000987947 */ /* 0x000fea0003800000 */
.L_x_12785:
        /* <DEDUP_REMOVED lines=14> */
.L_x_12799:
[----:B------:R-:W-:Y:S05]  /*13210*/  BSYNC B0 ;  /* 0x0000000000007941 */ /* 0x000fea0003800000 */
.L_x_12798:
[----:B------:R-:W0:Y:S01]  /*13220*/  F2I.FTZ.TRUNC.NTZ R2, R2 ;  /* 0x0000000200027305 */ /* 0x000e22000021f100 */
[----:B------:R-:W-:Y:S05]  /*13230*/  BRA `(.L_x_12773) ;  /* 0x0000000000547947 */ /* 0x000fea0003800000 */
.L_x_12772:
        /* <DEDUP_REMOVED lines=17> */
.L_x_12800:
[----:B------:R-:W-:Y:S05]  /*13350*/  BRA `(.L_x_12773) ;  /* 0x00000000000c7947 */ /* 0x000fea0003800000 */
.L_x_12797:
[----:B------:R0:W5:Y:S01]  /*13360*/  LDG.E R2, desc[UR36][R4.64] ;  /* 0x0000002404027981 */ /* 0x000162000c1e1900 */
[----:B------:R-:W-:Y:S05]  /*13370*/  BRA `(.L_x_12773) ;  /* 0x0000000000047947 */ /* 0x000fea0003800000 */
.L_x_12796:
[----:B------:R0:W5:Y:S02]  /*13380*/  LDG.E R2, desc[UR36][R4.64] ;  /* 0x0000002404027981 */ /* 0x000164000c1e1900 */
.L_x_12773:
        /* <DEDUP_REMOVED lines=17> */
.L_x_12804:
[----:B------:R0:W5:Y:S01]  /*134a0*/  LDG.E.U8 R17, desc[UR36][R4.64] ;  /* 0x0000002404117981 */ /* 0x000162000c1e1100 */
[----:B------:R-:W-:Y:S05]  /*134b0*/  BRA `(.L_x_12806) ;  /* 0x0000000c00347947 */ /* 0x000fea0003800000 */
.L_x_12803:
        /* <DEDUP_REMOVED lines=8> */
.L_x_12808:
[----:B------:R0:W5:Y:S01]  /*13540*/  LDG.E R17, desc[UR36][R4.64] ;  /* 0x0000002404117981 */ /* 0x000162000c1e1900 */
[----:B------:R-:W-:Y:S05]  /*13550*/  BRA `(.L_x_12806) ;  /* 0x0000000c000c7947 */ /* 0x000fea0003800000 */
.L_x_12807:
[----:B------:R0:W5:Y:S01]  /*13560*/  LDG.E.S16 R17, desc[UR36][R4.64] ;  /* 0x0000002404117981 */ /* 0x000162000c1e1700 */
[----:B------:R-:W-:Y:S05]  /*13570*/  BRA `(.L_x_12806) ;  /* 0x0000000c00047947 */ /* 0x000fea0003800000 */
.L_x_12802:
        /* <DEDUP_REMOVED lines=9> */
.L_x_12810:
[----:B------:R-:W4:Y:S02]  /*13610*/  LDG.E.U16 R4, desc[UR36][R4.64] ;  /* 0x0000002404047981 */ /* 0x000f24000c1e1500 */
[----:B----4-:R-:W-:-:S06]  /*13620*/  HADD2.F32 R17, -RZ, R4.H0_H0 ;  /* 0x20000004ff117230 */ /* 0x010fcc0000004100 */
[----:B------:R-:W0:Y:S01]  /*13630*/  F2I.FTZ.TRUNC.NTZ R17, R17 ;  /* 0x0000001100117305 */ /* 0x000e22000021f100 */
[----:B------:R-:W-:Y:S05]  /*13640*/  BRA `(.L_x_12806) ;  /* 0x0000000800d07947 */ /* 0x000fea0003800000 */
.L_x_12809:
        /* <DEDUP_REMOVED lines=9> */
.L_x_12812:
[----:B------:R-:W4:Y:S02]  /*136e0*/  LDG.E.U16 R4, desc[UR36][R4.64] ;  /* 0x0000002404047981 */ /* 0x000f24000c1e1500 */
[----:B----4-:R-:W-:-:S06]  /*136f0*/  HADD2.F32 R17, -RZ, R4.H0_H0 ;  /* 0x20000004ff117230 */ /* 0x010fcc0000004100 */
[----:B------:R-:W0:Y:S01]  /*13700*/  F2I.FTZ.TRUNC.NTZ R17, R17 ;  /* 0x0000001100117305 */ /* 0x000e22000021f100 */
[----:B------:R-:W-:Y:S05]  /*13710*/  BRA `(.L_x_12806) ;  /* 0x00000008009c7947 */ /* 0x000fea0003800000 */
.L_x_12811:
[----:B------:R-:W4:Y:S02]  /*13720*/  LDG.E.64 R4, desc[UR36][R4.64] ;  /* 0x0000002404047981 */ /* 0x000f24000c1e1b00 */
[----:B----4-:R0:W4:Y:S01]  /*13730*/  F2I.F64.TRUNC R17, R4 ;  /* 0x0000000400117311 */ /* 0x010122000030d100 */
[----:B------:R-:W-:Y:S05]  /*13740*/  BRA `(.L_x_12806) ;  /* 0x0000000800907947 */ /* 0x000fea0003800000 */
.L_x_12801:
        /* <DEDUP_REMOVED lines=12> */
.L_x_12815:
[----:B------:R-:W4:Y:S02]  /*13810*/  LDG.E.64 R4, desc[UR36][R4.64] ;  /* 0x0000002404047981 */ /* 0x000f24000c1e1b00 */
[----:B----4-:R0:W4:Y:S01]  /*13820*/  F2I.F64.TRUNC R17, R4 ;  /* 0x0000000400117311 */ /* 0x010122000030d100 */
[----:B------:R-:W-:Y:S05]  /*13830*/  BRA `(.L_x_12806) ;  /* 0x0000000800547947 */ /* 0x000fea0003800000 */
.L_x_12814:
        /* <DEDUP_REMOVED lines=27> */
.L_x_12817:
        /* <DEDUP_REMOVED lines=14> */
.L_x_12816:
[----:B------:R-:W4:Y:S02]  /*13ad0*/  LDG.E.U16 R17, desc[UR36][R4.64] ;  /* 0x0000002404117981 */ /* 0x000f24000c1e1500 */
[----:B----4-:R-:W-:-:S06]  /*13ae0*/  IMAD.U32 R17, R17, 0x10000, RZ ;  /* 0x0001000011117824 */ /* 0x010fcc00078e00ff */
[----:B------:R-:W0:Y:S01]  /*13af0*/  F2I.FTZ.TRUNC.NTZ R17, R17 ;  /* 0x0000001100117305 */ /* 0x000e22000021f100 */
[----:B------:R-:W-:Y:S05]  /*13b00*/  BRA `(.L_x_12806) ;  /* 0x0000000400a07947 */ /* 0x000fea0003800000 */
.L_x_12813:
        /* <DEDUP_REMOVED lines=10> */
.L_x_12820:
        /* <DEDUP_REMOVED lines=21> */
.L_x_12824:
[----:B------:R-:W-:Y:S05]  /*13d00*/  BSYNC B1 ;  /* 0x0000000000017941 */ /* 0x000fea0003800000 */
.L_x_12823:
[----:B------:R-:W-:Y:S01]  /*13d10*/  IMAD.SHL.U32 R3, R3, 0x100000, RZ ;  /* 0x0010000003037824 */ /* 0x000fe200078e00ff */
[----:B------:R-:W-:-:S04]  /*13d20*/  LEA R0, R0, 0x3b800000, 0x17 ;  /* 0x3b80000000007811 */ /* 0x000fc800078eb8ff */
[----:B------:R-:W-:-:S07]  /*13d30*/  LOP3.LUT R17, R0, R3, R17, 0xfe, !PT ;  /* 0x0000000300117212 */ /* 0x000fce00078efe11 */
.L_x_12822:
[----:B------:R-:W-:Y:S05]  /*13d40*/  BSYNC B0 ;  /* 0x0000000000007941 */ /* 0x000fea0003800000 */
.L_x_12821:
[----:B------:R-:W4:Y:S01]  /*13d50*/  F2I.FTZ.TRUNC.NTZ R17, R17 ;  /* 0x0000001100117305 */ /* 0x000f22000021f100 */
[----:B------:R-:W-:Y:S05]  /*13d60*/  BRA `(.L_x_12806) ;  /* 0x0000000400087947 */ /* 0x000fea0003800000 */
.L_x_12819:
        /* <DEDUP_REMOVED lines=21> */
.L_x_12828:
[----:B------:R-:W-:Y:S05]  /*13ec0*/  BSYNC B1 ;  /* 0x0000000000017941 */ /* 0x000fea0003800000 */
.L_x_12827:
[----:B------:R-:W-:Y:S01]  /*13ed0*/  IMAD.SHL.U32 R3, R3, 0x200000, RZ ;  /* 0x0020000003037824 */ /* 0x000fe200078e00ff */
[----:B------:R-:W-:-:S04]  /*13ee0*/  LEA R0, R0, 0x37800000, 0x17 ;  /* 0x3780000000007811 */ /* 0x000fc800078eb8ff */
[----:B------:R-:W-:-:S07]  /*13ef0*/  LOP3.LUT R17, R0, R3, R17, 0xfe, !PT ;  /* 0x0000000300117212 */ /* 0x000fce00078efe11 */
.L_x_12826:
[----:B------:R-:W-:Y:S05]  /*13f00*/  BSYNC B0 ;  /* 0x0000000000007941 */ /* 0x000fea0003800000 */
.L_x_12825:
[----:B------:R-:W0:Y:S01]  /*13f10*/  F2I.FTZ.TRUNC.NTZ R17, R17 ;  /* 0x0000001100117305 */ /* 0x000e22000021f100 */
[----:B------:R-:W-:Y:S05]  /*13f20*/  BRA `(.L_x_12806) ;  /* 0x0000000000987947 */ /* 0x000fea0003800000 */
.L_x_12818:
        /* <DEDUP_REMOVED lines=14> */
.L_x_12832:
[----:B------:R-:W-:Y:S05]  /*14010*/  BSYNC B0 ;  /* 0x0000000000007941 */ /* 0x000fea0003800000 */
.L_x_12831:
[----:B------:R-:W0:Y:S01]  /*14020*/  F2I.FTZ.TRUNC.NTZ R17, R17 ;  /* 0x0000001100117305 */ /* 0x000e22000021f100 */
[----:B------:R-:W-:Y:S05]  /*14030*/  BRA `(.L_x_12806) ;  /* 0x0000000000547947 */ /* 0x000fea0003800000 */
.L_x_12805:
[----:B------:R-:W-:Y:S01]  /*14040*/  MOV R0, 0x0 ;  /* 0x0000000000007802 */ /* 0x000fe20000000f00 */
[----:B------:R-:W-:Y:S01]  /*14050*/  ULDC.64 UR4, c[0x4][0x118] ;  /* 0x0100460000047ab9 */ /* 0x000fe20000000a00 */
[----:B------:R-:W-:Y:S01]  /*14060*/  ULDC.64 UR6, c[0x4][0x10] ;  /* 0x0100040000067ab9 */ /* 0x000fe20000000a00 */
[----:B------:R-:W-:Y:S01]  /*14070*/  IMAD.U32 R4, RZ, RZ, UR4 ;  /* 0x00000004ff047e24 */ /* 0x000fe2000f8e00ff */
[----:B------:R0:W4:Y:S01]  /*14080*/  LDC.64 R14, c[0x4][R0] ;  /* 0x01000000000e7b82 */ /* 0x0001220000000a00 */
        /* <DEDUP_REMOVED lines=11> */
[----:B-12345:R-:W-:Y:S05]  /*14140*/  CALL.ABS.NOINC R14 ;  /* 0x000000000e007343 */ /* 0x03efea0003c00000 */
.L_x_12833:
[----:B------:R-:W-:Y:S05]  /*14150*/  BRA `(.L_x_12806) ;  /* 0x00000000000c7947 */ /* 0x000fea0003800000 */
.L_x_12830:
[----:B------:R0:W5:Y:S01]  /*14160*/  LDG.E R17, desc[UR36][R4.64] ;  /* 0x0000002404117981 */ /* 0x000162000c1e1900 */
[----:B------:R-:W-:Y:S05]  /*14170*/  BRA `(.L_x_12806) ;  /* 0x0000000000047947 */ /* 0x000fea0003800000 */
.L_x_12829:
[----:B------:R0:W5:Y:S02]  /*14180*/  LDG.E R17, desc[UR36][R4.64] ;  /* 0x0000002404117981 */ /* 0x000164000c1e1900 */
.L_x_12806:
        /* <DEDUP_REMOVED lines=17> */
.L_x_12837:
[----:B------:R0:W5:Y:S01]  /*142a0*/  LDG.E.U8 R16, desc[UR36][R4.64] ;  /* 0x0000002404107981 */ /* 0x000162000c1e1100 */
[----:B------:R-:W-:Y:S05]  /*142b0*/  BRA `(.L_x_12839) ;  /* 0x0000000c00347947 */ /* 0x000fea0003800000 */
.L_x_12836:
        /* <DEDUP_REMOVED lines=8> */
.L_x_12841:
[----:B------:R1:W5:Y:S01]  /*14340*/  LDG.E R16, desc[UR36][R4.64] ;  /* 0x0000002404107981 */ /* 0x000362000c1e1900 */
[----:B------:R-:W-:Y:S05]  /*14350*/  BRA `(.L_x_12839) ;  /* 0x0000000c000c7947 */ /* 0x000fea0003800000 */
.L_x_12840:
[----:B------:R0:W5:Y:S01]  /*14360*/  LDG.E.S16 R16, desc[UR36][R4.64] ;  /* 0x0000002404107981 */ /* 0x000162000c1e1700 */
[----:B------:R-:W-:Y:S05]  /*14370*/  BRA `(.L_x_12839) ;  /* 0x0000000c00047947 */ /* 0x000fea0003800000 */
.L_x_12835:
        /* <DEDUP_REMOVED lines=9> */
.L_x_12843:
[----:B------:R-:W2:Y:S02]  /*14410*/  LDG.E.U16 R4, desc[UR36][R4.64] ;  /* 0x0000002404047981 */ /* 0x000ea4000c1e1500 */
[----:B--2---:R-:W-:-:S06]  /*14420*/  HADD2.F32 R16, -RZ, R4.H0_H0 ;  /* 0x20000004ff107230 */ /* 0x004fcc0000004100 */
[----:B------:R-:W0:Y:S01]  /*14430*/  F2I.FTZ.TRUNC.NTZ R16, R16 ;  /* 0x0000001000107305 */ /* 0x000e22000021f100 */
[----:B------:R-:W-:Y:S05]  /*14440*/  BRA `(.L_x_12839) ;  /* 0x0000000800d07947 */ /* 0x000fea0003800000 */
.L_x_12842:
        /* <DEDUP_REMOVED lines=9> */
.L_x_12845:
[----:B------:R-:W2:Y:S02]  /*144e0*/  LDG.E.U16 R4, desc[UR36][R4.64] ;  /* 0x0000002404047981 */ /* 0x000ea4000c1e1500 */
[----:B--2---:R-:W-:-:S06]  /*144f0*/  HADD2.F32 R16, -RZ, R4.H0_H0 ;  /* 0x20000004ff107230 */ /* 0x004fcc0000004100 */
[----:B------:R-:W0:Y:S01]  /*14500*/  F2I.FTZ.TRUNC.NTZ R16, R16 ;  /* 0x0000001000107305 */ /* 0x000e22000021f100 */
[----:B------:R-:W-:Y:S05]  /*14510*/  BRA `(.L_x_12839) ;  /* 0x00000008009c7947 */ /* 0x000fea0003800000 */
.L_x_12844:
[----:B------:R-:W2:Y:S02]  /*14520*/  LDG.E.64 R4, desc[UR36][R4.64] ;  /* 0x0000002404047981 */ /* 0x000ea4000c1e1b00 */
[----:B--2---:R0:W1:Y:S01]  /*14530*/  F2I.F64.TRUNC R16, R4 ;  /* 0x0000000400107311 */ /* 0x004062000030d100 */
[----:B------:R-:W-:Y:S05]  /*14540*/  BRA `(.L_x_12839) ;  /* 0x0000000800907947 */ /* 0x000fea0003800000 */
.L_x_12834:
        /* <DEDUP_REMOVED lines=12> */
.L_x_12848:
[----:B------:R-:W2:Y:S02]  /*14610*/  LDG.E.64 R4, desc[UR36][R4.64] ;  /* 0x0000002404047981 */ /* 0x000ea4000c1e1b00 */
[----:B--2---:R0:W1:Y:S01]  /*14620*/  F2I.F64.TRUNC R16, R4 ;  /* 0x0000000400107311 */ /* 0x004062000030d100 */
[----:B------:R-:W-:Y:S05]  /*14630*/  BRA `(.L_x_12839) ;  /* 0x0000000800547947 */ /* 0x000fea0003800000 */
.L_x_12847:
        /* <DEDUP_REMOVED lines=27> */
.L_x_12850:
        /* <DEDUP_REMOVED lines=14> */
.L_x_12849:
[----:B------:R-:W2:Y:S02]  /*148d0*/  LDG.E.U16 R16, desc[UR36][R4.64] ;  /* 0x0000002404107981 */ /* 0x000ea4000c1e1500 */
[----:B--2---:R-:W-:-:S06]  /*148e0*/  IMAD.U32 R16, R16, 0x10000, RZ ;  /* 0x0001000010107824 */ /* 0x004fcc00078e00ff */
[----:B------:R-:W0:Y:S01]  /*148f0*/  F2I.FTZ.TRUNC.NTZ R16, R16 ;  /* 0x0000001000107305 */ /* 0x000e22000021f100 */
[----:B------:R-:W-:Y:S05]  /*14900*/  BRA `(.L_x_12839) ;  /* 0x0000000400a07947 */ /* 0x000fea0003800000 */
.L_x_12846:
        /* <DEDUP_REMOVED lines=10> */
.L_x_12853:
        /* <DEDUP_REMOVED lines=21> */
.L_x_12857:
[----:B------:R-:W-:Y:S05]  /*14b00*/  BSYNC B1 ;  /* 0x0000000000017941 */ /* 0x000fea0003800000 */
.L_x_12856:
[----:B------:R-:W-:Y:S01]  /*14b10*/  IMAD.SHL.U32 R3, R3, 0x100000, RZ ;  /* 0x0010000003037824 */ /* 0x000fe200078e00ff */
[----:B------:R-:W-:-:S04]  /*14b20*/  LEA R5, R0, 0x3b800000, 0x17 ;  /* 0x3b80000000057811 */ /* 0x000fc800078eb8ff */
[----:B------:R-:W-:-:S07]  /*14b30*/  LOP3.LUT R16, R5, R3, R16, 0xfe, !PT ;  /* 0x0000000305107212 */ /* 0x000fce00078efe10 */
.L_x_12855:
[----:B------:R-:W-:Y:S05]  /*14b40*/  BSYNC B0 ;  /* 0x0000000000007941 */ /* 0x000fea0003800000 */
.L_x_12854:
[----:B------:R-:W0:Y:S01]  /*14b50*/  F2I.FTZ.TRUNC.NTZ R16, R16 ;  /* 0x0000001000107305 */ /* 0x000e22000021f100 */
[----:B------:R-:W-:Y:S05]  /*14b60*/  BRA `(.L_x_12839) ;  /* 0x0000000400087947 */ /* 0x000fea0003800000 */
.L_x_12852:
        /* <DEDUP_REMOVED lines=21> */
.L_x_12861:
[----:B------:R-:W-:Y:S05]  /*14cc0*/  BSYNC B1 ;  /* 0x0000000000017941 */ /* 0x000fea0003800000 */
.L_x_12860:
[----:B------:R-:W-:Y:S01]  /*14cd0*/  IMAD.SHL.U32 R3, R3, 0x200000, RZ ;  /* 0x0020000003037824 */ /* 0x000fe200078e00ff */
[----:B------:R-:W-:-:S04]  /*14ce0*/  LEA R5, R0, 0x37800000, 0x17 ;  /* 0x3780000000057811 */ /* 0x000fc800078eb8ff */
[----:B------:R-:W-:-:S07]  /*14cf0*/  LOP3.LUT R16, R5, R3, R16, 0xfe, !PT ;  /* 0x0000000305107212 */ /* 0x000fce00078efe10 */
.L_x_12859:
[----:B------:R-:W-:Y:S05]  /*14d00*/  BSYNC B0 ;  /* 0x0000000000007941 */ /* 0x000fea0003800000 */
.L_x_12858:
[----:B------:R-:W0:Y:S01]  /*14d10*/  F2I.FTZ.TRUNC.NTZ R16, R16 ;  /* 0x0000001000107305 */ /* 0x000e22000021f100 */
[----:B------:R-:W-:Y:S05]  /*14d20*/  BRA `(.L_x_12839) ;  /* 0x0000000000987947 */ /* 0x000fea0003800000 */
.L_x_12851:
        /* <DEDUP_REMOVED lines=14> */
.L_x_12865:
[----:B------:R-:W-:Y:S05]  /*14e10*/  BSYNC B0 ;  /* 0x0000000000007941 */ /* 0x000fea0003800000 */
.L_x_12864:
[----:B------:R-:W0:Y:S01]  /*14e20*/  F2I.FTZ.TRUNC.NTZ R16, R16 ;  /* 0x0000001000107305 */ /* 0x000e22000021f100 */
[----:B------:R-:W-:Y:S05]  /*14e30*/  BRA `(.L_x_12839) ;  /* 0x0000000000547947 */ /* 0x000fea0003800000 */
.L_x_12838:
        /* <DEDUP_REMOVED lines=17> */
.L_x_12866:
[----:B------:R-:W-:Y:S05]  /*14f50*/  BRA `(.L_x_12839) ;  /* 0x00000000000c7947 */ /* 0x000fea0003800000 */
.L_x_12863:
[----:B------:R0:W5:Y:S01]  /*14f60*/  LDG.E R16, desc[UR36][R4.64] ;  /* 0x0000002404107981 */ /* 0x000162000c1e1900 */
[----:B------:R-:W-:Y:S05]  /*14f70*/  BRA `(.L_x_12839) ;  /* 0x0000000000047947 */ /* 0x000fea0003800000 */
.L_x_12862:
[----:B------:R0:W5:Y:S02]  /*14f80*/  LDG.E R16, desc[UR36][R4.64] ;  /* 0x0000002404107981 */ /* 0x000164000c1e1900 */
.L_x_12839:
        /* <DEDUP_REMOVED lines=23> */
.L_x_12868:
[----:B------:R-:W-:Y:S05]  /*15100*/  BSYNC B7 ;  /* 0x0000000000077941 */ /* 0x000fea0003800000 */
.L_x_12867:
        /* <DEDUP_REMOVED lines=23> */
.L_x_12870:
[----:B------:R-:W-:Y:S05]  /*15280*/  BSYNC B7 ;  /* 0x0000000000077941 */ /* 0x000fea0003800000 */
.L_x_12869:
        /* <DEDUP_REMOVED lines=26> */
.L_x_12872:
[----:B------:R-:W-:Y:S05]  /*15430*/  BSYNC B7 ;  /* 0x0000000000077941 */ /* 0x000fea0003800000 */
.L_x_12871:
[----:B-1----:R-:W0:Y:S01]  /*15440*/  LDC.64 R4, c[0x0][0x5e0] ;  /* 0x00017800ff047b82 */ /* 0x002e220000000a00 */
        /* <DEDUP_REMOVED lines=15> */
.L_x_12877:
        /* <DEDUP_REMOVED lines=12> */
.L_x_12875:
        /* <DEDUP_REMOVED lines=19> */
.L_x_12876:
[----:B------:R-:W-:Y:S05]  /*15730*/  BSYNC B1 ;  /* 0x0000000000017941 */ /* 0x000fea0003800000 */
.L_x_12874:
        /* <DEDUP_REMOVED lines=15> */
[----:B------:R-:W-:-:S03]  /*15830*/  IMAD.MOV.U32 R3, RZ, RZ, R5 ;  /* 0x000000ffff037224 */ /* 0x000fc600078e0005 */
[----:B------:R-:W-:Y:S01]  /*15840*/  IADD3 R21, R15, R7, RZ ;  /* 0x000000070f157210 */ /* 0x000fe20007ffe0ff */
[----:B------:R-:W-:Y:S06]  /*15850*/  @P0 BRA `(.L_x_12877) ;  /* 0xfffffffc00380947 */ /* 0x000fec000383ffff */
[----:B------:R-:W-:Y:S05]  /*15860*/  BSYNC B0 ;  /* 0x0000000000007941 */ /* 0x000fea0003800000 */
.L_x_12873:
        /* <DEDUP_REMOVED lines=18> */
.L_x_12882:
        /* <DEDUP_REMOVED lines=24> */
.L_x_12881:
[----:B------:R-:W-:Y:S05]  /*15b10*/  BSYNC B8 ;  /* 0x0000000000087941 */ /* 0x000fea0003800000 */
.L_x_12880:
[----:B------:R-:W-:-:S05]  /*15b20*/  IADD3 R16, P0, R16, 0x4, RZ ;  /* 0x0000000410107810 */ /* 0x000fca0007f1e0ff */
[----:B------:R-:W-:Y:S01]  /*15b30*/  IMAD.X R17, RZ, RZ, R17, P0 ;  /* 0x000000ffff117224 */ /* 0x000fe200000e0611 */
[----:B------:R-:W-:-:S04]  /*15b40*/  ISETP.GE.U32.AND P0, PT, R16, R25, PT ;  /* 0x000000191000720c */ /* 0x000fc80003f06070 */
[----:B------:R-:W-:-:S13]  /*15b50*/  ISETP.GE.U32.AND.EX P0, PT, R17, R18, PT, P0 ;  /* 0x000000121100720c */ /* 0x000fda0003f06100 */
[----:B------:R-:W-:Y:S05]  /*15b60*/  @!P0 BRA `(.L_x_12882) ;  /* 0xfffffffc00888947 */ /* 0x000fea000383ffff */
.L_x_12879:
[----:B------:R-:W-:Y:S05]  /*15b70*/  BSYNC B7 ;  /* 0x0000000000077941 */ /* 0x000fea0003800000 */
.L_x_12878:
        /* <DEDUP_REMOVED lines=14> */
.L_x_12886:
[----:B------:R0:W-:Y:S01]  /*15c60*/  STG.E.U8 desc[UR36][R22.64], RZ ;  /* 0x000000ff16007986 */ /* 0x0001e2000c101124 */
[----:B------:R-:W-:Y:S05]  /*15c70*/  BRA `(.L_x_12888) ;  /* 0x00000004008c7947 */ /* 0x000fea0003800000 */
.L_x_12885:
        /* <DEDUP_REMOVED lines=8> */
.L_x_12890:
[----:B------:R0:W-:Y:S01]  /*15d00*/  STG.E desc[UR36][R22.64], RZ ;  /* 0x000000ff16007986 */ /* 0x0001e2000c101924 */
[----:B------:R-:W-:Y:S05]  /*15d10*/  BRA `(.L_x_12888) ;  /* 0x0000000400647947 */ /* 0x000fea0003800000 */
.L_x_12889:
[----:B------:R0:W-:Y:S01]  /*15d20*/  STG.E.U16 desc[UR36][R22.64], RZ ;  /* 0x000000ff16007986 */ /* 0x0001e2000c101524 */
[----:B------:R-:W-:Y:S05]  /*15d30*/  BRA `(.L_x_12888) ;  /* 0x00000004005c7947 */ /* 0x000fea0003800000 */
.L_x_12884:
        /* <DEDUP_REMOVED lines=8> */
.L_x_12892:
[----:B------:R0:W-:Y:S01]  /*15dc0*/  STG.E.U16 desc[UR36][R22.64], RZ ;  /* 0x000000ff16007986 */ /* 0x0001e2000c101524 */
[----:B------:R-:W-:Y:S05]  /*15dd0*/  BRA `(.L_x_12888) ;  /* 0x0000000400347947 */ /* 0x000fea0003800000 */
.L_x_12891:
        /* <DEDUP_REMOVED lines=8> */
.L_x_12894:
[----:B------:R0:W-:Y:S01]  /*15e60*/  STG.E desc[UR36][R22.64], RZ ;  /* 0x000000ff16007986 */ /* 0x0001e2000c101924 */
[----:B------:R-:W-:Y:S05]  /*15e70*/  BRA `(.L_x_12888) ;  /* 0x00000004000c7947 */ /* 0x000fea0003800000 */
.L_x_12893:
[----:B------:R0:W-:Y:S01]  /*15e80*/  STG.E.64 desc[UR36][R22.64], RZ ;  /* 0x000000ff16007986 */ /* 0x0001e2000c101b24 */
[----:B------:R-:W-:Y:S05]  /*15e90*/  BRA `(.L_x_12888) ;  /* 0x0000000400047947 */ /* 0x000fea0003800000 */
.L_x_12883:
        /* <DEDUP_REMOVED lines=10> */
.L_x_12897:
[----:B------:R4:W-:Y:S01]  /*15f40*/  STG.E.128 desc[UR36][R22.64], RZ ;  /* 0x000000ff16007986 */ /* 0x0009e2000c101d24 */
[----:B------:R-:W-:Y:S05]  /*15f50*/  BRA `(.L_x_12888) ;  /* 0x0000000000d47947 */ /* 0x000fea0003800000 */
.L_x_12896:
        /* <DEDUP_REMOVED lines=8> */
.L_x_12899:
[----:B------:R2:W-:Y:S01]  /*15fe0*/  STG.E.U8 desc[UR36][R22.64], RZ ;  /* 0x000000ff16007986 */ /* 0x0005e2000c101124 */
[----:B------:R-:W-:Y:S05]  /*15ff0*/  BRA `(.L_x_12888) ;  /* 0x0000000000ac7947 */ /* 0x000fea0003800000 */
.L_x_12898:
[----:B------:R0:W-:Y:S01]  /*16000*/  STG.E.U16 desc[UR36][R22.64], RZ ;  /* 0x000000ff16007986 */ /* 0x0001e2000c101524 */
[----:B------:R-:W-:Y:S05]  /*16010*/  BRA `(.L_x_12888) ;  /* 0x0000000000a47947 */ /* 0x000fea0003800000 */
.L_x_12895:
        /* <DEDUP_REMOVED lines=10> */
.L_x_12902:
[----:B------:R0:W-:Y:S01]  /*160c0*/  STG.E.U8 desc[UR36][R22.64], RZ ;  /* 0x000000ff16007986 */ /* 0x0001e2000c101124 */
[----:B------:R-:W-:Y:S05]  /*160d0*/  BRA `(.L_x_12888) ;  /* 0x0000000000747947 */ /* 0x000fea0003800000 */
.L_x_12901:
[----:B------:R0:W-:Y:S01]  /*160e0*/  STG.E.U8 desc[UR36][R22.64], RZ ;  /* 0x000000ff16007986 */ /* 0x0001e2000c101124 */
[----:B------:R-:W-:Y:S05]  /*160f0*/  BRA `(.L_x_12888) ;  /* 0x00000000006c7947 */ /* 0x000fea0003800000 */
.L_x_12900:
[----:B------:R-:W-:-:S13]  /*16100*/  ISETP.NE.AND P0, PT, R0, 0x1c, PT ;  /* 0x0000001c0000780c */ /* 0x000fda0003f05270 */
[----:B------:R-:W-:Y:S05]  /*16110*/  @!P0 BRA `(.L_x_12903) ;  /* 0x0000000000608947 */ /* 0x000fea0003800000 */
[----:B------:R-:W-:-:S13]  /*16120*/  ISETP.NE.AND P0, PT, R0, 0x1d, PT ;  /* 0x0000001d0000780c */ /* 0x000fda0003f05270 */
[----:B------:R-:W-:Y:S05]  /*16130*/  @!P0 BRA `(.L_x_12904) ;  /* 0x0000000000508947 */ /* 0x000fea0003800000 */
[----:B------:R-:W-:-:S13]  /*16140*/  ISETP.NE.AND P0, PT, R0, 0x2c, PT ;  /* 0x0000002c0000780c */ /* 0x000fda0003f05270 */
[----:B------:R0:W-:Y:S01]  /*16150*/  @!P0 STG.E.U8 desc[UR36][R22.64], RZ ;  /* 0x000000ff16008986 */ /* 0x0001e2000c101124 */
[----:B------:R-:W-:Y:S05]  /*16160*/  @!P0 BRA `(.L_x_12888) ;  /* 0x0000000000508947 */ /* 0x000fea0003800000 */
.L_x_12887:
        /* <DEDUP_REMOVED lines=16> */
.L_x_12905:
[----:B------:R-:W-:Y:S05]  /*16270*/  BRA `(.L_x_12888) ;  /* 0x00000000000c7947 */ /* 0x000fea0003800000 */
.L_x_12904:
[----:B------:R0:W-:Y:S01]  /*16280*/  STG.E.64 desc[UR36][R22.64], RZ ;  /* 0x000000ff16007986 */ /* 0x0001e2000c101b24 */
[----:B------:R-:W-:Y:S05]  /*16290*/  BRA `(.L_x_12888) ;  /* 0x0000000000047947 */ /* 0x000fea0003800000 */
.L_x_12903:
[----:B------:R0:W-:Y:S02]  /*162a0*/  STG.E desc[UR36][R22.64], RZ ;  /* 0x000000ff16007986 */ /* 0x0001e4000c101924 */
.L_x_12888:
[----:B------:R-:W-:-:S07]  /*162b0*/  VIADD R19, R19, 0x80 ;  /* 0x0000008013137836 */ /* 0x000fce0000000000 */
.L_x_12700:
[----:B------:R-:W-:Y:S05]  /*162c0*/  BSYNC B6 ;  /* 0x0000000000067941 */ /* 0x000fea0003800000 */
.L_x_12699:
        /* <DEDUP_REMOVED lines=459> */
.L_x_12906:
        /* <DEDUP_REMOVED lines=20> */
.L_x_12910:
[----:B------:R0:W5:Y:S01]  /*180c0*/  LDG.E.U8 R22, desc[UR36][R2.64] ;  /* 0x0000002402167981 */ /* 0x000162000c1e1100 */
[----:B------:R-:W-:Y:S05]  /*180d0*/  BRA `(.L_x_12912) ;  /* 0x0000000c00347947 */ /* 0x000fea0003800000 */
.L_x_12909:
        /* <DEDUP_REMOVED lines=8> */
.L_x_12914:
[----:B------:R0:W5:Y:S01]  /*18160*/  LDG.E R22, desc[UR36][R2.64] ;  /* 0x0000002402167981 */ /* 0x000162000c1e1900 */
[----:B------:R-:W-:Y:S05]  /*18170*/  BRA `(.L_x_12912) ;  /* 0x0000000c000c7947 */ /* 0x000fea0003800000 */
.L_x_12913:
[----:B------:R0:W5:Y:S01]  /*18180*/  LDG.E.S16 R22, desc[UR36][R2.64] ;  /* 0x0000002402167981 */ /* 0x000162000c1e1700 */
[----:B------:R-:W-:Y:S05]  /*18190*/  BRA `(.L_x_12912) ;  /* 0x0000000c00047947 */ /* 0x000fea0003800000 */
.L_x_12908:
        /* <DEDUP_REMOVED lines=9> */
.L_x_12916:
[----:B------:R-:W2:Y:S02]  /*18230*/  LDG.E.U16 R2, desc[UR36][R2.64] ;  /* 0x0000002402027981 */ /* 0x000ea4000c1e1500 */
[----:B--2---:R-:W-:-:S06]  /*18240*/  HADD2.F32 R22, -RZ, R2.H0_H0 ;  /* 0x20000002ff167230 */ /* 0x004fcc0000004100 */
[----:B------:R-:W0:Y:S01]  /*18250*/  F2I.FTZ.TRUNC.NTZ R22, R22 ;  /* 0x0000001600167305 */ /* 0x000e22000021f100 */
[----:B------:R-:W-:Y:S05]  /*18260*/  BRA `(.L_x_12912) ;  /* 0x0000000800d07947 */ /* 0x000fea0003800000 */
.L_x_12915:
        /* <DEDUP_REMOVED lines=9> */
.L_x_12918:
[----:B------:R-:W2:Y:S02]  /*18300*/  LDG.E.U16 R2, desc[UR36][R2.64] ;  /* 0x0000002402027981 */ /* 0x000ea4000c1e1500 */
[----:B--2---:R-:W-:-:S06]  /*18310*/  HADD2.F32 R22, -RZ, R2.H0_H0 ;  /* 0x20000002ff167230 */ /* 0x004fcc0000004100 */
[----:B------:R-:W0:Y:S01]  /*18320*/  F2I.FTZ.TRUNC.NTZ R22, R22 ;  /* 0x0000001600167305 */ /* 0x000e22000021f100 */
[----:B------:R-:W-:Y:S05]  /*18330*/  BRA `(.L_x_12912) ;  /* 0x00000008009c7947 */ /* 0x000fea0003800000 */
.L_x_12917:
[----:B------:R-:W2:Y:S02]  /*18340*/  LDG.E.64 R2, desc[UR36][R2.64] ;  /* 0x0000002402027981 */ /* 0x000ea4000c1e1b00 */
[----:B--2---:R0:W1:Y:S01]  /*18350*/  F2I.F64.TRUNC R22, R2 ;  /* 0x0000000200167311 */ /* 0x004062000030d100 */
[----:B------:R-:W-:Y:S05]  /*18360*/  BRA `(.L_x_12912) ;  /* 0x0000000800907947 */ /* 0x000fea0003800000 */
.L_x_12907:
        /* <DEDUP_REMOVED lines=12> */
.L_x_12921:
[----:B------:R-:W2:Y:S02]  /*18430*/  LDG.E.64 R2, desc[UR36][R2.64] ;  /* 0x0000002402027981 */ /* 0x000ea4000c1e1b00 */
[----:B--2---:R0:W1:Y:S01]  /*18440*/  F2I.F64.TRUNC R22, R2 ;  /* 0x0000000200167311 */ /* 0x004062000030d100 */
[----:B------:R-:W-:Y:S05]  /*18450*/  BRA `(.L_x_12912) ;  /* 0x0000000800547947 */ /* 0x000fea0003800000 */
.L_x_12920:
        /* <DEDUP_REMOVED lines=27> */
.L_x_12923:
        /* <DEDUP_REMOVED lines=14> */
.L_x_12922:
[----:B------:R-:W2:Y:S02]  /*186f0*/  LDG.E.U16 R22, desc[UR36][R2.64] ;  /* 0x0000002402167981 */ /* 0x000ea4000c1e1500 */
[----:B--2---:R-:W-:-:S06]  /*18700*/  IMAD.U32 R22, R22, 0x10000, RZ ;  /* 0x0001000016167824 */ /* 0x004fcc00078e00ff */
[----:B------:R-:W0:Y:S01]  /*18710*/  F2I.FTZ.TRUNC.NTZ R22, R22 ;  /* 0x0000001600167305 */ /* 0x000e22000021f100 */
[----:B------:R-:W-:Y:S05]  /*18720*/  BRA `(.L_x_12912) ;  /* 0x0000000400a07947 */ /* 0x000fea0003800000 */
.L_x_12919:
        /* <DEDUP_REMOVED lines=10> */
.L_x_12926:
        /* <DEDUP_REMOVED lines=21> */
.L_x_12930:
[----:B------:R-:W-:Y:S05]  /*18920*/  BSYNC B1 ;  /* 0x0000000000017941 */ /* 0x000fea0003800000 */
.L_x_12929:
[----:B------:R-:W-:Y:S01]  /*18930*/  IMAD.SHL.U32 R2, R2, 0x100000, RZ ;  /* 0x0010000002027824 */ /* 0x000fe200078e00ff */
[----:B------:R-:W-:-:S04]  /*18940*/  LEA R3, R0, 0x3b800000, 0x17 ;  /* 0x3b80000000037811 */ /* 0x000fc800078eb8ff */
[----:B------:R-:W-:-:S07]  /*18950*/  LOP3.LUT R22, R3, R2, R22, 0xfe, !PT ;  /* 0x0000000203167212 */ /* 0x000fce00078efe16 */
.L_x_12928:
[----:B------:R-:W-:Y:S05]  /*18960*/  BSYNC B0 ;  /* 0x0000000000007941 */ /* 0x000fea0003800000 */
.L_x_12927:
[----:B------:R-:W0:Y:S01]  /*18970*/  F2I.FTZ.TRUNC.NTZ R22, R22 ;  /* 0x0000001600167305 */ /* 0x000e22000021f100 */
[----:B------:R-:W-:Y:S05]  /*18980*/  BRA `(.L_x_12912) ;  /* 0x0000000400087947 */ /* 0x000fea0003800000 */
.L_x_12925:
        /* <DEDUP_REMOVED lines=21> */
.L_x_12934:
[----:B------:R-:W-:Y:S05]  /*18ae0*/  BSYNC B1 ;  /* 0x0000000000017941 */ /* 0x000fea0003800000 */
.L_x_12933:
[----:B------:R-:W-:Y:S01]  /*18af0*/  IMAD.SHL.U32 R2, R2, 0x200000, RZ ;  /* 0x0020000002027824 */ /* 0x000fe200078e00ff */
[----:B------:R-:W-:-:S04]  /*18b00*/  LEA R3, R0, 0x37800000, 0x17 ;  /* 0x3780000000037811 */ /* 0x000fc800078eb8ff */
[----:B------:R-:W-:-:S07]  /*18b10*/  LOP3.LUT R22, R3, R2, R22, 0xfe, !PT ;  /* 0x0000000203167212 */ /* 0x000fce00078efe16 */
.L_x_12932:
[----:B------:R-:W-:Y:S05]  /*18b20*/  BSYNC B0 ;  /* 0x0000000000007941 */ /* 0x000fea0003800000 */
.L_x_12931:
[----:B------:R-:W0:Y:S01]  /*18b30*/  F2I.FTZ.TRUNC.NTZ R22, R22 ;  /* 0x0000001600167305 */ /* 0x000e22000021f100 */
[----:B------:R-:W-:Y:S05]  /*18b40*/  BRA `(.L_x_12912) ;  /* 0x0000000000987947 */ /* 0x000fea0003800000 */
.L_x_12924:
        /* <DEDUP_REMOVED lines=14> */
.L_x_12938:
[----:B------:R-:W-:Y:S05]  /*18c30*/  BSYNC B0 ;  /* 0x0000000000007941 */ /* 0x000fea0003800000 */
.L_x_12937:
[----:B------:R-:W0:Y:S01]  /*18c40*/  F2I.FTZ.TRUNC.NTZ R22, R22 ;  /* 0x0000001600167305 */ /* 0x000e22000021f100 */
[----:B------:R-:W-:Y:S05]  /*18c50*/  BRA `(.L_x_12912) ;  /* 0x0000000000547947 */ /* 0x000fea0003800000 */
.L_x_12911:
        /* <DEDUP_REMOVED lines=17> */
.L_x_12939:
[----:B------:R-:W-:Y:S05]  /*18d70*/  BRA `(.L_x_12912) ;  /* 0x00000000000c7947 */ /* 0x000fea0003800000 */
.L_x_12936:
[----:B------:R0:W5:Y:S01]  /*18d80*/  LDG.E R22, desc[UR36][R2.64] ;  /* 0x0000002402167981 */ /* 0x000162000c1e1900 */
[----:B------:R-:W-:Y:S05]  /*18d90*/  BRA `(.L_x_12912) ;  /* 0x0000000000047947 */ /* 0x000fea0003800000 */
.L_x_12935:
[----:B------:R0:W5:Y:S02]  /*18da0*/  LDG.E R22, desc[UR36][R2.64] ;  /* 0x0000002402167981 */ /* 0x000164000c1e1900 */
.L_x_12912:
[----:B--2---:R-:W2:Y:S01]  /*18db0*/  LDC.U8 R4, c[0x0][0x682] ;  /* 0x0001a080ff047b82 */ /* 0x004ea20000000000 */
[----:B------:R-:W-:Y:S02]  /*18dc0*/  ULDC.64 UR4, c[0x0][0x5b0] ;  /* 0x00016c0000047ab9 */ /* 0x000fe40000000a00 */
[----:B0-----:R-:W-:-:S04]  /*18dd0*/  IADD3 R2, P0, R23, UR4, RZ ;  /* 0x0000000417027c10 */ /* 0x001fc8000ff1e0ff */
[----:B------:R-:W-:Y:S02]  /*18de0*/  IADD3.X R3, RZ, UR5, RZ, P0, !PT ;  /* 0x00000005ff037c10 */ /* 0x000fe400087fe4ff */
        /* <DEDUP_REMOVED lines=13> */
.L_x_12943:
[----:B------:R0:W5:Y:S01]  /*18ec0*/  LDG.E.U8 R23, desc[UR36][R2.64] ;  /* 0x0000002402177981 */ /* 0x000162000c1e1100 */
[----:B------:R-:W-:Y:S05]  /*18ed0*/  BRA `(.L_x_12945) ;  /* 0x0000000c00347947 */ /* 0x000fea0003800000 */
.L_x_12942:
        /* <DEDUP_REMOVED lines=8> */
.L_x_12947:
[----:B------:R0:W5:Y:S01]  /*18f60*/  LDG.E R23, desc[UR36][R2.64] ;  /* 0x0000002402177981 */ /* 0x000162000c1e1900 */
[----:B------:R-:W-:Y:S05]  /*18f70*/  BRA `(.L_x_12945) ;  /* 0x0000000c000c7947 */ /* 0x000fea0003800000 */
.L_x_12946:
[----:B------:R0:W5:Y:S01]  /*18f80*/  LDG.E.S16 R23, desc[UR36][R2.64] ;  /* 0x0000002402177981 */ /* 0x000162000c1e1700 */
[----:B------:R-:W-:Y:S05]  /*18f90*/  BRA `(.L_x_12945) ;  /* 0x0000000c00047947 */ /* 0x000fea0003800000 */
.L_x_12941:
        /* <DEDUP_REMOVED lines=9> */
.L_x_12949:
[----:B------:R-:W2:Y:S02]  /*19030*/  LDG.E.U16 R2, desc[UR36][R2.64] ;  /* 0x0000002402027981 */ /* 0x000ea4000c1e1500 */
[----:B--2---:R-:W-:-:S06]  /*19040*/  HADD2.F32 R23, -RZ, R2.H0_H0 ;  /* 0x20000002ff177230 */ /* 0x004fcc0000004100 */
[----:B------:R-:W0:Y:S01]  /*19050*/  F2I.FTZ.TRUNC.NTZ R23, R23 ;  /* 0x0000001700177305 */ /* 0x000e22000021f100 */
[----:B------:R-:W-:Y:S05]  /*19060*/  BRA `(.L_x_12945) ;  /* 0x0000000800d07947 */ /* 0x000fea0003800000 */
.L_x_12948:
        /* <DEDUP_REMOVED lines=9> */
.L_x_12951:
[----:B------:R-:W2:Y:S02]  /*19100*/  LDG.E.U16 R2, desc[UR36][R2.64] ;  /* 0x0000002402027981 */ /* 0x000ea4000c1e1500 */
[----:B--2---:R-:W-:-:S06]  /*19110*/  HADD2.F32 R23, -RZ, R2.H0_H0 ;  /* 0x20000002ff177230 */ /* 0x004fcc0000004100 */
[----:B------:R-:W0:Y:S01]  /*19120*/  F2I.FTZ.TRUNC.NTZ R23, R23 ;  /* 0x0000001700177305 */ /* 0x000e22000021f100 */
[----:B------:R-:W-:Y:S05]  /*19130*/  BRA `(.L_x_12945) ;  /* 0x00000008009c7947 */ /* 0x000fea0003800000 */
.L_x_12950:
[----:B------:R-:W2:Y:S02]  /*19140*/  LDG.E.64 R2, desc[UR36][R2.64] ;  /* 0x0000002402027981 */ /* 0x000ea4000c1e1b00 */
[----:B--2---:R0:W2:Y:S01]  /*19150*/  F2I.F64.TRUNC R23, R2 ;  /* 0x0000000200177311 */ /* 0x0040a2000030d100 */
[----:B------:R-:W-:Y:S05]  /*19160*/  BRA `(.L_x_12945) ;  /* 0x0000000800907947 */ /* 0x000fea0003800000 */
.L_x_12940:
        /* <DEDUP_REMOVED lines=12> */
.L_x_12954:
[----:B------:R-:W2:Y:S02]  /*19230*/  LDG.E.64 R2, desc[UR36][R2.64] ;  /* 0x0000002402027981 */ /* 0x000ea4000c1e1b00 */
[----:B--2---:R0:W2:Y:S01]  /*19240*/  F2I.F64.TRUNC R23, R2 ;  /* 0x0000000200177311 */ /* 0x0040a2000030d100 */
[----:B------:R-:W-:Y:S05]  /*19250*/  BRA `(.L_x_12945) ;  /* 0x0000000800547947 */ /* 0x000fea0003800000 */
.L_x_12953:
        /* <DEDUP_REMOVED lines=27> */
.L_x_12956:
        /* <DEDUP_REMOVED lines=14> */
.L_x_12955:
[----:B------:R-:W2:Y:S02]  /*194f0*/  LDG.E.U16 R23, desc[UR36][R2.64] ;  /* 0x0000002402177981 */ /* 0x000ea4000c1e1500 */
[----:B--2---:R-:W-:-:S06]  /*19500*/  IMAD.U32 R23, R23, 0x10000, RZ ;  /* 0x0001000017177824 */ /* 0x004fcc00078e00ff */
[----:B------:R-:W0:Y:S01]  /*19510*/  F2I.FTZ.TRUNC.NTZ R23, R23 ;  /* 0x0000001700177305 */ /* 0x000e22000021f100 */
[----:B------:R-:W-:Y:S05]  /*19520*/  BRA `(.L_x_12945) ;  /* 0x0000000400a07947 */ /* 0x000fea0003800000 */
.L_x_12952:
        /* <DEDUP_REMOVED lines=10> */
.L_x_12959:
        /* <DEDUP_REMOVED lines=21> */
.L_x_12963:
[----:B------:R-:W-:Y:S05]  /*19720*/  BSYNC B1 ;  /* 0x0000000000017941 */ /* 0x000fea0003800000 */
.L_x_12962:
[----:B------:R-:W-:Y:S01]  /*19730*/  IMAD.SHL.U32 R2, R2, 0x100000, RZ ;  /* 0x0010000002027824 */ /* 0x000fe200078e00ff */
[----:B------:R-:W-:-:S04]  /*19740*/  LEA R0, R0, 0x3b800000, 0x17 ;  /* 0x3b80000000007811 */ /* 0x000fc800078eb8ff */
[----:B------:R-:W-:-:S07]  /*19750*/  LOP3.LUT R23, R0, R2, R23, 0xfe, !PT ;  /* 0x0000000200177212 */ /* 0x000fce00078efe17 */
.L_x_12961:
[----:B------:R-:W-:Y:S05]  /*19760*/  BSYNC B0 ;  /* 0x0000000000007941 */ /* 0x000fea0003800000 */
.L_x_12960:
[----:B------:R-:W0:Y:S01]  /*19770*/  F2I.FTZ.TRUNC.NTZ R23, R23 ;  /* 0x0000001700177305 */ /* 0x000e22000021f100 */
[----:B------:R-:W-:Y:S05]  /*19780*/  BRA `(.L_x_12945) ;  /* 0x0000000400087947 */ /* 0x000fea0003800000 */
.L_x_12958:
        /* <DEDUP_REMOVED lines=21> */
.L_x_12967:
[----:B------:R-:W-:Y:S05]  /*198e0*/  BSYNC B1 ;  /* 0x0000000000017941 */ /* 0x000fea0003800000 */
.L_x_12966:
[----:B------:R-:W-:Y:S01]  /*198f0*/  IMAD.SHL.U32 R2, R2, 0x200000, RZ ;  /* 0x0020000002027824 */ /* 0x000fe200078e00ff */
[----:B------:R-:W-:-:S04]  /*19900*/  LEA R0, R0, 0x37800000, 0x17 ;  /* 0x3780000000007811 */ /* 0x000fc800078eb8ff */
[----:B------:R-:W-:-:S07]  /*19910*/  LOP3.LUT R23, R0, R2, R23, 0xfe, !PT ;  /* 0x0000000200177212 */ /* 0x000fce00078efe17 */
.L_x_12965:
[----:B------:R-:W-:Y:S05]  /*19920*/  BSYNC B0 ;  /* 0x0000000000007941 */ /* 0x000fea0003800000 */
.L_x_12964:
[----:B------:R-:W0:Y:S01]  /*19930*/  F2I.FTZ.TRUNC.NTZ R23, R23 ;  /* 0x0000001700177305 */ /* 0x000e22000021f100 */
[----:B------:R-:W-:Y:S05]  /*19940*/  BRA `(.L_x_12945) ;  /* 0x0000000000987947 */ /* 0x000fea0003800000 */
.L_x_12957:
        /* <DEDUP_REMOVED lines=14> */
.L_x_12971:
[----:B------:R-:W-:Y:S05]  /*19a30*/  BSYNC B0 ;  /* 0x0000000000007941 */ /* 0x000fea0003800000 */
.L_x_12970:
[----:B------:R-:W0:Y:S01]  /*19a40*/  F2I.FTZ.TRUNC.NTZ R23, R23 ;  /* 0x0000001700177305 */ /* 0x000e22000021f100 */
[----:B------:R-:W-:Y:S05]  /*19a50*/  BRA `(.L_x_12945) ;  /* 0x0000000000547947 */ /* 0x000fea0003800000 */
.L_x_12944:
        /* <DEDUP_REMOVED lines=17> */
.L_x_12972:
[----:B------:R-:W-:Y:S05]  /*19b70*/  BRA `(.L_x_12945) ;  /* 0x00000000000c7947 */ /* 0x000fea0003800000 */
.L_x_12969:
[----:B------:R0:W5:Y:S01]  /*19b80*/  LDG.E R23, desc[UR36][R2.64] ;  /* 0x0000002402177981 */ /* 0x000162000c1e1900 */
[----:B------:R-:W-:Y:S05]  /*19b90*/  BRA `(.L_x_12945) ;  /* 0x0000000000047947 */ /* 0x000fea0003800000 */
.L_x_12968:
[----:B------:R0:W5:Y:S02]  /*19ba0*/  LDG.E R23, desc[UR36][R2.64] ;  /* 0x0000002402177981 */ /* 0x000164000c1e1900 */
.L_x_12945:
        /* <DEDUP_REMOVED lines=17> */
.L_x_12976:
[----:B------:R0:W5:Y:S01]  /*19cc0*/  LDG.E.U8 R2, desc[UR36][R24.64] ;  /* 0x0000002418027981 */ /* 0x000162000c1e1100 */
[----:B------:R-:W-:Y:S05]  /*19cd0*/  BRA `(.L_x_12978) ;  /* 0x0000000c00347947 */ /* 0x000fea0003800000 */
.L_x_12975:
        /* <DEDUP_REMOVED lines=8> */
.L_x_12980:
[----:B------:R0:W5:Y:S01]  /*19d60*/  LDG.E R2, desc[UR36][R24.64] ;  /* 0x0000002418027981 */ /* 0x000162000c1e1900 */
[----:B------:R-:W-:Y:S05]  /*19d70*/  BRA `(.L_x_12978) ;  /* 0x0000000c000c7947 */ /* 0x000fea0003800000 */
.L_x_12979:
[----:B------:R0:W5:Y:S01]  /*19d80*/  LDG.E.S16 R2, desc[UR36][R24.64] ;  /* 0x0000002418027981 */ /* 0x000162000c1e1700 */
[----:B------:R-:W-:Y:S05]  /*19d90*/  BRA `(.L_x_12978) ;  /* 0x0000000c00047947 */ /* 0x000fea0003800000 */
.L_x_12974:
        /* <DEDUP_REMOVED lines=9> */
.L_x_12982:
[----:B------:R-:W2:Y:S02]  /*19e30*/  LDG.E.U16 R24, desc[UR36][R24.64] ;  /* 0x0000002418187981 */ /* 0x000ea4000c1e1500 */
[----:B--2---:R-:W-:-:S06]  /*19e40*/  HADD2.F32 R2, -RZ, R24.H0_H0 ;  /* 0x20000018ff027230 */ /* 0x004fcc0000004100 */
[----:B------:R-:W0:Y:S01]  /*19e50*/  F2I.FTZ.TRUNC.NTZ R2, R2 ;  /* 0x0000000200027305 */ /* 0x000e22000021f100 */
[----:B------:R-:W-:Y:S05]  /*19e60*/  BRA `(.L_x_12978) ;  /* 0x0000000800d07947 */ /* 0x000fea0003800000 */
.L_x_12981:
        /* <DEDUP_REMOVED lines=9> */
.L_x_12984:
[----:B------:R-:W2:Y:S02]  /*19f00*/  LDG.E.U16 R24, desc[UR36][R24.64] ;  /* 0x0000002418187981 */ /* 0x000ea4000c1e1500 */
[----:B--2---:R-:W-:-:S06]  /*19f10*/  HADD2.F32 R2, -RZ, R24.H0_H0 ;  /* 0x20000018ff027230 */ /* 0x004fcc0000004100 */
[----:B------:R-:W0:Y:S01]  /*19f20*/  F2I.FTZ.TRUNC.NTZ R2, R2 ;  /* 0x0000000200027305 */ /* 0x000e22000021f100 */
[----:B------:R-:W-:Y:S05]  /*19f30*/  BRA `(.L_x_12978) ;  /* 0x00000008009c7947 */ /* 0x000fea0003800000 */
.L_x_12983:
[----:B------:R-:W2:Y:S02]  /*19f40*/  LDG.E.64 R2, desc[UR36][R24.64] ;  /* 0x0000002418027981 */ /* 0x000ea4000c1e1b00 */
[----:B--2---:R0:W2:Y:S01]  /*19f50*/  F2I.F64.TRUNC R2, R2 ;  /* 0x0000000200027311 */ /* 0x0040a2000030d100 */
[----:B------:R-:W-:Y:S05]  /*19f60*/  BRA `(.L_x_12978) ;  /* 0x0000000800907947 */ /* 0x000fea0003800000 */
.L_x_12973:
        /* <DEDUP_REMOVED lines=12> */
.L_x_12987:
[----:B------:R-:W2:Y:S02]  /*1a030*/  LDG.E.64 R2, desc[UR36][R24.64] ;  /* 0x0000002418027981 */ /* 0x000ea4000c1e1b00 */
[----:B--2---:R0:W2:Y:S01]  /*1a040*/  F2I.F64.TRUNC R2, R2 ;  /* 0x0000000200027311 */ /* 0x0040a2000030d100 */
[----:B------:R-:W-:Y:S05]  /*1a050*/  BRA `(.L_x_12978) ;  /* 0x0000000800547947 */ /* 0x000fea0003800000 */
.L_x_12986:
        /* <DEDUP_REMOVED lines=27> */
.L_x_12989:
        /* <DEDUP_REMOVED lines=14> */
.L_x_12988:
[----:B------:R-:W2:Y:S02]  /*1a2f0*/  LDG.E.U16 R2, desc[UR36][R24.64] ;  /* 0x0000002418027981 */ /* 0x000ea4000c1e1500 */
[----:B--2---:R-:W-:-:S06]  /*1a300*/  IMAD.U32 R2, R2, 0x10000, RZ ;  /* 0x0001000002027824 */ /* 0x004fcc00078e00ff */
[----:B------:R-:W0:Y:S01]  /*1a310*/  F2I.FTZ.TRUNC.NTZ R2, R2 ;  /* 0x0000000200027305 */ /* 0x000e22000021f100 */
[----:B------:R-:W-:Y:S05]  /*1a320*/  BRA `(.L_x_12978) ;  /* 0x0000000400a07947 */ /* 0x000fea0003800000 */
.L_x_12985:
        /* <DEDUP_REMOVED lines=10> */
.L_x_12992:
        /* <DEDUP_REMOVED lines=21> */
.L_x_12996:
[----:B------:R-:W-:Y:S05]  /*1a520*/  BSYNC B1 ;  /* 0x0000000000017941 */ /* 0x000fea0003800000 */
.L_x_12995:
[----:B------:R-:W-:Y:S01]  /*1a530*/  IMAD.SHL.U32 R2, R2, 0x100000, RZ ;  /* 0x0010000002027824 */ /* 0x000fe200078e00ff */
[----:B------:R-:W-:-:S04]  /*1a540*/  LEA R3, R0, 0x3b800000, 0x17 ;  /* 0x3b80000000037811 */ /* 0x000fc800078eb8ff */
[----:B------:R-:W-:-:S07]  /*1a550*/  LOP3.LUT R2, R3, R2, R4, 0xfe, !PT ;  /* 0x0000000203027212 */ /* 0x000fce00078efe04 */
.L_x_12994:
[----:B------:R-:W-:Y:S05]  /*1a560*/  BSYNC B0 ;  /* 0x0000000000007941 */ /* 0x000fea0003800000 */
.L_x_12993:
[----:B------:R-:W0:Y:S01]  /*1a570*/  F2I.FTZ.TRUNC.NTZ R2, R2 ;  /* 0x0000000200027305 */ /* 0x000e22000021f100 */
[----:B------:R-:W-:Y:S05]  /*1a580*/  BRA `(.L_x_12978) ;  /* 0x0000000400087947 */ /* 0x000fea0003800000 */
.L_x_12991:
        /* <DEDUP_REMOVED lines=21> */
.L_x_13000:
[----:B------:R-:W-:Y:S05]  /*1a6e0*/  BSYNC B1 ;  /* 0x0000000000017941 */ /* 0x000fea0003800000 */
.L_x_12999:
[----:B------:R-:W-:Y:S01]  /*1a6f0*/  IMAD.SHL.U32 R2, R2, 0x200000, RZ ;  /* 0x0020000002027824 */ /* 0x000fe200078e00ff */
[----:B------:R-:W-:-:S04]  /*1a700*/  LEA R3, R0, 0x37800000, 0x17 ;  /* 0x3780000000037811 */ /* 0x000fc800078eb8ff */
[----:B------:R-:W-:-:S07]  /*1a710*/  LOP3.LUT R2, R3, R2, R4, 0xfe, !PT ;  /* 0x0000000203027212 */ /* 0x000fce00078efe04 */
.L_x_12998:
[----:B------:R-:W-:Y:S05]  /*1a720*/  BSYNC B0 ;  /* 0x0000000000007941 */ /* 0x000fea0003800000 */
.L_x_12997:
[----:B------:R-:W0:Y:S01]  /*1a730*/  F2I.FTZ.TRUNC.NTZ R2, R2 ;  /* 0x0000000200027305 */ /* 0x000e22000021f100 */
[----:B------:R-:W-:Y:S05]  /*1a740*/  BRA `(.L_x_12978) ;  /* 0x0000000000987947 */ /* 0x000fea0003800000 */
.L_x_12990:
        /* <DEDUP_REMOVED lines=14> */
.L_x_13004:
[----:B------:R-:W-:Y:S05]  /*1a830*/  BSYNC B0 ;  /* 0x0000000000007941 */ /* 0x000fea0003800000 */
.L_x_13003:
[----:B------:R-:W0:Y:S01]  /*1a840*/  F2I.FTZ.TRUNC.NTZ R2, R2 ;  /* 0x0000000200027305 */ /* 0x000e22000021f100 */
[----:B------:R-:W-:Y:S05]  /*1a850*/  BRA `(.L_x_12978) ;  /* 0x0000000000547947 */ /* 0x000fea0003800000 */
.L_x_12977:
        /* <DEDUP_REMOVED lines=17> */
.L_x_13005:
[----:B------:R-:W-:Y:S05]  /*1a970*/  BRA `(.L_x_12978) ;  /* 0x00000000000c7947 */ /* 0x000fea0003800000 */
.L_x_13002:
[----:B------:R0:W5:Y:S01]  /*1a980*/  LDG.E R2, desc[UR36][R24.64] ;  /* 0x0000002418027981 */ /* 0x000162000c1e1900 */
[----:B------:R-:W-:Y:S05]  /*1a990*/  BRA `(.L_x_12978) ;  /* 0x0000000000047947 */ /* 0x000fea0003800000 */
.L_x_13001:
[----:B------:R0:W5:Y:S02]  /*1a9a0*/  LDG.E R2, desc[UR36][R24.64] ;  /* 0x0000002418027981 */ /* 0x000164000c1e1900 */
.L_x_12978:
        /* <DEDUP_REMOVED lines=17> */
.L_x_13009:
[----:B------:R0:W5:Y:S01]  /*1aac0*/  LDG.E.U8 R17, desc[UR36][R4.64] ;  /* 0x0000002404117981 */ /* 0x000162000c1e1100 */
[----:B------:R-:W-:Y:S05]  /*1aad0*/  BRA `(.L_x_13011) ;  /* 0x0000000c00347947 */ /* 0x000fea0003800000 */
.L_x_13008:
        /* <DEDUP_REMOVED lines=8> */
.L_x_13013:
[----:B------:R0:W5:Y:S01]  /*1ab60*/  LDG.E R17, desc[UR36][R4.64] ;  /* 0x0000002404117981 */ /* 0x000162000c1e1900 */
[----:B------:R-:W-:Y:S05]  /*1ab70*/  BRA `(.L_x_13011) ;  /* 0x0000000c000c7947 */ /* 0x000fea0003800000 */
.L_x_13012:
[----:B------:R0:W5:Y:S01]  /*1ab80*/  LDG.E.S16 R17, desc[UR36][R4.64] ;  /* 0x0000002404117981 */ /* 0x000162000c1e1700 */
[----:B------:R-:W-:Y:S05]  /*1ab90*/  BRA `(.L_x_13011) ;  /* 0x0000000c00047947 */ /* 0x000fea0003800000 */
.L_x_13007:
        /* <DEDUP_REMOVED lines=9> */
.L_x_13015:
[----:B------:R-:W4:Y:S02]  /*1ac30*/  LDG.E.U16 R4, desc[UR36][R4.64] ;  /* 0x0000002404047981 */ /* 0x000f24000c1e1500 */
[----:B----4-:R-:W-:-:S06]  /*1ac40*/  HADD2.F32 R17, -RZ, R4.H0_H0 ;  /* 0x20000004ff117230 */ /* 0x010fcc0000004100 */
[----:B------:R-:W0:Y:S01]  /*1ac50*/  F2I.FTZ.TRUNC.NTZ R17, R17 ;  /* 0x0000001100117305 */ /* 0x000e22000021f100 */
[----:B------:R-:W-:Y:S05]  /*1ac60*/  BRA `(.L_x_13011) ;  /* 0x0000000800d07947 */ /* 0x000fea0003800000 */
.L_x_13014:
        /* <DEDUP_REMOVED lines=9> */
.L_x_13017:
[----:B------:R-:W4:Y:S02]  /*1ad00*/  LDG.E.U16 R4, desc[UR36][R4.64] ;  /* 0x0000002404047981 */ /* 0x000f24000c1e1500 */
[----:B----4-:R-:W-:-:S06]  /*1ad10*/  HADD2.F32 R17, -RZ, R4.H0_H0 ;  /* 0x20000004ff117230 */ /* 0x010fcc0000004100 */
[----:B------:R-:W0:Y:S01]  /*1ad20*/  F2I.FTZ.TRUNC.NTZ R17, R17 ;  /* 0x0000001100117305 */ /* 0x000e22000021f100 */
[----:B------:R-:W-:Y:S05]  /*1ad30*/  BRA `(.L_x_13011) ;  /* 0x00000008009c7947 */ /* 0x000fea0003800000 */
.L_x_13016:
[----:B------:R-:W4:Y:S02]  /*1ad40*/  LDG.E.64 R4, desc[UR36][R4.64] ;  /* 0x0000002404047981 */ /* 0x000f24000c1e1b00 */
[----:B----4-:R0:W4:Y:S01]  /*1ad50*/  F2I.F64.TRUNC R17, R4 ;  /* 0x0000000400117311 */ /* 0x010122000030d100 */
[----:B------:R-:W-:Y:S05]  /*1ad60*/  BRA `(.L_x_13011) ;  /* 0x0000000800907947 */ /* 0x000fea0003800000 */
.L_x_13006:
        /* <DEDUP_REMOVED lines=12> */
.L_x_13020:
[----:B------:R-:W4:Y:S02]  /*1ae30*/  LDG.E.64 R4, desc[UR36][R4.64] ;  /* 0x0000002404047981 */ /* 0x000f24000c1e1b00 */
[----:B----4-:R0:W4:Y:S01]  /*1ae40*/  F2I.F64.TRUNC R17, R4 ;  /* 0x0000000400117311 */ /* 0x010122000030d100 */
[----:B------:R-:W-:Y:S05]  /*1ae50*/  BRA `(.L_x_13011) ;  /* 0x0000000800547947 */ /* 0x000fea0003800000 */
.L_x_13019:
        /* <DEDUP_REMOVED lines=27> */
.L_x_13022:
        /* <DEDUP_REMOVED lines=14> */
.L_x_13021:
[----:B------:R-:W4:Y:S02]  /*1b0f0*/  LDG.E.U16 R17, desc[UR36][R4.64] ;  /* 0x0000002404117981 */ /* 0x000f24000c1e1500 */
[----:B----4-:R-:W-:-:S06]  /*1b100*/  IMAD.U32 R17, R17, 0x10000, RZ ;  /* 0x0001000011117824 */ /* 0x010fcc00078e00ff */
[----:B------:R-:W0:Y:S01]  /*1b110*/  F2I.FTZ.TRUNC.NTZ R17, R17 ;  /* 0x0000001100117305 */ /* 0x000e22000021f100 */
[----:B------:R-:W-:Y:S05]  /*1b120*/  BRA `(.L_x_13011) ;  /* 0x0000000400a07947 */ /* 0x000fea0003800000 */
.L_x_13018:
        /* <DEDUP_REMOVED lines=10> */
.L_x_13025:
        /* <DEDUP_REMOVED lines=21> */
.L_x_13029:
[----:B------:R-:W-:Y:S05]  /*1b320*/  BSYNC B1 ;  /* 0x0000000000017941 */ /* 0x000fea0003800000 */
.L_x_13028:
[----:B------:R-:W-:Y:S01]  /*1b330*/  IMAD.SHL.U32 R3, R3, 0x100000, RZ ;  /* 0x0010000003037824 */ /* 0x000fe200078e00ff */
[----:B------:R-:W-:-:S04]  /*1b340*/  LEA R0, R0, 0x3b800000, 0x17 ;  /* 0x3b80000000007811 */ /* 0x000fc800078eb8ff */
[----:B------:R-:W-:-:S07]  /*1b350*/  LOP3.LUT R17, R0, R3, R17, 0xfe, !PT ;  /* 0x0000000300117212 */ /* 0x000fce00078efe11 */
.L_x_13027:
[----:B------:R-:W-:Y:S05]  /*1b360*/  BSYNC B0 ;  /* 0x0000000000007941 */ /* 0x000fea0003800000 */
.L_x_13026:
[----:B------:R-:W0:Y:S01]  /*1b370*/  F2I.FTZ.TRUNC.NTZ R17, R17 ;  /* 0x0000001100117305 */ /* 0x000e22000021f100 */
[----:B------:R-:W-:Y:S05]  /*1b380*/  BRA `(.L_x_13011) ;  /* 0x0000000400087947 */ /* 0x000fea0003800000 */
.L_x_13024:
[----:B------:R-:W4:Y:S01]  /*1b390*/  LDG.E.U8 R3, desc[UR36][R4.64] ;  /* 0x0000002404037981 */ /* 0x000f22000c1e1100 */
[----:B------:R-:W-:Y:S01]  /*1b3a0*/  BSSY B0, `(.L_x_13030) ;  /* 0x0000018000007945 */ /* 0x000fe20003800000 */
[----:B------:R-:W-:Y:S01]  /*1b3b0*/  HFMA2.MMA R17, -RZ, RZ, 0, 0 ;  /* 0x00000000ff117435 */ /* 0x000fe200000001ff */
        /* <DEDUP_REMOVED lines=18> */
.L_x_13033:
[----:B------:R-:W-:Y:S05]  /*1b4e0*/  BSYNC B1 ;  /* 0x0000000000017941 */ /* 0x000fea0003800000 */
.L_x_13032:
[----:B------:R-:W-:Y:S01]  /*1b4f0*/  IMAD.SHL.U32 R3, R3, 0x200000, RZ ;  /* 0x0020000003037824 */ /* 0x000fe200078e00ff */
[----:B------:R-:W-:-:S04]  /*1b500*/  LEA R0, R0, 0x37800000, 0x17 ;  /* 0x3780000000007811 */ /* 0x000fc800078eb8ff */
[----:B------:R-:W-:-:S07]  /*1b510*/  LOP3.LUT R17, R0, R3, R17, 0xfe, !PT ;  /* 0x0000000300117212 */ /* 0x000fce00078efe11 */
.L_x_13031:
[----:B------:R-:W-:Y:S05]  /*1b520*/  BSYNC B0 ;  /* 0x0000000000007941 */ /* 0x000fea0003800000 */
.L_x_13030:
[----:B------:R-:W0:Y:S01]  /*1b530*/  F2I.FTZ.TRUNC.NTZ R17, R17 ;  /* 0x0000001100117305 */ /* 0x000e22000021f100 */
[----:B------:R-:W-:Y:S05]  /*1b540*/  BRA `(.L_x_13011) ;  /* 0x0000000000987947 */ /* 0x000fea0003800000 */
.L_x_13023:
        /* <DEDUP_REMOVED lines=14> */
.L_x_13037:
[----:B------:R-:W-:Y:S05]  /*1b630*/  BSYNC B0 ;  /* 0x0000000000007941 */ /* 0x000fea0003800000 */
.L_x_13036:
[----:B------:R-:W0:Y:S01]  /*1b640*/  F2I.FTZ.TRUNC.NTZ R17, R17 ;  /* 0x0000001100117305 */ /* 0x000e22000021f100 */
[----:B------:R-:W-:Y:S05]  /*1b650*/  BRA `(.L_x_13011) ;  /* 0x0000000000547947 */ /* 0x000fea0003800000 */
.L_x_13010:
        /* <DEDUP_REMOVED lines=17> */
.L_x_13038:
[----:B------:R-:W-:Y:S05]  /*1b770*/  BRA `(.L_x_13011) ;  /* 0x00000000000c7947 */ /* 0x000fea0003800000 */
.L_x_13035:
[----:B------:R0:W5:Y:S01]  /*1b780*/  LDG.E R17, desc[UR36][R4.64] ;  /* 0x0000002404117981 */ /* 0x000162000c1e1900 */
[----:B------:R-:W-:Y:S05]  /*1b790*/  BRA `(.L_x_13011) ;  /* 0x0000000000047947 */ /* 0x000fea0003800000 */
.L_x_13034:
[----:B------:R0:W5:Y:S02]  /*1b7a0*/  LDG.E R17, desc[UR36][R4.64] ;  /* 0x0000002404117981 */ /* 0x000164000c1e1900 */
.L_x_13011:
        /* <DEDUP_REMOVED lines=17> */
.L_x_13042:
[----:B------:R0:W5:Y:S01]  /*1b8c0*/  LDG.E.U8 R16, desc[UR36][R4.64] ;  /* 0x0000002404107981 */ /* 0x000162000c1e1100 */
[----:B------:R-:W-:Y:S05]  /*1b8d0*/  BRA `(.L_x_13044) ;  /* 0x0000000c00347947 */ /* 0x000fea0003800000 */
.L_x_13041:
        /* <DEDUP_REMOVED lines=8> */
.L_x_13046:
[----:B------:R0:W5:Y:S01]  /*1b960*/  LDG.E R16, desc[UR36][R4.64] ;  /* 0x0000002404107981 */ /* 0x000162000c1e1900 */
[----:B------:R-:W-:Y:S05]  /*1b970*/  BRA `(.L_x_13044) ;  /* 0x0000000c000c7947 */ /* 0x000fea0003800000 */
.L_x_13045:
[----:B------:R0:W5:Y:S01]  /*1b980*/  LDG.E.S16 R16, desc[UR36][R4.64] ;  /* 0x0000002404107981 */ /* 0x000162000c1e1700 */
[----:B------:R-:W-:Y:S05]  /*1b990*/  BRA `(.L_x_13044) ;  /* 0x0000000c00047947 */ /* 0x000fea0003800000 */
.L_x_13040:
        /* <DEDUP_REMOVED lines=9> */
.L_x_13048:
[----:B------:R-:W4:Y:S02]  /*1ba30*/  LDG.E.U16 R4, desc[UR36][R4.64] ;  /* 0x0000002404047981 */ /* 0x000f24000c1e1500 */
[----:B----4-:R-:W-:-:S06]  /*1ba40*/  HADD2.F32 R16, -RZ, R4.H0_H0 ;  /* 0x20000004ff107230 */ /* 0x010fcc0000004100 */
[----:B------:R-:W0:Y:S01]  /*1ba50*/  F2I.FTZ.TRUNC.NTZ R16, R16 ;  /* 0x0000001000107305 */ /* 0x000e22000021f100 */
[----:B------:R-:W-:Y:S05]  /*1ba60*/  BRA `(.L_x_13044) ;  /* 0x0000000800d07947 */ /* 0x000fea0003800000 */
.L_x_13047:
        /* <DEDUP_REMOVED lines=9> */
.L_x_13050:
[----:B------:R-:W4:Y:S02]  /*1bb00*/  LDG.E.U16 R4, desc[UR36][R4.64] ;  /* 0x0000002404047981 */ /* 0x000f24000c1e1500 */
[----:B----4-:R-:W-:-:S06]  /*1bb10*/  HADD2.F32 R16, -RZ, R4.H0_H0 ;  /* 0x20000004ff107230 */ /* 0x010fcc0000004100 */
[----:B------:R-:W0:Y:S01]  /*1bb20*/  F2I.FTZ.TRUNC.NTZ R16, R16 ;  /* 0x0000001000107305 */ /* 0x000e22000021f100 */
[----:B------:R-:W-:Y:S05]  /*1bb30*/  BRA `(.L_x_13044) ;  /* 0x00000008009c7947 */ /* 0x000fea0003800000 */
.L_x_13049:
[----:B------:R-:W4:Y:S02]  /*1bb40*/  LDG.E.64 R4, desc[UR36][R4.64] ;  /* 0x0000002404047981 */ /* 0x000f24000c1e1b00 */
[----:B----4-:R0:W1:Y:S01]  /*1bb50*/  F2I.F64.TRUNC R16, R4 ;  /* 0x0000000400107311 */ /* 0x010062000030d100 */
[----:B------:R-:W-:Y:S05]  /*1bb60*/  BRA `(.L_x_13044) ;  /* 0x0000000800907947 */ /* 0x000fea0003800000 */
.L_x_13039:
        /* <DEDUP_REMOVED lines=12> */
.L_x_13053:
[----:B------:R-:W4:Y:S02]  /*1bc30*/  LDG.E.64 R4, desc[UR36][R4.64] ;  /* 0x0000002404047981 */ /* 0x000f24000c1e1b00 */
[----:B----4-:R0:W1:Y:S01]  /*1bc40*/  F2I.F64.TRUNC R16, R4 ;  /* 0x0000000400107311 */ /* 0x010062000030d100 */
[----:B------:R-:W-:Y:S05]  /*1bc50*/  BRA `(.L_x_13044) ;  /* 0x0000000800547947 */ /* 0x000fea0003800000 */
.L_x_13052:
        /* <DEDUP_REMOVED lines=27> */
.L_x_13055:
        /* <DEDUP_REMOVED lines=14> */
.L_x_13054:
[----:B------:R-:W4:Y:S02]  /*1bef0*/  LDG.E.U16 R16, desc[UR36][R4.64] ;  /* 0x0000002404107981 */ /* 0x000f24000c1e1500 */
[----:B----4-:R-:W-:-:S06]  /*1bf00*/  SHF.L.U32 R16, R16, 0x10, RZ ;  /* 0x0000001010107819 */ /* 0x010fcc00000006ff */
[----:B------:R-:W0:Y:S01]  /*1bf10*/  F2I.FTZ.TRUNC.NTZ R16, R16 ;  /* 0x0000001000107305 */ /* 0x000e22000021f100 */
[----:B------:R-:W-:Y:S05]  /*1bf20*/  BRA `(.L_x_13044) ;  /* 0x0000000400a07947 */ /* 0x000fea0003800000 */
.L_x_13051:
        /* <DEDUP_REMOVED lines=10> */
.L_x_13058:
        /* <DEDUP_REMOVED lines=21> */
.L_x_13062:
[----:B------:R-:W-:Y:S05]  /*1c120*/  BSYNC B1 ;  /* 0x0000000000017941 */ /* 0x000fea0003800000 */
.L_x_13061:
[----:B------:R-:W-:Y:S01]  /*1c130*/  IMAD.SHL.U32 R3, R3, 0x100000, RZ ;  /* 0x0010000003037824 */ /* 0x000fe200078e00ff */
[----:B------:R-:W-:-:S04]  /*1c140*/  LEA R5, R0, 0x3b800000, 0x17 ;  /* 0x3b80000000057811 */ /* 0x000fc800078eb8ff */
[----:B------:R-:W-:-:S07]  /*1c150*/  LOP3.LUT R16, R5, R3, R16, 0xfe, !PT ;  /* 0x0000000305107212 */ /* 0x000fce00078efe10 */
.L_x_13060:
[----:B------:R-:W-:Y:S05]  /*1c160*/  BSYNC B0 ;  /* 0x0000000000007941 */ /* 0x000fea0003800000 */
.L_x_13059:
[----:B------:R-:W1:Y:S01]  /*1c170*/  F2I.FTZ.TRUNC.NTZ R16, R16 ;  /* 0x0000001000107305 */ /* 0x000e62000021f100 */
[----:B------:R-:W-:Y:S05]  /*1c180*/  BRA `(.L_x_13044) ;  /* 0x0000000400087947 */ /* 0x000fea0003800000 */
.L_x_13057:
        /* <DEDUP_REMOVED lines=21> */
.L_x_13066:
[----:B------:R-:W-:Y:S05]  /*1c2e0*/  BSYNC B1 ;  /* 0x0000000000017941 */ /* 0x000fea0003800000 */
.L_x_13065:
[----:B------:R-:W-:Y:S01]  /*1c2f0*/  IMAD.SHL.U32 R3, R3, 0x200000, RZ ;  /* 0x0020000003037824 */ /* 0x000fe200078e00ff */
[----:B------:R-:W-:-:S04]  /*1c300*/  LEA R5, R0, 0x37800000, 0x17 ;  /* 0x3780000000057811 */ /* 0x000fc800078eb8ff */
[----:B------:R-:W-:-:S07]  /*1c310*/  LOP3.LUT R16, R5, R3, R16, 0xfe, !PT ;  /* 0x0000000305107212 */ /* 0x000fce00078efe10 */
.L_x_13064:
[----:B------:R-:W-:Y:S05]  /*1c320*/  BSYNC B0 ;  /* 0x0000000000007941 */ /* 0x000fea0003800000 */
.L_x_13063:
[----:B------:R-:W4:Y:S01]  /*1c330*/  F2I.FTZ.TRUNC.NTZ R16, R16 ;  /* 0x0000001000107305 */ /* 0x000f22000021f100 */
[----:B------:R-:W-:Y:S05]  /*1c340*/  BRA `(.L_x_13044) ;  /* 0x0000000000987947 */ /* 0x000fea0003800000 */
.L_x_13056:
        /* <DEDUP_REMOVED lines=14> */
.L_x_13070:
[----:B------:R-:W-:Y:S05]  /*1c430*/  BSYNC B0 ;  /* 0x0000000000007941 */ /* 0x000fea0003800000 */
.L_x_13069:
[----:B------:R-:W0:Y:S01]  /*1c440*/  F2I.FTZ.TRUNC.NTZ R16, R16 ;  /* 0x0000001000107305 */ /* 0x000e22000021f100 */
[----:B------:R-:W-:Y:S05]  /*1c450*/  BRA `(.L_x_13044) ;  /* 0x0000000000547947 */ /* 0x000fea0003800000 */
.L_x_13043:
        /* <DEDUP_REMOVED lines=17> */
.L_x_13071:
[----:B------:R-:W-:Y:S05]  /*1c570*/  BRA `(.L_x_13044) ;  /* 0x00000000000c7947 */ /* 0x000fea0003800000 */
.L_x_13068:
[----:B------:R0:W5:Y:S01]  /*1c580*/  LDG.E R16, desc[UR36][R4.64] ;  /* 0x0000002404107981 */ /* 0x000162000c1e1900 */
[----:B------:R-:W-:Y:S05]  /*1c590*/  BRA `(.L_x_13044) ;  /* 0x0000000000047947 */ /* 0x000fea0003800000 */
.L_x_13067:
[----:B------:R0:W5:Y:S02]  /*1c5a0*/  LDG.E R16, desc[UR36][R4.64] ;  /* 0x0000002404107981 */ /* 0x000164000c1e1900 */
.L_x_13044:
        /* <DEDUP_REMOVED lines=23> */
.L_x_13073:
[----:B------:R-:W-:Y:S05]  /*1c720*/  BSYNC B6 ;  /* 0x0000000000067941 */ /* 0x000fea0003800000 */
.L_x_13072:
        /* <DEDUP_REMOVED lines=23> */
.L_x_13075:
[----:B------:R-:W-:Y:S05]  /*1c8a0*/  BSYNC B6 ;  /* 0x0000000000067941 */ /* 0x000fea0003800000 */
.L_x_13074:
        /* <DEDUP_REMOVED lines=26> */
.L_x_13077:
[----:B------:R-:W-:Y:S05]  /*1ca50*/  BSYNC B6 ;  /* 0x0000000000067941 */ /* 0x000fea0003800000 */
.L_x_13076:
        /* <DEDUP_REMOVED lines=15> */
.L_x_13082:
        /* <DEDUP_REMOVED lines=8> */
[----:B------:R-:W-:Y:S02]  /*1cbd0*/  MOV R5, R23 ;  /* 0x0000001700057202 */ /* 0x000fe40000000f00 */
[----:B------:R-:W-:-:S07]  /*1cbe0*/  MOV R0, 0x1cc00 ;  /* 0x0001cc0000007802 */ /* 0x000fce0000000f00 */
[----:B------:R-:W-:Y:S05]  /*1cbf0*/  CALL.REL.NOINC `($__internal_31_$__cuda_sm20_div_s64) ;  /* 0x0000000c00307944 */ /* 0x000fea0003c00000 */
[----:B------:R-:W-:Y:S05]  /*1cc00*/  BRA `(.L_x_13081) ;  /* 0x00000000004c7947 */ /* 0x000fea0003800000 */
.L_x_13080:
        /* <DEDUP_REMOVED lines=19> */
.L_x_13081:
[----:B------:R-:W-:Y:S05]  /*1cd40*/  BSYNC B1 ;  /* 0x0000000000017941 */ /* 0x000fea0003800000 */
.L_x_13079:
        /* <DEDUP_REMOVED lines=18> */
.L_x_13078:
        /* <DEDUP_REMOVED lines=18> */
.L_x_13087:
        /* <DEDUP_REMOVED lines=24> */
.L_x_13086:
[----:B------:R-:W-:Y:S05]  /*1d110*/  BSYNC B7 ;  /* 0x0000000000077941 */ /* 0x000fea0003800000 */
.L_x_13085:
[----:B------:R-:W-:-:S05]  /*1d120*/  IADD3 R16, P0, R16, 0x4, RZ ;  /* 0x0000000410107810 */ /* 0x000fca0007f1e0ff */
[----:B------:R-:W-:Y:S01]  /*1d130*/  IMAD.X R17, RZ, RZ, R17, P0 ;  /* 0x000000ffff117224 */ /* 0x000fe200000e0611 */
[----:B------:R-:W-:-:S04]  /*1d140*/  ISETP.GE.U32.AND P0, PT, R16, R23, PT ;  /* 0x000000171000720c */ /* 0x000fc80003f06070 */
[----:B------:R-:W-:-:S13]  /*1d150*/  ISETP.GE.U32.AND.EX P0, PT, R17, R22, PT, P0 ;  /* 0x000000161100720c */ /* 0x000fda0003f06100 */
[----:B------:R-:W-:Y:S05]  /*1d160*/  @!P0 BRA `(.L_x_13087) ;  /* 0xfffffffc00888947 */ /* 0x000fea000383ffff */
.L_x_13084:
[----:B------:R-:W-:Y:S05]  /*1d170*/  BSYNC B6 ;  /* 0x0000000000067941 */ /* 0x000fea0003800000 */
.L_x_13083:
        /* <DEDUP_REMOVED lines=14> */
.L_x_13091:
[----:B------:R-:W-:Y:S01]  /*1d260*/  STG.E.U8 desc[UR36][R18.64], RZ ;  /* 0x000000ff12007986 */ /* 0x000fe2000c101124 */
[----:B------:R-:W-:Y:S05]  /*1d270*/  EXIT ;  /* 0x000000000000794d */ /* 0x000fea0003800000 */
.L_x_13090:
        /* <DEDUP_REMOVED lines=8> */
.L_x_13094:
[----:B------:R-:W-:Y:S01]  /*1d300*/  STG.E desc[UR36][R18.64], RZ ;  /* 0x000000ff12007986 */ /* 0x000fe2000c101924 */
[----:B------:R-:W-:Y:S05]  /*1d310*/  EXIT ;  /* 0x000000000000794d */ /* 0x000fea0003800000 */
.L_x_13093:
[----:B------:R-:W-:Y:S01]  /*1d320*/  STG.E.U16 desc[UR36][R18.64], RZ ;  /* 0x000000ff12007986 */ /* 0x000fe2000c101524 */
[----:B------:R-:W-:Y:S05]  /*1d330*/  EXIT ;  /* 0x000000000000794d */ /* 0x000fea0003800000 */
.L_x_13089:
        /* <DEDUP_REMOVED lines=8> */
.L_x_13096:
[----:B------:R-:W-:Y:S01]  /*1d3c0*/  STG.E.U16 desc[UR36][R18.64], RZ ;  /* 0x000000ff12007986 */ /* 0x000fe2000c101524 */
[----:B------:R-:W-:Y:S05]  /*1d3d0*/  EXIT ;  /* 0x000000000000794d */ /* 0x000fea0003800000 */
.L_x_13095:
        /* <DEDUP_REMOVED lines=8> */
.L_x_13098:
[----:B------:R-:W-:Y:S01]  /*1d460*/  STG.E desc[UR36][R18.64], RZ ;  /* 0x000000ff12007986 */ /* 0x000fe2000c101924 */
[----:B------:R-:W-:Y:S05]  /*1d470*/  EXIT ;  /* 0x000000000000794d */ /* 0x000fea0003800000 */
.L_x_13097:
[----:B------:R-:W-:Y:S01]  /*1d480*/  STG.E.64 desc[UR36][R18.64], RZ ;  /* 0x000000ff12007986 */ /* 0x000fe2000c101b24 */
[----:B------:R-:W-:Y:S05]  /*1d490*/  EXIT ;  /* 0x000000000000794d */ /* 0x000fea0003800000 */
.L_x_13088:
        /* <DEDUP_REMOVED lines=10> */
.L_x_13101:
[----:B------:R-:W-:Y:S01]  /*1d540*/  STG.E.128 desc[UR36][R18.64], RZ ;  /* 0x000000ff12007986 */ /* 0x000fe2000c101d24 */
[----:B------:R-:W-:Y:S05]  /*1d550*/  EXIT ;  /* 0x000000000000794d */ /* 0x000fea0003800000 */
.L_x_13100:
        /* <DEDUP_REMOVED lines=8> */
.L_x_13103:
[----:B------:R-:W-:Y:S01]  /*1d5e0*/  STG.E.U8 desc[UR36][R18.64], RZ ;  /* 0x000000ff12007986 */ /* 0x000fe2000c101124 */
[----:B------:R-:W-:Y:S05]  /*1d5f0*/  EXIT ;  /* 0x000000000000794d */ /* 0x000fea0003800000 */
.L_x_13102:
[----:B------:R-:W-:Y:S01]  /*1d600*/  STG.E.U16 desc[UR36][R18.64], RZ ;  /* 0x000000ff12007986 */ /* 0x000fe2000c101524 */
[----:B------:R-:W-:Y:S05]  /*1d610*/  EXIT ;  /* 0x000000000000794d */ /* 0x000fea0003800000 */
.L_x_13099:
        /* <DEDUP_REMOVED lines=10> */
.L_x_13106:
[----:B------:R-:W-:Y:S01]  /*1d6c0*/  STG.E.U8 desc[UR36][R18.64], RZ ;  /* 0x000000ff12007986 */ /* 0x000fe2000c101124 */
[----:B------:R-:W-:Y:S05]  /*1d6d0*/  EXIT ;  /* 0x000000000000794d */ /* 0x000fea0003800000 */
.L_x_13105:
[----:B------:R-:W-:Y:S01]  /*1d6e0*/  STG.E.U8 desc[UR36][R18.64], RZ ;  /* 0x000000ff12007986 */ /* 0x000fe2000c101124 */
[----:B------:R-:W-:Y:S05]  /*1d6f0*/  EXIT ;  /* 0x000000000000794d */ /* 0x000fea0003800000 */
.L_x_13104:
[----:B------:R-:W-:-:S13]  /*1d700*/  ISETP.NE.AND P0, PT, R0, 0x1c, PT ;  /* 0x0000001c0000780c */ /* 0x000fda0003f05270 */
[----:B------:R-:W-:Y:S05]  /*1d710*/  @!P0 BRA `(.L_x_13107) ;  /* 0x0000000000608947 */ /* 0x000fea0003800000 */
[----:B------:R-:W-:-:S13]  /*1d720*/  ISETP.NE.AND P0, PT, R0, 0x1d, PT ;  /* 0x0000001d0000780c */ /* 0x000fda0003f05270 */
[----:B------:R-:W-:Y:S05]  /*1d730*/  @!P0 BRA `(.L_x_13108) ;  /* 0x0000000000508947 */ /* 0x000fea0003800000 */
[----:B------:R-:W-:-:S13]  /*1d740*/  ISETP.NE.AND P0, PT, R0, 0x2c, PT ;  /* 0x0000002c0000780c */ /* 0x000fda0003f05270 */
[----:B------:R0:W-:Y:S01]  /*1d750*/  @!P0 STG.E.U8 desc[UR36][R18.64], RZ ;  /* 0x000000ff12008986 */ /* 0x0001e2000c101124 */
[----:B------:R-:W-:Y:S05]  /*1d760*/  @!P0 EXIT ;  /* 0x000000000000894d */ /* 0x000fea0003800000 */
.L_x_13092:
        /* <DEDUP_REMOVED lines=16> */
.L_x_13109:
[----:B------:R-:W-:Y:S05]  /*1d870*/  EXIT ;  /* 0x000000000000794d */ /* 0x000fea0003800000 */
.L_x_13108:
[----:B------:R-:W-:Y:S01]  /*1d880*/  STG.E.64 desc[UR36][R18.64], RZ ;  /* 0x000000ff12007986 */ /* 0x000fe2000c101b24 */
[----:B------:R-:W-:Y:S05]  /*1d890*/  EXIT ;  /* 0x000000000000794d */ /* 0x000fea0003800000 */
.L_x_13107:
[----:B------:R-:W-:Y:S01]  /*1d8a0*/  STG.E desc[UR36][R18.64], RZ ;  /* 0x000000ff12007986 */ /* 0x000fe2000c101924 */
[----:B------:R-:W-:Y:S05]  /*1d8b0*/  EXIT ;  /* 0x000000000000794d */ /* 0x000fea0003800000 */
        .weak           $__internal_31_$__cuda_sm20_div_s64
        .type           $__internal_31_$__cuda_sm20_div_s64,@function
        .size           $__internal_31_$__cuda_sm20_div_s64,(.L_x_32211 - $__internal_31_$__cuda_sm20_div_s64)
$__internal_31_$__cuda_sm20_div_s64:
        /* <DEDUP_REMOVED lines=36> */
[----:B------:R-:W-:Y:S01]  /*1db00*/  IMAD.X R12, RZ, RZ, ~R3, P4 ;  /* 0x000000ffff0c7224 */ /* 0x000fe200020e0e03 */
[----:B------:R-:W-:Y:S01]  /*1db10*/  IADD3 R6, P2, R11, R6, RZ ;  /* 0x000000060b067210 */ /* 0x000fe20007f5e0ff */
[----:B------:R-:W-:-:S03]  /*1db20*/  IMAD.HI.U32 R10, R7, R10, RZ ;  /* 0x0000000a070a7227 */ /* 0x000fc600078e00ff */
[----:B------:R-:W-:Y:S01]  /*1db30*/  SEL R13, R12, R3, !P3 ;  /* 0x000000030c0d7207 */ /* 0x000fe20005800000 */
[----:B------:R-:W-:-:S04]  /*1db40*/  IMAD.HI.U32 R28, R6, R15, RZ ;  /* 0x0000000f061c7227 */ /* 0x000fc800078e00ff */
[----:B------:R-:W-:Y:S02]  /*1db50*/  IMAD.X R10, R10, 0x1, R7, P0 ;  /* 0x000000010a0a7824 */ /* 0x000fe400000e0607 */
[----:B------:R-:W-:-:S03]  /*1db60*/  IMAD.WIDE.U32 R28, R6, R13, R28 ;  /* 0x0000000d061c7225 */ /* 0x000fc600078e001c */
[----:B------:R-:W-:-:S05]  /*1db70*/  IADD3.X R10, RZ, RZ, R10, P2, P1 ;  /* 0x000000ffff0a7210 */ /* 0x000fca00017e240a */
[C---:B------:R-:W-:Y:S02]  /*1db80*/  IMAD R6, R10.reuse, R13, RZ ;  /* 0x0000000d0a067224 */ /* 0x040fe400078e02ff */
[----:B------:R-:W-:-:S04]  /*1db90*/  IMAD.HI.U32 R11, P0, R10, R15, R28 ;  /* 0x0000000f0a0b7227 */ /* 0x000fc8000780001c */
[----:B------:R-:W-:Y:S01]  /*1dba0*/  IMAD.HI.U32 R7, R10, R13, RZ ;  /* 0x0000000d0a077227 */ /* 0x000fe200078e00ff */
[----:B------:R-:W-:-:S03]  /*1dbb0*/  IADD3 R6, P1, R6, R11, RZ ;  /* 0x0000000b06067210 */ /* 0x000fc60007f3e0ff */
[----:B------:R-:W-:Y:S01]  /*1dbc0*/  IMAD.X R7, RZ, RZ, R7, P0 ;  /* 0x000000ffff077224 */ /* 0x000fe200000e0607 */
[C---:B------:R-:W-:Y:S01]  /*1dbd0*/  IADD3 R11, P2, R6.reuse, 0x1, RZ ;  /* 0x00000001060b7810 */ /* 0x040fe20007f5e0ff */
        /* <DEDUP_REMOVED lines=33> */
[----:B------:R-:W-:Y:S06]  /*1ddf0*/  RET.REL.NODEC R6 `(_ZN2at6native18elementwise_kernelILi128ELi4EZNS0_15gpu_kernel_implIZZZNS0_67_GLOBAL__N__bb565c37_34_ValidateCompressedIndicesKernel_cu_33a4b88b42_validate_compressed_sparse_indices_kernelILNS3_8CDimNameE1ENS3_18CUDAKernelLauncherENS3_14EmptyVecKernelENS3_8DummyVecELm8EEEvRKNS_6TensorESB_lllENKUlvE1_clEvENKUlvE_clEvEUliiiiiE_EEvRNS_18TensorIteratorBaseERKT_EUliE_EEviT1_) ;  /* 0xfffffe2006807950 */ /* 0x000fec0003c3ffff */
.L_x_13110:
        /* <DEDUP_REMOVED lines=16> */
.L_x_32211:


//--------------------- .text._ZN2at6native27unrolled_elementwise_kernelIZZZNS0_67_GLOBAL__N__bb565c37_34_ValidateCompressedIndicesKernel_cu_33a4b88b42_validate_compressed_sparse_indices_kernelILNS2_8CDimNameE1ENS2_18CUDAKernelLauncherENS2_14EmptyVecKernelENS2_8DummyVecELm8EEEvRKNS_6TensorESA_lllENKUlvE1_clEvENKUlvE_clEvEUliiiiiE_St5arrayIPcLm6EELi4E23TrivialOffsetCalculatorILi5EjESH_ILi1EjENS0_6memory12LoadWithCastILi5EEENSK_13StoreWithCastILi1EEEEEviT_T0_T2_T3_T4_T5_ --------------------------
	.section	.text._ZN2at6native27unrolled_elementwise_kernelIZZZNS0_67_GLOBAL__N__bb565c37_34_ValidateCompressedIndicesKernel_cu_33a4b88b42_validate_compressed_sparse_indices_kernelILNS2_8CDimNameE1ENS2_18CUDAKernelLauncherENS2_14EmptyVecKernelENS2_8DummyVecELm8EEEvRKNS_6TensorESA_lllENKUlvE1_clEvENKUlvE_clEvEUliiiiiE_St5arrayIPcLm6EELi4E23TrivialOffsetCalculatorILi5EjESH_ILi1EjENS0_6memory12LoadWithCastILi5EEENSK_13StoreWithCastILi1EEEEEviT_T0_T2_T3_T4_T5_,"ax",@progbits
	.align	128
        .global         _ZN2at6native27unrolled_elementwise_kernelIZZZNS0_67_GLOBAL__N__bb565c37_34_ValidateCompressedIndicesKernel_cu_33a4b88b42_validate_compressed_sparse_indices_kernelILNS2_8CDimNameE1ENS2_18CUDAKernelLauncherENS2_14EmptyVecKernelENS2_8DummyVecELm8EEEvRKNS_6TensorESA_lllENKUlvE1_clEvENKUlvE_clEvEUliiiiiE_St5arrayIPcLm6EELi4E23TrivialOffsetCalculatorILi5EjESH_ILi1EjENS0_6memory12LoadWithCastILi5EEENSK_13StoreWithCastILi1EEEEEviT_T0_T2_T3_T4_T5_
        .type           _ZN2at6native27unrolled_elementwise_kernelIZZZNS0_67_GLOBAL__N__bb565c37_34_ValidateCompressedIndicesKernel_cu_33a4b88b42_validate_compressed_sparse_indices_kernelILNS2_8CDimNameE1ENS2_18CUDAKernelLauncherENS2_14EmptyVecKernelENS2_8DummyVecELm8EEEvRKNS_6TensorESA_lllENKUlvE1_clEvENKUlvE_clEvEUliiiiiE_St5arrayIPcLm6EELi4E23TrivialOffsetCalculatorILi5EjESH_ILi1EjENS0_6memory12LoadWithCastILi5EEENSK_13StoreWithCastILi1EEEEEviT_T0_T2_T3_T4_T5_,@function
        .size           _ZN2at6native27unrolled_elementwise_kernelIZZZNS0_67_GLOBAL__N__bb565c37_34_ValidateCompressedIndicesKernel_cu_33a4b88b42_validate_compressed_sparse_indices_kernelILNS2_8CDimNameE1ENS2_18CUDAKernelLauncherENS2_14EmptyVecKernelENS2_8DummyVecELm8EEEvRKNS_6TensorESA_lllENKUlvE1_clEvENKUlvE_clEvEUliiiiiE_St5arrayIPcLm6EELi4E23TrivialOffsetCalculatorILi5EjESH_ILi1EjENS0_6memory12LoadWithCastILi5EEENSK_13StoreWithCastILi1EEEEEviT_T0_T2_T3_T4_T5_,(.L_x_32212 - _ZN2at6native27unrolled_elementwise_kernelIZZZNS0_67_GLOBAL__N__bb565c37_34_ValidateCompressedIndicesKernel_cu_33a4b88b42_validate_compressed_sparse_indices_kernelILNS2_8CDimNameE1ENS2_18CUDAKernelLauncherENS2_14EmptyVecKernelENS2_8DummyVecELm8EEEvRKNS_6TensorESA_lllENKUlvE1_clEvENKUlvE_clEvEUliiiiiE_St5arrayIPcLm6EELi4E23TrivialOffsetCalculatorILi5EjESH_ILi1EjENS0_6memory12LoadWithCastILi5EEENSK_13StoreWithCastILi1EEEEEviT_T0_T2_T3_T4_T5_)
        .other          _ZN2at6native27unrolled_elementwise_kernelIZZZNS0_67_GLOBAL__N__bb565c37_34_ValidateCompressedIndicesKernel_cu_33a4b88b42_validate_compressed_sparse_indices_kernelILNS2_8CDimNameE1ENS2_18CUDAKernelLauncherENS2_14EmptyVecKernelENS2_8DummyVecELm8EEEvRKNS_6TensorESA_lllENKUlvE1_clEvENKUlvE_clEvEUliiiiiE_St5arrayIPcLm6EELi4E23TrivialOffsetCalculatorILi5EjESH_ILi1EjENS0_6memory12LoadWithCastILi5EEENSK_13StoreWithCastILi1EEEEEviT_T0_T2_T3_T4_T5_,@"STO_CUDA_ENTRY STV_DEFAULT"
_ZN2at6native27unrolled_elementwise_kernelIZZZNS0_67_GLOBAL__N__bb565c37_34_ValidateCompressedIndicesKernel_cu_33a4b88b42_validate_compressed_sparse_indices_kernelILNS2_8CDimNameE1ENS2_18CUDAKernelLauncherENS2_14EmptyVecKernelENS2_8DummyVecELm8EEEvRKNS_6TensorESA_lllENKUlvE1_clEvENKUlvE_clEvEUliiiiiE_St5arrayIPcLm6EELi4E23TrivialOffsetCalculatorILi5EjESH_ILi1EjENS0_6memory12LoadWithCastILi5EEENSK_13StoreWithCastILi1EEEEEviT_T0_T2_T3_T4_T5_:
.text._ZN2at6native27unrolled_elementwise_kernelIZZZNS0_67_GLOBAL__N__bb565c37_34_ValidateCompressedIndicesKernel_cu_33a4b88b42_validate_compressed_sparse_indices_kernelILNS2_8CDimNameE1ENS2_18CUDAKernelLauncherENS2_14EmptyVecKernelENS2_8DummyVecELm8EEEvRKNS_6TensorESA_lllENKUlvE1_clEvENKUlvE_clEvEUliiiiiE_St5arrayIPcLm6EELi4E23TrivialOffsetCalculatorILi5EjESH_ILi1EjENS0_6memory12LoadWithCastILi5EEENSK_13StoreWithCastILi1EEEEEviT_T0_T2_T3_T4_T5_:
[----:B------:R-:W0:Y:S08]  /*0000*/  LDC R1, c[0x0][0x28] ;  /* 0x00000a00ff017b82 */ /* 0x000e300000000800 */
[----:B------:R-:W1:Y:S01]  /*0010*/  LDC.64 R16, c[0x0][0x220] ;  /* 0x00008800ff107b82 */ /* 0x000e620000000a00 */
[----:B0-----:R-:W-:Y:S01]  /*0020*/  VIADD R1, R1, 0xffffff50 ;  /* 0xffffff5001017836 */ /* 0x001fe20000000000 */
[----:B------:R-:W-:Y:S01]  /*0030*/  ULDC.64 UR36, c[0x0][0x208] ;  /* 0x0000820000247ab9 */ /* 0x000fe20000000a00 */
[----:B------:R-:W-:Y:S05]  /*0040*/  BSSY B6, `(.L_x_13111) ;  /* 0x00004a3000067945 */ /* 0x000fea0003800000 */
[----:B------:R-:W0:Y:S08]  /*0050*/  LDC.64 R36, c[0x0][0x228] ;  /* 0x00008a00ff247b82 */ /* 0x000e300000000a00 */
[----:B------:R-:W2:Y:S01]  /*0060*/  LDC.64 R42, c[0x0][0x230] ;  /* 0x00008c00ff2a7b82 */ /* 0x000ea20000000a00 */
[----:B-1----:R1:W-:Y:S07]  /*0070*/  STL.64 [R1+0x8], R16 ;  /* 0x0000081001007387 */ /* 0x0023ee0000100a00 */
[----:B------:R-:W3:Y:S01]  /*0080*/  LDC.64 R2, c[0x0][0x238] ;  /* 0x00008e00ff027b82 */ /* 0x000ee20000000a00 */
[----:B0-----:R0:W-:Y:S07]  /*0090*/  STL.64 [R1+0x10], R36 ;  /* 0x0000102401007387 */ /* 0x0011ee0000100a00 */
[----:B------:R-:W4:Y:S01]  /*00a0*/  LDC.64 R4, c[0x0][0x240] ;  /* 0x00009000ff047b82 */ /* 0x000f220000000a00 */
[----:B-1----:R-:W1:Y:S01]  /*00b0*/  S2R R16, SR_CTAID.X ;  /* 0x0000000000107919 */ /* 0x002e620000002500 */
[----:B--2---:R-:W-:Y:S06]  /*00c0*/  STL.64 [R1+0x18], R42 ;  /* 0x0000182a01007387 */ /* 0x004fec0000100a00 */
[----:B------:R-:W2:Y:S01]  /*00d0*/  LDC.64 R6, c[0x0][0x248] ;  /* 0x00009200ff067b82 */ /* 0x000ea20000000a00 */
[----:B0-----:R-:W0:Y:S07]  /*00e0*/  S2R R36, SR_TID.X ;  /* 0x0000000000247919 */ /* 0x001e2e0000002100 */
[----:B------:R-:W5:Y:S01]  /*00f0*/  LDC.64 R8, c[0x0][0x250] ;  /* 0x00009400ff087b82 */ /* 0x000f620000000a00 */
[----:B---3--:R1:W-:Y:S07]  /*0100*/  STL.64 [R1+0x20], R2 ;  /* 0x0000200201007387 */ /* 0x0083ee0000100a00 */
[----:B------:R-:W3:Y:S01]  /*0110*/  LDC.64 R10, c[0x0][0x258] ;  /* 0x00009600ff0a7b82 */ /* 0x000ee20000000a00 */
[----:B----4-:R-:W-:Y:S07]  /*0120*/  STL.64 [R1+0x28], R4 ;  /* 0x0000280401007387 */ /* 0x010fee0000100a00 */
[----:B------:R-:W4:Y:S01]  /*0130*/  LDC.64 R12, c[0x0][0x260] ;  /* 0x00009800ff0c7b82 */ /* 0x000f220000000a00 */
[----:B--2---:R-:W-:Y:S07]  /*0140*/  STL.64 [R1+0x30], R6 ;  /* 0x0000300601007387 */ /* 0x004fee0000100a00 */
[----:B------:R-:W2:Y:S01]  /*0150*/  LDC.64 R14, c[0x0][0x268] ;  /* 0x00009a00ff0e7b82 */ /* 0x000ea20000000a00 */
[----:B-----5:R-:W-:Y:S07]  /*0160*/  STL.64 [R1+0x38], R8 ;  /* 0x0000380801007387 */ /* 0x020fee0000100a00 */
[----:B------:R-:W5:Y:S01]  /*0170*/  LDC.64 R20, c[0x0][0x278] ;  /* 0x00009e00ff147b82 */ /* 0x000f620000000a00 */
[----:B---3--:R-:W-:Y:S07]  /*0180*/  STL.64 [R1+0x40], R10 ;  /* 0x0000400a01007387 */ /* 0x008fee0000100a00 */
        /* <DEDUP_REMOVED lines=14> */
[----:B------:R-:W5:Y:S01]  /*0270*/  LDC R0, c[0x0][0x218] ;  /* 0x00008600ff007b82 */ /* 0x000f620000000800 */
[----:B---3--:R-:W-:Y:S07]  /*0280*/  STL.64 [R1+0x88], R30 ;  /* 0x0000881e01007387 */ /* 0x008fee0000100a00 */
[----:B------:R-:W1:Y:S01]  /*0290*/  LDC R17, c[0x0][0x210] ;  /* 0x00008400ff117b82 */ /* 0x000e620000000800 */
[----:B----4-:R-:W-:Y:S07]  /*02a0*/  STL.64 [R1+0x90], R32 ;  /* 0x0000902001007387 */ /* 0x010fee0000100a00 */
[----:B------:R-:W3:Y:S01]  /*02b0*/  LDC.64 R18, c[0x0][0x270] ;  /* 0x00009c00ff127b82 */ /* 0x000ee20000000a00 */
[----:B--2---:R-:W-:Y:S07]  /*02c0*/  STL.64 [R1+0x98], R34 ;  /* 0x0000982201007387 */ /* 0x004fee0000100a00 */
[----:B------:R-:W2:Y:S01]  /*02d0*/  LDC.64 R40, c[0x0][0x2b8] ;  /* 0x0000ae00ff287b82 */ /* 0x000ea20000000a00 */
[----:B-----5:R-:W-:Y:S07]  /*02e0*/  STL [R1], R0 ;  /* 0x0000000001007387 */ /* 0x020fee0000100800 */
[----:B------:R-:W4:Y:S01]  /*02f0*/  LDC.64 R38, c[0x0][0x2c0] ;  /* 0x0000b000ff267b82 */ /* 0x000f220000000a00 */
[----:B-1----:R-:W-:-:S02]  /*0300*/  IMAD R2, R16, -0x200, R17 ;  /* 0xfffffe0010027824 */ /* 0x002fc400078e0211 */
[----:B------:R-:W-:-:S03]  /*0310*/  IMAD.MOV.U32 R17, RZ, RZ, RZ ;  /* 0x000000ffff117224 */ /* 0x000fc600078e00ff */
[----:B0-----:R-:W-:Y:S02]  /*0320*/  ISETP.GE.AND P0, PT, R36, R2, PT ;  /* 0x000000022400720c */ /* 0x001fe40003f06270 */
[----:B------:R-:W0:Y:S01]  /*0330*/  LDC.U8 R45, c[0x0][0x2fc] ;  /* 0x0000bf00ff2d7b82 */ /* 0x000e220000000000 */
[----:B---3--:R1:W-:Y:S07]  /*0340*/  STL.64 [R1+0x58], R18 ;  /* 0x0000581201007387 */ /* 0x0083ee0000100a00 */
[----:B------:R-:W3:Y:S01]  /*0350*/  LDC.U8 R44, c[0x0][0x2fd] ;  /* 0x0000bf40ff2c7b82 */ /* 0x000ee20000000000 */
[----:B--2---:R2:W-:Y:S01]  /*0360*/  STL.64 [R1+0xa0], R40 ;  /* 0x0000a02801007387 */ /* 0x0045e20000100a00 */
[----:B-1----:R-:W-:-:S06]  /*0370*/  CS2R R18, SRZ ;  /* 0x0000000000127805 */ /* 0x002fcc000001ff00 */
[----:B------:R-:W1:Y:S01]  /*0380*/  LDC.U8 R43, c[0x0][0x2fe] ;  /* 0x0000bf80ff2b7b82 */ /* 0x000e620000000000 */
[----:B----4-:R4:W-:Y:S01]  /*0390*/  STL.64 [R1+0xa8], R38 ;  /* 0x0000a82601007387 */ /* 0x0109e20000100a00 */
[----:B--2---:R-:W-:-:S06]  /*03a0*/  CS2R R40, SRZ ;  /* 0x0000000000287805 */ /* 0x004fcc000001ff00 */
[----:B------:R-:W2:Y:S01]  /*03b0*/  LDC.U8 R42, c[0x0][0x2ff] ;  /* 0x0000bfc0ff2a7b82 */ /* 0x000ea20000000000 */
[----:B----4-:R-:W-:Y:S02]  /*03c0*/  IMAD.MOV.U32 R38, RZ, RZ, R1 ;  /* 0x000000ffff267224 */ /* 0x010fe400078e0001 */
[----:B------:R-:W-:-:S05]  /*03d0*/  IMAD.MOV.U32 R39, RZ, RZ, RZ ;  /* 0x000000ffff277224 */ /* 0x000fca00078e00ff */
        /* <DEDUP_REMOVED lines=21> */
.L_x_13116:
[----:B------:R0:W5:Y:S01]  /*0530*/  LDG.E.U8 R41, desc[UR36][R4.64] ;  /* 0x0000002404297981 */ /* 0x000162000c1e1100 */
[----:B------:R-:W-:Y:S05]  /*0540*/  BRA `(.L_x_13118) ;  /* 0x0000000c00347947 */ /* 0x000fea0003800000 */
.L_x_13115:
        /* <DEDUP_REMOVED lines=8> */
.L_x_13120:
[----:B------:R0:W5:Y:S01]  /*05d0*/  LDG.E R41, desc[UR36][R4.64] ;  /* 0x0000002404297981 */ /* 0x000162000c1e1900 */
[----:B------:R-:W-:Y:S05]  /*05e0*/  BRA `(.L_x_13118) ;  /* 0x0000000c000c7947 */ /* 0x000fea0003800000 */
.L_x_13119:
[----:B------:R0:W5:Y:S01]  /*05f0*/  LDG.E.S16 R41, desc[UR36][R4.64] ;  /* 0x0000002404297981 */ /* 0x000162000c1e1700 */
[----:B------:R-:W-:Y:S05]  /*0600*/  BRA `(.L_x_13118) ;  /* 0x0000000c00047947 */ /* 0x000fea0003800000 */
.L_x_13114:
[----:B------:R-:W-:-:S13]  /*0610*/  ISETP.GT.AND P0, PT, R0, 0x6, PT ;  /* 0x000000060000780c */ /* 0x000fda0003f04270 */
[----:B------:R-:W-:Y:S05]  /*0620*/  @P0 BRA `(.L_x_13121) ;  /* 0x00000000002c0947 */ /* 0x000fea0003800000 */
[----:B------:R-:W-:-:S13]  /*0630*/  ISETP.NE.AND P0, PT, R0, 0x5, PT ;  /* 0x000000050000780c */ /* 0x000fda0003f05270 */
[----:B------:R-:W-:Y:S05]  /*0640*/  @!P0 BRA `(.L_x_13122) ;  /* 0x0000000000148947 */ /* 0x000fea0003800000 */
[----:B------:R-:W-:-:S13]  /*0650*/  ISETP.NE.AND P0, PT, R0, 0x6, PT ;  /* 0x000000060000780c */ /* 0x000fda0003f05270 */
[----:B------:R-:W-:Y:S05]  /*0660*/  @P0 BRA `(.L_x_13117) ;  /* 0x0000000800980947 */ /* 0x000fea0003800000 */
[----:B------:R-:W5:Y:S02]  /*0670*/  LDG.E R4, desc[UR36][R4.64] ;  /* 0x0000002404047981 */ /* 0x000f64000c1e1900 */
[----:B-----5:R0:W0:Y:S01]  /*0680*/  F2I.FTZ.TRUNC.NTZ R41, R4 ;  /* 0x0000000400297305 */ /* 0x020022000021f100 */
[----:B------:R-:W-:Y:S05]  /*0690*/  BRA `(.L_x_13118) ;  /* 0x0000000800e07947 */ /* 0x000fea0003800000 */
.L_x_13122:
[----:B------:R-:W5:Y:S02]  /*06a0*/  LDG.E.U16 R4, desc[UR36][R4.64] ;  /* 0x0000002404047981 */ /* 0x000f64000c1e1500 */
[----:B-----5:R-:W-:-:S06]  /*06b0*/  HADD2.F32 R41, -RZ, R4.H0_H0 ;  /* 0x20000004ff297230 */ /* 0x020fcc0000004100 */
[----:B------:R-:W0:Y:S01]  /*06c0*/  F2I.FTZ.TRUNC.NTZ R41, R41 ;  /* 0x0000002900297305 */ /* 0x000e22000021f100 */
[----:B------:R-:W-:Y:S05]  /*06d0*/  BRA `(.L_x_13118) ;  /* 0x0000000800d07947 */ /* 0x000fea0003800000 */
.L_x_13121:
[----:B------:R-:W-:-:S13]  /*06e0*/  ISETP.NE.AND P0, PT, R0, 0x7, PT ;  /* 0x000000070000780c */ /* 0x000fda0003f05270 */
[----:B------:R-:W-:Y:S05]  /*06f0*/  @!P0 BRA `(.L_x_13123) ;  /* 0x00000000002c8947 */ /* 0x000fea0003800000 */
[----:B------:R-:W-:-:S13]  /*0700*/  ISETP.NE.AND P0, PT, R0, 0x8, PT ;  /* 0x000000080000780c */ /* 0x000fda0003f05270 */
[----:B------:R-:W-:Y:S05]  /*0710*/  @!P0 BRA `(.L_x_13124) ;  /* 0x0000000000148947 */ /* 0x000fea0003800000 */
[----:B------:R-:W-:-:S13]  /*0720*/  ISETP.NE.AND P0, PT, R0, 0x9, PT ;  /* 0x000000090000780c */ /* 0x000fda0003f05270 */
[----:B------:R-:W-:Y:S05]  /*0730*/  @P0 BRA `(.L_x_13117) ;  /* 0x0000000800640947 */ /* 0x000fea0003800000 */
[----:B------:R-:W5:Y:S02]  /*0740*/  LDG.E R4, desc[UR36][R4.64] ;  /* 0x0000002404047981 */ /* 0x000f64000c1e1900 */
[----:B-----5:R0:W0:Y:S01]  /*0750*/  F2I.FTZ.TRUNC.NTZ R41, R4 ;  /* 0x0000000400297305 */ /* 0x020022000021f100 */
[----:B------:R-:W-:Y:S05]  /*0760*/  BRA `(.L_x_13118) ;  /* 0x0000000800ac7947 */ /* 0x000fea0003800000 */
.L_x_13124:
[----:B------:R-:W5:Y:S02]  /*0770*/  LDG.E.U16 R4, desc[UR36][R4.64] ;  /* 0x0000002404047981 */ /* 0x000f64000c1e1500 */
[----:B-----5:R-:W-:-:S06]  /*0780*/  HADD2.F32 R41, -RZ, R4.H0_H0 ;  /* 0x20000004ff297230 */ /* 0x020fcc0000004100 */
[----:B------:R-:W0:Y:S01]  /*0790*/  F2I.FTZ.TRUNC.NTZ R41, R41 ;  /* 0x0000002900297305 */ /* 0x000e22000021f100 */
[----:B------:R-:W-:Y:S05]  /*07a0*/  BRA `(.L_x_13118) ;  /* 0x00000008009c7947 */ /* 0x000fea0003800000 */
.L_x_13123:
[----:B------:R-:W5:Y:S02]  /*07b0*/  LDG.E.64 R4, desc[UR36][R4.64] ;  /* 0x0000002404047981 */ /* 0x000f64000c1e1b00 */
[----:B-----5:R0:W0:Y:S01]  /*07c0*/  F2I.F64.TRUNC R41, R4 ;  /* 0x0000000400297311 */ /* 0x020022000030d100 */
[----:B------:R-:W-:Y:S05]  /*07d0*/  BRA `(.L_x_13118) ;  /* 0x0000000800907947 */ /* 0x000fea0003800000 */
.L_x_13113:
        /* <DEDUP_REMOVED lines=8> */
[----:B------:R-:W5:Y:S02]  /*0860*/  LDG.E.U8 R4, desc[UR36][R4.64] ;  /* 0x0000002404047981 */ /* 0x000f64000c1e1100 */
[----:B-----5:R-:W-:-:S04]  /*0870*/  ISETP.NE.AND P0, PT, R4, RZ, PT ;  /* 0x000000ff0400720c */ /* 0x020fc80003f05270 */
[----:B------:R-:W-:Y:S01]  /*0880*/  SEL R41, RZ, 0x1, !P0 ;  /* 0x00000001ff297807 */ /* 0x000fe20004000000 */
[----:B------:R-:W-:Y:S08]  /*0890*/  BRA `(.L_x_13118) ;  /* 0x0000000800607947 */ /* 0x000ff00003800000 */
.L_x_13127:
[----:B------:R-:W5:Y:S02]  /*08a0*/  LDG.E.64 R4, desc[UR36][R4.64] ;  /* 0x0000002404047981 */ /* 0x000f64000c1e1b00 */
[----:B-----5:R0:W0:Y:S01]  /*08b0*/  F2I.F64.TRUNC R41, R4 ;  /* 0x0000000400297311 */ /* 0x020022000030d100 */
[----:B------:R-:W-:Y:S05]  /*08c0*/  BRA `(.L_x_13118) ;  /* 0x0000000800547947 */ /* 0x000fea0003800000 */
.L_x_13126:
        /* <DEDUP_REMOVED lines=27> */
.L_x_13129:
[----:B------:R-:W5:Y:S02]  /*0a80*/  LDG.E.U8 R4, desc[UR36][R4.64] ;  /* 0x0000002404047981 */ /* 0x000f64000c1e1100 */
[----:B-----5:R-:W-:-:S05]  /*0a90*/  IMAD.SHL.U32 R0, R4, 0x2000000, RZ ;  /* 0x0200000004007824 */ /* 0x020fca00078e00ff */
        /* <DEDUP_REMOVED lines=10> */
[----:B------:R0:W0:Y:S01]  /*0b40*/  F2I.FTZ.TRUNC.NTZ R41, R0 ;  /* 0x0000000000297305 */ /* 0x000022000021f100 */
[----:B------:R-:W-:Y:S05]  /*0b50*/  BRA `(.L_x_13118) ;  /* 0x0000000400b07947 */ /* 0x000fea0003800000 */
.L_x_13128:
[----:B------:R-:W5:Y:S02]  /*0b60*/  LDG.E.U16 R41, desc[UR36][R4.64] ;  /* 0x0000002404297981 */ /* 0x000f64000c1e1500 */
[----:B-----5:R-:W-:-:S06]  /*0b70*/  IMAD.U32 R41, R41, 0x10000, RZ ;  /* 0x0001000029297824 */ /* 0x020fcc00078e00ff */
[----:B------:R-:W0:Y:S01]  /*0b80*/  F2I.FTZ.TRUNC.NTZ R41, R41 ;  /* 0x0000002900297305 */ /* 0x000e22000021f100 */
[----:B------:R-:W-:Y:S05]  /*0b90*/  BRA `(.L_x_13118) ;  /* 0x0000000400a07947 */ /* 0x000fea0003800000 */
.L_x_13125:
        /* <DEDUP_REMOVED lines=10> */
.L_x_13132:
        /* <DEDUP_REMOVED lines=21> */
.L_x_13136:
[----:B------:R-:W-:Y:S05]  /*0d90*/  BSYNC B1 ;  /* 0x0000000000017941 */ /* 0x000fea0003800000 */
.L_x_13135:
[----:B------:R-:W-:Y:S01]  /*0da0*/  IMAD.SHL.U32 R3, R3, 0x100000, RZ ;  /* 0x0010000003037824 */ /* 0x000fe200078e00ff */
[----:B------:R-:W-:-:S04]  /*0db0*/  LEA R0, R0, 0x3b800000, 0x17 ;  /* 0x3b80000000007811 */ /* 0x000fc800078eb8ff */
[----:B------:R-:W-:-:S07]  /*0dc0*/  LOP3.LUT R41, R0, R3, R41, 0xfe, !PT ;  /* 0x0000000300297212 */ /* 0x000fce00078efe29 */
.L_x_13134:
[----:B------:R-:W-:Y:S05]  /*0dd0*/  BSYNC B0 ;  /* 0x0000000000007941 */ /* 0x000fea0003800000 */
.L_x_13133:
[----:B------:R-:W0:Y:S01]  /*0de0*/  F2I.FTZ.TRUNC.NTZ R41, R41 ;  /* 0x0000002900297305 */ /* 0x000e22000021f100 */
[----:B------:R-:W-:Y:S05]  /*0df0*/  BRA `(.L_x_13118) ;  /* 0x0000000400087947 */ /* 0x000fea0003800000 */
.L_x_13131:
        /* <DEDUP_REMOVED lines=21> */
.L_x_13140:
[----:B------:R-:W-:Y:S05]  /*0f50*/  BSYNC B1 ;  /* 0x0000000000017941 */ /* 0x000fea0003800000 */
.L_x_13139:
[----:B------:R-:W-:Y:S01]  /*0f60*/  IMAD.SHL.U32 R3, R3, 0x200000, RZ ;  /* 0x0020000003037824 */ /* 0x000fe200078e00ff */
[----:B------:R-:W-:-:S04]  /*0f70*/  LEA R0, R0, 0x37800000, 0x17 ;  /* 0x3780000000007811 */ /* 0x000fc800078eb8ff */
[----:B------:R-:W-:-:S07]  /*0f80*/  LOP3.LUT R41, R0, R3, R41, 0xfe, !PT ;  /* 0x0000000300297212 */ /* 0x000fce00078efe29 */
.L_x_13138:
[----:B------:R-:W-:Y:S05]  /*0f90*/  BSYNC B0 ;  /* 0x0000000000007941 */ /* 0x000fea0003800000 */
.L_x_13137:
[----:B------:R-:W0:Y:S01]  /*0fa0*/  F2I.FTZ.TRUNC.NTZ R41, R41 ;  /* 0x0000002900297305 */ /* 0x000e22000021f100 */
[----:B------:R-:W-:Y:S05]  /*0fb0*/  BRA `(.L_x_13118) ;  /* 0x0000000000987947 */ /* 0x000fea0003800000 */
.L_x_13130:
        /* <DEDUP_REMOVED lines=14> */
.L_x_13144:
[----:B------:R-:W-:Y:S05]  /*10a0*/  BSYNC B0 ;  /* 0x0000000000007941 */ /* 0x000fea0003800000 */
.L_x_13143:
[----:B------:R-:W0:Y:S01]  /*10b0*/  F2I.FTZ.TRUNC.NTZ R41, R41 ;  /* 0x0000002900297305 */ /* 0x000e22000021f100 */
[----:B------:R-:W-:Y:S05]  /*10c0*/  BRA `(.L_x_13118) ;  /* 0x0000000000547947 */ /* 0x000fea0003800000 */
.L_x_13117:
        /* <DEDUP_REMOVED lines=16> */
[----:B01234-:R-:W-:Y:S05]  /*11d0*/  CALL.ABS.NOINC R14 ;  /* 0x000000000e007343 */ /* 0x01ffea0003c00000 */
.L_x_13145:
[----:B------:R-:W-:Y:S05]  /*11e0*/  BRA `(.L_x_13118) ;  /* 0x00000000000c7947 */ /* 0x000fea0003800000 */
.L_x_13142:
[----:B------:R0:W5:Y:S01]  /*11f0*/  LDG.E R41, desc[UR36][R4.64] ;  /* 0x0000002404297981 */ /* 0x000162000c1e1900 */
[----:B------:R-:W-:Y:S05]  /*1200*/  BRA `(.L_x_13118) ;  /* 0x0000000000047947 */ /* 0x000fea0003800000 */
.L_x_13141:
[----:B------:R0:W5:Y:S02]  /*1210*/  LDG.E R41, desc[UR36][R4.64] ;  /* 0x0000002404297981 */ /* 0x000164000c1e1900 */
.L_x_13118:
        /* <DEDUP_REMOVED lines=18> */
.L_x_13149:
[----:B------:R3:W5:Y:S01]  /*1340*/  LDG.E.U8 R40, desc[UR36][R4.64] ;  /* 0x0000002404287981 */ /* 0x000762000c1e1100 */
[----:B------:R-:W-:Y:S05]  /*1350*/  BRA `(.L_x_13151) ;  /* 0x0000000c00347947 */ /* 0x000fea0003800000 */
.L_x_13148:
        /* <DEDUP_REMOVED lines=8> */
.L_x_13153:
[----:B------:R0:W5:Y:S01]  /*13e0*/  LDG.E R40, desc[UR36][R4.64] ;  /* 0x0000002404287981 */ /* 0x000162000c1e1900 */
[----:B------:R-:W-:Y:S05]  /*13f0*/  BRA `(.L_x_13151) ;  /* 0x0000000c000c7947 */ /* 0x000fea0003800000 */
.L_x_13152:
[----:B------:R0:W5:Y:S01]  /*1400*/  LDG.E.S16 R40, desc[UR36][R4.64] ;  /* 0x0000002404287981 */ /* 0x000162000c1e1700 */
[----:B------:R-:W-:Y:S05]  /*1410*/  BRA `(.L_x_13151) ;  /* 0x0000000c00047947 */ /* 0x000fea0003800000 */
.L_x_13147:
[----:B------:R-:W-:-:S13]  /*1420*/  ISETP.GT.AND P0, PT, R0, 0x6, PT ;  /* 0x000000060000780c */ /* 0x000fda0003f04270 */
[----:B------:R-:W-:Y:S05]  /*1430*/  @P0 BRA `(.L_x_13154) ;  /* 0x00000000002c0947 */ /* 0x000fea0003800000 */
[----:B------:R-:W-:-:S13]  /*1440*/  ISETP.NE.AND P0, PT, R0, 0x5, PT ;  /* 0x000000050000780c */ /* 0x000fda0003f05270 */
[----:B------:R-:W-:Y:S05]  /*1450*/  @!P0 BRA `(.L_x_13155) ;  /* 0x0000000000148947 */ /* 0x000fea0003800000 */
[----:B------:R-:W-:-:S13]  /*1460*/  ISETP.NE.AND P0, PT, R0, 0x6, PT ;  /* 0x000000060000780c */ /* 0x000fda0003f05270 */
[----:B------:R-:W-:Y:S05]  /*1470*/  @P0 BRA `(.L_x_13150) ;  /* 0x0000000800980947 */ /* 0x000fea0003800000 */
[----:B------:R-:W3:Y:S02]  /*1480*/  LDG.E R4, desc[UR36][R4.64] ;  /* 0x0000002404047981 */ /* 0x000ee4000c1e1900 */
[----:B---3--:R0:W3:Y:S01]  /*1490*/  F2I.FTZ.TRUNC.NTZ R40, R4 ;  /* 0x0000000400287305 */ /* 0x0080e2000021f100 */
[----:B------:R-:W-:Y:S05]  /*14a0*/  BRA `(.L_x_13151) ;  /* 0x0000000800e07947 */ /* 0x000fea0003800000 */
.L_x_13155:
[----:B------:R-:W3:Y:S02]  /*14b0*/  LDG.E.U16 R4, desc[UR36][R4.64] ;  /* 0x0000002404047981 */ /* 0x000ee4000c1e1500 */
[----:B---3--:R-:W-:-:S06]  /*14c0*/  HADD2.F32 R40, -RZ, R4.H0_H0 ;  /* 0x20000004ff287230 */ /* 0x008fcc0000004100 */
[----:B------:R-:W0:Y:S01]  /*14d0*/  F2I.FTZ.TRUNC.NTZ R40, R40 ;  /* 0x0000002800287305 */ /* 0x000e22000021f100 */
[----:B------:R-:W-:Y:S05]  /*14e0*/  BRA `(.L_x_13151) ;  /* 0x0000000800d07947 */ /* 0x000fea0003800000 */
.L_x_13154:
        /* <DEDUP_REMOVED lines=9> */
.L_x_13157:
[----:B------:R-:W3:Y:S02]  /*1580*/  LDG.E.U16 R4, desc[UR36][R4.64] ;  /* 0x0000002404047981 */ /* 0x000ee4000c1e1500 */
[----:B---3--:R-:W-:-:S06]  /*1590*/  HADD2.F32 R40, -RZ, R4.H0_H0 ;  /* 0x20000004ff287230 */ /* 0x008fcc0000004100 */
[----:B------:R-:W0:Y:S01]  /*15a0*/  F2I.FTZ.TRUNC.NTZ R40, R40 ;  /* 0x0000002800287305 */ /* 0x000e22000021f100 */
[----:B------:R-:W-:Y:S05]  /*15b0*/  BRA `(.L_x_13151) ;  /* 0x00000008009c7947 */ /* 0x000fea0003800000 */
.L_x_13156:
[----:B------:R-:W3:Y:S02]  /*15c0*/  LDG.E.64 R4, desc[UR36][R4.64] ;  /* 0x0000002404047981 */ /* 0x000ee4000c1e1b00 */
[----:B---3--:R0:W3:Y:S01]  /*15d0*/  F2I.F64.TRUNC R40, R4 ;  /* 0x0000000400287311 */ /* 0x0080e2000030d100 */
[----:B------:R-:W-:Y:S05]  /*15e0*/  BRA `(.L_x_13151) ;  /* 0x0000000800907947 */ /* 0x000fea0003800000 */
.L_x_13146:
        /* <DEDUP_REMOVED lines=12> */
.L_x_13160:
[----:B------:R-:W3:Y:S02]  /*16b0*/  LDG.E.64 R4, desc[UR36][R4.64] ;  /* 0x0000002404047981 */ /* 0x000ee4000c1e1b00 */
[----:B---3--:R0:W3:Y:S01]  /*16c0*/  F2I.F64.TRUNC R40, R4 ;  /* 0x0000000400287311 */ /* 0x0080e2000030d100 */
[----:B------:R-:W-:Y:S05]  /*16d0*/  BRA `(.L_x_13151) ;  /* 0x0000000800547947 */ /* 0x000fea0003800000 */
.L_x_13159:
        /* <DEDUP_REMOVED lines=27> */
.L_x_13162:
        /* <DEDUP_REMOVED lines=12> */
[----:B------:R0:W3:Y:S01]  /*1950*/  F2I.FTZ.TRUNC.NTZ R40, R0 ;  /* 0x0000000000287305 */ /* 0x0000e2000021f100 */
[----:B------:R-:W-:Y:S05]  /*1960*/  BRA `(.L_x_13151) ;  /* 0x0000000400b07947 */ /* 0x000fea0003800000 */
.L_x_13161:
[----:B------:R-:W3:Y:S02]  /*1970*/  LDG.E.U16 R40, desc[UR36][R4.64] ;  /* 0x0000002404287981 */ /* 0x000ee4000c1e1500 */
[----:B---3--:R-:W-:-:S06]  /*1980*/  IMAD.U32 R40, R40, 0x10000, RZ ;  /* 0x0001000028287824 */ /* 0x008fcc00078e00ff */
[----:B------:R-:W0:Y:S01]  /*1990*/  F2I.FTZ.TRUNC.NTZ R40, R40 ;  /* 0x0000002800287305 */ /* 0x000e22000021f100 */
[----:B------:R-:W-:Y:S05]  /*19a0*/  BRA `(.L_x_13151) ;  /* 0x0000000400a07947 */ /* 0x000fea0003800000 */
.L_x_13158:
        /* <DEDUP_REMOVED lines=10> */
.L_x_13165:
        /* <DEDUP_REMOVED lines=21> */
.L_x_13169:
[----:B------:R-:W-:Y:S05]  /*1ba0*/  BSYNC B1 ;  /* 0x0000000000017941 */ /* 0x000fea0003800000 */
.L_x_13168:
[----:B------:R-:W-:Y:S01]  /*1bb0*/  IMAD.SHL.U32 R3, R3, 0x100000, RZ ;  /* 0x0010000003037824 */ /* 0x000fe200078e00ff */
[----:B------:R-:W-:-:S04]  /*1bc0*/  LEA R5, R0, 0x3b800000, 0x17 ;  /* 0x3b80000000057811 */ /* 0x000fc800078eb8ff */
[----:B------:R-:W-:-:S07]  /*1bd0*/  LOP3.LUT R40, R5, R3, R40, 0xfe, !PT ;  /* 0x0000000305287212 */ /* 0x000fce00078efe28 */
.L_x_13167:
[----:B------:R-:W-:Y:S05]  /*1be0*/  BSYNC B0 ;  /* 0x0000000000007941 */ /* 0x000fea0003800000 */
.L_x_13166:
[----:B------:R-:W0:Y:S01]  /*1bf0*/  F2I.FTZ.TRUNC.NTZ R40, R40 ;  /* 0x0000002800287305 */ /* 0x000e22000021f100 */
[----:B------:R-:W-:Y:S05]  /*1c00*/  BRA `(.L_x_13151) ;  /* 0x0000000400087947 */ /* 0x000fea0003800000 */
.L_x_13164:
        /* <DEDUP_REMOVED lines=21> */
.L_x_13173:
[----:B------:R-:W-:Y:S05]  /*1d60*/  BSYNC B1 ;  /* 0x0000000000017941 */ /* 0x000fea0003800000 */
.L_x_13172:
[----:B------:R-:W-:Y:S01]  /*1d70*/  IMAD.SHL.U32 R3, R3, 0x200000, RZ ;  /* 0x0020000003037824 */ /* 0x000fe200078e00ff */
[----:B------:R-:W-:-:S04]  /*1d80*/  LEA R5, R0, 0x37800000, 0x17 ;  /* 0x3780000000057811 */ /* 0x000fc800078eb8ff */
[----:B------:R-:W-:-:S07]  /*1d90*/  LOP3.LUT R40, R5, R3, R40, 0xfe, !PT ;  /* 0x0000000305287212 */ /* 0x000fce00078efe28 */
.L_x_13171:
[----:B------:R-:W-:Y:S05]  /*1da0*/  BSYNC B0 ;  /* 0x0000000000007941 */ /* 0x000fea0003800000 */
.L_x_13170:
[----:B------:R-:W0:Y:S01]  /*1db0*/  F2I.FTZ.TRUNC.NTZ R40, R40 ;  /* 0x0000002800287305 */ /* 0x000e22000021f100 */
[----:B------:R-:W-:Y:S05]  /*1dc0*/  BRA `(.L_x_13151) ;  /* 0x0000000000987947 */ /* 0x000fea0003800000 */
.L_x_13163:
        /* <DEDUP_REMOVED lines=14> */
.L_x_13177:
[----:B------:R-:W-:Y:S05]  /*1eb0*/  BSYNC B0 ;  /* 0x0000000000007941 */ /* 0x000fea0003800000 */
.L_x_13176:
[----:B------:R-:W0:Y:S01]  /*1ec0*/  F2I.FTZ.TRUNC.NTZ R40, R40 ;  /* 0x0000002800287305 */ /* 0x000e22000021f100 */
[----:B------:R-:W-:Y:S05]  /*1ed0*/  BRA `(.L_x_13151) ;  /* 0x0000000000547947 */ /* 0x000fea0003800000 */
.L_x_13150:
        /* <DEDUP_REMOVED lines=17> */
.L_x_13178:
[----:B------:R-:W-:Y:S05]  /*1ff0*/  BRA `(.L_x_13151) ;  /* 0x00000000000c7947 */ /* 0x000fea0003800000 */
.L_x_13175:
[----:B------:R0:W5:Y:S01]  /*2000*/  LDG.E R40, desc[UR36][R4.64] ;  /* 0x0000002404287981 */ /* 0x000162000c1e1900 */
[----:B------:R-:W-:Y:S05]  /*2010*/  BRA `(.L_x_13151) ;  /* 0x0000000000047947 */ /* 0x000fea0003800000 */
.L_x_13174:
[----:B------:R0:W5:Y:S02]  /*2020*/  LDG.E R40, desc[UR36][R4.64] ;  /* 0x0000002404287981 */ /* 0x000164000c1e1900 */
.L_x_13151:
        /* <DEDUP_REMOVED lines=18> */
.L_x_13182:
[----:B------:R0:W5:Y:S01]  /*2150*/  LDG.E.U8 R18, desc[UR36][R4.64] ;  /* 0x0000002404127981 */ /* 0x000162000c1e1100 */
[----:B------:R-:W-:Y:S05]  /*2160*/  BRA `(.L_x_13184) ;  /* 0x0000000c00347947 */ /* 0x000fea0003800000 */
.L_x_13181:
        /* <DEDUP_REMOVED lines=8> */
.L_x_13186:
[----:B------:R0:W5:Y:S01]  /*21f0*/  LDG.E R18, desc[UR36][R4.64] ;  /* 0x0000002404127981 */ /* 0x000162000c1e1900 */
[----:B------:R-:W-:Y:S05]  /*2200*/  BRA `(.L_x_13184) ;  /* 0x0000000c000c7947 */ /* 0x000fea0003800000 */
.L_x_13185:
[----:B------:R0:W5:Y:S01]  /*2210*/  LDG.E.S16 R18, desc[UR36][R4.64] ;  /* 0x0000002404127981 */ /* 0x000162000c1e1700 */
[----:B------:R-:W-:Y:S05]  /*2220*/  BRA `(.L_x_13184) ;  /* 0x0000000c00047947 */ /* 0x000fea0003800000 */
.L_x_13180:
        /* <DEDUP_REMOVED lines=9> */
.L_x_13188:
[----:B------:R-:W3:Y:S02]  /*22c0*/  LDG.E.U16 R4, desc[UR36][R4.64] ;  /* 0x0000002404047981 */ /* 0x000ee4000c1e1500 */
[----:B---3--:R-:W-:-:S06]  /*22d0*/  HADD2.F32 R18, -RZ, R4.H0_H0 ;  /* 0x20000004ff127230 */ /* 0x008fcc0000004100 */
[----:B------:R-:W0:Y:S01]  /*22e0*/  F2I.FTZ.TRUNC.NTZ R18, R18 ;  /* 0x0000001200127305 */ /* 0x000e22000021f100 */
[----:B------:R-:W-:Y:S05]  /*22f0*/  BRA `(.L_x_13184) ;  /* 0x0000000800d07947 */ /* 0x000fea0003800000 */
.L_x_13187:
        /* <DEDUP_REMOVED lines=9> */
.L_x_13190:
[----:B------:R-:W3:Y:S02]  /*2390*/  LDG.E.U16 R4, desc[UR36][R4.64] ;  /* 0x0000002404047981 */ /* 0x000ee4000c1e1500 */
[----:B---3--:R-:W-:-:S06]  /*23a0*/  HADD2.F32 R18, -RZ, R4.H0_H0 ;  /* 0x20000004ff127230 */ /* 0x008fcc0000004100 */
[----:B------:R-:W0:Y:S01]  /*23b0*/  F2I.FTZ.TRUNC.NTZ R18, R18 ;  /* 0x0000001200127305 */ /* 0x000e22000021f100 */
[----:B------:R-:W-:Y:S05]  /*23c0*/  BRA `(.L_x_13184) ;  /* 0x00000008009c7947 */ /* 0x000fea0003800000 */
.L_x_13189:
[----:B------:R-:W3:Y:S02]  /*23d0*/  LDG.E.64 R18, desc[UR36][R4.64] ;  /* 0x0000002404127981 */ /* 0x000ee4000c1e1b00 */
[----:B---3--:R0:W1:Y:S01]  /*23e0*/  F2I.F64.TRUNC R18, R18 ;  /* 0x0000001200127311 */ /* 0x008062000030d100 */
[----:B------:R-:W-:Y:S05]  /*23f0*/  BRA `(.L_x_13184) ;  /* 0x0000000800907947 */ /* 0x000fea0003800000 */
.L_x_13179:
        /* <DEDUP_REMOVED lines=12> */
.L_x_13193:
[----:B------:R-:W3:Y:S02]  /*24c0*/  LDG.E.64 R4, desc[UR36][R4.64] ;  /* 0x0000002404047981 */ /* 0x000ee4000c1e1b00 */
[----:B---3--:R0:W1:Y:S01]  /*24d0*/  F2I.F64.TRUNC R18, R4 ;  /* 0x0000000400127311 */ /* 0x008062000030d100 */
[----:B------:R-:W-:Y:S05]  /*24e0*/  BRA `(.L_x_13184) ;  /* 0x0000000800547947 */ /* 0x000fea0003800000 */
.L_x_13192:
        /* <DEDUP_REMOVED lines=27> */
.L_x_13195:
        /* <DEDUP_REMOVED lines=14> */
.L_x_13194:
[----:B------:R-:W3:Y:S02]  /*2780*/  LDG.E.U16 R18, desc[UR36][R4.64] ;  /* 0x0000002404127981 */ /* 0x000ee4000c1e1500 */
[----:B---3--:R-:W-:-:S06]  /*2790*/  IMAD.U32 R18, R18, 0x10000, RZ ;  /* 0x0001000012127824 */ /* 0x008fcc00078e00ff */
[----:B------:R-:W0:Y:S01]  /*27a0*/  F2I.FTZ.TRUNC.NTZ R18, R18 ;  /* 0x0000001200127305 */ /* 0x000e22000021f100 */
[----:B------:R-:W-:Y:S05]  /*27b0*/  BRA `(.L_x_13184) ;  /* 0x0000000400a07947 */ /* 0x000fea0003800000 */
.L_x_13191:
        /* <DEDUP_REMOVED lines=10> */
.L_x_13198:
        /* <DEDUP_REMOVED lines=21> */
.L_x_13202:
[----:B------:R-:W-:Y:S05]  /*29b0*/  BSYNC B1 ;  /* 0x0000000000017941 */ /* 0x000fea0003800000 */
.L_x_13201:
[----:B------:R-:W-:Y:S01]  /*29c0*/  IMAD.SHL.U32 R3, R3, 0x100000, RZ ;  /* 0x0010000003037824 */ /* 0x000fe200078e00ff */
[----:B------:R-:W-:-:S04]  /*29d0*/  LEA R5, R0, 0x3b800000, 0x17 ;  /* 0x3b80000000057811 */ /* 0x000fc800078eb8ff */
[----:B------:R-:W-:-:S07]  /*29e0*/  LOP3.LUT R18, R5, R3, R18, 0xfe, !PT ;  /* 0x0000000305127212 */ /* 0x000fce00078efe12 */
.L_x_13200:
[----:B------:R-:W-:Y:S05]  /*29f0*/  BSYNC B0 ;  /* 0x0000000000007941 */ /* 0x000fea0003800000 */
.L_x_13199:
[----:B------:R-:W0:Y:S01]  /*2a00*/  F2I.FTZ.TRUNC.NTZ R18, R18 ;  /* 0x0000001200127305 */ /* 0x000e22000021f100 */
[----:B------:R-:W-:Y:S05]  /*2a10*/  BRA `(.L_x_13184) ;  /* 0x0000000400087947 */ /* 0x000fea0003800000 */
.L_x_13197:
        /* <DEDUP_REMOVED lines=21> */
.L_x_13206:
[----:B------:R-:W-:Y:S05]  /*2b70*/  BSYNC B1 ;  /* 0x0000000000017941 */ /* 0x000fea0003800000 */
.L_x_13205:
[----:B------:R-:W-:Y:S01]  /*2b80*/  IMAD.SHL.U32 R3, R3, 0x200000, RZ ;  /* 0x0020000003037824 */ /* 0x000fe200078e00ff */
[----:B------:R-:W-:-:S04]  /*2b90*/  LEA R5, R0, 0x37800000, 0x17 ;  /* 0x3780000000057811 */ /* 0x000fc800078eb8ff */
[----:B------:R-:W-:-:S07]  /*2ba0*/  LOP3.LUT R18, R5, R3, R18, 0xfe, !PT ;  /* 0x0000000305127212 */ /* 0x000fce00078efe12 */
.L_x_13204:
[----:B------:R-:W-:Y:S05]  /*2bb0*/  BSYNC B0 ;  /* 0x0000000000007941 */ /* 0x000fea0003800000 */
.L_x_13203:
[----:B------:R-:W0:Y:S01]  /*2bc0*/  F2I.FTZ.TRUNC.NTZ R18, R18 ;  /* 0x0000001200127305 */ /* 0x000e22000021f100 */
[----:B------:R-:W-:Y:S05]  /*2bd0*/  BRA `(.L_x_13184) ;  /* 0x0000000000987947 */ /* 0x000fea0003800000 */
.L_x_13196:
        /* <DEDUP_REMOVED lines=14> */
.L_x_13210:
[----:B------:R-:W-:Y:S05]  /*2cc0*/  BSYNC B0 ;  /* 0x0000000000007941 */ /* 0x000fea0003800000 */
.L_x_13209:
[----:B------:R-:W0:Y:S01]  /*2cd0*/  F2I.FTZ.TRUNC.NTZ R18, R18 ;  /* 0x0000001200127305 */ /* 0x000e22000021f100 */
[----:B------:R-:W-:Y:S05]  /*2ce0*/  BRA `(.L_x_13184) ;  /* 0x0000000000547947 */ /* 0x000fea0003800000 */
.L_x_13183:
        /* <DEDUP_REMOVED lines=16> */
[----:B0-2-45:R-:W-:Y:S05]  /*2df0*/  CALL.ABS.NOINC R14 ;  /* 0x000000000e007343 */ /* 0x035fea0003c00000 */
.L_x_13211:
[----:B------:R-:W-:Y:S05]  /*2e00*/  BRA `(.L_x_13184) ;  /* 0x00000000000c7947 */ /* 0x000fea0003800000 */
.L_x_13208:
[----:B------:R0:W5:Y:S01]  /*2e10*/  LDG.E R18, desc[UR36][R4.64] ;  /* 0x0000002404127981 */ /* 0x000162000c1e1900 */
[----:B------:R-:W-:Y:S05]  /*2e20*/  BRA `(.L_x_13184) ;  /* 0x0000000000047947 */ /* 0x000fea0003800000 */
.L_x_13207:
[----:B------:R0:W5:Y:S02]  /*2e30*/  LDG.E R18, desc[UR36][R4.64] ;  /* 0x0000002404127981 */ /* 0x000164000c1e1900 */
.L_x_13184:
[----:B01----:R-:W0:Y:S01]  /*2e40*/  LDC.64 R4, c[0x0][0x2e8] ;  /* 0x0000ba00ff047b82 */ /* 0x003e220000000a00 */
        /* <DEDUP_REMOVED lines=17> */
.L_x_13215:
[----:B------:R0:W5:Y:S01]  /*2f60*/  LDG.E.U8 R19, desc[UR36][R4.64] ;  /* 0x0000002404137981 */ /* 0x000162000c1e1100 */
[----:B------:R-:W-:Y:S05]  /*2f70*/  BRA `(.L_x_13217) ;  /* 0x0000000c00347947 */ /* 0x000fea0003800000 */
.L_x_13214:
        /* <DEDUP_REMOVED lines=8> */
.L_x_13219:
[----:B------:R0:W5:Y:S01]  /*3000*/  LDG.E R19, desc[UR36][R4.64] ;  /* 0x0000002404137981 */ /* 0x000162000c1e1900 */
[----:B------:R-:W-:Y:S05]  /*3010*/  BRA `(.L_x_13217) ;  /* 0x0000000c000c7947 */ /* 0x000fea0003800000 */
.L_x_13218:
[----:B------:R0:W5:Y:S01]  /*3020*/  LDG.E.S16 R19, desc[UR36][R4.64] ;  /* 0x0000002404137981 */ /* 0x000162000c1e1700 */
[----:B------:R-:W-:Y:S05]  /*3030*/  BRA `(.L_x_13217) ;  /* 0x0000000c00047947 */ /* 0x000fea0003800000 */
.L_x_13213:
        /* <DEDUP_REMOVED lines=9> */
.L_x_13221:
[----:B------:R-:W2:Y:S02]  /*30d0*/  LDG.E.U16 R4, desc[UR36][R4.64] ;  /* 0x0000002404047981 */ /* 0x000ea4000c1e1500 */
[----:B--2---:R-:W-:-:S06]  /*30e0*/  HADD2.F32 R19, -RZ, R4.H0_H0 ;  /* 0x20000004ff137230 */ /* 0x004fcc0000004100 */
[----:B------:R-:W0:Y:S01]  /*30f0*/  F2I.FTZ.TRUNC.NTZ R19, R19 ;  /* 0x0000001300137305 */ /* 0x000e22000021f100 */
[----:B------:R-:W-:Y:S05]  /*3100*/  BRA `(.L_x_13217) ;  /* 0x0000000800d07947 */ /* 0x000fea0003800000 */
.L_x_13220:
        /* <DEDUP_REMOVED lines=9> */
.L_x_13223:
[----:B------:R-:W2:Y:S02]  /*31a0*/  LDG.E.U16 R4, desc[UR36][R4.64] ;  /* 0x0000002404047981 */ /* 0x000ea4000c1e1500 */
[----:B--2---:R-:W-:-:S06]  /*31b0*/  HADD2.F32 R19, -RZ, R4.H0_H0 ;  /* 0x20000004ff137230 */ /* 0x004fcc0000004100 */
[----:B------:R-:W0:Y:S01]  /*31c0*/  F2I.FTZ.TRUNC.NTZ R19, R19 ;  /* 0x0000001300137305 */ /* 0x000e22000021f100 */
[----:B------:R-:W-:Y:S05]  /*31d0*/  BRA `(.L_x_13217) ;  /* 0x00000008009c7947 */ /* 0x000fea0003800000 */
.L_x_13222:
[----:B------:R-:W2:Y:S02]  /*31e0*/  LDG.E.64 R4, desc[UR36][R4.64] ;  /* 0x0000002404047981 */ /* 0x000ea4000c1e1b00 */
[----:B--2---:R0:W1:Y:S01]  /*31f0*/  F2I.F64.TRUNC R19, R4 ;  /* 0x0000000400137311 */ /* 0x004062000030d100 */
[----:B------:R-:W-:Y:S05]  /*3200*/  BRA `(.L_x_13217) ;  /* 0x0000000800907947 */ /* 0x000fea0003800000 */
.L_x_13212:
        /* <DEDUP_REMOVED lines=12> */
.L_x_13226:
[----:B------:R-:W2:Y:S02]  /*32d0*/  LDG.E.64 R4, desc[UR36][R4.64] ;  /* 0x0000002404047981 */ /* 0x000ea4000c1e1b00 */
[----:B--2---:R0:W1:Y:S01]  /*32e0*/  F2I.F64.TRUNC R19, R4 ;  /* 0x0000000400137311 */ /* 0x004062000030d100 */
[----:B------:R-:W-:Y:S05]  /*32f0*/  BRA `(.L_x_13217) ;  /* 0x0000000800547947 */ /* 0x000fea0003800000 */
.L_x_13225:
        /* <DEDUP_REMOVED lines=27> */
.L_x_13228:
        /* <DEDUP_REMOVED lines=14> */
.L_x_13227:
[----:B------:R-:W2:Y:S02]  /*3590*/  LDG.E.U16 R19, desc[UR36][R4.64] ;  /* 0x0000002404137981 */ /* 0x000ea4000c1e1500 */
[----:B--2---:R-:W-:-:S06]  /*35a0*/  IMAD.U32 R19, R19, 0x10000, RZ ;  /* 0x0001000013137824 */ /* 0x004fcc00078e00ff */
[----:B------:R-:W0:Y:S01]  /*35b0*/  F2I.FTZ.TRUNC.NTZ R19, R19 ;  /* 0x0000001300137305 */ /* 0x000e22000021f100 */
[----:B------:R-:W-:Y:S05]  /*35c0*/  BRA `(.L_x_13217) ;  /* 0x0000000400a07947 */ /* 0x000fea0003800000 */
.L_x_13224:
        /* <DEDUP_REMOVED lines=10> */
.L_x_13231:
        /* <DEDUP_REMOVED lines=21> */
.L_x_13235:
[----:B------:R-:W-:Y:S05]  /*37c0*/  BSYNC B1 ;  /* 0x0000000000017941 */ /* 0x000fea0003800000 */
.L_x_13234:
[----:B------:R-:W-:Y:S01]  /*37d0*/  IMAD.SHL.U32 R3, R3, 0x100000, RZ ;  /* 0x0010000003037824 */ /* 0x000fe200078e00ff */
[----:B------:R-:W-:-:S04]  /*37e0*/  LEA R0, R0, 0x3b800000, 0x17 ;  /* 0x3b80000000007811 */ /* 0x000fc800078eb8ff */
[----:B------:R-:W-:-:S07]  /*37f0*/  LOP3.LUT R19, R0, R3, R19, 0xfe, !PT ;  /* 0x0000000300137212 */ /* 0x000fce00078efe13 */
.L_x_13233:
[----:B------:R-:W-:Y:S05]  /*3800*/  BSYNC B0 ;  /* 0x0000000000007941 */ /* 0x000fea0003800000 */
.L_x_13232:
[----:B------:R-:W0:Y:S01]  /*3810*/  F2I.FTZ.TRUNC.NTZ R19, R19 ;  /* 0x0000001300137305 */ /* 0x000e22000021f100 */
[----:B------:R-:W-:Y:S05]  /*3820*/  BRA `(.L_x_13217) ;  /* 0x0000000400087947 */ /* 0x000fea0003800000 */
.L_x_13230:
        /* <DEDUP_REMOVED lines=21> */
.L_x_13239:
[----:B------:R-:W-:Y:S05]  /*3980*/  BSYNC B1 ;  /* 0x0000000000017941 */ /* 0x000fea0003800000 */
.L_x_13238:
[----:B------:R-:W-:Y:S01]  /*3990*/  IMAD.SHL.U32 R3, R3, 0x200000, RZ ;  /* 0x0020000003037824 */ /* 0x000fe200078e00ff */
[----:B------:R-:W-:-:S04]  /*39a0*/  LEA R0, R0, 0x37800000, 0x17 ;  /* 0x3780000000007811 */ /* 0x000fc800078eb8ff */
[----:B------:R-:W-:-:S07]  /*39b0*/  LOP3.LUT R19, R0, R3, R19, 0xfe, !PT ;  /* 0x0000000300137212 */ /* 0x000fce00078efe13 */
.L_x_13237:
[----:B------:R-:W-:Y:S05]  /*39c0*/  BSYNC B0 ;  /* 0x0000000000007941 */ /* 0x000fea0003800000 */
.L_x_13236:
[----:B------:R-:W0:Y:S01]  /*39d0*/  F2I.FTZ.TRUNC.NTZ R19, R19 ;  /* 0x0000001300137305 */ /* 0x000e22000021f100 */
[----:B------:R-:W-:Y:S05]  /*39e0*/  BRA `(.L_x_13217) ;  /* 0x0000000000987947 */ /* 0x000fea0003800000 */
.L_x_13229:
        /* <DEDUP_REMOVED lines=14> */
.L_x_13243:
[----:B------:R-:W-:Y:S05]  /*3ad0*/  BSYNC B0 ;  /* 0x0000000000007941 */ /* 0x000fea0003800000 */
.L_x_13242:
[----:B------:R-:W1:Y:S01]  /*3ae0*/  F2I.FTZ.TRUNC.NTZ R19, R19 ;  /* 0x0000001300137305 */ /* 0x000e62000021f100 */
[----:B------:R-:W-:Y:S05]  /*3af0*/  BRA `(.L_x_13217) ;  /* 0x0000000000547947 */ /* 0x000fea0003800000 */
.L_x_13216:
        /* <DEDUP_REMOVED lines=17> */
.L_x_13244:
[----:B------:R-:W-:Y:S05]  /*3c10*/  BRA `(.L_x_13217) ;  /* 0x00000000000c7947 */ /* 0x000fea0003800000 */
.L_x_13241:
[----:B------:R0:W5:Y:S01]  /*3c20*/  LDG.E R19, desc[UR36][R4.64] ;  /* 0x0000002404137981 */ /* 0x000162000c1e1900 */
[----:B------:R-:W-:Y:S05]  /*3c30*/  BRA `(.L_x_13217) ;  /* 0x0000000000047947 */ /* 0x000fea0003800000 */
.L_x_13240:
[----:B------:R2:W5:Y:S02]  /*3c40*/  LDG.E R19, desc[UR36][R4.64] ;  /* 0x0000002404137981 */ /* 0x000564000c1e1900 */
.L_x_13217:
[----:B0-2---:R-:W0:Y:S01]  /*3c50*/  LDC.64 R4, c[0x0][0x2f0] ;  /* 0x0000bc00ff047b82 */ /* 0x005e220000000a00 */
        /* <DEDUP_REMOVED lines=17> */
.L_x_13248:
[----:B------:R0:W5:Y:S01]  /*3d70*/  LDG.E.U8 R39, desc[UR36][R4.64] ;  /* 0x0000002404277981 */ /* 0x000162000c1e1100 */
[----:B------:R-:W-:Y:S05]  /*3d80*/  BRA `(.L_x_13250) ;  /* 0x0000000c00347947 */ /* 0x000fea0003800000 */
.L_x_13247:
        /* <DEDUP_REMOVED lines=8> */
.L_x_13252:
[----:B------:R0:W5:Y:S01]  /*3e10*/  LDG.E R39, desc[UR36][R4.64] ;  /* 0x0000002404277981 */ /* 0x000162000c1e1900 */
[----:B------:R-:W-:Y:S05]  /*3e20*/  BRA `(.L_x_13250) ;  /* 0x0000000c000c7947 */ /* 0x000fea0003800000 */
.L_x_13251:
[----:B------:R0:W5:Y:S01]  /*3e30*/  LDG.E.S16 R39, desc[UR36][R4.64] ;  /* 0x0000002404277981 */ /* 0x000162000c1e1700 */
[----:B------:R-:W-:Y:S05]  /*3e40*/  BRA `(.L_x_13250) ;  /* 0x0000000c00047947 */ /* 0x000fea0003800000 */
.L_x_13246:
        /* <DEDUP_REMOVED lines=9> */
.L_x_13254:
[----:B------:R-:W2:Y:S02]  /*3ee0*/  LDG.E.U16 R4, desc[UR36][R4.64] ;  /* 0x0000002404047981 */ /* 0x000ea4000c1e1500 */
[----:B--2---:R-:W-:-:S06]  /*3ef0*/  HADD2.F32 R39, -RZ, R4.H0_H0 ;  /* 0x20000004ff277230 */ /* 0x004fcc0000004100 */
[----:B------:R-:W0:Y:S01]  /*3f00*/  F2I.FTZ.TRUNC.NTZ R39, R39 ;  /* 0x0000002700277305 */ /* 0x000e22000021f100 */
[----:B------:R-:W-:Y:S05]  /*3f10*/  BRA `(.L_x_13250) ;  /* 0x0000000800d07947 */ /* 0x000fea0003800000 */
.L_x_13253:
        /* <DEDUP_REMOVED lines=9> */
.L_x_13256:
[----:B------:R-:W2:Y:S02]  /*3fb0*/  LDG.E.U16 R4, desc[UR36][R4.64] ;  /* 0x0000002404047981 */ /* 0x000ea4000c1e1500 */
[----:B--2---:R-:W-:-:S06]  /*3fc0*/  HADD2.F32 R39, -RZ, R4.H0_H0 ;  /* 0x20000004ff277230 */ /* 0x004fcc0000004100 */
[----:B------:R-:W0:Y:S01]  /*3fd0*/  F2I.FTZ.TRUNC.NTZ R39, R39 ;  /* 0x0000002700277305 */ /* 0x000e22000021f100 */
[----:B------:R-:W-:Y:S05]  /*3fe0*/  BRA `(.L_x_13250) ;  /* 0x00000008009c7947 */ /* 0x000fea0003800000 */
.L_x_13255:
[----:B------:R-:W2:Y:S02]  /*3ff0*/  LDG.E.64 R4, desc[UR36][R4.64] ;  /* 0x0000002404047981 */ /* 0x000ea4000c1e1b00 */
[----:B--2---:R0:W2:Y:S01]  /*4000*/  F2I.F64.TRUNC R39, R4 ;  /* 0x0000000400277311 */ /* 0x0040a2000030d100 */
[----:B------:R-:W-:Y:S05]  /*4010*/  BRA `(.L_x_13250) ;  /* 0x0000000800907947 */ /* 0x000fea0003800000 */
.L_x_13245:
        /* <DEDUP_REMOVED lines=12> */
.L_x_13259:
[----:B------:R-:W2:Y:S02]  /*40e0*/  LDG.E.64 R4, desc[UR36][R4.64] ;  /* 0x0000002404047981 */ /* 0x000ea4000c1e1b00 */
[----:B--2---:R0:W2:Y:S01]  /*40f0*/  F2I.F64.TRUNC R39, R4 ;  /* 0x0000000400277311 */ /* 0x0040a2000030d100 */
[----:B------:R-:W-:Y:S05]  /*4100*/  BRA `(.L_x_13250) ;  /* 0x0000000800547947 */ /* 0x000fea0003800000 */
.L_x_13258:
        /* <DEDUP_REMOVED lines=27> */
.L_x_13261:
        /* <DEDUP_REMOVED lines=14> */
.L_x_13260:
[----:B------:R-:W2:Y:S02]  /*43a0*/  LDG.E.U16 R39, desc[UR36][R4.64] ;  /* 0x0000002404277981 */ /* 0x000ea4000c1e1500 */
[----:B--2---:R-:W-:-:S06]  /*43b0*/  IMAD.U32 R39, R39, 0x10000, RZ ;  /* 0x0001000027277824 */ /* 0x004fcc00078e00ff */
[----:B------:R-:W0:Y:S01]  /*43c0*/  F2I.FTZ.TRUNC.NTZ R39, R39 ;  /* 0x0000002700277305 */ /* 0x000e22000021f100 */
[----:B------:R-:W-:Y:S05]  /*43d0*/  BRA `(.L_x_13250) ;  /* 0x0000000400a07947 */ /* 0x000fea0003800000 */
.L_x_13257:
        /* <DEDUP_REMOVED lines=10> */
.L_x_13264:
        /* <DEDUP_REMOVED lines=21> */
.L_x_13268:
[----:B------:R-:W-:Y:S05]  /*45d0*/  BSYNC B1 ;  /* 0x0000000000017941 */ /* 0x000fea0003800000 */
.L_x_13267:
[----:B------:R-:W-:Y:S01]  /*45e0*/  IMAD.SHL.U32 R3, R3, 0x100000, RZ ;  /* 0x0010000003037824 */ /* 0x000fe200078e00ff */
[----:B------:R-:W-:-:S04]  /*45f0*/  LEA R0, R0, 0x3b800000, 0x17 ;  /* 0x3b80000000007811 */ /* 0x000fc800078eb8ff */
[----:B------:R-:W-:-:S07]  /*4600*/  LOP3.LUT R39, R0, R3, R39, 0xfe, !PT ;  /* 0x0000000300277212 */ /* 0x000fce00078efe27 */
.L_x_13266:
[----:B------:R-:W-:Y:S05]  /*4610*/  BSYNC B0 ;  /* 0x0000000000007941 */ /* 0x000fea0003800000 */
.L_x_13265:
[----:B------:R-:W0:Y:S01]  /*4620*/  F2I.FTZ.TRUNC.NTZ R39, R39 ;  /* 0x0000002700277305 */ /* 0x000e22000021f100 */
[----:B------:R-:W-:Y:S05]  /*4630*/  BRA `(.L_x_13250) ;  /* 0x0000000400087947 */ /* 0x000fea0003800000 */
.L_x_13263:
        /* <DEDUP_REMOVED lines=21> */
.L_x_13272:
[----:B------:R-:W-:Y:S05]  /*4790*/  BSYNC B1 ;  /* 0x0000000000017941 */ /* 0x000fea0003800000 */
.L_x_13271:
[----:B------:R-:W-:Y:S01]  /*47a0*/  IMAD.SHL.U32 R3, R3, 0x200000, RZ ;  /* 0x0020000003037824 */ /* 0x000fe200078e00ff */
[----:B------:R-:W-:-:S04]  /*47b0*/  LEA R0, R0, 0x37800000, 0x17 ;  /* 0x3780000000007811 */ /* 0x000fc800078eb8ff */
[----:B------:R-:W-:-:S07]  /*47c0*/  LOP3.LUT R39, R0, R3, R39, 0xfe, !PT ;  /* 0x0000000300277212 */ /* 0x000fce00078efe27 */
.L_x_13270:
[----:B------:R-:W-:Y:S05]  /*47d0*/  BSYNC B0 ;  /* 0x0000000000007941 */ /* 0x000fea0003800000 */
.L_x_13269:
[----:B------:R-:W0:Y:S01]  /*47e0*/  F2I.FTZ.TRUNC.NTZ R39, R39 ;  /* 0x0000002700277305 */ /* 0x000e22000021f100 */
[----:B------:R-:W-:Y:S05]  /*47f0*/  BRA `(.L_x_13250) ;  /* 0x0000000000987947 */ /* 0x000fea0003800000 */
.L_x_13262:
        /* <DEDUP_REMOVED lines=14> */
.L_x_13276:
[----:B------:R-:W-:Y:S05]  /*48e0*/  BSYNC B0 ;  /* 0x0000000000007941 */ /* 0x000fea0003800000 */
.L_x_13275:
[----:B------:R-:W0:Y:S01]  /*48f0*/  F2I.FTZ.TRUNC.NTZ R39, R39 ;  /* 0x0000002700277305 */ /* 0x000e22000021f100 */
[----:B------:R-:W-:Y:S05]  /*4900*/  BRA `(.L_x_13250) ;  /* 0x0000000000547947 */ /* 0x000fea0003800000 */
.L_x_13249:
        /* <DEDUP_REMOVED lines=17> */
.L_x_13277:
[----:B------:R-:W-:Y:S05]  /*4a20*/  BRA `(.L_x_13250) ;  /* 0x00000000000c7947 */ /* 0x000fea0003800000 */
.L_x_13274:
[----:B------:R0:W5:Y:S01]  /*4a30*/  LDG.E R39, desc[UR36][R4.64] ;  /* 0x0000002404277981 */ /* 0x000162000c1e1900 */
[----:B------:R-:W-:Y:S05]  /*4a40*/  BRA `(.L_x_13250) ;  /* 0x0000000000047947 */ /* 0x000fea0003800000 */
.L_x_13273:
[----:B------:R0:W5:Y:S02]  /*4a50*/  LDG.E R39, desc[UR36][R4.64] ;  /* 0x0000002404277981 */ /* 0x000164000c1e1900 */
.L_x_13250:
[----:B------:R-:W-:-:S07]  /*4a60*/  VIADD R36, R36, 0x80 ;  /* 0x0000008024247836 */ /* 0x000fce0000000000 */
.L_x_13112:
[----:B------:R-:W-:Y:S05]  /*4a70*/  BSYNC B6 ;  /* 0x0000000000067941 */ /* 0x000fea0003800000 */
.L_x_13111:
[----:B------:R-:W-:Y:S01]  /*4a80*/  ISETP.GE.AND P0, PT, R36, R2, PT ;  /* 0x000000022400720c */ /* 0x000fe20003f06270 */
[----:B------:R-:W-:Y:S01]  /*4a90*/  BSSY B6, `(.L_x_13278) ;  /* 0x000046b000067945 */ /* 0x000fe20003800000 */
[----:B------:R-:W-:Y:S02]  /*4aa0*/  CS2R R22, SRZ ;  /* 0x0000000000167805 */ /* 0x000fe4000001ff00 */
[----:B------:R-:W-:-:S09]  /*4ab0*/  CS2R R24, SRZ ;  /* 0x0000000000187805 */ /* 0x000fd2000001ff00 */
[----:B------:R-:W-:Y:S05]  /*4ac0*/  @P0 BRA `(.L_x_13279) ;  /* 0x00000044009c0947 */ /* 0x000fea0003800000 */
[----:B0-----:R-:W0:Y:S01]  /*4ad0*/  LDC.64 R4, c[0x0][0x2d0] ;  /* 0x0000b400ff047b82 */ /* 0x001e220000000a00 */
        /* <DEDUP_REMOVED lines=18> */
.L_x_13283:
[----:B------:R0:W5:Y:S01]  /*4c00*/  LDG.E.U8 R17, desc[UR36][R4.64] ;  /* 0x0000002404117981 */ /* 0x000162000c1e1100 */
[----:B------:R-:W-:Y:S05]  /*4c10*/  BRA `(.L_x_13285) ;  /* 0x0000000c00347947 */ /* 0x000fea0003800000 */
.L_x_13282:
        /* <DEDUP_REMOVED lines=8> */
.L_x_13287:
[----:B------:R0:W5:Y:S01]  /*4ca0*/  LDG.E R17, desc[UR36][R4.64] ;  /* 0x0000002404117981 */ /* 0x000162000c1e1900 */
[----:B------:R-:W-:Y:S05]  /*4cb0*/  BRA `(.L_x_13285) ;  /* 0x0000000c000c7947 */ /* 0x000fea0003800000 */
.L_x_13286:
[----:B------:R0:W5:Y:S01]  /*4cc0*/  LDG.E.S16 R17, desc[UR36][R4.64] ;  /* 0x0000002404117981 */ /* 0x000162000c1e1700 */
[----:B------:R-:W-:Y:S05]  /*4cd0*/  BRA `(.L_x_13285) ;  /* 0x0000000c00047947 */ /* 0x000fea0003800000 */
.L_x_13281:
        /* <DEDUP_REMOVED lines=9> */
.L_x_13289:
[----:B------:R-:W2:Y:S02]  /*4d70*/  LDG.E.U16 R4, desc[UR36][R4.64] ;  /* 0x0000002404047981 */ /* 0x000ea4000c1e1500 */
[----:B--2---:R-:W-:-:S06]  /*4d80*/  HADD2.F32 R17, -RZ, R4.H0_H0 ;  /* 0x20000004ff117230 */ /* 0x004fcc0000004100 */
[----:B------:R-:W0:Y:S01]  /*4d90*/  F2I.FTZ.TRUNC.NTZ R17, R17 ;  /* 0x0000001100117305 */ /* 0x000e22000021f100 */
[----:B------:R-:W-:Y:S05]  /*4da0*/  BRA `(.L_x_13285) ;  /* 0x0000000800d07947 */ /* 0x000fea0003800000 */
.L_x_13288:
        /* <DEDUP_REMOVED lines=9> */
.L_x_13291:
[----:B------:R-:W2:Y:S02]  /*4e40*/  LDG.E.U16 R4, desc[UR36][R4.64] ;  /* 0x0000002404047981 */ /* 0x000ea4000c1e1500 */
[----:B--2---:R-:W-:-:S06]  /*4e50*/  HADD2.F32 R17, -RZ, R4.H0_H0 ;  /* 0x20000004ff117230 */ /* 0x004fcc0000004100 */
[----:B------:R-:W0:Y:S01]  /*4e60*/  F2I.FTZ.TRUNC.NTZ R17, R17 ;  /* 0x0000001100117305 */ /* 0x000e22000021f100 */
[----:B------:R-:W-:Y:S05]  /*4e70*/  BRA `(.L_x_13285) ;  /* 0x00000008009c7947 */ /* 0x000fea0003800000 */
.L_x_13290:
[----:B------:R-:W2:Y:S02]  /*4e80*/  LDG.E.64 R4, desc[UR36][R4.64] ;  /* 0x0000002404047981 */ /* 0x000ea4000c1e1b00 */
[----:B--2---:R0:W2:Y:S01]  /*4e90*/  F2I.F64.TRUNC R17, R4 ;  /* 0x0000000400117311 */ /* 0x0040a2000030d100 */
[----:B------:R-:W-:Y:S05]  /*4ea0*/  BRA `(.L_x_13285) ;  /* 0x0000000800907947 */ /* 0x000fea0003800000 */
.L_x_13280:
        /* <DEDUP_REMOVED lines=12> */
.L_x_13294:
[----:B------:R-:W2:Y:S02]  /*4f70*/  LDG.E.64 R4, desc[UR36][R4.64] ;  /* 0x0000002404047981 */ /* 0x000ea4000c1e1b00 */
[----:B--2---:R0:W2:Y:S01]  /*4f80*/  F2I.F64.TRUNC R17, R4 ;  /* 0x0000000400117311 */ /* 0x0040a2000030d100 */
[----:B------:R-:W-:Y:S05]  /*4f90*/  BRA `(.L_x_13285) ;  /* 0x0000000800547947 */ /* 0x000fea0003800000 */
.L_x_13293:
        /* <DEDUP_REMOVED lines=27> */
.L_x_13296:
        /* <DEDUP_REMOVED lines=14> */
.L_x_13295:
[----:B------:R-:W2:Y:S02]  /*5230*/  LDG.E.U16 R17, desc[UR36][R4.64] ;  /* 0x0000002404117981 */ /* 0x000ea4000c1e1500 */
[----:B--2---:R-:W-:-:S06]  /*5240*/  IMAD.U32 R17, R17, 0x10000, RZ ;  /* 0x0001000011117824 */ /* 0x004fcc00078e00ff */
[----:B------:R-:W0:Y:S01]  /*5250*/  F2I.FTZ.TRUNC.NTZ R17, R17 ;  /* 0x0000001100117305 */ /* 0x000e22000021f100 */
[----:B------:R-:W-:Y:S05]  /*5260*/  BRA `(.L_x_13285) ;  /* 0x0000000400a07947 */ /* 0x000fea0003800000 */
.L_x_13292:
        /* <DEDUP_REMOVED lines=10> */
.L_x_13299:
        /* <DEDUP_REMOVED lines=21> */
.L_x_13303:
[----:B------:R-:W-:Y:S05]  /*5460*/  BSYNC B1 ;  /* 0x0000000000017941 */ /* 0x000fea0003800000 */
.L_x_13302:
[----:B------:R-:W-:Y:S01]  /*5470*/  IMAD.SHL.U32 R3, R3, 0x100000, RZ ;  /* 0x0010000003037824 */ /* 0x000fe200078e00ff */
[----:B------:R-:W-:-:S04]  /*5480*/  LEA R0, R0, 0x3b800000, 0x17 ;  /* 0x3b80000000007811 */ /* 0x000fc800078eb8ff */
[----:B------:R-:W-:-:S07]  /*5490*/  LOP3.LUT R17, R0, R3, R17, 0xfe, !PT ;  /* 0x0000000300117212 */ /* 0x000fce00078efe11 */
.L_x_13301:
[----:B------:R-:W-:Y:S05]  /*54a0*/  BSYNC B0 ;  /* 0x0000000000007941 */ /* 0x000fea0003800000 */
.L_x_13300:
[----:B------:R-:W0:Y:S01]  /*54b0*/  F2I.FTZ.TRUNC.NTZ R17, R17 ;  /* 0x0000001100117305 */ /* 0x000e22000021f100 */
[----:B------:R-:W-:Y:S05]  /*54c0*/  BRA `(.L_x_13285) ;  /* 0x0000000400087947 */ /* 0x000fea0003800000 */
.L_x_13298:
        /* <DEDUP_REMOVED lines=21> */
.L_x_13307:
[----:B------:R-:W-:Y:S05]  /*5620*/  BSYNC B1 ;  /* 0x0000000000017941 */ /* 0x000fea0003800000 */
.L_x_13306:
[----:B------:R-:W-:Y:S01]  /*5630*/  IMAD.SHL.U32 R3, R3, 0x200000, RZ ;  /* 0x0020000003037824 */ /* 0x000fe200078e00ff */
[----:B------:R-:W-:-:S04]  /*5640*/  LEA R0, R0, 0x37800000, 0x17 ;  /* 0x3780000000007811 */ /* 0x000fc800078eb8ff */
[----:B------:R-:W-:-:S07]  /*5650*/  LOP3.LUT R17, R0, R3, R17, 0xfe, !PT ;  /* 0x0000000300117212 */ /* 0x000fce00078efe11 */
.L_x_13305:
[----:B------:R-:W-:Y:S05]  /*5660*/  BSYNC B0 ;  /* 0x0000000000007941 */ /* 0x000fea0003800000 */
.L_x_13304:
[----:B------:R-:W0:Y:S01]  /*5670*/  F2I.FTZ.TRUNC.NTZ R17, R17 ;  /* 0x0000001100117305 */ /* 0x000e22000021f100 */
[----:B------:R-:W-:Y:S05]  /*5680*/  BRA `(.L_x_13285) ;  /* 0x0000000000987947 */ /* 0x000fea0003800000 */
.L_x_13297:
        /* <DEDUP_REMOVED lines=14> */
.L_x_13311:
[----:B------:R-:W-:Y:S05]  /*5770*/  BSYNC B0 ;  /* 0x0000000000007941 */ /* 0x000fea0003800000 */
.L_x_13310:
[----:B------:R-:W0:Y:S01]  /*5780*/  F2I.FTZ.TRUNC.NTZ R17, R17 ;  /* 0x0000001100117305 */ /* 0x000e22000021f100 */
[----:B------:R-:W-:Y:S05]  /*5790*/  BRA `(.L_x_13285) ;  /* 0x0000000000547947 */ /* 0x000fea0003800000 */
.L_x_13284:
        /* <DEDUP_REMOVED lines=13> */
[----:B------:R-:W-:Y:S02]  /*5870*/  IMAD.MOV.U32 R13, RZ, RZ, RZ ;  /* 0x000000ffff0d7224 */ /* 0x000fe400078e00ff */
[----:B------:R-:W-:-:S07]  /*5880*/  IMAD.MOV.U32 R17, RZ, RZ, RZ ;  /* 0x000000ffff117224 */ /* 0x000fce00078e00ff */
[----:B------:R-:W-:-:S07]  /*5890*/  LEPC R20, `(.L_x_13312) ;  /* 0x000000001014794e */ /* 0x000fce0000000000 */
[----:B01-345:R-:W-:Y:S05]  /*58a0*/  CALL.ABS.NOINC R14 ;  /* 0x000000000e007343 */ /* 0x03bfea0003c00000 */
.L_x_13312:
[----:B------:R-:W-:Y:S05]  /*58b0*/  BRA `(.L_x_13285) ;  /* 0x00000000000c7947 */ /* 0x000fea0003800000 */
.L_x_13309:
[----:B------:R0:W5:Y:S01]  /*58c0*/  LDG.E R17, desc[UR36][R4.64] ;  /* 0x0000002404117981 */ /* 0x000162000c1e1900 */
[----:B------:R-:W-:Y:S05]  /*58d0*/  BRA `(.L_x_13285) ;  /* 0x0000000000047947 */ /* 0x000fea0003800000 */
.L_x_13308:
[----:B------:R0:W5:Y:S02]  /*58e0*/  LDG.E R17, desc[UR36][R4.64] ;  /* 0x0000002404117981 */ /* 0x000164000c1e1900 */
.L_x_13285:
        /* <DEDUP_REMOVED lines=18> */
.L_x_13316:
[----:B------:R0:W5:Y:S01]  /*5a10*/  LDG.E.U8 R22, desc[UR36][R4.64] ;  /* 0x0000002404167981 */ /* 0x000162000c1e1100 */
[----:B------:R-:W-:Y:S05]  /*5a20*/  BRA `(.L_x_13318) ;  /* 0x0000000c00347947 */ /* 0x000fea0003800000 */
.L_x_13315:
        /* <DEDUP_REMOVED lines=8> */
.L_x_13320:
[----:B------:R0:W5:Y:S01]  /*5ab0*/  LDG.E R22, desc[UR36][R4.64] ;  /* 0x0000002404167981 */ /* 0x000162000c1e1900 */
[----:B------:R-:W-:Y:S05]  /*5ac0*/  BRA `(.L_x_13318) ;  /* 0x0000000c000c7947 */ /* 0x000fea0003800000 */
.L_x_13319:
[----:B------:R0:W5:Y:S01]  /*5ad0*/  LDG.E.S16 R22, desc[UR36][R4.64] ;  /* 0x0000002404167981 */ /* 0x000162000c1e1700 */
[----:B------:R-:W-:Y:S05]  /*5ae0*/  BRA `(.L_x_13318) ;  /* 0x0000000c00047947 */ /* 0x000fea0003800000 */
.L_x_13314:
        /* <DEDUP_REMOVED lines=9> */
.L_x_13322:
[----:B------:R-:W3:Y:S02]  /*5b80*/  LDG.E.U16 R4, desc[UR36][R4.64] ;  /* 0x0000002404047981 */ /* 0x000ee4000c1e1500 */
[----:B---3--:R-:W-:-:S06]  /*5b90*/  HADD2.F32 R22, -RZ, R4.H0_H0 ;  /* 0x20000004ff167230 */ /* 0x008fcc0000004100 */
[----:B------:R-:W0:Y:S01]  /*5ba0*/  F2I.FTZ.TRUNC.NTZ R22, R22 ;  /* 0x0000001600167305 */ /* 0x000e22000021f100 */
[----:B------:R-:W-:Y:S05]  /*5bb0*/  BRA `(.L_x_13318) ;  /* 0x0000000800d07947 */ /* 0x000fea0003800000 */
.L_x_13321:
        /* <DEDUP_REMOVED lines=9> */
.L_x_13324:
[----:B------:R-:W3:Y:S02]  /*5c50*/  LDG.E.U16 R4, desc[UR36][R4.64] ;  /* 0x0000002404047981 */ /* 0x000ee4000c1e1500 */
[----:B---3--:R-:W-:-:S06]  /*5c60*/  HADD2.F32 R22, -RZ, R4.H0_H0 ;  /* 0x20000004ff167230 */ /* 0x008fcc0000004100 */
[----:B------:R-:W0:Y:S01]  /*5c70*/  F2I.FTZ.TRUNC.NTZ R22, R22 ;  /* 0x0000001600167305 */ /* 0x000e22000021f100 */
[----:B------:R-:W-:Y:S05]  /*5c80*/  BRA `(.L_x_13318) ;  /* 0x00000008009c7947 */ /* 0x000fea0003800000 */
.L_x_13323:
[----:B------:R-:W3:Y:S02]  /*5c90*/  LDG.E.64 R22, desc[UR36][R4.64] ;  /* 0x0000002404167981 */ /* 0x000ee4000c1e1b00 */
[----:B---3--:R0:W3:Y:S01]  /*5ca0*/  F2I.F64.TRUNC R22, R22 ;  /* 0x0000001600167311 */ /* 0x0080e2000030d100 */
[----:B------:R-:W-:Y:S05]  /*5cb0*/  BRA `(.L_x_13318) ;  /* 0x0000000800907947 */ /* 0x000fea0003800000 */
.L_x_13313:
        /* <DEDUP_REMOVED lines=12> */
.L_x_13327:
[----:B------:R-:W3:Y:S02]  /*5d80*/  LDG.E.64 R4, desc[UR36][R4.64] ;  /* 0x0000002404047981 */ /* 0x000ee4000c1e1b00 */
[----:B---3--:R0:W3:Y:S01]  /*5d90*/  F2I.F64.TRUNC R22, R4 ;  /* 0x0000000400167311 */ /* 0x0080e2000030d100 */
[----:B------:R-:W-:Y:S05]  /*5da0*/  BRA `(.L_x_13318) ;  /* 0x0000000800547947 */ /* 0x000fea0003800000 */
.L_x_13326:
        /* <DEDUP_REMOVED lines=27> */
.L_x_13329:
        /* <DEDUP_REMOVED lines=14> */
.L_x_13328:
[----:B------:R-:W3:Y:S02]  /*6040*/  LDG.E.U16 R22, desc[UR36][R4.64] ;  /* 0x0000002404167981 */ /* 0x000ee4000c1e1500 */
[----:B---3--:R-:W-:-:S06]  /*6050*/  IMAD.U32 R22, R22, 0x10000, RZ ;  /* 0x0001000016167824 */ /* 0x008fcc00078e00ff */
[----:B------:R-:W0:Y:S01]  /*6060*/  F2I.FTZ.TRUNC.NTZ R22, R22 ;  /* 0x0000001600167305 */ /* 0x000e22000021f100 */
[----:B------:R-:W-:Y:S05]  /*6070*/  BRA `(.L_x_13318) ;  /* 0x0000000400a07947 */ /* 0x000fea0003800000 */
.L_x_13325:
        /* <DEDUP_REMOVED lines=10> */
.L_x_13332:
        /* <DEDUP_REMOVED lines=21> */
.L_x_13336:
[----:B------:R-:W-:Y:S05]  /*6270*/  BSYNC B1 ;  /* 0x0000000000017941 */ /* 0x000fea0003800000 */
.L_x_13335:
[----:B------:R-:W-:Y:S01]  /*6280*/  IMAD.SHL.U32 R3, R3, 0x100000, RZ ;  /* 0x0010000003037824 */ /* 0x000fe200078e00ff */
[----:B------:R-:W-:-:S04]  /*6290*/  LEA R5, R0, 0x3b800000, 0x17 ;  /* 0x3b80000000057811 */ /* 0x000fc800078eb8ff */
[----:B------:R-:W-:-:S07]  /*62a0*/  LOP3.LUT R22, R5, R3, R22, 0xfe, !PT ;  /* 0x0000000305167212 */ /* 0x000fce00078efe16 */
.L_x_13334:
[----:B------:R-:W-:Y:S05]  /*62b0*/  BSYNC B0 ;  /* 0x0000000000007941 */ /* 0x000fea0003800000 */
.L_x_13333:
[----:B------:R-:W0:Y:S01]  /*62c0*/  F2I.FTZ.TRUNC.NTZ R22, R22 ;  /* 0x0000001600167305 */ /* 0x000e22000021f100 */
[----:B------:R-:W-:Y:S05]  /*62d0*/  BRA `(.L_x_13318) ;  /* 0x0000000400087947 */ /* 0x000fea0003800000 */
.L_x_13331:
        /* <DEDUP_REMOVED lines=21> */
.L_x_13340:
[----:B------:R-:W-:Y:S05]  /*6430*/  BSYNC B1 ;  /* 0x0000000000017941 */ /* 0x000fea0003800000 */
.L_x_13339:
[----:B------:R-:W-:Y:S01]  /*6440*/  IMAD.SHL.U32 R3, R3, 0x200000, RZ ;  /* 0x0020000003037824 */ /* 0x000fe200078e00ff */
[----:B------:R-:W-:-:S04]  /*6450*/  LEA R5, R0, 0x37800000, 0x17 ;  /* 0x3780000000057811 */ /* 0x000fc800078eb8ff */
[----:B------:R-:W-:-:S07]  /*6460*/  LOP3.LUT R22, R5, R3, R22, 0xfe, !PT ;  /* 0x0000000305167212 */ /* 0x000fce00078efe16 */
.L_x_13338:
[----:B------:R-:W-:Y:S05]  /*6470*/  BSYNC B0 ;  /* 0x0000000000007941 */ /* 0x000fea0003800000 */
.L_x_13337:
[----:B------:R-:W0:Y:S01]  /*6480*/  F2I.FTZ.TRUNC.NTZ R22, R22 ;  /* 0x0000001600167305 */ /* 0x000e22000021f100 */
[----:B------:R-:W-:Y:S05]  /*6490*/  BRA `(.L_x_13318) ;  /* 0x0000000000987947 */ /* 0x000fea0003800000 */
.L_x_13330:
        /* <DEDUP_REMOVED lines=14> */
.L_x_13344:
[----:B------:R-:W-:Y:S05]  /*6580*/  BSYNC B0 ;  /* 0x0000000000007941 */ /* 0x000fea0003800000 */
.L_x_13343:
[----:B------:R-:W0:Y:S01]  /*6590*/  F2I.FTZ.TRUNC.NTZ R22, R22 ;  /* 0x0000001600167305 */ /* 0x000e22000021f100 */
[----:B------:R-:W-:Y:S05]  /*65a0*/  BRA `(.L_x_13318) ;  /* 0x0000000000547947 */ /* 0x000fea0003800000 */
.L_x_13317:
        /* <DEDUP_REMOVED lines=16> */
[----:B01--45:R-:W-:Y:S05]  /*66b0*/  CALL.ABS.NOINC R14 ;  /* 0x000000000e007343 */ /* 0x033fea0003c00000 */
.L_x_13345:
[----:B------:R-:W-:Y:S05]  /*66c0*/  BRA `(.L_x_13318) ;  /* 0x00000000000c7947 */ /* 0x000fea0003800000 */
.L_x_13342:
[----:B------:R0:W5:Y:S01]  /*66d0*/  LDG.E R22, desc[UR36][R4.64] ;  /* 0x0000002404167981 */ /* 0x000162000c1e1900 */
[----:B------:R-:W-:Y:S05]  /*66e0*/  BRA `(.L_x_13318) ;  /* 0x0000000000047947 */ /* 0x000fea0003800000 */
.L_x_13341:
[----:B------:R0:W5:Y:S02]  /*66f0*/  LDG.E R22, desc[UR36][R4.64] ;  /* 0x0000002404167981 */ /* 0x000164000c1e1900 */
.L_x_13318:
        /* <DEDUP_REMOVED lines=18> */
.L_x_13349:
[----:B------:R0:W5:Y:S01]  /*6820*/  LDG.E.U8 R23, desc[UR36][R4.64] ;  /* 0x0000002404177981 */ /* 0x000162000c1e1100 */
[----:B------:R-:W-:Y:S05]  /*6830*/  BRA `(.L_x_13351) ;  /* 0x0000000c00347947 */ /* 0x000fea0003800000 */
.L_x_13348:
        /* <DEDUP_REMOVED lines=8> */
.L_x_13353:
[----:B------:R0:W5:Y:S01]  /*68c0*/  LDG.E R23, desc[UR36][R4.64] ;  /* 0x0000002404177981 */ /* 0x000162000c1e1900 */
[----:B------:R-:W-:Y:S05]  /*68d0*/  BRA `(.L_x_13351) ;  /* 0x0000000c000c7947 */ /* 0x000fea0003800000 */
.L_x_13352:
[----:B------:R3:W5:Y:S01]  /*68e0*/  LDG.E.S16 R23, desc[UR36][R4.64] ;  /* 0x0000002404177981 */ /* 0x000762000c1e1700 */
[----:B------:R-:W-:Y:S05]  /*68f0*/  BRA `(.L_x_13351) ;  /* 0x0000000c00047947 */ /* 0x000fea0003800000 */
.L_x_13347:
        /* <DEDUP_REMOVED lines=9> */
.L_x_13355:
[----:B------:R-:W3:Y:S02]  /*6990*/  LDG.E.U16 R4, desc[UR36][R4.64] ;  /* 0x0000002404047981 */ /* 0x000ee4000c1e1500 */
[----:B---3--:R-:W-:-:S06]  /*69a0*/  HADD2.F32 R23, -RZ, R4.H0_H0 ;  /* 0x20000004ff177230 */ /* 0x008fcc0000004100 */
[----:B------:R-:W0:Y:S01]  /*69b0*/  F2I.FTZ.TRUNC.NTZ R23, R23 ;  /* 0x0000001700177305 */ /* 0x000e22000021f100 */
[----:B------:R-:W-:Y:S05]  /*69c0*/  BRA `(.L_x_13351) ;  /* 0x0000000800d07947 */ /* 0x000fea0003800000 */
.L_x_13354:
        /* <DEDUP_REMOVED lines=9> */
.L_x_13357:
[----:B------:R-:W3:Y:S02]  /*6a60*/  LDG.E.U16 R4, desc[UR36][R4.64] ;  /* 0x0000002404047981 */ /* 0x000ee4000c1e1500 */
[----:B---3--:R-:W-:-:S06]  /*6a70*/  HADD2.F32 R23, -RZ, R4.H0_H0 ;  /* 0x20000004ff177230 */ /* 0x008fcc0000004100 */
[----:B------:R-:W0:Y:S01]  /*6a80*/  F2I.FTZ.TRUNC.NTZ R23, R23 ;  /* 0x0000001700177305 */ /* 0x000e22000021f100 */
[----:B------:R-:W-:Y:S05]  /*6a90*/  BRA `(.L_x_13351) ;  /* 0x00000008009c7947 */ /* 0x000fea0003800000 */
.L_x_13356:
[----:B------:R-:W3:Y:S02]  /*6aa0*/  LDG.E.64 R4, desc[UR36][R4.64] ;  /* 0x0000002404047981 */ /* 0x000ee4000c1e1b00 */
[----:B---3--:R0:W1:Y:S01]  /*6ab0*/  F2I.F64.TRUNC R23, R4 ;  /* 0x0000000400177311 */ /* 0x008062000030d100 */
[----:B------:R-:W-:Y:S05]  /*6ac0*/  BRA `(.L_x_13351) ;  /* 0x0000000800907947 */ /* 0x000fea0003800000 */
.L_x_13346:
        /* <DEDUP_REMOVED lines=12> */
.L_x_13360:
[----:B------:R-:W3:Y:S02]  /*6b90*/  LDG.E.64 R4, desc[UR36][R4.64] ;  /* 0x0000002404047981 */ /* 0x000ee4000c1e1b00 */
[----:B---3--:R0:W1:Y:S01]  /*6ba0*/  F2I.F64.TRUNC R23, R4 ;  /* 0x0000000400177311 */ /* 0x008062000030d100 */
[----:B------:R-:W-:Y:S05]  /*6bb0*/  BRA `(.L_x_13351) ;  /* 0x0000000800547947 */ /* 0x000fea0003800000 */
.L_x_13359:
        /* <DEDUP_REMOVED lines=27> */
.L_x_13362:
        /* <DEDUP_REMOVED lines=14> */
.L_x_13361:
[----:B------:R-:W3:Y:S02]  /*6e50*/  LDG.E.U16 R23, desc[UR36][R4.64] ;  /* 0x0000002404177981 */ /* 0x000ee4000c1e1500 */
[----:B---3--:R-:W-:-:S06]  /*6e60*/  IMAD.U32 R23, R23, 0x10000, RZ ;  /* 0x0001000017177824 */ /* 0x008fcc00078e00ff */
[----:B------:R-:W0:Y:S01]  /*6e70*/  F2I.FTZ.TRUNC.NTZ R23, R23 ;  /* 0x0000001700177305 */ /* 0x000e22000021f100 */
[----:B------:R-:W-:Y:S05]  /*6e80*/  BRA `(.L_x_13351) ;  /* 0x0000000400a07947 */ /* 0x000fea0003800000 */
.L_x_13358:
        /* <DEDUP_REMOVED lines=10> */
.L_x_13365:
        /* <DEDUP_REMOVED lines=21> */
.L_x_13369:
[----:B------:R-:W-:Y:S05]  /*7080*/  BSYNC B1 ;  /* 0x0000000000017941 */ /* 0x000fea0003800000 */
.L_x_13368:
[----:B------:R-:W-:Y:S01]  /*7090*/  IMAD.SHL.U32 R3, R3, 0x100000, RZ ;  /* 0x0010000003037824 */ /* 0x000fe200078e00ff */
[----:B------:R-:W-:-:S04]  /*70a0*/  LEA R0, R0, 0x3b800000, 0x17 ;  /* 0x3b80000000007811 */ /* 0x000fc800078eb8ff */
[----:B------:R-:W-:-:S07]  /*70b0*/  LOP3.LUT R23, R0, R3, R23, 0xfe, !PT ;  /* 0x0000000300177212 */ /* 0x000fce00078efe17 */
.L_x_13367:
[----:B------:R-:W-:Y:S05]  /*70c0*/  BSYNC B0 ;  /* 0x0000000000007941 */ /* 0x000fea0003800000 */
.L_x_13366:
[----:B------:R-:W0:Y:S01]  /*70d0*/  F2I.FTZ.TRUNC.NTZ R23, R23 ;  /* 0x0000001700177305 */ /* 0x000e22000021f100 */
[----:B------:R-:W-:Y:S05]  /*70e0*/  BRA `(.L_x_13351) ;  /* 0x0000000400087947 */ /* 0x000fea0003800000 */
.L_x_13364:
        /* <DEDUP_REMOVED lines=21> */
.L_x_13373:
[----:B------:R-:W-:Y:S05]  /*7240*/  BSYNC B1 ;  /* 0x0000000000017941 */ /* 0x000fea0003800000 */
.L_x_13372:
[----:B------:R-:W-:Y:S01]  /*7250*/  IMAD.SHL.U32 R3, R3, 0x200000, RZ ;  /* 0x0020000003037824 */ /* 0x000fe200078e00ff */
[----:B------:R-:W-:-:S04]  /*7260*/  LEA R0, R0, 0x37800000, 0x17 ;  /* 0x3780000000007811 */ /* 0x000fc800078eb8ff */
[----:B------:R-:W-:-:S07]  /*7270*/  LOP3.LUT R23, R0, R3, R23, 0xfe, !PT ;  /* 0x0000000300177212 */ /* 0x000fce00078efe17 */
.L_x_13371:
[----:B------:R-:W-:Y:S05]  /*7280*/  BSYNC B0 ;  /* 0x0000000000007941 */ /* 0x000fea0003800000 */
.L_x_13370:
[----:B------:R-:W0:Y:S01]  /*7290*/  F2I.FTZ.TRUNC.NTZ R23, R23 ;  /* 0x0000001700177305 */ /* 0x000e22000021f100 */
[----:B------:R-:W-:Y:S05]  /*72a0*/  BRA `(.L_x_13351) ;  /* 0x0000000000987947 */ /* 0x000fea0003800000 */
.L_x_13363:
        /* <DEDUP_REMOVED lines=14> */
.L_x_13377:
[----:B------:R-:W-:Y:S05]  /*7390*/  BSYNC B0 ;  /* 0x0000000000007941 */ /* 0x000fea0003800000 */
.L_x_13376:
[----:B------:R-:W0:Y:S01]  /*73a0*/  F2I.FTZ.TRUNC.NTZ R23, R23 ;  /* 0x0000001700177305 */ /* 0x000e22000021f100 */
[----:B------:R-:W-:Y:S05]  /*73b0*/  BRA `(.L_x_13351) ;  /* 0x0000000000547947 */ /* 0x000fea0003800000 */
.L_x_13350:
        /* <DEDUP_REMOVED lines=16> */
[----:B0---45:R-:W-:Y:S05]  /*74c0*/  CALL.ABS.NOINC R14 ;  /* 0x000000000e007343 */ /* 0x031fea0003c00000 */
.L_x_13378:
[----:B------:R-:W-:Y:S05]  /*74d0*/  BRA `(.L_x_13351) ;  /* 0x00000000000c7947 */ /* 0x000fea0003800000 */
.L_x_13375:
[----:B------:R0:W5:Y:S01]  /*74e0*/  LDG.E R23, desc[UR36][R4.64] ;  /* 0x0000002404177981 */ /* 0x000162000c1e1900 */
[----:B------:R-:W-:Y:S05]  /*74f0*/  BRA `(.L_x_13351) ;  /* 0x0000000000047947 */ /* 0x000fea0003800000 */
.L_x_13374:
[----:B------:R0:W5:Y:S02]  /*7500*/  LDG.E R23, desc[UR36][R4.64] ;  /* 0x0000002404177981 */ /* 0x000164000c1e1900 */
.L_x_13351:
[----:B01-3--:R-:W0:Y:S01]  /*7510*/  LDC.64 R4, c[0x0][0x2e8] ;  /* 0x0000ba00ff047b82 */ /* 0x00be220000000a00 */
        /* <DEDUP_REMOVED lines=17> */
.L_x_13382:
[----:B------:R0:W5:Y:S01]  /*7630*/  LDG.E.U8 R24, desc[UR36][R4.64] ;  /* 0x0000002404187981 */ /* 0x000162000c1e1100 */
[----:B------:R-:W-:Y:S05]  /*7640*/  BRA `(.L_x_13384) ;  /* 0x0000000c00347947 */ /* 0x000fea0003800000 */
.L_x_13381:
        /* <DEDUP_REMOVED lines=8> */
.L_x_13386:
[----:B------:R0:W5:Y:S01]  /*76d0*/  LDG.E R24, desc[UR36][R4.64] ;  /* 0x0000002404187981 */ /* 0x000162000c1e1900 */
[----:B------:R-:W-:Y:S05]  /*76e0*/  BRA `(.L_x_13384) ;  /* 0x0000000c000c7947 */ /* 0x000fea0003800000 */
.L_x_13385:
[----:B------:R0:W5:Y:S01]  /*76f0*/  LDG.E.S16 R24, desc[UR36][R4.64] ;  /* 0x0000002404187981 */ /* 0x000162000c1e1700 */
[----:B------:R-:W-:Y:S05]  /*7700*/  BRA `(.L_x_13384) ;  /* 0x0000000c00047947 */ /* 0x000fea0003800000 */
.L_x_13380:
        /* <DEDUP_REMOVED lines=9> */
.L_x_13388:
[----:B------:R-:W2:Y:S02]  /*77a0*/  LDG.E.U16 R4, desc[UR36][R4.64] ;  /* 0x0000002404047981 */ /* 0x000ea4000c1e1500 */
[----:B--2---:R-:W-:-:S06]  /*77b0*/  HADD2.F32 R24, -RZ, R4.H0_H0 ;  /* 0x20000004ff187230 */ /* 0x004fcc0000004100 */
[----:B------:R-:W0:Y:S01]  /*77c0*/  F2I.FTZ.TRUNC.NTZ R24, R24 ;  /* 0x0000001800187305 */ /* 0x000e22000021f100 */
[----:B------:R-:W-:Y:S05]  /*77d0*/  BRA `(.L_x_13384) ;  /* 0x0000000800d07947 */ /* 0x000fea0003800000 */
.L_x_13387:
[----:B------:R-:W-:-:S13]  /*77e0*/  ISETP.NE.AND P0, PT, R0, 0x7, PT ;  /* 0x000000070000780c */ /* 0x000fda0003f05270 */
[----:B------:R-:W-:Y:S05]  /*77f0*/  @!P0 BRA `(.L_x_13389) ;  /* 0x00000000002c8947 */ /* 0x000fea0003800000 */
[----:B------:R-:W-:-:S13]  /*7800*/  ISETP.NE.AND P0, PT, R0, 0x8, PT ;  /* 0x000000080000780c */ /* 0x000fda0003f05270 */
[----:B------:R-:W-:Y:S05]  /*7810*/  @!P0 BRA `(.L_x_13390) ;  /* 0x0000000000148947 */ /* 0x000fea0003800000 */
[----:B------:R-:W-:-:S13]  /*7820*/  ISETP.NE.AND P0, PT, R0, 0x9, PT ;  /* 0x000000090000780c */ /* 0x000fda0003f05270 */
[----:B------:R-:W-:Y:S05]  /*7830*/  @P0 BRA `(.L_x_13383) ;  /* 0x0000000800640947 */ /* 0x000fea0003800000 */
[----:B------:R-:W2:Y:S02]  /*7840*/  LDG.E R4, desc[UR36][R4.64] ;  /* 0x0000002404047981 */ /* 0x000ea4000c1e1900 */
[----:B--2---:R3:W0:Y:S01]  /*7850*/  F2I.FTZ.TRUNC.NTZ R24, R4 ;  /* 0x0000000400187305 */ /* 0x004622000021f100 */
[----:B------:R-:W-:Y:S05]  /*7860*/  BRA `(.L_x_13384) ;  /* 0x0000000800ac7947 */ /* 0x000fea0003800000 */
.L_x_13390:
[----:B------:R-:W2:Y:S02]  /*7870*/  LDG.E.U16 R4, desc[UR36][R4.64] ;  /* 0x0000002404047981 */ /* 0x000ea4000c1e1500 */
[----:B--2---:R-:W-:-:S06]  /*7880*/  HADD2.F32 R24, -RZ, R4.H0_H0 ;  /* 0x20000004ff187230 */ /* 0x004fcc0000004100 */
[----:B------:R-:W0:Y:S01]  /*7890*/  F2I.FTZ.TRUNC.NTZ R24, R24 ;  /* 0x0000001800187305 */ /* 0x000e22000021f100 */
[----:B------:R-:W-:Y:S05]  /*78a0*/  BRA `(.L_x_13384) ;  /* 0x00000008009c7947 */ /* 0x000fea0003800000 */
.L_x_13389:
[----:B------:R-:W2:Y:S02]  /*78b0*/  LDG.E.64 R4, desc[UR36][R4.64] ;  /* 0x0000002404047981 */ /* 0x000ea4000c1e1b00 */
[----:B--2---:R0:W1:Y:S01]  /*78c0*/  F2I.F64.TRUNC R24, R4 ;  /* 0x0000000400187311 */ /* 0x004062000030d100 */
[----:B------:R-:W-:Y:S05]  /*78d0*/  BRA `(.L_x_13384) ;  /* 0x0000000800907947 */ /* 0x000fea0003800000 */
.L_x_13379:
        /* <DEDUP_REMOVED lines=12> */
.L_x_13393:
[----:B------:R-:W2:Y:S02]  /*79a0*/  LDG.E.64 R4, desc[UR36][R4.64] ;  /* 0x0000002404047981 */ /* 0x000ea4000c1e1b00 */
[----:B--2---:R0:W1:Y:S01]  /*79b0*/  F2I.F64.TRUNC R24, R4 ;  /* 0x0000000400187311 */ /* 0x004062000030d100 */
[----:B------:R-:W-:Y:S05]  /*79c0*/  BRA `(.L_x_13384) ;  /* 0x0000000800547947 */ /* 0x000fea0003800000 */
.L_x_13392:
        /* <DEDUP_REMOVED lines=27> */
.L_x_13395:
        /* <DEDUP_REMOVED lines=14> */
.L_x_13394:
[----:B------:R-:W2:Y:S02]  /*7c60*/  LDG.E.U16 R24, desc[UR36][R4.64] ;  /* 0x0000002404187981 */ /* 0x000ea4000c1e1500 */
[----:B--2---:R-:W-:-:S06]  /*7c70*/  IMAD.U32 R24, R24, 0x10000, RZ ;  /* 0x0001000018187824 */ /* 0x004fcc00078e00ff */
[----:B------:R-:W0:Y:S01]  /*7c80*/  F2I.FTZ.TRUNC.NTZ R24, R24 ;  /* 0x0000001800187305 */ /* 0x000e22000021f100 */
[----:B------:R-:W-:Y:S05]  /*7c90*/  BRA `(.L_x_13384) ;  /* 0x0000000400a07947 */ /* 0x000fea0003800000 */
.L_x_13391:
        /* <DEDUP_REMOVED lines=10> */
.L_x_13398:
        /* <DEDUP_REMOVED lines=21> */
.L_x_13402:
[----:B------:R-:W-:Y:S05]  /*7e90*/  BSYNC B1 ;  /* 0x0000000000017941 */ /* 0x000fea0003800000 */
.L_x_13401:
[----:B------:R-:W-:Y:S01]  /*7ea0*/  IMAD.SHL.U32 R3, R3, 0x100000, RZ ;  /* 0x0010000003037824 */ /* 0x000fe200078e00ff */
[----:B------:R-:W-:-:S04]  /*7eb0*/  LEA R5, R0, 0x3b800000, 0x17 ;  /* 0x3b80000000057811 */ /* 0x000fc800078eb8ff */
[----:B------:R-:W-:-:S07]  /*7ec0*/  LOP3.LUT R24, R5, R3, R24, 0xfe, !PT ;  /* 0x0000000305187212 */ /* 0x000fce00078efe18 */
.L_x_13400:
[----:B------:R-:W-:Y:S05]  /*7ed0*/  BSYNC B0 ;  /* 0x0000000000007941 */ /* 0x000fea0003800000 */
.L_x_13399:
[----:B------:R-:W0:Y:S01]  /*7ee0*/  F2I.FTZ.TRUNC.NTZ R24, R24 ;  /* 0x0000001800187305 */ /* 0x000e22000021f100 */
[----:B------:R-:W-:Y:S05]  /*7ef0*/  BRA `(.L_x_13384) ;  /* 0x0000000400087947 */ /* 0x000fea0003800000 */
.L_x_13397:
        /* <DEDUP_REMOVED lines=21> */
.L_x_13406:
[----:B------:R-:W-:Y:S05]  /*8050*/  BSYNC B1 ;  /* 0x0000000000017941 */ /* 0x000fea0003800000 */
.L_x_13405:
[----:B------:R-:W-:Y:S01]  /*8060*/  IMAD.SHL.U32 R3, R3, 0x200000, RZ ;  /* 0x0020000003037824 */ /* 0x000fe200078e00ff */
[----:B------:R-:W-:-:S04]  /*8070*/  LEA R5, R0, 0x37800000, 0x17 ;  /* 0x3780000000057811 */ /* 0x000fc800078eb8ff */
[----:B------:R-:W-:-:S07]  /*8080*/  LOP3.LUT R24, R5, R3, R24, 0xfe, !PT ;  /* 0x0000000305187212 */ /* 0x000fce00078efe18 */
.L_x_13404:
[----:B------:R-:W-:Y:S05]  /*8090*/  BSYNC B0 ;  /* 0x0000000000007941 */ /* 0x000fea0003800000 */
.L_x_13403:
[----:B------:R-:W0:Y:S01]  /*80a0*/  F2I.FTZ.TRUNC.NTZ R24, R24 ;  /* 0x0000001800187305 */ /* 0x000e22000021f100 */
[----:B------:R-:W-:Y:S05]  /*80b0*/  BRA `(.L_x_13384) ;  /* 0x0000000000987947 */ /* 0x000fea0003800000 */
.L_x_13396:
        /* <DEDUP_REMOVED lines=14> */
.L_x_13410:
[----:B------:R-:W-:Y:S05]  /*81a0*/  BSYNC B0 ;  /* 0x0000000000007941 */ /* 0x000fea0003800000 */
.L_x_13409:
[----:B------:R-:W0:Y:S01]  /*81b0*/  F2I.FTZ.TRUNC.NTZ R24, R24 ;  /* 0x0000001800187305 */ /* 0x000e22000021f100 */
[----:B------:R-:W-:Y:S05]  /*81c0*/  BRA `(.L_x_13384) ;  /* 0x0000000000547947 */ /* 0x000fea0003800000 */
.L_x_13383:
        /* <DEDUP_REMOVED lines=16> */
[----:B0---45:R-:W-:Y:S05]  /*82d0*/  CALL.ABS.NOINC R14 ;  /* 0x000000000e007343 */ /* 0x031fea0003c00000 */
.L_x_13411:
[----:B------:R-:W-:Y:S05]  /*82e0*/  BRA `(.L_x_13384) ;  /* 0x00000000000c7947 */ /* 0x000fea0003800000 */
.L_x_13408:
[----:B------:R0:W5:Y:S01]  /*82f0*/  LDG.E R24, desc[UR36][R4.64] ;  /* 0x0000002404187981 */ /* 0x000162000c1e1900 */
[----:B------:R-:W-:Y:S05]  /*8300*/  BRA `(.L_x_13384) ;  /* 0x0000000000047947 */ /* 0x000fea0003800000 */
.L_x_13407:
[----:B------:R0:W5:Y:S02]  /*8310*/  LDG.E R24, desc[UR36][R4.64] ;  /* 0x0000002404187981 */ /* 0x000164000c1e1900 */
.L_x_13384:
[----:B01-3--:R-:W0:Y:S01]  /*8320*/  LDC.64 R4, c[0x0][0x2f0] ;  /* 0x0000bc00ff047b82 */ /* 0x00be220000000a00 */
        /* <DEDUP_REMOVED lines=17> */
.L_x_13415:
[----:B------:R0:W5:Y:S01]  /*8440*/  LDG.E.U8 R25, desc[UR36][R4.64] ;  /* 0x0000002404197981 */ /* 0x000162000c1e1100 */
[----:B------:R-:W-:Y:S05]  /*8450*/  BRA `(.L_x_13417) ;  /* 0x0000000c00347947 */ /* 0x000fea0003800000 */
.L_x_13414:
        /* <DEDUP_REMOVED lines=8> */
.L_x_13419:
[----:B------:R0:W5:Y:S01]  /*84e0*/  LDG.E R25, desc[UR36][R4.64] ;  /* 0x0000002404197981 */ /* 0x000162000c1e1900 */
[----:B------:R-:W-:Y:S05]  /*84f0*/  BRA `(.L_x_13417) ;  /* 0x0000000c000c7947 */ /* 0x000fea0003800000 */
.L_x_13418:
[----:B------:R0:W5:Y:S01]  /*8500*/  LDG.E.S16 R25, desc[UR36][R4.64] ;  /* 0x0000002404197981 */ /* 0x000162000c1e1700 */
[----:B------:R-:W-:Y:S05]  /*8510*/  BRA `(.L_x_13417) ;  /* 0x0000000c00047947 */ /* 0x000fea0003800000 */
.L_x_13413:
        /* <DEDUP_REMOVED lines=9> */
.L_x_13421:
[----:B------:R-:W3:Y:S02]  /*85b0*/  LDG.E.U16 R4, desc[UR36][R4.64] ;  /* 0x0000002404047981 */ /* 0x000ee4000c1e1500 */
[----:B---3--:R-:W-:-:S06]  /*85c0*/  HADD2.F32 R25, -RZ, R4.H0_H0 ;  /* 0x20000004ff197230 */ /* 0x008fcc0000004100 */
[----:B------:R-:W0:Y:S01]  /*85d0*/  F2I.FTZ.TRUNC.NTZ R25, R25 ;  /* 0x0000001900197305 */ /* 0x000e22000021f100 */
[----:B------:R-:W-:Y:S05]  /*85e0*/  BRA `(.L_x_13417) ;  /* 0x0000000800d07947 */ /* 0x000fea0003800000 */
.L_x_13420:
        /* <DEDUP_REMOVED lines=9> */
.L_x_13423:
[----:B------:R-:W3:Y:S02]  /*8680*/  LDG.E.U16 R4, desc[UR36][R4.64] ;  /* 0x0000002404047981 */ /* 0x000ee4000c1e1500 */
[----:B---3--:R-:W-:-:S06]  /*8690*/  HADD2.F32 R25, -RZ, R4.H0_H0 ;  /* 0x20000004ff197230 */ /* 0x008fcc0000004100 */
[----:B------:R-:W0:Y:S01]  /*86a0*/  F2I.FTZ.TRUNC.NTZ R25, R25 ;  /* 0x0000001900197305 */ /* 0x000e22000021f100 */
[----:B------:R-:W-:Y:S05]  /*86b0*/  BRA `(.L_x_13417) ;  /* 0x00000008009c7947 */ /* 0x000fea0003800000 */
.L_x_13422:
[----:B------:R-:W3:Y:S02]  /*86c0*/  LDG.E.64 R4, desc[UR36][R4.64] ;  /* 0x0000002404047981 */ /* 0x000ee4000c1e1b00 */
[----:B---3--:R0:W1:Y:S01]  /*86d0*/  F2I.F64.TRUNC R25, R4 ;  /* 0x0000000400197311 */ /* 0x008062000030d100 */
[----:B------:R-:W-:Y:S05]  /*86e0*/  BRA `(.L_x_13417) ;  /* 0x0000000800907947 */ /* 0x000fea0003800000 */
.L_x_13412:
        /* <DEDUP_REMOVED lines=12> */
.L_x_13426:
[----:B------:R-:W3:Y:S02]  /*87b0*/  LDG.E.64 R4, desc[UR36][R4.64] ;  /* 0x0000002404047981 */ /* 0x000ee4000c1e1b00 */
[----:B---3--:R0:W1:Y:S01]  /*87c0*/  F2I.F64.TRUNC R25, R4 ;  /* 0x0000000400197311 */ /* 0x008062000030d100 */
[----:B------:R-:W-:Y:S05]  /*87d0*/  BRA `(.L_x_13417) ;  /* 0x0000000800547947 */ /* 0x000fea0003800000 */
.L_x_13425:
        /* <DEDUP_REMOVED lines=27> */
.L_x_13428:
        /* <DEDUP_REMOVED lines=14> */
.L_x_13427:
[----:B------:R-:W3:Y:S02]  /*8a70*/  LDG.E.U16 R25, desc[UR36][R4.64] ;  /* 0x0000002404197981 */ /* 0x000ee4000c1e1500 */
[----:B---3--:R-:W-:-:S06]  /*8a80*/  IMAD.U32 R25, R25, 0x10000, RZ ;  /* 0x0001000019197824 */ /* 0x008fcc00078e00ff */
[----:B------:R-:W0:Y:S01]  /*8a90*/  F2I.FTZ.TRUNC.NTZ R25, R25 ;  /* 0x0000001900197305 */ /* 0x000e22000021f100 */
[----:B------:R-:W-:Y:S05]  /*8aa0*/  BRA `(.L_x_13417) ;  /* 0x0000000400a07947 */ /* 0x000fea0003800000 */
.L_x_13424:
        /* <DEDUP_REMOVED lines=10> */
.L_x_13431:
        /* <DEDUP_REMOVED lines=21> */
.L_x_13435:
[----:B------:R-:W-:Y:S05]  /*8ca0*/  BSYNC B1 ;  /* 0x0000000000017941 */ /* 0x000fea0003800000 */
.L_x_13434:
[----:B------:R-:W-:Y:S01]  /*8cb0*/  IMAD.SHL.U32 R3, R3, 0x100000, RZ ;  /* 0x0010000003037824 */ /* 0x000fe200078e00ff */
[----:B------:R-:W-:-:S04]  /*8cc0*/  LEA R0, R0, 0x3b800000, 0x17 ;  /* 0x3b80000000007811 */ /* 0x000fc800078eb8ff */
[----:B------:R-:W-:-:S07]  /*8cd0*/  LOP3.LUT R25, R0, R3, R25, 0xfe, !PT ;  /* 0x0000000300197212 */ /* 0x000fce00078efe19 */
.L_x_13433:
[----:B------:R-:W-:Y:S05]  /*8ce0*/  BSYNC B0 ;  /* 0x0000000000007941 */ /* 0x000fea0003800000 */
.L_x_13432:
[----:B------:R-:W1:Y:S01]  /*8cf0*/  F2I.FTZ.TRUNC.NTZ R25, R25 ;  /* 0x0000001900197305 */ /* 0x000e62000021f100 */
[----:B------:R-:W-:Y:S05]  /*8d00*/  BRA `(.L_x_13417) ;  /* 0x0000000400087947 */ /* 0x000fea0003800000 */
.L_x_13430:
        /* <DEDUP_REMOVED lines=21> */
.L_x_13439:
[----:B------:R-:W-:Y:S05]  /*8e60*/  BSYNC B1 ;  /* 0x0000000000017941 */ /* 0x000fea0003800000 */
.L_x_13438:
[----:B------:R-:W-:Y:S01]  /*8e70*/  IMAD.SHL.U32 R3, R3, 0x200000, RZ ;  /* 0x0020000003037824 */ /* 0x000fe200078e00ff */
[----:B------:R-:W-:-:S04]  /*8e80*/  LEA R0, R0, 0x37800000, 0x17 ;  /* 0x3780000000007811 */ /* 0x000fc800078eb8ff */
[----:B------:R-:W-:-:S07]  /*8e90*/  LOP3.LUT R25, R0, R3, R25, 0xfe, !PT ;  /* 0x0000000300197212 */ /* 0x000fce00078efe19 */
.L_x_13437:
[----:B------:R-:W-:Y:S05]  /*8ea0*/  BSYNC B0 ;  /* 0x0000000000007941 */ /* 0x000fea0003800000 */
.L_x_13436:
[----:B------:R-:W3:Y:S01]  /*8eb0*/  F2I.FTZ.TRUNC.NTZ R25, R25 ;  /* 0x0000001900197305 */ /* 0x000ee2000021f100 */
[----:B------:R-:W-:Y:S05]  /*8ec0*/  BRA `(.L_x_13417) ;  /* 0x0000000000987947 */ /* 0x000fea0003800000 */
.L_x_13429:
        /* <DEDUP_REMOVED lines=14> */
.L_x_13443:
[----:B------:R-:W-:Y:S05]  /*8fb0*/  BSYNC B0 ;  /* 0x0000000000007941 */ /* 0x000fea0003800000 */
.L_x_13442:
[----:B------:R-:W0:Y:S01]  /*8fc0*/  F2I.FTZ.TRUNC.NTZ R25, R25 ;  /* 0x0000001900197305 */ /* 0x000e22000021f100 */
[----:B------:R-:W-:Y:S05]  /*8fd0*/  BRA `(.L_x_13417) ;  /* 0x0000000000547947 */ /* 0x000fea0003800000 */
.L_x_13416:
        /* <DEDUP_REMOVED lines=16> */
[----:B0-2--5:R-:W-:Y:S05]  /*90e0*/  CALL.ABS.NOINC R14 ;  /* 0x000000000e007343 */ /* 0x025fea0003c00000 */
.L_x_13444:
[----:B------:R-:W-:Y:S05]  /*90f0*/  BRA `(.L_x_13417) ;  /* 0x00000000000c7947 */ /* 0x000fea0003800000 */
.L_x_13441:
[----:B------:R0:W5:Y:S01]  /*9100*/  LDG.E R25, desc[UR36][R4.64] ;  /* 0x0000002404197981 */ /* 0x000162000c1e1900 */
[----:B------:R-:W-:Y:S05]  /*9110*/  BRA `(.L_x_13417) ;  /* 0x0000000000047947 */ /* 0x000fea0003800000 */
.L_x_13440:
[----:B------:R4:W5:Y:S02]  /*9120*/  LDG.E R25, desc[UR36][R4.64] ;  /* 0x0000002404197981 */ /* 0x000964000c1e1900 */
.L_x_13417:
[----:B------:R-:W-:-:S07]  /*9130*/  VIADD R36, R36, 0x80 ;  /* 0x0000008024247836 */ /* 0x000fce0000000000 */
.L_x_13279:
[----:B------:R-:W-:Y:S05]  /*9140*/  BSYNC B6 ;  /* 0x0000000000067941 */ /* 0x000fea0003800000 */
.L_x_13278:
[----:B------:R-:W-:Y:S01]  /*9150*/  ISETP.GE.AND P0, PT, R36, R2, PT ;  /* 0x000000022400720c */ /* 0x000fe20003f06270 */
[----:B------:R-:W-:Y:S01]  /*9160*/  BSSY B6, `(.L_x_13445) ;  /* 0x000046c000067945 */ /* 0x000fe20003800000 */
[----:B------:R-:W-:Y:S02]  /*9170*/  CS2R R26, SRZ ;  /* 0x00000000001a7805 */ /* 0x000fe4000001ff00 */
[----:B------:R-:W-:Y:S02]  /*9180*/  CS2R R28, SRZ ;  /* 0x00000000001c7805 */ /* 0x000fe4000001ff00 */
[----:B------:R-:W-:-:S07]  /*9190*/  CS2R R30, SRZ ;  /* 0x00000000001e7805 */ /* 0x000fce000001ff00 */
[----:B------:R-:W-:Y:S05]  /*91a0*/  @P0 BRA `(.L_x_13446) ;  /* 0x00000044009c0947 */ /* 0x000fea0003800000 */
[----:B0---4-:R-:W0:Y:S01]  /*91b0*/  LDC.64 R4, c[0x0][0x2d0] ;  /* 0x0000b400ff047b82 */ /* 0x011e220000000a00 */
        /* <DEDUP_REMOVED lines=18> */
.L_x_13450:
[----:B------:R0:W5:Y:S01]  /*92e0*/  LDG.E.U8 R27, desc[UR36][R4.64] ;  /* 0x00000024041b7981 */ /* 0x000162000c1e1100 */
[----:B------:R-:W-:Y:S05]  /*92f0*/  BRA `(.L_x_13452) ;  /* 0x0000000c00347947 */ /* 0x000fea0003800000 */
.L_x_13449:
        /* <DEDUP_REMOVED lines=8> */
.L_x_13454:
[----:B------:R0:W5:Y:S01]  /*9380*/  LDG.E R27, desc[UR36][R4.64] ;  /* 0x00000024041b7981 */ /* 0x000162000c1e1900 */
[----:B------:R-:W-:Y:S05]  /*9390*/  BRA `(.L_x_13452) ;  /* 0x0000000c000c7947 */ /* 0x000fea0003800000 */
.L_x_13453:
[----:B------:R0:W5:Y:S01]  /*93a0*/  LDG.E.S16 R27, desc[UR36][R4.64] ;  /* 0x00000024041b7981 */ /* 0x000162000c1e1700 */
[----:B------:R-:W-:Y:S05]  /*93b0*/  BRA `(.L_x_13452) ;  /* 0x0000000c00047947 */ /* 0x000fea0003800000 */
.L_x_13448:
        /* <DEDUP_REMOVED lines=9> */
.L_x_13456:
[----:B------:R-:W4:Y:S02]  /*9450*/  LDG.E.U16 R4, desc[UR36][R4.64] ;  /* 0x0000002404047981 */ /* 0x000f24000c1e1500 */
[----:B----4-:R-:W-:-:S06]  /*9460*/  HADD2.F32 R27, -RZ, R4.H0_H0 ;  /* 0x20000004ff1b7230 */ /* 0x010fcc0000004100 */
[----:B------:R-:W0:Y:S01]  /*9470*/  F2I.FTZ.TRUNC.NTZ R27, R27 ;  /* 0x0000001b001b7305 */ /* 0x000e22000021f100 */
[----:B------:R-:W-:Y:S05]  /*9480*/  BRA `(.L_x_13452) ;  /* 0x0000000800d07947 */ /* 0x000fea0003800000 */
.L_x_13455:
        /* <DEDUP_REMOVED lines=9> */
.L_x_13458:
[----:B------:R-:W4:Y:S02]  /*9520*/  LDG.E.U16 R4, desc[UR36][R4.64] ;  /* 0x0000002404047981 */ /* 0x000f24000c1e1500 */
[----:B----4-:R-:W-:-:S06]  /*9530*/  HADD2.F32 R27, -RZ, R4.H0_H0 ;  /* 0x20000004ff1b7230 */ /* 0x010fcc0000004100 */
[----:B------:R-:W0:Y:S01]  /*9540*/  F2I.FTZ.TRUNC.NTZ R27, R27 ;  /* 0x0000001b001b7305 */ /* 0x000e22000021f100 */
[----:B------:R-:W-:Y:S05]  /*9550*/  BRA `(.L_x_13452) ;  /* 0x00000008009c7947 */ /* 0x000fea0003800000 */
.L_x_13457:
[----:B------:R-:W4:Y:S02]  /*9560*/  LDG.E.64 R4, desc[UR36][R4.64] ;  /* 0x0000002404047981 */ /* 0x000f24000c1e1b00 */
[----:B----4-:R0:W4:Y:S01]  /*9570*/  F2I.F64.TRUNC R27, R4 ;  /* 0x00000004001b7311 */ /* 0x010122000030d100 */
[----:B------:R-:W-:Y:S05]  /*9580*/  BRA `(.L_x_13452) ;  /* 0x0000000800907947 */ /* 0x000fea0003800000 */
.L_x_13447:
        /* <DEDUP_REMOVED lines=12> */
.L_x_13461:
[----:B------:R-:W4:Y:S02]  /*9650*/  LDG.E.64 R4, desc[UR36][R4.64] ;  /* 0x0000002404047981 */ /* 0x000f24000c1e1b00 */
[----:B----4-:R0:W4:Y:S01]  /*9660*/  F2I.F64.TRUNC R27, R4 ;  /* 0x00000004001b7311 */ /* 0x010122000030d100 */
[----:B------:R-:W-:Y:S05]  /*9670*/  BRA `(.L_x_13452) ;  /* 0x0000000800547947 */ /* 0x000fea0003800000 */
.L_x_13460:
        /* <DEDUP_REMOVED lines=27> */
.L_x_13463:
        /* <DEDUP_REMOVED lines=14> */
.L_x_13462:
[----:B------:R-:W4:Y:S02]  /*9910*/  LDG.E.U16 R27, desc[UR36][R4.64] ;  /* 0x00000024041b7981 */ /* 0x000f24000c1e1500 */
[----:B----4-:R-:W-:-:S06]  /*9920*/  IMAD.U32 R27, R27, 0x10000, RZ ;  /* 0x000100001b1b7824 */ /* 0x010fcc00078e00ff */
[----:B------:R-:W0:Y:S01]  /*9930*/  F2I.FTZ.TRUNC.NTZ R27, R27 ;  /* 0x0000001b001b7305 */ /* 0x000e22000021f100 */
[----:B------:R-:W-:Y:S05]  /*9940*/  BRA `(.L_x_13452) ;  /* 0x0000000400a07947 */ /* 0x000fea0003800000 */
.L_x_13459:
        /* <DEDUP_REMOVED lines=10> */
.L_x_13466:
        /* <DEDUP_REMOVED lines=21> */
.L_x_13470:
[----:B------:R-:W-:Y:S05]  /*9b40*/  BSYNC B1 ;  /* 0x0000000000017941 */ /* 0x000fea0003800000 */
.L_x_13469:
[----:B------:R-:W-:Y:S01]  /*9b50*/  IMAD.SHL.U32 R3, R3, 0x100000, RZ ;  /* 0x0010000003037824 */ /* 0x000fe200078e00ff */
[----:B------:R-:W-:-:S04]  /*9b60*/  LEA R0, R0, 0x3b800000, 0x17 ;  /* 0x3b80000000007811 */ /* 0x000fc800078eb8ff */
[----:B------:R-:W-:-:S07]  /*9b70*/  LOP3.LUT R27, R0, R3, R27, 0xfe, !PT ;  /* 0x00000003001b7212 */ /* 0x000fce00078efe1b */
.L_x_13468:
[----:B------:R-:W-:Y:S05]  /*9b80*/  BSYNC B0 ;  /* 0x0000000000007941 */ /* 0x000fea0003800000 */
.L_x_13467:
[----:B------:R-:W0:Y:S01]  /*9b90*/  F2I.FTZ.TRUNC.NTZ R27, R27 ;  /* 0x0000001b001b7305 */ /* 0x000e22000021f100 */
[----:B------:R-:W-:Y:S05]  /*9ba0*/  BRA `(.L_x_13452) ;  /* 0x0000000400087947 */ /* 0x000fea0003800000 */
.L_x_13465:
        /* <DEDUP_REMOVED lines=21> */
.L_x_13474:
[----:B------:R-:W-:Y:S05]  /*9d00*/  BSYNC B1 ;  /* 0x0000000000017941 */ /* 0x000fea0003800000 */
.L_x_13473:
[----:B------:R-:W-:Y:S01]  /*9d10*/  IMAD.SHL.U32 R3, R3, 0x200000, RZ ;  /* 0x0020000003037824 */ /* 0x000fe200078e00ff */
[----:B------:R-:W-:-:S04]  /*9d20*/  LEA R0, R0, 0x37800000, 0x17 ;  /* 0x3780000000007811 */ /* 0x000fc800078eb8ff */
[----:B------:R-:W-:-:S07]  /*9d30*/  LOP3.LUT R27, R0, R3, R27, 0xfe, !PT ;  /* 0x00000003001b7212 */ /* 0x000fce00078efe1b */
.L_x_13472:
[----:B------:R-:W-:Y:S05]  /*9d40*/  BSYNC B0 ;  /* 0x0000000000007941 */ /* 0x000fea0003800000 */
.L_x_13471:
[----:B------:R-:W0:Y:S01]  /*9d50*/  F2I.FTZ.TRUNC.NTZ R27, R27 ;  /* 0x0000001b001b7305 */ /* 0x000e22000021f100 */
[----:B------:R-:W-:Y:S05]  /*9d60*/  BRA `(.L_x_13452) ;  /* 0x0000000000987947 */ /* 0x000fea0003800000 */
.L_x_13464:
        /* <DEDUP_REMOVED lines=14> */
.L_x_13478:
[----:B------:R-:W-:Y:S05]  /*9e50*/  BSYNC B0 ;  /* 0x0000000000007941 */ /* 0x000fea0003800000 */
.L_x_13477:
[----:B------:R-:W0:Y:S01]  /*9e60*/  F2I.FTZ.TRUNC.NTZ R27, R27 ;  /* 0x0000001b001b7305 */ /* 0x000e22000021f100 */
[----:B------:R-:W-:Y:S05]  /*9e70*/  BRA `(.L_x_13452) ;  /* 0x0000000000547947 */ /* 0x000fea0003800000 */
.L_x_13451:
        /* <DEDUP_REMOVED lines=16> */
[----:B01-3-5:R-:W-:Y:S05]  /*9f80*/  CALL.ABS.NOINC R14 ;  /* 0x000000000e007343 */ /* 0x02bfea0003c00000 */
.L_x_13479:
[----:B------:R-:W-:Y:S05]  /*9f90*/  BRA `(.L_x_13452) ;  /* 0x00000000000c7947 */ /* 0x000fea0003800000 */
.L_x_13476:
[----:B------:R0:W5:Y:S01]  /*9fa0*/  LDG.E R27, desc[UR36][R4.64] ;  /* 0x00000024041b7981 */ /* 0x000162000c1e1900 */
[----:B------:R-:W-:Y:S05]  /*9fb0*/  BRA `(.L_x_13452) ;  /* 0x0000000000047947 */ /* 0x000fea0003800000 */
.L_x_13475:
[----:B------:R0:W5:Y:S02]  /*9fc0*/  LDG.E R27, desc[UR36][R4.64] ;  /* 0x00000024041b7981 */ /* 0x000164000c1e1900 */
.L_x_13452:
        /* <DEDUP_REMOVED lines=18> */
.L_x_13483:
[----:B------:R0:W5:Y:S01]  /*a0f0*/  LDG.E.U8 R28, desc[UR36][R4.64] ;  /* 0x00000024041c7981 */ /* 0x000162000c1e1100 */
[----:B------:R-:W-:Y:S05]  /*a100*/  BRA `(.L_x_13485) ;  /* 0x0000000c00347947 */ /* 0x000fea0003800000 */
.L_x_13482:
        /* <DEDUP_REMOVED lines=8> */
.L_x_13487:
[----:B------:R0:W5:Y:S01]  /*a190*/  LDG.E R28, desc[UR36][R4.64] ;  /* 0x00000024041c7981 */ /* 0x000162000c1e1900 */
[----:B------:R-:W-:Y:S05]  /*a1a0*/  BRA `(.L_x_13485) ;  /* 0x0000000c000c7947 */ /* 0x000fea0003800000 */
.L_x_13486:
[----:B------:R0:W5:Y:S01]  /*a1b0*/  LDG.E.S16 R28, desc[UR36][R4.64] ;  /* 0x00000024041c7981 */ /* 0x000162000c1e1700 */
[----:B------:R-:W-:Y:S05]  /*a1c0*/  BRA `(.L_x_13485) ;  /* 0x0000000c00047947 */ /* 0x000fea0003800000 */
.L_x_13481:
        /* <DEDUP_REMOVED lines=9> */
.L_x_13489:
[----:B------:R-:W3:Y:S02]  /*a260*/  LDG.E.U16 R4, desc[UR36][R4.64] ;  /* 0x0000002404047981 */ /* 0x000ee4000c1e1500 */
[----:B---3--:R-:W-:-:S06]  /*a270*/  HADD2.F32 R28, -RZ, R4.H0_H0 ;  /* 0x20000004ff1c7230 */ /* 0x008fcc0000004100 */
[----:B------:R-:W0:Y:S01]  /*a280*/  F2I.FTZ.TRUNC.NTZ R28, R28 ;  /* 0x0000001c001c7305 */ /* 0x000e22000021f100 */
[----:B------:R-:W-:Y:S05]  /*a290*/  BRA `(.L_x_13485) ;  /* 0x0000000800d07947 */ /* 0x000fea0003800000 */
.L_x_13488:
        /* <DEDUP_REMOVED lines=9> */
.L_x_13491:
[----:B------:R-:W3:Y:S02]  /*a330*/  LDG.E.U16 R4, desc[UR36][R4.64] ;  /* 0x0000002404047981 */ /* 0x000ee4000c1e1500 */
[----:B---3--:R-:W-:-:S06]  /*a340*/  HADD2.F32 R28, -RZ, R4.H0_H0 ;  /* 0x20000004ff1c7230 */ /* 0x008fcc0000004100 */
[----:B------:R-:W0:Y:S01]  /*a350*/  F2I.FTZ.TRUNC.NTZ R28, R28 ;  /* 0x0000001c001c7305 */ /* 0x000e22000021f100 */
[----:B------:R-:W-:Y:S05]  /*a360*/  BRA `(.L_x_13485) ;  /* 0x00000008009c7947 */ /* 0x000fea0003800000 */
.L_x_13490:
[----:B------:R-:W3:Y:S02]  /*a370*/  LDG.E.64 R4, desc[UR36][R4.64] ;  /* 0x0000002404047981 */ /* 0x000ee4000c1e1b00 */
[----:B---3--:R0:W3:Y:S01]  /*a380*/  F2I.F64.TRUNC R28, R4 ;  /* 0x00000004001c7311 */ /* 0x0080e2000030d100 */
[----:B------:R-:W-:Y:S05]  /*a390*/  BRA `(.L_x_13485) ;  /* 0x0000000800907947 */ /* 0x000fea0003800000 */
.L_x_13480:
        /* <DEDUP_REMOVED lines=12> */
.L_x_13494:
[----:B------:R-:W3:Y:S02]  /*a460*/  LDG.E.64 R4, desc[UR36][R4.64] ;  /* 0x0000002404047981 */ /* 0x000ee4000c1e1b00 */
[----:B---3--:R0:W3:Y:S01]  /*a470*/  F2I.F64.TRUNC R28, R4 ;  /* 0x00000004001c7311 */ /* 0x0080e2000030d100 */
[----:B------:R-:W-:Y:S05]  /*a480*/  BRA `(.L_x_13485) ;  /* 0x0000000800547947 */ /* 0x000fea0003800000 */
.L_x_13493:
        /* <DEDUP_REMOVED lines=27> */
.L_x_13496:
        /* <DEDUP_REMOVED lines=14> */
.L_x_13495:
[----:B------:R-:W3:Y:S02]  /*a720*/  LDG.E.U16 R28, desc[UR36][R4.64] ;  /* 0x00000024041c7981 */ /* 0x000ee4000c1e1500 */
[----:B---3--:R-:W-:-:S06]  /*a730*/  IMAD.U32 R28, R28, 0x10000, RZ ;  /* 0x000100001c1c7824 */ /* 0x008fcc00078e00ff */
[----:B------:R-:W0:Y:S01]  /*a740*/  F2I.FTZ.TRUNC.NTZ R28, R28 ;  /* 0x0000001c001c7305 */ /* 0x000e22000021f100 */
[----:B------:R-:W-:Y:S05]  /*a750*/  BRA `(.L_x_13485) ;  /* 0x0000000400a07947 */ /* 0x000fea0003800000 */
.L_x_13492:
        /* <DEDUP_REMOVED lines=10> */
.L_x_13499:
        /* <DEDUP_REMOVED lines=21> */
.L_x_13503:
[----:B------:R-:W-:Y:S05]  /*a950*/  BSYNC B1 ;  /* 0x0000000000017941 */ /* 0x000fea0003800000 */
.L_x_13502:
[----:B------:R-:W-:Y:S01]  /*a960*/  IMAD.SHL.U32 R3, R3, 0x100000, RZ ;  /* 0x0010000003037824 */ /* 0x000fe200078e00ff */
[----:B------:R-:W-:-:S04]  /*a970*/  LEA R5, R0, 0x3b800000, 0x17 ;  /* 0x3b80000000057811 */ /* 0x000fc800078eb8ff */
[----:B------:R-:W-:-:S07]  /*a980*/  LOP3.LUT R28, R5, R3, R28, 0xfe, !PT ;  /* 0x00000003051c7212 */ /* 0x000fce00078efe1c */
.L_x_13501:
[----:B------:R-:W-:Y:S05]  /*a990*/  BSYNC B0 ;  /* 0x0000000000007941 */ /* 0x000fea0003800000 */
.L_x_13500:
[----:B------:R-:W0:Y:S01]  /*a9a0*/  F2I.FTZ.TRUNC.NTZ R28, R28 ;  /* 0x0000001c001c7305 */ /* 0x000e22000021f100 */
[----:B------:R-:W-:Y:S05]  /*a9b0*/  BRA `(.L_x_13485) ;  /* 0x0000000400087947 */ /* 0x000fea0003800000 */
.L_x_13498:
        /* <DEDUP_REMOVED lines=21> */
.L_x_13507:
[----:B------:R-:W-:Y:S05]  /*ab10*/  BSYNC B1 ;  /* 0x0000000000017941 */ /* 0x000fea0003800000 */
.L_x_13506:
[----:B------:R-:W-:Y:S01]  /*ab20*/  IMAD.SHL.U32 R3, R3, 0x200000, RZ ;  /* 0x0020000003037824 */ /* 0x000fe200078e00ff */
[----:B------:R-:W-:-:S04]  /*ab30*/  LEA R5, R0, 0x37800000, 0x17 ;  /* 0x3780000000057811 */ /* 0x000fc800078eb8ff */
[----:B------:R-:W-:-:S07]  /*ab40*/  LOP3.LUT R28, R5, R3, R28, 0xfe, !PT ;  /* 0x00000003051c7212 */ /* 0x000fce00078efe1c */
.L_x_13505:
[----:B------:R-:W-:Y:S05]  /*ab50*/  BSYNC B0 ;  /* 0x0000000000007941 */ /* 0x000fea0003800000 */
.L_x_13504:
[----:B------:R-:W0:Y:S01]  /*ab60*/  F2I.FTZ.TRUNC.NTZ R28, R28 ;  /* 0x0000001c001c7305 */ /* 0x000e22000021f100 */
[----:B------:R-:W-:Y:S05]  /*ab70*/  BRA `(.L_x_13485) ;  /* 0x0000000000987947 */ /* 0x000fea0003800000 */
.L_x_13497:
        /* <DEDUP_REMOVED lines=14> */
.L_x_13511:
[----:B------:R-:W-:Y:S05]  /*ac60*/  BSYNC B0 ;  /* 0x0000000000007941 */ /* 0x000fea0003800000 */
.L_x_13510:
[----:B------:R-:W0:Y:S01]  /*ac70*/  F2I.FTZ.TRUNC.NTZ R28, R28 ;  /* 0x0000001c001c7305 */ /* 0x000e22000021f100 */
[----:B------:R-:W-:Y:S05]  /*ac80*/  BRA `(.L_x_13485) ;  /* 0x0000000000547947 */ /* 0x000fea0003800000 */
.L_x_13484:
        /* <DEDUP_REMOVED lines=17> */
.L_x_13512:
[----:B------:R-:W-:Y:S05]  /*ada0*/  BRA `(.L_x_13485) ;  /* 0x00000000000c7947 */ /* 0x000fea0003800000 */
.L_x_13509:
[----:B------:R0:W5:Y:S01]  /*adb0*/  LDG.E R28, desc[UR36][R4.64] ;  /* 0x00000024041c7981 */ /* 0x000162000c1e1900 */
[----:B------:R-:W-:Y:S05]  /*adc0*/  BRA `(.L_x_13485) ;  /* 0x0000000000047947 */ /* 0x000fea0003800000 */
.L_x_13508:
[----:B------:R0:W5:Y:S02]  /*add0*/  LDG.E R28, desc[UR36][R4.64] ;  /* 0x00000024041c7981 */ /* 0x000164000c1e1900 */
.L_x_13485:
[----:B0-----:R-:W0:Y:S01]  /*ade0*/  LDC.64 R4, c[0x0][0x2e0] ;  /* 0x0000b800ff047b82 */ /* 0x001e220000000a00 */
[----:B-1-3--:R-:W-:Y:S01]  /*adf0*/  PRMT R0, R43, 0x9910, RZ ;  /* 0x000099102b007816 */ /* 0x00afe200000000ff */
        /* <DEDUP_REMOVED lines=16> */
.L_x_13516:
[----:B------:R0:W5:Y:S01]  /*af00*/  LDG.E.U8 R29, desc[UR36][R4.64] ;  /* 0x00000024041d7981 */ /* 0x000162000c1e1100 */
[----:B------:R-:W-:Y:S05]  /*af10*/  BRA `(.L_x_13518) ;  /* 0x0000000c00347947 */ /* 0x000fea0003800000 */
.L_x_13515:
        /* <DEDUP_REMOVED lines=8> */
.L_x_13520:
[----:B------:R0:W5:Y:S01]  /*afa0*/  LDG.E R29, desc[UR36][R4.64] ;  /* 0x00000024041d7981 */ /* 0x000162000c1e1900 */
[----:B------:R-:W-:Y:S05]  /*afb0*/  BRA `(.L_x_13518) ;  /* 0x0000000c000c7947 */ /* 0x000fea0003800000 */
.L_x_13519:
[----:B------:R0:W5:Y:S01]  /*afc0*/  LDG.E.S16 R29, desc[UR36][R4.64] ;  /* 0x00000024041d7981 */ /* 0x000162000c1e1700 */
[----:B------:R-:W-:Y:S05]  /*afd0*/  BRA `(.L_x_13518) ;  /* 0x0000000c00047947 */ /* 0x000fea0003800000 */
.L_x_13514:
        /* <DEDUP_REMOVED lines=9> */
.L_x_13522:
[----:B------:R-:W3:Y:S02]  /*b070*/  LDG.E.U16 R4, desc[UR36][R4.64] ;  /* 0x0000002404047981 */ /* 0x000ee4000c1e1500 */
[----:B---3--:R-:W-:-:S06]  /*b080*/  HADD2.F32 R29, -RZ, R4.H0_H0 ;  /* 0x20000004ff1d7230 */ /* 0x008fcc0000004100 */
[----:B------:R-:W0:Y:S01]  /*b090*/  F2I.FTZ.TRUNC.NTZ R29, R29 ;  /* 0x0000001d001d7305 */ /* 0x000e22000021f100 */
[----:B------:R-:W-:Y:S05]  /*b0a0*/  BRA `(.L_x_13518) ;  /* 0x0000000800d07947 */ /* 0x000fea0003800000 */
.L_x_13521:
        /* <DEDUP_REMOVED lines=9> */
.L_x_13524:
[----:B------:R-:W3:Y:S02]  /*b140*/  LDG.E.U16 R4, desc[UR36][R4.64] ;  /* 0x0000002404047981 */ /* 0x000ee4000c1e1500 */
[----:B---3--:R-:W-:-:S06]  /*b150*/  HADD2.F32 R29, -RZ, R4.H0_H0 ;  /* 0x20000004ff1d7230 */ /* 0x008fcc0000004100 */
[----:B------:R-:W0:Y:S01]  /*b160*/  F2I.FTZ.TRUNC.NTZ R29, R29 ;  /* 0x0000001d001d7305 */ /* 0x000e22000021f100 */
[----:B------:R-:W-:Y:S05]  /*b170*/  BRA `(.L_x_13518) ;  /* 0x00000008009c7947 */ /* 0x000fea0003800000 */
.L_x_13523:
[----:B------:R-:W3:Y:S02]  /*b180*/  LDG.E.64 R4, desc[UR36][R4.64] ;  /* 0x0000002404047981 */ /* 0x000ee4000c1e1b00 */
[----:B---3--:R0:W1:Y:S01]  /*b190*/  F2I.F64.TRUNC R29, R4 ;  /* 0x00000004001d7311 */ /* 0x008062000030d100 */
[----:B------:R-:W-:Y:S05]  /*b1a0*/  BRA `(.L_x_13518) ;  /* 0x0000000800907947 */ /* 0x000fea0003800000 */
.L_x_13513:
        /* <DEDUP_REMOVED lines=12> */
.L_x_13527:
[----:B------:R-:W3:Y:S02]  /*b270*/  LDG.E.64 R4, desc[UR36][R4.64] ;  /* 0x0000002404047981 */ /* 0x000ee4000c1e1b00 */
[----:B---3--:R0:W1:Y:S01]  /*b280*/  F2I.F64.TRUNC R29, R4 ;  /* 0x00000004001d7311 */ /* 0x008062000030d100 */
[----:B------:R-:W-:Y:S05]  /*b290*/  BRA `(.L_x_13518) ;  /* 0x0000000800547947 */ /* 0x000fea0003800000 */
.L_x_13526:
        /* <DEDUP_REMOVED lines=27> */
.L_x_13529:
        /* <DEDUP_REMOVED lines=14> */
.L_x_13528:
[----:B------:R-:W3:Y:S02]  /*b530*/  LDG.E.U16 R29, desc[UR36][R4.64] ;  /* 0x00000024041d7981 */ /* 0x000ee4000c1e1500 */
[----:B---3--:R-:W-:-:S06]  /*b540*/  IMAD.U32 R29, R29, 0x10000, RZ ;  /* 0x000100001d1d7824 */ /* 0x008fcc00078e00ff */
[----:B------:R-:W0:Y:S01]  /*b550*/  F2I.FTZ.TRUNC.NTZ R29, R29 ;  /* 0x0000001d001d7305 */ /* 0x000e22000021f100 */
[----:B------:R-:W-:Y:S05]  /*b560*/  BRA `(.L_x_13518) ;  /* 0x0000000400a07947 */ /* 0x000fea0003800000 */
.L_x_13525:
        /* <DEDUP_REMOVED lines=10> */
.L_x_13532:
        /* <DEDUP_REMOVED lines=21> */
.L_x_13536:
[----:B------:R-:W-:Y:S05]  /*b760*/  BSYNC B1 ;  /* 0x0000000000017941 */ /* 0x000fea0003800000 */
.L_x_13535:
[----:B------:R-:W-:Y:S01]  /*b770*/  IMAD.SHL.U32 R3, R3, 0x100000, RZ ;  /* 0x0010000003037824 */ /* 0x000fe200078e00ff */
[----:B------:R-:W-:-:S04]  /*b780*/  LEA R0, R0, 0x3b800000, 0x17 ;  /* 0x3b80000000007811 */ /* 0x000fc800078eb8ff */
[----:B------:R-:W-:-:S07]  /*b790*/  LOP3.LUT R29, R0, R3, R29, 0xfe, !PT ;  /* 0x00000003001d7212 */ /* 0x000fce00078efe1d */
.L_x_13534:
[----:B------:R-:W-:Y:S05]  /*b7a0*/  BSYNC B0 ;  /* 0x0000000000007941 */ /* 0x000fea0003800000 */
.L_x_13533:
[----:B------:R-:W0:Y:S01]  /*b7b0*/  F2I.FTZ.TRUNC.NTZ R29, R29 ;  /* 0x0000001d001d7305 */ /* 0x000e22000021f100 */
[----:B------:R-:W-:Y:S05]  /*b7c0*/  BRA `(.L_x_13518) ;  /* 0x0000000400087947 */ /* 0x000fea0003800000 */
.L_x_13531:
        /* <DEDUP_REMOVED lines=21> */
.L_x_13540:
[----:B------:R-:W-:Y:S05]  /*b920*/  BSYNC B1 ;  /* 0x0000000000017941 */ /* 0x000fea0003800000 */
.L_x_13539:
[----:B------:R-:W-:Y:S01]  /*b930*/  IMAD.SHL.U32 R3, R3, 0x200000, RZ ;  /* 0x0020000003037824 */ /* 0x000fe200078e00ff */
[----:B------:R-:W-:-:S04]  /*b940*/  LEA R0, R0, 0x37800000, 0x17 ;  /* 0x3780000000007811 */ /* 0x000fc800078eb8ff */
[----:B------:R-:W-:-:S07]  /*b950*/  LOP3.LUT R29, R0, R3, R29, 0xfe, !PT ;  /* 0x00000003001d7212 */ /* 0x000fce00078efe1d */
.L_x_13538:
[----:B------:R-:W-:Y:S05]  /*b960*/  BSYNC B0 ;  /* 0x0000000000007941 */ /* 0x000fea0003800000 */
.L_x_13537:
[----:B------:R-:W0:Y:S01]  /*b970*/  F2I.FTZ.TRUNC.NTZ R29, R29 ;  /* 0x0000001d001d7305 */ /* 0x000e22000021f100 */
[----:B------:R-:W-:Y:S05]  /*b980*/  BRA `(.L_x_13518) ;  /* 0x0000000000987947 */ /* 0x000fea0003800000 */
.L_x_13530:
        /* <DEDUP_REMOVED lines=14> */
.L_x_13544:
[----:B------:R-:W-:Y:S05]  /*ba70*/  BSYNC B0 ;  /* 0x0000000000007941 */ /* 0x000fea0003800000 */
.L_x_13543:
[----:B------:R-:W0:Y:S01]  /*ba80*/  F2I.FTZ.TRUNC.NTZ R29, R29 ;  /* 0x0000001d001d7305 */ /* 0x000e22000021f100 */
[----:B------:R-:W-:Y:S05]  /*ba90*/  BRA `(.L_x_13518) ;  /* 0x0000000000547947 */ /* 0x000fea0003800000 */
.L_x_13517:
        /* <DEDUP_REMOVED lines=17> */
.L_x_13545:
[----:B------:R-:W-:Y:S05]  /*bbb0*/  BRA `(.L_x_13518) ;  /* 0x00000000000c7947 */ /* 0x000fea0003800000 */
.L_x_13542:
[----:B------:R0:W5:Y:S01]  /*bbc0*/  LDG.E R29, desc[UR36][R4.64] ;  /* 0x00000024041d7981 */ /* 0x000162000c1e1900 */
[----:B------:R-:W-:Y:S05]  /*bbd0*/  BRA `(.L_x_13518) ;  /* 0x0000000000047947 */ /* 0x000fea0003800000 */
.L_x_13541:
[----:B------:R0:W5:Y:S02]  /*bbe0*/  LDG.E R29, desc[UR36][R4.64] ;  /* 0x00000024041d7981 */ /* 0x000164000c1e1900 */
.L_x_13518:
        /* <DEDUP_REMOVED lines=18> */
.L_x_13549:
[----:B------:R2:W5:Y:S01]  /*bd10*/  LDG.E.U8 R30, desc[UR36][R4.64] ;  /* 0x00000024041e7981 */ /* 0x000562000c1e1100 */
[----:B------:R-:W-:Y:S05]  /*bd20*/  BRA `(.L_x_13551) ;  /* 0x0000000c00347947 */ /* 0x000fea0003800000 */
.L_x_13548:
        /* <DEDUP_REMOVED lines=8> */
.L_x_13553:
[----:B------:R0:W5:Y:S01]  /*bdb0*/  LDG.E R30, desc[UR36][R4.64] ;  /* 0x00000024041e7981 */ /* 0x000162000c1e1900 */
[----:B------:R-:W-:Y:S05]  /*bdc0*/  BRA `(.L_x_13551) ;  /* 0x0000000c000c7947 */ /* 0x000fea0003800000 */
.L_x_13552:
[----:B------:R0:W5:Y:S01]  /*bdd0*/  LDG.E.S16 R30, desc[UR36][R4.64] ;  /* 0x00000024041e7981 */ /* 0x000162000c1e1700 */
[----:B------:R-:W-:Y:S05]  /*bde0*/  BRA `(.L_x_13551) ;  /* 0x0000000c00047947 */ /* 0x000fea0003800000 */
.L_x_13547:
        /* <DEDUP_REMOVED lines=9> */
.L_x_13555:
[----:B------:R-:W2:Y:S02]  /*be80*/  LDG.E.U16 R4, desc[UR36][R4.64] ;  /* 0x0000002404047981 */ /* 0x000ea4000c1e1500 */
[----:B--2---:R-:W-:-:S06]  /*be90*/  HADD2.F32 R30, -RZ, R4.H0_H0 ;  /* 0x20000004ff1e7230 */ /* 0x004fcc0000004100 */
[----:B------:R-:W0:Y:S01]  /*bea0*/  F2I.FTZ.TRUNC.NTZ R30, R30 ;  /* 0x0000001e001e7305 */ /* 0x000e22000021f100 */
[----:B------:R-:W-:Y:S05]  /*beb0*/  BRA `(.L_x_13551) ;  /* 0x0000000800d07947 */ /* 0x000fea0003800000 */
.L_x_13554:
        /* <DEDUP_REMOVED lines=9> */
.L_x_13557:
[----:B------:R-:W2:Y:S02]  /*bf50*/  LDG.E.U16 R4, desc[UR36][R4.64] ;  /* 0x0000002404047981 */ /* 0x000ea4000c1e1500 */
[----:B--2---:R-:W-:-:S06]  /*bf60*/  HADD2.F32 R30, -RZ, R4.H0_H0 ;  /* 0x20000004ff1e7230 */ /* 0x004fcc0000004100 */
[----:B------:R-:W0:Y:S01]  /*bf70*/  F2I.FTZ.TRUNC.NTZ R30, R30 ;  /* 0x0000001e001e7305 */ /* 0x000e22000021f100 */
[----:B------:R-:W-:Y:S05]  /*bf80*/  BRA `(.L_x_13551) ;  /* 0x00000008009c7947 */ /* 0x000fea0003800000 */
.L_x_13556:
[----:B------:R-:W2:Y:S02]  /*bf90*/  LDG.E.64 R4, desc[UR36][R4.64] ;  /* 0x0000002404047981 */ /* 0x000ea4000c1e1b00 */
[----:B--2---:R0:W2:Y:S01]  /*bfa0*/  F2I.F64.TRUNC R30, R4 ;  /* 0x00000004001e7311 */ /* 0x0040a2000030d100 */
[----:B------:R-:W-:Y:S05]  /*bfb0*/  BRA `(.L_x_13551) ;  /* 0x0000000800907947 */ /* 0x000fea0003800000 */
.L_x_13546:
        /* <DEDUP_REMOVED lines=12> */
.L_x_13560:
[----:B------:R-:W2:Y:S02]  /*c080*/  LDG.E.64 R4, desc[UR36][R4.64] ;  /* 0x0000002404047981 */ /* 0x000ea4000c1e1b00 */
[----:B--2---:R0:W2:Y:S01]  /*c090*/  F2I.F64.TRUNC R30, R4 ;  /* 0x00000004001e7311 */ /* 0x0040a2000030d100 */
[----:B------:R-:W-:Y:S05]  /*c0a0*/  BRA `(.L_x_13551) ;  /* 0x0000000800547947 */ /* 0x000fea0003800000 */
.L_x_13559:
        /* <DEDUP_REMOVED lines=11> */
[C---:B---3--:R-:W-:Y:S02]  /*c160*/  VIADD R7, R3.reuse, 0x1000000 ;  /* 0x0100000003077836 */ /* 0x048fe40000000000 */
        /* <DEDUP_REMOVED lines=15> */
.L_x_13562:
        /* <DEDUP_REMOVED lines=14> */
.L_x_13561:
[----:B------:R-:W2:Y:S02]  /*c340*/  LDG.E.U16 R30, desc[UR36][R4.64] ;  /* 0x00000024041e7981 */ /* 0x000ea4000c1e1500 */
[----:B--2---:R-:W-:-:S06]  /*c350*/  IMAD.U32 R30, R30, 0x10000, RZ ;  /* 0x000100001e1e7824 */ /* 0x004fcc00078e00ff */
[----:B------:R-:W0:Y:S01]  /*c360*/  F2I.FTZ.TRUNC.NTZ R30, R30 ;  /* 0x0000001e001e7305 */ /* 0x000e22000021f100 */
[----:B------:R-:W-:Y:S05]  /*c370*/  BRA `(.L_x_13551) ;  /* 0x0000000400a07947 */ /* 0x000fea0003800000 */
.L_x_13558:
        /* <DEDUP_REMOVED lines=10> */
.L_x_13565:
        /* <DEDUP_REMOVED lines=21> */
.L_x_13569:
[----:B------:R-:W-:Y:S05]  /*c570*/  BSYNC B1 ;  /* 0x0000000000017941 */ /* 0x000fea0003800000 */
.L_x_13568:
[----:B------:R-:W-:Y:S01]  /*c580*/  IMAD.SHL.U32 R3, R3, 0x100000, RZ ;  /* 0x0010000003037824 */ /* 0x000fe200078e00ff */
[----:B------:R-:W-:-:S04]  /*c590*/  LEA R5, R0, 0x3b800000, 0x17 ;  /* 0x3b80000000057811 */ /* 0x000fc800078eb8ff */
[----:B------:R-:W-:-:S07]  /*c5a0*/  LOP3.LUT R30, R5, R3, R30, 0xfe, !PT ;  /* 0x00000003051e7212 */ /* 0x000fce00078efe1e */
.L_x_13567:
[----:B------:R-:W-:Y:S05]  /*c5b0*/  BSYNC B0 ;  /* 0x0000000000007941 */ /* 0x000fea0003800000 */
.L_x_13566:
[----:B------:R-:W0:Y:S01]  /*c5c0*/  F2I.FTZ.TRUNC.NTZ R30, R30 ;  /* 0x0000001e001e7305 */ /* 0x000e22000021f100 */
[----:B------:R-:W-:Y:S05]  /*c5d0*/  BRA `(.L_x_13551) ;  /* 0x0000000400087947 */ /* 0x000fea0003800000 */
.L_x_13564:
        /* <DEDUP_REMOVED lines=21> */
.L_x_13573:
[----:B------:R-:W-:Y:S05]  /*c730*/  BSYNC B1 ;  /* 0x0000000000017941 */ /* 0x000fea0003800000 */
.L_x_13572:
[----:B------:R-:W-:Y:S01]  /*c740*/  IMAD.SHL.U32 R3, R3, 0x200000, RZ ;  /* 0x0020000003037824 */ /* 0x000fe200078e00ff */
[----:B------:R-:W-:-:S04]  /*c750*/  LEA R5, R0, 0x37800000, 0x17 ;  /* 0x3780000000057811 */ /* 0x000fc800078eb8ff */
[----:B------:R-:W-:-:S07]  /*c760*/  LOP3.LUT R30, R5, R3, R30, 0xfe, !PT ;  /* 0x00000003051e7212 */ /* 0x000fce00078efe1e */
.L_x_13571:
[----:B------:R-:W-:Y:S05]  /*c770*/  BSYNC B0 ;  /* 0x0000000000007941 */ /* 0x000fea0003800000 */
.L_x_13570:
[----:B------:R-:W0:Y:S01]  /*c780*/  F2I.FTZ.TRUNC.NTZ R30, R30 ;  /* 0x0000001e001e7305 */ /* 0x000e22000021f100 */
[----:B------:R-:W-:Y:S05]  /*c790*/  BRA `(.L_x_13551) ;  /* 0x0000000000987947 */ /* 0x000fea0003800000 */
.L_x_13563:
        /* <DEDUP_REMOVED lines=14> */
.L_x_13577:
[----:B------:R-:W-:Y:S05]  /*c880*/  BSYNC B0 ;  /* 0x0000000000007941 */ /* 0x000fea0003800000 */
.L_x_13576:
[----:B------:R-:W0:Y:S01]  /*c890*/  F2I.FTZ.TRUNC.NTZ R30, R30 ;  /* 0x0000001e001e7305 */ /* 0x000e22000021f100 */
[----:B------:R-:W-:Y:S05]  /*c8a0*/  BRA `(.L_x_13551) ;  /* 0x0000000000547947 */ /* 0x000fea0003800000 */
.L_x_13550:
        /* <DEDUP_REMOVED lines=9> */
[----:B---3--:R-:W-:Y:S02]  /*c940*/  IMAD.U32 R7, RZ, RZ, UR5 ;  /* 0x00000005ff077e24 */ /* 0x008fe4000f8e00ff */
[----:B------:R-:W-:Y:S02]  /*c950*/  IMAD.U32 R11, RZ, RZ, UR7 ;  /* 0x00000007ff0b7e24 */ /* 0x000fe4000f8e00ff */
[----:B------:R-:W-:Y:S02]  /*c960*/  IMAD.MOV.U32 R8, RZ, RZ, 0x4e ;  /* 0x0000004eff087424 */ /* 0x000fe400078e00ff */
[----:B------:R-:W-:Y:S02]  /*c970*/  IMAD.MOV.U32 R12, RZ, RZ, 0x1 ;  /* 0x00000001ff0c7424 */ /* 0x000fe400078e00ff */
[----:B------:R-:W-:Y:S02]  /*c980*/  IMAD.MOV.U32 R13, RZ, RZ, RZ ;  /* 0x000000ffff0d7224 */ /* 0x000fe400078e00ff */
[----:B------:R-:W-:-:S07]  /*c990*/  IMAD.MOV.U32 R30, RZ, RZ, RZ ;  /* 0x000000ffff1e7224 */ /* 0x000fce00078e00ff */
[----:B------:R-:W-:-:S07]  /*c9a0*/  LEPC R20, `(.L_x_13578) ;  /* 0x000000001014794e */ /* 0x000fce0000000000 */
[----:B01--45:R-:W-:Y:S05]  /*c9b0*/  CALL.ABS.NOINC R14 ;  /* 0x000000000e007343 */ /* 0x033fea0003c00000 */
.L_x_13578:
[----:B------:R-:W-:Y:S05]  /*c9c0*/  BRA `(.L_x_13551) ;  /* 0x00000000000c7947 */ /* 0x000fea0003800000 */
.L_x_13575:
[----:B------:R0:W5:Y:S01]  /*c9d0*/  LDG.E R30, desc[UR36][R4.64] ;  /* 0x00000024041e7981 */ /* 0x000162000c1e1900 */
[----:B------:R-:W-:Y:S05]  /*c9e0*/  BRA `(.L_x_13551) ;  /* 0x0000000000047947 */ /* 0x000fea0003800000 */
.L_x_13574:
[----:B------:R0:W5:Y:S02]  /*c9f0*/  LDG.E R30, desc[UR36][R4.64] ;  /* 0x00000024041e7981 */ /* 0x000164000c1e1900 */
.L_x_13551:
[----:B0-2---:R-:W0:Y:S01]  /*ca00*/  LDC.64 R4, c[0x0][0x2f0] ;  /* 0x0000bc00ff047b82 */ /* 0x005e220000000a00 */
        /* <DEDUP_REMOVED lines=17> */
.L_x_13582:
[----:B------:R0:W5:Y:S01]  /*cb20*/  LDG.E.U8 R31, desc[UR36][R4.64] ;  /* 0x00000024041f7981 */ /* 0x000162000c1e1100 */
[----:B------:R-:W-:Y:S05]  /*cb30*/  BRA `(.L_x_13584) ;  /* 0x0000000c00347947 */ /* 0x000fea0003800000 */
.L_x_13581:
        /* <DEDUP_REMOVED lines=8> */
.L_x_13586:
[----:B------:R0:W5:Y:S01]  /*cbc0*/  LDG.E R31, desc[UR36][R4.64] ;  /* 0x00000024041f7981 */ /* 0x000162000c1e1900 */
[----:B------:R-:W-:Y:S05]  /*cbd0*/  BRA `(.L_x_13584) ;  /* 0x0000000c000c7947 */ /* 0x000fea0003800000 */
.L_x_13585:
[----:B------:R0:W5:Y:S01]  /*cbe0*/  LDG.E.S16 R31, desc[UR36][R4.64] ;  /* 0x00000024041f7981 */ /* 0x000162000c1e1700 */
[----:B------:R-:W-:Y:S05]  /*cbf0*/  BRA `(.L_x_13584) ;  /* 0x0000000c00047947 */ /* 0x000fea0003800000 */
.L_x_13580:
        /* <DEDUP_REMOVED lines=9> */
.L_x_13588:
[----:B------:R-:W2:Y:S02]  /*cc90*/  LDG.E.U16 R4, desc[UR36][R4.64] ;  /* 0x0000002404047981 */ /* 0x000ea4000c1e1500 */
[----:B--2---:R-:W-:-:S06]  /*cca0*/  HADD2.F32 R31, -RZ, R4.H0_H0 ;  /* 0x20000004ff1f7230 */ /* 0x004fcc0000004100 */
[----:B------:R-:W0:Y:S01]  /*ccb0*/  F2I.FTZ.TRUNC.NTZ R31, R31 ;  /* 0x0000001f001f7305 */ /* 0x000e22000021f100 */
[----:B------:R-:W-:Y:S05]  /*ccc0*/  BRA `(.L_x_13584) ;  /* 0x0000000800d07947 */ /* 0x000fea0003800000 */
.L_x_13587:
        /* <DEDUP_REMOVED lines=9> */
.L_x_13590:
[----:B------:R-:W2:Y:S02]  /*cd60*/  LDG.E.U16 R4, desc[UR36][R4.64] ;  /* 0x0000002404047981 */ /* 0x000ea4000c1e1500 */
[----:B--2---:R-:W-:-:S06]  /*cd70*/  HADD2.F32 R31, -RZ, R4.H0_H0 ;  /* 0x20000004ff1f7230 */ /* 0x004fcc0000004100 */
[----:B------:R-:W0:Y:S01]  /*cd80*/  F2I.FTZ.TRUNC.NTZ R31, R31 ;  /* 0x0000001f001f7305 */ /* 0x000e22000021f100 */
[----:B------:R-:W-:Y:S05]  /*cd90*/  BRA `(.L_x_13584) ;  /* 0x00000008009c7947 */ /* 0x000fea0003800000 */
.L_x_13589:
[----:B------:R-:W2:Y:S02]  /*cda0*/  LDG.E.64 R4, desc[UR36][R4.64] ;  /* 0x0000002404047981 */ /* 0x000ea4000c1e1b00 */
[----:B--2---:R0:W2:Y:S01]  /*cdb0*/  F2I.F64.TRUNC R31, R4 ;  /* 0x00000004001f7311 */ /* 0x0040a2000030d100 */
[----:B------:R-:W-:Y:S05]  /*cdc0*/  BRA `(.L_x_13584) ;  /* 0x0000000800907947 */ /* 0x000fea0003800000 */
.L_x_13579:
        /* <DEDUP_REMOVED lines=12> */
.L_x_13593:
[----:B------:R-:W2:Y:S02]  /*ce90*/  LDG.E.64 R4, desc[UR36][R4.64] ;  /* 0x0000002404047981 */ /* 0x000ea4000c1e1b00 */
[----:B--2---:R0:W2:Y:S01]  /*cea0*/  F2I.F64.TRUNC R31, R4 ;  /* 0x00000004001f7311 */ /* 0x0040a2000030d100 */
[----:B------:R-:W-:Y:S05]  /*ceb0*/  BRA `(.L_x_13584) ;  /* 0x0000000800547947 */ /* 0x000fea0003800000 */
.L_x_13592:
        /* <DEDUP_REMOVED lines=27> */
.L_x_13595:
        /* <DEDUP_REMOVED lines=14> */
.L_x_13594:
[----:B------:R-:W2:Y:S02]  /*d150*/  LDG.E.U16 R31, desc[UR36][R4.64] ;  /* 0x00000024041f7981 */ /* 0x000ea4000c1e1500 */
[----:B--2---:R-:W-:-:S06]  /*d160*/  IMAD.U32 R31, R31, 0x10000, RZ ;  /* 0x000100001f1f7824 */ /* 0x004fcc00078e00ff */
[----:B------:R-:W0:Y:S01]  /*d170*/  F2I.FTZ.TRUNC.NTZ R31, R31 ;  /* 0x0000001f001f7305 */ /* 0x000e22000021f100 */
[----:B------:R-:W-:Y:S05]  /*d180*/  BRA `(.L_x_13584) ;  /* 0x0000000400a07947 */ /* 0x000fea0003800000 */
.L_x_13591:
        /* <DEDUP_REMOVED lines=10> */
.L_x_13598:
        /* <DEDUP_REMOVED lines=21> */
.L_x_13602:
[----:B------:R-:W-:Y:S05]  /*d380*/  BSYNC B1 ;  /* 0x0000000000017941 */ /* 0x000fea0003800000 */
.L_x_13601:
[----:B------:R-:W-:Y:S01]  /*d390*/  IMAD.SHL.U32 R3, R3, 0x100000, RZ ;  /* 0x0010000003037824 */ /* 0x000fe200078e00ff */
[----:B------:R-:W-:-:S04]  /*d3a0*/  LEA R0, R0, 0x3b800000, 0x17 ;  /* 0x3b80000000007811 */ /* 0x000fc800078eb8ff */
[----:B------:R-:W-:-:S07]  /*d3b0*/  LOP3.LUT R31, R0, R3, R31, 0xfe, !PT ;  /* 0x00000003001f7212 */ /* 0x000fce00078efe1f */
.L_x_13600:
[----:B------:R-:W-:Y:S05]  /*d3c0*/  BSYNC B0 ;  /* 0x0000000000007941 */ /* 0x000fea0003800000 */
.L_x_13599:
[----:B------:R-:W0:Y:S01]  /*d3d0*/  F2I.FTZ.TRUNC.NTZ R31, R31 ;  /* 0x0000001f001f7305 */ /* 0x000e22000021f100 */
[----:B------:R-:W-:Y:S05]  /*d3e0*/  BRA `(.L_x_13584) ;  /* 0x0000000400087947 */ /* 0x000fea0003800000 */
.L_x_13597:
        /* <DEDUP_REMOVED lines=21> */
.L_x_13606:
[----:B------:R-:W-:Y:S05]  /*d540*/  BSYNC B1 ;  /* 0x0000000000017941 */ /* 0x000fea0003800000 */
.L_x_13605:
[----:B------:R-:W-:Y:S01]  /*d550*/  IMAD.SHL.U32 R3, R3, 0x200000, RZ ;  /* 0x0020000003037824 */ /* 0x000fe200078e00ff */
[----:B------:R-:W-:-:S04]  /*d560*/  LEA R0, R0, 0x37800000, 0x17 ;  /* 0x3780000000007811 */ /* 0x000fc800078eb8ff */
[----:B------:R-:W-:-:S07]  /*d570*/  LOP3.LUT R31, R0, R3, R31, 0xfe, !PT ;  /* 0x00000003001f7212 */ /* 0x000fce00078efe1f */
.L_x_13604:
[----:B------:R-:W-:Y:S05]  /*d580*/  BSYNC B0 ;  /* 0x0000000000007941 */ /* 0x000fea0003800000 */
.L_x_13603:
[----:B------:R-:W0:Y:S01]  /*d590*/  F2I.FTZ.TRUNC.NTZ R31, R31 ;  /* 0x0000001f001f7305 */ /* 0x000e22000021f100 */
[----:B------:R-:W-:Y:S05]  /*d5a0*/  BRA `(.L_x_13584) ;  /* 0x0000000000987947 */ /* 0x000fea0003800000 */
.L_x_13596:
        /* <DEDUP_REMOVED lines=14> */
.L_x_13610:
[----:B------:R-:W-:Y:S05]  /*d690*/  BSYNC B0 ;  /* 0x0000000000007941 */ /* 0x000fea0003800000 */
.L_x_13609:
[----:B------:R-:W0:Y:S01]  /*d6a0*/  F2I.FTZ.TRUNC.NTZ R31, R31 ;  /* 0x0000001f001f7305 */ /* 0x000e22000021f100 */
[----:B------:R-:W-:Y:S05]  /*d6b0*/  BRA `(.L_x_13584) ;  /* 0x0000000000547947 */ /* 0x000fea0003800000 */
.L_x_13583:
        /* <DEDUP_REMOVED lines=17> */
.L_x_13611:
[----:B------:R-:W-:Y:S05]  /*d7d0*/  BRA `(.L_x_13584) ;  /* 0x00000000000c7947 */ /* 0x000fea0003800000 */
.L_x_13608:
[----:B------:R2:W5:Y:S01]  /*d7e0*/  LDG.E R31, desc[UR36][R4.64] ;  /* 0x00000024041f7981 */ /* 0x000562000c1e1900 */
[----:B------:R-:W-:Y:S05]  /*d7f0*/  BRA `(.L_x_13584) ;  /* 0x0000000000047947 */ /* 0x000fea0003800000 */
.L_x_13607:
[----:B------:R0:W5:Y:S02]  /*d800*/  LDG.E R31, desc[UR36][R4.64] ;  /* 0x00000024041f7981 */ /* 0x000164000c1e1900 */
.L_x_13584:
[----:B------:R-:W-:-:S07]  /*d810*/  VIADD R36, R36, 0x80 ;  /* 0x0000008024247836 */ /* 0x000fce0000000000 */
.L_x_13446:
[----:B------:R-:W-:Y:S05]  /*d820*/  BSYNC B6 ;  /* 0x0000000000067941 */ /* 0x000fea0003800000 */
.L_x_13445:
[----:B------:R-:W-:Y:S01]  /*d830*/  ISETP.GE.AND P0, PT, R36, R2, PT ;  /* 0x000000022400720c */ /* 0x000fe20003f06270 */
[----:B------:R-:W-:Y:S01]  /*d840*/  BSSY B6, `(.L_x_13612) ;  /* 0x0000469000067945 */ /* 0x000fe20003800000 */
[----:B------:R-:W-:Y:S02]  /*d850*/  CS2R R32, SRZ ;  /* 0x0000000000207805 */ /* 0x000fe4000001ff00 */
[----:B------:R-:W-:-:S09]  /*d860*/  CS2R R34, SRZ ;  /* 0x0000000000227805 */ /* 0x000fd2000001ff00 */
[----:B------:R-:W-:Y:S05]  /*d870*/  @P0 BRA `(.L_x_13613) ;  /* 0x0000004400940947 */ /* 0x000fea0003800000 */
[----:B0-2-4-:R-:W0:Y:S01]  /*d880*/  LDC.64 R4, c[0x0][0x2d0] ;  /* 0x0000b400ff047b82 */ /* 0x015e220000000a00 */
        /* <DEDUP_REMOVED lines=18> */
.L_x_13617:
[----:B------:R0:W5:Y:S01]  /*d9b0*/  LDG.E.U8 R32, desc[UR36][R4.64] ;  /* 0x0000002404207981 */ /* 0x000162000c1e1100 */
[----:B------:R-:W-:Y:S05]  /*d9c0*/  BRA `(.L_x_13619) ;  /* 0x0000000c00347947 */ /* 0x000fea0003800000 */
.L_x_13616:
        /* <DEDUP_REMOVED lines=8> */
.L_x_13621:
[----:B------:R0:W5:Y:S01]  /*da50*/  LDG.E R32, desc[UR36][R4.64] ;  /* 0x0000002404207981 */ /* 0x000162000c1e1900 */
[----:B------:R-:W-:Y:S05]  /*da60*/  BRA `(.L_x_13619) ;  /* 0x0000000c000c7947 */ /* 0x000fea0003800000 */
.L_x_13620:
[----:B------:R0:W5:Y:S01]  /*da70*/  LDG.E.S16 R32, desc[UR36][R4.64] ;  /* 0x0000002404207981 */ /* 0x000162000c1e1700 */
[----:B------:R-:W-:Y:S05]  /*da80*/  BRA `(.L_x_13619) ;  /* 0x0000000c00047947 */ /* 0x000fea0003800000 */
.L_x_13615:
        /* <DEDUP_REMOVED lines=9> */
.L_x_13623:
[----:B------:R-:W2:Y:S02]  /*db20*/  LDG.E.U16 R4, desc[UR36][R4.64] ;  /* 0x0000002404047981 */ /* 0x000ea4000c1e1500 */
[----:B--2---:R-:W-:-:S06]  /*db30*/  HADD2.F32 R32, -RZ, R4.H0_H0 ;  /* 0x20000004ff207230 */ /* 0x004fcc0000004100 */
[----:B------:R-:W0:Y:S01]  /*db40*/  F2I.FTZ.TRUNC.NTZ R32, R32 ;  /* 0x0000002000207305 */ /* 0x000e22000021f100 */
[----:B------:R-:W-:Y:S05]  /*db50*/  BRA `(.L_x_13619) ;  /* 0x0000000800d07947 */ /* 0x000fea0003800000 */
.L_x_13622:
        /* <DEDUP_REMOVED lines=9> */
.L_x_13625:
[----:B------:R-:W2:Y:S02]  /*dbf0*/  LDG.E.U16 R4, desc[UR36][R4.64] ;  /* 0x0000002404047981 */ /* 0x000ea4000c1e1500 */
[----:B--2---:R-:W-:-:S06]  /*dc00*/  HADD2.F32 R32, -RZ, R4.H0_H0 ;  /* 0x20000004ff207230 */ /* 0x004fcc0000004100 */
[----:B------:R-:W0:Y:S01]  /*dc10*/  F2I.FTZ.TRUNC.NTZ R32, R32 ;  /* 0x0000002000207305 */ /* 0x000e22000021f100 */
[----:B------:R-:W-:Y:S05]  /*dc20*/  BRA `(.L_x_13619) ;  /* 0x00000008009c7947 */ /* 0x000fea0003800000 */
.L_x_13624:
[----:B------:R-:W2:Y:S02]  /*dc30*/  LDG.E.64 R4, desc[UR36][R4.64] ;  /* 0x0000002404047981 */ /* 0x000ea4000c1e1b00 */
[----:B--2---:R0:W2:Y:S01]  /*dc40*/  F2I.F64.TRUNC R32, R4 ;  /* 0x0000000400207311 */ /* 0x0040a2000030d100 */
[----:B------:R-:W-:Y:S05]  /*dc50*/  BRA `(.L_x_13619) ;  /* 0x0000000800907947 */ /* 0x000fea0003800000 */
.L_x_13614:
        /* <DEDUP_REMOVED lines=12> */
.L_x_13628:
[----:B------:R-:W2:Y:S02]  /*dd20*/  LDG.E.64 R4, desc[UR36][R4.64] ;  /* 0x0000002404047981 */ /* 0x000ea4000c1e1b00 */
[----:B--2---:R0:W2:Y:S01]  /*dd30*/  F2I.F64.TRUNC R32, R4 ;  /* 0x0000000400207311 */ /* 0x0040a2000030d100 */
[----:B------:R-:W-:Y:S05]  /*dd40*/  BRA `(.L_x_13619) ;  /* 0x0000000800547947 */ /* 0x000fea0003800000 */
.L_x_13627:
        /* <DEDUP_REMOVED lines=27> */
.L_x_13630:
        /* <DEDUP_REMOVED lines=14> */
.L_x_13629:
[----:B------:R-:W2:Y:S02]  /*dfe0*/  LDG.E.U16 R32, desc[UR36][R4.64] ;  /* 0x0000002404207981 */ /* 0x000ea4000c1e1500 */
[----:B--2---:R-:W-:-:S06]  /*dff0*/  IMAD.U32 R32, R32, 0x10000, RZ ;  /* 0x0001000020207824 */ /* 0x004fcc00078e00ff */
[----:B------:R-:W4:Y:S01]  /*e000*/  F2I.FTZ.TRUNC.NTZ R32, R32 ;  /* 0x0000002000207305 */ /* 0x000f22000021f100 */
[----:B------:R-:W-:Y:S05]  /*e010*/  BRA `(.L_x_13619) ;  /* 0x0000000400a07947 */ /* 0x000fea0003800000 */
.L_x_13626:
        /* <DEDUP_REMOVED lines=10> */
.L_x_13633:
        /* <DEDUP_REMOVED lines=21> */
.L_x_13637:
[----:B------:R-:W-:Y:S05]  /*e210*/  BSYNC B1 ;  /* 0x0000000000017941 */ /* 0x000fea0003800000 */
.L_x_13636:
[----:B------:R-:W-:Y:S01]  /*e220*/  IMAD.SHL.U32 R3, R3, 0x100000, RZ ;  /* 0x0010000003037824 */ /* 0x000fe200078e00ff */
[----:B------:R-:W-:-:S04]  /*e230*/  LEA R5, R0, 0x3b800000, 0x17 ;  /* 0x3b80000000057811 */ /* 0x000fc800078eb8ff */
[----:B------:R-:W-:-:S07]  /*e240*/  LOP3.LUT R32, R5, R3, R32, 0xfe, !PT ;  /* 0x0000000305207212 */ /* 0x000fce00078efe20 */
.L_x_13635:
[----:B------:R-:W-:Y:S05]  /*e250*/  BSYNC B0 ;  /* 0x0000000000007941 */ /* 0x000fea0003800000 */
.L_x_13634:
[----:B------:R-:W0:Y:S01]  /*e260*/  F2I.FTZ.TRUNC.NTZ R32, R32 ;  /* 0x0000002000207305 */ /* 0x000e22000021f100 */
[----:B------:R-:W-:Y:S05]  /*e270*/  BRA `(.L_x_13619) ;  /* 0x0000000400087947 */ /* 0x000fea0003800000 */
.L_x_13632:
        /* <DEDUP_REMOVED lines=21> */
.L_x_13641:
[----:B------:R-:W-:Y:S05]  /*e3d0*/  BSYNC B1 ;  /* 0x0000000000017941 */ /* 0x000fea0003800000 */
.L_x_13640:
[----:B------:R-:W-:Y:S01]  /*e3e0*/  IMAD.SHL.U32 R3, R3, 0x200000, RZ ;  /* 0x0020000003037824 */ /* 0x000fe200078e00ff */
[----:B------:R-:W-:-:S04]  /*e3f0*/  LEA R5, R0, 0x37800000, 0x17 ;  /* 0x3780000000057811 */ /* 0x000fc800078eb8ff */
[----:B------:R-:W-:-:S07]  /*e400*/  LOP3.LUT R32, R5, R3, R32, 0xfe, !PT ;  /* 0x0000000305207212 */ /* 0x000fce00078efe20 */
.L_x_13639:
[----:B------:R-:W-:Y:S05]  /*e410*/  BSYNC B0 ;  /* 0x0000000000007941 */ /* 0x000fea0003800000 */
.L_x_13638:
[----:B------:R-:W0:Y:S01]  /*e420*/  F2I.FTZ.TRUNC.NTZ R32, R32 ;  /* 0x0000002000207305 */ /* 0x000e22000021f100 */
[----:B------:R-:W-:Y:S05]  /*e430*/  BRA `(.L_x_13619) ;  /* 0x0000000000987947 */ /* 0x000fea0003800000 */
.L_x_13631:
        /* <DEDUP_REMOVED lines=14> */
.L_x_13645:
[----:B------:R-:W-:Y:S05]  /*e520*/  BSYNC B0 ;  /* 0x0000000000007941 */ /* 0x000fea0003800000 */
.L_x_13644:
[----:B------:R-:W0:Y:S01]  /*e530*/  F2I.FTZ.TRUNC.NTZ R32, R32 ;  /* 0x0000002000207305 */ /* 0x000e22000021f100 */
[----:B------:R-:W-:Y:S05]  /*e540*/  BRA `(.L_x_13619) ;  /* 0x0000000000547947 */ /* 0x000fea0003800000 */
.L_x_13618:
        /* <DEDUP_REMOVED lines=16> */
[----:B01---5:R-:W-:Y:S05]  /*e650*/  CALL.ABS.NOINC R14 ;  /* 0x000000000e007343 */ /* 0x023fea0003c00000 */
.L_x_13646:
[----:B------:R-:W-:Y:S05]  /*e660*/  BRA `(.L_x_13619) ;  /* 0x00000000000c7947 */ /* 0x000fea0003800000 */
.L_x_13643:
[----:B------:R0:W5:Y:S01]  /*e670*/  LDG.E R32, desc[UR36][R4.64] ;  /* 0x0000002404207981 */ /* 0x000162000c1e1900 */
[----:B------:R-:W-:Y:S05]  /*e680*/  BRA `(.L_x_13619) ;  /* 0x0000000000047947 */ /* 0x000fea0003800000 */
.L_x_13642:
[----:B------:R0:W5:Y:S02]  /*e690*/  LDG.E R32, desc[UR36][R4.64] ;  /* 0x0000002404207981 */ /* 0x000164000c1e1900 */
.L_x_13619:
        /* <DEDUP_REMOVED lines=18> */
.L_x_13650:
[----:B------:R0:W5:Y:S01]  /*e7c0*/  LDG.E.U8 R33, desc[UR36][R4.64] ;  /* 0x0000002404217981 */ /* 0x000162000c1e1100 */
[----:B------:R-:W-:Y:S05]  /*e7d0*/  BRA `(.L_x_13652) ;  /* 0x0000000c00347947 */ /* 0x000fea0003800000 */
.L_x_13649:
        /* <DEDUP_REMOVED lines=8> */
.L_x_13654:
[----:B------:R0:W5:Y:S01]  /*e860*/  LDG.E R33, desc[UR36][R4.64] ;  /* 0x0000002404217981 */ /* 0x000162000c1e1900 */
[----:B------:R-:W-:Y:S05]  /*e870*/  BRA `(.L_x_13652) ;  /* 0x0000000c000c7947 */ /* 0x000fea0003800000 */
.L_x_13653:
[----:B------:R0:W5:Y:S01]  /*e880*/  LDG.E.S16 R33, desc[UR36][R4.64] ;  /* 0x0000002404217981 */ /* 0x000162000c1e1700 */
[----:B------:R-:W-:Y:S05]  /*e890*/  BRA `(.L_x_13652) ;  /* 0x0000000c00047947 */ /* 0x000fea0003800000 */
.L_x_13648:
        /* <DEDUP_REMOVED lines=9> */
.L_x_13656:
[----:B------:R-:W3:Y:S02]  /*e930*/  LDG.E.U16 R4, desc[UR36][R4.64] ;  /* 0x0000002404047981 */ /* 0x000ee4000c1e1500 */
[----:B---3--:R-:W-:-:S06]  /*e940*/  HADD2.F32 R33, -RZ, R4.H0_H0 ;  /* 0x20000004ff217230 */ /* 0x008fcc0000004100 */
[----:B------:R-:W0:Y:S01]  /*e950*/  F2I.FTZ.TRUNC.NTZ R33, R33 ;  /* 0x0000002100217305 */ /* 0x000e22000021f100 */
[----:B------:R-:W-:Y:S05]  /*e960*/  BRA `(.L_x_13652) ;  /* 0x0000000800d07947 */ /* 0x000fea0003800000 */
.L_x_13655:
        /* <DEDUP_REMOVED lines=9> */
.L_x_13658:
[----:B------:R-:W3:Y:S02]  /*ea00*/  LDG.E.U16 R4, desc[UR36][R4.64] ;  /* 0x0000002404047981 */ /* 0x000ee4000c1e1500 */
[----:B---3--:R-:W-:-:S06]  /*ea10*/  HADD2.F32 R33, -RZ, R4.H0_H0 ;  /* 0x20000004ff217230 */ /* 0x008fcc0000004100 */
[----:B------:R-:W0:Y:S01]  /*ea20*/  F2I.FTZ.TRUNC.NTZ R33, R33 ;  /* 0x0000002100217305 */ /* 0x000e22000021f100 */
[----:B------:R-:W-:Y:S05]  /*ea30*/  BRA `(.L_x_13652) ;  /* 0x00000008009c7947 */ /* 0x000fea0003800000 */
.L_x_13657:
[----:B------:R-:W3:Y:S02]  /*ea40*/  LDG.E.64 R4, desc[UR36][R4.64] ;  /* 0x0000002404047981 */ /* 0x000ee4000c1e1b00 */
[----:B---3--:R0:W3:Y:S01]  /*ea50*/  F2I.F64.TRUNC R33, R4 ;  /* 0x0000000400217311 */ /* 0x0080e2000030d100 */
[----:B------:R-:W-:Y:S05]  /*ea60*/  BRA `(.L_x_13652) ;  /* 0x0000000800907947 */ /* 0x000fea0003800000 */
.L_x_13647:
        /* <DEDUP_REMOVED lines=12> */
.L_x_13661:
[----:B------:R-:W3:Y:S02]  /*eb30*/  LDG.E.64 R4, desc[UR36][R4.64] ;  /* 0x0000002404047981 */ /* 0x000ee4000c1e1b00 */
[----:B---3--:R0:W3:Y:S01]  /*eb40*/  F2I.F64.TRUNC R33, R4 ;  /* 0x0000000400217311 */ /* 0x0080e2000030d100 */
[----:B------:R-:W-:Y:S05]  /*eb50*/  BRA `(.L_x_13652) ;  /* 0x0000000800547947 */ /* 0x000fea0003800000 */
.L_x_13660:
        /* <DEDUP_REMOVED lines=27> */
.L_x_13663:
        /* <DEDUP_REMOVED lines=14> */
.L_x_13662:
[----:B------:R-:W3:Y:S02]  /*edf0*/  LDG.E.U16 R33, desc[UR36][R4.64] ;  /* 0x0000002404217981 */ /* 0x000ee4000c1e1500 */
[----:B---3--:R-:W-:-:S06]  /*ee00*/  IMAD.U32 R33, R33, 0x10000, RZ ;  /* 0x0001000021217824 */ /* 0x008fcc00078e00ff */
[----:B------:R-:W0:Y:S01]  /*ee10*/  F2I.FTZ.TRUNC.NTZ R33, R33 ;  /* 0x0000002100217305 */ /* 0x000e22000021f100 */
[----:B------:R-:W-:Y:S05]  /*ee20*/  BRA `(.L_x_13652) ;  /* 0x0000000400a07947 */ /* 0x000fea0003800000 */
.L_x_13659:
        /* <DEDUP_REMOVED lines=10> */
.L_x_13666:
        /* <DEDUP_REMOVED lines=21> */
.L_x_13670:
[----:B------:R-:W-:Y:S05]  /*f020*/  BSYNC B1 ;  /* 0x0000000000017941 */ /* 0x000fea0003800000 */
.L_x_13669:
[----:B------:R-:W-:Y:S01]  /*f030*/  IMAD.SHL.U32 R3, R3, 0x100000, RZ ;  /* 0x0010000003037824 */ /* 0x000fe200078e00ff */
[----:B------:R-:W-:-:S04]  /*f040*/  LEA R0, R0, 0x3b800000, 0x17 ;  /* 0x3b80000000007811 */ /* 0x000fc800078eb8ff */
[----:B------:R-:W-:-:S07]  /*f050*/  LOP3.LUT R33, R0, R3, R33, 0xfe, !PT ;  /* 0x0000000300217212 */ /* 0x000fce00078efe21 */
.L_x_13668:
[----:B------:R-:W-:Y:S05]  /*f060*/  BSYNC B0 ;  /* 0x0000000000007941 */ /* 0x000fea0003800000 */
.L_x_13667:
[----:B------:R-:W3:Y:S01]  /*f070*/  F2I.FTZ.TRUNC.NTZ R33, R33 ;  /* 0x0000002100217305 */ /* 0x000ee2000021f100 */
[----:B------:R-:W-:Y:S05]  /*f080*/  BRA `(.L_x_13652) ;  /* 0x0000000400087947 */ /* 0x000fea0003800000 */
.L_x_13665:
        /* <DEDUP_REMOVED lines=21> */
.L_x_13674:
[----:B------:R-:W-:Y:S05]  /*f1e0*/  BSYNC B1 ;  /* 0x0000000000017941 */ /* 0x000fea0003800000 */
.L_x_13673:
[----:B------:R-:W-:Y:S01]  /*f1f0*/  IMAD.SHL.U32 R3, R3, 0x200000, RZ ;  /* 0x0020000003037824 */ /* 0x000fe200078e00ff */
[----:B------:R-:W-:-:S04]  /*f200*/  LEA R0, R0, 0x37800000, 0x17 ;  /* 0x3780000000007811 */ /* 0x000fc800078eb8ff */
[----:B------:R-:W-:-:S07]  /*f210*/  LOP3.LUT R33, R0, R3, R33, 0xfe, !PT ;  /* 0x0000000300217212 */ /* 0x000fce00078efe21 */
.L_x_13672:
[----:B------:R-:W-:Y:S05]  /*f220*/  BSYNC B0 ;  /* 0x0000000000007941 */ /* 0x000fea0003800000 */
.L_x_13671:
[----:B------:R-:W0:Y:S01]  /*f230*/  F2I.FTZ.TRUNC.NTZ R33, R33 ;  /* 0x0000002100217305 */ /* 0x000e22000021f100 */
[----:B------:R-:W-:Y:S05]  /*f240*/  BRA `(.L_x_13652) ;  /* 0x0000000000987947 */ /* 0x000fea0003800000 */
.L_x_13664:
        /* <DEDUP_REMOVED lines=14> */
.L_x_13678:
[----:B------:R-:W-:Y:S05]  /*f330*/  BSYNC B0 ;  /* 0x0000000000007941 */ /* 0x000fea0003800000 */
.L_x_13677:
[----:B------:R-:W0:Y:S01]  /*f340*/  F2I.FTZ.TRUNC.NTZ R33, R33 ;  /* 0x0000002100217305 */ /* 0x000e22000021f100 */
[----:B------:R-:W-:Y:S05]  /*f350*/  BRA `(.L_x_13652) ;  /* 0x0000000000547947 */ /* 0x000fea0003800000 */
.L_x_13651:
        /* <DEDUP_REMOVED lines=17> */
.L_x_13679:
[----:B------:R-:W-:Y:S05]  /*f470*/  BRA `(.L_x_13652) ;  /* 0x00000000000c7947 */ /* 0x000fea0003800000 */
.L_x_13676:
[----:B------:R0:W5:Y:S01]  /*f480*/  LDG.E R33, desc[UR36][R4.64] ;  /* 0x0000002404217981 */ /* 0x000162000c1e1900 */
[----:B------:R-:W-:Y:S05]  /*f490*/  BRA `(.L_x_13652) ;  /* 0x0000000000047947 */ /* 0x000fea0003800000 */
.L_x_13675:
[----:B------:R0:W5:Y:S02]  /*f4a0*/  LDG.E R33, desc[UR36][R4.64] ;  /* 0x0000002404217981 */ /* 0x000164000c1e1900 */
.L_x_13652:
        /* <DEDUP_REMOVED lines=18> */
.L_x_13683:
[----:B------:R0:W5:Y:S01]  /*f5d0*/  LDG.E.U8 R34, desc[UR36][R4.64] ;  /* 0x0000002404227981 */ /* 0x000162000c1e1100 */
[----:B------:R-:W-:Y:S05]  /*f5e0*/  BRA `(.L_x_13685) ;  /* 0x0000000c00347947 */ /* 0x000fea0003800000 */
.L_x_13682:
        /* <DEDUP_REMOVED lines=8> */
.L_x_13687:
[----:B------:R0:W5:Y:S01]  /*f670*/  LDG.E R34, desc[UR36][R4.64] ;  /* 0x0000002404227981 */ /* 0x000162000c1e1900 */
[----:B------:R-:W-:Y:S05]  /*f680*/  BRA `(.L_x_13685) ;  /* 0x0000000c000c7947 */ /* 0x000fea0003800000 */
.L_x_13686:
[----:B------:R0:W5:Y:S01]  /*f690*/  LDG.E.S16 R34, desc[UR36][R4.64] ;  /* 0x0000002404227981 */ /* 0x000162000c1e1700 */
[----:B------:R-:W-:Y:S05]  /*f6a0*/  BRA `(.L_x_13685) ;  /* 0x0000000c00047947 */ /* 0x000fea0003800000 */
.L_x_13681:
        /* <DEDUP_REMOVED lines=9> */
.L_x_13689:
[----:B------:R-:W2:Y:S02]  /*f740*/  LDG.E.U16 R4, desc[UR36][R4.64] ;  /* 0x0000002404047981 */ /* 0x000ea4000c1e1500 */
[----:B--2---:R-:W-:-:S06]  /*f750*/  HADD2.F32 R34, -RZ, R4.H0_H0 ;  /* 0x20000004ff227230 */ /* 0x004fcc0000004100 */
[----:B------:R-:W0:Y:S01]  /*f760*/  F2I.FTZ.TRUNC.NTZ R34, R34 ;  /* 0x0000002200227305 */ /* 0x000e22000021f100 */
[----:B------:R-:W-:Y:S05]  /*f770*/  BRA `(.L_x_13685) ;  /* 0x0000000800d07947 */ /* 0x000fea0003800000 */
.L_x_13688:
        /* <DEDUP_REMOVED lines=9> */
.L_x_13691:
[----:B------:R-:W2:Y:S02]  /*f810*/  LDG.E.U16 R4, desc[UR36][R4.64] ;  /* 0x0000002404047981 */ /* 0x000ea4000c1e1500 */
[----:B--2---:R-:W-:-:S06]  /*f820*/  HADD2.F32 R34, -RZ, R4.H0_H0 ;  /* 0x20000004ff227230 */ /* 0x004fcc0000004100 */
[----:B------:R-:W0:Y:S01]  /*f830*/  F2I.FTZ.TRUNC.NTZ R34, R34 ;  /* 0x0000002200227305 */ /* 0x000e22000021f100 */
[----:B------:R-:W-:Y:S05]  /*f840*/  BRA `(.L_x_13685) ;  /* 0x00000008009c7947 */ /* 0x000fea0003800000 */
.L_x_13690:
[----:B------:R-:W2:Y:S02]  /*f850*/  LDG.E.64 R4, desc[UR36][R4.64] ;  /* 0x0000002404047981 */ /* 0x000ea4000c1e1b00 */
[----:B--2---:R0:W1:Y:S01]  /*f860*/  F2I.F64.TRUNC R34, R4 ;  /* 0x0000000400227311 */ /* 0x004062000030d100 */
[----:B------:R-:W-:Y:S05]  /*f870*/  BRA `(.L_x_13685) ;  /* 0x0000000800907947 */ /* 0x000fea0003800000 */
.L_x_13680:
        /* <DEDUP_REMOVED lines=12> */
.L_x_13694:
[----:B------:R-:W2:Y:S02]  /*f940*/  LDG.E.64 R4, desc[UR36][R4.64] ;  /* 0x0000002404047981 */ /* 0x000ea4000c1e1b00 */
[----:B--2---:R0:W1:Y:S01]  /*f950*/  F2I.F64.TRUNC R34, R4 ;  /* 0x0000000400227311 */ /* 0x004062000030d100 */
[----:B------:R-:W-:Y:S05]  /*f960*/  BRA `(.L_x_13685) ;  /* 0x0000000800547947 */ /* 0x000fea0003800000 */
.L_x_13693:
        /* <DEDUP_REMOVED lines=27> */
.L_x_13696:
        /* <DEDUP_REMOVED lines=14> */
.L_x_13695:
[----:B------:R-:W2:Y:S02]  /*fc00*/  LDG.E.U16 R34, desc[UR36][R4.64] ;  /* 0x0000002404227981 */ /* 0x000ea4000c1e1500 */
[----:B--2---:R-:W-:-:S06]  /*fc10*/  IMAD.U32 R34, R34, 0x10000, RZ ;  /* 0x0001000022227824 */ /* 0x004fcc00078e00ff */
[----:B------:R-:W0:Y:S01]  /*fc20*/  F2I.FTZ.TRUNC.NTZ R34, R34 ;  /* 0x0000002200227305 */ /* 0x000e22000021f100 */
[----:B------:R-:W-:Y:S05]  /*fc30*/  BRA `(.L_x_13685) ;  /* 0x0000000400a07947 */ /* 0x000fea0003800000 */
.L_x_13692:
        /* <DEDUP_REMOVED lines=10> */
.L_x_13699:
        /* <DEDUP_REMOVED lines=21> */
.L_x_13703:
[----:B------:R-:W-:Y:S05]  /*fe30*/  BSYNC B1 ;  /* 0x0000000000017941 */ /* 0x000fea0003800000 */
.L_x_13702:
[----:B------:R-:W-:Y:S01]  /*fe40*/  IMAD.SHL.U32 R3, R3, 0x100000, RZ ;  /* 0x0010000003037824 */ /* 0x000fe200078e00ff */
[----:B------:R-:W-:-:S04]  /*fe50*/  LEA R5, R0, 0x3b800000, 0x17 ;  /* 0x3b80000000057811 */ /* 0x000fc800078eb8ff */
[----:B------:R-:W-:-:S07]  /*fe60*/  LOP3.LUT R34, R5, R3, R34, 0xfe, !PT ;  /* 0x0000000305227212 */ /* 0x000fce00078efe22 */
.L_x_13701:
[----:B------:R-:W-:Y:S05]  /*fe70*/  BSYNC B0 ;  /* 0x0000000000007941 */ /* 0x000fea0003800000 */
.L_x_13700:
[----:B------:R-:W1:Y:S01]  /*fe80*/  F2I.FTZ.TRUNC.NTZ R34, R34 ;  /* 0x0000002200227305 */ /* 0x000e62000021f100 */
[----:B------:R-:W-:Y:S05]  /*fe90*/  BRA `(.L_x_13685) ;  /* 0x0000000400087947 */ /* 0x000fea0003800000 */
.L_x_13698:
        /* <DEDUP_REMOVED lines=21> */
.L_x_13707:
[----:B------:R-:W-:Y:S05]  /*fff0*/  BSYNC B1 ;  /* 0x0000000000017941 */ /* 0x000fea0003800000 */
.L_x_13706:
[----:B------:R-:W-:Y:S01]  /*10000*/  IMAD.SHL.U32 R3, R3, 0x200000, RZ ;  /* 0x0020000003037824 */ /* 0x000fe200078e00ff */
[----:B------:R-:W-:-:S04]  /*10010*/  LEA R5, R0, 0x37800000, 0x17 ;  /* 0x3780000000057811 */ /* 0x000fc800078eb8ff */
[----:B------:R-:W-:-:S07]  /*10020*/  LOP3.LUT R34, R5, R3, R34, 0xfe, !PT ;  /* 0x0000000305227212 */ /* 0x000fce00078efe22 */
.L_x_13705:
[----:B------:R-:W-:Y:S05]  /*10030*/  BSYNC B0 ;  /* 0x0000000000007941 */ /* 0x000fea0003800000 */
.L_x_13704:
[----:B------:R-:W0:Y:S01]  /*10040*/  F2I.FTZ.TRUNC.NTZ R34, R34 ;  /* 0x0000002200227305 */ /* 0x000e22000021f100 */
[----:B------:R-:W-:Y:S05]  /*10050*/  BRA `(.L_x_13685) ;  /* 0x0000000000987947 */ /* 0x000fea0003800000 */
.L_x_13697:
        /* <DEDUP_REMOVED lines=14> */
.L_x_13711:
[----:B------:R-:W-:Y:S05]  /*10140*/  BSYNC B0 ;  /* 0x0000000000007941 */ /* 0x000fea0003800000 */
.L_x_13710:
[----:B------:R-:W0:Y:S01]  /*10150*/  F2I.FTZ.TRUNC.NTZ R34, R34 ;  /* 0x0000002200227305 */ /* 0x000e22000021f100 */
[----:B------:R-:W-:Y:S05]  /*10160*/  BRA `(.L_x_13685) ;  /* 0x0000000000547947 */ /* 0x000fea0003800000 */
.L_x_13684:
        /* <DEDUP_REMOVED lines=17> */
.L_x_13712:
[----:B------:R-:W-:Y:S05]  /*10280*/  BRA `(.L_x_13685) ;  /* 0x00000000000c7947 */ /* 0x000fea0003800000 */
.L_x_13709:
[----:B------:R0:W5:Y:S01]  /*10290*/  LDG.E R34, desc[UR36][R4.64] ;  /* 0x0000002404227981 */ /* 0x000162000c1e1900 */
[----:B------:R-:W-:Y:S05]  /*102a0*/  BRA `(.L_x_13685) ;  /* 0x0000000000047947 */ /* 0x000fea0003800000 */
.L_x_13708:
[----:B------:R0:W5:Y:S02]  /*102b0*/  LDG.E R34, desc[UR36][R4.64] ;  /* 0x0000002404227981 */ /* 0x000164000c1e1900 */
.L_x_13685:
        /* <DEDUP_REMOVED lines=18> */
.L_x_13716:
[----:B------:R0:W5:Y:S01]  /*103e0*/  LDG.E.U8 R35, desc[UR36][R4.64] ;  /* 0x0000002404237981 */ /* 0x000162000c1e1100 */
[----:B------:R-:W-:Y:S05]  /*103f0*/  BRA `(.L_x_13718) ;  /* 0x0000000c00347947 */ /* 0x000fea0003800000 */
.L_x_13715:
        /* <DEDUP_REMOVED lines=8> */
.L_x_13720:
[----:B------:R0:W5:Y:S01]  /*10480*/  LDG.E R35, desc[UR36][R4.64] ;  /* 0x0000002404237981 */ /* 0x000162000c1e1900 */
[----:B------:R-:W-:Y:S05]  /*10490*/  BRA `(.L_x_13718) ;  /* 0x0000000c000c7947 */ /* 0x000fea0003800000 */
.L_x_13719:
[----:B------:R0:W5:Y:S01]  /*104a0*/  LDG.E.S16 R35, desc[UR36][R4.64] ;  /* 0x0000002404237981 */ /* 0x000162000c1e1700 */
[----:B------:R-:W-:Y:S05]  /*104b0*/  BRA `(.L_x_13718) ;  /* 0x0000000c00047947 */ /* 0x000fea0003800000 */
.L_x_13714:
        /* <DEDUP_REMOVED lines=9> */
.L_x_13722:
[----:B------:R-:W2:Y:S02]  /*10550*/  LDG.E.U16 R4, desc[UR36][R4.64] ;  /* 0x0000002404047981 */ /* 0x000ea4000c1e1500 */
[----:B--2---:R-:W-:-:S06]  /*10560*/  HADD2.F32 R35, -RZ, R4.H0_H0 ;  /* 0x20000004ff237230 */ /* 0x004fcc0000004100 */
[----:B------:R-:W0:Y:S01]  /*10570*/  F2I.FTZ.TRUNC.NTZ R35, R35 ;  /* 0x0000002300237305 */ /* 0x000e22000021f100 */
[----:B------:R-:W-:Y:S05]  /*10580*/  BRA `(.L_x_13718) ;  /* 0x0000000800d07947 */ /* 0x000fea0003800000 */
.L_x_13721:
        /* <DEDUP_REMOVED lines=9> */
.L_x_13724:
[----:B------:R-:W2:Y:S02]  /*10620*/  LDG.E.U16 R4, desc[UR36][R4.64] ;  /* 0x0000002404047981 */ /* 0x000ea4000c1e1500 */
[----:B--2---:R-:W-:-:S06]  /*10630*/  HADD2.F32 R35, -RZ, R4.H0_H0 ;  /* 0x20000004ff237230 */ /* 0x004fcc0000004100 */
[----:B------:R-:W0:Y:S01]  /*10640*/  F2I.FTZ.TRUNC.NTZ R35, R35 ;  /* 0x0000002300237305 */ /* 0x000e22000021f100 */
[----:B------:R-:W-:Y:S05]  /*10650*/  BRA `(.L_x_13718) ;  /* 0x00000008009c7947 */ /* 0x000fea0003800000 */
.L_x_13723:
[----:B------:R-:W2:Y:S02]  /*10660*/  LDG.E.64 R4, desc[UR36][R4.64] ;  /* 0x0000002404047981 */ /* 0x000ea4000c1e1b00 */
[----:B--2---:R0:W2:Y:S01]  /*10670*/  F2I.F64.TRUNC R35, R4 ;  /* 0x0000000400237311 */ /* 0x0040a2000030d100 */
[----:B------:R-:W-:Y:S05]  /*10680*/  BRA `(.L_x_13718) ;  /* 0x0000000800907947 */ /* 0x000fea0003800000 */
.L_x_13713:
        /* <DEDUP_REMOVED lines=12> */
.L_x_13727:
[----:B------:R-:W2:Y:S02]  /*10750*/  LDG.E.64 R4, desc[UR36][R4.64] ;  /* 0x0000002404047981 */ /* 0x000ea4000c1e1b00 */
[----:B--2---:R0:W2:Y:S01]  /*10760*/  F2I.F64.TRUNC R35, R4 ;  /* 0x0000000400237311 */ /* 0x0040a2000030d100 */
[----:B------:R-:W-:Y:S05]  /*10770*/  BRA `(.L_x_13718) ;  /* 0x0000000800547947 */ /* 0x000fea0003800000 */
.L_x_13726:
        /* <DEDUP_REMOVED lines=27> */
.L_x_13729:
        /* <DEDUP_REMOVED lines=14> */
.L_x_13728:
[----:B------:R-:W2:Y:S02]  /*10a10*/  LDG.E.U16 R35, desc[UR36][R4.64] ;  /* 0x0000002404237981 */ /* 0x000ea4000c1e1500 */
[----:B--2---:R-:W-:-:S06]  /*10a20*/  IMAD.U32 R35, R35, 0x10000, RZ ;  /* 0x0001000023237824 */ /* 0x004fcc00078e00ff */
[----:B------:R-:W0:Y:S01]  /*10a30*/  F2I.FTZ.TRUNC.NTZ R35, R35 ;  /* 0x0000002300237305 */ /* 0x000e22000021f100 */
[----:B------:R-:W-:Y:S05]  /*10a40*/  BRA `(.L_x_13718) ;  /* 0x0000000400a07947 */ /* 0x000fea0003800000 */
.L_x_13725:
        /* <DEDUP_REMOVED lines=10> */
.L_x_13732:
        /* <DEDUP_REMOVED lines=21> */
.L_x_13736:
[----:B------:R-:W-:Y:S05]  /*10c40*/  BSYNC B1 ;  /* 0x0000000000017941 */ /* 0x000fea0003800000 */
.L_x_13735:
[----:B------:R-:W-:Y:S01]  /*10c50*/  IMAD.SHL.U32 R3, R3, 0x100000, RZ ;  /* 0x0010000003037824 */ /* 0x000fe200078e00ff */
[----:B------:R-:W-:-:S04]  /*10c60*/  LEA R0, R0, 0x3b800000, 0x17 ;  /* 0x3b80000000007811 */ /* 0x000fc800078eb8ff */
[----:B------:R-:W-:-:S07]  /*10c70*/  LOP3.LUT R35, R0, R3, R35, 0xfe, !PT ;  /* 0x0000000300237212 */ /* 0x000fce00078efe23 */
.L_x_13734:
[----:B------:R-:W-:Y:S05]  /*10c80*/  BSYNC B0 ;  /* 0x0000000000007941 */ /* 0x000fea0003800000 */
.L_x_13733:
[----:B------:R-:W0:Y:S01]  /*10c90*/  F2I.FTZ.TRUNC.NTZ R35, R35 ;  /* 0x0000002300237305 */ /* 0x000e22000021f100 */
[----:B------:R-:W-:Y:S05]  /*10ca0*/  BRA `(.L_x_13718) ;  /* 0x0000000400087947 */ /* 0x000fea0003800000 */
.L_x_13731:
        /* <DEDUP_REMOVED lines=21> */
.L_x_13740:
[----:B------:R-:W-:Y:S05]  /*10e00*/  BSYNC B1 ;  /* 0x0000000000017941 */ /* 0x000fea0003800000 */
.L_x_13739:
[----:B------:R-:W-:Y:S01]  /*10e10*/  IMAD.SHL.U32 R3, R3, 0x200000, RZ ;  /* 0x0020000003037824 */ /* 0x000fe200078e00ff */
[----:B------:R-:W-:-:S04]  /*10e20*/  LEA R0, R0, 0x37800000, 0x17 ;  /* 0x3780000000007811 */ /* 0x000fc800078eb8ff */
[----:B------:R-:W-:-:S07]  /*10e30*/  LOP3.LUT R35, R0, R3, R35, 0xfe, !PT ;  /* 0x0000000300237212 */ /* 0x000fce00078efe23 */
.L_x_13738:
[----:B------:R-:W-:Y:S05]  /*10e40*/  BSYNC B0 ;  /* 0x0000000000007941 */ /* 0x000fea0003800000 */
.L_x_13737:
[----:B------:R-:W0:Y:S01]  /*10e50*/  F2I.FTZ.TRUNC.NTZ R35, R35 ;  /* 0x0000002300237305 */ /* 0x000e22000021f100 */
[----:B------:R-:W-:Y:S05]  /*10e60*/  BRA `(.L_x_13718) ;  /* 0x0000000000987947 */ /* 0x000fea0003800000 */
.L_x_13730:
        /* <DEDUP_REMOVED lines=14> */
.L_x_13744:
[----:B------:R-:W-:Y:S05]  /*10f50*/  BSYNC B0 ;  /* 0x0000000000007941 */ /* 0x000fea0003800000 */
.L_x_13743:
[----:B------:R-:W0:Y:S01]  /*10f60*/  F2I.FTZ.TRUNC.NTZ R35, R35 ;  /* 0x0000002300237305 */ /* 0x000e22000021f100 */
[----:B------:R-:W-:Y:S05]  /*10f70*/  BRA `(.L_x_13718) ;  /* 0x0000000000547947 */ /* 0x000fea0003800000 */
.L_x_13717:
        /* <DEDUP_REMOVED lines=17> */
.L_x_13745:
[----:B------:R-:W-:Y:S05]  /*11090*/  BRA `(.L_x_13718) ;  /* 0x00000000000c7947 */ /* 0x000fea0003800000 */
.L_x_13742:
[----:B------:R0:W5:Y:S01]  /*110a0*/  LDG.E R35, desc[UR36][R4.64] ;  /* 0x0000002404237981 */ /* 0x000162000c1e1900 */
[----:B------:R-:W-:Y:S05]  /*110b0*/  BRA `(.L_x_13718) ;  /* 0x0000000000047947 */ /* 0x000fea0003800000 */
.L_x_13741:
[----:B------:R0:W5:Y:S02]  /*110c0*/  LDG.E R35, desc[UR36][R4.64] ;  /* 0x0000002404237981 */ /* 0x000164000c1e1900 */
.L_x_13718:
        /* <DEDUP_REMOVED lines=18> */
.L_x_13749:
[----:B------:R0:W5:Y:S01]  /*111f0*/  LDG.E.U8 R26, desc[UR36][R4.64] ;  /* 0x00000024041a7981 */ /* 0x000162000c1e1100 */
[----:B------:R-:W-:Y:S05]  /*11200*/  BRA `(.L_x_13613) ;  /* 0x0000000c00307947 */ /* 0x000fea0003800000 */
.L_x_13748:
        /* <DEDUP_REMOVED lines=8> */
.L_x_13752:
[----:B------:R0:W5:Y:S01]  /*11290*/  LDG.E R26, desc[UR36][R4.64] ;  /* 0x00000024041a7981 */ /* 0x000162000c1e1900 */
[----:B------:R-:W-:Y:S05]  /*112a0*/  BRA `(.L_x_13613) ;  /* 0x0000000c00087947 */ /* 0x000fea0003800000 */
.L_x_13751:
[----:B------:R0:W5:Y:S01]  /*112b0*/  LDG.E.S16 R26, desc[UR36][R4.64] ;  /* 0x00000024041a7981 */ /* 0x000162000c1e1700 */
[----:B------:R-:W-:Y:S05]  /*112c0*/  BRA `(.L_x_13613) ;  /* 0x0000000c00007947 */ /* 0x000fea0003800000 */
.L_x_13747:
        /* <DEDUP_REMOVED lines=9> */
.L_x_13754:
[----:B------:R-:W2:Y:S02]  /*11360*/  LDG.E.U16 R4, desc[UR36][R4.64] ;  /* 0x0000002404047981 */ /* 0x000ea4000c1e1500 */
[----:B--2---:R-:W-:-:S06]  /*11370*/  HADD2.F32 R26, -RZ, R4.H0_H0 ;  /* 0x20000004ff1a7230 */ /* 0x004fcc0000004100 */
[----:B------:R-:W0:Y:S01]  /*11380*/  F2I.FTZ.TRUNC.NTZ R26, R26 ;  /* 0x0000001a001a7305 */ /* 0x000e22000021f100 */
[----:B------:R-:W-:Y:S05]  /*11390*/  BRA `(.L_x_13613) ;  /* 0x0000000800cc7947 */ /* 0x000fea0003800000 */
.L_x_13753:
        /* <DEDUP_REMOVED lines=9> */
.L_x_13756:
[----:B------:R-:W2:Y:S02]  /*11430*/  LDG.E.U16 R4, desc[UR36][R4.64] ;  /* 0x0000002404047981 */ /* 0x000ea4000c1e1500 */
[----:B--2---:R-:W-:-:S06]  /*11440*/  HADD2.F32 R26, -RZ, R4.H0_H0 ;  /* 0x20000004ff1a7230 */ /* 0x004fcc0000004100 */
[----:B------:R-:W0:Y:S01]  /*11450*/  F2I.FTZ.TRUNC.NTZ R26, R26 ;  /* 0x0000001a001a7305 */ /* 0x000e22000021f100 */
[----:B------:R-:W-:Y:S05]  /*11460*/  BRA `(.L_x_13613) ;  /* 0x0000000800987947 */ /* 0x000fea0003800000 */
.L_x_13755:
[----:B------:R-:W2:Y:S02]  /*11470*/  LDG.E.64 R4, desc[UR36][R4.64] ;  /* 0x0000002404047981 */ /* 0x000ea4000c1e1b00 */
[----:B--2---:R0:W2:Y:S01]  /*11480*/  F2I.F64.TRUNC R26, R4 ;  /* 0x00000004001a7311 */ /* 0x0040a2000030d100 */
[----:B------:R-:W-:Y:S05]  /*11490*/  BRA `(.L_x_13613) ;  /* 0x00000008008c7947 */ /* 0x000fea0003800000 */
.L_x_13746:
        /* <DEDUP_REMOVED lines=12> */
.L_x_13759:
[----:B------:R-:W2:Y:S02]  /*11560*/  LDG.E.64 R4, desc[UR36][R4.64] ;  /* 0x0000002404047981 */ /* 0x000ea4000c1e1b00 */
[----:B--2---:R0:W2:Y:S01]  /*11570*/  F2I.F64.TRUNC R26, R4 ;  /* 0x00000004001a7311 */ /* 0x0040a2000030d100 */
[----:B------:R-:W-:Y:S05]  /*11580*/  BRA `(.L_x_13613) ;  /* 0x0000000800507947 */ /* 0x000fea0003800000 */
.L_x_13758:
        /* <DEDUP_REMOVED lines=27> */
.L_x_13761:
        /* <DEDUP_REMOVED lines=14> */
.L_x_13760:
[----:B------:R-:W2:Y:S02]  /*11820*/  LDG.E.U16 R26, desc[UR36][R4.64] ;  /* 0x00000024041a7981 */ /* 0x000ea4000c1e1500 */
[----:B--2---:R-:W-:-:S06]  /*11830*/  IMAD.U32 R26, R26, 0x10000, RZ ;  /* 0x000100001a1a7824 */ /* 0x004fcc00078e00ff */
[----:B------:R-:W0:Y:S01]  /*11840*/  F2I.FTZ.TRUNC.NTZ R26, R26 ;  /* 0x0000001a001a7305 */ /* 0x000e22000021f100 */
[----:B------:R-:W-:Y:S05]  /*11850*/  BRA `(.L_x_13613) ;  /* 0x00000004009c7947 */ /* 0x000fea0003800000 */
.L_x_13757:
        /* <DEDUP_REMOVED lines=10> */
.L_x_13764:
        /* <DEDUP_REMOVED lines=21> */
.L_x_13768:
[----:B------:R-:W-:Y:S05]  /*11a50*/  BSYNC B1 ;  /* 0x0000000000017941 */ /* 0x000fea0003800000 */
.L_x_13767:
[----:B------:R-:W-:Y:S01]  /*11a60*/  IMAD.SHL.U32 R3, R3, 0x100000, RZ ;  /* 0x0010000003037824 */ /* 0x000fe200078e00ff */
[----:B------:R-:W-:-:S04]  /*11a70*/  LEA R5, R0, 0x3b800000, 0x17 ;  /* 0x3b80000000057811 */ /* 0x000fc800078eb8ff */
[----:B------:R-:W-:-:S07]  /*11a80*/  LOP3.LUT R26, R5, R3, R26, 0xfe, !PT ;  /* 0x00000003051a7212 */ /* 0x000fce00078efe1a */
.L_x_13766:
[----:B------:R-:W-:Y:S05]  /*11a90*/  BSYNC B0 ;  /* 0x0000000000007941 */ /* 0x000fea0003800000 */
.L_x_13765:
[----:B------:R-:W0:Y:S01]  /*11aa0*/  F2I.FTZ.TRUNC.NTZ R26, R26 ;  /* 0x0000001a001a7305 */ /* 0x000e22000021f100 */
[----:B------:R-:W-:Y:S05]  /*11ab0*/  BRA `(.L_x_13613) ;  /* 0x0000000400047947 */ /* 0x000fea0003800000 */
.L_x_13763:
        /* <DEDUP_REMOVED lines=21> */
.L_x_13772:
[----:B------:R-:W-:Y:S05]  /*11c10*/  BSYNC B1 ;  /* 0x0000000000017941 */ /* 0x000fea0003800000 */
.L_x_13771:
[----:B------:R-:W-:Y:S01]  /*11c20*/  IMAD.SHL.U32 R3, R3, 0x200000, RZ ;  /* 0x0020000003037824 */ /* 0x000fe200078e00ff */
[----:B------:R-:W-:-:S04]  /*11c30*/  LEA R5, R0, 0x37800000, 0x17 ;  /* 0x3780000000057811 */ /* 0x000fc800078eb8ff */
[----:B------:R-:W-:-:S07]  /*11c40*/  LOP3.LUT R26, R5, R3, R26, 0xfe, !PT ;  /* 0x00000003051a7212 */ /* 0x000fce00078efe1a */
.L_x_13770:
[----:B------:R-:W-:Y:S05]  /*11c50*/  BSYNC B0 ;  /* 0x0000000000007941 */ /* 0x000fea0003800000 */
.L_x_13769:
[----:B------:R-:W0:Y:S01]  /*11c60*/  F2I.FTZ.TRUNC.NTZ R26, R26 ;  /* 0x0000001a001a7305 */ /* 0x000e22000021f100 */
[----:B------:R-:W-:Y:S05]  /*11c70*/  BRA `(.L_x_13613) ;  /* 0x0000000000947947 */ /* 0x000fea0003800000 */
.L_x_13762:
        /* <DEDUP_REMOVED lines=14> */
.L_x_13776:
[----:B------:R-:W-:Y:S05]  /*11d60*/  BSYNC B0 ;  /* 0x0000000000007941 */ /* 0x000fea0003800000 */
.L_x_13775:
[----:B------:R-:W0:Y:S01]  /*11d70*/  F2I.FTZ.TRUNC.NTZ R26, R26 ;  /* 0x0000001a001a7305 */ /* 0x000e22000021f100 */
[----:B------:R-:W-:Y:S05]  /*11d80*/  BRA `(.L_x_13613) ;  /* 0x0000000000507947 */ /* 0x000fea0003800000 */
.L_x_13750:
        /* <DEDUP_REMOVED lines=15> */
[----:B012345:R-:W-:Y:S05]  /*11e80*/  CALL.ABS.NOINC R14 ;  /* 0x000000000e007343 */ /* 0x03ffea0003c00000 */
.L_x_13777:
[----:B------:R-:W-:Y:S05]  /*11e90*/  BRA `(.L_x_13613) ;  /* 0x00000000000c7947 */ /* 0x000fea0003800000 */
.L_x_13774:
[----:B------:R0:W5:Y:S01]  /*11ea0*/  LDG.E R26, desc[UR36][R4.64] ;  /* 0x00000024041a7981 */ /* 0x000162000c1e1900 */
[----:B------:R-:W-:Y:S05]  /*11eb0*/  BRA `(.L_x_13613) ;  /* 0x0000000000047947 */ /* 0x000fea0003800000 */
.L_x_13773:
[----:B------:R0:W5:Y:S02]  /*11ec0*/  LDG.E R26, desc[UR36][R4.64] ;  /* 0x00000024041a7981 */ /* 0x000164000c1e1900 */
.L_x_13613:
[----:B------:R-:W-:Y:S05]  /*11ed0*/  BSYNC B6 ;  /* 0x0000000000067941 */ /* 0x000fea0003800000 */
.L_x_13612:
[----:B----4-:R-:W4:Y:S01]  /*11ee0*/  S2R R37, SR_TID.X ;  /* 0x0000000000257919 */ /* 0x010f220000002100 */
[----:B------:R-:W-:Y:S01]  /*11ef0*/  BSSY B6, `(.L_x_13778) ;  /* 0x00000bf000067945 */ /* 0x000fe20003800000 */
[----:B----4-:R-:W-:-:S04]  /*11f00*/  ISETP.GE.AND P0, PT, R37, R2, PT ;  /* 0x000000022500720c */ /* 0x010fc80003f06270 */
[----:B------:R-:W-:-:S09]  /*11f10*/  P2R R36, PR, RZ, 0x1 ;  /* 0x00000001ff247803 */ /* 0x000fd20000000000 */
        /* <DEDUP_REMOVED lines=11> */
[----:B0-2---:R-:W-:Y:S02]  /*11fd0*/  IMAD.U32 R4, RZ, RZ, UR4 ;  /* 0x00000004ff047e24 */ /* 0x005fe4000f8e00ff */
        /* <DEDUP_REMOVED lines=9> */
[----:B------:R-:W-:-:S07]  /*12070*/  IMAD.MOV.U32 R13, RZ, RZ, RZ ;  /* 0x000000ffff0d7224 */ /* 0x000fce00078e00ff */
[----:B------:R-:W-:-:S07]  /*12080*/  LEPC R20, `(.L_x_13781) ;  /* 0x000000001014794e */ /* 0x000fce0000000000 */
[----:B01----:R-:W-:Y:S05]  /*12090*/  CALL.ABS.NOINC R14 ;  /* 0x000000000e007343 */ /* 0x003fea0003c00000 */
.L_x_13781:
[----:B------:R-:W-:Y:S05]  /*120a0*/  BSYNC B7 ;  /* 0x0000000000077941 */ /* 0x000fea0003800000 */
.L_x_13780:
        /* <DEDUP_REMOVED lines=23> */
.L_x_13783:
[----:B------:R-:W-:Y:S05]  /*12220*/  BSYNC B7 ;  /* 0x0000000000077941 */ /* 0x000fea0003800000 */
.L_x_13782:
[----:B01-3--:R-:W-:Y:S01]  /*12230*/  IMAD.IADD R0, R19, 0x1, -R18 ;  /* 0x0000000113007824 */ /* 0x00bfe200078e0a12 */
        /* <DEDUP_REMOVED lines=25> */
.L_x_13785:
[----:B------:R-:W-:Y:S05]  /*123d0*/  BSYNC B7 ;  /* 0x0000000000077941 */ /* 0x000fea0003800000 */
.L_x_13784:
[----:B--2---:R-:W0:Y:S01]  /*123e0*/  LDC.64 R4, c[0x0][0x228] ;  /* 0x00008a00ff047b82 */ /* 0x004e220000000a00 */
        /* <DEDUP_REMOVED lines=14> */
.L_x_13790:
        /* <DEDUP_REMOVED lines=10> */
[----:B------:R-:W-:Y:S05]  /*12570*/  CALL.REL.NOINC `($__internal_32_$__cuda_sm20_div_s64) ;  /* 0x00000048009c7944 */ /* 0x000fea0003c00000 */
[----:B------:R-:W-:Y:S05]  /*12580*/  BRA `(.L_x_13789) ;  /* 0x00000000004c7947 */ /* 0x000fea0003800000 */
.L_x_13788:
        /* <DEDUP_REMOVED lines=19> */
.L_x_13789:
[----:B------:R-:W-:Y:S05]  /*126c0*/  BSYNC B1 ;  /* 0x0000000000017941 */ /* 0x000fea0003800000 */
.L_x_13787:
[----:B------:R0:W2:Y:S01]  /*126d0*/  LDL.64 R6, [R41+0x60] ;  /* 0x0000600029067983 */ /* 0x0000a20000100a00 */
[----:B------:R-:W-:Y:S01]  /*126e0*/  IADD3 R11, P0, RZ, -R12, RZ ;  /* 0x8000000cff0b7210 */ /* 0x000fe20007f1e0ff */
[----:B------:R-:W-:-:S04]  /*126f0*/  VIADD R39, R39, 0xffffffff ;  /* 0xffffffff27277836 */ /* 0x000fc80000000000 */
[----:B------:R-:W-:Y:S01]  /*12700*/  IMAD.X R3, RZ, RZ, ~R13, P0 ;  /* 0x000000ffff037224 */ /* 0x000fe200000e0e0d */
[----:B------:R-:W-:Y:S01]  /*12710*/  ISETP.GT.AND P0, PT, R39, -0x1, PT ;  /* 0xffffffff2700780c */ /* 0x000fe20003f04270 */
[----:B0-----:R-:W-:Y:S02]  /*12720*/  IMAD.MOV.U32 R41, RZ, RZ, R10 ;  /* 0x000000ffff297224 */ /* 0x001fe400078e000a */
[----:B------:R-:W-:Y:S02]  /*12730*/  IMAD R3, R3, R4, RZ ;  /* 0x0000000403037224 */ /* 0x000fe400078e02ff */
[----:B------:R-:W-:-:S04]  /*12740*/  IMAD.WIDE.U32 R8, R4, R11, R40 ;  /* 0x0000000b04087225 */ /* 0x000fc800078e0028 */
[----:B------:R-:W-:Y:S02]  /*12750*/  IMAD R3, R5, R11, R3 ;  /* 0x0000000b05037224 */ /* 0x000fe400078e0203 */
[----:B------:R-:W-:Y:S02]  /*12760*/  IMAD.MOV.U32 R40, RZ, RZ, R12 ;  /* 0x000000ffff287224 */ /* 0x000fe400078e000c */
[----:B------:R-:W-:Y:S02]  /*12770*/  IMAD.IADD R3, R9, 0x1, R3 ;  /* 0x0000000109037824 */ /* 0x000fe400078e0203 */
[----:B------:R-:W-:Y:S02]  /*12780*/  IMAD.MOV.U32 R10, RZ, RZ, R13 ;  /* 0x000000ffff0a7224 */ /* 0x000fe400078e000d */
[----:B--2---:R-:W-:Y:S02]  /*12790*/  IMAD R3, R3, R6, RZ ;  /* 0x0000000603037224 */ /* 0x004fe400078e02ff */
[----:B------:R-:W-:-:S04]  /*127a0*/  IMAD.WIDE.U32 R20, R6, R8, R20 ;  /* 0x0000000806147225 */ /* 0x000fc800078e0014 */
[----:B------:R-:W-:-:S04]  /*127b0*/  IMAD R3, R7, R8, R3 ;  /* 0x0000000807037224 */ /* 0x000fc800078e0203 */
[----:B------:R-:W-:Y:S01]  /*127c0*/  IMAD.IADD R21, R21, 0x1, R3 ;  /* 0x0000000115157824 */ /* 0x000fe200078e0203 */
[----:B------:R-:W-:Y:S06]  /*127d0*/  @P0 BRA `(.L_x_13790) ;  /* 0xfffffffc003c0947 */ /* 0x000fec000383ffff */
[----:B------:R-:W-:Y:S05]  /*127e0*/  BSYNC B0 ;  /* 0x0000000000007941 */ /* 0x000fea0003800000 */
.L_x_13786:
        /* <DEDUP_REMOVED lines=8> */
[----:B------:R-:W-:-:S04]  /*12870*/  LEA R39, P2, R3, UR4, 0x2 ;  /* 0x0000000403277c11 */ /* 0x000fc8000f8410ff */
[----:B------:R-:W-:Y:S02]  /*12880*/  ISETP.GE.AND.EX P0, PT, R0, R21, PT, P0 ;  /* 0x000000150000720c */ /* 0x000fe40003f06300 */
[C---:B------:R-:W-:Y:S02]  /*12890*/  LEA R0, P1, R4.reuse, UR4, 0x2 ;  /* 0x0000000404007c11 */ /* 0x040fe4000f8210ff */
[----:B------:R-:W-:Y:S02]  /*128a0*/  ISETP.LE.OR P0, PT, R19, R18, P0 ;  /* 0x000000121300720c */ /* 0x000fe40000703670 */
[----:B------:R-:W-:Y:S02]  /*128b0*/  LEA.HI.X R4, R4, UR5, R5, 0x2, P1 ;  /* 0x0000000504047c11 */ /* 0x000fe400088f1405 */
[----:B------:R-:W-:-:S09]  /*128c0*/  LEA.HI.X R40, R3, UR5, R21, 0x2, P2 ;  /* 0x0000000503287c11 */ /* 0x000fd200090f1415 */
[----:B------:R-:W-:Y:S05]  /*128d0*/  @P0 BRA `(.L_x_13779) ;  /* 0x0000000000800947 */ /* 0x000fea0003800000 */
[----:B------:R-:W-:-:S05]  /*128e0*/  IADD3 R18, P0, R0, 0x4, RZ ;  /* 0x0000000400127810 */ /* 0x000fca0007f1e0ff */
[----:B------:R-:W-:-:S08]  /*128f0*/  IMAD.X R19, RZ, RZ, R4, P0 ;  /* 0x000000ffff137224 */ /* 0x000fd000000e0604 */
.L_x_13793:
        /* <DEDUP_REMOVED lines=24> */
.L_x_13792:
[----:B------:R-:W-:Y:S05]  /*12a80*/  BSYNC B7 ;  /* 0x0000000000077941 */ /* 0x000fea0003800000 */
.L_x_13791:
[----:B------:R-:W-:-:S05]  /*12a90*/  IADD3 R18, P0, R18, 0x4, RZ ;  /* 0x0000000412127810 */ /* 0x000fca0007f1e0ff */
[----:B------:R-:W-:Y:S01]  /*12aa0*/  IMAD.X R19, RZ, RZ, R19, P0 ;  /* 0x000000ffff137224 */ /* 0x000fe200000e0613 */
[----:B------:R-:W-:-:S04]  /*12ab0*/  ISETP.GE.U32.AND P0, PT, R18, R39, PT ;  /* 0x000000271200720c */ /* 0x000fc80003f06070 */
[----:B------:R-:W-:-:S13]  /*12ac0*/  ISETP.GE.U32.AND.EX P0, PT, R19, R40, PT, P0 ;  /* 0x000000281300720c */ /* 0x000fda0003f06100 */
[----:B------:R-:W-:Y:S05]  /*12ad0*/  @!P0 BRA `(.L_x_13793) ;  /* 0xfffffffc00888947 */ /* 0x000fea000383ffff */
.L_x_13779:
[----:B------:R-:W-:Y:S05]  /*12ae0*/  BSYNC B6 ;  /* 0x0000000000067941 */ /* 0x000fea0003800000 */
.L_x_13778:
[----:B-1---5:R-:W-:Y:S01]  /*12af0*/  VIADD R19, R37, 0x80 ;  /* 0x0000008025137836 */ /* 0x022fe20000000000 */
[----:B------:R-:W-:Y:S04]  /*12b00*/  BSSY B6, `(.L_x_13794) ;  /* 0x00000c2000067945 */ /* 0x000fe80003800000 */
        /* <DEDUP_REMOVED lines=24> */
[----:B0-----:R-:W-:Y:S05]  /*12c90*/  CALL.ABS.NOINC R14 ;  /* 0x000000000e007343 */ /* 0x001fea0003c00000 */
.L_x_13797:
[----:B------:R-:W-:Y:S05]  /*12ca0*/  BSYNC B7 ;  /* 0x0000000000077941 */ /* 0x000fea0003800000 */
.L_x_13796:
        /* <DEDUP_REMOVED lines=23> */
.L_x_13799:
[----:B------:R-:W-:Y:S05]  /*12e20*/  BSYNC B7 ;  /* 0x0000000000077941 */ /* 0x000fea0003800000 */
.L_x_13798:
        /* <DEDUP_REMOVED lines=26> */
.L_x_13801:
[----:B------:R-:W-:Y:S05]  /*12fd0*/  BSYNC B7 ;  /* 0x0000000000077941 */ /* 0x000fea0003800000 */
.L_x_13800:
[----:B------:R-:W0:Y:S01]  /*12fe0*/  LDC.64 R4, c[0x0][0x228] ;  /* 0x00008a00ff047b82 */ /* 0x000e220000000a00 */
[----:B---3--:R-:W-:Y:S01]  /*12ff0*/  SHF.R.S32.HI R3, RZ, 0x1f, R25 ;  /* 0x0000001fff037819 */ /* 0x008fe20000011419 */
        /* <DEDUP_REMOVED lines=8> */
[----:B------:R-:W-:Y:S02]  /*13080*/  IMAD R25, R25, R5, R0 ;  /* 0x0000000519197224 */ /* 0x000fe400078e0200 */
[----:B------:R-:W-:-:S10]  /*13090*/  IMAD.MOV.U32 R5, RZ, RZ, RZ ;  /* 0x000000ffff057224 */ /* 0x000fd400078e00ff */
[----:B------:R-:W-:Y:S05]  /*130a0*/  @P0 BRA `(.L_x_13802) ;  /* 0x0000000000e00947 */ /* 0x000fea0003800000 */
[----:B------:R-:W-:Y:S01]  /*130b0*/  BSSY B0, `(.L_x_13802) ;  /* 0x0000037000007945 */ /* 0x000fe20003800000 */
[----:B------:R-:W-:Y:S02]  /*130c0*/  IMAD.IADD R10, R7, 0x1, R25 ;  /* 0x00000001070a7824 */ /* 0x000fe400078e0219 */
[----:B------:R-:W-:-:S07]  /*130d0*/  IMAD.MOV.U32 R4, RZ, RZ, R6 ;  /* 0x000000ffff047224 */ /* 0x000fce00078e0006 */
.L_x_13806:
        /* <DEDUP_REMOVED lines=12> */
.L_x_13804:
        /* <DEDUP_REMOVED lines=19> */
.L_x_13805:
[----:B------:R-:W-:Y:S05]  /*132d0*/  BSYNC B1 ;  /* 0x0000000000017941 */ /* 0x000fea0003800000 */
.L_x_13803:
[----:B------:R-:W2:Y:S01]  /*132e0*/  LDL.64 R6, [R17+0x60] ;  /* 0x0000600011067983 */ /* 0x000ea20000100a00 */
        /* <DEDUP_REMOVED lines=20> */
.L_x_13802:
[CC--:B------:R-:W-:Y:S01]  /*13430*/  IADD3 R4, P0, R23.reuse, R18.reuse, RZ ;  /* 0x0000001217047210 */ /* 0x0c0fe20007f1e0ff */
        /* <DEDUP_REMOVED lines=8> */
[C---:B------:R-:W-:Y:S02]  /*134c0*/  LEA R17, P2, R3.reuse, UR4, 0x2 ;  /* 0x0000000403117c11 */ /* 0x040fe4000f8410ff */
[----:B------:R-:W-:Y:S02]  /*134d0*/  ISETP.GE.AND.EX P0, PT, R0, R5, PT, P0 ;  /* 0x000000050000720c */ /* 0x000fe40003f06300 */
[----:B------:R-:W-:Y:S02]  /*134e0*/  LEA.HI.X R4, R4, UR5, R7, 0x2, P1 ;  /* 0x0000000504047c11 */ /* 0x000fe400088f1407 */
[----:B------:R-:W-:Y:S02]  /*134f0*/  ISETP.LE.OR P0, PT, R24, R23, P0 ;  /* 0x000000171800720c */ /* 0x000fe40000703670 */
[----:B------:R-:W-:-:S11]  /*13500*/  LEA.HI.X R18, R3, UR5, R5, 0x2, P2 ;  /* 0x0000000503127c11 */ /* 0x000fd600090f1405 */
[----:B------:R-:W-:Y:S05]  /*13510*/  @P0 BRA `(.L_x_13795) ;  /* 0x0000000000800947 */ /* 0x000fea0003800000 */
[----:B------:R-:W-:-:S05]  /*13520*/  IADD3 R22, P0, R22, 0x4, RZ ;  /* 0x0000000416167810 */ /* 0x000fca0007f1e0ff */
[----:B------:R-:W-:-:S08]  /*13530*/  IMAD.X R23, RZ, RZ, R4, P0 ;  /* 0x000000ffff177224 */ /* 0x000fd000000e0604 */
.L_x_13809:
        /* <DEDUP_REMOVED lines=24> */
.L_x_13808:
[----:B------:R-:W-:Y:S05]  /*136c0*/  BSYNC B7 ;  /* 0x0000000000077941 */ /* 0x000fea0003800000 */
.L_x_13807:
[----:B------:R-:W-:-:S05]  /*136d0*/  IADD3 R22, P0, R22, 0x4, RZ ;  /* 0x0000000416167810 */ /* 0x000fca0007f1e0ff */
[----:B------:R-:W-:Y:S01]  /*136e0*/  IMAD.X R23, RZ, RZ, R23, P0 ;  /* 0x000000ffff177224 */ /* 0x000fe200000e0617 */
[----:B------:R-:W-:-:S04]  /*136f0*/  ISETP.GE.U32.AND P0, PT, R22, R17, PT ;  /* 0x000000111600720c */ /* 0x000fc80003f06070 */
[----:B------:R-:W-:-:S13]  /*13700*/  ISETP.GE.U32.AND.EX P0, PT, R23, R18, PT, P0 ;  /* 0x000000121700720c */ /* 0x000fda0003f06100 */
[----:B------:R-:W-:Y:S05]  /*13710*/  @!P0 BRA `(.L_x_13809) ;  /* 0xfffffffc00888947 */ /* 0x000fea000383ffff */
.L_x_13795:
[----:B------:R-:W-:Y:S05]  /*13720*/  BSYNC B6 ;  /* 0x0000000000067941 */ /* 0x000fea0003800000 */
.L_x_13794:
        /* <DEDUP_REMOVED lines=27> */
.L_x_13813:
[----:B------:R-:W-:Y:S05]  /*138e0*/  BSYNC B7 ;  /* 0x0000000000077941 */ /* 0x000fea0003800000 */
.L_x_13812:
        /* <DEDUP_REMOVED lines=23> */
.L_x_13815:
[----:B------:R-:W-:Y:S05]  /*13a60*/  BSYNC B7 ;  /* 0x0000000000077941 */ /* 0x000fea0003800000 */
.L_x_13814:
        /* <DEDUP_REMOVED lines=26> */
.L_x_13817:
[----:B------:R-:W-:Y:S05]  /*13c10*/  BSYNC B7 ;  /* 0x0000000000077941 */ /* 0x000fea0003800000 */
.L_x_13816:
[----:B--2---:R-:W0:Y:S01]  /*13c20*/  LDC.64 R4, c[0x0][0x228] ;  /* 0x00008a00ff047b82 */ /* 0x004e220000000a00 */
[----:B------:R-:W-:-:S07]  /*13c30*/  SHF.R.S32.HI R3, RZ, 0x1f, R31 ;  /* 0x0000001fff037819 */ /* 0x000fce000001141f */
[----:B------:R-:W1:Y:S01]  /*13c40*/  LDC R0, c[0x0][0x230] ;  /* 0x00008c00ff007b82 */ /* 0x000e620000000800 */
[----:B0-----:R-:W-:Y:S01]  /*13c50*/  ISETP.GE.U32.AND P0, PT, R4, 0x1, PT ;  /* 0x000000010400780c */ /* 0x001fe20003f06070 */
[----:B---3--:R-:W-:-:S03]  /*13c60*/  IMAD.WIDE.U32 R6, R31, R4, RZ ;  /* 0x000000041f067225 */ /* 0x008fc600078e00ff */
[----:B------:R-:W-:Y:S01]  /*13c70*/  ISETP.GE.AND.EX P0, PT, R5, RZ, PT, P0 ;  /* 0x000000ff0500720c */ /* 0x000fe20003f06300 */
[----:B-1----:R-:W-:Y:S02]  /*13c80*/  VIADD R21, R0, 0xffffffff ;  /* 0xffffffff00157836 */ /* 0x002fe40000000000 */
[----:B------:R-:W-:-:S03]  /*13c90*/  IMAD R0, R3, R4, RZ ;  /* 0x0000000403007224 */ /* 0x000fc600078e02ff */
[----:B------:R-:W-:Y:S01]  /*13ca0*/  ISETP.LT.OR P0, PT, R21, RZ, !P0 ;  /* 0x000000ff1500720c */ /* 0x000fe20004701670 */
[----:B------:R-:W-:Y:S01]  /*13cb0*/  IMAD R31, R31, R5, R0 ;  /* 0x000000051f1f7224 */ /* 0x000fe200078e0200 */
[----:B------:R-:W-:-:S11]  /*13cc0*/  CS2R R4, SRZ ;  /* 0x0000000000047805 */ /* 0x000fd6000001ff00 */
[----:B------:R-:W-:Y:S05]  /*13cd0*/  @P0 BRA `(.L_x_13818) ;  /* 0x0000000000d80947 */ /* 0x000fea0003800000 */
[----:B------:R-:W-:Y:S01]  /*13ce0*/  BSSY B0, `(.L_x_13818) ;  /* 0x0000035000007945 */ /* 0x000fe20003800000 */
[----:B------:R-:W-:Y:S02]  /*13cf0*/  IMAD.IADD R10, R7, 0x1, R31 ;  /* 0x00000001070a7824 */ /* 0x000fe400078e021f */
[----:B------:R-:W-:-:S07]  /*13d00*/  IMAD.MOV.U32 R18, RZ, RZ, R6 ;  /* 0x000000ffff127224 */ /* 0x000fce00078e0006 */
.L_x_13822:
        /* <DEDUP_REMOVED lines=12> */
.L_x_13820:
        /* <DEDUP_REMOVED lines=19> */
.L_x_13821:
[----:B------:R-:W-:Y:S05]  /*13f00*/  BSYNC B1 ;  /* 0x0000000000017941 */ /* 0x000fea0003800000 */
.L_x_13819:
        /* <DEDUP_REMOVED lines=19> */
.L_x_13818:
        /* <DEDUP_REMOVED lines=17> */
.L_x_13825:
        /* <DEDUP_REMOVED lines=24> */
.L_x_13824:
[----:B------:R-:W-:Y:S05]  /*142d0*/  BSYNC B7 ;  /* 0x0000000000077941 */ /* 0x000fea0003800000 */
.L_x_13823:
[----:B------:R-:W-:-:S05]  /*142e0*/  IADD3 R22, P0, R22, 0x4, RZ ;  /* 0x0000000416167810 */ /* 0x000fca0007f1e0ff */
[----:B------:R-:W-:Y:S01]  /*142f0*/  IMAD.X R23, RZ, RZ, R23, P0 ;  /* 0x000000ffff177224 */ /* 0x000fe200000e0617 */
[----:B------:R-:W-:-:S04]  /*14300*/  ISETP.GE.U32.AND P0, PT, R22, R17, PT ;  /* 0x000000111600720c */ /* 0x000fc80003f06070 */
[----:B------:R-:W-:-:S13]  /*14310*/  ISETP.GE.U32.AND.EX P0, PT, R23, R18, PT, P0 ;  /* 0x000000121700720c */ /* 0x000fda0003f06100 */
[----:B------:R-:W-:Y:S05]  /*14320*/  @!P0 BRA `(.L_x_13825) ;  /* 0xfffffffc00888947 */ /* 0x000fea000383ffff */
.L_x_13811:
[----:B------:R-:W-:Y:S05]  /*14330*/  BSYNC B6 ;  /* 0x0000000000067941 */ /* 0x000fea0003800000 */
.L_x_13810:
        /* <DEDUP_REMOVED lines=8> */
[----:B--2---:R-:W-:Y:S02]  /*143c0*/  ISETP.EQ.AND P1, PT, R32, UR4, PT ;  /* 0x0000000420007c0c */ /* 0x004fe4000bf22270 */
[----:B------:R-:W-:-:S13]  /*143d0*/  ISETP.NE.AND.EX P0, PT, RZ, UR5, PT, P0 ;  /* 0x00000005ff007c0c */ /* 0x000fda000bf05300 */
[----:B------:R-:W-:Y:S05]  /*143e0*/  @P0 BRA P1, `(.L_x_13829) ;  /* 0x0000000000400947 */ /* 0x000fea0000800000 */
        /* <DEDUP_REMOVED lines=16> */
.L_x_13829:
[----:B------:R-:W-:Y:S05]  /*144f0*/  BSYNC B7 ;  /* 0x0000000000077941 */ /* 0x000fea0003800000 */
.L_x_13828:
[----:B------:R-:W-:Y:S01]  /*14500*/  ULDC.64 UR4, c[0x4][0x158] ;  /* 0x0100560000047ab9 */ /* 0x000fe20000000a00 */
[----:B------:R-:W-:Y:S01]  /*14510*/  BSSY B7, `(.L_x_13830) ;  /* 0x0000016000077945 */ /* 0x000fe20003800000 */
[----:B------:R-:W-:Y:S01]  /*14520*/  ISETP.NE.U32.AND P0, PT, RZ, UR4, PT ;  /* 0x00000004ff007c0c */ /* 0x000fe2000bf05070 */
[----:B------:R-:W-:Y:S02]  /*14530*/  ULDC UR4, c[0x0][0x228] ;  /* 0x00008a0000047ab9 */ /* 0x000fe40000000800 */
[----:B---3--:R-:W-:Y:S02]  /*14540*/  ISETP.EQ.AND P1, PT, R33, UR4, PT ;  /* 0x0000000421007c0c */ /* 0x008fe4000bf22270 */
[----:B------:R-:W-:-:S13]  /*14550*/  ISETP.NE.AND.EX P0, PT, RZ, UR5, PT, P0 ;  /* 0x00000005ff007c0c */ /* 0x000fda000bf05300 */
[----:B------:R-:W-:Y:S05]  /*14560*/  @P0 BRA P1, `(.L_x_13831) ;  /* 0x0000000000400947 */ /* 0x000fea0000800000 */
[----:B0-----:R-:W-:Y:S01]  /*14570*/  MOV R0, 0x0 ;  /* 0x0000000000007802 */ /* 0x001fe20000000f00 */
        /* <DEDUP_REMOVED lines=15> */
.L_x_13831:
[----:B------:R-:W-:Y:S05]  /*14670*/  BSYNC B7 ;  /* 0x0000000000077941 */ /* 0x000fea0003800000 */
.L_x_13830:
        /* <DEDUP_REMOVED lines=26> */
.L_x_13833:
[----:B------:R-:W-:Y:S05]  /*14820*/  BSYNC B7 ;  /* 0x0000000000077941 */ /* 0x000fea0003800000 */
.L_x_13832:
[----:B------:R-:W0:Y:S01]  /*14830*/  LDC.64 R4, c[0x0][0x228] ;  /* 0x00008a00ff047b82 */ /* 0x000e220000000a00 */
[----:B------:R-:W-:-:S07]  /*14840*/  SHF.R.S32.HI R3, RZ, 0x1f, R26 ;  /* 0x0000001fff037819 */ /* 0x000fce000001141a */
[----:B------:R-:W1:Y:S01]  /*14850*/  LDC R0, c[0x0][0x230] ;  /* 0x00008c00ff007b82 */ /* 0x000e620000000800 */
[----:B0-----:R-:W-:Y:S01]  /*14860*/  ISETP.GE.U32.AND P0, PT, R4, 0x1, PT ;  /* 0x000000010400780c */ /* 0x001fe20003f06070 */
[-C--:B------:R-:W-:Y:S02]  /*14870*/  IMAD R3, R3, R4.reuse, RZ ;  /* 0x0000000403037224 */ /* 0x080fe400078e02ff */
        /* <DEDUP_REMOVED lines=8> */
[----:B------:R-:W-:Y:S02]  /*14900*/  IMAD.IADD R10, R7, 0x1, R3 ;  /* 0x00000001070a7824 */ /* 0x000fe400078e0203 */
[----:B------:R-:W-:-:S07]  /*14910*/  IMAD.MOV.U32 R18, RZ, RZ, R6 ;  /* 0x000000ffff127224 */ /* 0x000fce00078e0006 */
.L_x_13838:
        /* <DEDUP_REMOVED lines=12> */
.L_x_13836:
        /* <DEDUP_REMOVED lines=19> */
.L_x_13837:
[----:B------:R-:W-:Y:S05]  /*14b10*/  BSYNC B1 ;  /* 0x0000000000017941 */ /* 0x000fea0003800000 */
.L_x_13835:
        /* <DEDUP_REMOVED lines=19> */
.L_x_13834:
        /* <DEDUP_REMOVED lines=17> */
.L_x_13841:
        /* <DEDUP_REMOVED lines=24> */
.L_x_13840:
[----:B------:R-:W-:Y:S05]  /*14ee0*/  BSYNC B7 ;  /* 0x0000000000077941 */ /* 0x000fea0003800000 */
.L_x_13839:
[----:B------:R-:W-:-:S05]  /*14ef0*/  IADD3 R22, P0, R22, 0x4, RZ ;  /* 0x0000000416167810 */ /* 0x000fca0007f1e0ff */
[----:B------:R-:W-:Y:S01]  /*14f00*/  IMAD.X R23, RZ, RZ, R23, P0 ;  /* 0x000000ffff177224 */ /* 0x000fe200000e0617 */
[----:B------:R-:W-:-:S04]  /*14f10*/  ISETP.GE.U32.AND P0, PT, R22, R17, PT ;  /* 0x000000111600720c */ /* 0x000fc80003f06070 */
[----:B------:R-:W-:-:S13]  /*14f20*/  ISETP.GE.U32.AND.EX P0, PT, R23, R18, PT, P0 ;  /* 0x000000121700720c */ /* 0x000fda0003f06100 */
[----:B------:R-:W-:Y:S05]  /*14f30*/  @!P0 BRA `(.L_x_13841) ;  /* 0xfffffffc00888947 */ /* 0x000fea000383ffff */
.L_x_13827:
[----:B------:R-:W-:Y:S05]  /*14f40*/  BSYNC B6 ;  /* 0x0000000000067941 */ /* 0x000fea0003800000 */
.L_x_13826:
[----:B------:R-:W1:Y:S01]  /*14f50*/  LDC.U8 R17, c[0x0][0x318] ;  /* 0x0000c600ff117b82 */ /* 0x000e620000000000 */
[----:B------:R-:W-:Y:S01]  /*14f60*/  ISETP.NE.AND P0, PT, R36, RZ, PT ;  /* 0x000000ff2400720c */ /* 0x000fe20003f05270 */
[----:B------:R-:W-:-:S12]  /*14f70*/  BSSY B6, `(.L_x_13842) ;  /* 0x0000092000067945 */ /* 0x000fd80003800000 */
[----:B------:R-:W-:Y:S05]  /*14f80*/  @P0 BRA `(.L_x_13843) ;  /* 0x0000000800400947 */ /* 0x000fea0003800000 */
[----:B------:R-:W4:Y:S01]  /*14f90*/  S2R R3, SR_TID.X ;  /* 0x0000000000037919 */ /* 0x000f220000002100 */
[----:B0-2---:R-:W0:Y:S01]  /*14fa0*/  LDC.64 R4, c[0x0][0x2c8] ;  /* 0x0000b200ff047b82 */ /* 0x005e220000000a00 */
[----:B-1----:R-:W-:Y:S01]  /*14fb0*/  PRMT R6, R17, 0x9910, RZ ;  /* 0x0000991011067816 */ /* 0x002fe200000000ff */
[----:B------:R-:W-:Y:S01]  /*14fc0*/  ULDC UR4, c[0x0][0x31c] ;  /* 0x0000c70000047ab9 */ /* 0x000fe20000000800 */
[----:B----4-:R-:W-:-:S04]  /*14fd0*/  IMAD R0, R16, 0x200, R3 ;  /* 0x0000020010007824 */ /* 0x010fc800078e0203 */
        /* <DEDUP_REMOVED lines=17> */
.L_x_13847:
[----:B------:R0:W-:Y:S01]  /*150f0*/  STG.E.U8 desc[UR36][R4.64], RZ ;  /* 0x000000ff04007986 */ /* 0x0001e2000c101124 */
[----:B------:R-:W-:Y:S01]  /*15100*/  IMAD.MOV.U32 R37, RZ, RZ, R19 ;  /* 0x000000ffff257224 */ /* 0x000fe200078e0013 */
[----:B------:R-:W-:Y:S06]  /*15110*/  BRA `(.L_x_13843) ;  /* 0x0000000400dc7947 */ /* 0x000fec0003800000 */
.L_x_13846:
        /* <DEDUP_REMOVED lines=9> */
.L_x_13850:
[----:B------:R0:W-:Y:S01]  /*151b0*/  STG.E desc[UR36][R4.64], RZ ;  /* 0x000000ff04007986 */ /* 0x0001e2000c101924 */
[----:B------:R-:W-:Y:S01]  /*151c0*/  IMAD.MOV.U32 R37, RZ, RZ, R19 ;  /* 0x000000ffff257224 */ /* 0x000fe200078e0013 */
[----:B------:R-:W-:Y:S06]  /*151d0*/  BRA `(.L_x_13843) ;  /* 0x0000000400ac7947 */ /* 0x000fec0003800000 */
.L_x_13849:
[----:B------:R0:W-:Y:S01]  /*151e0*/  STG.E.U16 desc[UR36][R4.64], RZ ;  /* 0x000000ff04007986 */ /* 0x0001e2000c101524 */
[----:B------:R-:W-:Y:S01]  /*151f0*/  IMAD.MOV.U32 R37, RZ, RZ, R19 ;  /* 0x000000ffff257224 */ /* 0x000fe200078e0013 */
[----:B------:R-:W-:Y:S06]  /*15200*/  BRA `(.L_x_13843) ;  /* 0x0000000400a07947 */ /* 0x000fec0003800000 */
.L_x_13845:
        /* <DEDUP_REMOVED lines=9> */
.L_x_13852:
[----:B------:R4:W-:Y:S01]  /*152a0*/  STG.E.U16 desc[UR36][R4.64], RZ ;  /* 0x000000ff04007986 */ /* 0x0009e2000c101524 */
[----:B------:R-:W-:Y:S01]  /*152b0*/  IMAD.MOV.U32 R37, RZ, RZ, R19 ;  /* 0x000000ffff257224 */ /* 0x000fe200078e0013 */
[----:B------:R-:W-:Y:S06]  /*152c0*/  BRA `(.L_x_13843) ;  /* 0x0000000400707947 */ /* 0x000fec0003800000 */
.L_x_13851:
        /* <DEDUP_REMOVED lines=9> */
.L_x_13854:
[----:B------:R0:W-:Y:S01]  /*15360*/  STG.E desc[UR36][R4.64], RZ ;  /* 0x000000ff04007986 */ /* 0x0001e2000c101924 */
[----:B------:R-:W-:Y:S01]  /*15370*/  IMAD.MOV.U32 R37, RZ, RZ, R19 ;  /* 0x000000ffff257224 */ /* 0x000fe200078e0013 */
[----:B------:R-:W-:Y:S06]  /*15380*/  BRA `(.L_x_13843) ;  /* 0x0000000400407947 */ /* 0x000fec0003800000 */
.L_x_13853:
[----:B------:R0:W-:Y:S01]  /*15390*/  STG.E.64 desc[UR36][R4.64], RZ ;  /* 0x000000ff04007986 */ /* 0x0001e2000c101b24 */
[----:B------:R-:W-:Y:S01]  /*153a0*/  IMAD.MOV.U32 R37, RZ, RZ, R19 ;  /* 0x000000ffff257224 */ /* 0x000fe200078e0013 */
[----:B------:R-:W-:Y:S06]  /*153b0*/  BRA `(.L_x_13843) ;  /* 0x0000000400347947 */ /* 0x000fec0003800000 */
.L_x_13844:
        /* <DEDUP_REMOVED lines=11> */
.L_x_13857:
[----:B------:R0:W-:Y:S01]  /*15470*/  STG.E.128 desc[UR36][R4.64], RZ ;  /* 0x000000ff04007986 */ /* 0x0001e2000c101d24 */
[----:B------:R-:W-:Y:S01]  /*15480*/  IMAD.MOV.U32 R37, RZ, RZ, R19 ;  /* 0x000000ffff257224 */ /* 0x000fe200078e0013 */
[----:B------:R-:W-:Y:S06]  /*15490*/  BRA `(.L_x_13843) ;  /* 0x0000000000fc7947 */ /* 0x000fec0003800000 */
.L_x_13856:
        /* <DEDUP_REMOVED lines=9> */
.L_x_13859:
[----:B------:R0:W-:Y:S01]  /*15530*/  STG.E.U8 desc[UR36][R4.64], RZ ;  /* 0x000000ff04007986 */ /* 0x0001e2000c101124 */
[----:B------:R-:W-:Y:S01]  /*15540*/  IMAD.MOV.U32 R37, RZ, RZ, R19 ;  /* 0x000000ffff257224 */ /* 0x000fe200078e0013 */
[----:B------:R-:W-:Y:S06]  /*15550*/  BRA `(.L_x_13843) ;  /* 0x0000000000cc7947 */ /* 0x000fec0003800000 */
.L_x_13858:
[----:B------:R0:W-:Y:S01]  /*15560*/  STG.E.U16 desc[UR36][R4.64], RZ ;  /* 0x000000ff04007986 */ /* 0x0001e2000c101524 */
[----:B------:R-:W-:Y:S01]  /*15570*/  IMAD.MOV.U32 R37, RZ, RZ, R19 ;  /* 0x000000ffff257224 */ /* 0x000fe200078e0013 */
[----:B------:R-:W-:Y:S06]  /*15580*/  BRA `(.L_x_13843) ;  /* 0x0000000000c07947 */ /* 0x000fec0003800000 */
.L_x_13855:
        /* <DEDUP_REMOVED lines=11> */
.L_x_13862:
[----:B------:R0:W-:Y:S01]  /*15640*/  STG.E.U8 desc[UR36][R4.64], RZ ;  /* 0x000000ff04007986 */ /* 0x0001e2000c101124 */
[----:B------:R-:W-:Y:S01]  /*15650*/  IMAD.MOV.U32 R37, RZ, RZ, R19 ;  /* 0x000000ffff257224 */ /* 0x000fe200078e0013 */
[----:B------:R-:W-:Y:S06]  /*15660*/  BRA `(.L_x_13843) ;  /* 0x0000000000887947 */ /* 0x000fec0003800000 */
.L_x_13861:
[----:B------:R0:W-:Y:S01]  /*15670*/  STG.E.U8 desc[UR36][R4.64], RZ ;  /* 0x000000ff04007986 */ /* 0x0001e2000c101124 */
[----:B------:R-:W-:Y:S01]  /*15680*/  IMAD.MOV.U32 R37, RZ, RZ, R19 ;  /* 0x000000ffff257224 */ /* 0x000fe200078e0013 */
[----:B------:R-:W-:Y:S06]  /*15690*/  BRA `(.L_x_13843) ;  /* 0x00000000007c7947 */ /* 0x000fec0003800000 */
.L_x_13860:
        /* <DEDUP_REMOVED lines=8> */
.L_x_13848:
        /* <DEDUP_REMOVED lines=8> */
[----:B---3--:R-:W-:Y:S02]  /*157a0*/  IMAD.U32 R7, RZ, RZ, UR7 ;  /* 0x00000007ff077e24 */ /* 0x008fe4000f8e00ff */
[----:B------:R-:W-:-:S02]  /*157b0*/  IMAD.U32 R10, RZ, RZ, UR4 ;  /* 0x00000004ff0a7e24 */ /* 0x000fc4000f8e00ff */
[----:B------:R-:W-:Y:S02]  /*157c0*/  IMAD.U32 R11, RZ, RZ, UR5 ;  /* 0x00000005ff0b7e24 */ /* 0x000fe4000f8e00ff */
[----:B------:R-:W-:Y:S02]  /*157d0*/  IMAD.MOV.U32 R8, RZ, RZ, 0x65 ;  /* 0x00000065ff087424 */ /* 0x000fe400078e00ff */
[----:B------:R-:W-:Y:S02]  /*157e0*/  IMAD.MOV.U32 R12, RZ, RZ, 0x1 ;  /* 0x00000001ff0c7424 */ /* 0x000fe400078e00ff */
[----:B0-----:R-:W-:-:S07]  /*157f0*/  IMAD.MOV.U32 R13, RZ, RZ, RZ ;  /* 0x000000ffff0d7224 */ /* 0x001fce00078e00ff */
[----:B------:R-:W-:-:S07]  /*15800*/  LEPC R20, `(.L_x_13865) ;  /* 0x000000001014794e */ /* 0x000fce0000000000 */
[----:B-1----:R-:W-:Y:S05]  /*15810*/  CALL.ABS.NOINC R14 ;  /* 0x000000000e007343 */ /* 0x002fea0003c00000 */
.L_x_13865:
[----:B------:R-:W-:Y:S01]  /*15820*/  IMAD.MOV.U32 R37, RZ, RZ, R19 ;  /* 0x000000ffff257224 */ /* 0x000fe200078e0013 */
[----:B------:R-:W-:Y:S06]  /*15830*/  BRA `(.L_x_13843) ;  /* 0x0000000000147947 */ /* 0x000fec0003800000 */
.L_x_13864:
[----:B------:R0:W-:Y:S01]  /*15840*/  STG.E.64 desc[UR36][R4.64], RZ ;  /* 0x000000ff04007986 */ /* 0x0001e2000c101b24 */
[----:B------:R-:W-:Y:S01]  /*15850*/  IMAD.MOV.U32 R37, RZ, RZ, R19 ;  /* 0x000000ffff257224 */ /* 0x000fe200078e0013 */
[----:B------:R-:W-:Y:S06]  /*15860*/  BRA `(.L_x_13843) ;  /* 0x0000000000087947 */ /* 0x000fec0003800000 */
.L_x_13863:
[----:B------:R0:W-:Y:S01]  /*15870*/  STG.E desc[UR36][R4.64], RZ ;  /* 0x000000ff04007986 */ /* 0x0001e2000c101924 */
[----:B------:R-:W-:-:S07]  /*15880*/  IMAD.MOV.U32 R37, RZ, RZ, R19 ;  /* 0x000000ffff257224 */ /* 0x000fce00078e0013 */
.L_x_13843:
[----:B------:R-:W-:Y:S05]  /*15890*/  BSYNC B6 ;  /* 0x0000000000067941 */ /* 0x000fea0003800000 */
.L_x_13842:
[----:B------:R-:W-:Y:S01]  /*158a0*/  ISETP.GE.AND P0, PT, R37, R2, PT ;  /* 0x000000022500720c */ /* 0x000fe20003f06270 */
[----:B------:R-:W-:-:S12]  /*158b0*/  BSSY B6, `(.L_x_13866) ;  /* 0x00000f8000067945 */ /* 0x000fd80003800000 */
[----:B------:R-:W-:Y:S05]  /*158c0*/  @P0 BRA `(.L_x_13867) ;  /* 0x0000000c00d80947 */ /* 0x000fea0003800000 */
[----:B0-2-4-:R-:W0:Y:S01]  /*158d0*/  LDC.64 R4, c[0x0][0x2c8] ;  /* 0x0000b200ff047b82 */ /* 0x015e220000000a00 */
[----:B------:R-:W-:Y:S01]  /*158e0*/  IMAD R0, R16, 0x200, R37 ;  /* 0x0000020010007824 */ /* 0x000fe200078e0225 */
[----:B-1----:R-:W-:Y:S01]  /*158f0*/  PRMT R6, R17, 0x9910, RZ ;  /* 0x0000991011067816 */ /* 0x002fe200000000ff */
        /* <DEDUP_REMOVED lines=17> */
.L_x_13871:
[----:B------:R0:W-:Y:S01]  /*15a10*/  STG.E.U8 desc[UR36][R4.64], RZ ;  /* 0x000000ff04007986 */ /* 0x0001e2000c101124 */
[----:B------:R-:W-:Y:S05]  /*15a20*/  BRA `(.L_x_13873) ;  /* 0x00000004008c7947 */ /* 0x000fea0003800000 */
.L_x_13870:
        /* <DEDUP_REMOVED lines=8> */
.L_x_13875:
[----:B------:R0:W-:Y:S01]  /*15ab0*/  STG.E desc[UR36][R4.64], RZ ;  /* 0x000000ff04007986 */ /* 0x0001e2000c101924 */
[----:B------:R-:W-:Y:S05]  /*15ac0*/  BRA `(.L_x_13873) ;  /* 0x0000000400647947 */ /* 0x000fea0003800000 */
.L_x_13874:
[----:B------:R0:W-:Y:S01]  /*15ad0*/  STG.E.U16 desc[UR36][R4.64], RZ ;  /* 0x000000ff04007986 */ /* 0x0001e2000c101524 */
[----:B------:R-:W-:Y:S05]  /*15ae0*/  BRA `(.L_x_13873) ;  /* 0x00000004005c7947 */ /* 0x000fea0003800000 */
.L_x_13869:
        /* <DEDUP_REMOVED lines=8> */
.L_x_13877:
[----:B------:R0:W-:Y:S01]  /*15b70*/  STG.E.U16 desc[UR36][R4.64], RZ ;  /* 0x000000ff04007986 */ /* 0x0001e2000c101524 */
[----:B------:R-:W-:Y:S05]  /*15b80*/  BRA `(.L_x_13873) ;  /* 0x0000000400347947 */ /* 0x000fea0003800000 */
.L_x_13876:
        /* <DEDUP_REMOVED lines=8> */
.L_x_13879:
[----:B------:R0:W-:Y:S01]  /*15c10*/  STG.E desc[UR36][R4.64], RZ ;  /* 0x000000ff04007986 */ /* 0x0001e2000c101924 */
[----:B------:R-:W-:Y:S05]  /*15c20*/  BRA `(.L_x_13873) ;  /* 0x00000004000c7947 */ /* 0x000fea0003800000 */
.L_x_13878:
[----:B------:R0:W-:Y:S01]  /*15c30*/  STG.E.64 desc[UR36][R4.64], RZ ;  /* 0x000000ff04007986 */ /* 0x0001e2000c101b24 */
[----:B------:R-:W-:Y:S05]  /*15c40*/  BRA `(.L_x_13873) ;  /* 0x0000000400047947 */ /* 0x000fea0003800000 */
.L_x_13868:
        /* <DEDUP_REMOVED lines=10> */
.L_x_13882:
[----:B------:R0:W-:Y:S01]  /*15cf0*/  STG.E.128 desc[UR36][R4.64], RZ ;  /* 0x000000ff04007986 */ /* 0x0001e2000c101d24 */
[----:B------:R-:W-:Y:S05]  /*15d00*/  BRA `(.L_x_13873) ;  /* 0x0000000000d47947 */ /* 0x000fea0003800000 */
.L_x_13881:
        /* <DEDUP_REMOVED lines=8> */
.L_x_13884:
[----:B------:R0:W-:Y:S01]  /*15d90*/  STG.E.U8 desc[UR36][R4.64], RZ ;  /* 0x000000ff04007986 */ /* 0x0001e2000c101124 */
[----:B------:R-:W-:Y:S05]  /*15da0*/  BRA `(.L_x_13873) ;  /* 0x0000000000ac7947 */ /* 0x000fea0003800000 */
.L_x_13883:
[----:B------:R0:W-:Y:S01]  /*15db0*/  STG.E.U16 desc[UR36][R4.64], RZ ;  /* 0x000000ff04007986 */ /* 0x0001e2000c101524 */
[----:B------:R-:W-:Y:S05]  /*15dc0*/  BRA `(.L_x_13873) ;  /* 0x0000000000a47947 */ /* 0x000fea0003800000 */
.L_x_13880:
        /* <DEDUP_REMOVED lines=10> */
.L_x_13887:
[----:B------:R0:W-:Y:S01]  /*15e70*/  STG.E.U8 desc[UR36][R4.64], RZ ;  /* 0x000000ff04007986 */ /* 0x0001e2000c101124 */
[----:B------:R-:W-:Y:S05]  /*15e80*/  BRA `(.L_x_13873) ;  /* 0x0000000000747947 */ /* 0x000fea0003800000 */
.L_x_13886:
[----:B------:R0:W-:Y:S01]  /*15e90*/  STG.E.U8 desc[UR36][R4.64], RZ ;  /* 0x000000ff04007986 */ /* 0x0001e2000c101124 */
[----:B------:R-:W-:Y:S05]  /*15ea0*/  BRA `(.L_x_13873) ;  /* 0x00000000006c7947 */ /* 0x000fea0003800000 */
.L_x_13885:
[----:B------:R-:W-:-:S13]  /*15eb0*/  ISETP.NE.AND P0, PT, R0, 0x1c, PT ;  /* 0x0000001c0000780c */ /* 0x000fda0003f05270 */
[----:B------:R-:W-:Y:S05]  /*15ec0*/  @!P0 BRA `(.L_x_13888) ;  /* 0x0000000000608947 */ /* 0x000fea0003800000 */
[----:B------:R-:W-:-:S13]  /*15ed0*/  ISETP.NE.AND P0, PT, R0, 0x1d, PT ;  /* 0x0000001d0000780c */ /* 0x000fda0003f05270 */
[----:B------:R-:W-:Y:S05]  /*15ee0*/  @!P0 BRA `(.L_x_13889) ;  /* 0x0000000000508947 */ /* 0x000fea0003800000 */
[----:B------:R-:W-:-:S13]  /*15ef0*/  ISETP.NE.AND P0, PT, R0, 0x2c, PT ;  /* 0x0000002c0000780c */ /* 0x000fda0003f05270 */
[----:B------:R1:W-:Y:S01]  /*15f00*/  @!P0 STG.E.U8 desc[UR36][R4.64], RZ ;  /* 0x000000ff04008986 */ /* 0x0003e2000c101124 */
[----:B------:R-:W-:Y:S05]  /*15f10*/  @!P0 BRA `(.L_x_13873) ;  /* 0x0000000000508947 */ /* 0x000fea0003800000 */
.L_x_13872:
        /* <DEDUP_REMOVED lines=9> */
[----:B---3--:R-:W-:-:S02]  /*15fb0*/  IMAD.U32 R7, RZ, RZ, UR5 ;  /* 0x00000005ff077e24 */ /* 0x008fc4000f8e00ff */
[----:B------:R-:W-:Y:S02]  /*15fc0*/  IMAD.U32 R11, RZ, RZ, UR7 ;  /* 0x00000007ff0b7e24 */ /* 0x000fe4000f8e00ff */
[----:B------:R-:W-:Y:S02]  /*15fd0*/  IMAD.MOV.U32 R8, RZ, RZ, 0x65 ;  /* 0x00000065ff087424 */ /* 0x000fe400078e00ff */
[----:B------:R-:W-:Y:S02]  /*15fe0*/  IMAD.MOV.U32 R12, RZ, RZ, 0x1 ;  /* 0x00000001ff0c7424 */ /* 0x000fe400078e00ff */
[----:B0-----:R-:W-:-:S07]  /*15ff0*/  IMAD.MOV.U32 R13, RZ, RZ, RZ ;  /* 0x000000ffff0d7224 */ /* 0x001fce00078e00ff */
[----:B------:R-:W-:-:S07]  /*16000*/  LEPC R20, `(.L_x_13890) ;  /* 0x000000001014794e */ /* 0x000fce0000000000 */
[----:B-1----:R-:W-:Y:S05]  /*16010*/  CALL.ABS.NOINC R14 ;  /* 0x000000000e007343 */ /* 0x002fea0003c00000 */
.L_x_13890:
[----:B------:R-:W-:Y:S05]  /*16020*/  BRA `(.L_x_13873) ;  /* 0x00000000000c7947 */ /* 0x000fea0003800000 */
.L_x_13889:
[----:B------:R2:W-:Y:S01]  /*16030*/  STG.E.64 desc[UR36][R4.64], RZ ;  /* 0x000000ff04007986 */ /* 0x0005e2000c101b24 */
[----:B------:R-:W-:Y:S05]  /*16040*/  BRA `(.L_x_13873) ;  /* 0x0000000000047947 */ /* 0x000fea0003800000 */
.L_x_13888:
[----:B------:R0:W-:Y:S02]  /*16050*/  STG.E desc[UR36][R4.64], RZ ;  /* 0x000000ff04007986 */ /* 0x0001e4000c101924 */
.L_x_13873:
[----:B------:R-:W-:-:S05]  /*16060*/  VIADD R37, R37, 0x80 ;  /* 0x0000008025257836 */ /* 0x000fca0000000000 */
[----:B------:R-:W-:-:S13]  /*16070*/  ISETP.GE.AND P0, PT, R37, R2, PT ;  /* 0x000000022500720c */ /* 0x000fda0003f06270 */
        /* <DEDUP_REMOVED lines=21> */
.L_x_13894:
[----:B------:R0:W-:Y:S01]  /*161d0*/  STG.E.U8 desc[UR36][R4.64], RZ ;  /* 0x000000ff04007986 */ /* 0x0001e2000c101124 */
[----:B------:R-:W-:Y:S05]  /*161e0*/  BRA `(.L_x_13896) ;  /* 0x00000004008c7947 */ /* 0x000fea0003800000 */
.L_x_13893:
        /* <DEDUP_REMOVED lines=8> */
.L_x_13898:
[----:B------:R0:W-:Y:S01]  /*16270*/  STG.E desc[UR36][R4.64], RZ ;  /* 0x000000ff04007986 */ /* 0x0001e2000c101924 */
[----:B------:R-:W-:Y:S05]  /*16280*/  BRA `(.L_x_13896) ;  /* 0x0000000400647947 */ /* 0x000fea0003800000 */
.L_x_13897:
[----:B------:R0:W-:Y:S01]  /*16290*/  STG.E.U16 desc[UR36][R4.64], RZ ;  /* 0x000000ff04007986 */ /* 0x0001e2000c101524 */
[----:B------:R-:W-:Y:S05]  /*162a0*/  BRA `(.L_x_13896) ;  /* 0x00000004005c7947 */ /* 0x000fea0003800000 */
.L_x_13892:
        /* <DEDUP_REMOVED lines=8> */
.L_x_13900:
[----:B------:R0:W-:Y:S01]  /*16330*/  STG.E.U16 desc[UR36][R4.64], RZ ;  /* 0x000000ff04007986 */ /* 0x0001e2000c101524 */
[----:B------:R-:W-:Y:S05]  /*16340*/  BRA `(.L_x_13896) ;  /* 0x0000000400347947 */ /* 0x000fea0003800000 */
.L_x_13899:
        /* <DEDUP_REMOVED lines=8> */
.L_x_13902:
[----:B------:R2:W-:Y:S01]  /*163d0*/  STG.E desc[UR36][R4.64], RZ ;  /* 0x000000ff04007986 */ /* 0x0005e2000c101924 */
[----:B------:R-:W-:Y:S05]  /*163e0*/  BRA `(.L_x_13896) ;  /* 0x00000004000c7947 */ /* 0x000fea0003800000 */
.L_x_13901:
[----:B------:R0:W-:Y:S01]  /*163f0*/  STG.E.64 desc[UR36][R4.64], RZ ;  /* 0x000000ff04007986 */ /* 0x0001e2000c101b24 */
[----:B------:R-:W-:Y:S05]  /*16400*/  BRA `(.L_x_13896) ;  /* 0x0000000400047947 */ /* 0x000fea0003800000 */
.L_x_13891:
        /* <DEDUP_REMOVED lines=10> */
.L_x_13905:
[----:B------:R0:W-:Y:S01]  /*164b0*/  STG.E.128 desc[UR36][R4.64], RZ ;  /* 0x000000ff04007986 */ /* 0x0001e2000c101d24 */
[----:B------:R-:W-:Y:S05]  /*164c0*/  BRA `(.L_x_13896) ;  /* 0x0000000000d47947 */ /* 0x000fea0003800000 */
.L_x_13904:
        /* <DEDUP_REMOVED lines=8> */
.L_x_13907:
[----:B------:R0:W-:Y:S01]  /*16550*/  STG.E.U8 desc[UR36][R4.64], RZ ;  /* 0x000000ff04007986 */ /* 0x0001e2000c101124 */
[----:B------:R-:W-:Y:S05]  /*16560*/  BRA `(.L_x_13896) ;  /* 0x0000000000ac7947 */ /* 0x000fea0003800000 */
.L_x_13906:
[----:B------:R0:W-:Y:S01]  /*16570*/  STG.E.U16 desc[UR36][R4.64], RZ ;  /* 0x000000ff04007986 */ /* 0x0001e2000c101524 */
[----:B------:R-:W-:Y:S05]  /*16580*/  BRA `(.L_x_13896) ;  /* 0x0000000000a47947 */ /* 0x000fea0003800000 */
.L_x_13903:
        /* <DEDUP_REMOVED lines=10> */
.L_x_13910:
[----:B------:R0:W-:Y:S01]  /*16630*/  STG.E.U8 desc[UR36][R4.64], RZ ;  /* 0x000000ff04007986 */ /* 0x0001e2000c101124 */
[----:B------:R-:W-:Y:S05]  /*16640*/  BRA `(.L_x_13896) ;  /* 0x0000000000747947 */ /* 0x000fea0003800000 */
.L_x_13909:
[----:B------:R0:W-:Y:S01]  /*16650*/  STG.E.U8 desc[UR36][R4.64], RZ ;  /* 0x000000ff04007986 */ /* 0x0001e2000c101124 */
[----:B------:R-:W-:Y:S05]  /*16660*/  BRA `(.L_x_13896) ;  /* 0x00000000006c7947 */ /* 0x000fea0003800000 */
.L_x_13908:
[----:B------:R-:W-:-:S13]  /*16670*/  ISETP.NE.AND P0, PT, R0, 0x1c, PT ;  /* 0x0000001c0000780c */ /* 0x000fda0003f05270 */
[----:B------:R-:W-:Y:S05]  /*16680*/  @!P0 BRA `(.L_x_13911) ;  /* 0x0000000000608947 */ /* 0x000fea0003800000 */
[----:B------:R-:W-:-:S13]  /*16690*/  ISETP.NE.AND P0, PT, R0, 0x1d, PT ;  /* 0x0000001d0000780c */ /* 0x000fda0003f05270 */
[----:B------:R-:W-:Y:S05]  /*166a0*/  @!P0 BRA `(.L_x_13912) ;  /* 0x0000000000508947 */ /* 0x000fea0003800000 */
[----:B------:R-:W-:-:S13]  /*166b0*/  ISETP.NE.AND P0, PT, R0, 0x2c, PT ;  /* 0x0000002c0000780c */ /* 0x000fda0003f05270 */
[----:B------:R0:W-:Y:S01]  /*166c0*/  @!P0 STG.E.U8 desc[UR36][R4.64], RZ ;  /* 0x000000ff04008986 */ /* 0x0001e2000c101124 */
[----:B------:R-:W-:Y:S05]  /*166d0*/  @!P0 BRA `(.L_x_13896) ;  /* 0x0000000000508947 */ /* 0x000fea0003800000 */
.L_x_13895:
        /* <DEDUP_REMOVED lines=16> */
.L_x_13913:
[----:B------:R-:W-:Y:S05]  /*167e0*/  BRA `(.L_x_13896) ;  /* 0x00000000000c7947 */ /* 0x000fea0003800000 */
.L_x_13912:
[----:B------:R0:W-:Y:S01]  /*167f0*/  STG.E.64 desc[UR36][R4.64], RZ ;  /* 0x000000ff04007986 */ /* 0x0001e2000c101b24 */
[----:B------:R-:W-:Y:S05]  /*16800*/  BRA `(.L_x_13896) ;  /* 0x0000000000047947 */ /* 0x000fea0003800000 */
.L_x_13911:
[----:B------:R0:W-:Y:S02]  /*16810*/  STG.E desc[UR36][R4.64], RZ ;  /* 0x000000ff04007986 */ /* 0x0001e4000c101924 */
.L_x_13896:
[----:B------:R-:W-:-:S07]  /*16820*/  VIADD R37, R37, 0x80 ;  /* 0x0000008025257836 */ /* 0x000fce0000000000 */
.L_x_13867:
[----:B------:R-:W-:Y:S05]  /*16830*/  BSYNC B6 ;  /* 0x0000000000067941 */ /* 0x000fea0003800000 */
.L_x_13866:
[----:B------:R-:W-:-:S13]  /*16840*/  ISETP.GE.AND P0, PT, R37, R2, PT ;  /* 0x000000022500720c */ /* 0x000fda0003f06270 */
[----:B------:R-:W-:Y:S05]  /*16850*/  @P0 EXIT ;  /* 0x000000000000094d */ /* 0x000fea0003800000 */
[----:B------:R-:W5:Y:S01]  /*16860*/  LDC.64 R2, c[0x0][0x2c8] ;  /* 0x0000b200ff027b82 */ /* 0x000f620000000a00 */
[----:B01----:R-:W-:Y:S01]  /*16870*/  PRMT R0, R17, 0x9910, RZ ;  /* 0x0000991011007816 */ /* 0x003fe200000000ff */
[----:B------:R-:W-:Y:S01]  /*16880*/  IMAD R16, R16, 0x200, R37 ;  /* 0x0000020010107824 */ /* 0x000fe200078e0225 */
[----:B------:R-:W-:Y:S02]  /*16890*/  ULDC UR4, c[0x0][0x31c] ;  /* 0x0000c70000047ab9 */ /* 0x000fe40000000800 */
[----:B------:R-:W-:Y:S01]  /*168a0*/  ISETP.GT.AND P1, PT, R0, 0x9, PT ;  /* 0x000000090000780c */ /* 0x000fe20003f24270 */
[----:B--2-4-:R-:W-:-:S05]  /*168b0*/  IMAD R5, R16, UR4, RZ ;  /* 0x0000000410057c24 */ /* 0x014fca000f8e02ff */
        /* <DEDUP_REMOVED lines=13> */
.L_x_13917:
[----:B------:R-:W-:Y:S01]  /*16990*/  STG.E.U8 desc[UR36][R2.64], RZ ;  /* 0x000000ff02007986 */ /* 0x000fe2000c101124 */
[----:B------:R-:W-:Y:S05]  /*169a0*/  EXIT ;  /* 0x000000000000794d */ /* 0x000fea0003800000 */
.L_x_13916:
        /* <DEDUP_REMOVED lines=8> */
.L_x_13920:
[----:B------:R-:W-:Y:S01]  /*16a30*/  STG.E desc[UR36][R2.64], RZ ;  /* 0x000000ff02007986 */ /* 0x000fe2000c101924 */
[----:B------:R-:W-:Y:S05]  /*16a40*/  EXIT ;  /* 0x000000000000794d */ /* 0x000fea0003800000 */
.L_x_13919:
[----:B------:R-:W-:Y:S01]  /*16a50*/  STG.E.U16 desc[UR36][R2.64], RZ ;  /* 0x000000ff02007986 */ /* 0x000fe2000c101524 */
[----:B------:R-:W-:Y:S05]  /*16a60*/  EXIT ;  /* 0x000000000000794d */ /* 0x000fea0003800000 */
.L_x_13915:
        /* <DEDUP_REMOVED lines=8> */
.L_x_13922:
[----:B------:R-:W-:Y:S01]  /*16af0*/  STG.E.U16 desc[UR36][R2.64], RZ ;  /* 0x000000ff02007986 */ /* 0x000fe2000c101524 */
[----:B------:R-:W-:Y:S05]  /*16b00*/  EXIT ;  /* 0x000000000000794d */ /* 0x000fea0003800000 */
.L_x_13921:
        /* <DEDUP_REMOVED lines=8> */
.L_x_13924:
[----:B------:R-:W-:Y:S01]  /*16b90*/  STG.E desc[UR36][R2.64], RZ ;  /* 0x000000ff02007986 */ /* 0x000fe2000c101924 */
[----:B------:R-:W-:Y:S05]  /*16ba0*/  EXIT ;  /* 0x000000000000794d */ /* 0x000fea0003800000 */
.L_x_13923:
[----:B------:R-:W-:Y:S01]  /*16bb0*/  STG.E.64 desc[UR36][R2.64], RZ ;  /* 0x000000ff02007986 */ /* 0x000fe2000c101b24 */
[----:B------:R-:W-:Y:S05]  /*16bc0*/  EXIT ;  /* 0x000000000000794d */ /* 0x000fea0003800000 */
.L_x_13914:
        /* <DEDUP_REMOVED lines=10> */
.L_x_13927:
[----:B------:R-:W-:Y:S01]  /*16c70*/  STG.E.128 desc[UR36][R2.64], RZ ;  /* 0x000000ff02007986 */ /* 0x000fe2000c101d24 */
[----:B------:R-:W-:Y:S05]  /*16c80*/  EXIT ;  /* 0x000000000000794d */ /* 0x000fea0003800000 */
.L_x_13926:
        /* <DEDUP_REMOVED lines=8> */
.L_x_13929:
[----:B------:R-:W-:Y:S01]  /*16d10*/  STG.E.U8 desc[UR36][R2.64], RZ ;  /* 0x000000ff02007986 */ /* 0x000fe2000c101124 */
[----:B------:R-:W-:Y:S05]  /*16d20*/  EXIT ;  /* 0x000000000000794d */ /* 0x000fea0003800000 */
.L_x_13928:
[----:B------:R-:W-:Y:S01]  /*16d30*/  STG.E.U16 desc[UR36][R2.64], RZ ;  /* 0x000000ff02007986 */ /* 0x000fe2000c101524 */
[----:B------:R-:W-:Y:S05]  /*16d40*/  EXIT ;  /* 0x000000000000794d */ /* 0x000fea0003800000 */
.L_x_13925:
        /* <DEDUP_REMOVED lines=10> */
.L_x_13932:
[----:B------:R-:W-:Y:S01]  /*16df0*/  STG.E.U8 desc[UR36][R2.64], RZ ;  /* 0x000000ff02007986 */ /* 0x000fe2000c101124 */
[----:B------:R-:W-:Y:S05]  /*16e00*/  EXIT ;  /* 0x000000000000794d */ /* 0x000fea0003800000 */
.L_x_13931:
[----:B------:R-:W-:Y:S01]  /*16e10*/  STG.E.U8 desc[UR36][R2.64], RZ ;  /* 0x000000ff02007986 */ /* 0x000fe2000c101124 */
[----:B------:R-:W-:Y:S05]  /*16e20*/  EXIT ;  /* 0x000000000000794d */ /* 0x000fea0003800000 */
.L_x_13930:
[----:B------:R-:W-:-:S13]  /*16e30*/  ISETP.NE.AND P0, PT, R0, 0x1c, PT ;  /* 0x0000001c0000780c */ /* 0x000fda0003f05270 */
[----:B------:R-:W-:Y:S05]  /*16e40*/  @!P0 BRA `(.L_x_13933) ;  /* 0x0000000000608947 */ /* 0x000fea0003800000 */
[----:B------:R-:W-:-:S13]  /*16e50*/  ISETP.NE.AND P0, PT, R0, 0x1d, PT ;  /* 0x0000001d0000780c */ /* 0x000fda0003f05270 */
[----:B------:R-:W-:Y:S05]  /*16e60*/  @!P0 BRA `(.L_x_13934) ;  /* 0x0000000000508947 */ /* 0x000fea0003800000 */
[----:B------:R-:W-:-:S13]  /*16e70*/  ISETP.NE.AND P0, PT, R0, 0x2c, PT ;  /* 0x0000002c0000780c */ /* 0x000fda0003f05270 */
[----:B------:R0:W-:Y:S01]  /*16e80*/  @!P0 STG.E.U8 desc[UR36][R2.64], RZ ;  /* 0x000000ff02008986 */ /* 0x0001e2000c101124 */
[----:B------:R-:W-:Y:S05]  /*16e90*/  @!P0 EXIT ;  /* 0x000000000000894d */ /* 0x000fea0003800000 */
.L_x_13918:
        /* <DEDUP_REMOVED lines=16> */
.L_x_13935:
[----:B------:R-:W-:Y:S05]  /*16fa0*/  EXIT ;  /* 0x000000000000794d */ /* 0x000fea0003800000 */
.L_x_13934:
[----:B------:R-:W-:Y:S01]  /*16fb0*/  STG.E.64 desc[UR36][R2.64], RZ ;  /* 0x000000ff02007986 */ /* 0x000fe2000c101b24 */
[----:B------:R-:W-:Y:S05]  /*16fc0*/  EXIT ;  /* 0x000000000000794d */ /* 0x000fea0003800000 */
.L_x_13933:
[----:B------:R-:W-:Y:S01]  /*16fd0*/  STG.E desc[UR36][R2.64], RZ ;  /* 0x000000ff02007986 */ /* 0x000fe2000c101924 */
[----:B------:R-:W-:Y:S05]  /*16fe0*/  EXIT ;  /* 0x000000000000794d */ /* 0x000fea0003800000 */
        .weak           $__internal_32_$__cuda_sm20_div_s64
        .type           $__internal_32_$__cuda_sm20_div_s64,@function
        .size           $__internal_32_$__cuda_sm20_div_s64,(.L_x_32212 - $__internal_32_$__cuda_sm20_div_s64)
$__internal_32_$__cuda_sm20_div_s64:
[-C--:B------:R-:W-:Y:S01]  /*16ff0*/  IADD3 R7, P1, RZ, -R8.reuse, RZ ;  /* 0x80000008ff077210 */ /* 0x080fe20007f3e0ff */
[----:B------:R-:W-:Y:S01]  /*17000*/  IMAD.MOV.U32 R43, RZ, RZ, RZ ;  /* 0x000000ffff2b7224 */ /* 0x000fe200078e00ff */
        /* <DEDUP_REMOVED lines=21> */
[----:B------:R-:W-:Y:S02]  /*17160*/  IADD3 R45, P2, R44, R45, RZ ;  /* 0x0000002d2c2d7210 */ /* 0x000fe40007f5e0ff */
[----:B------:R-:W-:Y:S01]  /*17170*/  SEL R15, R15, R42, !P3 ;  /* 0x0000002a0f0f7207 */ /* 0x000fe20005800000 */
[----:B------:R-:W-:Y:S02]  /*17180*/  IMAD.X R9, R9, 0x1, R13, P0 ;  /* 0x0000000109097824 */ /* 0x000fe400000e060d */
[----:B------:R-:W-:-:S03]  /*17190*/  IMAD.WIDE.U32 R12, R45, R6, RZ ;  /* 0x000000062d0c7225 */ /* 0x000fc600078e00ff */
[----:B------:R-:W-:Y:S01]  /*171a0*/  IADD3.X R11, RZ, RZ, R9, P2, P1 ;  /* 0x000000ffff0b7210 */ /* 0x000fe200017e2409 */
[----:B------:R-:W-:Y:S01]  /*171b0*/  IMAD R14, R45, R7, R13 ;  /* 0x000000072d0e7224 */ /* 0x000fe200078e020d */
[----:B------:R-:W-:-:S03]  /*171c0*/  IADD3 R12, P0, RZ, -R12, RZ ;  /* 0x8000000cff0c7210 */ /* 0x000fc60007f1e0ff */
        /* <DEDUP_REMOVED lines=8> */
[----:B------:R-:W-:Y:S02]  /*17250*/  IMAD.X R9, RZ, RZ, ~R10, P4 ;  /* 0x000000ffff097224 */ /* 0x000fe400020e0e0a */
[----:B------:R-:W-:Y:S02]  /*17260*/  IMAD.X R14, R14, 0x1, R11, P0 ;  /* 0x000000010e0e7824 */ /* 0x000fe400000e060b */
[----:B------:R-:W-:Y:S01]  /*17270*/  IMAD.HI.U32 R42, R12, R15, RZ ;  /* 0x0000000f0c2a7227 */ /* 0x000fe200078e00ff */
[----:B------:R-:W-:Y:S02]  /*17280*/  SEL R9, R9, R10, !P3 ;  /* 0x0000000a09097207 */ /* 0x000fe40005800000 */
[----:B------:R-:W-:-:S03]  /*17290*/  IADD3.X R14, RZ, RZ, R14, P2, P1 ;  /* 0x000000ffff0e7210 */ /* 0x000fc600017e240e */
[----:B------:R-:W-:-:S04]  /*172a0*/  IMAD.WIDE.U32 R12, R12, R9, R42 ;  /* 0x000000090c0c7225 */ /* 0x000fc800078e002a */
[----:B------:R-:W-:-:S04]  /*172b0*/  IMAD.HI.U32 R11, R14, R9, RZ ;  /* 0x000000090e0b7227 */ /* 0x000fc800078e00ff */
[----:B------:R-:W-:-:S04]  /*172c0*/  IMAD.HI.U32 R12, P0, R14, R15, R12 ;  /* 0x0000000f0e0c7227 */ /* 0x000fc8000780000c */
[----:B------:R-:W-:Y:S02]  /*172d0*/  IMAD R13, R14, R9, RZ ;  /* 0x000000090e0d7224 */ /* 0x000fe400078e02ff */
[----:B------:R-:W-:-:S03]  /*172e0*/  IMAD.X R11, RZ, RZ, R11, P0 ;  /* 0x000000ffff0b7224 */ /* 0x000fc600000e060b */
[----:B------:R-:W-:-:S05]  /*172f0*/  IADD3 R13, P1, R13, R12, RZ ;  /* 0x0000000c0d0d7210 */ /* 0x000fca0007f3e0ff */
        /* <DEDUP_REMOVED lines=9> */
[----:B------:R-:W-:-:S03]  /*17390*/  ISETP.GE.U32.AND.EX P0, PT, R9, R7, PT, P0 ;  /* 0x000000070900720c */ /* 0x000fc60003f06100 */
[----:B------:R-:W-:Y:S01]  /*173a0*/  IMAD.X R42, RZ, RZ, R11, P2 ;  /* 0x000000ffff2a7224 */ /* 0x000fe200010e060b */
[----:B------:R-:W-:Y:S01]  /*173b0*/  SEL R15, R14, R15, P0 ;  /* 0x0000000f0e0f7207 */ /* 0x000fe20000000000 */
[----:B------:R-:W-:Y:S01]  /*173c0*/  IMAD.X R14, R9, 0x1, ~R7, P1 ;  /* 0x00000001090e7824 */ /* 0x000fe200008e0e07 */
[----:B------:R-:W-:Y:S02]  /*173d0*/  SEL R12, R12, R13, P0 ;  /* 0x0000000d0c0c7207 */ /* 0x000fe40000000000 */
[----:B------:R-:W-:Y:S02]  /*173e0*/  ISETP.GE.U32.AND P1, PT, R15, R6, PT ;  /* 0x000000060f00720c */ /* 0x000fe40003f26070 */
[----:B------:R-:W-:Y:S02]  /*173f0*/  SEL R9, R14, R9, P0 ;  /* 0x000000090e097207 */ /* 0x000fe40000000000 */
        /* <DEDUP_REMOVED lines=12> */
[----:B------:R-:W-:-:S04]  /*174c0*/  ISETP.NE.AND.EX P0, PT, R3, RZ, PT, P0 ;  /* 0x000000ff0300720c */ /* 0x000fc80003f05300 */
[----:B------:R-:W-:Y:S01]  /*174d0*/  SEL R6, R6, R7, !P1 ;  /* 0x0000000706067207 */ /* 0x000fe20004800000 */
[----:B------:R-:W-:Y:S01]  /*174e0*/  IMAD.MOV.U32 R7, RZ, RZ, 0x0 ;  /* 0x00000000ff077424 */ /* 0x000fe200078e00ff */
[----:B------:R-:W-:Y:S02]  /*174f0*/  SEL R12, R12, 0xffffffff, P0 ;  /* 0xffffffff0c0c7807 */ /* 0x000fe40000000000 */
[----:B------:R-:W-:Y:S01]  /*17500*/  SEL R13, R6, 0xffffffff, P0 ;  /* 0xffffffff060d7807 */ /* 0x000fe20000000000 */
[----:B------:R-:W-:-:S04]  /*17510*/  IMAD.MOV.U32 R6, RZ, RZ, R0 ;  /* 0x000000ffff067224 */ /* 0x000fc800078e0000 */
[----:B------:R-:W-:Y:S05]  /*17520*/  RET.REL.NODEC R6 `(_ZN2at6native27unrolled_elementwise_kernelIZZZNS0_67_GLOBAL__N__bb565c37_34_ValidateCompressedIndicesKernel_cu_33a4b88b42_validate_compressed_sparse_indices_kernelILNS2_8CDimNameE1ENS2_18CUDAKernelLauncherENS2_14EmptyVecKernelENS2_8DummyVecELm8EEEvRKNS_6TensorESA_lllENKUlvE1_clEvENKUlvE_clEvEUliiiiiE_St5arrayIPcLm6EELi4E23TrivialOffsetCalculatorILi5EjESH_ILi1EjENS0_6memory12LoadWithCastILi5EEENSK_13StoreWithCastILi1EEEEEviT_T0_T2_T3_T4_T5_) ;  /* 0xfffffe8806b47950 */ /* 0x000fea0003c3ffff */
.L_x_13936:
        /* <DEDUP_REMOVED lines=13> */
.L_x_32212:


//--------------------- .text._ZN2at6native18elementwise_kernelILi128ELi2EZNS0_22gpu_kernel_impl_nocastIZZZNS0_67_GLOBAL__N__bb565c37_34_ValidateCompressedIndicesKernel_cu_33a4b88b42_validate_compressed_sparse_indices_kernelILNS3_8CDimNameE1ENS3_18CUDAKernelLauncherENS3_14EmptyVecKernelENS3_8DummyVecELm8EEEvRKNS_6TensorESB_lllENKUlvE1_clEvENKUlvE_clEvEUliiiiiE_EEvRNS_18TensorIteratorBaseERKT_EUliE_EEviT1_ --------------------------
	.section	.text._ZN2at6native18elementwise_kernelILi128ELi2EZNS0_22gpu_kernel_impl_nocastIZZZNS0_67_GLOBAL__N__bb565c37_34_ValidateCompressedIndicesKernel_cu_33a4b88b42_validate_compressed_sparse_indices_kernelILNS3_8CDimNameE1ENS3_18CUDAKernelLauncherENS3_14EmptyVecKernelENS3_8DummyVecELm8EEEvRKNS_6TensorESB_lllENKUlvE1_clEvENKUlvE_clEvEUliiiiiE_EEvRNS_18TensorIteratorBaseERKT_EUliE_EEviT1_,"ax",@progbits
	.align	128
        .global         _ZN2at6native18elementwise_kernelILi128ELi2EZNS0_22gpu_kernel_impl_nocastIZZZNS0_67_GLOBAL__N__bb565c37_34_ValidateCompressedIndicesKernel_cu_33a4b88b42_validate_compressed_sparse_indices_kernelILNS3_8CDimNameE1ENS3_18CUDAKernelLauncherENS3_14EmptyVecKernelENS3_8DummyVecELm8EEEvRKNS_6TensorESB_lllENKUlvE1_clEvENKUlvE_clEvEUliiiiiE_EEvRNS_18TensorIteratorBaseERKT_EUliE_EEviT1_
        .type           _ZN2at6native18elementwise_kernelILi128ELi2EZNS0_22gpu_kernel_impl_nocastIZZZNS0_67_GLOBAL__N__bb565c37_34_ValidateCompressedIndicesKernel_cu_33a4b88b42_validate_compressed_sparse_indices_kernelILNS3_8CDimNameE1ENS3_18CUDAKernelLauncherENS3_14EmptyVecKernelENS3_8DummyVecELm8EEEvRKNS_6TensorESB_lllENKUlvE1_clEvENKUlvE_clEvEUliiiiiE_EEvRNS_18TensorIteratorBaseERKT_EUliE_EEviT1_,@function
        .size           _ZN2at6native18elementwise_kernelILi128ELi2EZNS0_22gpu_kernel_impl_nocastIZZZNS0_67_GLOBAL__N__bb565c37_34_ValidateCompressedIndicesKernel_cu_33a4b88b42_validate_compressed_sparse_indices_kernelILNS3_8CDimNameE1ENS3_18CUDAKernelLauncherENS3_14EmptyVecKernelENS3_8DummyVecELm8EEEvRKNS_6TensorESB_lllENKUlvE1_clEvENKUlvE_clEvEUliiiiiE_EEvRNS_18TensorIteratorBaseERKT_EUliE_EEviT1_,(.L_x_32213 - _ZN2at6native18elementwise_kernelILi128ELi2EZNS0_22gpu_kernel_impl_nocastIZZZNS0_67_GLOBAL__N__bb565c37_34_ValidateCompressedIndicesKernel_cu_33a4b88b42_validate_compressed_sparse_indices_kernelILNS3_8CDimNameE1ENS3_18CUDAKernelLauncherENS3_14EmptyVecKernelENS3_8DummyVecELm8EEEvRKNS_6TensorESB_lllENKUlvE1_clEvENKUlvE_clEvEUliiiiiE_EEvRNS_18TensorIteratorBaseERKT_EUliE_EEviT1_)
        .other          _ZN2at6native18elementwise_kernelILi128ELi2EZNS0_22gpu_kernel_impl_nocastIZZZNS0_67_GLOBAL__N__bb565c37_34_ValidateCompressedIndicesKernel_cu_33a4b88b42_validate_compressed_sparse_indices_kernelILNS3_8CDimNameE1ENS3_18CUDAKernelLauncherENS3_14EmptyVecKernelENS3_8DummyVecELm8EEEvRKNS_6TensorESB_lllENKUlvE1_clEvENKUlvE_clEvEUliiiiiE_EEvRNS_18TensorIteratorBaseERKT_EUliE_EEviT1_,@"STO_CUDA_ENTRY STV_DEFAULT"
_ZN2at6native18elementwise_kernelILi128ELi2EZNS0_22gpu_kernel_impl_nocastIZZZNS0_67_GLOBAL__N__bb565c37_34_ValidateCompressedIndicesKernel_cu_33a4b88b42_validate_compressed_sparse_indices_kernelILNS3_8CDimNameE1ENS3_18CUDAKernelLauncherENS3_14EmptyVecKernelENS3_8DummyVecELm8EEEvRKNS_6TensorESB_lllENKUlvE1_clEvENKUlvE_clEvEUliiiiiE_EEvRNS_18TensorIteratorBaseERKT_EUliE_EEviT1_:
.text._ZN2at6native18elementwise_kernelILi128ELi2EZNS0_22gpu_kernel_impl_nocastIZZZNS0_67_GLOBAL__N__bb565c37_34_ValidateCompressedIndicesKernel_cu_33a4b88b42_validate_compressed_sparse_indices_kernelILNS3_8CDimNameE1ENS3_18CUDAKernelLauncherENS3_14EmptyVecKernelENS3_8DummyVecELm8EEEvRKNS_6TensorESB_lllENKUlvE1_clEvENKUlvE_clEvEUliiiiiE_EEvRNS_18TensorIteratorBaseERKT_EUliE_EEviT1_:
        /* <DEDUP_REMOVED lines=440> */
[----:B------:R-:W-:Y:S01]  /*1b80*/  IADD3 R6, -R19, RZ, RZ ;  /* 0x000000ff13067210 */ /* 0x000fe20007ffe1ff */
[----:B------:R-:W1:Y:S04]  /*1b90*/  @P0 LDC R21, c[0x0][0x33c] ;  /* 0x0000cf00ff150b82 */ /* 0x000e680000000800 */
[----:B------:R-:W-:Y:S01]  /*1ba0*/  IMAD R6, R6, UR6, R7 ;  /* 0x0000000606067c24 */ /* 0x000fe2000f8e0207 */
[----:B------:R-:W-:-:S03]  /*1bb0*/  ULDC.64 UR6, c[0x0][0x580] ;  /* 0x0001600000067ab9 */ /* 0x000fc60000000a00 */
[----:B------:R-:W2:Y:S01]  /*1bc0*/  @P0 LDC.64 R14, c[0x0][0x588] ;  /* 0x00016200ff0e0b82 */ /* 0x000ea20000000a00 */
[C---:B------:R-:W-:Y:S02]  /*1bd0*/  IMAD R17, R6.reuse, UR4, R17 ;  /* 0x0000000406117c24 */ /* 0x040fe4000f8e0211 */
[C---:B------:R-:W-:Y:S01]  /*1be0*/  IMAD R0, R6.reuse, UR5, R0 ;  /* 0x0000000506007c24 */ /* 0x040fe2000f8e0200 */
[----:B------:R-:W-:Y:S01]  /*1bf0*/  ULDC.64 UR4, c[0x0][0x578] ;  /* 0x00015e0000047ab9 */ /* 0x000fe20000000a00 */
[C---:B------:R-:W-:Y:S02]  /*1c00*/  IMAD R5, R6.reuse, UR6, R5 ;  /* 0x0000000606057c24 */ /* 0x040fe4000f8e0205 */
[----:B------:R-:W-:Y:S01]  /*1c10*/  IMAD R3, R6, UR4, R3 ;  /* 0x0000000406037c24 */ /* 0x000fe2000f8e0203 */
[----:B------:R-:W3:Y:S01]  /*1c20*/  @P0 LDC.64 R12, c[0x0][0x590] ;  /* 0x00016400ff0c0b82 */ /* 0x000ee20000000a00 */
[----:B0-----:R-:W-:-:S04]  /*1c30*/  @P0 IMAD.HI.U32 R8, R19, R8, R18 ;  /* 0x0000000813080227 */ /* 0x001fc800078e0012 */
[C---:B------:R-:W-:Y:S01]  /*1c40*/  IMAD R2, R6.reuse, UR5, R2 ;  /* 0x0000000506027c24 */ /* 0x040fe2000f8e0202 */
[----:B------:R-:W-:Y:S01]  /*1c50*/  @P0 SHF.R.U32.HI R8, RZ, R9, R8 ;  /* 0x00000009ff080219 */ /* 0x000fe20000011608 */
[----:B------:R-:W-:Y:S01]  /*1c60*/  IMAD R4, R6, UR7, R4 ;  /* 0x0000000706047c24 */ /* 0x000fe2000f8e0204 */
        /* <DEDUP_REMOVED lines=9> */
.L_x_13939:
        /* <DEDUP_REMOVED lines=48> */
.L_x_13941:
[----:B------:R-:W-:Y:S05]  /*2000*/  BSYNC B6 ;  /* 0x0000000000067941 */ /* 0x000fea0003800000 */
.L_x_13940:
        /* <DEDUP_REMOVED lines=23> */
.L_x_13943:
[----:B------:R-:W-:Y:S05]  /*2180*/  BSYNC B6 ;  /* 0x0000000000067941 */ /* 0x000fea0003800000 */
.L_x_13942:
        /* <DEDUP_REMOVED lines=26> */
.L_x_13945:
[----:B------:R-:W-:Y:S05]  /*2330*/  BSYNC B6 ;  /* 0x0000000000067941 */ /* 0x000fea0003800000 */
.L_x_13944:
        /* <DEDUP_REMOVED lines=13> */
[----:B------:R-:W-:Y:S01]  /*2410*/  IADD3 R8, R15, R25, RZ ;  /* 0x000000190f087210 */ /* 0x000fe20007ffe0ff */
[----:B------:R-:W-:-:S07]  /*2420*/  IMAD.MOV.U32 R25, RZ, RZ, R0 ;  /* 0x000000ffff197224 */ /* 0x000fce00078e0000 */
.L_x_13950:
        /* <DEDUP_REMOVED lines=9> */
[----:B------:R-:W-:-:S07]  /*24c0*/  MOV R0, 0x24e0 ;  /* 0x000024e000007802 */ /* 0x000fce0000000f00 */
[----:B------:R-:W-:Y:S05]  /*24d0*/  CALL.REL.NOINC `($__internal_33_$__cuda_sm20_div_s64) ;  /* 0x0000002c00f47944 */ /* 0x000fea0003c00000 */
[----:B------:R-:W-:Y:S05]  /*24e0*/  BRA `(.L_x_13949) ;  /* 0x00000000004c7947 */ /* 0x000fea0003800000 */
.L_x_13948:
        /* <DEDUP_REMOVED lines=14> */
[----:B------:R-:W-:Y:S01]  /*25d0*/  @P0 IMAD.IADD R3, R3, 0x1, -R28 ;  /* 0x0000000103030824 */ /* 0x000fe200078e0a1c */
[----:B------:R-:W-:-:S04]  /*25e0*/  @P0 IADD3 R4, R4, 0x1, RZ ;  /* 0x0000000104040810 */ /* 0x000fc80007ffe0ff */
[----:B------:R-:W-:-:S13]  /*25f0*/  ISETP.GE.U32.AND P1, PT, R3, R28, PT ;  /* 0x0000001c0300720c */ /* 0x000fda0003f26070 */
[----:B------:R-:W-:Y:S02]  /*2600*/  @P1 IADD3 R4, R4, 0x1, RZ ;  /* 0x0000000104041810 */ /* 0x000fe40007ffe0ff */
[----:B------:R-:W-:-:S07]  /*2610*/  @!P2 LOP3.LUT R4, RZ, R28, RZ, 0x33, !PT ;  /* 0x0000001cff04a212 */ /* 0x000fce00078e33ff */
.L_x_13949:
[----:B------:R-:W-:Y:S05]  /*2620*/  BSYNC B1 ;  /* 0x0000000000017941 */ /* 0x000fea0003800000 */
.L_x_13947:
[----:B------:R-:W0:Y:S01]  /*2630*/  LDC.64 R26, c[0x0][R26+0x628] ;  /* 0x00018a001a1a7b82 */ /* 0x000e220000000a00 */
[----:B------:R-:W-:Y:S01]  /*2640*/  IADD3 R9, P0, RZ, -R4, RZ ;  /* 0x80000004ff097210 */ /* 0x000fe20007f1e0ff */
[----:B------:R-:W-:Y:S01]  /*2650*/  VIADD R25, R25, 0xffffffff ;  /* 0xffffffff19197836 */ /* 0x000fe20000000000 */
[----:B------:R-:W-:Y:S02]  /*2660*/  MOV R15, R8 ;  /* 0x00000008000f7202 */ /* 0x000fe40000000f00 */
[----:B------:R-:W-:Y:S02]  /*2670*/  IADD3.X R3, RZ, ~R5, RZ, P0, !PT ;  /* 0x80000005ff037210 */ /* 0x000fe400007fe4ff */
[----:B------:R-:W-:Y:S01]  /*2680*/  ISETP.GT.AND P0, PT, R25, -0x1, PT ;  /* 0xffffffff1900780c */ /* 0x000fe20003f04270 */
[----:B------:R-:W-:Y:S01]  /*2690*/  IMAD.WIDE.U32 R6, R28, R9, R14 ;  /* 0x000000091c067225 */ /* 0x000fe200078e000e */
[----:B------:R-:W-:Y:S02]  /*26a0*/  MOV R14, R4 ;  /* 0x00000004000e7202 */ /* 0x000fe40000000f00 */
[----:B------:R-:W-:Y:S01]  /*26b0*/  MOV R8, R5 ;  /* 0x0000000500087202 */ /* 0x000fe20000000f00 */
[----:B------:R-:W-:-:S04]  /*26c0*/  IMAD R3, R3, R28, RZ ;  /* 0x0000001c03037224 */ /* 0x000fc800078e02ff */
[----:B------:R-:W-:-:S05]  /*26d0*/  IMAD R3, R29, R9, R3 ;  /* 0x000000091d037224 */ /* 0x000fca00078e0203 */
[----:B------:R-:W-:-:S05]  /*26e0*/  IADD3 R3, R7, R3, RZ ;  /* 0x0000000307037210 */ /* 0x000fca0007ffe0ff */
[----:B0-----:R-:W-:Y:S02]  /*26f0*/  IMAD R3, R3, R26, RZ ;  /* 0x0000001a03037224 */ /* 0x001fe400078e02ff */
[----:B------:R-:W-:-:S04]  /*2700*/  IMAD.WIDE.U32 R20, R26, R6, R20 ;  /* 0x000000061a147225 */ /* 0x000fc800078e0014 */
[----:B------:R-:W-:-:S05]  /*2710*/  IMAD R3, R27, R6, R3 ;  /* 0x000000061b037224 */ /* 0x000fca00078e0203 */
[----:B------:R-:W-:Y:S01]  /*2720*/  IADD3 R21, R21, R3, RZ ;  /* 0x0000000315157210 */ /* 0x000fe20007ffe0ff */
[----:B------:R-:W-:Y:S06]  /*2730*/  @P0 BRA `(.L_x_13950) ;  /* 0xfffffffc003c0947 */ /* 0x000fec000383ffff */
[----:B------:R-:W-:Y:S05]  /*2740*/  BSYNC B0 ;  /* 0x0000000000007941 */ /* 0x000fea0003800000 */
.L_x_13946:
        /* <DEDUP_REMOVED lines=18> */
.L_x_13955:
        /* <DEDUP_REMOVED lines=24> */
.L_x_13954:
[----:B------:R-:W-:Y:S05]  /*29f0*/  BSYNC B6 ;  /* 0x0000000000067941 */ /* 0x000fea0003800000 */
.L_x_13953:
[----:B------:R-:W-:-:S04]  /*2a00*/  IADD3 R18, P0, R18, 0x4, RZ ;  /* 0x0000000412127810 */ /* 0x000fc80007f1e0ff */
[----:B------:R-:W-:Y:S02]  /*2a10*/  IADD3.X R19, RZ, R19, RZ, P0, !PT ;  /* 0x00000013ff137210 */ /* 0x000fe400007fe4ff */
[----:B------:R-:W-:-:S04]  /*2a20*/  ISETP.GE.U32.AND P0, PT, R18, R22, PT ;  /* 0x000000161200720c */ /* 0x000fc80003f06070 */
[----:B------:R-:W-:-:S13]  /*2a30*/  ISETP.GE.U32.AND.EX P0, PT, R19, R25, PT, P0 ;  /* 0x000000191300720c */ /* 0x000fda0003f06100 */
[----:B------:R-:W-:Y:S05]  /*2a40*/  @!P0 BRA `(.L_x_13955) ;  /* 0xfffffffc00888947 */ /* 0x000fea000383ffff */
.L_x_13952:
[----:B------:R-:W-:Y:S05]  /*2a50*/  BSYNC B7 ;  /* 0x0000000000077941 */ /* 0x000fea0003800000 */
.L_x_13951:
[----:B------:R0:W-:Y:S01]  /*2a60*/  STG.E desc[UR36][R16.64], RZ ;  /* 0x000000ff10007986 */ /* 0x0001e2000c101924 */
[----:B------:R-:W-:-:S04]  /*2a70*/  LEA R9, R24, R23, 0x8 ;  /* 0x0000001718097211 */ /* 0x000fc800078e40ff */
[----:B------:R-:W-:-:S07]  /*2a80*/  IADD3 R9, R9, 0x80, RZ ;  /* 0x0000008009097810 */ /* 0x000fce0007ffe0ff */
.L_x_13938:
[----:B------:R-:W-:Y:S05]  /*2a90*/  BSYNC B8 ;  /* 0x0000000000087941 */ /* 0x000fea0003800000 */
.L_x_13937:
[----:B------:R-:W-:Y:S02]  /*2aa0*/  ULDC UR4, c[0x0][0x210] ;  /* 0x0000840000047ab9 */ /* 0x000fe40000000800 */
[----:B------:R-:W-:-:S13]  /*2ab0*/  ISETP.GE.AND P0, PT, R9, UR4, PT ;  /* 0x0000000409007c0c */ /* 0x000fda000bf06270 */
[----:B------:R-:W-:Y:S05]  /*2ac0*/  @P0 EXIT ;  /* 0x000000000000094d */ /* 0x000fea0003800000 */
[----:B------:R-:W1:Y:S01]  /*2ad0*/  LDC R10, c[0x0][0x218] ;  /* 0x00008600ff0a7b82 */ /* 0x000e620000000800 */
[----:B------:R-:W-:Y:S01]  /*2ae0*/  HFMA2.MMA R0, -RZ, RZ, 0, 0 ;  /* 0x00000000ff007435 */ /* 0x000fe200000001ff */
[----:B------:R-:W-:Y:S02]  /*2af0*/  CS2R R4, SRZ ;  /* 0x0000000000047805 */ /* 0x000fe4000001ff00 */
[----:B------:R-:W-:Y:S01]  /*2b00*/  CS2R R2, SRZ ;  /* 0x0000000000027805 */ /* 0x000fe2000001ff00 */
[----:B0-----:R-:W-:Y:S01]  /*2b10*/  IMAD.MOV.U32 R17, RZ, RZ, RZ ;  /* 0x000000ffff117224 */ /* 0x001fe200078e00ff */
        /* <DEDUP_REMOVED lines=450> */
.L_x_13956:
        /* <DEDUP_REMOVED lines=13> */
[----:B------:R-:W3:Y:S01]  /*4810*/  LDG.E R2, desc[UR36][R4.64] ;  /* 0x0000002404027981 */ /* 0x000ee2000c1e1900 */
[----:B------:R-:W-:Y:S01]  /*4820*/  IADD3 R24, P0, R3, UR4, RZ ;  /* 0x0000000403187c10 */ /* 0x000fe2000ff1e0ff */
[----:B------:R-:W-:Y:S02]  /*4830*/  ULDC UR4, c[0x0][0x5d0] ;  /* 0x0001740000047ab9 */ /* 0x000fe40000000800 */
[----:B------:R-:W-:Y:S01]  /*4840*/  IMAD.X R9, RZ, RZ, UR7, P1 ;  /* 0x00000007ff097e24 */ /* 0x000fe200088e06ff */
[----:B------:R-:W-:Y:S01]  /*4850*/  IADD3.X R25, RZ, UR5, RZ, P0, !PT ;  /* 0x00000005ff197c10 */ /* 0x000fe200087fe4ff */
[----:B------:R-:W4:Y:S01]  /*4860*/  LDG.E R19, desc[UR36][R6.64] ;  /* 0x0000002406137981 */ /* 0x000f22000c1e1900 */
[----:B------:R-:W-:-:S03]  /*4870*/  ULDC.64 UR6, c[0x4][0x148] ;  /* 0x0100520000067ab9 */ /* 0x000fc60000000a00 */
        /* <DEDUP_REMOVED lines=28> */
.L_x_13958:
[----:B------:R-:W-:Y:S05]  /*4a40*/  BSYNC B6 ;  /* 0x0000000000067941 */ /* 0x000fea0003800000 */
.L_x_13957:
        /* <DEDUP_REMOVED lines=23> */
.L_x_13960:
[----:B------:R-:W-:Y:S05]  /*4bc0*/  BSYNC B6 ;  /* 0x0000000000067941 */ /* 0x000fea0003800000 */
.L_x_13959:
        /* <DEDUP_REMOVED lines=26> */
.L_x_13962:
[----:B------:R-:W-:Y:S05]  /*4d70*/  BSYNC B6 ;  /* 0x0000000000067941 */ /* 0x000fea0003800000 */
.L_x_13961:
[----:B------:R-:W0:Y:S01]  /*4d80*/  LDC.64 R4, c[0x0][0x5e0] ;  /* 0x00017800ff047b82 */ /* 0x000e220000000a00 */
[----:B------:R-:W-:Y:S02]  /*4d90*/  SHF.R.S32.HI R3, RZ, 0x1f, R23 ;  /* 0x0000001fff037819 */ /* 0x000fe40000011417 */
[----:B------:R-:W-:-:S05]  /*4da0*/  CS2R R20, SRZ ;  /* 0x0000000000147805 */ /* 0x000fca000001ff00 */
        /* <DEDUP_REMOVED lines=10> */
[----:B------:R-:W-:-:S07]  /*4e50*/  IADD3 R8, R15, R23, RZ ;  /* 0x000000170f087210 */ /* 0x000fce0007ffe0ff */
.L_x_13967:
        /* <DEDUP_REMOVED lines=12> */
.L_x_13965:
        /* <DEDUP_REMOVED lines=17> */
[----:B------:R-:W-:Y:S02]  /*5030*/  @P1 IADD3 R4, R4, 0x1, RZ ;  /* 0x0000000104041810 */ /* 0x000fe40007ffe0ff */
[----:B------:R-:W-:-:S07]  /*5040*/  @!P2 LOP3.LUT R4, RZ, R26, RZ, 0x33, !PT ;  /* 0x0000001aff04a212 */ /* 0x000fce00078e33ff */
.L_x_13966:
[----:B------:R-:W-:Y:S05]  /*5050*/  BSYNC B1 ;  /* 0x0000000000017941 */ /* 0x000fea0003800000 */
.L_x_13964:
[----:B------:R-:W0:Y:S01]  /*5060*/  LDC.64 R6, c[0x0][R23+0x628] ;  /* 0x00018a0017067b82 */ /* 0x000e220000000a00 */
[----:B------:R-:W-:Y:S02]  /*5070*/  IADD3 R11, P0, RZ, -R4, RZ ;  /* 0x80000004ff0b7210 */ /* 0x000fe40007f1e0ff */
[----:B------:R-:W-:Y:S02]  /*5080*/  MOV R15, R8 ;  /* 0x00000008000f7202 */ /* 0x000fe40000000f00 */
[----:B------:R-:W-:Y:S01]  /*5090*/  IADD3 R24, R24, -0x1, RZ ;  /* 0xffffffff18187810 */ /* 0x000fe20007ffe0ff */
[----:B------:R-:W-:Y:S02]  /*50a0*/  IMAD.X R3, RZ, RZ, ~R5, P0 ;  /* 0x000000ffff037224 */ /* 0x000fe400000e0e05 */
[----:B------:R-:W-:Y:S01]  /*50b0*/  IMAD.WIDE.U32 R8, R26, R11, R14 ;  /* 0x0000000b1a087225 */ /* 0x000fe200078e000e */
[----:B------:R-:W-:Y:S02]  /*50c0*/  ISETP.GT.AND P0, PT, R24, -0x1, PT ;  /* 0xffffffff1800780c */ /* 0x000fe40003f04270 */
[----:B------:R-:W-:Y:S01]  /*50d0*/  MOV R14, R4 ;  /* 0x00000004000e7202 */ /* 0x000fe20000000f00 */
[----:B------:R-:W-:-:S04]  /*50e0*/  IMAD R3, R3, R26, RZ ;  /* 0x0000001a03037224 */ /* 0x000fc800078e02ff */
        /* <DEDUP_REMOVED lines=9> */
.L_x_13963:
[-C--:B------:R-:W-:Y:S01]  /*5180*/  IADD3 R3, P0, R2, R20.reuse, RZ ;  /* 0x0000001402037210 */ /* 0x080fe20007f1e0ff */
[----:B------:R-:W-:Y:S01]  /*5190*/  ULDC.64 UR4, c[0x0][0x670] ;  /* 0x00019c0000047ab9 */ /* 0x000fe20000000a00 */
[----:B------:R-:W-:Y:S01]  /*51a0*/  IADD3 R23, P1, R19, R20, RZ ;  /* 0x0000001413177210 */ /* 0x000fe20007f3e0ff */
[----:B------:R-:W-:Y:S01]  /*51b0*/  BSSY B7, `(.L_x_13968) ;  /* 0x000002d000077945 */ /* 0x000fe20003800000 */
[----:B------:R-:W-:Y:S01]  /*51c0*/  IADD3 R0, P2, R3, 0x1, RZ ;  /* 0x0000000103007810 */ /* 0x000fe20007f5e0ff */
[----:B------:R-:W-:Y:S01]  /*51d0*/  IMAD.X R18, R18, 0x1, R21, P0 ;  /* 0x0000000112127824 */ /* 0x000fe200000e0615 */
[----:B------:R-:W-:Y:S02]  /*51e0*/  IADD3.X R21, R22, R21, RZ, P1, !PT ;  /* 0x0000001516157210 */ /* 0x000fe40000ffe4ff */
[----:B------:R-:W-:Y:S02]  /*51f0*/  ISETP.GE.U32.AND P0, PT, R0, R23, PT ;  /* 0x000000170000720c */ /* 0x000fe40003f06070 */
[----:B------:R-:W-:-:S02]  /*5200*/  IADD3.X R0, RZ, R18, RZ, P2, !PT ;  /* 0x00000012ff007210 */ /* 0x000fc400017fe4ff */
[----:B------:R-:W-:Y:S02]  /*5210*/  LEA R22, P2, R23, UR4, 0x2 ;  /* 0x0000000417167c11 */ /* 0x000fe4000f8410ff */
[----:B------:R-:W-:Y:S02]  /*5220*/  ISETP.GE.AND.EX P0, PT, R0, R21, PT, P0 ;  /* 0x000000150000720c */ /* 0x000fe40003f06300 */
[----:B------:R-:W-:Y:S02]  /*5230*/  LEA R0, P1, R3, UR4, 0x2 ;  /* 0x0000000403007c11 */ /* 0x000fe4000f8210ff */
[----:B------:R-:W-:Y:S02]  /*5240*/  ISETP.LE.OR P0, PT, R19, R2, P0 ;  /* 0x000000021300720c */ /* 0x000fe40000703670 */
[----:B------:R-:W-:Y:S02]  /*5250*/  LEA.HI.X R3, R3, UR5, R18, 0x2, P1 ;  /* 0x0000000503037c11 */ /* 0x000fe400088f1412 */
[----:B------:R-:W-:-:S09]  /*5260*/  LEA.HI.X R23, R23, UR5, R21, 0x2, P2 ;  /* 0x0000000517177c11 */ /* 0x000fd200090f1415 */
[----:B------:R-:W-:Y:S05]  /*5270*/  @P0 BRA `(.L_x_13969) ;  /* 0x0000000000800947 */ /* 0x000fea0003800000 */
[----:B------:R-:W-:-:S04]  /*5280*/  IADD3 R18, P0, R0, 0x4, RZ ;  /* 0x0000000400127810 */ /* 0x000fc80007f1e0ff */
[----:B------:R-:W-:-:S09]  /*5290*/  IADD3.X R19, RZ, R3, RZ, P0, !PT ;  /* 0x00000003ff137210 */ /* 0x000fd200007fe4ff */
.L_x_13972:
        /* <DEDUP_REMOVED lines=24> */
.L_x_13971:
[----:B------:R-:W-:Y:S05]  /*5420*/  BSYNC B6 ;  /* 0x0000000000067941 */ /* 0x000fea0003800000 */
.L_x_13970:
[----:B------:R-:W-:-:S04]  /*5430*/  IADD3 R18, P0, R18, 0x4, RZ ;  /* 0x0000000412127810 */ /* 0x000fc80007f1e0ff */
[----:B------:R-:W-:Y:S02]  /*5440*/  IADD3.X R19, RZ, R19, RZ, P0, !PT ;  /* 0x00000013ff137210 */ /* 0x000fe400007fe4ff */
[----:B------:R-:W-:-:S04]  /*5450*/  ISETP.GE.U32.AND P0, PT, R18, R22, PT ;  /* 0x000000161200720c */ /* 0x000fc80003f06070 */
[----:B------:R-:W-:-:S13]  /*5460*/  ISETP.GE.U32.AND.EX P0, PT, R19, R23, PT, P0 ;  /* 0x000000171300720c */ /* 0x000fda0003f06100 */
[----:B------:R-:W-:Y:S05]  /*5470*/  @!P0 BRA `(.L_x_13972) ;  /* 0xfffffffc00888947 */ /* 0x000fea000383ffff */
.L_x_13969:
[----:B------:R-:W-:Y:S05]  /*5480*/  BSYNC B7 ;  /* 0x0000000000077941 */ /* 0x000fea0003800000 */
.L_x_13968:
[----:B------:R-:W-:Y:S01]  /*5490*/  STG.E desc[UR36][R16.64], RZ ;  /* 0x000000ff10007986 */ /* 0x000fe2000c101924 */
[----:B------:R-:W-:Y:S05]  /*54a0*/  EXIT ;  /* 0x000000000000794d */ /* 0x000fea0003800000 */
        .weak           $__internal_33_$__cuda_sm20_div_s64
        .type           $__internal_33_$__cuda_sm20_div_s64,@function
        .size           $__internal_33_$__cuda_sm20_div_s64,(.L_x_32213 - $__internal_33_$__cuda_sm20_div_s64)
$__internal_33_$__cuda_sm20_div_s64:
        /* <DEDUP_REMOVED lines=23> */
[----:B------:R-:W-:-:S04]  /*5620*/  IADD3 R31, P2, R7, R10, RZ ;  /* 0x0000000a071f7210 */ /* 0x000fc80007f5e0ff */
[----:B------:R-:W-:Y:S01]  /*5630*/  IADD3.X R9, R9, R13, RZ, P0, !PT ;  /* 0x0000000d09097210 */ /* 0x000fe200007fe4ff */
[C---:B------:R-:W-:Y:S01]  /*5640*/  IMAD.WIDE.U32 R10, R31.reuse, R4, RZ ;  /* 0x000000041f0a7225 */ /* 0x040fe200078e00ff */
[----:B------:R-:W-:Y:S02]  /*5650*/  IADD3.X R13, RZ, ~R8, RZ, P4, !PT ;  /* 0x80000008ff0d7210 */ /* 0x000fe400027fe4ff */
[----:B------:R-:W-:Y:S01]  /*5660*/  IADD3.X R9, RZ, RZ, R9, P2, P1 ;  /* 0x000000ffff097210 */ /* 0x000fe200017e2409 */
[----:B------:R-:W-:Y:S01]  /*5670*/  IMAD R12, R31, R5, R11 ;  /* 0x000000051f0c7224 */ /* 0x000fe200078e020b */
[----:B------:R-:W-:Y:S02]  /*5680*/  IADD3 R10, P0, RZ, -R10, RZ ;  /* 0x8000000aff0a7210 */ /* 0x000fe40007f1e0ff */
[----:B------:R-:W-:Y:S01]  /*5690*/  SEL R13, R13, R8, !P3 ;  /* 0x000000080d0d7207 */ /* 0x000fe20005800000 */
        /* <DEDUP_REMOVED lines=18> */
[----:B------:R-:W-:-:S04]  /*57c0*/  IMAD.WIDE.U32 R30, R11, R4, RZ ;  /* 0x000000040b1e7225 */ /* 0x000fc800078e00ff */
[----:B------:R-:W-:Y:S01]  /*57d0*/  IMAD.X R7, RZ, RZ, R7, P1 ;  /* 0x000000ffff077224 */ /* 0x000fe200008e0607 */
[----:B------:R-:W-:Y:S01]  /*57e0*/  IADD3 R15, P1, -R30, R15, RZ ;  /* 0x0000000f1e0f7210 */ /* 0x000fe20007f3e1ff */
[----:B------:R-:W-:-:S03]  /*57f0*/  IMAD R9, R11, R5, R31 ;  /* 0x000000050b097224 */ /* 0x000fc600078e021f */
[-C--:B------:R-:W-:Y:S01]  /*5800*/  ISETP.GE.U32.AND P0, PT, R15, R4.reuse, PT ;  /* 0x000000040f00720c */ /* 0x080fe20003f06070 */
[----:B------:R-:W-:Y:S01]  /*5810*/  IMAD R10, R7, R4, R9 ;  /* 0x00000004070a7224 */ /* 0x000fe200078e0209 */
[----:B------:R-:W-:-:S04]  /*5820*/  IADD3 R9, P2, R11, 0x1, RZ ;  /* 0x000000010b097810 */ /* 0x000fc80007f5e0ff */
[----:B------:R-:W-:Y:S02]  /*5830*/  IADD3.X R13, ~R10, R13, RZ, P1, !PT ;  /* 0x0000000d0a0d7210 */ /* 0x000fe40000ffe5ff */
[----:B------:R-:W-:Y:S02]  /*5840*/  IADD3 R12, P1, R15, -R4, RZ ;  /* 0x800000040f0c7210 */ /* 0x000fe40007f3e0ff */
[CC--:B------:R-:W-:Y:S02]  /*5850*/  ISETP.GE.U32.AND.EX P0, PT, R13.reuse, R5.reuse, PT, P0 ;  /* 0x000000050d00720c */ /* 0x0c0fe40003f06100 */
[----:B------:R-:W-:Y:S02]  /*5860*/  IADD3.X R10, R13, ~R5, RZ, P1, !PT ;  /* 0x800000050d0a7210 */ /* 0x000fe40000ffe4ff */
        /* <DEDUP_REMOVED lines=8> */
[----:B------:R-:W-:Y:S02]  /*58f0*/  IADD3.X R5, RZ, R12, RZ, P2, !PT ;  /* 0x0000000cff057210 */ /* 0x000fe400017fe4ff */
[----:B------:R-:W-:Y:S02]  /*5900*/  SEL R4, R4, R9, P0 ;  /* 0x0000000904047207 */ /* 0x000fe40000000000 */
[----:B------:R-:W-:Y:S02]  /*5910*/  LOP3.LUT R7, R3, R8, RZ, 0x3c, !PT ;  /* 0x0000000803077212 */ /* 0x000fe400078e3cff */
[----:B------:R-:W-:Y:S02]  /*5920*/  SEL R12, R5, R12, P0 ;  /* 0x0000000c050c7207 */ /* 0x000fe40000000000 */
[----:B------:R-:W-:Y:S02]  /*5930*/  IADD3 R5, P2, RZ, -R4, RZ ;  /* 0x80000004ff057210 */ /* 0x000fe40007f5e0ff */
[----:B------:R-:W-:-:S02]  /*5940*/  ISETP.NE.U32.AND P0, PT, R6, RZ, PT ;  /* 0x000000ff0600720c */ /* 0x000fc40003f05070 */
[----:B------:R-:W-:Y:S02]  /*5950*/  ISETP.GE.AND P1, PT, R7, RZ, PT ;  /* 0x000000ff0700720c */ /* 0x000fe40003f26270 */
[----:B------:R-:W-:Y:S02]  /*5960*/  IADD3.X R7, RZ, ~R12, RZ, P2, !PT ;  /* 0x8000000cff077210 */ /* 0x000fe400017fe4ff */
[----:B------:R-:W-:Y:S02]  /*5970*/  ISETP.NE.AND.EX P0, PT, R3, RZ, PT, P0 ;  /* 0x000000ff0300720c */ /* 0x000fe40003f05300 */
[----:B------:R-:W-:Y:S02]  /*5980*/  SEL R5, R5, R4, !P1 ;  /* 0x0000000405057207 */ /* 0x000fe40004800000 */
[----:B------:R-:W-:Y:S02]  /*5990*/  SEL R7, R7, R12, !P1 ;  /* 0x0000000c07077207 */ /* 0x000fe40004800000 */
[----:B------:R-:W-:-:S02]  /*59a0*/  SEL R4, R5, 0xffffffff, P0 ;  /* 0xffffffff05047807 */ /* 0x000fc40000000000 */
[----:B------:R-:W-:Y:S01]  /*59b0*/  SEL R5, R7, 0xffffffff, P0 ;  /* 0xffffffff07057807 */ /* 0x000fe20000000000 */
[----:B------:R-:W-:Y:S01]  /*59c0*/  HFMA2.MMA R7, -RZ, RZ, 0, 0 ;  /* 0x00000000ff077435 */ /* 0x000fe200000001ff */
[----:B------:R-:W-:-:S05]  /*59d0*/  MOV R6, R0 ;  /* 0x0000000000067202 */ /* 0x000fca0000000f00 */
[----:B------:R-:W-:Y:S05]  /*59e0*/  RET.REL.NODEC R6 `(_ZN2at6native18elementwise_kernelILi128ELi2EZNS0_22gpu_kernel_impl_nocastIZZZNS0_67_GLOBAL__N__bb565c37_34_ValidateCompressedIndicesKernel_cu_33a4b88b42_validate_compressed_sparse_indices_kernelILNS3_8CDimNameE1ENS3_18CUDAKernelLauncherENS3_14EmptyVecKernelENS3_8DummyVecELm8EEEvRKNS_6TensorESB_lllENKUlvE1_clEvENKUlvE_clEvEUliiiiiE_EEvRNS_18TensorIteratorBaseERKT_EUliE_EEviT1_) ;  /* 0xffffffa406847950 */ /* 0x000fea0003c3ffff */
.L_x_13973:
        /* <DEDUP_REMOVED lines=9> */
.L_x_32213:


//--------------------- .text._ZN2at6native27unrolled_elementwise_kernelIZZZNS0_67_GLOBAL__N__bb565c37_34_ValidateCompressedIndicesKernel_cu_33a4b88b42_validate_compressed_sparse_indices_kernelILNS2_8CDimNameE1ENS2_18CUDAKernelLauncherENS2_14EmptyVecKernelENS2_8DummyVecELm8EEEvRKNS_6TensorESA_lllENKUlvE1_clEvENKUlvE_clEvEUliiiiiE_St5arrayIPcLm6EELi4E23TrivialOffsetCalculatorILi5EjESH_ILi1EjENS0_6memory15LoadWithoutCastENSK_16StoreWithoutCastEEEviT_T0_T2_T3_T4_T5_ --------------------------
	.section	.text._ZN2at6native27unrolled_elementwise_kernelIZZZNS0_67_GLOBAL__N__bb565c37_34_ValidateCompressedIndicesKernel_cu_33a4b88b42_validate_compressed_sparse_indices_kernelILNS2_8CDimNameE1ENS2_18CUDAKernelLauncherENS2_14EmptyVecKernelENS2_8DummyVecELm8EEEvRKNS_6TensorESA_lllENKUlvE1_clEvENKUlvE_clEvEUliiiiiE_St5arrayIPcLm6EELi4E23TrivialOffsetCalculatorILi5EjESH_ILi1EjENS0_6memory15LoadWithoutCastENSK_16StoreWithoutCastEEEviT_T0_T2_T3_T4_T5_,"ax",@progbits
	.align	128
        .global         _ZN2at6native27unrolled_elementwise_kernelIZZZNS0_67_GLOBAL__N__bb565c37_34_ValidateCompressedIndicesKernel_cu_33a4b88b42_validate_compressed_sparse_indices_kernelILNS2_8CDimNameE1ENS2_18CUDAKernelLauncherENS2_14EmptyVecKernelENS2_8DummyVecELm8EEEvRKNS_6TensorESA_lllENKUlvE1_clEvENKUlvE_clEvEUliiiiiE_St5arrayIPcLm6EELi4E23TrivialOffsetCalculatorILi5EjESH_ILi1EjENS0_6memory15LoadWithoutCastENSK_16StoreWithoutCastEEEviT_T0_T2_T3_T4_T5_
        .type           _ZN2at6native27unrolled_elementwise_kernelIZZZNS0_67_GLOBAL__N__bb565c37_34_ValidateCompressedIndicesKernel_cu_33a4b88b42_validate_compressed_sparse_indices_kernelILNS2_8CDimNameE1ENS2_18CUDAKernelLauncherENS2_14EmptyVecKernelENS2_8DummyVecELm8EEEvRKNS_6TensorESA_lllENKUlvE1_clEvENKUlvE_clEvEUliiiiiE_St5arrayIPcLm6EELi4E23TrivialOffsetCalculatorILi5EjESH_ILi1EjENS0_6memory15LoadWithoutCastENSK_16StoreWithoutCastEEEviT_T0_T2_T3_T4_T5_,@function
        .size           _ZN2at6native27unrolled_elementwise_kernelIZZZNS0_67_GLOBAL__N__bb565c37_34_ValidateCompressedIndicesKernel_cu_33a4b88b42_validate_compressed_sparse_indices_kernelILNS2_8CDimNameE1ENS2_18CUDAKernelLauncherENS2_14EmptyVecKernelENS2_8DummyVecELm8EEEvRKNS_6TensorESA_lllENKUlvE1_clEvENKUlvE_clEvEUliiiiiE_St5arrayIPcLm6EELi4E23TrivialOffsetCalculatorILi5EjESH_ILi1EjENS0_6memory15LoadWithoutCastENSK_16StoreWithoutCastEEEviT_T0_T2_T3_T4_T5_,(.L_x_32214 - _ZN2at6native27unrolled_elementwise_kernelIZZZNS0_67_GLOBAL__N__bb565c37_34_ValidateCompressedIndicesKernel_cu_33a4b88b42_validate_compressed_sparse_indices_kernelILNS2_8CDimNameE1ENS2_18CUDAKernelLauncherENS2_14EmptyVecKernelENS2_8DummyVecELm8EEEvRKNS_6TensorESA_lllENKUlvE1_clEvENKUlvE_clEvEUliiiiiE_St5arrayIPcLm6EELi4E23TrivialOffsetCalculatorILi5EjESH_ILi1EjENS0_6memory15LoadWithoutCastENSK_16StoreWithoutCastEEEviT_T0_T2_T3_T4_T5_)
        .other          _ZN2at6native27unrolled_elementwise_kernelIZZZNS0_67_GLOBAL__N__bb565c37_34_ValidateCompressedIndicesKernel_cu_33a4b88b42_validate_compressed_sparse_indices_kernelILNS2_8CDimNameE1ENS2_18CUDAKernelLauncherENS2_14EmptyVecKernelENS2_8DummyVecELm8EEEvRKNS_6TensorESA_lllENKUlvE1_clEvENKUlvE_clEvEUliiiiiE_St5arrayIPcLm6EELi4E23TrivialOffsetCalculatorILi5EjESH_ILi1EjENS0_6memory15LoadWithoutCastENSK_16StoreWithoutCastEEEviT_T0_T2_T3_T4_T5_,@"STO_CUDA_ENTRY STV_DEFAULT"
_ZN2at6native27unrolled_elementwise_kernelIZZZNS0_67_GLOBAL__N__bb565c37_34_ValidateCompressedIndicesKernel_cu_33a4b88b42_validate_compressed_sparse_indices_kernelILNS2_8CDimNameE1ENS2_18CUDAKernelLauncherENS2_14EmptyVecKernelENS2_8DummyVecELm8EEEvRKNS_6TensorESA_lllENKUlvE1_clEvENKUlvE_clEvEUliiiiiE_St5arrayIPcLm6EELi4E23TrivialOffsetCalculatorILi5EjESH_ILi1EjENS0_6memory15LoadWithoutCastENSK_16StoreWithoutCastEEEviT_T0_T2_T3_T4_T5_:
.text._ZN2at6native27unrolled_elementwise_kernelIZZZNS0_67_GLOBAL__N__bb565c37_34_ValidateCompressedIndicesKernel_cu_33a4b88b42_validate_compressed_sparse_indices_kernelILNS2_8CDimNameE1ENS2_18CUDAKernelLauncherENS2_14EmptyVecKernelENS2_8DummyVecELm8EEEvRKNS_6TensorESA_lllENKUlvE1_clEvENKUlvE_clEvEUliiiiiE_St5arrayIPcLm6EELi4E23TrivialOffsetCalculatorILi5EjESH_ILi1EjENS0_6memory15LoadWithoutCastENSK_16StoreWithoutCastEEEviT_T0_T2_T3_T4_T5_:
[----:B------:R-:W0:Y:S01]  /*0000*/  LDC R1, c[0x0][0x28] ;  /* 0x00000a00ff017b82 */ /* 0x000e220000000800 */
[----:B------:R-:W1:Y:S07]  /*0010*/  S2R R38, SR_CTAID.X ;  /* 0x0000000000267919 */ /* 0x000e6e0000002500 */
[----:B------:R-:W1:Y:S01]  /*0020*/  LDC R3, c[0x0][0x210] ;  /* 0x00008400ff037b82 */ /* 0x000e620000000800 */
[----:B------:R-:W-:Y:S01]  /*0030*/  CS2R R40, SRZ ;  /* 0x0000000000287805 */ /* 0x000fe2000001ff00 */
[----:B------:R-:W-:Y:S01]  /*0040*/  ULDC.64 UR36, c[0x0][0x208] ;  /* 0x0000820000247ab9 */ /* 0x000fe20000000a00 */
[----:B------:R-:W2:Y:S01]  /*0050*/  S2R R37, SR_TID.X ;  /* 0x0000000000257919 */ /* 0x000ea20000002100 */
[----:B0-----:R-:W-:-:S02]  /*0060*/  VIADD R1, R1, 0xffffff50 ;  /* 0xffffff5001017836 */ /* 0x001fc40000000000 */
[----:B-1----:R-:W-:Y:S01]  /*0070*/  IMAD R36, R38, -0x200, R3 ;  /* 0xfffffe0026247824 */ /* 0x002fe200078e0203 */
[----:B------:R-:W-:Y:S01]  /*0080*/  HFMA2.MMA R3, -RZ, RZ, 0, 0 ;  /* 0x00000000ff037435 */ /* 0x000fe200000001ff */
[----:B--2---:R-:W-:-:S03]  /*0090*/  IMAD.MOV.U32 R0, RZ, RZ, R37 ;  /* 0x000000ffff007224 */ /* 0x004fc600078e0025 */
[----:B------:R-:W-:Y:S02]  /*00a0*/  ISETP.GE.AND P3, PT, R37, R36, PT ;  /* 0x000000242500720c */ /* 0x000fe40003f66270 */
[----:B------:R-:W-:Y:S02]  /*00b0*/  CS2R R30, SRZ ;  /* 0x00000000001e7805 */ /* 0x000fe4000001ff00 */
[----:B------:R-:W-:Y:S02]  /*00c0*/  CS2R R34, SRZ ;  /* 0x0000000000227805 */ /* 0x000fe4000001ff00 */
[----:B------:R-:W-:Y:S02]  /*00d0*/  CS2R R32, SRZ ;  /* 0x0000000000207805 */ /* 0x000fe4000001ff00 */
[----:B------:R-:W-:Y:S01]  /*00e0*/  CS2R R28, SRZ ;  /* 0x00000000001c7805 */ /* 0x000fe2000001ff00 */
[----:B------:R-:W-:Y:S01]  /*00f0*/  BSSY B6, `(.L_x_13974) ;  /* 0x000013f000067945 */ /* 0x000fe20003800000 */
[----:B------:R-:W-:-:S03]  /*0100*/  P2R R39, PR, RZ, 0x8 ;  /* 0x00000008ff277803 */ /* 0x000fc60000000000 */
[----:B------:R-:W-:Y:S01]  /*0110*/  @!P3 IMAD R21, R38, 0x200, R0 ;  /* 0x000002002615b824 */ /* 0x000fe200078e0200 */
[----:B------:R-:W0:Y:S01]  /*0120*/  @!P3 LDC.64 R14, c[0x0][0x2d0] ;  /* 0x0000b400ff0ebb82 */ /* 0x000e220000000a00 */
[----:B------:R-:W-:-:S05]  /*0130*/  @!P3 VIADD R0, R0, 0x80 ;  /* 0x000000800000b836 */ /* 0x000fca0000000000 */
[----:B------:R-:W-:Y:S02]  /*0140*/  ISETP.GE.AND P0, PT, R0, R36, PT ;  /* 0x000000240000720c */ /* 0x000fe40003f06270 */
[----:B------:R-:W1:Y:S08]  /*0150*/  @!P3 LDC.64 R16, c[0x0][0x2d8] ;  /* 0x0000b600ff10bb82 */ /* 0x000e700000000a00 */
[----:B------:R-:W2:Y:S03]  /*0160*/  @!P3 LDC.64 R18, c[0x0][0x2e0] ;  /* 0x0000b800ff12bb82 */ /* 0x000ea60000000a00 */
[----:B------:R-:W-:-:S02]  /*0170*/  @!P0 IMAD R5, R38, 0x200, R0 ;  /* 0x0000020026058824 */ /* 0x000fc400078e0200 */
[----:B------:R-:W-:-:S03]  /*0180*/  @!P0 VIADD R0, R0, 0x80 ;  /* 0x0000008000008836 */ /* 0x000fc60000000000 */
[----:B------:R-:W3:Y:S01]  /*0190*/  @!P3 LDC.64 R12, c[0x0][0x2e8] ;  /* 0x0000ba00ff0cbb82 */ /* 0x000ee20000000a00 */
[----:B0-----:R-:W-:Y:S01]  /*01a0*/  @!P3 IMAD.WIDE.U32 R14, R21, 0x4, R14 ;  /* 0x00000004150eb825 */ /* 0x001fe200078e000e */
[----:B------:R-:W-:-:S04]  /*01b0*/  ISETP.GE.AND P2, PT, R0, R36, PT ;  /* 0x000000240000720c */ /* 0x000fc80003f46270 */
[----:B------:R-:W5:Y:S02]  /*01c0*/  @!P3 LDG.E R3, desc[UR36][R14.64] ;  /* 0x000000240e03b981 */ /* 0x000f64000c1e1900 */
[----:B------:R-:W0:Y:S01]  /*01d0*/  @!P3 LDC.64 R10, c[0x0][0x2f0] ;  /* 0x0000bc00ff0abb82 */ /* 0x000e220000000a00 */
[----:B-1----:R-:W-:-:S05]  /*01e0*/  @!P3 IMAD.WIDE.U32 R16, R21, 0x4, R16 ;  /* 0x000000041510b825 */ /* 0x002fca00078e0010 */
[----:B------:R1:W5:Y:S01]  /*01f0*/  @!P3 LDG.E R41, desc[UR36][R16.64] ;  /* 0x000000241029b981 */ /* 0x000362000c1e1900 */
[----:B------:R-:W-:Y:S01]  /*0200*/  @!P2 IMAD R2, R38, 0x200, R0 ;  /* 0x000002002602a824 */ /* 0x000fe200078e0200 */
[----:B------:R-:W4:Y:S01]  /*0210*/  @!P0 LDC.64 R26, c[0x0][0x2e8] ;  /* 0x0000ba00ff1a8b82 */ /* 0x000f220000000a00 */
[----:B------:R-:W-:-:S05]  /*0220*/  @!P2 VIADD R0, R0, 0x80 ;  /* 0x000000800000a836 */ /* 0x000fca0000000000 */
[----:B------:R-:W-:Y:S01]  /*0230*/  ISETP.GE.AND P1, PT, R0, R36, PT ;  /* 0x000000240000720c */ /* 0x000fe20003f26270 */
[C---:B--2---:R-:W-:Y:S01]  /*0240*/  @!P3 IMAD.WIDE.U32 R18, R21.reuse, 0x4, R18 ;  /* 0x000000041512b825 */ /* 0x044fe200078e0012 */
[----:B-1----:R-:W1:Y:S03]  /*0250*/  @!P2 LDC.64 R16, c[0x0][0x2f0] ;  /* 0x0000bc00ff10ab82 */ /* 0x002e660000000a00 */
[C---:B---3--:R-:W-:Y:S01]  /*0260*/  @!P3 IMAD.WIDE.U32 R12, R21.reuse, 0x4, R12 ;  /* 0x00000004150cb825 */ /* 0x048fe200078e000c */
[----:B------:R-:W5:Y:S03]  /*0270*/  @!P3 LDG.E R35, desc[UR36][R18.64] ;  /* 0x000000241223b981 */ /* 0x000f66000c1e1900 */
[----:B0-----:R-:W-:Y:S01]  /*0280*/  @!P3 IMAD.WIDE.U32 R10, R21, 0x4, R10 ;  /* 0x00000004150ab825 */ /* 0x001fe200078e000a */
[----:B------:R-:W0:Y:S01]  /*0290*/  @!P0 LDC.64 R42, c[0x0][0x2e0] ;  /* 0x0000b800ff2a8b82 */ /* 0x000e220000000a00 */
[----:B------:R-:W5:Y:S02]  /*02a0*/  @!P3 LDG.E R34, desc[UR36][R12.64] ;  /* 0x000000240c22b981 */ /* 0x000f64000c1e1900 */
[----:B------:R-:W-:-:S02]  /*02b0*/  @!P1 LEA R0, R38, R0, 0x9 ;  /* 0x0000000026009211 */ /* 0x000fc400078e48ff */
[----:B------:R-:W5:Y:S03]  /*02c0*/  @!P3 LDG.E R40, desc[UR36][R10.64] ;  /* 0x000000240a28b981 */ /* 0x000f66000c1e1900 */
[----:B------:R-:W2:Y:S08]  /*02d0*/  @!P2 LDC.64 R20, c[0x0][0x2d8] ;  /* 0x0000b600ff14ab82 */ /* 0x000eb00000000a00 */
[----:B------:R-:W3:Y:S01]  /*02e0*/  @!P1 LDC.64 R14, c[0x0][0x2f0] ;  /* 0x0000bc00ff0e9b82 */ /* 0x000ee20000000a00 */
[----:B----4-:R-:W-:-:S05]  /*02f0*/  @!P0 IMAD.WIDE.U32 R26, R5, 0x4, R26 ;  /* 0x00000004051a8825 */ /* 0x010fca00078e001a */
[----:B------:R4:W5:Y:S01]  /*0300*/  @!P0 LDG.E R30, desc[UR36][R26.64] ;  /* 0x000000241a1e8981 */ /* 0x000962000c1e1900 */
[C---:B-1----:R-:W-:Y:S01]  /*0310*/  @!P2 IMAD.WIDE.U32 R16, R2.reuse, 0x4, R16 ;  /* 0x000000040210a825 */ /* 0x042fe200078e0010 */
[----:B------:R-:W1:Y:S01]  /*0320*/  @!P0 LDC.64 R8, c[0x0][0x2d0] ;  /* 0x0000b400ff088b82 */ /* 0x000e620000000a00 */
[----:B----4-:R-:W-:Y:S02]  /*0330*/  CS2R R26, SRZ ;  /* 0x00000000001a7805 */ /* 0x010fe4000001ff00 */
[----:B--2---:R-:W-:-:S05]  /*0340*/  @!P2 IMAD.WIDE.U32 R20, R2, 0x4, R20 ;  /* 0x000000040214a825 */ /* 0x004fca00078e0014 */
[----:B------:R-:W2:Y:S01]  /*0350*/  @!P0 LDC.64 R6, c[0x0][0x2d8] ;  /* 0x0000b600ff068b82 */ /* 0x000ea20000000a00 */
[C---:B0-----:R-:W-:Y:S01]  /*0360*/  @!P0 IMAD.WIDE.U32 R42, R5.reuse, 0x4, R42 ;  /* 0x00000004052a8825 */ /* 0x041fe200078e002a */
[----:B------:R-:W5:Y:S03]  /*0370*/  @!P2 LDG.E R27, desc[UR36][R20.64] ;  /* 0x00000024141ba981 */ /* 0x000f66000c1e1900 */
[----:B---3--:R-:W-:Y:S01]  /*0380*/  @!P1 IMAD.WIDE.U32 R14, R0, 0x4, R14 ;  /* 0x00000004000e9825 */ /* 0x008fe200078e000e */
[----:B------:R-:W5:Y:S02]  /*0390*/  @!P0 LDG.E R31, desc[UR36][R42.64] ;  /* 0x000000242a1f8981 */ /* 0x000f64000c1e1900 */
[----:B------:R-:W0:Y:S02]  /*03a0*/  @!P0 LDC.64 R24, c[0x0][0x2f0] ;  /* 0x0000bc00ff188b82 */ /* 0x000e240000000a00 */
[----:B------:R-:W3:Y:S06]  /*03b0*/  @!P2 LDG.E R21, desc[UR36][R16.64] ;  /* 0x000000241015a981 */ /* 0x000eec000c1e1900 */
[----:B------:R-:W4:Y:S01]  /*03c0*/  @!P2 LDC.64 R22, c[0x0][0x2d0] ;  /* 0x0000b400ff16ab82 */ /* 0x000f220000000a00 */
[----:B------:R-:W3:Y:S01]  /*03d0*/  @!P1 LDG.E R20, desc[UR36][R14.64] ;  /* 0x000000240e149981 */ /* 0x000ee2000c1e1900 */
[----:B-1----:R-:W-:-:S04]  /*03e0*/  @!P0 IMAD.WIDE.U32 R8, R5, 0x4, R8 ;  /* 0x0000000405088825 */ /* 0x002fc800078e0008 */
[C---:B--2---:R-:W-:Y:S02]  /*03f0*/  @!P0 IMAD.WIDE.U32 R6, R5.reuse, 0x4, R6 ;  /* 0x0000000405068825 */ /* 0x044fe400078e0006 */
[----:B------:R-:W1:Y:S01]  /*0400*/  @!P2 LDC.64 R18, c[0x0][0x2e0] ;  /* 0x0000b800ff12ab82 */ /* 0x000e620000000a00 */
[----:B------:R2:W5:Y:S04]  /*0410*/  @!P0 LDG.E R33, desc[UR36][R8.64] ;  /* 0x0000002408218981 */ /* 0x000568000c1e1900 */
[----:B------:R4:W5:Y:S01]  /*0420*/  @!P0 LDG.E R32, desc[UR36][R6.64] ;  /* 0x0000002406208981 */ /* 0x000962000c1e1900 */
[----:B0-----:R-:W-:Y:S02]  /*0430*/  @!P0 IMAD.WIDE.U32 R24, R5, 0x4, R24 ;  /* 0x0000000405188825 */ /* 0x001fe400078e0018 */
[----:B------:R-:W0:Y:S03]  /*0440*/  @!P1 LDC.64 R12, c[0x0][0x2d0] ;  /* 0x0000b400ff0c9b82 */ /* 0x000e260000000a00 */
[----:B------:R4:W5:Y:S05]  /*0450*/  @!P0 LDG.E R29, desc[UR36][R24.64] ;  /* 0x00000024181d8981 */ /* 0x00096a000c1e1900 */
[----:B------:R-:W0:Y:S08]  /*0460*/  @!P2 LDC.64 R4, c[0x0][0x2e8] ;  /* 0x0000ba00ff04ab82 */ /* 0x000e300000000a00 */
[----:B------:R-:W0:Y:S08]  /*0470*/  @!P1 LDC.64 R10, c[0x0][0x2d8] ;  /* 0x0000b600ff0a9b82 */ /* 0x000e300000000a00 */
[----:B--2---:R-:W2:Y:S08]  /*0480*/  @!P1 LDC.64 R8, c[0x0][0x2e0] ;  /* 0x0000b800ff089b82 */ /* 0x004eb00000000a00 */
[----:B----4-:R-:W4:Y:S01]  /*0490*/  @!P1 LDC.64 R6, c[0x0][0x2e8] ;  /* 0x0000ba00ff069b82 */ /* 0x010f220000000a00 */
[----:B------:R-:W-:Y:S01]  /*04a0*/  @!P2 IMAD.WIDE.U32 R22, R2, 0x4, R22 ;  /* 0x000000040216a825 */ /* 0x000fe200078e0016 */
[----:B------:R-:W-:-:S03]  /*04b0*/  CS2R R24, SRZ ;  /* 0x0000000000187805 */ /* 0x000fc6000001ff00 */
[C---:B-1----:R-:W-:Y:S01]  /*04c0*/  @!P2 IMAD.WIDE.U32 R18, R2.reuse, 0x4, R18 ;  /* 0x000000040212a825 */ /* 0x042fe200078e0012 */
[----:B------:R1:W5:Y:S02]  /*04d0*/  @!P2 LDG.E R28, desc[UR36][R22.64] ;  /* 0x00000024161ca981 */ /* 0x000364000c1e1900 */
[----:B------:R-:W4:Y:S01]  /*04e0*/  LDC.64 R14, c[0x0][0x258] ;  /* 0x00009600ff0e7b82 */ /* 0x000f220000000a00 */
[----:B0-----:R-:W-:Y:S01]  /*04f0*/  @!P2 IMAD.WIDE.U32 R4, R2, 0x4, R4 ;  /* 0x000000040204a825 */ /* 0x001fe200078e0004 */
[----:B------:R-:W5:Y:S03]  /*0500*/  @!P2 LDG.E R26, desc[UR36][R18.64] ;  /* 0x00000024121aa981 */ /* 0x000f66000c1e1900 */
[----:B------:R-:W-:Y:S01]  /*0510*/  IMAD.MOV.U32 R2, RZ, RZ, RZ ;  /* 0x000000ffff027224 */ /* 0x000fe200078e00ff */
[----:B------:R0:W5:Y:S01]  /*0520*/  @!P2 LDG.E R25, desc[UR36][R4.64] ;  /* 0x000000240419a981 */ /* 0x000162000c1e1900 */
[C---:B------:R-:W-:Y:S01]  /*0530*/  @!P1 IMAD.WIDE.U32 R12, R0.reuse, 0x4, R12 ;  /* 0x00000004000c9825 */ /* 0x040fe200078e000c */
[----:B-1----:R-:W-:Y:S01]  /*0540*/  CS2R R22, SRZ ;  /* 0x0000000000167805 */ /* 0x002fe2000001ff00 */
[----:B------:R-:W1:Y:S02]  /*0550*/  LDC.64 R16, c[0x0][0x250] ;  /* 0x00009400ff107b82 */ /* 0x000e640000000a00 */
[C---:B------:R-:W-:Y:S01]  /*0560*/  @!P1 IMAD.WIDE.U32 R10, R0.reuse, 0x4, R10 ;  /* 0x00000004000a9825 */ /* 0x040fe200078e000a */
[----:B------:R4:W5:Y:S03]  /*0570*/  @!P1 LDG.E R24, desc[UR36][R12.64] ;  /* 0x000000240c189981 */ /* 0x000966000c1e1900 */
[C---:B--2---:R-:W-:Y:S01]  /*0580*/  @!P1 IMAD.WIDE.U32 R8, R0.reuse, 0x4, R8 ;  /* 0x0000000400089825 */ /* 0x044fe200078e0008 */
[----:B------:R2:W5:Y:S01]  /*0590*/  @!P1 LDG.E R23, desc[UR36][R10.64] ;  /* 0x000000240a179981 */ /* 0x000562000c1e1900 */
[----:B0-----:R-:W0:Y:S02]  /*05a0*/  LDC.64 R4, c[0x0][0x240] ;  /* 0x00009000ff047b82 */ /* 0x001e240000000a00 */
[----:B----4-:R-:W-:Y:S01]  /*05b0*/  @!P1 IMAD.WIDE.U32 R6, R0, 0x4, R6 ;  /* 0x0000000400069825 */ /* 0x010fe200078e0006 */
[----:B------:R4:W5:Y:S04]  /*05c0*/  @!P1 LDG.E R22, desc[UR36][R8.64] ;  /* 0x0000002408169981 */ /* 0x000968000c1e1900 */
[----:B------:R4:W5:Y:S01]  /*05d0*/  @!P1 LDG.E R2, desc[UR36][R6.64] ;  /* 0x0000002406029981 */ /* 0x000962000c1e1900 */
[----:B------:R-:W1:Y:S08]  /*05e0*/  LDC.64 R12, c[0x0][0x220] ;  /* 0x00008800ff0c7b82 */ /* 0x000e700000000a00 */
[----:B--2---:R-:W2:Y:S08]  /*05f0*/  LDC.64 R10, c[0x0][0x228] ;  /* 0x00008a00ff0a7b82 */ /* 0x004eb00000000a00 */
[----:B----4-:R-:W4:Y:S08]  /*0600*/  LDC.64 R8, c[0x0][0x230] ;  /* 0x00008c00ff087b82 */ /* 0x010f300000000a00 */
[----:B------:R-:W4:Y:S01]  /*0610*/  LDC.64 R6, c[0x0][0x238] ;  /* 0x00008e00ff067b82 */ /* 0x000f220000000a00 */
[----:B-1----:R1:W-:Y:S04]  /*0620*/  STL.64 [R1+0x8], R12 ;  /* 0x0000080c01007387 */ /* 0x0023e80000100a00 */
[----:B0-----:R-:W-:Y:S03]  /*0630*/  STL.64 [R1+0x28], R4 ;  /* 0x0000280401007387 */ /* 0x001fe60000100a00 */
[----:B------:R-:W0:Y:S01]  /*0640*/  LDC.64 R18, c[0x0][0x248] ;  /* 0x00009200ff127b82 */ /* 0x000e220000000a00 */
[----:B--2---:R2:W-:Y:S04]  /*0650*/  STL.64 [R1+0x10], R10 ;  /* 0x0000100a01007387 */ /* 0x0045e80000100a00 */
[----:B----4-:R4:W-:Y:S03]  /*0660*/  STL.64 [R1+0x18], R8 ;  /* 0x0000180801007387 */ /* 0x0109e60000100a00 */
[----:B-1----:R-:W1:Y:S01]  /*0670*/  LDC.64 R12, c[0x0][0x260] ;  /* 0x00009800ff0c7b82 */ /* 0x002e620000000a00 */
[----:B------:R4:W-:Y:S07]  /*0680*/  STL.64 [R1+0x20], R6 ;  /* 0x0000200601007387 */ /* 0x0009ee0000100a00 */
[----:B--2---:R-:W2:Y:S08]  /*0690*/  LDC.64 R10, c[0x0][0x268] ;  /* 0x00009a00ff0a7b82 */ /* 0x004eb00000000a00 */
[----:B----4-:R-:W4:Y:S08]  /*06a0*/  LDC.64 R8, c[0x0][0x270] ;  /* 0x00009c00ff087b82 */ /* 0x010f300000000a00 */
[----:B------:R-:W0:Y:S08]  /*06b0*/  LDC.64 R6, c[0x0][0x278] ;  /* 0x00009e00ff067b82 */ /* 0x000e300000000a00 */
[----:B------:R-:W0:Y:S01]  /*06c0*/  LDC.64 R4, c[0x0][0x280] ;  /* 0x0000a000ff047b82 */ /* 0x000e220000000a00 */
[----:B------:R4:W-:Y:S04]  /*06d0*/  STL.64 [R1+0x40], R14 ;  /* 0x0000400e01007387 */ /* 0x0009e80000100a00 */
[----:B-1----:R1:W-:Y:S03]  /*06e0*/  STL.64 [R1+0x48], R12 ;  /* 0x0000480c01007387 */ /* 0x0023e60000100a00 */
[----:B------:R-:W3:Y:S01]  /*06f0*/  LDC R0, c[0x0][0x218] ;  /* 0x00008600ff007b82 */ /* 0x000ee20000000800 */
[----:B--2---:R2:W-:Y:S04]  /*0700*/  STL.64 [R1+0x50], R10 ;  /* 0x0000500a01007387 */ /* 0x0045e80000100a00 */
[----:B----4-:R4:W-:Y:S03]  /*0710*/  STL.64 [R1+0x58], R8 ;  /* 0x0000580801007387 */ /* 0x0109e60000100a00 */
[----:B------:R-:W3:Y:S01]  /*0720*/  LDC.64 R14, c[0x0][0x298] ;  /* 0x0000a600ff0e7b82 */ /* 0x000ee20000000a00 */
[----:B0-----:R0:W-:Y:S04]  /*0730*/  STL.64 [R1+0x60], R6 ;  /* 0x0000600601007387 */ /* 0x0011e80000100a00 */
[----:B------:R0:W-:Y:S03]  /*0740*/  STL.64 [R1+0x68], R4 ;  /* 0x0000680401007387 */ /* 0x0001e60000100a00 */
[----:B-1----:R-:W1:Y:S08]  /*0750*/  LDC.64 R12, c[0x0][0x2a0] ;  /* 0x0000a800ff0c7b82 */ /* 0x002e700000000a00 */
[----:B--2---:R-:W2:Y:S08]  /*0760*/  LDC.64 R10, c[0x0][0x2a8] ;  /* 0x0000aa00ff0a7b82 */ /* 0x004eb00000000a00 */
[----:B----4-:R-:W4:Y:S08]  /*0770*/  LDC.64 R8, c[0x0][0x2b0] ;  /* 0x0000ac00ff087b82 */ /* 0x010f300000000a00 */
[----:B0-----:R-:W0:Y:S08]  /*0780*/  LDC.64 R6, c[0x0][0x2b8] ;  /* 0x0000ae00ff067b82 */ /* 0x001e300000000a00 */
[----:B------:R-:W0:Y:S01]  /*0790*/  LDC.64 R4, c[0x0][0x2c0] ;  /* 0x0000b000ff047b82 */ /* 0x000e220000000a00 */
[----:B------:R3:W-:Y:S04]  /*07a0*/  STL.64 [R1+0x30], R18 ;  /* 0x0000301201007387 */ /* 0x0007e80000100a00 */
[----:B------:R1:W-:Y:S03]  /*07b0*/  STL.64 [R1+0x38], R16 ;  /* 0x0000381001007387 */ /* 0x0003e60000100a00 */
[----:B---3--:R-:W3:Y:S01]  /*07c0*/  LDC.64 R18, c[0x0][0x288] ;  /* 0x0000a200ff127b82 */ /* 0x008ee20000000a00 */
[----:B------:R-:W-:Y:S07]  /*07d0*/  STL.64 [R1+0x80], R14 ;  /* 0x0000800e01007387 */ /* 0x000fee0000100a00 */
[----:B-1----:R-:W1:Y:S01]  /*07e0*/  LDC.64 R16, c[0x0][0x290] ;  /* 0x0000a400ff107b82 */ /* 0x002e620000000a00 */
[----:B------:R-:W-:Y:S04]  /*07f0*/  STL.64 [R1+0x88], R12 ;  /* 0x0000880c01007387 */ /* 0x000fe80000100a00 */
[----:B--2---:R-:W-:Y:S04]  /*0800*/  STL.64 [R1+0x90], R10 ;  /* 0x0000900a01007387 */ /* 0x004fe80000100a00 */
[----:B----4-:R-:W-:Y:S04]  /*0810*/  STL.64 [R1+0x98], R8 ;  /* 0x0000980801007387 */ /* 0x010fe80000100a00 */
[----:B0-----:R-:W-:Y:S04]  /*0820*/  STL.64 [R1+0xa0], R6 ;  /* 0x0000a00601007387 */ /* 0x001fe80000100a00 */
[----:B------:R-:W-:Y:S04]  /*0830*/  STL.64 [R1+0xa8], R4 ;  /* 0x0000a80401007387 */ /* 0x000fe80000100a00 */
[----:B------:R-:W-:Y:S04]  /*0840*/  STL [R1], R0 ;  /* 0x0000000001007387 */ /* 0x000fe80000100800 */
[----:B---3--:R0:W-:Y:S04]  /*0850*/  STL.64 [R1+0x70], R18 ;  /* 0x0000701201007387 */ /* 0x0081e80000100a00 */
[----:B-1----:R1:W-:Y:S01]  /*0860*/  STL.64 [R1+0x78], R16 ;  /* 0x0000781001007387 */ /* 0x0023e20000100a00 */
[----:B0-----:R-:W-:-:S02]  /*0870*/  CS2R R18, SRZ ;  /* 0x0000000000127805 */ /* 0x001fc4000001ff00 */
[----:B-1----:R-:W-:Y:S02]  /*0880*/  CS2R R16, SRZ ;  /* 0x0000000000107805 */ /* 0x002fe4000001ff00 */
[--C-:B------:R-:W-:Y:S01]  /*0890*/  @!P2 SHF.R.S32.HI R17, RZ, 0x1f, R21.reuse ;  /* 0x0000001fff11a819 */ /* 0x100fe20000011415 */
[----:B------:R-:W-:Y:S01]  /*08a0*/  @!P2 IMAD.MOV.U32 R16, RZ, RZ, R21 ;  /* 0x000000ffff10a224 */ /* 0x000fe200078e0015 */
[--C-:B------:R-:W-:Y:S01]  /*08b0*/  @!P1 SHF.R.S32.HI R19, RZ, 0x1f, R20.reuse ;  /* 0x0000001fff139819 */ /* 0x100fe20000011414 */
[----:B------:R-:W-:Y:S01]  /*08c0*/  @!P1 IMAD.MOV.U32 R18, RZ, RZ, R20 ;  /* 0x000000ffff129224 */ /* 0x000fe200078e0014 */
[----:B------:R-:W-:Y:S06]  /*08d0*/  @P3 BRA `(.L_x_13975) ;  /* 0x0000000c00003947 */ /* 0x000fec0003800000 */
[----:B------:R-:W-:Y:S01]  /*08e0*/  ULDC.64 UR4, c[0x4][0x148] ;  /* 0x0100520000047ab9 */ /* 0x000fe20000000a00 */
[----:B-----5:R-:W-:Y:S01]  /*08f0*/  ISETP.EQ.AND P1, PT, R3, R0, PT ;  /* 0x000000000300720c */ /* 0x020fe20003f22270 */
[----:B------:R-:W-:Y:S01]  /*0900*/  BSSY B7, `(.L_x_13976) ;  /* 0x0000014000077945 */ /* 0x000fe20003800000 */
[----:B------:R-:W-:-:S04]  /*0910*/  ISETP.NE.U32.AND P0, PT, RZ, UR4, PT ;  /* 0x00000004ff007c0c */ /* 0x000fc8000bf05070 */
        /* <DEDUP_REMOVED lines=18> */
.L_x_13977:
[----:B------:R-:W-:Y:S05]  /*0a40*/  BSYNC B7 ;  /* 0x0000000000077941 */ /* 0x000fea0003800000 */
.L_x_13976:
        /* <DEDUP_REMOVED lines=11> */
[----:B------:R-:W-:Y:S01]  /*0b00*/  HFMA2.MMA R8, -RZ, RZ, 0, 2.6226043701171875e-06 ;  /* 0x0000002cff087435 */ /* 0x000fe200000001ff */
        /* <DEDUP_REMOVED lines=11> */
.L_x_13979:
[----:B------:R-:W-:Y:S05]  /*0bc0*/  BSYNC B7 ;  /* 0x0000000000077941 */ /* 0x000fea0003800000 */
.L_x_13978:
        /* <DEDUP_REMOVED lines=26> */
.L_x_13981:
[----:B------:R-:W-:Y:S05]  /*0d70*/  BSYNC B7 ;  /* 0x0000000000077941 */ /* 0x000fea0003800000 */
.L_x_13980:
[----:B------:R-:W0:Y:S01]  /*0d80*/  LDC.64 R4, c[0x0][0x228] ;  /* 0x00008a00ff047b82 */ /* 0x000e220000000a00 */
        /* <DEDUP_REMOVED lines=13> */
[----:B------:R-:W-:Y:S01]  /*0e60*/  IADD3 R12, R7, R3, RZ ;  /* 0x00000003070c7210 */ /* 0x000fe20007ffe0ff */
[----:B------:R-:W-:Y:S02]  /*0e70*/  IMAD.MOV.U32 R21, RZ, RZ, R6 ;  /* 0x000000ffff157224 */ /* 0x000fe400078e0006 */
[----:B------:R-:W-:-:S07]  /*0e80*/  IMAD.MOV.U32 R40, RZ, RZ, R0 ;  /* 0x000000ffff287224 */ /* 0x000fce00078e0000 */
.L_x_13986:
        /* <DEDUP_REMOVED lines=10> */
[----:B------:R-:W-:Y:S05]  /*0f30*/  CALL.REL.NOINC `($__internal_34_$__cuda_sm20_div_s64) ;  /* 0x0000002c000c7944 */ /* 0x000fea0003c00000 */
[----:B------:R-:W-:Y:S05]  /*0f40*/  BRA `(.L_x_13985) ;  /* 0x00000000004c7947 */ /* 0x000fea0003800000 */
.L_x_13984:
        /* <DEDUP_REMOVED lines=19> */
.L_x_13985:
[----:B------:R-:W-:Y:S05]  /*1080*/  BSYNC B1 ;  /* 0x0000000000017941 */ /* 0x000fea0003800000 */
.L_x_13983:
        /* <DEDUP_REMOVED lines=8> */
[----:B------:R-:W-:Y:S01]  /*1110*/  IMAD R3, R3, R4, RZ ;  /* 0x0000000403037224 */ /* 0x000fe200078e02ff */
[----:B------:R-:W-:Y:S01]  /*1120*/  MOV R4, R15 ;  /* 0x0000000f00047202 */ /* 0x000fe20000000f00 */
        /* <DEDUP_REMOVED lines=12> */
.L_x_13982:
        /* <DEDUP_REMOVED lines=17> */
.L_x_13989:
        /* <DEDUP_REMOVED lines=24> */
.L_x_13988:
[----:B------:R-:W-:Y:S05]  /*1480*/  BSYNC B7 ;  /* 0x0000000000077941 */ /* 0x000fea0003800000 */
.L_x_13987:
[----:B------:R-:W-:-:S05]  /*1490*/  IADD3 R34, P0, R34, 0x4, RZ ;  /* 0x0000000422227810 */ /* 0x000fca0007f1e0ff */
[----:B------:R-:W-:Y:S01]  /*14a0*/  IMAD.X R35, RZ, RZ, R35, P0 ;  /* 0x000000ffff237224 */ /* 0x000fe200000e0623 */
[----:B------:R-:W-:-:S04]  /*14b0*/  ISETP.GE.U32.AND P0, PT, R34, R40, PT ;  /* 0x000000282200720c */ /* 0x000fc80003f06070 */
[----:B------:R-:W-:-:S13]  /*14c0*/  ISETP.GE.U32.AND.EX P0, PT, R35, R41, PT, P0 ;  /* 0x000000292300720c */ /* 0x000fda0003f06100 */
[----:B------:R-:W-:Y:S05]  /*14d0*/  @!P0 BRA `(.L_x_13989) ;  /* 0xfffffffc00888947 */ /* 0x000fea000383ffff */
.L_x_13975:
[----:B------:R-:W-:Y:S05]  /*14e0*/  BSYNC B6 ;  /* 0x0000000000067941 */ /* 0x000fea0003800000 */
.L_x_13974:
[----:B-----5:R-:W-:Y:S01]  /*14f0*/  VIADD R34, R37, 0x80 ;  /* 0x0000008025227836 */ /* 0x020fe20000000000 */
        /* <DEDUP_REMOVED lines=26> */
.L_x_13993:
[----:B------:R-:W-:Y:S05]  /*16a0*/  BSYNC B7 ;  /* 0x0000000000077941 */ /* 0x000fea0003800000 */
.L_x_13992:
        /* <DEDUP_REMOVED lines=23> */
.L_x_13995:
[----:B------:R-:W-:Y:S05]  /*1820*/  BSYNC B7 ;  /* 0x0000000000077941 */ /* 0x000fea0003800000 */
.L_x_13994:
        /* <DEDUP_REMOVED lines=26> */
.L_x_13997:
[----:B------:R-:W-:Y:S05]  /*19d0*/  BSYNC B7 ;  /* 0x0000000000077941 */ /* 0x000fea0003800000 */
.L_x_13996:
[----:B------:R-:W0:Y:S01]  /*19e0*/  LDC.64 R4, c[0x0][0x228] ;  /* 0x00008a00ff047b82 */ /* 0x000e220000000a00 */
[----:B------:R-:W-:Y:S02]  /*19f0*/  SHF.R.S32.HI R3, RZ, 0x1f, R29 ;  /* 0x0000001fff037819 */ /* 0x000fe4000001141d */
[----:B------:R-:W-:-:S05]  /*1a00*/  MOV R15, RZ ;  /* 0x000000ff000f7202 */ /* 0x000fca0000000f00 */
        /* <DEDUP_REMOVED lines=13> */
.L_x_14002:
        /* <DEDUP_REMOVED lines=10> */
[----:B------:R-:W-:Y:S05]  /*1b80*/  CALL.REL.NOINC `($__internal_34_$__cuda_sm20_div_s64) ;  /* 0x0000001c00f87944 */ /* 0x000fea0003c00000 */
[----:B------:R-:W-:Y:S05]  /*1b90*/  BRA `(.L_x_14001) ;  /* 0x00000000004c7947 */ /* 0x000fea0003800000 */
.L_x_14000:
        /* <DEDUP_REMOVED lines=19> */
.L_x_14001:
[----:B------:R-:W-:Y:S05]  /*1cd0*/  BSYNC B1 ;  /* 0x0000000000017941 */ /* 0x000fea0003800000 */
.L_x_13999:
[----:B------:R-:W2:Y:S01]  /*1ce0*/  LDL.64 R8, [R20+0x60] ;  /* 0x0000600014087983 */ /* 0x000ea20000100a00 */
[----:B------:R-:W-:Y:S01]  /*1cf0*/  IADD3 R11, P0, RZ, -R6, RZ ;  /* 0x80000006ff0b7210 */ /* 0x000fe20007f1e0ff */
[----:B------:R-:W-:Y:S01]  /*1d00*/  IMAD.MOV.U32 R13, RZ, RZ, R12 ;  /* 0x000000ffff0d7224 */ /* 0x000fe200078e000c */
[----:B------:R-:W-:Y:S01]  /*1d10*/  IADD3 R21, R21, -0x1, RZ ;  /* 0xffffffff15157810 */ /* 0x000fe20007ffe0ff */
[----:B------:R-:W-:Y:S01]  /*1d20*/  IMAD.MOV.U32 R12, RZ, RZ, R4 ;  /* 0x000000ffff0c7224 */ /* 0x000fe200078e0004 */
[----:B------:R-:W-:Y:S01]  /*1d30*/  IADD3.X R3, RZ, ~R7, RZ, P0, !PT ;  /* 0x80000007ff037210 */ /* 0x000fe200007fe4ff */
[----:B------:R-:W-:Y:S01]  /*1d40*/  IMAD.MOV.U32 R10, RZ, RZ, R15 ;  /* 0x000000ffff0a7224 */ /* 0x000fe200078e000f */
[----:B------:R-:W-:Y:S01]  /*1d50*/  ISETP.GT.AND P0, PT, R21, -0x1, PT ;  /* 0xffffffff1500780c */ /* 0x000fe20003f04270 */
        /* <DEDUP_REMOVED lines=14> */
.L_x_13998:
        /* <DEDUP_REMOVED lines=15> */
[----:B------:R-:W-:-:S04]  /*1f30*/  IADD3 R30, P0, R0, 0x4, RZ ;  /* 0x00000004001e7810 */ /* 0x000fc80007f1e0ff */
[----:B------:R-:W-:-:S09]  /*1f40*/  IADD3.X R31, RZ, R3, RZ, P0, !PT ;  /* 0x00000003ff1f7210 */ /* 0x000fd200007fe4ff */
.L_x_14005:
        /* <DEDUP_REMOVED lines=24> */
.L_x_14004:
[----:B------:R-:W-:Y:S05]  /*20d0*/  BSYNC B7 ;  /* 0x0000000000077941 */ /* 0x000fea0003800000 */
.L_x_14003:
[----:B------:R-:W-:-:S05]  /*20e0*/  IADD3 R30, P0, R30, 0x4, RZ ;  /* 0x000000041e1e7810 */ /* 0x000fca0007f1e0ff */
[----:B------:R-:W-:Y:S01]  /*20f0*/  IMAD.X R31, RZ, RZ, R31, P0 ;  /* 0x000000ffff1f7224 */ /* 0x000fe200000e061f */
[----:B------:R-:W-:-:S04]  /*2100*/  ISETP.GE.U32.AND P0, PT, R30, R29, PT ;  /* 0x0000001d1e00720c */ /* 0x000fc80003f06070 */
[----:B------:R-:W-:-:S13]  /*2110*/  ISETP.GE.U32.AND.EX P0, PT, R31, R32, PT, P0 ;  /* 0x000000201f00720c */ /* 0x000fda0003f06100 */
[----:B------:R-:W-:Y:S05]  /*2120*/  @!P0 BRA `(.L_x_14005) ;  /* 0xfffffffc00888947 */ /* 0x000fea000383ffff */
.L_x_13991:
[----:B------:R-:W-:Y:S05]  /*2130*/  BSYNC B6 ;  /* 0x0000000000067941 */ /* 0x000fea0003800000 */
.L_x_13990:
        /* <DEDUP_REMOVED lines=27> */
.L_x_14009:
[----:B------:R-:W-:Y:S05]  /*22f0*/  BSYNC B7 ;  /* 0x0000000000077941 */ /* 0x000fea0003800000 */
.L_x_14008:
        /* <DEDUP_REMOVED lines=23> */
.L_x_14011:
[----:B------:R-:W-:Y:S05]  /*2470*/  BSYNC B7 ;  /* 0x0000000000077941 */ /* 0x000fea0003800000 */
.L_x_14010:
        /* <DEDUP_REMOVED lines=26> */
.L_x_14013:
[----:B------:R-:W-:Y:S05]  /*2620*/  BSYNC B7 ;  /* 0x0000000000077941 */ /* 0x000fea0003800000 */
.L_x_14012:
[----:B------:R-:W0:Y:S08]  /*2630*/  LDC.64 R4, c[0x0][0x228] ;  /* 0x00008a00ff047b82 */ /* 0x000e300000000a00 */
[----:B------:R-:W1:Y:S01]  /*2640*/  LDC R0, c[0x0][0x230] ;  /* 0x00008c00ff007b82 */ /* 0x000e620000000800 */
[----:B0-----:R-:W-:Y:S01]  /*2650*/  ISETP.GE.U32.AND P0, PT, R4, 0x1, PT ;  /* 0x000000010400780c */ /* 0x001fe20003f06070 */
[----:B------:R-:W-:-:S03]  /*2660*/  IMAD.WIDE.U32 R6, R16, R4, RZ ;  /* 0x0000000410067225 */ /* 0x000fc600078e00ff */
[----:B------:R-:W-:Y:S02]  /*2670*/  ISETP.GE.AND.EX P0, PT, R5, RZ, PT, P0 ;  /* 0x000000ff0500720c */ /* 0x000fe40003f06300 */
[----:B-1----:R-:W-:Y:S01]  /*2680*/  IADD3 R3, R0, -0x1, RZ ;  /* 0xffffffff00037810 */ /* 0x002fe20007ffe0ff */
[----:B------:R-:W-:-:S03]  /*2690*/  IMAD R0, R17, R4, RZ ;  /* 0x0000000411007224 */ /* 0x000fc600078e02ff */
[----:B------:R-:W-:Y:S01]  /*26a0*/  ISETP.LT.OR P0, PT, R3, RZ, !P0 ;  /* 0x000000ff0300720c */ /* 0x000fe20004701670 */
[----:B------:R-:W-:Y:S01]  /*26b0*/  IMAD R17, R16, R5, R0 ;  /* 0x0000000510117224 */ /* 0x000fe200078e0200 */
[----:B------:R-:W-:-:S11]  /*26c0*/  CS2R R4, SRZ ;  /* 0x0000000000047805 */ /* 0x000fd6000001ff00 */
[----:B------:R-:W-:Y:S05]  /*26d0*/  @P0 BRA `(.L_x_14014) ;  /* 0x0000000000e80947 */ /* 0x000fea0003800000 */
[----:B------:R-:W-:Y:S01]  /*26e0*/  BSSY B0, `(.L_x_14014) ;  /* 0x0000039000007945 */ /* 0x000fe20003800000 */
[----:B------:R-:W-:Y:S02]  /*26f0*/  IMAD.IADD R12, R7, 0x1, R17 ;  /* 0x00000001070c7824 */ /* 0x000fe400078e0211 */
[----:B------:R-:W-:Y:S02]  /*2700*/  IMAD.MOV.U32 R17, RZ, RZ, R6 ;  /* 0x000000ffff117224 */ /* 0x000fe400078e0006 */
[----:B------:R-:W-:-:S07]  /*2710*/  IMAD.MOV.U32 R16, RZ, RZ, R3 ;  /* 0x000000ffff107224 */ /* 0x000fce00078e0003 */
.L_x_14018:
        /* <DEDUP_REMOVED lines=12> */
.L_x_14016:
        /* <DEDUP_REMOVED lines=19> */
.L_x_14017:
[----:B------:R-:W-:Y:S05]  /*2910*/  BSYNC B1 ;  /* 0x0000000000017941 */ /* 0x000fea0003800000 */
.L_x_14015:
[----:B------:R0:W2:Y:S01]  /*2920*/  LDL.64 R8, [R15+0x60] ;  /* 0x000060000f087983 */ /* 0x0000a20000100a00 */
[----:B------:R-:W-:Y:S01]  /*2930*/  IADD3 R13, P0, RZ, -R6, RZ ;  /* 0x80000006ff0d7210 */ /* 0x000fe20007f1e0ff */
[----:B------:R-:W-:Y:S01]  /*2940*/  IMAD.MOV.U32 R10, RZ, RZ, R17 ;  /* 0x000000ffff0a7224 */ /* 0x000fe200078e0011 */
[----:B------:R-:W-:Y:S01]  /*2950*/  IADD3 R16, R16, -0x1, RZ ;  /* 0xffffffff10107810 */ /* 0x000fe20007ffe0ff */
[----:B------:R-:W-:Y:S01]  /*2960*/  IMAD.MOV.U32 R11, RZ, RZ, R12 ;  /* 0x000000ffff0b7224 */ /* 0x000fe200078e000c */
[----:B------:R-:W-:Y:S01]  /*2970*/  IADD3.X R3, RZ, ~R7, RZ, P0, !PT ;  /* 0x80000007ff037210 */ /* 0x000fe200007fe4ff */
[----:B------:R-:W-:Y:S01]  /*2980*/  IMAD.MOV.U32 R14, RZ, RZ, R5 ;  /* 0x000000ffff0e7224 */ /* 0x000fe200078e0005 */
[----:B------:R-:W-:Y:S01]  /*2990*/  ISETP.GT.AND P0, PT, R16, -0x1, PT ;  /* 0xffffffff1000780c */ /* 0x000fe20003f04270 */
[----:B------:R-:W-:Y:S01]  /*29a0*/  IMAD.WIDE.U32 R10, R20, R13, R10 ;  /* 0x0000000d140a7225 */ /* 0x000fe200078e000a */
[----:B------:R-:W-:-:S03]  /*29b0*/  MOV R12, R7 ;  /* 0x00000007000c7202 */ /* 0x000fc60000000f00 */
        /* <DEDUP_REMOVED lines=12> */
.L_x_14014:
[CC--:B------:R-:W-:Y:S01]  /*2a80*/  IADD3 R3, P0, R26.reuse, R5.reuse, RZ ;  /* 0x000000051a037210 */ /* 0x0c0fe20007f1e0ff */
[----:B------:R-:W-:Y:S01]  /*2a90*/  ULDC.64 UR4, c[0x0][0x2b8] ;  /* 0x0000ae0000047ab9 */ /* 0x000fe20000000a00 */
[----:B------:R-:W-:Y:S02]  /*2aa0*/  IADD3 R5, P1, R25, R5, RZ ;  /* 0x0000000519057210 */ /* 0x000fe40007f3e0ff */
        /* <DEDUP_REMOVED lines=14> */
.L_x_14021:
        /* <DEDUP_REMOVED lines=24> */
.L_x_14020:
[----:B------:R-:W-:Y:S05]  /*2d10*/  BSYNC B7 ;  /* 0x0000000000077941 */ /* 0x000fea0003800000 */
.L_x_14019:
[----:B------:R-:W-:-:S05]  /*2d20*/  IADD3 R16, P0, R16, 0x4, RZ ;  /* 0x0000000410107810 */ /* 0x000fca0007f1e0ff */
[----:B------:R-:W-:Y:S01]  /*2d30*/  IMAD.X R17, RZ, RZ, R17, P0 ;  /* 0x000000ffff117224 */ /* 0x000fe200000e0611 */
[----:B------:R-:W-:-:S04]  /*2d40*/  ISETP.GE.U32.AND P0, PT, R16, R27, PT ;  /* 0x0000001b1000720c */ /* 0x000fc80003f06070 */
[----:B------:R-:W-:-:S13]  /*2d50*/  ISETP.GE.U32.AND.EX P0, PT, R17, R26, PT, P0 ;  /* 0x0000001a1100720c */ /* 0x000fda0003f06100 */
[----:B------:R-:W-:Y:S05]  /*2d60*/  @!P0 BRA `(.L_x_14021) ;  /* 0xfffffffc00888947 */ /* 0x000fea000383ffff */
.L_x_14007:
[----:B------:R-:W-:Y:S05]  /*2d70*/  BSYNC B6 ;  /* 0x0000000000067941 */ /* 0x000fea0003800000 */
.L_x_14006:
        /* <DEDUP_REMOVED lines=27> */
.L_x_14025:
[----:B------:R-:W-:Y:S05]  /*2f30*/  BSYNC B7 ;  /* 0x0000000000077941 */ /* 0x000fea0003800000 */
.L_x_14024:
        /* <DEDUP_REMOVED lines=23> */
.L_x_14027:
[----:B------:R-:W-:Y:S05]  /*30b0*/  BSYNC B7 ;  /* 0x0000000000077941 */ /* 0x000fea0003800000 */
.L_x_14026:
        /* <DEDUP_REMOVED lines=26> */
.L_x_14029:
[----:B------:R-:W-:Y:S05]  /*3260*/  BSYNC B7 ;  /* 0x0000000000077941 */ /* 0x000fea0003800000 */
.L_x_14028:
        /* <DEDUP_REMOVED lines=14> */
.L_x_14034:
        /* <DEDUP_REMOVED lines=12> */
.L_x_14032:
        /* <DEDUP_REMOVED lines=19> */
.L_x_14033:
[----:B------:R-:W-:Y:S05]  /*3540*/  BSYNC B1 ;  /* 0x0000000000017941 */ /* 0x000fea0003800000 */
.L_x_14031:
[----:B------:R0:W2:Y:S01]  /*3550*/  LDL.64 R8, [R15+0x60] ;  /* 0x000060000f087983 */ /* 0x0000a20000100a00 */
[----:B------:R-:W-:Y:S01]  /*3560*/  IADD3 R13, P0, RZ, -R6, RZ ;  /* 0x80000006ff0d7210 */ /* 0x000fe20007f1e0ff */
[----:B------:R-:W-:Y:S01]  /*3570*/  IMAD.MOV.U32 R11, RZ, RZ, R12 ;  /* 0x000000ffff0b7224 */ /* 0x000fe200078e000c */
[----:B------:R-:W-:Y:S01]  /*3580*/  MOV R10, R17 ;  /* 0x00000011000a7202 */ /* 0x000fe20000000f00 */
[----:B------:R-:W-:Y:S01]  /*3590*/  VIADD R16, R16, 0xffffffff ;  /* 0xffffffff10107836 */ /* 0x000fe20000000000 */
[----:B------:R-:W-:Y:S01]  /*35a0*/  MOV R14, R5 ;  /* 0x00000005000e7202 */ /* 0x000fe20000000f00 */
[----:B------:R-:W-:Y:S02]  /*35b0*/  IMAD.X R3, RZ, RZ, ~R7, P0 ;  /* 0x000000ffff037224 */ /* 0x000fe400000e0e07 */
[----:B------:R-:W-:Y:S01]  /*35c0*/  IMAD.WIDE.U32 R10, R18, R13, R10 ;  /* 0x0000000d120a7225 */ /* 0x000fe200078e000a */
[----:B------:R-:W-:-:S03]  /*35d0*/  ISETP.GT.AND P0, PT, R16, -0x1, PT ;  /* 0xffffffff1000780c */ /* 0x000fc60003f04270 */
[----:B------:R-:W-:Y:S02]  /*35e0*/  IMAD R3, R3, R18, RZ ;  /* 0x0000001203037224 */ /* 0x000fe400078e02ff */
[----:B0-----:R-:W-:Y:S02]  /*35f0*/  IMAD.MOV.U32 R15, RZ, RZ, R4 ;  /* 0x000000ffff0f7224 */ /* 0x001fe400078e0004 */
        /* <DEDUP_REMOVED lines=11> */
.L_x_14030:
[-C--:B------:R-:W-:Y:S01]  /*36b0*/  IADD3 R3, P0, R22, R5.reuse, RZ ;  /* 0x0000000516037210 */ /* 0x080fe20007f1e0ff */
[----:B------:R-:W-:Y:S01]  /*36c0*/  ULDC.64 UR4, c[0x0][0x2b8] ;  /* 0x0000ae0000047ab9 */ /* 0x000fe20000000a00 */
[----:B------:R-:W-:Y:S02]  /*36d0*/  IADD3 R5, P1, R2, R5, RZ ;  /* 0x0000000502057210 */ /* 0x000fe40007f3e0ff */
[C---:B------:R-:W-:Y:S02]  /*36e0*/  IADD3 R0, P2, R3.reuse, 0x1, RZ ;  /* 0x0000000103007810 */ /* 0x040fe40007f5e0ff */
        /* <DEDUP_REMOVED lines=13> */
.L_x_14037:
        /* <DEDUP_REMOVED lines=24> */
.L_x_14036:
[----:B------:R-:W-:Y:S05]  /*3940*/  BSYNC B7 ;  /* 0x0000000000077941 */ /* 0x000fea0003800000 */
.L_x_14035:
[----:B------:R-:W-:-:S05]  /*3950*/  IADD3 R16, P0, R16, 0x4, RZ ;  /* 0x0000000410107810 */ /* 0x000fca0007f1e0ff */
[----:B------:R-:W-:Y:S01]  /*3960*/  IMAD.X R17, RZ, RZ, R17, P0 ;  /* 0x000000ffff117224 */ /* 0x000fe200000e0611 */
[----:B------:R-:W-:-:S04]  /*3970*/  ISETP.GE.U32.AND P0, PT, R16, R19, PT ;  /* 0x000000131000720c */ /* 0x000fc80003f06070 */
[----:B------:R-:W-:-:S13]  /*3980*/  ISETP.GE.U32.AND.EX P0, PT, R17, R18, PT, P0 ;  /* 0x000000121100720c */ /* 0x000fda0003f06100 */
[----:B------:R-:W-:Y:S05]  /*3990*/  @!P0 BRA `(.L_x_14037) ;  /* 0xfffffffc00888947 */ /* 0x000fea000383ffff */
.L_x_14023:
[----:B------:R-:W-:Y:S05]  /*39a0*/  BSYNC B6 ;  /* 0x0000000000067941 */ /* 0x000fea0003800000 */
.L_x_14022:
[----:B------:R-:W-:Y:S01]  /*39b0*/  ISETP.NE.AND P1, PT, R39, RZ, PT ;  /* 0x000000ff2700720c */ /* 0x000fe20003f25270 */
        /* <DEDUP_REMOVED lines=17> */
[----:B------:R1:W-:Y:S04]  /*3ad0*/  STG.E desc[UR36][R2.64], RZ ;  /* 0x000000ff02007986 */ /* 0x0003e8000c101924 */
[----:B------:R1:W-:Y:S02]  /*3ae0*/  @!P0 STG.E desc[UR36][R4.64], RZ ;  /* 0x000000ff04008986 */ /* 0x0003e4000c101924 */
.L_x_14039:
[----:B------:R-:W-:Y:S05]  /*3af0*/  BSYNC B0 ;  /* 0x0000000000007941 */ /* 0x000fea0003800000 */
.L_x_14038:
[----:B------:R-:W-:-:S13]  /*3b00*/  ISETP.GE.AND P0, PT, R37, R36, PT ;  /* 0x000000242500720c */ /* 0x000fda0003f06270 */
[----:B------:R-:W-:Y:S05]  /*3b10*/  @P0 EXIT ;  /* 0x000000000000094d */ /* 0x000fea0003800000 */
[----:B01----:R-:W0:Y:S01]  /*3b20*/  LDC.64 R2, c[0x0][0x2c8] ;  /* 0x0000b200ff027b82 */ /* 0x003e220000000a00 */
[----:B------:R-:W-:-:S05]  /*3b30*/  LEA R37, R38, R37, 0x9 ;  /* 0x0000002526257211 */ /* 0x000fca00078e48ff */
[----:B0-----:R-:W-:-:S05]  /*3b40*/  IMAD.WIDE.U32 R2, R37, 0x4, R2 ;  /* 0x0000000425027825 */ /* 0x001fca00078e0002 */
[----:B------:R-:W-:Y:S01]  /*3b50*/  STG.E desc[UR36][R2.64], RZ ;  /* 0x000000ff02007986 */ /* 0x000fe2000c101924 */
[----:B------:R-:W-:Y:S05]  /*3b60*/  EXIT ;  /* 0x000000000000794d */ /* 0x000fea0003800000 */
        .weak           $__internal_34_$__cuda_sm20_div_s64
        .type           $__internal_34_$__cuda_sm20_div_s64,@function
        .size           $__internal_34_$__cuda_sm20_div_s64,(.L_x_32214 - $__internal_34_$__cuda_sm20_div_s64)
$__internal_34_$__cuda_sm20_div_s64:
        /* <DEDUP_REMOVED lines=27> */
[----:B------:R-:W-:Y:S02]  /*3d20*/  IMAD R11, R13, R6, R11 ;  /* 0x000000060d0b7224 */ /* 0x000fe400078e020b */
[----:B------:R-:W-:-:S04]  /*3d30*/  IMAD.HI.U32 R42, R43, R10, RZ ;  /* 0x0000000a2b2a7227 */ /* 0x000fc800078e00ff */
        /* <DEDUP_REMOVED lines=8> */
[----:B------:R-:W-:-:S04]  /*3dc0*/  IADD3 R10, P3, RZ, -R14, RZ ;  /* 0x8000000eff0a7210 */ /* 0x000fc80007f7e0ff */
[----:B------:R-:W-:Y:S02]  /*3dd0*/  SEL R10, R10, R14, !P2 ;  /* 0x0000000e0a0a7207 */ /* 0x000fe40005000000 */
[----:B------:R-:W-:-:S03]  /*3de0*/  IADD3.X R13, RZ, ~R12, RZ, P3, !PT ;  /* 0x8000000cff0d7210 */ /* 0x000fc60001ffe4ff */
[----:B------:R-:W-:Y:S01]  /*3df0*/  IMAD.HI.U32 R42, R11, R10, RZ ;  /* 0x0000000a0b2a7227 */ /* 0x000fe200078e00ff */
[----:B------:R-:W-:-:S05]  /*3e00*/  SEL R13, R13, R12, !P2 ;  /* 0x0000000c0d0d7207 */ /* 0x000fca0005000000 */
        /* <DEDUP_REMOVED lines=12> */
[----:B------:R-:W-:-:S05]  /*3ed0*/  IMAD R14, R11, R6, R14 ;  /* 0x000000060b0e7224 */ /* 0x000fca00078e020e */
[----:B------:R-:W-:Y:S02]  /*3ee0*/  IADD3.X R13, ~R14, R13, RZ, P0, !PT ;  /* 0x0000000d0e0d7210 */ /* 0x000fe400007fe5ff */
[----:B------:R-:W-:Y:S02]  /*3ef0*/  IADD3 R14, P2, R10, -R6, RZ ;  /* 0x800000060a0e7210 */ /* 0x000fe40007f5e0ff */
[----:B------:R-:W-:-:S04]  /*3f00*/  ISETP.GE.U32.AND.EX P1, PT, R13, R7, PT, P1 ;  /* 0x000000070d00720c */ /* 0x000fc80003f26110 */
[----:B------:R-:W-:Y:S02]  /*3f10*/  SEL R14, R14, R10, P1 ;  /* 0x0000000a0e0e7207 */ /* 0x000fe40000800000 */
[----:B------:R-:W-:Y:S02]  /*3f20*/  IADD3 R10, P3, R9, 0x1, RZ ;  /* 0x00000001090a7810 */ /* 0x000fe40007f7e0ff */
[----:B------:R-:W-:Y:S01]  /*3f30*/  ISETP.GE.U32.AND P0, PT, R14, R6, PT ;  /* 0x000000060e00720c */ /* 0x000fe20003f06070 */
[----:B------:R-:W-:Y:S01]  /*3f40*/  IMAD.X R6, R13, 0x1, ~R7, P2 ;  /* 0x000000010d067824 */ /* 0x000fe200010e0e07 */
[----:B------:R-:W-:Y:S01]  /*3f50*/  SEL R10, R10, R9, P1 ;  /* 0x000000090a0a7207 */ /* 0x000fe20000800000 */
[----:B------:R-:W-:-:S03]  /*3f60*/  IMAD.X R9, RZ, RZ, R11, P3 ;  /* 0x000000ffff097224 */ /* 0x000fc600018e060b */
[----:B------:R-:W-:Y:S02]  /*3f70*/  SEL R6, R6, R13, P1 ;  /* 0x0000000d06067207 */ /* 0x000fe40000800000 */
[----:B------:R-:W-:Y:S02]  /*3f80*/  SEL R9, R9, R11, P1 ;  /* 0x0000000b09097207 */ /* 0x000fe40000800000 */
[----:B------:R-:W-:Y:S02]  /*3f90*/  IADD3 R11, P1, R10, 0x1, RZ ;  /* 0x000000010a0b7810 */ /* 0x000fe40007f3e0ff */
[----:B------:R-:W-:Y:S02]  /*3fa0*/  ISETP.GE.U32.AND.EX P0, PT, R6, R7, PT, P0 ;  /* 0x000000070600720c */ /* 0x000fe40003f06100 */
[----:B------:R-:W-:Y:S01]  /*3fb0*/  LOP3.LUT R7, R3, R12, RZ, 0x3c, !PT ;  /* 0x0000000c03077212 */ /* 0x000fe200078e3cff */
[----:B------:R-:W-:Y:S01]  /*3fc0*/  IMAD.X R6, RZ, RZ, R9, P1 ;  /* 0x000000ffff067224 */ /* 0x000fe200008e0609 */
[----:B------:R-:W-:-:S02]  /*3fd0*/  SEL R11, R11, R10, P0 ;  /* 0x0000000a0b0b7207 */ /* 0x000fc40000000000 */
[----:B------:R-:W-:Y:S02]  /*3fe0*/  ISETP.GE.AND P1, PT, R7, RZ, PT ;  /* 0x000000ff0700720c */ /* 0x000fe40003f26270 */
[----:B------:R-:W-:Y:S02]  /*3ff0*/  SEL R9, R6, R9, P0 ;  /* 0x0000000906097207 */ /* 0x000fe40000000000 */
[----:B------:R-:W-:Y:S02]  /*4000*/  IADD3 R6, P2, RZ, -R11, RZ ;  /* 0x8000000bff067210 */ /* 0x000fe40007f5e0ff */
[----:B------:R-:W-:Y:S01]  /*4010*/  ISETP.NE.U32.AND P0, PT, R8, RZ, PT ;  /* 0x000000ff0800720c */ /* 0x000fe20003f05070 */
[----:B------:R-:W-:Y:S01]  /*4020*/  IMAD.MOV.U32 R8, RZ, RZ, R0 ;  /* 0x000000ffff087224 */ /* 0x000fe200078e0000 */
[----:B------:R-:W-:Y:S02]  /*4030*/  IADD3.X R7, RZ, ~R9, RZ, P2, !PT ;  /* 0x80000009ff077210 */ /* 0x000fe400017fe4ff */
[----:B------:R-:W-:-:S02]  /*4040*/  ISETP.NE.AND.EX P0, PT, R3, RZ, PT, P0 ;  /* 0x000000ff0300720c */ /* 0x000fc40003f05300 */
[----:B------:R-:W-:Y:S01]  /*4050*/  SEL R7, R7, R9, !P1 ;  /* 0x0000000907077207 */ /* 0x000fe20004800000 */
[----:B------:R-:W-:Y:S01]  /*4060*/  IMAD.MOV.U32 R9, RZ, RZ, 0x0 ;  /* 0x00000000ff097424 */ /* 0x000fe200078e00ff */
[----:B------:R-:W-:Y:S02]  /*4070*/  SEL R6, R6, R11, !P1 ;  /* 0x0000000b06067207 */ /* 0x000fe40004800000 */
[----:B------:R-:W-:Y:S02]  /*4080*/  SEL R7, R7, 0xffffffff, P0 ;  /* 0xffffffff07077807 */ /* 0x000fe40000000000 */
[----:B------:R-:W-:Y:S01]  /*4090*/  SEL R6, R6, 0xffffffff, P0 ;  /* 0xffffffff06067807 */ /* 0x000fe20000000000 */
[----:B------:R-:W-:Y:S06]  /*40a0*/  RET.REL.NODEC R8 `(_ZN2at6native27unrolled_elementwise_kernelIZZZNS0_67_GLOBAL__N__bb565c37_34_ValidateCompressedIndicesKernel_cu_33a4b88b42_validate_compressed_sparse_indices_kernelILNS2_8CDimNameE1ENS2_18CUDAKernelLauncherENS2_14EmptyVecKernelENS2_8DummyVecELm8EEEvRKNS_6TensorESA_lllENKUlvE1_clEvENKUlvE_clEvEUliiiiiE_St5arrayIPcLm6EELi4E23TrivialOffsetCalculatorILi5EjESH_ILi1EjENS0_6memory15LoadWithoutCastENSK_16StoreWithoutCastEEEviT_T0_T2_T3_T4_T5_) ;  /* 0xffffffbc08d47950 */ /* 0x000fec0003c3ffff */
.L_x_14040:
        /* <DEDUP_REMOVED lines=13> */
.L_x_32214:


//--------------------- .text._ZN2at6native29vectorized_elementwise_kernelILi2EZZZNS0_67_GLOBAL__N__bb565c37_34_ValidateCompressedIndicesKernel_cu_33a4b88b42_validate_compressed_sparse_indices_kernelILNS2_8CDimNameE1ENS2_18CUDAKernelLauncherENS2_14EmptyVecKernelENS2_8DummyVecELm8EEEvRKNS_6TensorESA_lllENKUlvE1_clEvENKUlvE_clEvEUliiiiiE_St5arrayIPcLm6EEEEviT0_T1_ --------------------------
	.section	.text._ZN2at6native29vectorized_elementwise_kernelILi2EZZZNS0_67_GLOBAL__N__bb565c37_34_ValidateCompressedIndicesKernel_cu_33a4b88b42_validate_compressed_sparse_indices_kernelILNS2_8CDimNameE1ENS2_18CUDAKernelLauncherENS2_14EmptyVecKernelENS2_8DummyVecELm8EEEvRKNS_6TensorESA_lllENKUlvE1_clEvENKUlvE_clEvEUliiiiiE_St5arrayIPcLm6EEEEviT0_T1_,"ax",@progbits
	.align	128
        .global         _ZN2at6native29vectorized_elementwise_kernelILi2EZZZNS0_67_GLOBAL__N__bb565c37_34_ValidateCompressedIndicesKernel_cu_33a4b88b42_validate_compressed_sparse_indices_kernelILNS2_8CDimNameE1ENS2_18CUDAKernelLauncherENS2_14EmptyVecKernelENS2_8DummyVecELm8EEEvRKNS_6TensorESA_lllENKUlvE1_clEvENKUlvE_clEvEUliiiiiE_St5arrayIPcLm6EEEEviT0_T1_
        .type           _ZN2at6native29vectorized_elementwise_kernelILi2EZZZNS0_67_GLOBAL__N__bb565c37_34_ValidateCompressedIndicesKernel_cu_33a4b88b42_validate_compressed_sparse_indices_kernelILNS2_8CDimNameE1ENS2_18CUDAKernelLauncherENS2_14EmptyVecKernelENS2_8DummyVecELm8EEEvRKNS_6TensorESA_lllENKUlvE1_clEvENKUlvE_clEvEUliiiiiE_St5arrayIPcLm6EEEEviT0_T1_,@function
        .size           _ZN2at6native29vectorized_elementwise_kernelILi2EZZZNS0_67_GLOBAL__N__bb565c37_34_ValidateCompressedIndicesKernel_cu_33a4b88b42_validate_compressed_sparse_indices_kernelILNS2_8CDimNameE1ENS2_18CUDAKernelLauncherENS2_14EmptyVecKernelENS2_8DummyVecELm8EEEvRKNS_6TensorESA_lllENKUlvE1_clEvENKUlvE_clEvEUliiiiiE_St5arrayIPcLm6EEEEviT0_T1_,(.L_x_32215 - _ZN2at6native29vectorized_elementwise_kernelILi2EZZZNS0_67_GLOBAL__N__bb565c37_34_ValidateCompressedIndicesKernel_cu_33a4b88b42_validate_compressed_sparse_indices_kernelILNS2_8CDimNameE1ENS2_18CUDAKernelLauncherENS2_14EmptyVecKernelENS2_8DummyVecELm8EEEvRKNS_6TensorESA_lllENKUlvE1_clEvENKUlvE_clEvEUliiiiiE_St5arrayIPcLm6EEEEviT0_T1_)
        .other          _ZN2at6native29vectorized_elementwise_kernelILi2EZZZNS0_67_GLOBAL__N__bb565c37_34_ValidateCompressedIndicesKernel_cu_33a4b88b42_validate_compressed_sparse_indices_kernelILNS2_8CDimNameE1ENS2_18CUDAKernelLauncherENS2_14EmptyVecKernelENS2_8DummyVecELm8EEEvRKNS_6TensorESA_lllENKUlvE1_clEvENKUlvE_clEvEUliiiiiE_St5arrayIPcLm6EEEEviT0_T1_,@"STO_CUDA_ENTRY STV_DEFAULT"
_ZN2at6native29vectorized_elementwise_kernelILi2EZZZNS0_67_GLOBAL__N__bb565c37_34_ValidateCompressedIndicesKernel_cu_33a4b88b42_validate_compressed_sparse_indices_kernelILNS2_8CDimNameE1ENS2_18CUDAKernelLauncherENS2_14EmptyVecKernelENS2_8DummyVecELm8EEEvRKNS_6TensorESA_lllENKUlvE1_clEvENKUlvE_clEvEUliiiiiE_St5arrayIPcLm6EEEEviT0_T1_:
.text._ZN2at6native29vectorized_elementwise_kernelILi2EZZZNS0_67_GLOBAL__N__bb565c37_34_ValidateCompressedIndicesKernel_cu_33a4b88b42_validate_compressed_sparse_indices_kernelILNS2_8CDimNameE1ENS2_18CUDAKernelLauncherENS2_14EmptyVecKernelENS2_8DummyVecELm8EEEvRKNS_6TensorESA_lllENKUlvE1_clEvENKUlvE_clEvEUliiiiiE_St5arrayIPcLm6EEEEviT0_T1_:
        /* <DEDUP_REMOVED lines=11> */
[----:B------:R-:W-:-:S07]  /*00b0*/  ULDC.64 UR4, c[0x4][0x148] ;  /* 0x0100520000047ab9 */ /* 0x000fce0000000a00 */
[----:B------:R-:W2:Y:S08]  /*00c0*/  LDC.64 R4, c[0x0][0x2d8] ;  /* 0x0000b600ff047b82 */ /* 0x000eb00000000a00 */
[----:B------:R-:W3:Y:S01]  /*00d0*/  LDC.64 R6, c[0x0][0x2e0] ;  /* 0x0000b800ff067b82 */ /* 0x000ee20000000a00 */
[----:B-1----:R-:W-:-:S07]  /*00e0*/  IMAD.WIDE R2, R46, 0x4, R2 ;  /* 0x000000042e027825 */ /* 0x002fce00078e0202 */
[----:B------:R-:W1:Y:S01]  /*00f0*/  LDC.64 R8, c[0x0][0x2e8] ;  /* 0x0000ba00ff087b82 */ /* 0x000e620000000a00 */
[----:B0-----:R-:W-:-:S07]  /*0100*/  IMAD.WIDE.U32 R2, R15, 0x8, R2 ;  /* 0x000000080f027825 */ /* 0x001fce00078e0002 */
[----:B------:R-:W0:Y:S01]  /*0110*/  LDC.64 R10, c[0x0][0x2f0] ;  /* 0x0000bc00ff0a7b82 */ /* 0x000e220000000a00 */
[C---:B--2---:R-:W-:Y:S01]  /*0120*/  IMAD.WIDE R4, R46.reuse, 0x4, R4 ;  /* 0x000000042e047825 */ /* 0x044fe200078e0204 */
[----:B------:R-:W2:Y:S03]  /*0130*/  LDG.E.64 R50, desc[UR36][R2.64] ;  /* 0x0000002402327981 */ /* 0x000ea6000c1e1b00 */
[C---:B---3--:R-:W-:Y:S01]  /*0140*/  IMAD.WIDE R6, R46.reuse, 0x4, R6 ;  /* 0x000000042e067825 */ /* 0x048fe200078e0206 */
[----:B------:R-:W5:Y:S02]  /*0150*/  LDG.E.64 R54, desc[UR36][R2.64+0x400] ;  /* 0x0004002402367981 */ /* 0x000f64000c1e1b00 */
[----:B------:R-:W3:Y:S01]  /*0160*/  LDC.64 R12, c[0x0][0x248] ;  /* 0x00009200ff0c7b82 */ /* 0x000ee20000000a00 */
[C---:B------:R-:W-:Y:S01]  /*0170*/  IMAD.WIDE.U32 R4, R15.reuse, 0x8, R4 ;  /* 0x000000080f047825 */ /* 0x040fe200078e0004 */
[----:B------:R-:W5:Y:S03]  /*0180*/  LDG.E.64 R58, desc[UR36][R2.64+0x800] ;  /* 0x00080024023a7981 */ /* 0x000f66000c1e1b00 */
[C---:B------:R-:W-:Y:S01]  /*0190*/  IMAD.WIDE.U32 R6, R15.reuse, 0x8, R6 ;  /* 0x000000080f067825 */ /* 0x040fe200078e0006 */
[----:B------:R4:W5:Y:S02]  /*01a0*/  LDG.E.64 R62, desc[UR36][R2.64+0xc00] ;  /* 0x000c0024023e7981 */ /* 0x000964000c1e1b00 */
[----:B------:R-:W3:Y:S01]  /*01b0*/  LDC.64 R16, c[0x0][0x258] ;  /* 0x00009600ff107b82 */ /* 0x000ee20000000a00 */
[C---:B-1----:R-:W-:Y:S01]  /*01c0*/  IMAD.WIDE R8, R46.reuse, 0x4, R8 ;  /* 0x000000042e087825 */ /* 0x042fe200078e0208 */
[----:B------:R-:W5:Y:S03]  /*01d0*/  LDG.E.64 R48, desc[UR36][R4.64] ;  /* 0x0000002404307981 */ /* 0x000f66000c1e1b00 */
[----:B0-----:R-:W-:Y:S01]  /*01e0*/  IMAD.WIDE R46, R46, 0x4, R10 ;  /* 0x000000042e2e7825 */ /* 0x001fe200078e020a */
[----:B------:R-:W5:Y:S02]  /*01f0*/  LDG.E.64 R52, desc[UR36][R4.64+0x400] ;  /* 0x0004002404347981 */ /* 0x000f64000c1e1b00 */
[----:B----4-:R-:W0:Y:S01]  /*0200*/  LDC.64 R2, c[0x0][0x220] ;  /* 0x00008800ff027b82 */ /* 0x010e220000000a00 */
[C---:B------:R-:W-:Y:S01]  /*0210*/  IMAD.WIDE.U32 R10, R15.reuse, 0x8, R8 ;  /* 0x000000080f0a7825 */ /* 0x040fe200078e0008 */
[----:B------:R-:W5:Y:S03]  /*0220*/  LDG.E.64 R56, desc[UR36][R4.64+0x800] ;  /* 0x0008002404387981 */ /* 0x000f66000c1e1b00 */
[----:B------:R-:W-:Y:S01]  /*0230*/  IMAD.WIDE.U32 R14, R15, 0x8, R46 ;  /* 0x000000080f0e7825 */ /* 0x000fe200078e002e */
[----:B------:R1:W5:Y:S02]  /*0240*/  LDG.E.64 R60, desc[UR36][R4.64+0xc00] ;  /* 0x000c0024043c7981 */ /* 0x000364000c1e1b00 */
[----:B------:R-:W4:Y:S02]  /*0250*/  LDC.64 R8, c[0x0][0x238] ;  /* 0x00008e00ff087b82 */ /* 0x000f240000000a00 */
[----:B------:R-:W5:Y:S04]  /*0260*/  LDG.E.64 R24, desc[UR36][R6.64] ;  /* 0x0000002406187981 */ /* 0x000f68000c1e1b00 */
[----:B------:R-:W5:Y:S02]  /*0270*/  LDG.E.64 R28, desc[UR36][R6.64+0x400] ;  /* 0x00040024061c7981 */ /* 0x000f64000c1e1b00 */
[----:B------:R-:W3:Y:S02]  /*0280*/  LDC.64 R20, c[0x0][0x260] ;  /* 0x00009800ff147b82 */ /* 0x000ee40000000a00 */
[----:B------:R-:W5:Y:S04]  /*0290*/  LDG.E.64 R34, desc[UR36][R6.64+0x800] ;  /* 0x0008002406227981 */ /* 0x000f68000c1e1b00 */
[----:B------:R0:W5:Y:S02]  /*02a0*/  LDG.E.64 R40, desc[UR36][R6.64+0xc00] ;  /* 0x000c002406287981 */ /* 0x000164000c1e1b00 */
[----:B-1----:R-:W1:Y:S02]  /*02b0*/  LDC.64 R4, c[0x0][0x228] ;  /* 0x00008a00ff047b82 */ /* 0x002e640000000a00 */
[----:B------:R-:W5:Y:S04]  /*02c0*/  LDG.E.64 R18, desc[UR36][R10.64] ;  /* 0x000000240a127981 */ /* 0x000f68000c1e1b00 */
[----:B------:R-:W5:Y:S02]  /*02d0*/  LDG.E.64 R26, desc[UR36][R10.64+0x400] ;  /* 0x000400240a1a7981 */ /* 0x000f64000c1e1b00 */
[----:B------:R-:W3:Y:S02]  /*02e0*/  LDC.64 R22, c[0x0][0x268] ;  /* 0x00009a00ff167b82 */ /* 0x000ee40000000a00 */
[----:B------:R-:W5:Y:S04]  /*02f0*/  LDG.E.64 R32, desc[UR36][R10.64+0x800] ;  /* 0x000800240a207981 */ /* 0x000f68000c1e1b00 */
[----:B------:R4:W5:Y:S02]  /*0300*/  LDG.E.64 R38, desc[UR36][R10.64+0xc00] ;  /* 0x000c00240a267981 */ /* 0x000964000c1e1b00 */
[----:B0-----:R-:W0:Y:S02]  /*0310*/  LDC.64 R6, c[0x0][0x230] ;  /* 0x00008c00ff067b82 */ /* 0x001e240000000a00 */
[----:B------:R-:W5:Y:S04]  /*0320*/  LDG.E.64 R30, desc[UR36][R14.64] ;  /* 0x000000240e1e7981 */ /* 0x000f68000c1e1b00 */
[----:B------:R-:W5:Y:S02]  /*0330*/  LDG.E.64 R36, desc[UR36][R14.64+0x400] ;  /* 0x000400240e247981 */ /* 0x000f64000c1e1b00 */
[----:B------:R-:W3:Y:S02]  /*0340*/  LDC R0, c[0x0][0x218] ;  /* 0x00008600ff007b82 */ /* 0x000ee40000000800 */
[----:B------:R-:W5:Y:S04]  /*0350*/  LDG.E.64 R42, desc[UR36][R14.64+0x800] ;  /* 0x000800240e2a7981 */ /* 0x000f68000c1e1b00 */
[----:B------:R1:W5:Y:S02]  /*0360*/  LDG.E.64 R46, desc[UR36][R14.64+0xc00] ;  /* 0x000c00240e2e7981 */ /* 0x000364000c1e1b00 */
[----:B----4-:R-:W4:Y:S08]  /*0370*/  LDC.64 R10, c[0x0][0x240] ;  /* 0x00009000ff0a7b82 */ /* 0x010f300000000a00 */
[----:B------:R-:W3:Y:S08]  /*0380*/  LDC.64 R44, c[0x0][0x270] ;  /* 0x00009c00ff2c7b82 */ /* 0x000ef00000000a00 */
[----:B-1----:R-:W1:Y:S01]  /*0390*/  LDC.64 R14, c[0x0][0x250] ;  /* 0x00009400ff0e7b82 */ /* 0x002e620000000a00 */
[----:B------:R0:W-:Y:S04]  /*03a0*/  STL.64 [R1+0xb8], R2 ;  /* 0x0000b80201007387 */ /* 0x0001e80000100a00 */
[----:B------:R3:W-:Y:S04]  /*03b0*/  STL.64 [R1+0xc0], R4 ;  /* 0x0000c00401007387 */ /* 0x0007e80000100a00 */
[----:B0-----:R0:W-:Y:S04]  /*03c0*/  STL.64 [R1+0xc8], R6 ;  /* 0x0000c80601007387 */ /* 0x0011e80000100a00 */
[----:B------:R0:W-:Y:S01]  /*03d0*/  STL.64 [R1+0xd0], R8 ;  /* 0x0000d00801007387 */ /* 0x0001e20000100a00 */
[----:B------:R-:W0:Y:S03]  /*03e0*/  LDC.64 R2, c[0x0][0x278] ;  /* 0x00009e00ff027b82 */ /* 0x000e260000000a00 */
[----:B----4-:R4:W-:Y:S04]  /*03f0*/  STL.64 [R1+0xd8], R10 ;  /* 0x0000d80a01007387 */ /* 0x0109e80000100a00 */
[----:B---3--:R3:W-:Y:S01]  /*0400*/  STL.64 [R1+0xe0], R12 ;  /* 0x0000e00c01007387 */ /* 0x0087e20000100a00 */
[----:B------:R-:W3:Y:S03]  /*0410*/  LDC.64 R4, c[0x0][0x280] ;  /* 0x0000a000ff047b82 */ /* 0x000ee60000000a00 */
[----:B-1----:R1:W-:Y:S04]  /*0420*/  STL.64 [R1+0xe8], R14 ;  /* 0x0000e80e01007387 */ /* 0x0023e80000100a00 */
[----:B------:R1:W-:Y:S01]  /*0430*/  STL.64 [R1+0xf0], R16 ;  /* 0x0000f01001007387 */ /* 0x0003e20000100a00 */
[----:B0-----:R-:W0:Y:S03]  /*0440*/  LDC.64 R6, c[0x0][0x288] ;  /* 0x0000a200ff067b82 */ /* 0x001e260000000a00 */
[----:B------:R1:W-:Y:S04]  /*0450*/  STL.64 [R1+0xf8], R20 ;  /* 0x0000f81401007387 */ /* 0x0003e80000100a00 */
[----:B------:R1:W-:Y:S01]  /*0460*/  STL.64 [R1+0x100], R22 ;  /* 0x0001001601007387 */ /* 0x0003e20000100a00 */
[----:B------:R-:W0:Y:S08]  /*0470*/  LDC.64 R8, c[0x0][0x290] ;  /* 0x0000a400ff087b82 */ /* 0x000e300000000a00 */
[----:B----4-:R-:W4:Y:S08]  /*0480*/  LDC.64 R10, c[0x0][0x298] ;  /* 0x0000a600ff0a7b82 */ /* 0x010f300000000a00 */
[----:B---3--:R-:W3:Y:S08]  /*0490*/  LDC.64 R12, c[0x0][0x2a0] ;  /* 0x0000a800ff0c7b82 */ /* 0x008ef00000000a00 */
[----:B-1----:R-:W1:Y:S08]  /*04a0*/  LDC.64 R14, c[0x0][0x2a8] ;  /* 0x0000aa00ff0e7b82 */ /* 0x002e700000000a00 */
[----:B------:R-:W1:Y:S08]  /*04b0*/  LDC.64 R16, c[0x0][0x2b0] ;  /* 0x0000ac00ff107b82 */ /* 0x000e700000000a00 */
[----:B------:R-:W1:Y:S08]  /*04c0*/  LDC.64 R20, c[0x0][0x2b8] ;  /* 0x0000ae00ff147b82 */ /* 0x000e700000000a00 */
[----:B------:R-:W2:Y:S01]  /*04d0*/  LDC.64 R22, c[0x0][0x2c0] ;  /* 0x0000b000ff167b82 */ /* 0x000ea20000000a00 */
[----:B------:R-:W-:Y:S01]  /*04e0*/  STL.64 [R1+0x110], R2 ;  /* 0x0001100201007387 */ /* 0x000fe20000100a00 */
[----:B------:R-:W-:-:S03]  /*04f0*/  ISETP.NE.U32.AND P0, PT, RZ, UR4, PT ;  /* 0x00000004ff007c0c */ /* 0x000fc6000bf05070 */
[----:B------:R-:W-:Y:S04]  /*0500*/  STL.64 [R1+0x118], R4 ;  /* 0x0001180401007387 */ /* 0x000fe80000100a00 */
[----:B0-----:R-:W-:Y:S04]  /*0510*/  STL.64 [R1+0x120], R6 ;  /* 0x0001200601007387 */ /* 0x001fe80000100a00 */
[----:B------:R-:W-:Y:S04]  /*0520*/  STL.64 [R1+0x128], R8 ;  /* 0x0001280801007387 */ /* 0x000fe80000100a00 */
[----:B----4-:R-:W-:Y:S04]  /*0530*/  STL.64 [R1+0x130], R10 ;  /* 0x0001300a01007387 */ /* 0x010fe80000100a00 */
[----:B---3--:R-:W-:Y:S04]  /*0540*/  STL.64 [R1+0x138], R12 ;  /* 0x0001380c01007387 */ /* 0x008fe80000100a00 */
[----:B-1----:R-:W-:Y:S04]  /*0550*/  STL.64 [R1+0x140], R14 ;  /* 0x0001400e01007387 */ /* 0x002fe80000100a00 */
[----:B------:R-:W-:Y:S04]  /*0560*/  STL.64 [R1+0x148], R16 ;  /* 0x0001481001007387 */ /* 0x000fe80000100a00 */
[----:B------:R-:W-:Y:S04]  /*0570*/  STL.64 [R1+0x150], R20 ;  /* 0x0001501401007387 */ /* 0x000fe80000100a00 */
[----:B--2---:R-:W-:Y:S04]  /*0580*/  STL.64 [R1+0x158], R22 ;  /* 0x0001581601007387 */ /* 0x004fe80000100a00 */
[----:B------:R-:W-:Y:S01]  /*0590*/  STL [R1+0xb0], R0 ;  /* 0x0000b00001007387 */ /* 0x000fe20000100800 */
[----:B------:R-:W-:Y:S01]  /*05a0*/  ISETP.NE.AND.EX P2, PT, RZ, UR5, PT, P0 ;  /* 0x00000005ff007c0c */ /* 0x000fe2000bf45300 */
[----:B------:R-:W-:Y:S02]  /*05b0*/  BSSY B6, `(.L_x_14042) ;  /* 0x0000016000067945 */ /* 0x000fe40003800000 */
[----:B------:R0:W-:Y:S02]  /*05c0*/  STL.64 [R1+0x108], R44 ;  /* 0x0001082c01007387 */ /* 0x0001e40000100a00 */
[----:B0-----:R-:W-:-:S02]  /*05d0*/  P2R R45, PR, RZ, 0x4 ;  /* 0x00000004ff2d7803 */ /* 0x001fc40000000000 */
[----:B------:R-:W-:Y:S01]  /*05e0*/  ISETP.EQ.AND P1, PT, R50, R0, PT ;  /* 0x000000003200720c */ /* 0x000fe20003f22270 */
[----:B------:R-:W-:-:S12]  /*05f0*/  VIADD R50, R1, 0xb0 ;  /* 0x000000b001327836 */ /* 0x000fd80000000000 */
        /* <DEDUP_REMOVED lines=17> */
.L_x_14043:
[----:B------:R-:W-:Y:S05]  /*0710*/  BSYNC B6 ;  /* 0x0000000000067941 */ /* 0x000fea0003800000 */
.L_x_14042:
        /* <DEDUP_REMOVED lines=24> */
.L_x_14045:
[----:B------:R-:W-:Y:S05]  /*08a0*/  BSYNC B6 ;  /* 0x0000000000067941 */ /* 0x000fea0003800000 */
.L_x_14044:
        /* <DEDUP_REMOVED lines=26> */
.L_x_14047:
[----:B------:R-:W-:Y:S05]  /*0a50*/  BSYNC B6 ;  /* 0x0000000000067941 */ /* 0x000fea0003800000 */
.L_x_14046:
[----:B------:R-:W0:Y:S01]  /*0a60*/  LDC R2, c[0x0][0x230] ;  /* 0x00008c00ff027b82 */ /* 0x000e220000000800 */
[----:B------:R-:W-:Y:S01]  /*0a70*/  ULDC.64 UR4, c[0x0][0x228] ;  /* 0x00008a0000047ab9 */ /* 0x000fe20000000a00 */
[----:B------:R-:W-:Y:S01]  /*0a80*/  SHF.R.S32.HI R0, RZ, 0x1f, R30 ;  /* 0x0000001fff007819 */ /* 0x000fe2000001141e */
[----:B------:R-:W-:Y:S01]  /*0a90*/  IMAD.WIDE.U32 R4, R30, UR4, RZ ;  /* 0x000000041e047c25 */ /* 0x000fe2000f8e00ff */
[----:B------:R-:W-:Y:S02]  /*0aa0*/  ISETP.LT.U32.AND P0, PT, RZ, UR4, PT ;  /* 0x00000004ff007c0c */ /* 0x000fe4000bf01070 */
[----:B------:R-:W-:Y:S02]  /*0ab0*/  CS2R R12, SRZ ;  /* 0x00000000000c7805 */ /* 0x000fe4000001ff00 */
[----:B------:R-:W-:-:S04]  /*0ac0*/  MOV R3, UR5 ;  /* 0x0000000500037c02 */ /* 0x000fc80008000f00 */
[----:B------:R-:W-:Y:S01]  /*0ad0*/  ISETP.GT.AND.EX P0, PT, R3, RZ, PT, P0 ;  /* 0x000000ff0300720c */ /* 0x000fe20003f04300 */
[----:B------:R-:W-:-:S04]  /*0ae0*/  IMAD R3, R0, UR4, RZ ;  /* 0x0000000400037c24 */ /* 0x000fc8000f8e02ff */
[----:B------:R-:W-:Y:S02]  /*0af0*/  IMAD R3, R30, UR5, R3 ;  /* 0x000000051e037c24 */ /* 0x000fe4000f8e0203 */
[----:B0-----:R-:W-:-:S05]  /*0b00*/  VIADD R2, R2, 0xffffffff ;  /* 0xffffffff02027836 */ /* 0x001fca0000000000 */
[----:B------:R-:W-:-:S04]  /*0b10*/  ISETP.GT.AND P1, PT, R2, -0x1, P0 ;  /* 0xffffffff0200780c */ /* 0x000fc80000724270 */
[----:B------:R-:W-:-:S09]  /*0b20*/  P2R R30, PR, RZ, 0x2 ;  /* 0x00000002ff1e7803 */ /* 0x000fd20000000000 */
[----:B------:R-:W-:Y:S05]  /*0b30*/  @!P1 BRA `(.L_x_14048) ;  /* 0x0000000000f49947 */ /* 0x000fea0003800000 */
[----:B------:R-:W-:Y:S01]  /*0b40*/  BSSY B0, `(.L_x_14048) ;  /* 0x000003c000007945 */ /* 0x000fe20003800000 */
[----:B------:R-:W-:Y:S01]  /*0b50*/  IMAD.IADD R5, R5, 0x1, R3 ;  /* 0x0000000105057824 */ /* 0x000fe200078e0203 */
[----:B------:R-:W-:Y:S01]  /*0b60*/  MOV R14, R2 ;  /* 0x00000002000e7202 */ /* 0x000fe20000000f00 */
[----:B------:R-:W-:-:S07]  /*0b70*/  IMAD.MOV.U32 R15, RZ, RZ, R4 ;  /* 0x000000ffff0f7224 */ /* 0x000fce00078e0004 */
.L_x_14052:
[----:B------:R-:W-:-:S06]  /*0b80*/  IMAD R10, R14, 0x8, R50 ;  /* 0x000000080e0a7824 */ /* 0x000fcc00078e0232 */
        /* <DEDUP_REMOVED lines=9> */
[----:B------:R-:W-:Y:S05]  /*0c20*/  CALL.REL.NOINC `($__internal_35_$__cuda_sm20_div_s64) ;  /* 0x000000c800f87944 */ /* 0x000fea0003c00000 */
[----:B------:R-:W-:Y:S02]  /*0c30*/  IMAD.MOV.U32 R6, RZ, RZ, R4 ;  /* 0x000000ffff067224 */ /* 0x000fe400078e0004 */
[----:B------:R-:W-:Y:S01]  /*0c40*/  IMAD.MOV.U32 R7, RZ, RZ, R3 ;  /* 0x000000ffff077224 */ /* 0x000fe200078e0003 */
[----:B------:R-:W-:Y:S06]  /*0c50*/  BRA `(.L_x_14051) ;  /* 0x0000000000507947 */ /* 0x000fec0003800000 */
.L_x_14050:
        /* <DEDUP_REMOVED lines=20> */
.L_x_14051:
[----:B------:R-:W-:Y:S05]  /*0da0*/  BSYNC B1 ;  /* 0x0000000000017941 */ /* 0x000fea0003800000 */
.L_x_14049:
[----:B------:R-:W-:-:S06]  /*0db0*/  LEA R8, R14, R50, 0x3 ;  /* 0x000000320e087211 */ /* 0x000fcc00078e18ff */
        /* <DEDUP_REMOVED lines=12> */
[----:B------:R-:W-:Y:S01]  /*0e80*/  IMAD.IADD R3, R5, 0x1, R3 ;  /* 0x0000000105037824 */ /* 0x000fe200078e0203 */
[----:B------:R-:W-:-:S03]  /*0e90*/  MOV R5, R7 ;  /* 0x0000000700057202 */ /* 0x000fc60000000f00 */
[----:B--2---:R-:W-:Y:S02]  /*0ea0*/  IMAD R3, R3, R8, RZ ;  /* 0x0000000803037224 */ /* 0x004fe400078e02ff */
[----:B------:R-:W-:-:S04]  /*0eb0*/  IMAD.WIDE.U32 R10, R8, R4, R10 ;  /* 0x00000004080a7225 */ /* 0x000fc800078e000a */
[----:B------:R-:W-:Y:S02]  /*0ec0*/  IMAD R3, R9, R4, R3 ;  /* 0x0000000409037224 */ /* 0x000fe400078e0203 */
[----:B------:R-:W-:Y:S02]  /*0ed0*/  IMAD.MOV.U32 R13, RZ, RZ, R10 ;  /* 0x000000ffff0d7224 */ /* 0x000fe400078e000a */
[----:B------:R-:W-:Y:S01]  /*0ee0*/  IMAD.IADD R12, R11, 0x1, R3 ;  /* 0x000000010b0c7824 */ /* 0x000fe200078e0203 */
[----:B------:R-:W-:Y:S06]  /*0ef0*/  @P0 BRA `(.L_x_14052) ;  /* 0xfffffffc00200947 */ /* 0x000fec000383ffff */
[----:B------:R-:W-:Y:S05]  /*0f00*/  BSYNC B0 ;  /* 0x0000000000007941 */ /* 0x000fea0003800000 */
.L_x_14048:
        /* <DEDUP_REMOVED lines=18> */
.L_x_14057:
        /* <DEDUP_REMOVED lines=24> */
.L_x_14056:
[----:B------:R-:W-:Y:S05]  /*11b0*/  BSYNC B7 ;  /* 0x0000000000077941 */ /* 0x000fea0003800000 */
.L_x_14055:
[----:B------:R-:W-:-:S05]  /*11c0*/  IADD3 R16, P0, R16, 0x4, RZ ;  /* 0x0000000410107810 */ /* 0x000fca0007f1e0ff */
[----:B------:R-:W-:Y:S01]  /*11d0*/  IMAD.X R17, RZ, RZ, R17, P0 ;  /* 0x000000ffff117224 */ /* 0x000fe200000e0611 */
[----:B------:R-:W-:-:S04]  /*11e0*/  ISETP.GE.U32.AND P0, PT, R16, R18, PT ;  /* 0x000000121000720c */ /* 0x000fc80003f06070 */
[----:B------:R-:W-:-:S13]  /*11f0*/  ISETP.GE.U32.AND.EX P0, PT, R17, R22, PT, P0 ;  /* 0x000000161100720c */ /* 0x000fda0003f06100 */
[----:B------:R-:W-:Y:S05]  /*1200*/  @!P0 BRA `(.L_x_14057) ;  /* 0xfffffffc00888947 */ /* 0x000fea000383ffff */
.L_x_14054:
[----:B------:R-:W-:Y:S05]  /*1210*/  BSYNC B6 ;  /* 0x0000000000067941 */ /* 0x000fea0003800000 */
.L_x_14053:
        /* <DEDUP_REMOVED lines=21> */
.L_x_14059:
[----:B------:R-:W-:Y:S05]  /*1370*/  BSYNC B6 ;  /* 0x0000000000067941 */ /* 0x000fea0003800000 */
.L_x_14058:
        /* <DEDUP_REMOVED lines=21> */
.L_x_14061:
[----:B------:R-:W-:Y:S05]  /*14d0*/  BSYNC B6 ;  /* 0x0000000000067941 */ /* 0x000fea0003800000 */
.L_x_14060:
        /* <DEDUP_REMOVED lines=26> */
.L_x_14063:
[----:B------:R-:W-:Y:S05]  /*1680*/  BSYNC B6 ;  /* 0x0000000000067941 */ /* 0x000fea0003800000 */
.L_x_14062:
[----:B------:R-:W-:Y:S01]  /*1690*/  ISETP.NE.AND P6, PT, R30, RZ, PT ;  /* 0x000000ff1e00720c */ /* 0x000fe20003fc5270 */
[----:B------:R-:W-:Y:S01]  /*16a0*/  ULDC.64 UR4, c[0x0][0x228] ;  /* 0x00008a0000047ab9 */ /* 0x000fe20000000a00 */
[----:B------:R-:W-:Y:S01]  /*16b0*/  SHF.R.S32.HI R0, RZ, 0x1f, R31 ;  /* 0x0000001fff007819 */ /* 0x000fe2000001141f */
[----:B------:R-:W-:Y:S01]  /*16c0*/  IMAD.WIDE.U32 R4, R31, UR4, RZ ;  /* 0x000000041f047c25 */ /* 0x000fe2000f8e00ff */
[----:B------:R-:W-:-:S03]  /*16d0*/  CS2R R12, SRZ ;  /* 0x00000000000c7805 */ /* 0x000fc6000001ff00 */
[----:B------:R-:W-:-:S04]  /*16e0*/  IMAD R0, R0, UR4, RZ ;  /* 0x0000000400007c24 */ /* 0x000fc8000f8e02ff */
[----:B------:R-:W-:Y:S02]  /*16f0*/  IMAD R31, R31, UR5, R0 ;  /* 0x000000051f1f7c24 */ /* 0x000fe4000f8e0200 */
[----:B------:R-:W-:Y:S05]  /*1700*/  @!P6 BRA `(.L_x_14064) ;  /* 0x0000000000f4e947 */ /* 0x000fea0003800000 */
[----:B------:R-:W-:Y:S01]  /*1710*/  BSSY B0, `(.L_x_14064) ;  /* 0x000003c000007945 */ /* 0x000fe20003800000 */
[----:B------:R-:W-:Y:S01]  /*1720*/  IMAD.IADD R5, R5, 0x1, R31 ;  /* 0x0000000105057824 */ /* 0x000fe200078e021f */
[----:B------:R-:W-:Y:S01]  /*1730*/  MOV R15, R4 ;  /* 0x00000004000f7202 */ /* 0x000fe20000000f00 */
[----:B------:R-:W-:-:S07]  /*1740*/  IMAD.MOV.U32 R14, RZ, RZ, R2 ;  /* 0x000000ffff0e7224 */ /* 0x000fce00078e0002 */
.L_x_14068:
        /* <DEDUP_REMOVED lines=14> */
.L_x_14066:
        /* <DEDUP_REMOVED lines=18> */
[----:B------:R-:W-:-:S05]  /*1950*/  @!P2 LOP3.LUT R4, RZ, R10, RZ, 0x33, !PT ;  /* 0x0000000aff04a212 */ /* 0x000fca00078e33ff */
[----:B------:R-:W-:-:S07]  /*1960*/  IMAD.MOV.U32 R6, RZ, RZ, R4 ;  /* 0x000000ffff067224 */ /* 0x000fce00078e0004 */
.L_x_14067:
[----:B------:R-:W-:Y:S05]  /*1970*/  BSYNC B1 ;  /* 0x0000000000017941 */ /* 0x000fea0003800000 */
.L_x_14065:
[----:B------:R-:W-:-:S06]  /*1980*/  IMAD R8, R14, 0x8, R50 ;  /* 0x000000080e087824 */ /* 0x000fcc00078e0232 */
[----:B------:R-:W2:Y:S01]  /*1990*/  LDL.64 R8, [R8+0x60] ;  /* 0x0000600008087983 */ /* 0x000ea20000100a00 */
[-C--:B------:R-:W-:Y:S01]  /*19a0*/  IADD3 R17, P0, RZ, -R6.reuse, RZ ;  /* 0x80000006ff117210 */ /* 0x080fe20007f1e0ff */
        /* <DEDUP_REMOVED lines=10> */
[----:B------:R-:W-:Y:S01]  /*1a50*/  IADD3 R3, R5, R3, RZ ;  /* 0x0000000305037210 */ /* 0x000fe20007ffe0ff */
[----:B------:R-:W-:-:S04]  /*1a60*/  IMAD.MOV.U32 R5, RZ, RZ, R7 ;  /* 0x000000ffff057224 */ /* 0x000fc800078e0007 */
[----:B--2---:R-:W-:Y:S02]  /*1a70*/  IMAD R3, R3, R8, RZ ;  /* 0x0000000803037224 */ /* 0x004fe400078e02ff */
[----:B------:R-:W-:-:S04]  /*1a80*/  IMAD.WIDE.U32 R10, R8, R4, R10 ;  /* 0x00000004080a7225 */ /* 0x000fc800078e000a */
[----:B------:R-:W-:Y:S02]  /*1a90*/  IMAD R3, R9, R4, R3 ;  /* 0x0000000409037224 */ /* 0x000fe400078e0203 */
[----:B------:R-:W-:Y:S02]  /*1aa0*/  IMAD.MOV.U32 R13, RZ, RZ, R10 ;  /* 0x000000ffff0d7224 */ /* 0x000fe400078e000a */
[----:B------:R-:W-:Y:S01]  /*1ab0*/  IMAD.IADD R12, R11, 0x1, R3 ;  /* 0x000000010b0c7824 */ /* 0x000fe200078e0203 */
[----:B------:R-:W-:Y:S06]  /*1ac0*/  @P0 BRA `(.L_x_14068) ;  /* 0xfffffffc00200947 */ /* 0x000fec000383ffff */
[----:B------:R-:W-:Y:S05]  /*1ad0*/  BSYNC B0 ;  /* 0x0000000000007941 */ /* 0x000fea0003800000 */
.L_x_14064:
        /* <DEDUP_REMOVED lines=18> */
.L_x_14073:
        /* <DEDUP_REMOVED lines=24> */
.L_x_14072:
[----:B------:R-:W-:Y:S05]  /*1d80*/  BSYNC B7 ;  /* 0x0000000000077941 */ /* 0x000fea0003800000 */
.L_x_14071:
[----:B------:R-:W-:-:S05]  /*1d90*/  IADD3 R16, P0, R16, 0x4, RZ ;  /* 0x0000000410107810 */ /* 0x000fca0007f1e0ff */
[----:B------:R-:W-:Y:S01]  /*1da0*/  IMAD.X R17, RZ, RZ, R17, P0 ;  /* 0x000000ffff117224 */ /* 0x000fe200000e0611 */
[----:B------:R-:W-:-:S04]  /*1db0*/  ISETP.GE.U32.AND P0, PT, R16, R18, PT ;  /* 0x000000121000720c */ /* 0x000fc80003f06070 */
[----:B------:R-:W-:-:S13]  /*1dc0*/  ISETP.GE.U32.AND.EX P0, PT, R17, R22, PT, P0 ;  /* 0x000000161100720c */ /* 0x000fda0003f06100 */
[----:B------:R-:W-:Y:S05]  /*1dd0*/  @!P0 BRA `(.L_x_14073) ;  /* 0xfffffffc00888947 */ /* 0x000fea000383ffff */
.L_x_14070:
[----:B------:R-:W-:Y:S05]  /*1de0*/  BSYNC B6 ;  /* 0x0000000000067941 */ /* 0x000fea0003800000 */
.L_x_14069:
        /* <DEDUP_REMOVED lines=21> */
.L_x_14075:
[----:B------:R-:W-:Y:S05]  /*1f40*/  BSYNC B6 ;  /* 0x0000000000067941 */ /* 0x000fea0003800000 */
.L_x_14074:
        /* <DEDUP_REMOVED lines=21> */
.L_x_14077:
[----:B------:R-:W-:Y:S05]  /*20a0*/  BSYNC B6 ;  /* 0x0000000000067941 */ /* 0x000fea0003800000 */
.L_x_14076:
        /* <DEDUP_REMOVED lines=26> */
.L_x_14079:
[----:B------:R-:W-:Y:S05]  /*2250*/  BSYNC B6 ;  /* 0x0000000000067941 */ /* 0x000fea0003800000 */
.L_x_14078:
        /* <DEDUP_REMOVED lines=9> */
[----:B------:R-:W-:Y:S01]  /*22f0*/  IADD3 R5, R15, R3, RZ ;  /* 0x000000030f057210 */ /* 0x000fe20007ffe0ff */
[----:B------:R-:W-:-:S07]  /*2300*/  IMAD.MOV.U32 R12, RZ, RZ, R2 ;  /* 0x000000ffff0c7224 */ /* 0x000fce00078e0002 */
.L_x_14084:
        /* <DEDUP_REMOVED lines=14> */
.L_x_14082:
        /* <DEDUP_REMOVED lines=19> */
.L_x_14083:
[----:B------:R-:W-:Y:S05]  /*2520*/  BSYNC B1 ;  /* 0x0000000000017941 */ /* 0x000fea0003800000 */
.L_x_14081:
[----:B------:R-:W2:Y:S01]  /*2530*/  LDL.64 R8, [R13+0x60] ;  /* 0x000060000d087983 */ /* 0x000ea20000100a00 */
[-C--:B------:R-:W-:Y:S01]  /*2540*/  IADD3 R15, P0, RZ, -R6.reuse, RZ ;  /* 0x80000006ff0f7210 */ /* 0x080fe20007f1e0ff */
[----:B------:R-:W-:Y:S01]  /*2550*/  IMAD.MOV.U32 R4, RZ, RZ, R14 ;  /* 0x000000ffff047224 */ /* 0x000fe200078e000e */
[----:B------:R-:W-:Y:S01]  /*2560*/  MOV R14, R6 ;  /* 0x00000006000e7202 */ /* 0x000fe20000000f00 */
[----:B------:R-:W-:Y:S01]  /*2570*/  VIADD R12, R12, 0xffffffff ;  /* 0xffffffff0c0c7836 */ /* 0x000fe20000000000 */
[----:B------:R-:W-:Y:S01]  /*2580*/  IADD3.X R3, RZ, ~R7, RZ, P0, !PT ;  /* 0x80000007ff037210 */ /* 0x000fe200007fe4ff */
[----:B------:R-:W-:-:S03]  /*2590*/  IMAD.WIDE.U32 R4, R18, R15, R4 ;  /* 0x0000000f12047225 */ /* 0x000fc600078e0004 */
[----:B------:R-:W-:Y:S01]  /*25a0*/  ISETP.GT.AND P0, PT, R12, -0x1, PT ;  /* 0xffffffff0c00780c */ /* 0x000fe20003f04270 */
[----:B------:R-:W-:-:S04]  /*25b0*/  IMAD R3, R3, R18, RZ ;  /* 0x0000001203037224 */ /* 0x000fc800078e02ff */
[----:B------:R-:W-:-:S04]  /*25c0*/  IMAD R3, R19, R15, R3 ;  /* 0x0000000f13037224 */ /* 0x000fc800078e0203 */
        /* <DEDUP_REMOVED lines=8> */
.L_x_14080:
        /* <DEDUP_REMOVED lines=18> */
.L_x_14089:
        /* <DEDUP_REMOVED lines=24> */
.L_x_14088:
[----:B------:R-:W-:Y:S05]  /*28f0*/  BSYNC B7 ;  /* 0x0000000000077941 */ /* 0x000fea0003800000 */
.L_x_14087:
[----:B------:R-:W-:-:S05]  /*2900*/  IADD3 R16, P0, R16, 0x4, RZ ;  /* 0x0000000410107810 */ /* 0x000fca0007f1e0ff */
[----:B------:R-:W-:Y:S01]  /*2910*/  IMAD.X R17, RZ, RZ, R17, P0 ;  /* 0x000000ffff117224 */ /* 0x000fe200000e0611 */
[----:B------:R-:W-:-:S04]  /*2920*/  ISETP.GE.U32.AND P0, PT, R16, R19, PT ;  /* 0x000000131000720c */ /* 0x000fc80003f06070 */
[----:B------:R-:W-:-:S13]  /*2930*/  ISETP.GE.U32.AND.EX P0, PT, R17, R18, PT, P0 ;  /* 0x000000121100720c */ /* 0x000fda0003f06100 */
[----:B------:R-:W-:Y:S05]  /*2940*/  @!P0 BRA `(.L_x_14089) ;  /* 0xfffffffc00888947 */ /* 0x000fea000383ffff */
.L_x_14086:
[----:B------:R-:W-:Y:S05]  /*2950*/  BSYNC B6 ;  /* 0x0000000000067941 */ /* 0x000fea0003800000 */
.L_x_14085:
        /* <DEDUP_REMOVED lines=21> */
.L_x_14091:
[----:B------:R-:W-:Y:S05]  /*2ab0*/  BSYNC B6 ;  /* 0x0000000000067941 */ /* 0x000fea0003800000 */
.L_x_14090:
        /* <DEDUP_REMOVED lines=21> */
.L_x_14093:
[----:B------:R-:W-:Y:S05]  /*2c10*/  BSYNC B6 ;  /* 0x0000000000067941 */ /* 0x000fea0003800000 */
.L_x_14092:
        /* <DEDUP_REMOVED lines=26> */
.L_x_14095:
[----:B------:R-:W-:Y:S05]  /*2dc0*/  BSYNC B6 ;  /* 0x0000000000067941 */ /* 0x000fea0003800000 */
.L_x_14094:
        /* <DEDUP_REMOVED lines=10> */
[----:B------:R-:W-:-:S07]  /*2e70*/  MOV R12, R2 ;  /* 0x00000002000c7202 */ /* 0x000fce0000000f00 */
.L_x_14100:
        /* <DEDUP_REMOVED lines=14> */
.L_x_14098:
        /* <DEDUP_REMOVED lines=19> */
.L_x_14099:
[----:B------:R-:W-:Y:S05]  /*3090*/  BSYNC B1 ;  /* 0x0000000000017941 */ /* 0x000fea0003800000 */
.L_x_14097:
        /* <DEDUP_REMOVED lines=10> */
[----:B------:R-:W-:Y:S01]  /*3140*/  IMAD.IADD R3, R5, 0x1, R3 ;  /* 0x0000000105037824 */ /* 0x000fe200078e0203 */
[----:B------:R-:W-:-:S03]  /*3150*/  MOV R5, R7 ;  /* 0x0000000700057202 */ /* 0x000fc60000000f00 */
[----:B--2---:R-:W-:Y:S02]  /*3160*/  IMAD R3, R3, R8, RZ ;  /* 0x0000000803037224 */ /* 0x004fe400078e02ff */
[----:B------:R-:W-:-:S04]  /*3170*/  IMAD.WIDE.U32 R10, R8, R4, R10 ;  /* 0x00000004080a7225 */ /* 0x000fc800078e000a */
[----:B------:R-:W-:-:S04]  /*3180*/  IMAD R3, R9, R4, R3 ;  /* 0x0000000409037224 */ /* 0x000fc800078e0203 */
[----:B------:R-:W-:Y:S01]  /*3190*/  IMAD.IADD R11, R11, 0x1, R3 ;  /* 0x000000010b0b7824 */ /* 0x000fe200078e0203 */
[----:B------:R-:W-:Y:S06]  /*31a0*/  @P0 BRA `(.L_x_14100) ;  /* 0xfffffffc00340947 */ /* 0x000fec000383ffff */
[----:B------:R-:W-:Y:S05]  /*31b0*/  BSYNC B0 ;  /* 0x0000000000007941 */ /* 0x000fea0003800000 */
.L_x_14096:
        /* <DEDUP_REMOVED lines=18> */
.L_x_14105:
        /* <DEDUP_REMOVED lines=24> */
.L_x_14104:
[----:B------:R-:W-:Y:S05]  /*3460*/  BSYNC B7 ;  /* 0x0000000000077941 */ /* 0x000fea0003800000 */
.L_x_14103:
[----:B------:R-:W-:-:S05]  /*3470*/  IADD3 R16, P0, R16, 0x4, RZ ;  /* 0x0000000410107810 */ /* 0x000fca0007f1e0ff */
[----:B------:R-:W-:Y:S01]  /*3480*/  IMAD.X R17, RZ, RZ, R17, P0 ;  /* 0x000000ffff117224 */ /* 0x000fe200000e0611 */
[----:B------:R-:W-:-:S04]  /*3490*/  ISETP.GE.U32.AND P0, PT, R16, R19, PT ;  /* 0x000000131000720c */ /* 0x000fc80003f06070 */
[----:B------:R-:W-:-:S13]  /*34a0*/  ISETP.GE.U32.AND.EX P0, PT, R17, R18, PT, P0 ;  /* 0x000000121100720c */ /* 0x000fda0003f06100 */
[----:B------:R-:W-:Y:S05]  /*34b0*/  @!P0 BRA `(.L_x_14105) ;  /* 0xfffffffc00888947 */ /* 0x000fea000383ffff */
.L_x_14102:
[----:B------:R-:W-:Y:S05]  /*34c0*/  BSYNC B6 ;  /* 0x0000000000067941 */ /* 0x000fea0003800000 */
.L_x_14101:
        /* <DEDUP_REMOVED lines=21> */
.L_x_14107:
[----:B------:R-:W-:Y:S05]  /*3620*/  BSYNC B6 ;  /* 0x0000000000067941 */ /* 0x000fea0003800000 */
.L_x_14106:
        /* <DEDUP_REMOVED lines=21> */
.L_x_14109:
[----:B------:R-:W-:Y:S05]  /*3780*/  BSYNC B6 ;  /* 0x0000000000067941 */ /* 0x000fea0003800000 */
.L_x_14108:
        /* <DEDUP_REMOVED lines=26> */
.L_x_14111:
[----:B------:R-:W-:Y:S05]  /*3930*/  BSYNC B6 ;  /* 0x0000000000067941 */ /* 0x000fea0003800000 */
.L_x_14110:
        /* <DEDUP_REMOVED lines=9> */
[----:B------:R-:W-:Y:S02]  /*39d0*/  IMAD.IADD R5, R19, 0x1, R3 ;  /* 0x0000000113057824 */ /* 0x000fe400078e0203 */
[----:B------:R-:W-:-:S07]  /*39e0*/  IMAD.MOV.U32 R12, RZ, RZ, R2 ;  /* 0x000000ffff0c7224 */ /* 0x000fce00078e0002 */
.L_x_14116:
        /* <DEDUP_REMOVED lines=10> */
[----:B------:R-:W-:Y:S05]  /*3a90*/  CALL.REL.NOINC `($__internal_35_$__cuda_sm20_div_s64) ;  /* 0x0000009c005c7944 */ /* 0x000fea0003c00000 */
[----:B------:R-:W-:Y:S01]  /*3aa0*/  MOV R6, R4 ;  /* 0x0000000400067202 */ /* 0x000fe20000000f00 */
[----:B------:R-:W-:Y:S01]  /*3ab0*/  IMAD.MOV.U32 R7, RZ, RZ, R3 ;  /* 0x000000ffff077224 */ /* 0x000fe200078e0003 */
[----:B------:R-:W-:Y:S06]  /*3ac0*/  BRA `(.L_x_14115) ;  /* 0x00000000004c7947 */ /* 0x000fec0003800000 */
.L_x_14114:
        /* <DEDUP_REMOVED lines=19> */
.L_x_14115:
[----:B------:R-:W-:Y:S05]  /*3c00*/  BSYNC B1 ;  /* 0x0000000000017941 */ /* 0x000fea0003800000 */
.L_x_14113:
        /* <DEDUP_REMOVED lines=10> */
[----:B------:R-:W-:Y:S01]  /*3cb0*/  IADD3 R3, R5, R3, RZ ;  /* 0x0000000305037210 */ /* 0x000fe20007ffe0ff */
[----:B------:R-:W-:-:S04]  /*3cc0*/  IMAD.MOV.U32 R5, RZ, RZ, R7 ;  /* 0x000000ffff057224 */ /* 0x000fc800078e0007 */
[----:B--2---:R-:W-:Y:S02]  /*3cd0*/  IMAD R3, R3, R8, RZ ;  /* 0x0000000803037224 */ /* 0x004fe400078e02ff */
[----:B------:R-:W-:-:S04]  /*3ce0*/  IMAD.WIDE.U32 R10, R8, R4, R10 ;  /* 0x00000004080a7225 */ /* 0x000fc800078e000a */
[----:B------:R-:W-:-:S05]  /*3cf0*/  IMAD R3, R9, R4, R3 ;  /* 0x0000000409037224 */ /* 0x000fca00078e0203 */
[----:B------:R-:W-:Y:S01]  /*3d00*/  IADD3 R11, R11, R3, RZ ;  /* 0x000000030b0b7210 */ /* 0x000fe20007ffe0ff */
[----:B------:R-:W-:Y:S06]  /*3d10*/  @P0 BRA `(.L_x_14116) ;  /* 0xfffffffc00340947 */ /* 0x000fec000383ffff */
[----:B------:R-:W-:Y:S05]  /*3d20*/  BSYNC B0 ;  /* 0x0000000000007941 */ /* 0x000fea0003800000 */
.L_x_14112:
        /* <DEDUP_REMOVED lines=18> */
.L_x_14121:
        /* <DEDUP_REMOVED lines=24> */
.L_x_14120:
[----:B------:R-:W-:Y:S05]  /*3fd0*/  BSYNC B7 ;  /* 0x0000000000077941 */ /* 0x000fea0003800000 */
.L_x_14119:
[----:B------:R-:W-:-:S04]  /*3fe0*/  IADD3 R16, P0, R16, 0x4, RZ ;  /* 0x0000000410107810 */ /* 0x000fc80007f1e0ff */
[----:B------:R-:W-:Y:S02]  /*3ff0*/  IADD3.X R17, RZ, R17, RZ, P0, !PT ;  /* 0x00000011ff117210 */ /* 0x000fe400007fe4ff */
[----:B------:R-:W-:-:S04]  /*4000*/  ISETP.GE.U32.AND P0, PT, R16, R19, PT ;  /* 0x000000131000720c */ /* 0x000fc80003f06070 */
[----:B------:R-:W-:-:S13]  /*4010*/  ISETP.GE.U32.AND.EX P0, PT, R17, R18, PT, P0 ;  /* 0x000000121100720c */ /* 0x000fda0003f06100 */
[----:B------:R-:W-:Y:S05]  /*4020*/  @!P0 BRA `(.L_x_14121) ;  /* 0xfffffffc00888947 */ /* 0x000fea000383ffff */
.L_x_14118:
[----:B------:R-:W-:Y:S05]  /*4030*/  BSYNC B6 ;  /* 0x0000000000067941 */ /* 0x000fea0003800000 */
.L_x_14117:
        /* <DEDUP_REMOVED lines=21> */
.L_x_14123:
[----:B------:R-:W-:Y:S05]  /*4190*/  BSYNC B6 ;  /* 0x0000000000067941 */ /* 0x000fea0003800000 */
.L_x_14122:
        /* <DEDUP_REMOVED lines=21> */
.L_x_14125:
[----:B------:R-:W-:Y:S05]  /*42f0*/  BSYNC B6 ;  /* 0x0000000000067941 */ /* 0x000fea0003800000 */
.L_x_14124:
        /* <DEDUP_REMOVED lines=26> */
.L_x_14127:
[----:B------:R-:W-:Y:S05]  /*44a0*/  BSYNC B6 ;  /* 0x0000000000067941 */ /* 0x000fea0003800000 */
.L_x_14126:
        /* <DEDUP_REMOVED lines=11> */
.L_x_14132:
        /* <DEDUP_REMOVED lines=10> */
[----:B------:R-:W-:Y:S05]  /*4600*/  CALL.REL.NOINC `($__internal_35_$__cuda_sm20_div_s64) ;  /* 0x0000009000807944 */ /* 0x000fea0003c00000 */
[----:B------:R-:W-:Y:S01]  /*4610*/  IMAD.MOV.U32 R6, RZ, RZ, R4 ;  /* 0x000000ffff067224 */ /* 0x000fe200078e0004 */
[----:B------:R-:W-:Y:S01]  /*4620*/  MOV R7, R3 ;  /* 0x0000000300077202 */ /* 0x000fe20000000f00 */
[----:B------:R-:W-:Y:S06]  /*4630*/  BRA `(.L_x_14131) ;  /* 0x00000000004c7947 */ /* 0x000fec0003800000 */
.L_x_14130:
        /* <DEDUP_REMOVED lines=19> */
.L_x_14131:
[----:B------:R-:W-:Y:S05]  /*4770*/  BSYNC B1 ;  /* 0x0000000000017941 */ /* 0x000fea0003800000 */
.L_x_14129:
        /* <DEDUP_REMOVED lines=18> */
.L_x_14128:
        /* <DEDUP_REMOVED lines=18> */
.L_x_14137:
        /* <DEDUP_REMOVED lines=24> */
.L_x_14136:
[----:B------:R-:W-:Y:S05]  /*4b40*/  BSYNC B7 ;  /* 0x0000000000077941 */ /* 0x000fea0003800000 */
.L_x_14135:
[----:B------:R-:W-:-:S05]  /*4b50*/  IADD3 R16, P0, R16, 0x4, RZ ;  /* 0x0000000410107810 */ /* 0x000fca0007f1e0ff */
[----:B------:R-:W-:Y:S01]  /*4b60*/  IMAD.X R17, RZ, RZ, R17, P0 ;  /* 0x000000ffff117224 */ /* 0x000fe200000e0611 */
[----:B------:R-:W-:-:S04]  /*4b70*/  ISETP.GE.U32.AND P0, PT, R16, R19, PT ;  /* 0x000000131000720c */ /* 0x000fc80003f06070 */
[----:B------:R-:W-:-:S13]  /*4b80*/  ISETP.GE.U32.AND.EX P0, PT, R17, R18, PT, P0 ;  /* 0x000000121100720c */ /* 0x000fda0003f06100 */
[----:B------:R-:W-:Y:S05]  /*4b90*/  @!P0 BRA `(.L_x_14137) ;  /* 0xfffffffc00888947 */ /* 0x000fea000383ffff */
.L_x_14134:
[----:B------:R-:W-:Y:S05]  /*4ba0*/  BSYNC B6 ;  /* 0x0000000000067941 */ /* 0x000fea0003800000 */
.L_x_14133:
        /* <DEDUP_REMOVED lines=21> */
.L_x_14139:
[----:B------:R-:W-:Y:S05]  /*4d00*/  BSYNC B6 ;  /* 0x0000000000067941 */ /* 0x000fea0003800000 */
.L_x_14138:
        /* <DEDUP_REMOVED lines=21> */
.L_x_14141:
[----:B------:R-:W-:Y:S05]  /*4e60*/  BSYNC B6 ;  /* 0x0000000000067941 */ /* 0x000fea0003800000 */
.L_x_14140:
        /* <DEDUP_REMOVED lines=26> */
.L_x_14143:
[----:B------:R-:W-:Y:S05]  /*5010*/  BSYNC B6 ;  /* 0x0000000000067941 */ /* 0x000fea0003800000 */
.L_x_14142:
        /* <DEDUP_REMOVED lines=11> */
.L_x_14148:
        /* <DEDUP_REMOVED lines=14> */
.L_x_14146:
        /* <DEDUP_REMOVED lines=19> */
.L_x_14147:
[----:B------:R-:W-:Y:S05]  /*52e0*/  BSYNC B1 ;  /* 0x0000000000017941 */ /* 0x000fea0003800000 */
.L_x_14145:
        /* <DEDUP_REMOVED lines=18> */
.L_x_14144:
        /* <DEDUP_REMOVED lines=18> */
.L_x_14153:
        /* <DEDUP_REMOVED lines=24> */
.L_x_14152:
[----:B------:R-:W-:Y:S05]  /*56b0*/  BSYNC B7 ;  /* 0x0000000000077941 */ /* 0x000fea0003800000 */
.L_x_14151:
[----:B------:R-:W-:-:S05]  /*56c0*/  IADD3 R16, P0, R16, 0x4, RZ ;  /* 0x0000000410107810 */ /* 0x000fca0007f1e0ff */
[----:B------:R-:W-:Y:S01]  /*56d0*/  IMAD.X R17, RZ, RZ, R17, P0 ;  /* 0x000000ffff117224 */ /* 0x000fe200000e0611 */
[----:B------:R-:W-:-:S04]  /*56e0*/  ISETP.GE.U32.AND P0, PT, R16, R19, PT ;  /* 0x000000131000720c */ /* 0x000fc80003f06070 */
[----:B------:R-:W-:-:S13]  /*56f0*/  ISETP.GE.U32.AND.EX P0, PT, R17, R18, PT, P0 ;  /* 0x000000121100720c */ /* 0x000fda0003f06100 */
[----:B------:R-:W-:Y:S05]  /*5700*/  @!P0 BRA `(.L_x_14153) ;  /* 0xfffffffc00888947 */ /* 0x000fea000383ffff */
.L_x_14150:
[----:B------:R-:W-:Y:S05]  /*5710*/  BSYNC B6 ;  /* 0x0000000000067941 */ /* 0x000fea0003800000 */
.L_x_14149:
        /* <DEDUP_REMOVED lines=21> */
.L_x_14155:
[----:B------:R-:W-:Y:S05]  /*5870*/  BSYNC B6 ;  /* 0x0000000000067941 */ /* 0x000fea0003800000 */
.L_x_14154:
        /* <DEDUP_REMOVED lines=21> */
.L_x_14157:
[----:B------:R-:W-:Y:S05]  /*59d0*/  BSYNC B6 ;  /* 0x0000000000067941 */ /* 0x000fea0003800000 */
.L_x_14156:
        /* <DEDUP_REMOVED lines=26> */
.L_x_14159:
[----:B------:R-:W-:Y:S05]  /*5b80*/  BSYNC B6 ;  /* 0x0000000000067941 */ /* 0x000fea0003800000 */
.L_x_14158:
        /* <DEDUP_REMOVED lines=11> */
.L_x_14164:
        /* <DEDUP_REMOVED lines=14> */
.L_x_14162:
        /* <DEDUP_REMOVED lines=20> */
.L_x_14163:
[----:B------:R-:W-:Y:S05]  /*5e60*/  BSYNC B1 ;  /* 0x0000000000017941 */ /* 0x000fea0003800000 */
.L_x_14161:
[----:B------:R-:W2:Y:S01]  /*5e70*/  LDL.64 R8, [R14+0x60] ;  /* 0x000060000e087983 */ /* 0x000ea20000100a00 */
[----:B------:R-:W-:Y:S01]  /*5e80*/  IADD3 R17, P0, RZ, -R6, RZ ;  /* 0x80000006ff117210 */ /* 0x000fe20007f1e0ff */
[----:B------:R-:W-:Y:S02]  /*5e90*/  IMAD.MOV.U32 R4, RZ, RZ, R15 ;  /* 0x000000ffff047224 */ /* 0x000fe400078e000f */
[----:B------:R-:W-:Y:S01]  /*5ea0*/  VIADD R2, R2, 0xffffffff ;  /* 0xffffffff02027836 */ /* 0x000fe20000000000 */
[----:B------:R-:W-:Y:S01]  /*5eb0*/  IADD3.X R3, RZ, ~R7, RZ, P0, !PT ;  /* 0x80000007ff037210 */ /* 0x000fe200007fe4ff */
[----:B------:R-:W-:-:S03]  /*5ec0*/  IMAD.WIDE.U32 R4, R10, R17, R4 ;  /* 0x000000110a047225 */ /* 0x000fc600078e0004 */
[----:B------:R-:W-:Y:S01]  /*5ed0*/  ISETP.GT.AND P0, PT, R2, -0x1, PT ;  /* 0xffffffff0200780c */ /* 0x000fe20003f04270 */
        /* <DEDUP_REMOVED lines=14> */
.L_x_14160:
[-C--:B------:R-:W-:Y:S01]  /*5fc0*/  IADD3 R2, P0, R41, R13.reuse, RZ ;  /* 0x0000000d29027210 */ /* 0x080fe20007f1e0ff */
[----:B------:R-:W-:Y:S01]  /*5fd0*/  ULDC.64 UR4, c[0x0][0x2b8] ;  /* 0x0000ae0000047ab9 */ /* 0x000fe20000000a00 */
[----:B------:R-:W-:Y:S01]  /*5fe0*/  IADD3 R13, P1, R39, R13, RZ ;  /* 0x0000000d270d7210 */ /* 0x000fe20007f3e0ff */
[----:B------:R-:W-:Y:S01]  /*5ff0*/  BSSY B6, `(.L_x_14165) ;  /* 0x000002d000067945 */ /* 0x000fe20003800000 */
        /* <DEDUP_REMOVED lines=14> */
.L_x_14169:
        /* <DEDUP_REMOVED lines=24> */
.L_x_14168:
[----:B------:R-:W-:Y:S05]  /*6260*/  BSYNC B7 ;  /* 0x0000000000077941 */ /* 0x000fea0003800000 */
.L_x_14167:
[----:B------:R-:W-:-:S05]  /*6270*/  IADD3 R16, P0, R16, 0x4, RZ ;  /* 0x0000000410107810 */ /* 0x000fca0007f1e0ff */
[----:B------:R-:W-:Y:S01]  /*6280*/  IMAD.X R17, RZ, RZ, R17, P0 ;  /* 0x000000ffff117224 */ /* 0x000fe200000e0611 */
[----:B------:R-:W-:-:S04]  /*6290*/  ISETP.GE.U32.AND P0, PT, R16, R19, PT ;  /* 0x000000131000720c */ /* 0x000fc80003f06070 */
[----:B------:R-:W-:-:S13]  /*62a0*/  ISETP.GE.U32.AND.EX P0, PT, R17, R18, PT, P0 ;  /* 0x000000121100720c */ /* 0x000fda0003f06100 */
[----:B------:R-:W-:Y:S05]  /*62b0*/  @!P0 BRA `(.L_x_14169) ;  /* 0xfffffffc00888947 */ /* 0x000fea000383ffff */
.L_x_14166:
[----:B------:R-:W-:Y:S05]  /*62c0*/  BSYNC B6 ;  /* 0x0000000000067941 */ /* 0x000fea0003800000 */
.L_x_14165:
        /* <DEDUP_REMOVED lines=11> */
.L_x_14041:
[----:B------:R-:W0:Y:S01]  /*6380*/  S2R R24, SR_TID.X ;  /* 0x0000000000187919 */ /* 0x000e220000002100 */
[----:B------:R-:W-:Y:S01]  /*6390*/  CS2R R16, SRZ ;  /* 0x0000000000107805 */ /* 0x000fe2000001ff00 */
[----:B------:R-:W-:Y:S01]  /*63a0*/  IMAD.MOV.U32 R0, RZ, RZ, RZ ;  /* 0x000000ffff007224 */ /* 0x000fe200078e00ff */
[----:B0-----:R-:W-:-:S13]  /*63b0*/  ISETP.GE.AND P0, PT, R24, R41, PT ;  /* 0x000000291800720c */ /* 0x001fda0003f06270 */
[----:B------:R-:W-:Y:S01]  /*63c0*/  @!P0 IMAD.IADD R19, R46, 0x1, R24 ;  /* 0x000000012e138824 */ /* 0x000fe200078e0218 */
[----:B------:R-:W-:Y:S01]  /*63d0*/  @!P0 IADD3 R24, R24, 0x80, RZ ;  /* 0x0000008018188810 */ /* 0x000fe20007ffe0ff */
[----:B------:R-:W0:Y:S03]  /*63e0*/  @!P0 LDC.64 R2, c[0x0][0x2d0] ;  /* 0x0000b400ff028b82 */ /* 0x000e260000000a00 */
[----:B------:R-:W-:-:S05]  /*63f0*/  ISETP.GE.AND P1, PT, R24, R41, PT ;  /* 0x000000291800720c */ /* 0x000fca0003f26270 */
[----:B------:R-:W1:Y:S08]  /*6400*/  @!P0 LDC.64 R4, c[0x0][0x2d8] ;  /* 0x0000b600ff048b82 */ /* 0x000e700000000a00 */
[----:B------:R-:W-:Y:S01]  /*6410*/  @!P1 IMAD.IADD R35, R46, 0x1, R24 ;  /* 0x000000012e239824 */ /* 0x000fe200078e0218 */
[----:B------:R-:W2:Y:S01]  /*6420*/  @!P0 LDC.64 R6, c[0x0][0x2e0] ;  /* 0x0000b800ff068b82 */ /* 0x000ea20000000a00 */
[----:B------:R-:W-:-:S05]  /*6430*/  @!P1 VIADD R24, R24, 0x80 ;  /* 0x0000008018189836 */ /* 0x000fca0000000000 */
[----:B------:R-:W-:Y:S01]  /*6440*/  ISETP.GE.AND P2, PT, R24, R41, PT ;  /* 0x000000291800720c */ /* 0x000fe20003f46270 */
[C---:B0-----:R-:W-:Y:S01]  /*6450*/  @!P0 IMAD.WIDE.U32 R2, R19.reuse, 0x4, R2 ;  /* 0x0000000413028825 */ /* 0x041fe200078e0002 */
[----:B------:R-:W0:Y:S04]  /*6460*/  @!P0 LDC.64 R8, c[0x0][0x2e8] ;  /* 0x0000ba00ff088b82 */ /* 0x000e280000000a00 */
[----:B------:R3:W5:Y:S01]  /*6470*/  @!P0 LDG.E R0, desc[UR36][R2.64] ;  /* 0x0000002402008981 */ /* 0x000762000c1e1900 */
[----:B-1----:R-:W-:-:S03]  /*6480*/  @!P0 IMAD.WIDE.U32 R4, R19, 0x4, R4 ;  /* 0x0000000413048825 */ /* 0x002fc600078e0004 */
[----:B------:R-:W1:Y:S08]  /*6490*/  @!P0 LDC.64 R10, c[0x0][0x2f0] ;  /* 0x0000bc00ff0a8b82 */ /* 0x000e700000000a00 */
[----:B------:R-:W4:Y:S01]  /*64a0*/  @!P1 LDC.64 R12, c[0x0][0x2d0] ;  /* 0x0000b400ff0c9b82 */ /* 0x000f220000000a00 */
[----:B------:R-:W-:-:S07]  /*64b0*/  @!P2 IADD3 R25, R46, R24, RZ ;  /* 0x000000182e19a210 */ /* 0x000fce0007ffe0ff */
[----:B------:R-:W4:Y:S01]  /*64c0*/  @!P1 LDC.64 R14, c[0x0][0x2d8] ;  /* 0x0000b600ff0e9b82 */ /* 0x000f220000000a00 */
[----:B------:R-:W-:Y:S01]  /*64d0*/  @!P2 VIADD R24, R24, 0x80 ;  /* 0x000000801818a836 */ /* 0x000fe20000000000 */
[----:B------:R4:W5:Y:S06]  /*64e0*/  @!P0 LDG.E R17, desc[UR36][R4.64] ;  /* 0x0000002404118981 */ /* 0x00096c000c1e1900 */
[----:B------:R-:W4:Y:S08]  /*64f0*/  @!P1 LDC.64 R20, c[0x0][0x2e0] ;  /* 0x0000b800ff149b82 */ /* 0x000f300000000a00 */
[----:B------:R-:W4:Y:S08]  /*6500*/  @!P1 LDC.64 R22, c[0x0][0x2e8] ;  /* 0x0000ba00ff169b82 */ /* 0x000f300000000a00 */
[----:B------:R-:W4:Y:S08]  /*6510*/  @!P2 LDC.64 R30, c[0x0][0x2d0] ;  /* 0x0000b400ff1eab82 */ /* 0x000f300000000a00 */
[----:B------:R-:W4:Y:S01]  /*6520*/  @!P1 LDC.64 R28, c[0x0][0x2f0] ;  /* 0x0000bc00ff1c9b82 */ /* 0x000f220000000a00 */
[----:B--2---:R-:W-:Y:S01]  /*6530*/  @!P0 IMAD.WIDE.U32 R6, R19, 0x4, R6 ;  /* 0x0000000413068825 */ /* 0x004fe200078e0006 */
[----:B------:R-:W-:-:S03]  /*6540*/  ISETP.GE.AND P3, PT, R24, R41, PT ;  /* 0x000000291800720c */ /* 0x000fc60003f66270 */
[----:B0-----:R-:W-:-:S03]  /*6550*/  @!P0 IMAD.WIDE.U32 R8, R19, 0x4, R8 ;  /* 0x0000000413088825 */ /* 0x001fc600078e0008 */
[----:B---3--:R-:W0:Y:S01]  /*6560*/  @!P2 LDC.64 R2, c[0x0][0x2e0] ;  /* 0x0000b800ff02ab82 */ /* 0x008e220000000a00 */
[----:B-1----:R-:W-:Y:S01]  /*6570*/  @!P0 IMAD.WIDE.U32 R10, R19, 0x4, R10 ;  /* 0x00000004130a8825 */ /* 0x002fe200078e000a */
[----:B------:R-:W-:-:S03]  /*6580*/  CS2R R18, SRZ ;  /* 0x0000000000127805 */ /* 0x000fc6000001ff00 */
[C---:B----4-:R-:W-:Y:S01]  /*6590*/  @!P1 IMAD.WIDE.U32 R4, R35.reuse, 0x4, R12 ;  /* 0x0000000423049825 */ /* 0x050fe200078e000c */
[----:B------:R1:W5:Y:S02]  /*65a0*/  @!P0 LDG.E R16, desc[UR36][R10.64] ;  /* 0x000000240a108981 */ /* 0x000364000c1e1900 */
[----:B------:R-:W2:Y:S02]  /*65b0*/  @!P2 LDC.64 R12, c[0x0][0x2d8] ;  /* 0x0000b600ff0cab82 */ /* 0x000ea40000000a00 */
[----:B------:R3:W5:Y:S01]  /*65c0*/  @!P0 LDG.E R18, desc[UR36][R8.64] ;  /* 0x0000002408128981 */ /* 0x000762000c1e1900 */
[----:B------:R-:W-:Y:S01]  /*65d0*/  CS2R R48, SRZ ;  /* 0x0000000000307805 */ /* 0x000fe2000001ff00 */
[----:B------:R-:W-:Y:S01]  /*65e0*/  @!P1 IMAD.WIDE.U32 R14, R35, 0x4, R14 ;  /* 0x00000004230e9825 */ /* 0x000fe200078e000e */
[----:B------:R-:W-:Y:S02]  /*65f0*/  CS2R R26, SRZ ;  /* 0x00000000001a7805 */ /* 0x000fe4000001ff00 */
[----:B------:R-:W-:-:S02]  /*6600*/  CS2R R32, SRZ ;  /* 0x0000000000207805 */ /* 0x000fc4000001ff00 */
[----:B------:R-:W-:Y:S01]  /*6610*/  CS2R R50, SRZ ;  /* 0x0000000000327805 */ /* 0x000fe2000001ff00 */
[----:B-1----:R-:W1:Y:S01]  /*6620*/  @!P2 LDC.64 R10, c[0x0][0x2e8] ;  /* 0x0000ba00ff0aab82 */ /* 0x002e620000000a00 */
[C---:B------:R-:W-:Y:S01]  /*6630*/  @!P1 IMAD.WIDE.U32 R20, R35.reuse, 0x4, R20 ;  /* 0x0000000423149825 */ /* 0x040fe200078e0014 */
[----:B------:R-:W5:Y:S03]  /*6640*/  @!P1 LDG.E R48, desc[UR36][R4.64] ;  /* 0x0000002404309981 */ /* 0x000f66000c1e1900 */
[----:B------:R-:W-:Y:S01]  /*6650*/  @!P1 IMAD.WIDE.U32 R22, R35, 0x4, R22 ;  /* 0x0000000423169825 */ /* 0x000fe200078e0016 */
[----:B------:R0:W5:Y:S02]  /*6660*/  @!P1 LDG.E R49, desc[UR36][R14.64] ;  /* 0x000000240e319981 */ /* 0x000164000c1e1900 */
[----:B---3--:R-:W3:Y:S01]  /*6670*/  @!P2 LDC.64 R8, c[0x0][0x2f0] ;  /* 0x0000bc00ff08ab82 */ /* 0x008ee20000000a00 */
[----:B------:R-:W-:Y:S01]  /*6680*/  @!P2 IMAD.WIDE.U32 R38, R25, 0x4, R30 ;  /* 0x000000041926a825 */ /* 0x000fe200078e001e */
[----:B------:R-:W5:Y:S03]  /*6690*/  @!P1 LDG.E R27, desc[UR36][R20.64] ;  /* 0x00000024141b9981 */ /* 0x000f66000c1e1900 */
[----:B------:R-:W-:Y:S01]  /*66a0*/  @!P1 IMAD.WIDE.U32 R34, R35, 0x4, R28 ;  /* 0x0000000423229825 */ /* 0x000fe200078e001c */
[----:B------:R-:W5:Y:S01]  /*66b0*/  @!P1 LDG.E R26, desc[UR36][R22.64] ;  /* 0x00000024161a9981 */ /* 0x000f62000c1e1900 */
[----:B------:R-:W-:Y:S01]  /*66c0*/  CS2R R54, SRZ ;  /* 0x0000000000367805 */ /* 0x000fe2000001ff00 */
[----:B------:R-:W4:Y:S01]  /*66d0*/  @!P3 LDC.64 R44, c[0x0][0x2f0] ;  /* 0x0000bc00ff2cbb82 */ /* 0x000f220000000a00 */
[----:B------:R-:W-:Y:S01]  /*66e0*/  @!P3 IMAD.IADD R31, R46, 0x1, R24 ;  /* 0x000000012e1fb824 */ /* 0x000fe200078e0218 */
[----:B------:R0:W5:Y:S01]  /*66f0*/  @!P1 LDG.E R32, desc[UR36][R34.64] ;  /* 0x0000002422209981 */ /* 0x000162000c1e1900 */
[----:B------:R-:W-:-:S02]  /*6700*/  @!P3 VIADD R24, R24, 0x80 ;  /* 0x000000801818b836 */ /* 0x000fc40000000000 */
[C---:B--2---:R-:W-:Y:S01]  /*6710*/  @!P2 IMAD.WIDE.U32 R12, R25.reuse, 0x4, R12 ;  /* 0x00000004190ca825 */ /* 0x044fe200078e000c */
[----:B------:R2:W5:Y:S02]  /*6720*/  @!P2 LDG.E R50, desc[UR36][R38.64] ;  /* 0x000000242632a981 */ /* 0x000564000c1e1900 */
[----:B------:R-:W-:Y:S02]  /*6730*/  ISETP.GE.AND P1, PT, R24, R41, PT ;  /* 0x000000291800720c */ /* 0x000fe40003f26270 */
[----:B------:R-:W-:Y:S01]  /*6740*/  CS2R R28, SRZ ;  /* 0x00000000001c7805 */ /* 0x000fe2000001ff00 */
[C---:B0-----:R-:W-:Y:S01]  /*6750*/  @!P2 IMAD.WIDE.U32 R14, R25.reuse, 0x4, R2 ;  /* 0x00000004190ea825 */ /* 0x041fe200078e0002 */
[----:B------:R-:W5:Y:S01]  /*6760*/  @!P2 LDG.E R55, desc[UR36][R12.64] ;  /* 0x000000240c37a981 */ /* 0x000f62000c1e1900 */
[----:B------:R-:W-:Y:S02]  /*6770*/  CS2R R34, SRZ ;  /* 0x0000000000227805 */ /* 0x000fe4000001ff00 */
[----:B------:R-:W-:Y:S01]  /*6780*/  CS2R R58, SRZ ;  /* 0x00000000003a7805 */ /* 0x000fe2000001ff00 */
[C---:B-1----:R-:W-:Y:S01]  /*6790*/  @!P2 IMAD.WIDE.U32 R36, R25.reuse, 0x4, R10 ;  /* 0x000000041924a825 */ /* 0x042fe200078e000a */
[----:B------:R0:W5:Y:S01]  /*67a0*/  @!P2 LDG.E R29, desc[UR36][R14.64] ;  /* 0x000000240e1da981 */ /* 0x000162000c1e1900 */
[----:B------:R-:W-:Y:S01]  /*67b0*/  CS2R R60, SRZ ;  /* 0x00000000003c7805 */ /* 0x000fe2000001ff00 */
[----:B------:R-:W1:Y:S01]  /*67c0*/  @!P3 LDC.64 R4, c[0x0][0x2d8] ;  /* 0x0000b600ff04bb82 */ /* 0x000e620000000a00 */
[----:B---3--:R-:W-:Y:S01]  /*67d0*/  @!P2 IMAD.WIDE.U32 R8, R25, 0x4, R8 ;  /* 0x000000041908a825 */ /* 0x008fe200078e0008 */
[----:B------:R-:W5:Y:S01]  /*67e0*/  @!P2 LDG.E R28, desc[UR36][R36.64] ;  /* 0x00000024241ca981 */ /* 0x000f62000c1e1900 */
[----:B------:R-:W-:-:S02]  /*67f0*/  @!P1 IADD3 R25, R46, R24, RZ ;  /* 0x000000182e199210 */ /* 0x000fc40007ffe0ff */
[----:B------:R-:W-:Y:S01]  /*6800*/  @!P1 VIADD R24, R24, 0x80 ;  /* 0x0000008018189836 */ /* 0x000fe20000000000 */
[----:B------:R-:W5:Y:S02]  /*6810*/  @!P2 LDG.E R35, desc[UR36][R8.64] ;  /* 0x000000240823a981 */ /* 0x000f64000c1e1900 */
[----:B------:R-:W3:Y:S02]  /*6820*/  @!P1 LDC.64 R10, c[0x0][0x2d0] ;  /* 0x0000b400ff0a9b82 */ /* 0x000ee40000000a00 */
[----:B------:R-:W-:Y:S01]  /*6830*/  ISETP.GE.AND P2, PT, R24, R41, PT ;  /* 0x000000291800720c */ /* 0x000fe20003f46270 */
[----:B------:R4:W5:Y:S05]  /*6840*/  @!P0 LDG.E R19, desc[UR36][R6.64] ;  /* 0x0000002406138981 */ /* 0x00096a000c1e1900 */
[----:B------:R-:W1:Y:S08]  /*6850*/  @!P1 LDC.64 R22, c[0x0][0x2d8] ;  /* 0x0000b600ff169b82 */ /* 0x000e700000000a00 */
[----:B------:R-:W1:Y:S01]  /*6860*/  @!P1 LDC.64 R20, c[0x0][0x2e0] ;  /* 0x0000b800ff149b82 */ /* 0x000e620000000a00 */
[----:B--2---:R-:W-:-:S07]  /*6870*/  @!P2 IMAD.IADD R39, R46, 0x1, R24 ;  /* 0x000000012e27a824 */ /* 0x004fce00078e0218 */
[----:B0-----:R-:W0:Y:S08]  /*6880*/  @!P1 LDC.64 R14, c[0x0][0x2e8] ;  /* 0x0000ba00ff0e9b82 */ /* 0x001e300000000a00 */
[----:B------:R-:W2:Y:S01]  /*6890*/  @!P1 LDC.64 R12, c[0x0][0x2f0] ;  /* 0x0000bc00ff0c9b82 */ /* 0x000ea20000000a00 */
[----:B------:R-:W-:-:S04]  /*68a0*/  @!P2 IADD3 R24, R24, 0x80, RZ ;  /* 0x000000801818a810 */ /* 0x000fc80007ffe0ff */
[----:B------:R-:W-:Y:S01]  /*68b0*/  ISETP.GE.AND P4, PT, R24, R41, PT ;  /* 0x000000291800720c */ /* 0x000fe20003f86270 */
[----:B------:R-:W-:Y:S02]  /*68c0*/  IMAD.MOV.U32 R38, RZ, RZ, RZ ;  /* 0x000000ffff267224 */ /* 0x000fe400078e00ff */
[----:B----4-:R-:W-:Y:S01]  /*68d0*/  @!P3 IMAD.WIDE.U32 R44, R31, 0x4, R44 ;  /* 0x000000041f2cb825 */ /* 0x010fe200078e002c */
[----:B------:R-:W4:Y:S03]  /*68e0*/  @!P3 LDC.64 R6, c[0x0][0x2d0] ;  /* 0x0000b400ff06bb82 */ /* 0x000f260000000a00 */
[C---:B---3--:R-:W-:Y:S01]  /*68f0*/  @!P1 IMAD.WIDE.U32 R10, R25.reuse, 0x4, R10 ;  /* 0x00000004190a9825 */ /* 0x048fe200078e000a */
[----:B------:R3:W5:Y:S03]  /*6900*/  @!P3 LDG.E R38, desc[UR36][R44.64] ;  /* 0x000000242c26b981 */ /* 0x000766000c1e1900 */
[C---:B-1----:R-:W-:Y:S01]  /*6910*/  @!P1 IMAD.WIDE.U32 R22, R25.reuse, 0x4, R22 ;  /* 0x0000000419169825 */ /* 0x042fe200078e0016 */
[----:B------:R-:W5:Y:S01]  /*6920*/  @!P1 LDG.E R61, desc[UR36][R10.64] ;  /* 0x000000240a3d9981 */ /* 0x000f62000c1e1900 */
[----:B------:R-:W1:Y:S02]  /*6930*/  @!P3 LDC.64 R2, c[0x0][0x2e0] ;  /* 0x0000b800ff02bb82 */ /* 0x000e640000000a00 */
[----:B------:R-:W-:Y:S01]  /*6940*/  @!P1 IMAD.WIDE.U32 R20, R25, 0x4, R20 ;  /* 0x0000000419149825 */ /* 0x000fe200078e0014 */
[----:B------:R-:W5:Y:S01]  /*6950*/  @!P1 LDG.E R58, desc[UR36][R22.64] ;  /* 0x00000024163a9981 */ /* 0x000f62000c1e1900 */
[----:B---3--:R-:W-:-:S02]  /*6960*/  CS2R R44, SRZ ;  /* 0x00000000002c7805 */ /* 0x008fc4000001ff00 */
[C---:B0-----:R-:W-:Y:S01]  /*6970*/  @!P1 IMAD.WIDE.U32 R14, R25.reuse, 0x4, R14 ;  /* 0x00000004190e9825 */ /* 0x041fe200078e000e */
[----:B------:R-:W5:Y:S01]  /*6980*/  @!P1 LDG.E R34, desc[UR36][R20.64] ;  /* 0x0000002414229981 */ /* 0x000f62000c1e1900 */
[----:B------:R-:W0:Y:S02]  /*6990*/  @!P3 LDC.64 R42, c[0x0][0x2e8] ;  /* 0x0000ba00ff2abb82 */ /* 0x000e240000000a00 */
[----:B--2---:R-:W-:Y:S01]  /*69a0*/  @!P1 IMAD.WIDE.U32 R12, R25, 0x4, R12 ;  /* 0x00000004190c9825 */ /* 0x004fe200078e000c */
[----:B------:R-:W5:Y:S03]  /*69b0*/  @!P1 LDG.E R33, desc[UR36][R14.64] ;  /* 0x000000240e219981 */ /* 0x000f66000c1e1900 */
[----:B------:R-:W-:Y:S01]  /*69c0*/  @!P4 IMAD.IADD R25, R46, 0x1, R24 ;  /* 0x000000012e19c824 */ /* 0x000fe200078e0218 */
[----:B------:R2:W5:Y:S01]  /*69d0*/  @!P1 LDG.E R44, desc[UR36][R12.64] ;  /* 0x000000240c2c9981 */ /* 0x000562000c1e1900 */
[----:B------:R-:W-:Y:S01]  /*69e0*/  @!P4 VIADD R24, R24, 0x80 ;  /* 0x000000801818c836 */ /* 0x000fe20000000000 */
[----:B------:R-:W-:Y:S01]  /*69f0*/  CS2R R56, SRZ ;  /* 0x0000000000387805 */ /* 0x000fe2000001ff00 */
[C---:B----4-:R-:W-:Y:S01]  /*6a00*/  @!P3 IMAD.WIDE.U32 R6, R31.reuse, 0x4, R6 ;  /* 0x000000041f06b825 */ /* 0x050fe200078e0006 */
[----:B------:R-:W3:Y:S02]  /*6a10*/  @!P2 LDC.64 R36, c[0x0][0x2d0] ;  /* 0x0000b400ff24ab82 */ /* 0x000ee40000000a00 */
[----:B------:R-:W-:Y:S01]  /*6a20*/  ISETP.GE.AND P1, PT, R24, R41, PT ;  /* 0x000000291800720c */ /* 0x000fe20003f26270 */
[C---:B------:R-:W-:Y:S01]  /*6a30*/  @!P3 IMAD.WIDE.U32 R4, R31.reuse, 0x4, R4 ;  /* 0x000000041f04b825 */ /* 0x040fe200078e0004 */
[----:B------:R4:W5:Y:S03]  /*6a40*/  @!P3 LDG.E R57, desc[UR36][R6.64] ;  /* 0x000000240639b981 */ /* 0x000966000c1e1900 */
[C---:B-1----:R-:W-:Y:S01]  /*6a50*/  @!P3 IMAD.WIDE.U32 R2, R31.reuse, 0x4, R2 ;  /* 0x000000041f02b825 */ /* 0x042fe200078e0002 */
[----:B------:R1:W5:Y:S01]  /*6a60*/  @!P3 LDG.E R59, desc[UR36][R4.64] ;  /* 0x00000024043bb981 */ /* 0x000362000c1e1900 */
[----:B------:R-:W3:Y:S08]  /*6a70*/  @!P2 LDC.64 R8, c[0x0][0x2d8] ;  /* 0x0000b600ff08ab82 */ /* 0x000ef00000000a00 */
[----:B--2---:R-:W2:Y:S01]  /*6a80*/  @!P1 LDC.64 R12, c[0x0][0x2f0] ;  /* 0x0000bc00ff0c9b82 */ /* 0x004ea20000000a00 */
[----:B0-----:R-:W-:Y:S01]  /*6a90*/  @!P3 IMAD.WIDE.U32 R42, R31, 0x4, R42 ;  /* 0x000000041f2ab825 */ /* 0x001fe200078e002a */
[----:B------:R-:W-:-:S06]  /*6aa0*/  CS2R R30, SRZ ;  /* 0x00000000001e7805 */ /* 0x000fcc000001ff00 */
[----:B------:R0:W5:Y:S01]  /*6ab0*/  @!P3 LDG.E R30, desc[UR36][R42.64] ;  /* 0x000000242a1eb981 */ /* 0x000162000c1e1900 */
[----:B----4-:R-:W4:Y:S03]  /*6ac0*/  @!P2 LDC.64 R6, c[0x0][0x2e0] ;  /* 0x0000b800ff06ab82 */ /* 0x010f260000000a00 */
[----:B------:R2:W5:Y:S05]  /*6ad0*/  @!P3 LDG.E R31, desc[UR36][R2.64] ;  /* 0x00000024021fb981 */ /* 0x00056a000c1e1900 */
[----:B-1----:R-:W1:Y:S01]  /*6ae0*/  @!P2 LDC.64 R4, c[0x0][0x2e8] ;  /* 0x0000ba00ff04ab82 */ /* 0x002e620000000a00 */
[----:B0-----:R-:W-:-:S04]  /*6af0*/  @!P1 IMAD.IADD R43, R46, 0x1, R24 ;  /* 0x000000012e2b9824 */ /* 0x001fc800078e0218 */
[----:B--2---:R-:W-:-:S03]  /*6b00*/  @!P1 IMAD.WIDE.U32 R12, R43, 0x4, R12 ;  /* 0x000000042b0c9825 */ /* 0x004fc600078e000c */
[----:B------:R-:W0:Y:S03]  /*6b10*/  @!P4 LDC.64 R10, c[0x0][0x2d0] ;  /* 0x0000b400ff0acb82 */ /* 0x000e260000000a00 */
[----:B------:R-:W2:Y:S05]  /*6b20*/  @!P1 LDG.E R12, desc[UR36][R12.64] ;  /* 0x000000240c0c9981 */ /* 0x000eaa000c1e1900 */
[----:B------:R-:W0:Y:S01]  /*6b30*/  @!P2 LDC.64 R2, c[0x0][0x2f0] ;  /* 0x0000bc00ff02ab82 */ /* 0x000e220000000a00 */
[----:B---3--:R-:W-:-:S05]  /*6b40*/  @!P2 IMAD.WIDE.U32 R36, R39, 0x4, R36 ;  /* 0x000000042724a825 */ /* 0x008fca00078e0024 */
[----:B------:R3:W5:Y:S01]  /*6b50*/  @!P2 LDG.E R60, desc[UR36][R36.64] ;  /* 0x00000024243ca981 */ /* 0x000762000c1e1900 */
[C---:B------:R-:W-:Y:S01]  /*6b60*/  @!P2 IMAD.WIDE.U32 R8, R39.reuse, 0x4, R8 ;  /* 0x000000042708a825 */ /* 0x040fe200078e0008 */
[----:B------:R-:W0:Y:S03]  /*6b70*/  @!P4 LDC.64 R14, c[0x0][0x2e0] ;  /* 0x0000b800ff0ecb82 */ /* 0x000e260000000a00 */
[C---:B----4-:R-:W-:Y:S01]  /*6b80*/  @!P2 IMAD.WIDE.U32 R6, R39.reuse, 0x4, R6 ;  /* 0x000000042706a825 */ /* 0x050fe200078e0006 */
[----:B------:R4:W5:Y:S03]  /*6b90*/  @!P2 LDG.E R54, desc[UR36][R8.64] ;  /* 0x000000240836a981 */ /* 0x000966000c1e1900 */
[----:B-1----:R-:W-:Y:S01]  /*6ba0*/  @!P2 IMAD.WIDE.U32 R4, R39, 0x4, R4 ;  /* 0x000000042704a825 */ /* 0x002fe200078e0004 */
[----:B---3--:R-:W-:-:S02]  /*6bb0*/  CS2R R36, SRZ ;  /* 0x0000000000247805 */ /* 0x008fc4000001ff00 */
[----:B------:R-:W-:Y:S01]  /*6bc0*/  CS2R R52, SRZ ;  /* 0x0000000000347805 */ /* 0x000fe2000001ff00 */
[----:B------:R-:W1:Y:S01]  /*6bd0*/  @!P4 LDC.64 R20, c[0x0][0x2e8] ;  /* 0x0000ba00ff14cb82 */ /* 0x000e620000000a00 */
[----:B0-----:R-:W-:Y:S02]  /*6be0*/  @!P4 IMAD.WIDE.U32 R10, R25, 0x4, R10 ;  /* 0x00000004190ac825 */ /* 0x001fe400078e000a */
[----:B------:R0:W5:Y:S02]  /*6bf0*/  @!P2 LDG.E R37, desc[UR36][R6.64] ;  /* 0x000000240625a981 */ /* 0x000164000c1e1900 */
[----:B------:R-:W-:Y:S02]  /*6c00*/  @!P2 IMAD.WIDE.U32 R2, R39, 0x4, R2 ;  /* 0x000000042702a825 */ /* 0x000fe400078e0002 */
[----:B------:R3:W5:Y:S01]  /*6c10*/  @!P2 LDG.E R36, desc[UR36][R4.64] ;  /* 0x000000240424a981 */ /* 0x000762000c1e1900 */
[----:B----4-:R-:W4:Y:S03]  /*6c20*/  @!P1 LDC.64 R8, c[0x0][0x2e0] ;  /* 0x0000b800ff089b82 */ /* 0x010f260000000a00 */
[----:B------:R1:W5:Y:S04]  /*6c30*/  @!P4 LDG.E R56, desc[UR36][R10.64] ;  /* 0x000000240a38c981 */ /* 0x000368000c1e1900 */
[----:B------:R1:W5:Y:S01]  /*6c40*/  @!P2 LDG.E R45, desc[UR36][R2.64] ;  /* 0x00000024022da981 */ /* 0x000362000c1e1900 */
[----:B0-----:R-:W0:Y:S08]  /*6c50*/  @!P1 LDC.64 R6, c[0x0][0x2d8] ;  /* 0x0000b600ff069b82 */ /* 0x001e300000000a00 */
[----:B---3--:R-:W3:Y:S08]  /*6c60*/  @!P1 LDC.64 R4, c[0x0][0x2d0] ;  /* 0x0000b400ff049b82 */ /* 0x008ef00000000a00 */
[----:B-1----:R-:W1:Y:S08]  /*6c70*/  @!P1 LDC.64 R10, c[0x0][0x2e8] ;  /* 0x0000ba00ff0a9b82 */ /* 0x002e700000000a00 */
[----:B------:R-:W1:Y:S01]  /*6c80*/  @!P4 LDC.64 R2, c[0x0][0x2f0] ;  /* 0x0000bc00ff02cb82 */ /* 0x000e620000000a00 */
[----:B0-----:R-:W-:-:S04]  /*6c90*/  @!P1 IMAD.WIDE.U32 R6, R43, 0x4, R6 ;  /* 0x000000042b069825 */ /* 0x001fc800078e0006 */
[C---:B----4-:R-:W-:Y:S01]  /*6ca0*/  @!P1 IMAD.WIDE.U32 R8, R43.reuse, 0x4, R8 ;  /* 0x000000042b089825 */ /* 0x050fe200078e0008 */
[----:B------:R0:W5:Y:S02]  /*6cb0*/  @!P1 LDG.E R51, desc[UR36][R6.64] ;  /* 0x0000002406339981 */ /* 0x000164000c1e1900 */
[----:B------:R-:W4:Y:S01]  /*6cc0*/  @!P4 LDC.64 R22, c[0x0][0x2d8] ;  /* 0x0000b600ff16cb82 */ /* 0x000f220000000a00 */
[----:B---3--:R-:W-:-:S04]  /*6cd0*/  @!P1 IMAD.WIDE.U32 R4, R43, 0x4, R4 ;  /* 0x000000042b049825 */ /* 0x008fc800078e0004 */
[----:B------:R-:W-:Y:S01]  /*6ce0*/  IMAD.MOV.U32 R40, RZ, RZ, RZ ;  /* 0x000000ffff287224 */ /* 0x000fe200078e00ff */
[----:B------:R3:W5:Y:S01]  /*6cf0*/  @!P1 LDG.E R52, desc[UR36][R4.64] ;  /* 0x0000002404349981 */ /* 0x000762000c1e1900 */
[----:B------:R-:W-:Y:S01]  /*6d00*/  IMAD.MOV.U32 R47, RZ, RZ, RZ ;  /* 0x000000ffff2f7224 */ /* 0x000fe200078e00ff */
[----:B0-----:R-:W0:Y:S01]  /*6d10*/  LDC.64 R6, c[0x0][0x240] ;  /* 0x00009000ff067b82 */ /* 0x001e220000000a00 */
[----:B-1----:R-:W-:Y:S01]  /*6d20*/  @!P1 IMAD.WIDE.U32 R10, R43, 0x4, R10 ;  /* 0x000000042b0a9825 */ /* 0x002fe200078e000a */
[----:B------:R-:W-:-:S03]  /*6d30*/  CS2R R42, SRZ ;  /* 0x00000000002a7805 */ /* 0x000fc6000001ff00 */
[----:B------:R-:W-:-:S03]  /*6d40*/  @!P4 IMAD.WIDE.U32 R14, R25, 0x4, R14 ;  /* 0x00000004190ec825 */ /* 0x000fc600078e000e */
[----:B------:R1:W5:Y:S01]  /*6d50*/  @!P1 LDG.E R43, desc[UR36][R8.64] ;  /* 0x00000024082b9981 */ /* 0x000362000c1e1900 */
[C---:B------:R-:W-:Y:S01]  /*6d60*/  @!P4 IMAD.WIDE.U32 R2, R25.reuse, 0x4, R2 ;  /* 0x000000041902c825 */ /* 0x040fe200078e0002 */
[----:B---3--:R-:W3:Y:S02]  /*6d70*/  LDC.64 R4, c[0x0][0x248] ;  /* 0x00009200ff047b82 */ /* 0x008ee40000000a00 */
[----:B------:R1:W5:Y:S04]  /*6d80*/  @!P4 LDG.E R40, desc[UR36][R14.64] ;  /* 0x000000240e28c981 */ /* 0x000368000c1e1900 */
[----:B------:R-:W5:Y:S02]  /*6d90*/  @!P4 LDG.E R47, desc[UR36][R2.64] ;  /* 0x00000024022fc981 */ /* 0x000f64000c1e1900 */
[----:B-1----:R-:W1:Y:S02]  /*6da0*/  LDC.64 R8, c[0x0][0x238] ;  /* 0x00008e00ff087b82 */ /* 0x002e640000000a00 */
[----:B------:R4:W5:Y:S06]  /*6db0*/  @!P1 LDG.E R42, desc[UR36][R10.64] ;  /* 0x000000240a2a9981 */ /* 0x00096c000c1e1900 */
[----:B------:R-:W0:Y:S08]  /*6dc0*/  LDC.64 R14, c[0x0][0x228] ;  /* 0x00008a00ff0e7b82 */ /* 0x000e300000000a00 */
[----:B----4-:R-:W4:Y:S08]  /*6dd0*/  LDC.64 R10, c[0x0][0x230] ;  /* 0x00008c00ff0a7b82 */ /* 0x010f300000000a00 */
[----:B------:R-:W3:Y:S01]  /*6de0*/  LDC.64 R2, c[0x0][0x250] ;  /* 0x00009400ff027b82 */ /* 0x000ee20000000a00 */
[----:B------:R-:W-:Y:S01]  /*6df0*/  MOV R39, RZ ;  /* 0x000000ff00277202 */ /* 0x000fe20000000f00 */
[C---:B------:R-:W-:Y:S01]  /*6e00*/  @!P4 IMAD.WIDE.U32 R20, R25.reuse, 0x4, R20 ;  /* 0x000000041914c825 */ /* 0x040fe200078e0014 */
[----:B-1----:R1:W-:Y:S04]  /*6e10*/  STL.64 [R1+0x20], R8 ;  /* 0x0000200801007387 */ /* 0x0023e80000100a00 */
[----:B------:R3:W5:Y:S01]  /*6e20*/  @!P4 LDG.E R39, desc[UR36][R20.64] ;  /* 0x000000241427c981 */ /* 0x000762000c1e1900 */
[----:B------:R-:W2:Y:S03]  /*6e30*/  LDC R13, c[0x0][0x218] ;  /* 0x00008600ff0d7b82 */ /* 0x000ea60000000800 */
[----:B0-----:R0:W-:Y:S04]  /*6e40*/  STL.64 [R1+0x10], R14 ;  /* 0x0000100e01007387 */ /* 0x0011e80000100a00 */
[----:B------:R-:W-:Y:S01]  /*6e50*/  STL.64 [R1+0x28], R6 ;  /* 0x0000280601007387 */ /* 0x000fe20000100a00 */
[----:B-1----:R-:W1:Y:S03]  /*6e60*/  LDC.64 R8, c[0x0][0x270] ;  /* 0x00009c00ff087b82 */ /* 0x002e660000000a00 */
[----:B----4-:R4:W-:Y:S04]  /*6e70*/  STL.64 [R1+0x18], R10 ;  /* 0x0000180a01007387 */ /* 0x0109e80000100a00 */
[----:B---3--:R3:W-:Y:S01]  /*6e80*/  STL.64 [R1+0x30], R4 ;  /* 0x0000300401007387 */ /* 0x0087e20000100a00 */
[----:B------:R-:W1:Y:S03]  /*6e90*/  LDC.64 R20, c[0x0][0x258] ;  /* 0x00009600ff147b82 */ /* 0x000e660000000a00 */
[----:B------:R3:W-:Y:S05]  /*6ea0*/  STL.64 [R1+0x38], R2 ;  /* 0x0000380201007387 */ /* 0x0007ea0000100a00 */
[----:B0-----:R-:W0:Y:S08]  /*6eb0*/  LDC.64 R14, c[0x0][0x260] ;  /* 0x00009800ff0e7b82 */ /* 0x001e300000000a00 */
[----:B----4-:R-:W4:Y:S08]  /*6ec0*/  LDC.64 R10, c[0x0][0x268] ;  /* 0x00009a00ff0a7b82 */ /* 0x010f300000000a00 */
[----:B------:R-:W4:Y:S08]  /*6ed0*/  LDC.64 R6, c[0x0][0x278] ;  /* 0x00009e00ff067b82 */ /* 0x000f300000000a00 */
[----:B---3--:R-:W3:Y:S08]  /*6ee0*/  LDC.64 R4, c[0x0][0x280] ;  /* 0x0000a000ff047b82 */ /* 0x008ef00000000a00 */
[----:B------:R-:W2:Y:S01]  /*6ef0*/  LDC.64 R2, c[0x0][0x288] ;  /* 0x0000a200ff027b82 */ /* 0x000ea20000000a00 */
[----:B------:R-:W-:Y:S01]  /*6f00*/  @!P4 IMAD.WIDE.U32 R22, R25, 0x4, R22 ;  /* 0x000000041916c825 */ /* 0x000fe200078e0016 */
[----:B-1----:R1:W-:Y:S04]  /*6f10*/  STL.64 [R1+0x40], R20 ;  /* 0x0000401401007387 */ /* 0x0023e80000100a00 */
[----:B------:R1:W5:Y:S04]  /*6f20*/  @!P4 LDG.E R53, desc[UR36][R22.64] ;  /* 0x000000241635c981 */ /* 0x000368000c1e1900 */
[----:B0-----:R0:W-:Y:S04]  /*6f30*/  STL.64 [R1+0x48], R14 ;  /* 0x0000480e01007387 */ /* 0x0011e80000100a00 */
[----:B----4-:R4:W-:Y:S01]  /*6f40*/  STL.64 [R1+0x50], R10 ;  /* 0x0000500a01007387 */ /* 0x0109e20000100a00 */
[----:B-1----:R-:W1:Y:S03]  /*6f50*/  LDC.64 R20, c[0x0][0x290] ;  /* 0x0000a400ff147b82 */ /* 0x002e660000000a00 */
[----:B------:R4:W-:Y:S04]  /*6f60*/  STL.64 [R1+0x58], R8 ;  /* 0x0000580801007387 */ /* 0x0009e80000100a00 */
[----:B------:R4:W-:Y:S01]  /*6f70*/  STL.64 [R1+0x60], R6 ;  /* 0x0000600601007387 */ /* 0x0009e20000100a00 */
[----:B------:R-:W1:Y:S03]  /*6f80*/  LDC.64 R22, c[0x0][0x220] ;  /* 0x00008800ff167b82 */ /* 0x000e660000000a00 */
[----:B---3--:R3:W-:Y:S04]  /*6f90*/  STL.64 [R1+0x68], R4 ;  /* 0x0000680401007387 */ /* 0x0087e80000100a00 */
[----:B--2---:R2:W-:Y:S01]  /*6fa0*/  STL.64 [R1+0x70], R2 ;  /* 0x0000700201007387 */ /* 0x0045e20000100a00 */
[----:B0-----:R-:W0:Y:S08]  /*6fb0*/  LDC.64 R14, c[0x0][0x298] ;  /* 0x0000a600ff0e7b82 */ /* 0x001e300000000a00 */
[----:B----4-:R-:W4:Y:S08]  /*6fc0*/  LDC.64 R10, c[0x0][0x2a0] ;  /* 0x0000a800ff0a7b82 */ /* 0x010f300000000a00 */
[----:B------:R-:W4:Y:S08]  /*6fd0*/  LDC.64 R8, c[0x0][0x2a8] ;  /* 0x0000aa00ff087b82 */ /* 0x000f300000000a00 */
[----:B------:R-:W4:Y:S08]  /*6fe0*/  LDC.64 R6, c[0x0][0x2b0] ;  /* 0x0000ac00ff067b82 */ /* 0x000f300000000a00 */
[----:B---3--:R-:W3:Y:S08]  /*6ff0*/  LDC.64 R4, c[0x0][0x2b8] ;  /* 0x0000ae00ff047b82 */ /* 0x008ef00000000a00 */
[----:B--2---:R-:W2:Y:S01]  /*7000*/  LDC.64 R2, c[0x0][0x2c0] ;  /* 0x0000b000ff027b82 */ /* 0x004ea20000000a00 */
[----:B-1----:R1:W-:Y:S04]  /*7010*/  STL.64 [R1+0x8], R22 ;  /* 0x0000081601007387 */ /* 0x0023e80000100a00 */
[----:B------:R1:W-:Y:S04]  /*7020*/  STL.64 [R1+0x78], R20 ;  /* 0x0000781401007387 */ /* 0x0003e80000100a00 */
[----:B0-----:R1:W-:Y:S04]  /*7030*/  STL.64 [R1+0x80], R14 ;  /* 0x0000800e01007387 */ /* 0x0013e80000100a00 */
[----:B----4-:R1:W-:Y:S04]  /*7040*/  STL.64 [R1+0x88], R10 ;  /* 0x0000880a01007387 */ /* 0x0103e80000100a00 */
[----:B------:R1:W-:Y:S04]  /*7050*/  STL.64 [R1+0x90], R8 ;  /* 0x0000900801007387 */ /* 0x0003e80000100a00 */
[----:B------:R1:W-:Y:S04]  /*7060*/  STL.64 [R1+0x98], R6 ;  /* 0x0000980601007387 */ /* 0x0003e80000100a00 */
[----:B---3--:R1:W-:Y:S04]  /*7070*/  STL.64 [R1+0xa0], R4 ;  /* 0x0000a00401007387 */ /* 0x0083e80000100a00 */
[----:B--2---:R1:W-:Y:S04]  /*7080*/  STL.64 [R1+0xa8], R2 ;  /* 0x0000a80201007387 */ /* 0x0043e80000100a00 */
[----:B------:R1:W-:Y:S01]  /*7090*/  STL [R1], R13 ;  /* 0x0000000d01007387 */ /* 0x0003e20000100800 */
[----:B------:R-:W-:Y:S01]  /*70a0*/  BSSY B6, `(.L_x_14170) ;  /* 0x00000c5000067945 */ /* 0x000fe20003800000 */
[----:B------:R-:W-:-:S02]  /*70b0*/  CS2R R24, SRZ ;  /* 0x0000000000187805 */ /* 0x000fc4000001ff00 */
        /* <DEDUP_REMOVED lines=9> */
[----:B-1----:R-:W-:Y:S01]  /*7150*/  MOV R2, 0x0 ;  /* 0x0000000000027802 */ /* 0x002fe20000000f00 */
        /* <DEDUP_REMOVED lines=15> */
.L_x_14173:
[----:B------:R-:W-:Y:S05]  /*7250*/  BSYNC B7 ;  /* 0x0000000000077941 */ /* 0x000fea0003800000 */
.L_x_14172:
[----:B------:R-:W-:Y:S01]  /*7260*/  ULDC.64 UR4, c[0x4][0x158] ;  /* 0x0100560000047ab9 */ /* 0x000fe20000000a00 */
[----:B------:R-:W-:Y:S01]  /*7270*/  BSSY B7, `(.L_x_14174) ;  /* 0x0000016000077945 */ /* 0x000fe20003800000 */
[----:B------:R-:W-:Y:S01]  /*7280*/  ISETP.NE.U32.AND P0, PT, RZ, UR4, PT ;  /* 0x00000004ff007c0c */ /* 0x000fe2000bf05070 */
[----:B------:R-:W-:Y:S02]  /*7290*/  ULDC UR4, c[0x0][0x228] ;  /* 0x00008a0000047ab9 */ /* 0x000fe40000000800 */
[----:B------:R-:W-:Y:S02]  /*72a0*/  ISETP.EQ.AND P1, PT, R17, UR4, PT ;  /* 0x0000000411007c0c */ /* 0x000fe4000bf22270 */
[----:B------:R-:W-:-:S13]  /*72b0*/  ISETP.NE.AND.EX P0, PT, RZ, UR5, PT, P0 ;  /* 0x00000005ff007c0c */ /* 0x000fda000bf05300 */
[----:B------:R-:W-:Y:S05]  /*72c0*/  @P0 BRA P1, `(.L_x_14175) ;  /* 0x0000000000400947 */ /* 0x000fea0000800000 */
[----:B-1----:R-:W-:Y:S01]  /*72d0*/  MOV R2, 0x0 ;  /* 0x0000000000027802 */ /* 0x002fe20000000f00 */
        /* <DEDUP_REMOVED lines=15> */
.L_x_14175:
[----:B------:R-:W-:Y:S05]  /*73d0*/  BSYNC B7 ;  /* 0x0000000000077941 */ /* 0x000fea0003800000 */
.L_x_14174:
        /* <DEDUP_REMOVED lines=10> */
[----:B-1----:R-:W-:Y:S01]  /*7480*/  MOV R2, 0x0 ;  /* 0x0000000000027802 */ /* 0x002fe20000000f00 */
        /* <DEDUP_REMOVED lines=15> */
.L_x_14177:
[----:B------:R-:W-:Y:S05]  /*7580*/  BSYNC B7 ;  /* 0x0000000000077941 */ /* 0x000fea0003800000 */
.L_x_14176:
[----:B-1----:R-:W0:Y:S01]  /*7590*/  LDC.64 R2, c[0x0][0x228] ;  /* 0x00008a00ff027b82 */ /* 0x002e220000000a00 */
[----:B------:R-:W-:Y:S01]  /*75a0*/  SHF.R.S32.HI R5, RZ, 0x1f, R16 ;  /* 0x0000001fff057819 */ /* 0x000fe20000011410 */
[----:B------:R-:W-:-:S06]  /*75b0*/  IMAD.MOV.U32 R12, RZ, RZ, RZ ;  /* 0x000000ffff0c7224 */ /* 0x000fcc00078e00ff */
[----:B------:R-:W1:Y:S01]  /*75c0*/  LDC R0, c[0x0][0x230] ;  /* 0x00008c00ff007b82 */ /* 0x000e620000000800 */
[----:B0-----:R-:W-:Y:S01]  /*75d0*/  ISETP.GE.U32.AND P0, PT, R2, 0x1, PT ;  /* 0x000000010200780c */ /* 0x001fe20003f06070 */
[-C--:B------:R-:W-:Y:S02]  /*75e0*/  IMAD R5, R5, R2.reuse, RZ ;  /* 0x0000000205057224 */ /* 0x080fe400078e02ff */
[----:B------:R-:W-:Y:S01]  /*75f0*/  IMAD.WIDE.U32 R14, R16, R2, RZ ;  /* 0x00000002100e7225 */ /* 0x000fe200078e00ff */
[----:B------:R-:W-:-:S03]  /*7600*/  ISETP.GE.AND.EX P0, PT, R3, RZ, PT, P0 ;  /* 0x000000ff0300720c */ /* 0x000fc60003f06300 */
[----:B------:R-:W-:Y:S01]  /*7610*/  IMAD R5, R16, R3, R5 ;  /* 0x0000000310057224 */ /* 0x000fe200078e0205 */
[----:B-1----:R-:W-:Y:S01]  /*7620*/  IADD3 R13, R0, -0x1, RZ ;  /* 0xffffffff000d7810 */ /* 0x002fe20007ffe0ff */
[----:B------:R-:W-:-:S03]  /*7630*/  IMAD.MOV.U32 R2, RZ, RZ, RZ ;  /* 0x000000ffff027224 */ /* 0x000fc600078e00ff */
[----:B------:R-:W-:-:S13]  /*7640*/  ISETP.LT.OR P0, PT, R13, RZ, !P0 ;  /* 0x000000ff0d00720c */ /* 0x000fda0004701670 */
[----:B------:R-:W-:Y:S05]  /*7650*/  @P0 BRA `(.L_x_14178) ;  /* 0x0000000000e80947 */ /* 0x000fea0003800000 */
[----:B------:R-:W-:Y:S01]  /*7660*/  BSSY B0, `(.L_x_14178) ;  /* 0x0000039000007945 */ /* 0x000fe20003800000 */
[----:B------:R-:W-:-:S07]  /*7670*/  IMAD.IADD R5, R15, 0x1, R5 ;  /* 0x000000010f057824 */ /* 0x000fce00078e0205 */
.L_x_14182:
        /* <DEDUP_REMOVED lines=14> */
.L_x_14180:
        /* <DEDUP_REMOVED lines=19> */
.L_x_14181:
[----:B------:R-:W-:Y:S05]  /*7890*/  BSYNC B1 ;  /* 0x0000000000017941 */ /* 0x000fea0003800000 */
.L_x_14179:
[----:B------:R-:W-:-:S06]  /*78a0*/  IMAD R8, R13, 0x8, R1 ;  /* 0x000000080d087824 */ /* 0x000fcc00078e0201 */
        /* <DEDUP_REMOVED lines=21> */
.L_x_14178:
        /* <DEDUP_REMOVED lines=17> */
.L_x_14185:
        /* <DEDUP_REMOVED lines=24> */
.L_x_14184:
[----:B------:R-:W-:Y:S05]  /*7c90*/  BSYNC B7 ;  /* 0x0000000000077941 */ /* 0x000fea0003800000 */
.L_x_14183:
[----:B------:R-:W-:-:S04]  /*7ca0*/  IADD3 R16, P0, R16, 0x4, RZ ;  /* 0x0000000410107810 */ /* 0x000fc80007f1e0ff */
[----:B------:R-:W-:Y:S02]  /*7cb0*/  IADD3.X R17, RZ, R17, RZ, P0, !PT ;  /* 0x00000011ff117210 */ /* 0x000fe400007fe4ff */
[----:B------:R-:W-:-:S04]  /*7cc0*/  ISETP.GE.U32.AND P0, PT, R16, R22, PT ;  /* 0x000000161000720c */ /* 0x000fc80003f06070 */
[----:B------:R-:W-:-:S13]  /*7cd0*/  ISETP.GE.U32.AND.EX P0, PT, R17, R18, PT, P0 ;  /* 0x000000121100720c */ /* 0x000fda0003f06100 */
[----:B------:R-:W-:Y:S05]  /*7ce0*/  @!P0 BRA `(.L_x_14185) ;  /* 0xfffffffc00888947 */ /* 0x000fea000383ffff */
.L_x_14171:
[----:B------:R-:W-:Y:S05]  /*7cf0*/  BSYNC B6 ;  /* 0x0000000000067941 */ /* 0x000fea0003800000 */
.L_x_14170:
        /* <DEDUP_REMOVED lines=28> */
.L_x_14189:
[----:B------:R-:W-:Y:S05]  /*7ec0*/  BSYNC B7 ;  /* 0x0000000000077941 */ /* 0x000fea0003800000 */
.L_x_14188:
        /* <DEDUP_REMOVED lines=23> */
.L_x_14191:
[----:B------:R-:W-:Y:S05]  /*8040*/  BSYNC B7 ;  /* 0x0000000000077941 */ /* 0x000fea0003800000 */
.L_x_14190:
        /* <DEDUP_REMOVED lines=26> */
.L_x_14193:
[----:B------:R-:W-:Y:S05]  /*81f0*/  BSYNC B7 ;  /* 0x0000000000077941 */ /* 0x000fea0003800000 */
.L_x_14192:
[----:B-1----:R-:W0:Y:S01]  /*8200*/  LDC.64 R2, c[0x0][0x228] ;  /* 0x00008a00ff027b82 */ /* 0x002e220000000a00 */
[----:B------:R-:W-:Y:S01]  /*8210*/  SHF.R.S32.HI R5, RZ, 0x1f, R32 ;  /* 0x0000001fff057819 */ /* 0x000fe20000011420 */
[----:B------:R-:W-:-:S06]  /*8220*/  IMAD.MOV.U32 R12, RZ, RZ, RZ ;  /* 0x000000ffff0c7224 */ /* 0x000fcc00078e00ff */
[----:B------:R-:W1:Y:S01]  /*8230*/  LDC R0, c[0x0][0x230] ;  /* 0x00008c00ff007b82 */ /* 0x000e620000000800 */
[----:B0-----:R-:W-:Y:S01]  /*8240*/  ISETP.GE.U32.AND P0, PT, R2, 0x1, PT ;  /* 0x000000010200780c */ /* 0x001fe20003f06070 */
[-C--:B------:R-:W-:Y:S02]  /*8250*/  IMAD R5, R5, R2.reuse, RZ ;  /* 0x0000000205057224 */ /* 0x080fe400078e02ff */
[C---:B------:R-:W-:Y:S01]  /*8260*/  IMAD.WIDE.U32 R14, R32.reuse, R2, RZ ;  /* 0x00000002200e7225 */ /* 0x040fe200078e00ff */
[----:B------:R-:W-:Y:S02]  /*8270*/  ISETP.GE.AND.EX P0, PT, R3, RZ, PT, P0 ;  /* 0x000000ff0300720c */ /* 0x000fe40003f06300 */
[----:B------:R-:W-:Y:S01]  /*8280*/  MOV R2, RZ ;  /* 0x000000ff00027202 */ /* 0x000fe20000000f00 */
[----:B------:R-:W-:Y:S02]  /*8290*/  IMAD R5, R32, R3, R5 ;  /* 0x0000000320057224 */ /* 0x000fe400078e0205 */
[----:B-1----:R-:W-:-:S05]  /*82a0*/  VIADD R13, R0, 0xffffffff ;  /* 0xffffffff000d7836 */ /* 0x002fca0000000000 */
[----:B------:R-:W-:-:S13]  /*82b0*/  ISETP.LT.OR P0, PT, R13, RZ, !P0 ;  /* 0x000000ff0d00720c */ /* 0x000fda0004701670 */
[----:B------:R-:W-:Y:S05]  /*82c0*/  @P0 BRA `(.L_x_14194) ;  /* 0x0000000000e80947 */ /* 0x000fea0003800000 */
[----:B------:R-:W-:Y:S01]  /*82d0*/  BSSY B0, `(.L_x_14194) ;  /* 0x0000039000007945 */ /* 0x000fe20003800000 */
[----:B------:R-:W-:-:S07]  /*82e0*/  IMAD.IADD R5, R15, 0x1, R5 ;  /* 0x000000010f057824 */ /* 0x000fce00078e0205 */
.L_x_14198:
        /* <DEDUP_REMOVED lines=14> */
.L_x_14196:
        /* <DEDUP_REMOVED lines=19> */
.L_x_14197:
[----:B------:R-:W-:Y:S05]  /*8500*/  BSYNC B1 ;  /* 0x0000000000017941 */ /* 0x000fea0003800000 */
.L_x_14195:
        /* <DEDUP_REMOVED lines=22> */
.L_x_14194:
        /* <DEDUP_REMOVED lines=15> */
[----:B------:R-:W-:-:S04]  /*8760*/  IADD3 R16, P0, R16, 0x4, RZ ;  /* 0x0000000410107810 */ /* 0x000fc80007f1e0ff */
[----:B------:R-:W-:-:S09]  /*8770*/  IADD3.X R17, RZ, R4, RZ, P0, !PT ;  /* 0x00000004ff117210 */ /* 0x000fd200007fe4ff */
.L_x_14201:
        /* <DEDUP_REMOVED lines=24> */
.L_x_14200:
[----:B------:R-:W-:Y:S05]  /*8900*/  BSYNC B7 ;  /* 0x0000000000077941 */ /* 0x000fea0003800000 */
.L_x_14199:
[----:B------:R-:W-:-:S05]  /*8910*/  IADD3 R16, P0, R16, 0x4, RZ ;  /* 0x0000000410107810 */ /* 0x000fca0007f1e0ff */
[----:B------:R-:W-:Y:S01]  /*8920*/  IMAD.X R17, RZ, RZ, R17, P0 ;  /* 0x000000ffff117224 */ /* 0x000fe200000e0611 */
[----:B------:R-:W-:-:S04]  /*8930*/  ISETP.GE.U32.AND P0, PT, R16, R18, PT ;  /* 0x000000121000720c */ /* 0x000fc80003f06070 */
[----:B------:R-:W-:-:S13]  /*8940*/  ISETP.GE.U32.AND.EX P0, PT, R17, R22, PT, P0 ;  /* 0x000000161100720c */ /* 0x000fda0003f06100 */
[----:B------:R-:W-:Y:S05]  /*8950*/  @!P0 BRA `(.L_x_14201) ;  /* 0xfffffffc00888947 */ /* 0x000fea000383ffff */
.L_x_14187:
[----:B------:R-:W-:Y:S05]  /*8960*/  BSYNC B6 ;  /* 0x0000000000067941 */ /* 0x000fea0003800000 */
.L_x_14186:
        /* <DEDUP_REMOVED lines=28> */
.L_x_14205:
[----:B------:R-:W-:Y:S05]  /*8b30*/  BSYNC B7 ;  /* 0x0000000000077941 */ /* 0x000fea0003800000 */
.L_x_14204:
        /* <DEDUP_REMOVED lines=23> */
.L_x_14207:
[----:B------:R-:W-:Y:S05]  /*8cb0*/  BSYNC B7 ;  /* 0x0000000000077941 */ /* 0x000fea0003800000 */
.L_x_14206:
        /* <DEDUP_REMOVED lines=26> */
.L_x_14209:
[----:B------:R-:W-:Y:S05]  /*8e60*/  BSYNC B7 ;  /* 0x0000000000077941 */ /* 0x000fea0003800000 */
.L_x_14208:
[----:B-1----:R-:W0:Y:S01]  /*8e70*/  LDC.64 R2, c[0x0][0x228] ;  /* 0x00008a00ff027b82 */ /* 0x002e220000000a00 */
[----:B------:R-:W-:Y:S01]  /*8e80*/  SHF.R.S32.HI R5, RZ, 0x1f, R35 ;  /* 0x0000001fff057819 */ /* 0x000fe20000011423 */
[----:B------:R-:W-:-:S06]  /*8e90*/  IMAD.MOV.U32 R12, RZ, RZ, RZ ;  /* 0x000000ffff0c7224 */ /* 0x000fcc00078e00ff */
[----:B------:R-:W1:Y:S01]  /*8ea0*/  LDC R0, c[0x0][0x230] ;  /* 0x00008c00ff007b82 */ /* 0x000e620000000800 */
[----:B0-----:R-:W-:Y:S01]  /*8eb0*/  ISETP.GE.U32.AND P0, PT, R2, 0x1, PT ;  /* 0x000000010200780c */ /* 0x001fe20003f06070 */
[----:B------:R-:W-:-:S03]  /*8ec0*/  IMAD.WIDE.U32 R14, R35, R2, RZ ;  /* 0x00000002230e7225 */ /* 0x000fc600078e00ff */
[----:B------:R-:W-:Y:S02]  /*8ed0*/  ISETP.GE.AND.EX P0, PT, R3, RZ, PT, P0 ;  /* 0x000000ff0300720c */ /* 0x000fe40003f06300 */
[----:B-1----:R-:W-:Y:S01]  /*8ee0*/  IADD3 R13, R0, -0x1, RZ ;  /* 0xffffffff000d7810 */ /* 0x002fe20007ffe0ff */
[----:B------:R-:W-:Y:S02]  /*8ef0*/  IMAD R0, R5, R2, RZ ;  /* 0x0000000205007224 */ /* 0x000fe400078e02ff */
[----:B------:R-:W-:Y:S01]  /*8f00*/  IMAD.MOV.U32 R2, RZ, RZ, RZ ;  /* 0x000000ffff027224 */ /* 0x000fe200078e00ff */
[----:B------:R-:W-:Y:S01]  /*8f10*/  ISETP.LT.OR P0, PT, R13, RZ, !P0 ;  /* 0x000000ff0d00720c */ /* 0x000fe20004701670 */
[----:B------:R-:W-:-:S12]  /*8f20*/  IMAD R3, R35, R3, R0 ;  /* 0x0000000323037224 */ /* 0x000fd800078e0200 */
[----:B------:R-:W-:Y:S05]  /*8f30*/  @P0 BRA `(.L_x_14210) ;  /* 0x0000000000e80947 */ /* 0x000fea0003800000 */
[----:B------:R-:W-:Y:S01]  /*8f40*/  BSSY B0, `(.L_x_14210) ;  /* 0x0000039000007945 */ /* 0x000fe20003800000 */
[----:B------:R-:W-:-:S07]  /*8f50*/  IMAD.IADD R5, R15, 0x1, R3 ;  /* 0x000000010f057824 */ /* 0x000fce00078e0203 */
.L_x_14214:
        /* <DEDUP_REMOVED lines=14> */
.L_x_14212:
        /* <DEDUP_REMOVED lines=19> */
.L_x_14213:
[----:B------:R-:W-:Y:S05]  /*9170*/  BSYNC B1 ;  /* 0x0000000000017941 */ /* 0x000fea0003800000 */
.L_x_14211:
        /* <DEDUP_REMOVED lines=22> */
.L_x_14210:
        /* <DEDUP_REMOVED lines=17> */
.L_x_14217:
        /* <DEDUP_REMOVED lines=24> */
.L_x_14216:
[----:B------:R-:W-:Y:S05]  /*9570*/  BSYNC B7 ;  /* 0x0000000000077941 */ /* 0x000fea0003800000 */
.L_x_14215:
[----:B------:R-:W-:-:S04]  /*9580*/  IADD3 R16, P0, R16, 0x4, RZ ;  /* 0x0000000410107810 */ /* 0x000fc80007f1e0ff */
[----:B------:R-:W-:Y:S02]  /*9590*/  IADD3.X R17, RZ, R17, RZ, P0, !PT ;  /* 0x00000011ff117210 */ /* 0x000fe400007fe4ff */
[----:B------:R-:W-:-:S04]  /*95a0*/  ISETP.GE.U32.AND P0, PT, R16, R19, PT ;  /* 0x000000131000720c */ /* 0x000fc80003f06070 */
[----:B------:R-:W-:-:S13]  /*95b0*/  ISETP.GE.U32.AND.EX P0, PT, R17, R18, PT, P0 ;  /* 0x000000121100720c */ /* 0x000fda0003f06100 */
[----:B------:R-:W-:Y:S05]  /*95c0*/  @!P0 BRA `(.L_x_14217) ;  /* 0xfffffffc00888947 */ /* 0x000fea000383ffff */
.L_x_14203:
[----:B------:R-:W-:Y:S05]  /*95d0*/  BSYNC B6 ;  /* 0x0000000000067941 */ /* 0x000fea0003800000 */
.L_x_14202:
        /* <DEDUP_REMOVED lines=28> */
.L_x_14221:
[----:B------:R-:W-:Y:S05]  /*97a0*/  BSYNC B7 ;  /* 0x0000000000077941 */ /* 0x000fea0003800000 */
.L_x_14220:
        /* <DEDUP_REMOVED lines=23> */
.L_x_14223:
[----:B------:R-:W-:Y:S05]  /*9920*/  BSYNC B7 ;  /* 0x0000000000077941 */ /* 0x000fea0003800000 */
.L_x_14222:
        /* <DEDUP_REMOVED lines=26> */
.L_x_14225:
[----:B------:R-:W-:Y:S05]  /*9ad0*/  BSYNC B7 ;  /* 0x0000000000077941 */ /* 0x000fea0003800000 */
.L_x_14224:
[----:B-1----:R-:W0:Y:S01]  /*9ae0*/  LDC.64 R6, c[0x0][0x228] ;  /* 0x00008a00ff067b82 */ /* 0x002e220000000a00 */
[----:B------:R-:W-:Y:S01]  /*9af0*/  SHF.R.S32.HI R3, RZ, 0x1f, R38 ;  /* 0x0000001fff037819 */ /* 0x000fe20000011426 */
[----:B------:R-:W-:Y:S01]  /*9b00*/  IMAD.MOV.U32 R12, RZ, RZ, RZ ;  /* 0x000000ffff0c7224 */ /* 0x000fe200078e00ff */
[----:B------:R-:W-:-:S05]  /*9b10*/  MOV R2, RZ ;  /* 0x000000ff00027202 */ /* 0x000fca0000000f00 */
        /* <DEDUP_REMOVED lines=12> */
.L_x_14230:
        /* <DEDUP_REMOVED lines=14> */
.L_x_14228:
        /* <DEDUP_REMOVED lines=20> */
.L_x_14229:
[----:B------:R-:W-:Y:S05]  /*9e00*/  BSYNC B1 ;  /* 0x0000000000017941 */ /* 0x000fea0003800000 */
.L_x_14227:
        /* <DEDUP_REMOVED lines=8> */
[----:B------:R-:W-:-:S04]  /*9e90*/  IMAD R3, R3, R10, RZ ;  /* 0x0000000a03037224 */ /* 0x000fc800078e02ff */
[----:B------:R-:W-:-:S05]  /*9ea0*/  IMAD R3, R11, R17, R3 ;  /* 0x000000110b037224 */ /* 0x000fca00078e0203 */
[----:B------:R-:W-:-:S05]  /*9eb0*/  IADD3 R3, R5, R3, RZ ;  /* 0x0000000305037210 */ /* 0x000fca0007ffe0ff */
[----:B--2---:R-:W-:Y:S02]  /*9ec0*/  IMAD R5, R3, R8, RZ ;  /* 0x0000000803057224 */ /* 0x004fe400078e02ff */
[----:B------:R-:W-:Y:S02]  /*9ed0*/  IMAD.MOV.U32 R3, RZ, RZ, R2 ;  /* 0x000000ffff037224 */ /* 0x000fe400078e0002 */
[----:B------:R-:W-:Y:S02]  /*9ee0*/  IMAD.MOV.U32 R2, RZ, RZ, R12 ;  /* 0x000000ffff027224 */ /* 0x000fe400078e000c */
[-C--:B------:R-:W-:Y:S02]  /*9ef0*/  IMAD R9, R9, R4.reuse, R5 ;  /* 0x0000000409097224 */ /* 0x080fe400078e0205 */
[----:B------:R-:W-:-:S04]  /*9f00*/  IMAD.WIDE.U32 R2, R8, R4, R2 ;  /* 0x0000000408027225 */ /* 0x000fc800078e0002 */
[----:B------:R-:W-:Y:S02]  /*9f10*/  IMAD.MOV.U32 R12, RZ, RZ, R2 ;  /* 0x000000ffff0c7224 */ /* 0x000fe400078e0002 */
[----:B------:R-:W-:Y:S02]  /*9f20*/  IMAD.MOV.U32 R5, RZ, RZ, R7 ;  /* 0x000000ffff057224 */ /* 0x000fe400078e0007 */
[----:B------:R-:W-:Y:S01]  /*9f30*/  IMAD.IADD R2, R3, 0x1, R9 ;  /* 0x0000000103027824 */ /* 0x000fe200078e0209 */
[----:B------:R-:W-:Y:S06]  /*9f40*/  @P0 BRA `(.L_x_14230) ;  /* 0xfffffffc00240947 */ /* 0x000fec000383ffff */
[----:B------:R-:W-:Y:S05]  /*9f50*/  BSYNC B0 ;  /* 0x0000000000007941 */ /* 0x000fea0003800000 */
.L_x_14226:
[CC--:B------:R-:W-:Y:S01]  /*9f60*/  IADD3 R4, P0, R31.reuse, R12.reuse, RZ ;  /* 0x0000000c1f047210 */ /* 0x0c0fe20007f1e0ff */
[----:B------:R-:W-:Y:S01]  /*9f70*/  ULDC.64 UR4, c[0x0][0x2b8] ;  /* 0x0000ae0000047ab9 */ /* 0x000fe20000000a00 */
[----:B------:R-:W-:Y:S02]  /*9f80*/  IADD3 R3, P1, R30, R12, RZ ;  /* 0x0000000c1e037210 */ /* 0x000fe40007f3e0ff */
        /* <DEDUP_REMOVED lines=14> */
.L_x_14233:
        /* <DEDUP_REMOVED lines=24> */
.L_x_14232:
[----:B------:R-:W-:Y:S05]  /*a1f0*/  BSYNC B7 ;  /* 0x0000000000077941 */ /* 0x000fea0003800000 */
.L_x_14231:
[----:B------:R-:W-:-:S05]  /*a200*/  IADD3 R16, P0, R16, 0x4, RZ ;  /* 0x0000000410107810 */ /* 0x000fca0007f1e0ff */
[----:B------:R-:W-:Y:S01]  /*a210*/  IMAD.X R17, RZ, RZ, R17, P0 ;  /* 0x000000ffff117224 */ /* 0x000fe200000e0611 */
[----:B------:R-:W-:-:S04]  /*a220*/  ISETP.GE.U32.AND P0, PT, R16, R19, PT ;  /* 0x000000131000720c */ /* 0x000fc80003f06070 */
[----:B------:R-:W-:-:S13]  /*a230*/  ISETP.GE.U32.AND.EX P0, PT, R17, R18, PT, P0 ;  /* 0x000000121100720c */ /* 0x000fda0003f06100 */
[----:B------:R-:W-:Y:S05]  /*a240*/  @!P0 BRA `(.L_x_14233) ;  /* 0xfffffffc00888947 */ /* 0x000fea000383ffff */
.L_x_14219:
[----:B------:R-:W-:Y:S05]  /*a250*/  BSYNC B6 ;  /* 0x0000000000067941 */ /* 0x000fea0003800000 */
.L_x_14218:
        /* <DEDUP_REMOVED lines=28> */
.L_x_14237:
[----:B------:R-:W-:Y:S05]  /*a420*/  BSYNC B7 ;  /* 0x0000000000077941 */ /* 0x000fea0003800000 */
.L_x_14236:
        /* <DEDUP_REMOVED lines=23> */
.L_x_14239:
[----:B------:R-:W-:Y:S05]  /*a5a0*/  BSYNC B7 ;  /* 0x0000000000077941 */ /* 0x000fea0003800000 */
.L_x_14238:
        /* <DEDUP_REMOVED lines=13> */
[----:B-1----:R-:W-:Y:S01]  /*a680*/  MOV R4, UR4 ;  /* 0x0000000400047c02 */ /* 0x002fe20008000f00 */
        /* <DEDUP_REMOVED lines=12> */
.L_x_14241:
[----:B------:R-:W-:Y:S05]  /*a750*/  BSYNC B7 ;  /* 0x0000000000077941 */ /* 0x000fea0003800000 */
.L_x_14240:
        /* <DEDUP_REMOVED lines=15> */
[----:B------:R-:W-:-:S07]  /*a850*/  IMAD.MOV.U32 R15, RZ, RZ, R4 ;  /* 0x000000ffff0f7224 */ /* 0x000fce00078e0004 */
.L_x_14246:
        /* <DEDUP_REMOVED lines=14> */
.L_x_14244:
        /* <DEDUP_REMOVED lines=20> */
.L_x_14245:
[----:B------:R-:W-:Y:S05]  /*aa80*/  BSYNC B1 ;  /* 0x0000000000017941 */ /* 0x000fea0003800000 */
.L_x_14243:
        /* <DEDUP_REMOVED lines=21> */
.L_x_14242:
        /* <DEDUP_REMOVED lines=17> */
.L_x_14249:
        /* <DEDUP_REMOVED lines=24> */
.L_x_14248:
[----:B------:R-:W-:Y:S05]  /*ae70*/  BSYNC B7 ;  /* 0x0000000000077941 */ /* 0x000fea0003800000 */
.L_x_14247:
[----:B------:R-:W-:-:S05]  /*ae80*/  IADD3 R16, P0, R16, 0x4, RZ ;  /* 0x0000000410107810 */ /* 0x000fca0007f1e0ff */
[----:B------:R-:W-:Y:S01]  /*ae90*/  IMAD.X R17, RZ, RZ, R17, P0 ;  /* 0x000000ffff117224 */ /* 0x000fe200000e0611 */
[----:B------:R-:W-:-:S04]  /*aea0*/  ISETP.GE.U32.AND P0, PT, R16, R19, PT ;  /* 0x000000131000720c */ /* 0x000fc80003f06070 */
[----:B------:R-:W-:-:S13]  /*aeb0*/  ISETP.GE.U32.AND.EX P0, PT, R17, R18, PT, P0 ;  /* 0x000000121100720c */ /* 0x000fda0003f06100 */
[----:B------:R-:W-:Y:S05]  /*aec0*/  @!P0 BRA `(.L_x_14249) ;  /* 0xfffffffc00888947 */ /* 0x000fea000383ffff */
.L_x_14235:
[----:B------:R-:W-:Y:S05]  /*aed0*/  BSYNC B6 ;  /* 0x0000000000067941 */ /* 0x000fea0003800000 */
.L_x_14234:
        /* <DEDUP_REMOVED lines=28> */
.L_x_14253:
[----:B------:R-:W-:Y:S05]  /*b0a0*/  BSYNC B7 ;  /* 0x0000000000077941 */ /* 0x000fea0003800000 */
.L_x_14252:
        /* <DEDUP_REMOVED lines=23> */
.L_x_14255:
[----:B------:R-:W-:Y:S05]  /*b220*/  BSYNC B7 ;  /* 0x0000000000077941 */ /* 0x000fea0003800000 */
.L_x_14254:
        /* <DEDUP_REMOVED lines=26> */
.L_x_14257:
[----:B------:R-:W-:Y:S05]  /*b3d0*/  BSYNC B7 ;  /* 0x0000000000077941 */ /* 0x000fea0003800000 */
.L_x_14256:
[----:B-1----:R-:W0:Y:S01]  /*b3e0*/  LDC.64 R6, c[0x0][0x228] ;  /* 0x00008a00ff067b82 */ /* 0x002e220000000a00 */
[----:B------:R-:W-:Y:S01]  /*b3f0*/  SHF.R.S32.HI R3, RZ, 0x1f, R45 ;  /* 0x0000001fff037819 */ /* 0x000fe2000001142d */
[----:B------:R-:W-:Y:S02]  /*b400*/  IMAD.MOV.U32 R12, RZ, RZ, RZ ;  /* 0x000000ffff0c7224 */ /* 0x000fe400078e00ff */
[----:B------:R-:W-:-:S04]  /*b410*/  IMAD.MOV.U32 R2, RZ, RZ, RZ ;  /* 0x000000ffff027224 */ /* 0x000fc800078e00ff */
        /* <DEDUP_REMOVED lines=10> */
[----:B------:R-:W-:Y:S01]  /*b4c0*/  IMAD.IADD R5, R5, 0x1, R45 ;  /* 0x0000000105057824 */ /* 0x000fe200078e022d */
[----:B------:R-:W-:-:S07]  /*b4d0*/  MOV R15, R4 ;  /* 0x00000004000f7202 */ /* 0x000fce0000000f00 */
.L_x_14262:
        /* <DEDUP_REMOVED lines=14> */
.L_x_14260:
        /* <DEDUP_REMOVED lines=20> */
.L_x_14261:
[----:B------:R-:W-:Y:S05]  /*b700*/  BSYNC B1 ;  /* 0x0000000000017941 */ /* 0x000fea0003800000 */
.L_x_14259:
        /* <DEDUP_REMOVED lines=21> */
.L_x_14258:
        /* <DEDUP_REMOVED lines=17> */
.L_x_14265:
        /* <DEDUP_REMOVED lines=24> */
.L_x_14264:
[----:B------:R-:W-:Y:S05]  /*baf0*/  BSYNC B7 ;  /* 0x0000000000077941 */ /* 0x000fea0003800000 */
.L_x_14263:
[----:B------:R-:W-:-:S05]  /*bb00*/  IADD3 R16, P0, R16, 0x4, RZ ;  /* 0x0000000410107810 */ /* 0x000fca0007f1e0ff */
[----:B------:R-:W-:Y:S01]  /*bb10*/  IMAD.X R17, RZ, RZ, R17, P0 ;  /* 0x000000ffff117224 */ /* 0x000fe200000e0611 */
[----:B------:R-:W-:-:S04]  /*bb20*/  ISETP.GE.U32.AND P0, PT, R16, R19, PT ;  /* 0x000000131000720c */ /* 0x000fc80003f06070 */
[----:B------:R-:W-:-:S13]  /*bb30*/  ISETP.GE.U32.AND.EX P0, PT, R17, R18, PT, P0 ;  /* 0x000000121100720c */ /* 0x000fda0003f06100 */
[----:B------:R-:W-:Y:S05]  /*bb40*/  @!P0 BRA `(.L_x_14265) ;  /* 0xfffffffc00888947 */ /* 0x000fea000383ffff */
.L_x_14251:
[----:B------:R-:W-:Y:S05]  /*bb50*/  BSYNC B6 ;  /* 0x0000000000067941 */ /* 0x000fea0003800000 */
.L_x_14250:
        /* <DEDUP_REMOVED lines=28> */
.L_x_14269:
[----:B------:R-:W-:Y:S05]  /*bd20*/  BSYNC B7 ;  /* 0x0000000000077941 */ /* 0x000fea0003800000 */
.L_x_14268:
        /* <DEDUP_REMOVED lines=23> */
.L_x_14271:
[----:B------:R-:W-:Y:S05]  /*bea0*/  BSYNC B7 ;  /* 0x0000000000077941 */ /* 0x000fea0003800000 */
.L_x_14270:
        /* <DEDUP_REMOVED lines=26> */
.L_x_14273:
[----:B------:R-:W-:Y:S05]  /*c050*/  BSYNC B7 ;  /* 0x0000000000077941 */ /* 0x000fea0003800000 */
.L_x_14272:
[----:B-1----:R-:W0:Y:S01]  /*c060*/  LDC.64 R6, c[0x0][0x228] ;  /* 0x00008a00ff067b82 */ /* 0x002e220000000a00 */
[----:B------:R-:W-:Y:S01]  /*c070*/  SHF.R.S32.HI R3, RZ, 0x1f, R47 ;  /* 0x0000001fff037819 */ /* 0x000fe2000001142f */
[----:B------:R-:W-:Y:S01]  /*c080*/  IMAD.MOV.U32 R2, RZ, RZ, RZ ;  /* 0x000000ffff027224 */ /* 0x000fe200078e00ff */
        /* <DEDUP_REMOVED lines=13> */
.L_x_14278:
        /* <DEDUP_REMOVED lines=14> */
.L_x_14276:
        /* <DEDUP_REMOVED lines=20> */
.L_x_14277:
[----:B------:R-:W-:Y:S05]  /*c380*/  BSYNC B1 ;  /* 0x0000000000017941 */ /* 0x000fea0003800000 */
.L_x_14275:
        /* <DEDUP_REMOVED lines=21> */
.L_x_14274:
        /* <DEDUP_REMOVED lines=17> */
.L_x_14281:
        /* <DEDUP_REMOVED lines=24> */
.L_x_14280:
[----:B------:R-:W-:Y:S05]  /*c770*/  BSYNC B7 ;  /* 0x0000000000077941 */ /* 0x000fea0003800000 */
.L_x_14279:
[----:B------:R-:W-:-:S04]  /*c780*/  IADD3 R16, P0, R16, 0x4, RZ ;  /* 0x0000000410107810 */ /* 0x000fc80007f1e0ff */
[----:B------:R-:W-:Y:S02]  /*c790*/  IADD3.X R17, RZ, R17, RZ, P0, !PT ;  /* 0x00000011ff117210 */ /* 0x000fe400007fe4ff */
[----:B------:R-:W-:-:S04]  /*c7a0*/  ISETP.GE.U32.AND P0, PT, R16, R19, PT ;  /* 0x000000131000720c */ /* 0x000fc80003f06070 */
[----:B------:R-:W-:-:S13]  /*c7b0*/  ISETP.GE.U32.AND.EX P0, PT, R17, R18, PT, P0 ;  /* 0x000000121100720c */ /* 0x000fda0003f06100 */
[----:B------:R-:W-:Y:S05]  /*c7c0*/  @!P0 BRA `(.L_x_14281) ;  /* 0xfffffffc00888947 */ /* 0x000fea000383ffff */
.L_x_14267:
[----:B------:R-:W-:Y:S05]  /*c7d0*/  BSYNC B6 ;  /* 0x0000000000067941 */ /* 0x000fea0003800000 */
.L_x_14266:
        /* <DEDUP_REMOVED lines=28> */
.L_x_14285:
[----:B------:R-:W-:Y:S05]  /*c9a0*/  BSYNC B7 ;  /* 0x0000000000077941 */ /* 0x000fea0003800000 */
.L_x_14284:
        /* <DEDUP_REMOVED lines=23> */
.L_x_14287:
[----:B------:R-:W-:Y:S05]  /*cb20*/  BSYNC B7 ;  /* 0x0000000000077941 */ /* 0x000fea0003800000 */
.L_x_14286:
        /* <DEDUP_REMOVED lines=26> */
.L_x_14289:
[----:B------:R-:W-:Y:S05]  /*ccd0*/  BSYNC B7 ;  /* 0x0000000000077941 */ /* 0x000fea0003800000 */
.L_x_14288:
[----:B-1----:R-:W0:Y:S01]  /*cce0*/  LDC.64 R2, c[0x0][0x228] ;  /* 0x00008a00ff027b82 */ /* 0x002e220000000a00 */
        /* <DEDUP_REMOVED lines=14> */
.L_x_14294:
        /* <DEDUP_REMOVED lines=14> */
.L_x_14292:
        /* <DEDUP_REMOVED lines=20> */
.L_x_14293:
[----:B------:R-:W-:Y:S05]  /*cff0*/  BSYNC B1 ;  /* 0x0000000000017941 */ /* 0x000fea0003800000 */
.L_x_14291:
        /* <DEDUP_REMOVED lines=21> */
.L_x_14290:
        /* <DEDUP_REMOVED lines=17> */
.L_x_14297:
        /* <DEDUP_REMOVED lines=24> */
.L_x_14296:
[----:B------:R-:W-:Y:S05]  /*d3e0*/  BSYNC B7 ;  /* 0x0000000000077941 */ /* 0x000fea0003800000 */
.L_x_14295:
[----:B------:R-:W-:-:S05]  /*d3f0*/  IADD3 R16, P0, R16, 0x4, RZ ;  /* 0x0000000410107810 */ /* 0x000fca0007f1e0ff */
[----:B------:R-:W-:Y:S01]  /*d400*/  IMAD.X R17, RZ, RZ, R17, P0 ;  /* 0x000000ffff117224 */ /* 0x000fe200000e0611 */
[----:B------:R-:W-:-:S04]  /*d410*/  ISETP.GE.U32.AND P0, PT, R16, R19, PT ;  /* 0x000000131000720c */ /* 0x000fc80003f06070 */
[----:B------:R-:W-:-:S13]  /*d420*/  ISETP.GE.U32.AND.EX P0, PT, R17, R18, PT, P0 ;  /* 0x000000121100720c */ /* 0x000fda0003f06100 */
[----:B------:R-:W-:Y:S05]  /*d430*/  @!P0 BRA `(.L_x_14297) ;  /* 0xfffffffc00888947 */ /* 0x000fea000383ffff */
.L_x_14283:
[----:B------:R-:W-:Y:S05]  /*d440*/  BSYNC B6 ;  /* 0x0000000000067941 */ /* 0x000fea0003800000 */
.L_x_14282:
[----:B------:R-:W0:Y:S01]  /*d450*/  S2R R0, SR_TID.X ;  /* 0x0000000000007919 */ /* 0x000e220000002100 */
[----:B------:R-:W-:Y:S04]  /*d460*/  BSSY B0, `(.L_x_14298) ;  /* 0x0000033000007945 */ /* 0x000fe80003800000 */
[----:B------:R-:W-:Y:S01]  /*d470*/  BSSY B1, `(.L_x_14299) ;  /* 0x000002b000017945 */ /* 0x000fe20003800000 */
[----:B0-----:R-:W-:-:S13]  /*d480*/  ISETP.GE.AND P0, PT, R0, R41, PT ;  /* 0x000000290000720c */ /* 0x001fda0003f06270 */
[----:B-1----:R-:W0:Y:S01]  /*d490*/  @!P0 LDC.64 R2, c[0x0][0x2c8] ;  /* 0x0000b200ff028b82 */ /* 0x002e220000000a00 */
[----:B------:R-:W-:Y:S01]  /*d4a0*/  @!P0 IADD3 R5, R46, R0, RZ ;  /* 0x000000002e058210 */ /* 0x000fe20007ffe0ff */
[----:B------:R-:W-:-:S04]  /*d4b0*/  @!P0 VIADD R0, R0, 0x80 ;  /* 0x0000008000008836 */ /* 0x000fc80000000000 */
[----:B0-----:R-:W-:-:S05]  /*d4c0*/  @!P0 IMAD.WIDE.U32 R2, R5, 0x4, R2 ;  /* 0x0000000405028825 */ /* 0x001fca00078e0002 */
[----:B------:R0:W-:Y:S01]  /*d4d0*/  @!P0 STG.E desc[UR36][R2.64], RZ ;  /* 0x000000ff02008986 */ /* 0x0001e2000c101924 */
[----:B------:R-:W-:-:S13]  /*d4e0*/  ISETP.GE.AND P0, PT, R0, R41, PT ;  /* 0x000000290000720c */ /* 0x000fda0003f06270 */
[----:B0-----:R-:W-:Y:S05]  /*d4f0*/  @P0 BRA `(.L_x_14300) ;  /* 0x0000000000300947 */ /* 0x001fea0003800000 */
[----:B------:R-:W0:Y:S01]  /*d500*/  LDC.64 R2, c[0x0][0x2c8] ;  /* 0x0000b200ff027b82 */ /* 0x000e220000000a00 */
        /* <DEDUP_REMOVED lines=11> */
.L_x_14300:
[----:B------:R-:W-:-:S13]  /*d5c0*/  ISETP.GE.AND P0, PT, R0, R41, PT ;  /* 0x000000290000720c */ /* 0x000fda0003f06270 */
[----:B------:R-:W-:Y:S05]  /*d5d0*/  @P0 BRA `(.L_x_14302) ;  /* 0x0000000000300947 */ /* 0x000fea0003800000 */
[----:B0-----:R-:W0:Y:S01]  /*d5e0*/  LDC.64 R2, c[0x0][0x2c8] ;  /* 0x0000b200ff027b82 */ /* 0x001e220000000a00 */
[----:B------:R-:W-:Y:S02]  /*d5f0*/  IMAD.IADD R5, R46, 0x1, R0 ;  /* 0x000000012e057824 */ /* 0x000fe400078e0200 */
[----:B------:R-:W-:Y:S02]  /*d600*/  VIADD R0, R0, 0x80 ;  /* 0x0000008000007836 */ /* 0x000fe40000000000 */
[----:B0-----:R-:W-:-:S05]  /*d610*/  IMAD.WIDE.U32 R2, R5, 0x4, R2 ;  /* 0x0000000405027825 */ /* 0x001fca00078e0002 */
[----:B------:R1:W-:Y:S02]  /*d620*/  STG.E desc[UR36][R2.64], RZ ;  /* 0x000000ff02007986 */ /* 0x0003e4000c101924 */
.L_x_14301:
[----:B------:R-:W-:-:S13]  /*d630*/  ISETP.GE.AND P0, PT, R0, R41, PT ;  /* 0x000000290000720c */ /* 0x000fda0003f06270 */
[----:B------:R-:W-:Y:S05]  /*d640*/  @P0 BRA `(.L_x_14303) ;  /* 0x0000000000340947 */ /* 0x000fea0003800000 */
[----:B01----:R-:W0:Y:S01]  /*d650*/  LDC.64 R2, c[0x0][0x2c8] ;  /* 0x0000b200ff027b82 */ /* 0x003e220000000a00 */
[----:B------:R-:W-:Y:S01]  /*d660*/  IADD3 R5, R46, R0, RZ ;  /* 0x000000002e057210 */ /* 0x000fe20007ffe0ff */
[----:B------:R-:W-:-:S04]  /*d670*/  VIADD R0, R0, 0x80 ;  /* 0x0000008000007836 */ /* 0x000fc80000000000 */
[----:B0-----:R-:W-:-:S05]  /*d680*/  IMAD.WIDE.U32 R2, R5, 0x4, R2 ;  /* 0x0000000405027825 */ /* 0x001fca00078e0002 */
[----:B------:R1:W-:Y:S02]  /*d690*/  STG.E desc[UR36][R2.64], RZ ;  /* 0x000000ff02007986 */ /* 0x0003e4000c101924 */
.L_x_14302:
[----:B------:R-:W-:-:S13]  /*d6a0*/  ISETP.GE.AND P0, PT, R0, R41, PT ;  /* 0x000000290000720c */ /* 0x000fda0003f06270 */
[----:B------:R-:W-:Y:S05]  /*d6b0*/  @P0 BREAK B1 ;  /* 0x0000000000010942 */ /* 0x000fea0003800000 */
[----:B------:R-:W-:Y:S05]  /*d6c0*/  @P0 BRA `(.L_x_14304) ;  /* 0x0000000000300947 */ /* 0x000fea0003800000 */
[----:B01----:R-:W0:Y:S01]  /*d6d0*/  LDC.64 R2, c[0x0][0x2c8] ;  /* 0x0000b200ff027b82 */ /* 0x003e220000000a00 */
[----:B------:R-:W-:Y:S02]  /*d6e0*/  IMAD.IADD R5, R46, 0x1, R0 ;  /* 0x000000012e057824 */ /* 0x000fe400078e0200 */
[----:B------:R-:W-:Y:S02]  /*d6f0*/  VIADD R0, R0, 0x80 ;  /* 0x0000008000007836 */ /* 0x000fe40000000000 */
[----:B0-----:R-:W-:-:S05]  /*d700*/  IMAD.WIDE.U32 R2, R5, 0x4, R2 ;  /* 0x0000000405027825 */ /* 0x001fca00078e0002 */
[----:B------:R2:W-:Y:S02]  /*d710*/  STG.E desc[UR36][R2.64], RZ ;  /* 0x000000ff02007986 */ /* 0x0005e4000c101924 */
.L_x_14303:
[----:B------:R-:W-:Y:S05]  /*d720*/  BSYNC B1 ;  /* 0x0000000000017941 */ /* 0x000fea0003800000 */
.L_x_14299:
[----:B------:R-:W-:-:S13]  /*d730*/  ISETP.GE.AND P0, PT, R0, R41, PT ;  /* 0x000000290000720c */ /* 0x000fda0003f06270 */
[----:B012---:R-:W0:Y:S01]  /*d740*/  @!P0 LDC.64 R2, c[0x0][0x2c8] ;  /* 0x0000b200ff028b82 */ /* 0x007e220000000a00 */
[----:B------:R-:W-:Y:S01]  /*d750*/  @!P0 IADD3 R5, R46, R0, RZ ;  /* 0x000000002e058210 */ /* 0x000fe20007ffe0ff */
[----:B------:R-:W-:-:S04]  /*d760*/  @!P0 VIADD R0, R0, 0x80 ;  /* 0x0000008000008836 */ /* 0x000fc80000000000 */
[----:B0-----:R-:W-:-:S05]  /*d770*/  @!P0 IMAD.WIDE.U32 R2, R5, 0x4, R2 ;  /* 0x0000000405028825 */ /* 0x001fca00078e0002 */
[----:B------:R2:W-:Y:S02]  /*d780*/  @!P0 STG.E desc[UR36][R2.64], RZ ;  /* 0x000000ff02008986 */ /* 0x0005e4000c101924 */
.L_x_14304:
[----:B------:R-:W-:Y:S05]  /*d790*/  BSYNC B0 ;  /* 0x0000000000007941 */ /* 0x000fea0003800000 */
.L_x_14298:
[----:B------:R-:W-:-:S13]  /*d7a0*/  ISETP.GE.AND P0, PT, R0, R41, PT ;  /* 0x000000290000720c */ /* 0x000fda0003f06270 */
[----:B------:R-:W-:Y:S05]  /*d7b0*/  @P0 EXIT ;  /* 0x000000000000094d */ /* 0x000fea0003800000 */
[----:B012---:R-:W0:Y:S01]  /*d7c0*/  LDC.64 R2, c[0x0][0x2c8] ;  /* 0x0000b200ff027b82 */ /* 0x007e220000000a00 */
[----:B------:R-:W-:-:S04]  /*d7d0*/  IMAD.IADD R5, R46, 0x1, R0 ;  /* 0x000000012e057824 */ /* 0x000fc800078e0200 */
[----:B0-----:R-:W-:-:S05]  /*d7e0*/  IMAD.WIDE.U32 R2, R5, 0x4, R2 ;  /* 0x0000000405027825 */ /* 0x001fca00078e0002 */
[----:B------:R-:W-:Y:S01]  /*d7f0*/  STG.E desc[UR36][R2.64], RZ ;  /* 0x000000ff02007986 */ /* 0x000fe2000c101924 */
[----:B------:R-:W-:Y:S05]  /*d800*/  EXIT ;  /* 0x000000000000794d */ /* 0x000fea0003800000 */
        .weak           $__internal_35_$__cuda_sm20_div_s64
        .type           $__internal_35_$__cuda_sm20_div_s64,@function
        .size           $__internal_35_$__cuda_sm20_div_s64,(.L_x_32215 - $__internal_35_$__cuda_sm20_div_s64)
$__internal_35_$__cuda_sm20_div_s64:
        /* <DEDUP_REMOVED lines=8> */
[----:B0-----:R-:W-:-:S06]  /*d890*/  IADD3 R6, R6, 0x1ffffffe, RZ ;  /* 0x1ffffffe06067810 */ /* 0x001fcc0007ffe0ff */
        /* <DEDUP_REMOVED lines=10> */
[----:B------:R-:W-:-:S04]  /*d940*/  IMAD.HI.U32 R6, R21, R7, RZ ;  /* 0x0000000715067227 */ /* 0x000fc800078e00ff */
[----:B------:R-:W-:Y:S01]  /*d950*/  IMAD R7, R21, R7, RZ ;  /* 0x0000000715077224 */ /* 0x000fe200078e02ff */
[----:B------:R-:W-:-:S04]  /*d960*/  IADD3.X R6, R6, R21, RZ, P0, !PT ;  /* 0x0000001506067210 */ /* 0x000fc800007fe4ff */
        /* <DEDUP_REMOVED lines=11> */
[----:B------:R-:W-:Y:S02]  /*da20*/  IMAD R8, R6, R8, RZ ;  /* 0x0000000806087224 */ /* 0x000fe400078e02ff */
[----:B------:R-:W-:Y:S01]  /*da30*/  IMAD.X R22, R7, 0x1, R6, P1 ;  /* 0x0000000107167824 */ /* 0x000fe200008e0606 */
[-C--:B------:R-:W-:Y:S01]  /*da40*/  IADD3 R7, P3, RZ, -R9.reuse, RZ ;  /* 0x80000009ff077210 */ /* 0x080fe20007f7e0ff */
[----:B------:R-:W-:Y:S01]  /*da50*/  IMAD.MOV.U32 R21, RZ, RZ, RZ ;  /* 0x000000ffff157224 */ /* 0x000fe200078e00ff */
[----:B------:R-:W-:Y:S02]  /*da60*/  IADD3 R8, P1, R8, R20, RZ ;  /* 0x0000001408087210 */ /* 0x000fe40007f3e0ff */
[----:B------:R-:W-:Y:S02]  /*da70*/  SEL R7, R7, R9, !P2 ;  /* 0x0000000907077207 */ /* 0x000fe40005000000 */
[----:B------:R-:W-:Y:S02]  /*da80*/  IADD3.X R6, RZ, ~R5, RZ, P3, !PT ;  /* 0x80000005ff067210 */ /* 0x000fe40001ffe4ff */
[----:B------:R-:W-:Y:S01]  /*da90*/  IADD3.X R9, RZ, RZ, R22, P1, P0 ;  /* 0x000000ffff097210 */ /* 0x000fe20000fe0416 */
[----:B------:R-:W-:Y:S01]  /*daa0*/  IMAD.HI.U32 R20, R8, R7, RZ ;  /* 0x0000000708147227 */ /* 0x000fe200078e00ff */
[----:B------:R-:W-:-:S05]  /*dab0*/  SEL R6, R6, R5, !P2 ;  /* 0x0000000506067207 */ /* 0x000fca0005000000 */
        /* <DEDUP_REMOVED lines=14> */
[----:B------:R-:W-:-:S04]  /*dba0*/  ISETP.GE.U32.AND.EX P0, PT, R6, R17, PT, P0 ;  /* 0x000000110600720c */ /* 0x000fc80003f06100 */
[----:B------:R-:W-:-:S04]  /*dbb0*/  SEL R7, R20, R7, P0 ;  /* 0x0000000714077207 */ /* 0x000fc80000000000 */
[----:B------:R-:W-:Y:S01]  /*dbc0*/  ISETP.GE.U32.AND P1, PT, R7, R16, PT ;  /* 0x000000100700720c */ /* 0x000fe20003f26070 */
[----:B------:R-:W-:-:S05]  /*dbd0*/  IMAD.X R7, R6, 0x1, ~R17, P2 ;  /* 0x0000000106077824 */ /* 0x000fca00010e0e11 */
[----:B------:R-:W-:-:S04]  /*dbe0*/  SEL R6, R7, R6, P0 ;  /* 0x0000000607067207 */ /* 0x000fc80000000000 */
[----:B------:R-:W-:Y:S02]  /*dbf0*/  ISETP.GE.U32.AND.EX P1, PT, R6, R17, PT, P1 ;  /* 0x000000110600720c */ /* 0x000fe40003f26110 */
[----:B------:R-:W-:-:S04]  /*dc00*/  IADD3 R6, P2, R8, 0x1, RZ ;  /* 0x0000000108067810 */ /* 0x000fc80007f5e0ff */
[----:B------:R-:W-:Y:S02]  /*dc10*/  SEL R6, R6, R8, P0 ;  /* 0x0000000806067207 */ /* 0x000fe40000000000 */
[-C--:B------:R-:W-:Y:S02]  /*dc20*/  IADD3.X R7, RZ, R9.reuse, RZ, P2, !PT ;  /* 0x00000009ff077210 */ /* 0x080fe400017fe4ff */
[----:B------:R-:W-:Y:S02]  /*dc30*/  IADD3 R8, P2, R6, 0x1, RZ ;  /* 0x0000000106087810 */ /* 0x000fe40007f5e0ff */
[----:B------:R-:W-:Y:S02]  /*dc40*/  SEL R7, R7, R9, P0 ;  /* 0x0000000907077207 */ /* 0x000fe40000000000 */
[----:B------:R-:W-:Y:S02]  /*dc50*/  SEL R6, R8, R6, P1 ;  /* 0x0000000608067207 */ /* 0x000fe40000800000 */
[----:B------:R-:W-:Y:S01]  /*dc60*/  LOP3.LUT R9, R3, R5, RZ, 0x3c, !PT ;  /* 0x0000000503097212 */ /* 0x000fe200078e3cff */
[----:B------:R-:W-:Y:S01]  /*dc70*/  IMAD.X R8, RZ, RZ, R7, P2 ;  /* 0x000000ffff087224 */ /* 0x000fe200010e0607 */
[----:B------:R-:W-:-:S04]  /*dc80*/  ISETP.NE.U32.AND P0, PT, R4, RZ, PT ;  /* 0x000000ff0400720c */ /* 0x000fc80003f05070 */
[----:B------:R-:W-:Y:S02]  /*dc90*/  SEL R8, R8, R7, P1 ;  /* 0x0000000708087207 */ /* 0x000fe40000800000 */
[-C--:B------:R-:W-:Y:S02]  /*dca0*/  IADD3 R7, P2, RZ, -R6.reuse, RZ ;  /* 0x80000006ff077210 */ /* 0x080fe40007f5e0ff */
[----:B------:R-:W-:Y:S02]  /*dcb0*/  ISETP.GE.AND P1, PT, R9, RZ, PT ;  /* 0x000000ff0900720c */ /* 0x000fe40003f26270 */
[----:B------:R-:W-:Y:S01]  /*dcc0*/  ISETP.NE.AND.EX P0, PT, R3, RZ, PT, P0 ;  /* 0x000000ff0300720c */ /* 0x000fe20003f05300 */
[----:B------:R-:W-:Y:S01]  /*dcd0*/  IMAD.X R4, RZ, RZ, ~R8, P2 ;  /* 0x000000ffff047224 */ /* 0x000fe200010e0e08 */
[----:B------:R-:W-:Y:S02]  /*dce0*/  SEL R7, R7, R6, !P1 ;  /* 0x0000000607077207 */ /* 0x000fe40004800000 */
[----:B------:R-:W-:-:S02]  /*dcf0*/  MOV R6, R0 ;  /* 0x0000000000067202 */ /* 0x000fc40000000f00 */
[----:B------:R-:W-:Y:S02]  /*dd00*/  SEL R3, R4, R8, !P1 ;  /* 0x0000000804037207 */ /* 0x000fe40004800000 */
[----:B------:R-:W-:Y:S01]  /*dd10*/  SEL R4, R7, 0xffffffff, P0 ;  /* 0xffffffff07047807 */ /* 0x000fe20000000000 */
[----:B------:R-:W-:Y:S01]  /*dd20*/  IMAD.MOV.U32 R7, RZ, RZ, 0x0 ;  /* 0x00000000ff077424 */ /* 0x000fe200078e00ff */
[----:B------:R-:W-:-:S03]  /*dd30*/  SEL R3, R3, 0xffffffff, P0 ;  /* 0xffffffff03037807 */ /* 0x000fc60000000000 */
[----:B------:R-:W-:Y:S05]  /*dd40*/  RET.REL.NODEC R6 `(_ZN2at6native29vectorized_elementwise_kernelILi2EZZZNS0_67_GLOBAL__N__bb565c37_34_ValidateCompressedIndicesKernel_cu_33a4b88b42_validate_compressed_sparse_indices_kernelILNS2_8CDimNameE1ENS2_18CUDAKernelLauncherENS2_14EmptyVecKernelENS2_8DummyVecELm8EEEvRKNS_6TensorESA_lllENKUlvE1_clEvENKUlvE_clEvEUliiiiiE_St5arrayIPcLm6EEEEviT0_T1_) ;  /* 0xffffff2006ac7950 */ /* 0x000fea0003c3ffff */
.L_x_14305:
        /* <DEDUP_REMOVED lines=11> */
.L_x_32215:


//--------------------- .text._ZN2at6native29vectorized_elementwise_kernelILi4EZZZNS0_67_GLOBAL__N__bb565c37_34_ValidateCompressedIndicesKernel_cu_33a4b88b42_validate_compressed_sparse_indices_kernelILNS2_8CDimNameE1ENS2_18CUDAKernelLauncherENS2_14EmptyVecKernelENS2_8DummyVecELm8EEEvRKNS_6TensorESA_lllENKUlvE1_clEvENKUlvE_clEvEUliiiiiE_St5arrayIPcLm6EEEEviT0_T1_ --------------------------
	.section	.text._ZN2at6native29vectorized_elementwise_kernelILi4EZZZNS0_67_GLOBAL__N__bb565c37_34_ValidateCompressedIndicesKernel_cu_33a4b88b42_validate_compressed_sparse_indices_kernelILNS2_8CDimNameE1ENS2_18CUDAKernelLauncherENS2_14EmptyVecKernelENS2_8DummyVecELm8EEEvRKNS_6TensorESA_lllENKUlvE1_clEvENKUlvE_clEvEUliiiiiE_St5arrayIPcLm6EEEEviT0_T1_,"ax",@progbits
	.align	128
        .global         _ZN2at6native29vectorized_elementwise_kernelILi4EZZZNS0_67_GLOBAL__N__bb565c37_34_ValidateCompressedIndicesKernel_cu_33a4b88b42_validate_compressed_sparse_indices_kernelILNS2_8CDimNameE1ENS2_18CUDAKernelLauncherENS2_14EmptyVecKernelENS2_8DummyVecELm8EEEvRKNS_6TensorESA_lllENKUlvE1_clEvENKUlvE_clEvEUliiiiiE_St5arrayIPcLm6EEEEviT0_T1_
        .type           _ZN2at6native29vectorized_elementwise_kernelILi4EZZZNS0_67_GLOBAL__N__bb565c37_34_ValidateCompressedIndicesKernel_cu_33a4b88b42_validate_compressed_sparse_indices_kernelILNS2_8CDimNameE1ENS2_18CUDAKernelLauncherENS2_14EmptyVecKernelENS2_8DummyVecELm8EEEvRKNS_6TensorESA_lllENKUlvE1_clEvENKUlvE_clEvEUliiiiiE_St5arrayIPcLm6EEEEviT0_T1_,@function
        .size           _ZN2at6native29vectorized_elementwise_kernelILi4EZZZNS0_67_GLOBAL__N__bb565c37_34_ValidateCompressedIndicesKernel_cu_33a4b88b42_validate_compressed_sparse_indices_kernelILNS2_8CDimNameE1ENS2_18CUDAKernelLauncherENS2_14EmptyVecKernelENS2_8DummyVecELm8EEEvRKNS_6TensorESA_lllENKUlvE1_clEvENKUlvE_clEvEUliiiiiE_St5arrayIPcLm6EEEEviT0_T1_,(.L_x_32216 - _ZN2at6native29vectorized_elementwise_kernelILi4EZZZNS0_67_GLOBAL__N__bb565c37_34_ValidateCompressedIndicesKernel_cu_33a4b88b42_validate_compressed_sparse_indices_kernelILNS2_8CDimNameE1ENS2_18CUDAKernelLauncherENS2_14EmptyVecKernelENS2_8DummyVecELm8EEEvRKNS_6TensorESA_lllENKUlvE1_clEvENKUlvE_clEvEUliiiiiE_St5arrayIPcLm6EEEEviT0_T1_)
        .other          _ZN2at6native29vectorized_elementwise_kernelILi4EZZZNS0_67_GLOBAL__N__bb565c37_34_ValidateCompressedIndicesKernel_cu_33a4b88b42_validate_compressed_sparse_indices_kernelILNS2_8CDimNameE1ENS2_18CUDAKernelLauncherENS2_14EmptyVecKernelENS2_8DummyVecELm8EEEvRKNS_6TensorESA_lllENKUlvE1_clEvENKUlvE_clEvEUliiiiiE_St5arrayIPcLm6EEEEviT0_T1_,@"STO_CUDA_ENTRY STV_DEFAULT"
_ZN2at6native29vectorized_elementwise_kernelILi4EZZZNS0_67_GLOBAL__N__bb565c37_34_ValidateCompressedIndicesKernel_cu_33a4b88b42_validate_compressed_sparse_indices_kernelILNS2_8CDimNameE1ENS2_18CUDAKernelLauncherENS2_14EmptyVecKernelENS2_8DummyVecELm8EEEvRKNS_6TensorESA_lllENKUlvE1_clEvENKUlvE_clEvEUliiiiiE_St5arrayIPcLm6EEEEviT0_T1_:
.text._ZN2at6native29vectorized_elementwise_kernelILi4EZZZNS0_67_GLOBAL__N__bb565c37_34_ValidateCompressedIndicesKernel_cu_33a4b88b42_validate_compressed_sparse_indices_kernelILNS2_8CDimNameE1ENS2_18CUDAKernelLauncherENS2_14EmptyVecKernelENS2_8DummyVecELm8EEEvRKNS_6TensorESA_lllENKUlvE1_clEvENKUlvE_clEvEUliiiiiE_St5arrayIPcLm6EEEEviT0_T1_:
        /* <DEDUP_REMOVED lines=20> */
[C---:B---3--:R-:W-:Y:S01]  /*0140*/  IMAD.WIDE R4, R46.reuse, 0x4, R8 ;  /* 0x000000042e047825 */ /* 0x048fe200078e0208 */
[----:B------:R3:W5:Y:S02]  /*0150*/  LDG.E.128 R64, desc[UR36][R6.64+0x800] ;  /* 0x0008002406407981 */ /* 0x000764000c1e1d00 */
[----:B------:R-:W4:Y:S01]  /*0160*/  LDC.64 R18, c[0x0][0x260] ;  /* 0x00009800ff127b82 */ /* 0x000f220000000a00 */
[----:B-1----:R-:W-:-:S07]  /*0170*/  IMAD.WIDE R8, R46, 0x4, R10 ;  /* 0x000000042e087825 */ /* 0x002fce00078e020a */
[----:B------:R-:W1:Y:S01]  /*0180*/  LDC.64 R20, c[0x0][0x268] ;  /* 0x00009a00ff147b82 */ /* 0x000e620000000a00 */
[----:B0-----:R-:W-:-:S07]  /*0190*/  IMAD.WIDE R46, R46, 0x4, R12 ;  /* 0x000000042e2e7825 */ /* 0x001fce00078e020c */
[----:B---3--:R-:W0:Y:S01]  /*01a0*/  LDC.64 R6, c[0x0][0x230] ;  /* 0x00008c00ff067b82 */ /* 0x008e220000000a00 */
[----:B------:R-:W-:-:S04]  /*01b0*/  IMAD.WIDE.U32 R10, R17, 0x10, R2 ;  /* 0x00000010110a7825 */ /* 0x000fc800078e0002 */
[C---:B------:R-:W-:Y:S01]  /*01c0*/  IMAD.WIDE.U32 R12, R17.reuse, 0x10, R4 ;  /* 0x00000010110c7825 */ /* 0x040fe200078e0004 */
[----:B------:R-:W5:Y:S02]  /*01d0*/  LDG.E.128 R52, desc[UR36][R10.64] ;  /* 0x000000240a347981 */ /* 0x000f64000c1e1d00 */
[----:B------:R-:W3:Y:S01]  /*01e0*/  LDC.64 R2, c[0x0][0x220] ;  /* 0x00008800ff027b82 */ /* 0x000ee20000000a00 */
[C---:B------:R-:W-:Y:S01]  /*01f0*/  IMAD.WIDE.U32 R14, R17.reuse, 0x10, R8 ;  /* 0x00000010110e7825 */ /* 0x040fe200078e0008 */
[----:B------:R4:W5:Y:S03]  /*0200*/  LDG.E.128 R60, desc[UR36][R10.64+0x800] ;  /* 0x000800240a3c7981 */ /* 0x000966000c1e1d00 */
[----:B------:R-:W-:Y:S01]  /*0210*/  IMAD.WIDE.U32 R16, R17, 0x10, R46 ;  /* 0x0000001011107825 */ /* 0x000fe200078e002e */
[----:B------:R-:W5:Y:S02]  /*0220*/  LDG.E.128 R28, desc[UR36][R12.64] ;  /* 0x000000240c1c7981 */ /* 0x000f64000c1e1d00 */
[----:B------:R-:W1:Y:S02]  /*0230*/  LDC.64 R4, c[0x0][0x228] ;  /* 0x00008a00ff047b82 */ /* 0x000e640000000a00 */
[----:B------:R4:W5:Y:S04]  /*0240*/  LDG.E.128 R40, desc[UR36][R12.64+0x800] ;  /* 0x000800240c287981 */ /* 0x000968000c1e1d00 */
[----:B------:R-:W5:Y:S02]  /*0250*/  LDG.E.128 R24, desc[UR36][R14.64] ;  /* 0x000000240e187981 */ /* 0x000f64000c1e1d00 */
[----:B------:R-:W0:Y:S02]  /*0260*/  LDC.64 R8, c[0x0][0x238] ;  /* 0x00008e00ff087b82 */ /* 0x000e240000000a00 */
[----:B------:R4:W5:Y:S04]  /*0270*/  LDG.E.128 R36, desc[UR36][R14.64+0x800] ;  /* 0x000800240e247981 */ /* 0x000968000c1e1d00 */
[----:B------:R-:W5:Y:S02]  /*0280*/  LDG.E.128 R32, desc[UR36][R16.64] ;  /* 0x0000002410207981 */ /* 0x000f64000c1e1d00 */
[----:B----4-:R-:W4:Y:S02]  /*0290*/  LDC.64 R10, c[0x0][0x240] ;  /* 0x00009000ff0a7b82 */ /* 0x010f240000000a00 */
[----:B------:R3:W5:Y:S06]  /*02a0*/  LDG.E.128 R44, desc[UR36][R16.64+0x800] ;  /* 0x00080024102c7981 */ /* 0x00076c000c1e1d00 */
[----:B------:R-:W4:Y:S08]  /*02b0*/  LDC.64 R12, c[0x0][0x248] ;  /* 0x00009200ff0c7b82 */ /* 0x000f300000000a00 */
[----:B------:R-:W4:Y:S08]  /*02c0*/  LDC.64 R14, c[0x0][0x250] ;  /* 0x00009400ff0e7b82 */ /* 0x000f300000000a00 */
[----:B---3--:R-:W3:Y:S01]  /*02d0*/  LDC.64 R16, c[0x0][0x258] ;  /* 0x00009600ff107b82 */ /* 0x008ee20000000a00 */
[----:B------:R0:W-:Y:S04]  /*02e0*/  STL.64 [R1+0xb8], R2 ;  /* 0x0000b80201007387 */ /* 0x0001e80000100a00 */
[----:B-1----:R1:W-:Y:S03]  /*02f0*/  STL.64 [R1+0xc0], R4 ;  /* 0x0000c00401007387 */ /* 0x0023e60000100a00 */
[----:B------:R-:W3:Y:S01]  /*0300*/  LDC.64 R22, c[0x0][0x270] ;  /* 0x00009c00ff167b82 */ /* 0x000ee20000000a00 */
[----:B0-----:R0:W-:Y:S04]  /*0310*/  STL.64 [R1+0xc8], R6 ;  /* 0x0000c80601007387 */ /* 0x0011e80000100a00 */
[----:B------:R0:W-:Y:S03]  /*0320*/  STL.64 [R1+0xd0], R8 ;  /* 0x0000d00801007387 */ /* 0x0001e60000100a00 */
[----:B------:R-:W0:Y:S01]  /*0330*/  LDC.64 R2, c[0x0][0x278] ;  /* 0x00009e00ff027b82 */ /* 0x000e220000000a00 */
[----:B----4-:R4:W-:Y:S04]  /*0340*/  STL.64 [R1+0xd8], R10 ;  /* 0x0000d80a01007387 */ /* 0x0109e80000100a00 */
[----:B------:R4:W-:Y:S03]  /*0350*/  STL.64 [R1+0xe0], R12 ;  /* 0x0000e00c01007387 */ /* 0x0009e60000100a00 */
[----:B-1----:R-:W1:Y:S01]  /*0360*/  LDC.64 R4, c[0x0][0x280] ;  /* 0x0000a000ff047b82 */ /* 0x002e620000000a00 */
[----:B------:R4:W-:Y:S04]  /*0370*/  STL.64 [R1+0xe8], R14 ;  /* 0x0000e80e01007387 */ /* 0x0009e80000100a00 */
[----:B---3--:R3:W-:Y:S03]  /*0380*/  STL.64 [R1+0xf0], R16 ;  /* 0x0000f01001007387 */ /* 0x0087e60000100a00 */
[----:B------:R-:W1:Y:S01]  /*0390*/  LDC R0, c[0x0][0x218] ;  /* 0x00008600ff007b82 */ /* 0x000e620000000800 */
[----:B------:R3:W-:Y:S04]  /*03a0*/  STL.64 [R1+0xf8], R18 ;  /* 0x0000f81201007387 */ /* 0x0007e80000100a00 */
[----:B------:R3:W-:Y:S03]  /*03b0*/  STL.64 [R1+0x100], R20 ;  /* 0x0001001401007387 */ /* 0x0007e60000100a00 */
[----:B0-----:R-:W0:Y:S08]  /*03c0*/  LDC.64 R6, c[0x0][0x288] ;  /* 0x0000a200ff067b82 */ /* 0x001e300000000a00 */
[----:B------:R-:W0:Y:S08]  /*03d0*/  LDC.64 R8, c[0x0][0x290] ;  /* 0x0000a400ff087b82 */ /* 0x000e300000000a00 */
[----:B----4-:R-:W4:Y:S08]  /*03e0*/  LDC.64 R10, c[0x0][0x298] ;  /* 0x0000a600ff0a7b82 */ /* 0x010f300000000a00 */
[----:B------:R-:W4:Y:S08]  /*03f0*/  LDC.64 R12, c[0x0][0x2a0] ;  /* 0x0000a800ff0c7b82 */ /* 0x000f300000000a00 */
[----:B------:R-:W4:Y:S08]  /*0400*/  LDC.64 R14, c[0x0][0x2a8] ;  /* 0x0000aa00ff0e7b82 */ /* 0x000f300000000a00 */
[----:B---3--:R-:W3:Y:S08]  /*0410*/  LDC.64 R16, c[0x0][0x2b0] ;  /* 0x0000ac00ff107b82 */ /* 0x008ef00000000a00 */
[----:B------:R-:W3:Y:S08]  /*0420*/  LDC.64 R18, c[0x0][0x2b8] ;  /* 0x0000ae00ff127b82 */ /* 0x000ef00000000a00 */
[----:B------:R-:W3:Y:S01]  /*0430*/  LDC.64 R20, c[0x0][0x2c0] ;  /* 0x0000b000ff147b82 */ /* 0x000ee20000000a00 */
[----:B------:R0:W-:Y:S01]  /*0440*/  STL.64 [R1+0x108], R22 ;  /* 0x0001081601007387 */ /* 0x0001e20000100a00 */
[----:B------:R-:W-:-:S03]  /*0450*/  ISETP.NE.U32.AND P0, PT, RZ, UR4, PT ;  /* 0x00000004ff007c0c */ /* 0x000fc6000bf05070 */
[----:B------:R2:W-:Y:S04]  /*0460*/  STL.64 [R1+0x110], R2 ;  /* 0x0001100201007387 */ /* 0x0005e80000100a00 */
[----:B-1----:R1:W-:Y:S04]  /*0470*/  STL.64 [R1+0x118], R4 ;  /* 0x0001180401007387 */ /* 0x0023e80000100a00 */
[----:B0-----:R1:W-:Y:S04]  /*0480*/  STL.64 [R1+0x120], R6 ;  /* 0x0001200601007387 */ /* 0x0013e80000100a00 */
[----:B------:R1:W-:Y:S04]  /*0490*/  STL.64 [R1+0x128], R8 ;  /* 0x0001280801007387 */ /* 0x0003e80000100a00 */
[----:B----4-:R1:W-:Y:S04]  /*04a0*/  STL.64 [R1+0x130], R10 ;  /* 0x0001300a01007387 */ /* 0x0103e80000100a00 */
[----:B------:R1:W-:Y:S04]  /*04b0*/  STL.64 [R1+0x138], R12 ;  /* 0x0001380c01007387 */ /* 0x0003e80000100a00 */
[----:B------:R1:W-:Y:S04]  /*04c0*/  STL.64 [R1+0x140], R14 ;  /* 0x0001400e01007387 */ /* 0x0003e80000100a00 */
[----:B---3--:R1:W-:Y:S04]  /*04d0*/  STL.64 [R1+0x148], R16 ;  /* 0x0001481001007387 */ /* 0x0083e80000100a00 */
[----:B------:R1:W-:Y:S04]  /*04e0*/  STL.64 [R1+0x150], R18 ;  /* 0x0001501201007387 */ /* 0x0003e80000100a00 */
[----:B------:R1:W-:Y:S04]  /*04f0*/  STL.64 [R1+0x158], R20 ;  /* 0x0001581401007387 */ /* 0x0003e80000100a00 */
[----:B------:R1:W-:Y:S01]  /*0500*/  STL [R1+0xb0], R0 ;  /* 0x0000b00001007387 */ /* 0x0003e20000100800 */
[----:B------:R-:W-:Y:S01]  /*0510*/  ISETP.NE.AND.EX P2, PT, RZ, UR5, PT, P0 ;  /* 0x00000005ff007c0c */ /* 0x000fe2000bf45300 */
[----:B------:R-:W-:Y:S01]  /*0520*/  BSSY B6, `(.L_x_14307) ;  /* 0x0000015000067945 */ /* 0x000fe20003800000 */
[----:B------:R-:W-:-:S02]  /*0530*/  VIADD R50, R1, 0xb0 ;  /* 0x000000b001327836 */ /* 0x000fc40000000000 */
[----:B------:R-:W-:Y:S02]  /*0540*/  P2R R49, PR, RZ, 0x4 ;  /* 0x00000004ff317803 */ /* 0x000fe40000000000 */
[----:B--2---:R-:W-:-:S13]  /*0550*/  ISETP.EQ.AND P1, PT, R56, R0, PT ;  /* 0x000000003800720c */ /* 0x004fda0003f22270 */
[----:B-1----:R-:W-:Y:S05]  /*0560*/  @P2 BRA P1, `(.L_x_14308) ;  /* 0x0000000000402947 */ /* 0x002fea0000800000 */
        /* <DEDUP_REMOVED lines=16> */
.L_x_14308:
[----:B------:R-:W-:Y:S05]  /*0670*/  BSYNC B6 ;  /* 0x0000000000067941 */ /* 0x000fea0003800000 */
.L_x_14307:
        /* <DEDUP_REMOVED lines=24> */
.L_x_14310:
[----:B------:R-:W-:Y:S05]  /*0800*/  BSYNC B6 ;  /* 0x0000000000067941 */ /* 0x000fea0003800000 */
.L_x_14309:
        /* <DEDUP_REMOVED lines=26> */
.L_x_14312:
[----:B------:R-:W-:Y:S05]  /*09b0*/  BSYNC B6 ;  /* 0x0000000000067941 */ /* 0x000fea0003800000 */
.L_x_14311:
        /* <DEDUP_REMOVED lines=18> */
.L_x_14317:
        /* <DEDUP_REMOVED lines=10> */
[----:B------:R-:W-:Y:S05]  /*0b80*/  CALL.REL.NOINC `($__internal_36_$__cuda_sm20_div_s64) ;  /* 0x000000c800f07944 */ /* 0x000fea0003c00000 */
[----:B------:R-:W-:Y:S02]  /*0b90*/  IMAD.MOV.U32 R6, RZ, RZ, R4 ;  /* 0x000000ffff067224 */ /* 0x000fe400078e0004 */
[----:B------:R-:W-:Y:S01]  /*0ba0*/  IMAD.MOV.U32 R7, RZ, RZ, R3 ;  /* 0x000000ffff077224 */ /* 0x000fe200078e0003 */
[----:B------:R-:W-:Y:S06]  /*0bb0*/  BRA `(.L_x_14316) ;  /* 0x0000000000507947 */ /* 0x000fec0003800000 */
.L_x_14315:
        /* <DEDUP_REMOVED lines=20> */
.L_x_14316:
[----:B------:R-:W-:Y:S05]  /*0d00*/  BSYNC B1 ;  /* 0x0000000000017941 */ /* 0x000fea0003800000 */
.L_x_14314:
        /* <DEDUP_REMOVED lines=22> */
.L_x_14313:
        /* <DEDUP_REMOVED lines=18> */
.L_x_14322:
        /* <DEDUP_REMOVED lines=24> */
.L_x_14321:
[----:B------:R-:W-:Y:S05]  /*1110*/  BSYNC B7 ;  /* 0x0000000000077941 */ /* 0x000fea0003800000 */
.L_x_14320:
[----:B------:R-:W-:-:S05]  /*1120*/  IADD3 R16, P0, R16, 0x4, RZ ;  /* 0x0000000410107810 */ /* 0x000fca0007f1e0ff */
[----:B------:R-:W-:Y:S01]  /*1130*/  IMAD.X R17, RZ, RZ, R17, P0 ;  /* 0x000000ffff117224 */ /* 0x000fe200000e0611 */
[----:B------:R-:W-:-:S04]  /*1140*/  ISETP.GE.U32.AND P0, PT, R16, R18, PT ;  /* 0x000000121000720c */ /* 0x000fc80003f06070 */
[----:B------:R-:W-:-:S13]  /*1150*/  ISETP.GE.U32.AND.EX P0, PT, R17, R19, PT, P0 ;  /* 0x000000131100720c */ /* 0x000fda0003f06100 */
[----:B------:R-:W-:Y:S05]  /*1160*/  @!P0 BRA `(.L_x_14322) ;  /* 0xfffffffc00888947 */ /* 0x000fea000383ffff */
.L_x_14319:
[----:B------:R-:W-:Y:S05]  /*1170*/  BSYNC B6 ;  /* 0x0000000000067941 */ /* 0x000fea0003800000 */
.L_x_14318:
        /* <DEDUP_REMOVED lines=21> */
.L_x_14324:
[----:B------:R-:W-:Y:S05]  /*12d0*/  BSYNC B6 ;  /* 0x0000000000067941 */ /* 0x000fea0003800000 */
.L_x_14323:
        /* <DEDUP_REMOVED lines=21> */
.L_x_14326:
[----:B------:R-:W-:Y:S05]  /*1430*/  BSYNC B6 ;  /* 0x0000000000067941 */ /* 0x000fea0003800000 */
.L_x_14325:
        /* <DEDUP_REMOVED lines=26> */
.L_x_14328:
[----:B------:R-:W-:Y:S05]  /*15e0*/  BSYNC B6 ;  /* 0x0000000000067941 */ /* 0x000fea0003800000 */
.L_x_14327:
        /* <DEDUP_REMOVED lines=12> */
.L_x_14333:
        /* <DEDUP_REMOVED lines=14> */
.L_x_14331:
        /* <DEDUP_REMOVED lines=20> */
.L_x_14332:
[----:B------:R-:W-:Y:S05]  /*18d0*/  BSYNC B1 ;  /* 0x0000000000017941 */ /* 0x000fea0003800000 */
.L_x_14330:
        /* <DEDUP_REMOVED lines=22> */
.L_x_14329:
        /* <DEDUP_REMOVED lines=18> */
.L_x_14338:
        /* <DEDUP_REMOVED lines=24> */
.L_x_14337:
[----:B------:R-:W-:Y:S05]  /*1ce0*/  BSYNC B7 ;  /* 0x0000000000077941 */ /* 0x000fea0003800000 */
.L_x_14336:
[----:B------:R-:W-:-:S05]  /*1cf0*/  IADD3 R16, P0, R16, 0x4, RZ ;  /* 0x0000000410107810 */ /* 0x000fca0007f1e0ff */
[----:B------:R-:W-:Y:S01]  /*1d00*/  IMAD.X R17, RZ, RZ, R17, P0 ;  /* 0x000000ffff117224 */ /* 0x000fe200000e0611 */
[----:B------:R-:W-:-:S04]  /*1d10*/  ISETP.GE.U32.AND P0, PT, R16, R18, PT ;  /* 0x000000121000720c */ /* 0x000fc80003f06070 */
[----:B------:R-:W-:-:S13]  /*1d20*/  ISETP.GE.U32.AND.EX P0, PT, R17, R22, PT, P0 ;  /* 0x000000161100720c */ /* 0x000fda0003f06100 */
[----:B------:R-:W-:Y:S05]  /*1d30*/  @!P0 BRA `(.L_x_14338) ;  /* 0xfffffffc00888947 */ /* 0x000fea000383ffff */
.L_x_14335:
[----:B------:R-:W-:Y:S05]  /*1d40*/  BSYNC B6 ;  /* 0x0000000000067941 */ /* 0x000fea0003800000 */
.L_x_14334:
        /* <DEDUP_REMOVED lines=21> */
.L_x_14340:
[----:B------:R-:W-:Y:S05]  /*1ea0*/  BSYNC B6 ;  /* 0x0000000000067941 */ /* 0x000fea0003800000 */
.L_x_14339:
        /* <DEDUP_REMOVED lines=21> */
.L_x_14342:
[----:B------:R-:W-:Y:S05]  /*2000*/  BSYNC B6 ;  /* 0x0000000000067941 */ /* 0x000fea0003800000 */
.L_x_14341:
        /* <DEDUP_REMOVED lines=26> */
.L_x_14344:
[----:B------:R-:W-:Y:S05]  /*21b0*/  BSYNC B6 ;  /* 0x0000000000067941 */ /* 0x000fea0003800000 */
.L_x_14343:
        /* <DEDUP_REMOVED lines=11> */
.L_x_14349:
        /* <DEDUP_REMOVED lines=14> */
.L_x_14347:
        /* <DEDUP_REMOVED lines=19> */
.L_x_14348:
[----:B------:R-:W-:Y:S05]  /*2480*/  BSYNC B1 ;  /* 0x0000000000017941 */ /* 0x000fea0003800000 */
.L_x_14346:
        /* <DEDUP_REMOVED lines=18> */
.L_x_14345:
        /* <DEDUP_REMOVED lines=18> */
.L_x_14354:
        /* <DEDUP_REMOVED lines=24> */
.L_x_14353:
[----:B------:R-:W-:Y:S05]  /*2850*/  BSYNC B7 ;  /* 0x0000000000077941 */ /* 0x000fea0003800000 */
.L_x_14352:
[----:B------:R-:W-:-:S05]  /*2860*/  IADD3 R16, P0, R16, 0x4, RZ ;  /* 0x0000000410107810 */ /* 0x000fca0007f1e0ff */
[----:B------:R-:W-:Y:S01]  /*2870*/  IMAD.X R17, RZ, RZ, R17, P0 ;  /* 0x000000ffff117224 */ /* 0x000fe200000e0611 */
[----:B------:R-:W-:-:S04]  /*2880*/  ISETP.GE.U32.AND P0, PT, R16, R19, PT ;  /* 0x000000131000720c */ /* 0x000fc80003f06070 */
[----:B------:R-:W-:-:S13]  /*2890*/  ISETP.GE.U32.AND.EX P0, PT, R17, R18, PT, P0 ;  /* 0x000000121100720c */ /* 0x000fda0003f06100 */
[----:B------:R-:W-:Y:S05]  /*28a0*/  @!P0 BRA `(.L_x_14354) ;  /* 0xfffffffc00888947 */ /* 0x000fea000383ffff */
.L_x_14351:
[----:B------:R-:W-:Y:S05]  /*28b0*/  BSYNC B6 ;  /* 0x0000000000067941 */ /* 0x000fea0003800000 */
.L_x_14350:
        /* <DEDUP_REMOVED lines=21> */
.L_x_14356:
[----:B------:R-:W-:Y:S05]  /*2a10*/  BSYNC B6 ;  /* 0x0000000000067941 */ /* 0x000fea0003800000 */
.L_x_14355:
        /* <DEDUP_REMOVED lines=21> */
.L_x_14358:
[----:B------:R-:W-:Y:S05]  /*2b70*/  BSYNC B6 ;  /* 0x0000000000067941 */ /* 0x000fea0003800000 */
.L_x_14357:
        /* <DEDUP_REMOVED lines=26> */
.L_x_14360:
[----:B------:R-:W-:Y:S05]  /*2d20*/  BSYNC B6 ;  /* 0x0000000000067941 */ /* 0x000fea0003800000 */
.L_x_14359:
        /* <DEDUP_REMOVED lines=11> */
.L_x_14365:
        /* <DEDUP_REMOVED lines=14> */
.L_x_14363:
        /* <DEDUP_REMOVED lines=19> */
.L_x_14364:
[----:B------:R-:W-:Y:S05]  /*2ff0*/  BSYNC B1 ;  /* 0x0000000000017941 */ /* 0x000fea0003800000 */
.L_x_14362:
        /* <DEDUP_REMOVED lines=18> */
.L_x_14361:
        /* <DEDUP_REMOVED lines=18> */
.L_x_14370:
        /* <DEDUP_REMOVED lines=24> */
.L_x_14369:
[----:B------:R-:W-:Y:S05]  /*33c0*/  BSYNC B7 ;  /* 0x0000000000077941 */ /* 0x000fea0003800000 */
.L_x_14368:
[----:B------:R-:W-:-:S05]  /*33d0*/  IADD3 R16, P0, R16, 0x4, RZ ;  /* 0x0000000410107810 */ /* 0x000fca0007f1e0ff */
[----:B------:R-:W-:Y:S01]  /*33e0*/  IMAD.X R17, RZ, RZ, R17, P0 ;  /* 0x000000ffff117224 */ /* 0x000fe200000e0611 */
[----:B------:R-:W-:-:S04]  /*33f0*/  ISETP.GE.U32.AND P0, PT, R16, R19, PT ;  /* 0x000000131000720c */ /* 0x000fc80003f06070 */
[----:B------:R-:W-:-:S13]  /*3400*/  ISETP.GE.U32.AND.EX P0, PT, R17, R18, PT, P0 ;  /* 0x000000121100720c */ /* 0x000fda0003f06100 */
[----:B------:R-:W-:Y:S05]  /*3410*/  @!P0 BRA `(.L_x_14370) ;  /* 0xfffffffc00888947 */ /* 0x000fea000383ffff */
.L_x_14367:
[----:B------:R-:W-:Y:S05]  /*3420*/  BSYNC B6 ;  /* 0x0000000000067941 */ /* 0x000fea0003800000 */
.L_x_14366:
        /* <DEDUP_REMOVED lines=21> */
.L_x_14372:
[----:B------:R-:W-:Y:S05]  /*3580*/  BSYNC B6 ;  /* 0x0000000000067941 */ /* 0x000fea0003800000 */
.L_x_14371:
        /* <DEDUP_REMOVED lines=21> */
.L_x_14374:
[----:B------:R-:W-:Y:S05]  /*36e0*/  BSYNC B6 ;  /* 0x0000000000067941 */ /* 0x000fea0003800000 */
.L_x_14373:
        /* <DEDUP_REMOVED lines=26> */
.L_x_14376:
[----:B------:R-:W-:Y:S05]  /*3890*/  BSYNC B6 ;  /* 0x0000000000067941 */ /* 0x000fea0003800000 */
.L_x_14375:
        /* <DEDUP_REMOVED lines=11> */
.L_x_14381:
        /* <DEDUP_REMOVED lines=10> */
[----:B------:R-:W-:Y:S05]  /*39f0*/  CALL.REL.NOINC `($__internal_36_$__cuda_sm20_div_s64) ;  /* 0x0000009c00547944 */ /* 0x000fea0003c00000 */
[----:B------:R-:W-:Y:S01]  /*3a00*/  MOV R6, R4 ;  /* 0x0000000400067202 */ /* 0x000fe20000000f00 */
[----:B------:R-:W-:Y:S01]  /*3a10*/  IMAD.MOV.U32 R7, RZ, RZ, R3 ;  /* 0x000000ffff077224 */ /* 0x000fe200078e0003 */
[----:B------:R-:W-:Y:S06]  /*3a20*/  BRA `(.L_x_14380) ;  /* 0x00000000004c7947 */ /* 0x000fec0003800000 */
.L_x_14379:
        /* <DEDUP_REMOVED lines=19> */
.L_x_14380:
[----:B------:R-:W-:Y:S05]  /*3b60*/  BSYNC B1 ;  /* 0x0000000000017941 */ /* 0x000fea0003800000 */
.L_x_14378:
        /* <DEDUP_REMOVED lines=18> */
.L_x_14377:
        /* <DEDUP_REMOVED lines=18> */
.L_x_14386:
        /* <DEDUP_REMOVED lines=24> */
.L_x_14385:
[----:B------:R-:W-:Y:S05]  /*3f30*/  BSYNC B7 ;  /* 0x0000000000077941 */ /* 0x000fea0003800000 */
.L_x_14384:
[----:B------:R-:W-:-:S04]  /*3f40*/  IADD3 R16, P0, R16, 0x4, RZ ;  /* 0x0000000410107810 */ /* 0x000fc80007f1e0ff */
[----:B------:R-:W-:Y:S02]  /*3f50*/  IADD3.X R17, RZ, R17, RZ, P0, !PT ;  /* 0x00000011ff117210 */ /* 0x000fe400007fe4ff */
[----:B------:R-:W-:-:S04]  /*3f60*/  ISETP.GE.U32.AND P0, PT, R16, R19, PT ;  /* 0x000000131000720c */ /* 0x000fc80003f06070 */
[----:B------:R-:W-:-:S13]  /*3f70*/  ISETP.GE.U32.AND.EX P0, PT, R17, R18, PT, P0 ;  /* 0x000000121100720c */ /* 0x000fda0003f06100 */
[----:B------:R-:W-:Y:S05]  /*3f80*/  @!P0 BRA `(.L_x_14386) ;  /* 0xfffffffc00888947 */ /* 0x000fea000383ffff */
.L_x_14383:
[----:B------:R-:W-:Y:S05]  /*3f90*/  BSYNC B6 ;  /* 0x0000000000067941 */ /* 0x000fea0003800000 */
.L_x_14382:
        /* <DEDUP_REMOVED lines=21> */
.L_x_14388:
[----:B------:R-:W-:Y:S05]  /*40f0*/  BSYNC B6 ;  /* 0x0000000000067941 */ /* 0x000fea0003800000 */
.L_x_14387:
        /* <DEDUP_REMOVED lines=21> */
.L_x_14390:
[----:B------:R-:W-:Y:S05]  /*4250*/  BSYNC B6 ;  /* 0x0000000000067941 */ /* 0x000fea0003800000 */
.L_x_14389:
        /* <DEDUP_REMOVED lines=26> */
.L_x_14392:
[----:B------:R-:W-:Y:S05]  /*4400*/  BSYNC B6 ;  /* 0x0000000000067941 */ /* 0x000fea0003800000 */
.L_x_14391:
        /* <DEDUP_REMOVED lines=11> */
.L_x_14397:
        /* <DEDUP_REMOVED lines=10> */
[----:B------:R-:W-:Y:S05]  /*4560*/  CALL.REL.NOINC `($__internal_36_$__cuda_sm20_div_s64) ;  /* 0x0000009000787944 */ /* 0x000fea0003c00000 */
[----:B------:R-:W-:Y:S01]  /*4570*/  IMAD.MOV.U32 R6, RZ, RZ, R4 ;  /* 0x000000ffff067224 */ /* 0x000fe200078e0004 */
[----:B------:R-:W-:Y:S01]  /*4580*/  MOV R7, R3 ;  /* 0x0000000300077202 */ /* 0x000fe20000000f00 */
[----:B------:R-:W-:Y:S06]  /*4590*/  BRA `(.L_x_14396) ;  /* 0x00000000004c7947 */ /* 0x000fec0003800000 */
.L_x_14395:
        /* <DEDUP_REMOVED lines=19> */
.L_x_14396:
[----:B------:R-:W-:Y:S05]  /*46d0*/  BSYNC B1 ;  /* 0x0000000000017941 */ /* 0x000fea0003800000 */
.L_x_14394:
        /* <DEDUP_REMOVED lines=18> */
.L_x_14393:
        /* <DEDUP_REMOVED lines=18> */
.L_x_14402:
        /* <DEDUP_REMOVED lines=24> */
.L_x_14401:
[----:B------:R-:W-:Y:S05]  /*4aa0*/  BSYNC B7 ;  /* 0x0000000000077941 */ /* 0x000fea0003800000 */
.L_x_14400:
[----:B------:R-:W-:-:S05]  /*4ab0*/  IADD3 R16, P0, R16, 0x4, RZ ;  /* 0x0000000410107810 */ /* 0x000fca0007f1e0ff */
[----:B------:R-:W-:Y:S01]  /*4ac0*/  IMAD.X R17, RZ, RZ, R17, P0 ;  /* 0x000000ffff117224 */ /* 0x000fe200000e0611 */
[----:B------:R-:W-:-:S04]  /*4ad0*/  ISETP.GE.U32.AND P0, PT, R16, R19, PT ;  /* 0x000000131000720c */ /* 0x000fc80003f06070 */
[----:B------:R-:W-:-:S13]  /*4ae0*/  ISETP.GE.U32.AND.EX P0, PT, R17, R18, PT, P0 ;  /* 0x000000121100720c */ /* 0x000fda0003f06100 */
[----:B------:R-:W-:Y:S05]  /*4af0*/  @!P0 BRA `(.L_x_14402) ;  /* 0xfffffffc00888947 */ /* 0x000fea000383ffff */
.L_x_14399:
[----:B------:R-:W-:Y:S05]  /*4b00*/  BSYNC B6 ;  /* 0x0000000000067941 */ /* 0x000fea0003800000 */
.L_x_14398:
        /* <DEDUP_REMOVED lines=21> */
.L_x_14404:
[----:B------:R-:W-:Y:S05]  /*4c60*/  BSYNC B6 ;  /* 0x0000000000067941 */ /* 0x000fea0003800000 */
.L_x_14403:
        /* <DEDUP_REMOVED lines=21> */
.L_x_14406:
[----:B------:R-:W-:Y:S05]  /*4dc0*/  BSYNC B6 ;  /* 0x0000000000067941 */ /* 0x000fea0003800000 */
.L_x_14405:
        /* <DEDUP_REMOVED lines=26> */
.L_x_14408:
[----:B------:R-:W-:Y:S05]  /*4f70*/  BSYNC B6 ;  /* 0x0000000000067941 */ /* 0x000fea0003800000 */
.L_x_14407:
        /* <DEDUP_REMOVED lines=11> */
.L_x_14413:
        /* <DEDUP_REMOVED lines=14> */
.L_x_14411:
        /* <DEDUP_REMOVED lines=19> */
.L_x_14412:
[----:B------:R-:W-:Y:S05]  /*5240*/  BSYNC B1 ;  /* 0x0000000000017941 */ /* 0x000fea0003800000 */
.L_x_14410:
        /* <DEDUP_REMOVED lines=18> */
.L_x_14409:
        /* <DEDUP_REMOVED lines=18> */
.L_x_14418:
        /* <DEDUP_REMOVED lines=24> */
.L_x_14417:
[----:B------:R-:W-:Y:S05]  /*5610*/  BSYNC B7 ;  /* 0x0000000000077941 */ /* 0x000fea0003800000 */
.L_x_14416:
[----:B------:R-:W-:-:S05]  /*5620*/  IADD3 R16, P0, R16, 0x4, RZ ;  /* 0x0000000410107810 */ /* 0x000fca0007f1e0ff */
[----:B------:R-:W-:Y:S01]  /*5630*/  IMAD.X R17, RZ, RZ, R17, P0 ;  /* 0x000000ffff117224 */ /* 0x000fe200000e0611 */
[----:B------:R-:W-:-:S04]  /*5640*/  ISETP.GE.U32.AND P0, PT, R16, R19, PT ;  /* 0x000000131000720c */ /* 0x000fc80003f06070 */
[----:B------:R-:W-:-:S13]  /*5650*/  ISETP.GE.U32.AND.EX P0, PT, R17, R18, PT, P0 ;  /* 0x000000121100720c */ /* 0x000fda0003f06100 */
[----:B------:R-:W-:Y:S05]  /*5660*/  @!P0 BRA `(.L_x_14418) ;  /* 0xfffffffc00888947 */ /* 0x000fea000383ffff */
.L_x_14415:
[----:B------:R-:W-:Y:S05]  /*5670*/  BSYNC B6 ;  /* 0x0000000000067941 */ /* 0x000fea0003800000 */
.L_x_14414:
        /* <DEDUP_REMOVED lines=21> */
.L_x_14420:
[----:B------:R-:W-:Y:S05]  /*57d0*/  BSYNC B6 ;  /* 0x0000000000067941 */ /* 0x000fea0003800000 */
.L_x_14419:
        /* <DEDUP_REMOVED lines=21> */
.L_x_14422:
[----:B------:R-:W-:Y:S05]  /*5930*/  BSYNC B6 ;  /* 0x0000000000067941 */ /* 0x000fea0003800000 */
.L_x_14421:
        /* <DEDUP_REMOVED lines=26> */
.L_x_14424:
[----:B------:R-:W-:Y:S05]  /*5ae0*/  BSYNC B6 ;  /* 0x0000000000067941 */ /* 0x000fea0003800000 */
.L_x_14423:
        /* <DEDUP_REMOVED lines=11> */
.L_x_14429:
        /* <DEDUP_REMOVED lines=14> */
.L_x_14427:
        /* <DEDUP_REMOVED lines=20> */
.L_x_14428:
[----:B------:R-:W-:Y:S05]  /*5dc0*/  BSYNC B1 ;  /* 0x0000000000017941 */ /* 0x000fea0003800000 */
.L_x_14426:
        /* <DEDUP_REMOVED lines=21> */
.L_x_14425:
        /* <DEDUP_REMOVED lines=18> */
.L_x_14434:
        /* <DEDUP_REMOVED lines=24> */
.L_x_14433:
[----:B------:R-:W-:Y:S05]  /*61c0*/  BSYNC B7 ;  /* 0x0000000000077941 */ /* 0x000fea0003800000 */
.L_x_14432:
[----:B------:R-:W-:-:S05]  /*61d0*/  IADD3 R16, P0, R16, 0x4, RZ ;  /* 0x0000000410107810 */ /* 0x000fca0007f1e0ff */
[----:B------:R-:W-:Y:S01]  /*61e0*/  IMAD.X R17, RZ, RZ, R17, P0 ;  /* 0x000000ffff117224 */ /* 0x000fe200000e0611 */
[----:B------:R-:W-:-:S04]  /*61f0*/  ISETP.GE.U32.AND P0, PT, R16, R19, PT ;  /* 0x000000131000720c */ /* 0x000fc80003f06070 */
[----:B------:R-:W-:-:S13]  /*6200*/  ISETP.GE.U32.AND.EX P0, PT, R17, R18, PT, P0 ;  /* 0x000000121100720c */ /* 0x000fda0003f06100 */
[----:B------:R-:W-:Y:S05]  /*6210*/  @!P0 BRA `(.L_x_14434) ;  /* 0xfffffffc00888947 */ /* 0x000fea000383ffff */
.L_x_14431:
[----:B------:R-:W-:Y:S05]  /*6220*/  BSYNC B6 ;  /* 0x0000000000067941 */ /* 0x000fea0003800000 */
.L_x_14430:
[----:B------:R-:W0:Y:S01]  /*6230*/  S2R R0, SR_CTAID.X ;  /* 0x0000000000007919 */ /* 0x000e220000002500 */
[----:B------:R-:W1:Y:S01]  /*6240*/  LDC.64 R2, c[0x0][0x2c8] ;  /* 0x0000b200ff027b82 */ /* 0x000e620000000a00 */
[----:B------:R-:W2:Y:S01]  /*6250*/  S2R R5, SR_TID.X ;  /* 0x0000000000057919 */ /* 0x000ea20000002100 */
[----:B0-----:R-:W-:-:S04]  /*6260*/  IMAD.SHL.U32 R7, R0, 0x400, RZ ;  /* 0x0000040000077824 */ /* 0x001fc800078e00ff */
[----:B-1----:R-:W-:-:S04]  /*6270*/  IMAD.WIDE.U32 R2, R7, 0x4, R2 ;  /* 0x0000000407027825 */ /* 0x002fc800078e0002 */
[----:B--2---:R-:W-:-:S05]  /*6280*/  IMAD.WIDE R2, R5, 0x10, R2 ;  /* 0x0000001005027825 */ /* 0x004fca00078e0202 */
[----:B------:R-:W-:Y:S04]  /*6290*/  STG.E.128 desc[UR36][R2.64], RZ ;  /* 0x000000ff02007986 */ /* 0x000fe8000c101d24 */
[----:B------:R-:W-:Y:S01]  /*62a0*/  STG.E.128 desc[UR36][R2.64+0x800], RZ ;  /* 0x000800ff02007986 */ /* 0x000fe2000c101d24 */
[----:B------:R-:W-:Y:S05]  /*62b0*/  EXIT ;  /* 0x000000000000794d */ /* 0x000fea0003800000 */
.L_x_14306:
        /* <DEDUP_REMOVED lines=51> */
[----:B------:R-:W5:Y:S02]  /*65f0*/  @!P1 LDG.E R26, desc[UR36][R22.64] ;  /* 0x00000024161a9981 */ /* 0x000f64000c1e1900 */
        /* <DEDUP_REMOVED lines=71> */
[----:B---3--:R-:W-:Y:S01]  /*6a70*/  @!P2 IMAD.WIDE.U32 R36, R39, 0x4, R36 ;  /* 0x000000042724a825 */ /* 0x008fe200078e0024 */
[----:B------:R-:W-:-:S04]  /*6a80*/  CS2R R54, SRZ ;  /* 0x0000000000367805 */ /* 0x000fc8000001ff00 */
        /* <DEDUP_REMOVED lines=112> */
.L_x_14438:
[----:B------:R-:W-:Y:S05]  /*7190*/  BSYNC B7 ;  /* 0x0000000000077941 */ /* 0x000fea0003800000 */
.L_x_14437:
        /* <DEDUP_REMOVED lines=23> */
.L_x_14440:
[----:B------:R-:W-:Y:S05]  /*7310*/  BSYNC B7 ;  /* 0x0000000000077941 */ /* 0x000fea0003800000 */
.L_x_14439:
        /* <DEDUP_REMOVED lines=26> */
.L_x_14442:
[----:B------:R-:W-:Y:S05]  /*74c0*/  BSYNC B7 ;  /* 0x0000000000077941 */ /* 0x000fea0003800000 */
.L_x_14441:
        /* <DEDUP_REMOVED lines=15> */
.L_x_14447:
        /* <DEDUP_REMOVED lines=14> */
.L_x_14445:
        /* <DEDUP_REMOVED lines=19> */
.L_x_14446:
[----:B------:R-:W-:Y:S05]  /*77d0*/  BSYNC B1 ;  /* 0x0000000000017941 */ /* 0x000fea0003800000 */
.L_x_14444:
        /* <DEDUP_REMOVED lines=22> */
.L_x_14443:
        /* <DEDUP_REMOVED lines=17> */
.L_x_14450:
        /* <DEDUP_REMOVED lines=24> */
.L_x_14449:
[----:B------:R-:W-:Y:S05]  /*7bd0*/  BSYNC B7 ;  /* 0x0000000000077941 */ /* 0x000fea0003800000 */
.L_x_14448:
[----:B------:R-:W-:-:S04]  /*7be0*/  IADD3 R16, P0, R16, 0x4, RZ ;  /* 0x0000000410107810 */ /* 0x000fc80007f1e0ff */
[----:B------:R-:W-:Y:S02]  /*7bf0*/  IADD3.X R17, RZ, R17, RZ, P0, !PT ;  /* 0x00000011ff117210 */ /* 0x000fe400007fe4ff */
[----:B------:R-:W-:-:S04]  /*7c00*/  ISETP.GE.U32.AND P0, PT, R16, R22, PT ;  /* 0x000000161000720c */ /* 0x000fc80003f06070 */
[----:B------:R-:W-:-:S13]  /*7c10*/  ISETP.GE.U32.AND.EX P0, PT, R17, R18, PT, P0 ;  /* 0x000000121100720c */ /* 0x000fda0003f06100 */
[----:B------:R-:W-:Y:S05]  /*7c20*/  @!P0 BRA `(.L_x_14450) ;  /* 0xfffffffc00888947 */ /* 0x000fea000383ffff */
.L_x_14436:
[----:B------:R-:W-:Y:S05]  /*7c30*/  BSYNC B6 ;  /* 0x0000000000067941 */ /* 0x000fea0003800000 */
.L_x_14435:
        /* <DEDUP_REMOVED lines=28> */
.L_x_14454:
[----:B------:R-:W-:Y:S05]  /*7e00*/  BSYNC B7 ;  /* 0x0000000000077941 */ /* 0x000fea0003800000 */
.L_x_14453:
        /* <DEDUP_REMOVED lines=23> */
.L_x_14456:
[----:B------:R-:W-:Y:S05]  /*7f80*/  BSYNC B7 ;  /* 0x0000000000077941 */ /* 0x000fea0003800000 */
.L_x_14455:
        /* <DEDUP_REMOVED lines=26> */
.L_x_14458:
[----:B------:R-:W-:Y:S05]  /*8130*/  BSYNC B7 ;  /* 0x0000000000077941 */ /* 0x000fea0003800000 */
.L_x_14457:
        /* <DEDUP_REMOVED lines=15> */
.L_x_14463:
        /* <DEDUP_REMOVED lines=14> */
.L_x_14461:
        /* <DEDUP_REMOVED lines=19> */
.L_x_14462:
[----:B------:R-:W-:Y:S05]  /*8440*/  BSYNC B1 ;  /* 0x0000000000017941 */ /* 0x000fea0003800000 */
.L_x_14460:
        /* <DEDUP_REMOVED lines=22> */
.L_x_14459:
        /* <DEDUP_REMOVED lines=17> */
.L_x_14466:
        /* <DEDUP_REMOVED lines=24> */
.L_x_14465:
[----:B------:R-:W-:Y:S05]  /*8840*/  BSYNC B7 ;  /* 0x0000000000077941 */ /* 0x000fea0003800000 */
.L_x_14464:
[----:B------:R-:W-:-:S05]  /*8850*/  IADD3 R16, P0, R16, 0x4, RZ ;  /* 0x0000000410107810 */ /* 0x000fca0007f1e0ff */
[----:B------:R-:W-:Y:S01]  /*8860*/  IMAD.X R17, RZ, RZ, R17, P0 ;  /* 0x000000ffff117224 */ /* 0x000fe200000e0611 */
[----:B------:R-:W-:-:S04]  /*8870*/  ISETP.GE.U32.AND P0, PT, R16, R18, PT ;  /* 0x000000121000720c */ /* 0x000fc80003f06070 */
[----:B------:R-:W-:-:S13]  /*8880*/  ISETP.GE.U32.AND.EX P0, PT, R17, R22, PT, P0 ;  /* 0x000000161100720c */ /* 0x000fda0003f06100 */
[----:B------:R-:W-:Y:S05]  /*8890*/  @!P0 BRA `(.L_x_14466) ;  /* 0xfffffffc00888947 */ /* 0x000fea000383ffff */
.L_x_14452:
[----:B------:R-:W-:Y:S05]  /*88a0*/  BSYNC B6 ;  /* 0x0000000000067941 */ /* 0x000fea0003800000 */
.L_x_14451:
        /* <DEDUP_REMOVED lines=28> */
.L_x_14470:
[----:B------:R-:W-:Y:S05]  /*8a70*/  BSYNC B7 ;  /* 0x0000000000077941 */ /* 0x000fea0003800000 */
.L_x_14469:
        /* <DEDUP_REMOVED lines=23> */
.L_x_14472:
[----:B------:R-:W-:Y:S05]  /*8bf0*/  BSYNC B7 ;  /* 0x0000000000077941 */ /* 0x000fea0003800000 */
.L_x_14471:
        /* <DEDUP_REMOVED lines=26> */
.L_x_14474:
[----:B------:R-:W-:Y:S05]  /*8da0*/  BSYNC B7 ;  /* 0x0000000000077941 */ /* 0x000fea0003800000 */
.L_x_14473:
        /* <DEDUP_REMOVED lines=15> */
.L_x_14479:
        /* <DEDUP_REMOVED lines=14> */
.L_x_14477:
        /* <DEDUP_REMOVED lines=19> */
.L_x_14478:
[----:B------:R-:W-:Y:S05]  /*90b0*/  BSYNC B1 ;  /* 0x0000000000017941 */ /* 0x000fea0003800000 */
.L_x_14476:
        /* <DEDUP_REMOVED lines=22> */
.L_x_14475:
        /* <DEDUP_REMOVED lines=17> */
.L_x_14482:
        /* <DEDUP_REMOVED lines=24> */
.L_x_14481:
[----:B------:R-:W-:Y:S05]  /*94b0*/  BSYNC B7 ;  /* 0x0000000000077941 */ /* 0x000fea0003800000 */
.L_x_14480:
[----:B------:R-:W-:-:S04]  /*94c0*/  IADD3 R16, P0, R16, 0x4, RZ ;  /* 0x0000000410107810 */ /* 0x000fc80007f1e0ff */
[----:B------:R-:W-:Y:S02]  /*94d0*/  IADD3.X R17, RZ, R17, RZ, P0, !PT ;  /* 0x00000011ff117210 */ /* 0x000fe400007fe4ff */
[----:B------:R-:W-:-:S04]  /*94e0*/  ISETP.GE.U32.AND P0, PT, R16, R19, PT ;  /* 0x000000131000720c */ /* 0x000fc80003f06070 */
[----:B------:R-:W-:-:S13]  /*94f0*/  ISETP.GE.U32.AND.EX P0, PT, R17, R18, PT, P0 ;  /* 0x000000121100720c */ /* 0x000fda0003f06100 */
[----:B------:R-:W-:Y:S05]  /*9500*/  @!P0 BRA `(.L_x_14482) ;  /* 0xfffffffc00888947 */ /* 0x000fea000383ffff */
.L_x_14468:
[----:B------:R-:W-:Y:S05]  /*9510*/  BSYNC B6 ;  /* 0x0000000000067941 */ /* 0x000fea0003800000 */
.L_x_14467:
        /* <DEDUP_REMOVED lines=28> */
.L_x_14486:
[----:B------:R-:W-:Y:S05]  /*96e0*/  BSYNC B7 ;  /* 0x0000000000077941 */ /* 0x000fea0003800000 */
.L_x_14485:
        /* <DEDUP_REMOVED lines=23> */
.L_x_14488:
[----:B------:R-:W-:Y:S05]  /*9860*/  BSYNC B7 ;  /* 0x0000000000077941 */ /* 0x000fea0003800000 */
.L_x_14487:
        /* <DEDUP_REMOVED lines=26> */
.L_x_14490:
[----:B------:R-:W-:Y:S05]  /*9a10*/  BSYNC B7 ;  /* 0x0000000000077941 */ /* 0x000fea0003800000 */
.L_x_14489:
        /* <DEDUP_REMOVED lines=16> */
.L_x_14495:
        /* <DEDUP_REMOVED lines=14> */
.L_x_14493:
        /* <DEDUP_REMOVED lines=20> */
.L_x_14494:
[----:B------:R-:W-:Y:S05]  /*9d40*/  BSYNC B1 ;  /* 0x0000000000017941 */ /* 0x000fea0003800000 */
.L_x_14492:
        /* <DEDUP_REMOVED lines=21> */
.L_x_14491:
        /* <DEDUP_REMOVED lines=17> */
.L_x_14498:
        /* <DEDUP_REMOVED lines=24> */
.L_x_14497:
[----:B------:R-:W-:Y:S05]  /*a130*/  BSYNC B7 ;  /* 0x0000000000077941 */ /* 0x000fea0003800000 */
.L_x_14496:
[----:B------:R-:W-:-:S05]  /*a140*/  IADD3 R16, P0, R16, 0x4, RZ ;  /* 0x0000000410107810 */ /* 0x000fca0007f1e0ff */
[----:B------:R-:W-:Y:S01]  /*a150*/  IMAD.X R17, RZ, RZ, R17, P0 ;  /* 0x000000ffff117224 */ /* 0x000fe200000e0611 */
[----:B------:R-:W-:-:S04]  /*a160*/  ISETP.GE.U32.AND P0, PT, R16, R19, PT ;  /* 0x000000131000720c */ /* 0x000fc80003f06070 */
[----:B------:R-:W-:-:S13]  /*a170*/  ISETP.GE.U32.AND.EX P0, PT, R17, R18, PT, P0 ;  /* 0x000000121100720c */ /* 0x000fda0003f06100 */
[----:B------:R-:W-:Y:S05]  /*a180*/  @!P0 BRA `(.L_x_14498) ;  /* 0xfffffffc00888947 */ /* 0x000fea000383ffff */
.L_x_14484:
[----:B------:R-:W-:Y:S05]  /*a190*/  BSYNC B6 ;  /* 0x0000000000067941 */ /* 0x000fea0003800000 */
.L_x_14483:
        /* <DEDUP_REMOVED lines=28> */
.L_x_14502:
[----:B------:R-:W-:Y:S05]  /*a360*/  BSYNC B7 ;  /* 0x0000000000077941 */ /* 0x000fea0003800000 */
.L_x_14501:
        /* <DEDUP_REMOVED lines=23> */
.L_x_14504:
[----:B------:R-:W-:Y:S05]  /*a4e0*/  BSYNC B7 ;  /* 0x0000000000077941 */ /* 0x000fea0003800000 */
.L_x_14503:
        /* <DEDUP_REMOVED lines=26> */
.L_x_14506:
[----:B------:R-:W-:Y:S05]  /*a690*/  BSYNC B7 ;  /* 0x0000000000077941 */ /* 0x000fea0003800000 */
.L_x_14505:
        /* <DEDUP_REMOVED lines=16> */
.L_x_14511:
        /* <DEDUP_REMOVED lines=14> */
.L_x_14509:
        /* <DEDUP_REMOVED lines=20> */
.L_x_14510:
[----:B------:R-:W-:Y:S05]  /*a9c0*/  BSYNC B1 ;  /* 0x0000000000017941 */ /* 0x000fea0003800000 */
.L_x_14508:
        /* <DEDUP_REMOVED lines=21> */
.L_x_14507:
        /* <DEDUP_REMOVED lines=17> */
.L_x_14514:
        /* <DEDUP_REMOVED lines=24> */
.L_x_14513:
[----:B------:R-:W-:Y:S05]  /*adb0*/  BSYNC B7 ;  /* 0x0000000000077941 */ /* 0x000fea0003800000 */
.L_x_14512:
[----:B------:R-:W-:-:S05]  /*adc0*/  IADD3 R16, P0, R16, 0x4, RZ ;  /* 0x0000000410107810 */ /* 0x000fca0007f1e0ff */
[----:B------:R-:W-:Y:S01]  /*add0*/  IMAD.X R17, RZ, RZ, R17, P0 ;  /* 0x000000ffff117224 */ /* 0x000fe200000e0611 */
[----:B------:R-:W-:-:S04]  /*ade0*/  ISETP.GE.U32.AND P0, PT, R16, R19, PT ;  /* 0x000000131000720c */ /* 0x000fc80003f06070 */
[----:B------:R-:W-:-:S13]  /*adf0*/  ISETP.GE.U32.AND.EX P0, PT, R17, R18, PT, P0 ;  /* 0x000000121100720c */ /* 0x000fda0003f06100 */
[----:B------:R-:W-:Y:S05]  /*ae00*/  @!P0 BRA `(.L_x_14514) ;  /* 0xfffffffc00888947 */ /* 0x000fea000383ffff */
.L_x_14500:
[----:B------:R-:W-:Y:S05]  /*ae10*/  BSYNC B6 ;  /* 0x0000000000067941 */ /* 0x000fea0003800000 */
.L_x_14499:
        /* <DEDUP_REMOVED lines=28> */
.L_x_14518:
[----:B------:R-:W-:Y:S05]  /*afe0*/  BSYNC B7 ;  /* 0x0000000000077941 */ /* 0x000fea0003800000 */
.L_x_14517:
        /* <DEDUP_REMOVED lines=23> */
.L_x_14520:
[----:B------:R-:W-:Y:S05]  /*b160*/  BSYNC B7 ;  /* 0x0000000000077941 */ /* 0x000fea0003800000 */
.L_x_14519:
        /* <DEDUP_REMOVED lines=26> */
.L_x_14522:
[----:B------:R-:W-:Y:S05]  /*b310*/  BSYNC B7 ;  /* 0x0000000000077941 */ /* 0x000fea0003800000 */
.L_x_14521:
        /* <DEDUP_REMOVED lines=16> */
.L_x_14527:
        /* <DEDUP_REMOVED lines=14> */
.L_x_14525:
        /* <DEDUP_REMOVED lines=20> */
.L_x_14526:
[----:B------:R-:W-:Y:S05]  /*b640*/  BSYNC B1 ;  /* 0x0000000000017941 */ /* 0x000fea0003800000 */
.L_x_14524:
        /* <DEDUP_REMOVED lines=21> */
.L_x_14523:
        /* <DEDUP_REMOVED lines=17> */
.L_x_14530:
        /* <DEDUP_REMOVED lines=24> */
.L_x_14529:
[----:B------:R-:W-:Y:S05]  /*ba30*/  BSYNC B7 ;  /* 0x0000000000077941 */ /* 0x000fea0003800000 */
.L_x_14528:
[----:B------:R-:W-:-:S05]  /*ba40*/  IADD3 R16, P0, R16, 0x4, RZ ;  /* 0x0000000410107810 */ /* 0x000fca0007f1e0ff */
[----:B------:R-:W-:Y:S01]  /*ba50*/  IMAD.X R17, RZ, RZ, R17, P0 ;  /* 0x000000ffff117224 */ /* 0x000fe200000e0611 */
[----:B------:R-:W-:-:S04]  /*ba60*/  ISETP.GE.U32.AND P0, PT, R16, R19, PT ;  /* 0x000000131000720c */ /* 0x000fc80003f06070 */
[----:B------:R-:W-:-:S13]  /*ba70*/  ISETP.GE.U32.AND.EX P0, PT, R17, R18, PT, P0 ;  /* 0x000000121100720c */ /* 0x000fda0003f06100 */
[----:B------:R-:W-:Y:S05]  /*ba80*/  @!P0 BRA `(.L_x_14530) ;  /* 0xfffffffc00888947 */ /* 0x000fea000383ffff */
.L_x_14516:
[----:B------:R-:W-:Y:S05]  /*ba90*/  BSYNC B6 ;  /* 0x0000000000067941 */ /* 0x000fea0003800000 */
.L_x_14515:
        /* <DEDUP_REMOVED lines=28> */
.L_x_14534:
[----:B------:R-:W-:Y:S05]  /*bc60*/  BSYNC B7 ;  /* 0x0000000000077941 */ /* 0x000fea0003800000 */
.L_x_14533:
        /* <DEDUP_REMOVED lines=23> */
.L_x_14536:
[----:B------:R-:W-:Y:S05]  /*bde0*/  BSYNC B7 ;  /* 0x0000000000077941 */ /* 0x000fea0003800000 */
.L_x_14535:
        /* <DEDUP_REMOVED lines=26> */
.L_x_14538:
[----:B------:R-:W-:Y:S05]  /*bf90*/  BSYNC B7 ;  /* 0x0000000000077941 */ /* 0x000fea0003800000 */
.L_x_14537:
        /* <DEDUP_REMOVED lines=16> */
.L_x_14543:
        /* <DEDUP_REMOVED lines=14> */
.L_x_14541:
        /* <DEDUP_REMOVED lines=20> */
.L_x_14542:
[----:B------:R-:W-:Y:S05]  /*c2c0*/  BSYNC B1 ;  /* 0x0000000000017941 */ /* 0x000fea0003800000 */
.L_x_14540:
        /* <DEDUP_REMOVED lines=21> */
.L_x_14539:
        /* <DEDUP_REMOVED lines=17> */
.L_x_14546:
        /* <DEDUP_REMOVED lines=24> */
.L_x_14545:
[----:B------:R-:W-:Y:S05]  /*c6b0*/  BSYNC B7 ;  /* 0x0000000000077941 */ /* 0x000fea0003800000 */
.L_x_14544:
[----:B------:R-:W-:-:S04]  /*c6c0*/  IADD3 R16, P0, R16, 0x4, RZ ;  /* 0x0000000410107810 */ /* 0x000fc80007f1e0ff */
[----:B------:R-:W-:Y:S02]  /*c6d0*/  IADD3.X R17, RZ, R17, RZ, P0, !PT ;  /* 0x00000011ff117210 */ /* 0x000fe400007fe4ff */
[----:B------:R-:W-:-:S04]  /*c6e0*/  ISETP.GE.U32.AND P0, PT, R16, R19, PT ;  /* 0x000000131000720c */ /* 0x000fc80003f06070 */
[----:B------:R-:W-:-:S13]  /*c6f0*/  ISETP.GE.U32.AND.EX P0, PT, R17, R18, PT, P0 ;  /* 0x000000121100720c */ /* 0x000fda0003f06100 */
[----:B------:R-:W-:Y:S05]  /*c700*/  @!P0 BRA `(.L_x_14546) ;  /* 0xfffffffc00888947 */ /* 0x000fea000383ffff */
.L_x_14532:
[----:B------:R-:W-:Y:S05]  /*c710*/  BSYNC B6 ;  /* 0x0000000000067941 */ /* 0x000fea0003800000 */
.L_x_14531:
        /* <DEDUP_REMOVED lines=28> */
.L_x_14550:
[----:B------:R-:W-:Y:S05]  /*c8e0*/  BSYNC B7 ;  /* 0x0000000000077941 */ /* 0x000fea0003800000 */
.L_x_14549:
        /* <DEDUP_REMOVED lines=23> */
.L_x_14552:
[----:B------:R-:W-:Y:S05]  /*ca60*/  BSYNC B7 ;  /* 0x0000000000077941 */ /* 0x000fea0003800000 */
.L_x_14551:
        /* <DEDUP_REMOVED lines=26> */
.L_x_14554:
[----:B------:R-:W-:Y:S05]  /*cc10*/  BSYNC B7 ;  /* 0x0000000000077941 */ /* 0x000fea0003800000 */
.L_x_14553:
        /* <DEDUP_REMOVED lines=15> */
.L_x_14559:
        /* <DEDUP_REMOVED lines=14> */
.L_x_14557:
        /* <DEDUP_REMOVED lines=20> */
.L_x_14558:
[----:B------:R-:W-:Y:S05]  /*cf30*/  BSYNC B1 ;  /* 0x0000000000017941 */ /* 0x000fea0003800000 */
.L_x_14556:
        /* <DEDUP_REMOVED lines=21> */
.L_x_14555:
        /* <DEDUP_REMOVED lines=17> */
.L_x_14562:
        /* <DEDUP_REMOVED lines=24> */
.L_x_14561:
[----:B------:R-:W-:Y:S05]  /*d320*/  BSYNC B7 ;  /* 0x0000000000077941 */ /* 0x000fea0003800000 */
.L_x_14560:
[----:B------:R-:W-:-:S05]  /*d330*/  IADD3 R16, P0, R16, 0x4, RZ ;  /* 0x0000000410107810 */ /* 0x000fca0007f1e0ff */
[----:B------:R-:W-:Y:S01]  /*d340*/  IMAD.X R17, RZ, RZ, R17, P0 ;  /* 0x000000ffff117224 */ /* 0x000fe200000e0611 */
[----:B------:R-:W-:-:S04]  /*d350*/  ISETP.GE.U32.AND P0, PT, R16, R19, PT ;  /* 0x000000131000720c */ /* 0x000fc80003f06070 */
[----:B------:R-:W-:-:S13]  /*d360*/  ISETP.GE.U32.AND.EX P0, PT, R17, R18, PT, P0 ;  /* 0x000000121100720c */ /* 0x000fda0003f06100 */
[----:B------:R-:W-:Y:S05]  /*d370*/  @!P0 BRA `(.L_x_14562) ;  /* 0xfffffffc00888947 */ /* 0x000fea000383ffff */
.L_x_14548:
[----:B------:R-:W-:Y:S05]  /*d380*/  BSYNC B6 ;  /* 0x0000000000067941 */ /* 0x000fea0003800000 */
.L_x_14547:
        /* <DEDUP_REMOVED lines=23> */
.L_x_14565:
[----:B------:R-:W-:-:S13]  /*d500*/  ISETP.GE.AND P0, PT, R0, R41, PT ;  /* 0x000000290000720c */ /* 0x000fda0003f06270 */
[----:B------:R-:W-:Y:S05]  /*d510*/  @P0 BRA `(.L_x_14567) ;  /* 0x0000000000300947 */ /* 0x000fea0003800000 */
[----:B0-----:R-:W0:Y:S01]  /*d520*/  LDC.64 R2, c[0x0][0x2c8] ;  /* 0x0000b200ff027b82 */ /* 0x001e220000000a00 */
[----:B------:R-:W-:Y:S02]  /*d530*/  IMAD.IADD R5, R46, 0x1, R0 ;  /* 0x000000012e057824 */ /* 0x000fe400078e0200 */
[----:B------:R-:W-:Y:S02]  /*d540*/  VIADD R0, R0, 0x80 ;  /* 0x0000008000007836 */ /* 0x000fe40000000000 */
[----:B0-----:R-:W-:-:S05]  /*d550*/  IMAD.WIDE.U32 R2, R5, 0x4, R2 ;  /* 0x0000000405027825 */ /* 0x001fca00078e0002 */
[----:B------:R1:W-:Y:S02]  /*d560*/  STG.E desc[UR36][R2.64], RZ ;  /* 0x000000ff02007986 */ /* 0x0003e4000c101924 */
.L_x_14566:
[----:B------:R-:W-:-:S13]  /*d570*/  ISETP.GE.AND P0, PT, R0, R41, PT ;  /* 0x000000290000720c */ /* 0x000fda0003f06270 */
[----:B------:R-:W-:Y:S05]  /*d580*/  @P0 BRA `(.L_x_14568) ;  /* 0x0000000000340947 */ /* 0x000fea0003800000 */
[----:B01----:R-:W0:Y:S01]  /*d590*/  LDC.64 R2, c[0x0][0x2c8] ;  /* 0x0000b200ff027b82 */ /* 0x003e220000000a00 */
[----:B------:R-:W-:Y:S01]  /*d5a0*/  IADD3 R5, R46, R0, RZ ;  /* 0x000000002e057210 */ /* 0x000fe20007ffe0ff */
[----:B------:R-:W-:-:S04]  /*d5b0*/  VIADD R0, R0, 0x80 ;  /* 0x0000008000007836 */ /* 0x000fc80000000000 */
[----:B0-----:R-:W-:-:S05]  /*d5c0*/  IMAD.WIDE.U32 R2, R5, 0x4, R2 ;  /* 0x0000000405027825 */ /* 0x001fca00078e0002 */
[----:B------:R1:W-:Y:S02]  /*d5d0*/  STG.E desc[UR36][R2.64], RZ ;  /* 0x000000ff02007986 */ /* 0x0003e4000c101924 */
.L_x_14567:
        /* <DEDUP_REMOVED lines=8> */
.L_x_14568:
[----:B------:R-:W-:Y:S05]  /*d660*/  BSYNC B1 ;  /* 0x0000000000017941 */ /* 0x000fea0003800000 */
.L_x_14564:
[----:B------:R-:W-:-:S13]  /*d670*/  ISETP.GE.AND P0, PT, R0, R41, PT ;  /* 0x000000290000720c */ /* 0x000fda0003f06270 */
[----:B012---:R-:W0:Y:S01]  /*d680*/  @!P0 LDC.64 R2, c[0x0][0x2c8] ;  /* 0x0000b200ff028b82 */ /* 0x007e220000000a00 */
[----:B------:R-:W-:Y:S01]  /*d690*/  @!P0 IADD3 R5, R46, R0, RZ ;  /* 0x000000002e058210 */ /* 0x000fe20007ffe0ff */
[----:B------:R-:W-:-:S04]  /*d6a0*/  @!P0 VIADD R0, R0, 0x80 ;  /* 0x0000008000008836 */ /* 0x000fc80000000000 */
[----:B0-----:R-:W-:-:S05]  /*d6b0*/  @!P0 IMAD.WIDE.U32 R2, R5, 0x4, R2 ;  /* 0x0000000405028825 */ /* 0x001fca00078e0002 */
[----:B------:R2:W-:Y:S02]  /*d6c0*/  @!P0 STG.E desc[UR36][R2.64], RZ ;  /* 0x000000ff02008986 */ /* 0x0005e4000c101924 */
.L_x_14569:
[----:B------:R-:W-:Y:S05]  /*d6d0*/  BSYNC B0 ;  /* 0x0000000000007941 */ /* 0x000fea0003800000 */
.L_x_14563:
[----:B------:R-:W-:-:S13]  /*d6e0*/  ISETP.GE.AND P0, PT, R0, R41, PT ;  /* 0x000000290000720c */ /* 0x000fda0003f06270 */
[----:B------:R-:W-:Y:S05]  /*d6f0*/  @P0 EXIT ;  /* 0x000000000000094d */ /* 0x000fea0003800000 */
[----:B012---:R-:W0:Y:S01]  /*d700*/  LDC.64 R2, c[0x0][0x2c8] ;  /* 0x0000b200ff027b82 */ /* 0x007e220000000a00 */
[----:B------:R-:W-:-:S04]  /*d710*/  IMAD.IADD R5, R46, 0x1, R0 ;  /* 0x000000012e057824 */ /* 0x000fc800078e0200 */
[----:B0-----:R-:W-:-:S05]  /*d720*/  IMAD.WIDE.U32 R2, R5, 0x4, R2 ;  /* 0x0000000405027825 */ /* 0x001fca00078e0002 */
[----:B------:R-:W-:Y:S01]  /*d730*/  STG.E desc[UR36][R2.64], RZ ;  /* 0x000000ff02007986 */ /* 0x000fe2000c101924 */
[----:B------:R-:W-:Y:S05]  /*d740*/  EXIT ;  /* 0x000000000000794d */ /* 0x000fea0003800000 */
        .weak           $__internal_36_$__cuda_sm20_div_s64
        .type           $__internal_36_$__cuda_sm20_div_s64,@function
        .size           $__internal_36_$__cuda_sm20_div_s64,(.L_x_32216 - $__internal_36_$__cuda_sm20_div_s64)
$__internal_36_$__cuda_sm20_div_s64:
        /* <DEDUP_REMOVED lines=34> */
[----:B------:R-:W-:-:S03]  /*d970*/  IMAD.X R22, R20, 0x1, R6, P1 ;  /* 0x0000000114167824 */ /* 0x000fc600008e0606 */
[----:B------:R-:W-:Y:S01]  /*d980*/  IADD3 R8, P1, R7, R21, RZ ;  /* 0x0000001507087210 */ /* 0x000fe20007f3e0ff */
[----:B------:R-:W-:Y:S01]  /*d990*/  IMAD.MOV.U32 R21, RZ, RZ, RZ ;  /* 0x000000ffff157224 */ /* 0x000fe200078e00ff */
[----:B------:R-:W-:-:S04]  /*d9a0*/  IADD3 R7, P3, RZ, -R9, RZ ;  /* 0x80000009ff077210 */ /* 0x000fc80007f7e0ff */
        /* <DEDUP_REMOVED lines=42> */
[----:B------:R-:W-:Y:S02]  /*dc50*/  SEL R4, R3, 0xffffffff, P0 ;  /* 0xffffffff03047807 */ /* 0x000fe40000000000 */
[----:B------:R-:W-:Y:S01]  /*dc60*/  SEL R3, R7, 0xffffffff, P0 ;  /* 0xffffffff07037807 */ /* 0x000fe20000000000 */
[----:B------:R-:W-:-:S04]  /*dc70*/  IMAD.MOV.U32 R7, RZ, RZ, 0x0 ;  /* 0x00000000ff077424 */ /* 0x000fc800078e00ff */
[----:B------:R-:W-:Y:S05]  /*dc80*/  RET.REL.NODEC R6 `(_ZN2at6native29vectorized_elementwise_kernelILi4EZZZNS0_67_GLOBAL__N__bb565c37_34_ValidateCompressedIndicesKernel_cu_33a4b88b42_validate_compressed_sparse_indices_kernelILNS2_8CDimNameE1ENS2_18CUDAKernelLauncherENS2_14EmptyVecKernelENS2_8DummyVecELm8EEEvRKNS_6TensorESA_lllENKUlvE1_clEvENKUlvE_clEvEUliiiiiE_St5arrayIPcLm6EEEEviT0_T1_) ;  /* 0xffffff2006dc7950 */ /* 0x000fea0003c3ffff */
.L_x_14570:
        /* <DEDUP_REMOVED lines=15> */
.L_x_32216:


//--------------------- .text._ZN2at6native29vectorized_elementwise_kernelILi8EZZZNS0_67_GLOBAL__N__bb565c37_34_ValidateCompressedIndicesKernel_cu_33a4b88b42_validate_compressed_sparse_indices_kernelILNS2_8CDimNameE1ENS2_18CUDAKernelLauncherENS2_14EmptyVecKernelENS2_8DummyVecELm8EEEvRKNS_6TensorESA_lllENKUlvE1_clEvENKUlvE_clEvEUliiiiiE_St5arrayIPcLm6EEEEviT0_T1_ --------------------------
	.section	.text._ZN2at6native29vectorized_elementwise_kernelILi8EZZZNS0_67_GLOBAL__N__bb565c37_34_ValidateCompressedIndicesKernel_cu_33a4b88b42_validate_compressed_sparse_indices_kernelILNS2_8CDimNameE1ENS2_18CUDAKernelLauncherENS2_14EmptyVecKernelENS2_8DummyVecELm8EEEvRKNS_6TensorESA_lllENKUlvE1_clEvENKUlvE_clEvEUliiiiiE_St5arrayIPcLm6EEEEviT0_T1_,"ax",@progbits
	.align	128
        .global         _ZN2at6native29vectorized_elementwise_kernelILi8EZZZNS0_67_GLOBAL__N__bb565c37_34_ValidateCompressedIndicesKernel_cu_33a4b88b42_validate_compressed_sparse_indices_kernelILNS2_8CDimNameE1ENS2_18CUDAKernelLauncherENS2_14EmptyVecKernelENS2_8DummyVecELm8EEEvRKNS_6TensorESA_lllENKUlvE1_clEvENKUlvE_clEvEUliiiiiE_St5arrayIPcLm6EEEEviT0_T1_
        .type           _ZN2at6native29vectorized_elementwise_kernelILi8EZZZNS0_67_GLOBAL__N__bb565c37_34_ValidateCompressedIndicesKernel_cu_33a4b88b42_validate_compressed_sparse_indices_kernelILNS2_8CDimNameE1ENS2_18CUDAKernelLauncherENS2_14EmptyVecKernelENS2_8DummyVecELm8EEEvRKNS_6TensorESA_lllENKUlvE1_clEvENKUlvE_clEvEUliiiiiE_St5arrayIPcLm6EEEEviT0_T1_,@function
        .size           _ZN2at6native29vectorized_elementwise_kernelILi8EZZZNS0_67_GLOBAL__N__bb565c37_34_ValidateCompressedIndicesKernel_cu_33a4b88b42_validate_compressed_sparse_indices_kernelILNS2_8CDimNameE1ENS2_18CUDAKernelLauncherENS2_14EmptyVecKernelENS2_8DummyVecELm8EEEvRKNS_6TensorESA_lllENKUlvE1_clEvENKUlvE_clEvEUliiiiiE_St5arrayIPcLm6EEEEviT0_T1_,(.L_x_32217 - _ZN2at6native29vectorized_elementwise_kernelILi8EZZZNS0_67_GLOBAL__N__bb565c37_34_ValidateCompressedIndicesKernel_cu_33a4b88b42_validate_compressed_sparse_indices_kernelILNS2_8CDimNameE1ENS2_18CUDAKernelLauncherENS2_14EmptyVecKernelENS2_8DummyVecELm8EEEvRKNS_6TensorESA_lllENKUlvE1_clEvENKUlvE_clEvEUliiiiiE_St5arrayIPcLm6EEEEviT0_T1_)
        .other          _ZN2at6native29vectorized_elementwise_kernelILi8EZZZNS0_67_GLOBAL__N__bb565c37_34_ValidateCompressedIndicesKernel_cu_33a4b88b42_validate_compressed_sparse_indices_kernelILNS2_8CDimNameE1ENS2_18CUDAKernelLauncherENS2_14EmptyVecKernelENS2_8DummyVecELm8EEEvRKNS_6TensorESA_lllENKUlvE1_clEvENKUlvE_clEvEUliiiiiE_St5arrayIPcLm6EEEEviT0_T1_,@"STO_CUDA_ENTRY STV_DEFAULT"
_ZN2at6native29vectorized_elementwise_kernelILi8EZZZNS0_67_GLOBAL__N__bb565c37_34_ValidateCompressedIndicesKernel_cu_33a4b88b42_validate_compressed_sparse_indices_kernelILNS2_8CDimNameE1ENS2_18CUDAKernelLauncherENS2_14EmptyVecKernelENS2_8DummyVecELm8EEEvRKNS_6TensorESA_lllENKUlvE1_clEvENKUlvE_clEvEUliiiiiE_St5arrayIPcLm6EEEEviT0_T1_:
.text._ZN2at6native29vectorized_elementwise_kernelILi8EZZZNS0_67_GLOBAL__N__bb565c37_34_ValidateCompressedIndicesKernel_cu_33a4b88b42_validate_compressed_sparse_indices_kernelILNS2_8CDimNameE1ENS2_18CUDAKernelLauncherENS2_14EmptyVecKernelENS2_8DummyVecELm8EEEvRKNS_6TensorESA_lllENKUlvE1_clEvENKUlvE_clEvEUliiiiiE_St5arrayIPcLm6EEEEviT0_T1_:
        /* <DEDUP_REMOVED lines=103> */
.L_x_14573:
[----:B------:R-:W-:Y:S05]  /*0670*/  BSYNC B6 ;  /* 0x0000000000067941 */ /* 0x000fea0003800000 */
.L_x_14572:
        /* <DEDUP_REMOVED lines=24> */
.L_x_14575:
[----:B------:R-:W-:Y:S05]  /*0800*/  BSYNC B6 ;  /* 0x0000000000067941 */ /* 0x000fea0003800000 */
.L_x_14574:
        /* <DEDUP_REMOVED lines=26> */
.L_x_14577:
[----:B------:R-:W-:Y:S05]  /*09b0*/  BSYNC B6 ;  /* 0x0000000000067941 */ /* 0x000fea0003800000 */
.L_x_14576:
        /* <DEDUP_REMOVED lines=18> */
.L_x_14582:
        /* <DEDUP_REMOVED lines=10> */
[----:B------:R-:W-:Y:S05]  /*0b80*/  CALL.REL.NOINC `($__internal_37_$__cuda_sm20_div_s64) ;  /* 0x000000c800f07944 */ /* 0x000fea0003c00000 */
[----:B------:R-:W-:Y:S02]  /*0b90*/  IMAD.MOV.U32 R6, RZ, RZ, R4 ;  /* 0x000000ffff067224 */ /* 0x000fe400078e0004 */
[----:B------:R-:W-:Y:S01]  /*0ba0*/  IMAD.MOV.U32 R7, RZ, RZ, R3 ;  /* 0x000000ffff077224 */ /* 0x000fe200078e0003 */
[----:B------:R-:W-:Y:S06]  /*0bb0*/  BRA `(.L_x_14581) ;  /* 0x0000000000507947 */ /* 0x000fec0003800000 */
.L_x_14580:
        /* <DEDUP_REMOVED lines=20> */
.L_x_14581:
[----:B------:R-:W-:Y:S05]  /*0d00*/  BSYNC B1 ;  /* 0x0000000000017941 */ /* 0x000fea0003800000 */
.L_x_14579:
        /* <DEDUP_REMOVED lines=22> */
.L_x_14578:
        /* <DEDUP_REMOVED lines=18> */
.L_x_14587:
        /* <DEDUP_REMOVED lines=24> */
.L_x_14586:
[----:B------:R-:W-:Y:S05]  /*1110*/  BSYNC B7 ;  /* 0x0000000000077941 */ /* 0x000fea0003800000 */
.L_x_14585:
[----:B------:R-:W-:-:S05]  /*1120*/  IADD3 R16, P0, R16, 0x4, RZ ;  /* 0x0000000410107810 */ /* 0x000fca0007f1e0ff */
[----:B------:R-:W-:Y:S01]  /*1130*/  IMAD.X R17, RZ, RZ, R17, P0 ;  /* 0x000000ffff117224 */ /* 0x000fe200000e0611 */
[----:B------:R-:W-:-:S04]  /*1140*/  ISETP.GE.U32.AND P0, PT, R16, R18, PT ;  /* 0x000000121000720c */ /* 0x000fc80003f06070 */
[----:B------:R-:W-:-:S13]  /*1150*/  ISETP.GE.U32.AND.EX P0, PT, R17, R19, PT, P0 ;  /* 0x000000131100720c */ /* 0x000fda0003f06100 */
[----:B------:R-:W-:Y:S05]  /*1160*/  @!P0 BRA `(.L_x_14587) ;  /* 0xfffffffc00888947 */ /* 0x000fea000383ffff */
.L_x_14584:
[----:B------:R-:W-:Y:S05]  /*1170*/  BSYNC B6 ;  /* 0x0000000000067941 */ /* 0x000fea0003800000 */
.L_x_14583:
        /* <DEDUP_REMOVED lines=21> */
.L_x_14589:
[----:B------:R-:W-:Y:S05]  /*12d0*/  BSYNC B6 ;  /* 0x0000000000067941 */ /* 0x000fea0003800000 */
.L_x_14588:
        /* <DEDUP_REMOVED lines=21> */
.L_x_14591:
[----:B------:R-:W-:Y:S05]  /*1430*/  BSYNC B6 ;  /* 0x0000000000067941 */ /* 0x000fea0003800000 */
.L_x_14590:
        /* <DEDUP_REMOVED lines=26> */
.L_x_14593:
[----:B------:R-:W-:Y:S05]  /*15e0*/  BSYNC B6 ;  /* 0x0000000000067941 */ /* 0x000fea0003800000 */
.L_x_14592:
        /* <DEDUP_REMOVED lines=12> */
.L_x_14598:
        /* <DEDUP_REMOVED lines=14> */
.L_x_14596:
        /* <DEDUP_REMOVED lines=20> */
.L_x_14597:
[----:B------:R-:W-:Y:S05]  /*18d0*/  BSYNC B1 ;  /* 0x0000000000017941 */ /* 0x000fea0003800000 */
.L_x_14595:
        /* <DEDUP_REMOVED lines=22> */
.L_x_14594:
        /* <DEDUP_REMOVED lines=18> */
.L_x_14603:
        /* <DEDUP_REMOVED lines=24> */
.L_x_14602:
[----:B------:R-:W-:Y:S05]  /*1ce0*/  BSYNC B7 ;  /* 0x0000000000077941 */ /* 0x000fea0003800000 */
.L_x_14601:
[----:B------:R-:W-:-:S05]  /*1cf0*/  IADD3 R16, P0, R16, 0x4, RZ ;  /* 0x0000000410107810 */ /* 0x000fca0007f1e0ff */
[----:B------:R-:W-:Y:S01]  /*1d00*/  IMAD.X R17, RZ, RZ, R17, P0 ;  /* 0x000000ffff117224 */ /* 0x000fe200000e0611 */
[----:B------:R-:W-:-:S04]  /*1d10*/  ISETP.GE.U32.AND P0, PT, R16, R18, PT ;  /* 0x000000121000720c */ /* 0x000fc80003f06070 */
[----:B------:R-:W-:-:S13]  /*1d20*/  ISETP.GE.U32.AND.EX P0, PT, R17, R22, PT, P0 ;  /* 0x000000161100720c */ /* 0x000fda0003f06100 */
[----:B------:R-:W-:Y:S05]  /*1d30*/  @!P0 BRA `(.L_x_14603) ;  /* 0xfffffffc00888947 */ /* 0x000fea000383ffff */
.L_x_14600:
[----:B------:R-:W-:Y:S05]  /*1d40*/  BSYNC B6 ;  /* 0x0000000000067941 */ /* 0x000fea0003800000 */
.L_x_14599:
        /* <DEDUP_REMOVED lines=21> */
.L_x_14605:
[----:B------:R-:W-:Y:S05]  /*1ea0*/  BSYNC B6 ;  /* 0x0000000000067941 */ /* 0x000fea0003800000 */
.L_x_14604:
        /* <DEDUP_REMOVED lines=21> */
.L_x_14607:
[----:B------:R-:W-:Y:S05]  /*2000*/  BSYNC B6 ;  /* 0x0000000000067941 */ /* 0x000fea0003800000 */
.L_x_14606:
        /* <DEDUP_REMOVED lines=26> */
.L_x_14609:
[----:B------:R-:W-:Y:S05]  /*21b0*/  BSYNC B6 ;  /* 0x0000000000067941 */ /* 0x000fea0003800000 */
.L_x_14608:
        /* <DEDUP_REMOVED lines=11> */
.L_x_14614:
        /* <DEDUP_REMOVED lines=14> */
.L_x_14612:
        /* <DEDUP_REMOVED lines=19> */
.L_x_14613:
[----:B------:R-:W-:Y:S05]  /*2480*/  BSYNC B1 ;  /* 0x0000000000017941 */ /* 0x000fea0003800000 */
.L_x_14611:
        /* <DEDUP_REMOVED lines=18> */
.L_x_14610:
        /* <DEDUP_REMOVED lines=18> */
.L_x_14619:
        /* <DEDUP_REMOVED lines=24> */
.L_x_14618:
[----:B------:R-:W-:Y:S05]  /*2850*/  BSYNC B7 ;  /* 0x0000000000077941 */ /* 0x000fea0003800000 */
.L_x_14617:
[----:B------:R-:W-:-:S05]  /*2860*/  IADD3 R16, P0, R16, 0x4, RZ ;  /* 0x0000000410107810 */ /* 0x000fca0007f1e0ff */
[----:B------:R-:W-:Y:S01]  /*2870*/  IMAD.X R17, RZ, RZ, R17, P0 ;  /* 0x000000ffff117224 */ /* 0x000fe200000e0611 */
[----:B------:R-:W-:-:S04]  /*2880*/  ISETP.GE.U32.AND P0, PT, R16, R19, PT ;  /* 0x000000131000720c */ /* 0x000fc80003f06070 */
[----:B------:R-:W-:-:S13]  /*2890*/  ISETP.GE.U32.AND.EX P0, PT, R17, R18, PT, P0 ;  /* 0x000000121100720c */ /* 0x000fda0003f06100 */
[----:B------:R-:W-:Y:S05]  /*28a0*/  @!P0 BRA `(.L_x_14619) ;  /* 0xfffffffc00888947 */ /* 0x000fea000383ffff */
.L_x_14616:
[----:B------:R-:W-:Y:S05]  /*28b0*/  BSYNC B6 ;  /* 0x0000000000067941 */ /* 0x000fea0003800000 */
.L_x_14615:
        /* <DEDUP_REMOVED lines=21> */
.L_x_14621:
[----:B------:R-:W-:Y:S05]  /*2a10*/  BSYNC B6 ;  /* 0x0000000000067941 */ /* 0x000fea0003800000 */
.L_x_14620:
        /* <DEDUP_REMOVED lines=21> */
.L_x_14623:
[----:B------:R-:W-:Y:S05]  /*2b70*/  BSYNC B6 ;  /* 0x0000000000067941 */ /* 0x000fea0003800000 */
.L_x_14622:
        /* <DEDUP_REMOVED lines=26> */
.L_x_14625:
[----:B------:R-:W-:Y:S05]  /*2d20*/  BSYNC B6 ;  /* 0x0000000000067941 */ /* 0x000fea0003800000 */
.L_x_14624:
        /* <DEDUP_REMOVED lines=11> */
.L_x_14630:
        /* <DEDUP_REMOVED lines=14> */
.L_x_14628:
        /* <DEDUP_REMOVED lines=19> */
.L_x_14629:
[----:B------:R-:W-:Y:S05]  /*2ff0*/  BSYNC B1 ;  /* 0x0000000000017941 */ /* 0x000fea0003800000 */
.L_x_14627:
        /* <DEDUP_REMOVED lines=18> */
.L_x_14626:
        /* <DEDUP_REMOVED lines=18> */
.L_x_14635:
        /* <DEDUP_REMOVED lines=24> */
.L_x_14634:
[----:B------:R-:W-:Y:S05]  /*33c0*/  BSYNC B7 ;  /* 0x0000000000077941 */ /* 0x000fea0003800000 */
.L_x_14633:
[----:B------:R-:W-:-:S05]  /*33d0*/  IADD3 R16, P0, R16, 0x4, RZ ;  /* 0x0000000410107810 */ /* 0x000fca0007f1e0ff */
[----:B------:R-:W-:Y:S01]  /*33e0*/  IMAD.X R17, RZ, RZ, R17, P0 ;  /* 0x000000ffff117224 */ /* 0x000fe200000e0611 */
[----:B------:R-:W-:-:S04]  /*33f0*/  ISETP.GE.U32.AND P0, PT, R16, R19, PT ;  /* 0x000000131000720c */ /* 0x000fc80003f06070 */
[----:B------:R-:W-:-:S13]  /*3400*/  ISETP.GE.U32.AND.EX P0, PT, R17, R18, PT, P0 ;  /* 0x000000121100720c */ /* 0x000fda0003f06100 */
[----:B------:R-:W-:Y:S05]  /*3410*/  @!P0 BRA `(.L_x_14635) ;  /* 0xfffffffc00888947 */ /* 0x000fea000383ffff */
.L_x_14632:
[----:B------:R-:W-:Y:S05]  /*3420*/  BSYNC B6 ;  /* 0x0000000000067941 */ /* 0x000fea0003800000 */
.L_x_14631:
        /* <DEDUP_REMOVED lines=21> */
.L_x_14637:
[----:B------:R-:W-:Y:S05]  /*3580*/  BSYNC B6 ;  /* 0x0000000000067941 */ /* 0x000fea0003800000 */
.L_x_14636:
        /* <DEDUP_REMOVED lines=21> */
.L_x_14639:
[----:B------:R-:W-:Y:S05]  /*36e0*/  BSYNC B6 ;  /* 0x0000000000067941 */ /* 0x000fea0003800000 */
.L_x_14638:
        /* <DEDUP_REMOVED lines=26> */
.L_x_14641:
[----:B------:R-:W-:Y:S05]  /*3890*/  BSYNC B6 ;  /* 0x0000000000067941 */ /* 0x000fea0003800000 */
.L_x_14640:
        /* <DEDUP_REMOVED lines=11> */
.L_x_14646:
        /* <DEDUP_REMOVED lines=10> */
[----:B------:R-:W-:Y:S05]  /*39f0*/  CALL.REL.NOINC `($__internal_37_$__cuda_sm20_div_s64) ;  /* 0x0000009c00547944 */ /* 0x000fea0003c00000 */
[----:B------:R-:W-:Y:S01]  /*3a00*/  MOV R6, R4 ;  /* 0x0000000400067202 */ /* 0x000fe20000000f00 */
[----:B------:R-:W-:Y:S01]  /*3a10*/  IMAD.MOV.U32 R7, RZ, RZ, R3 ;  /* 0x000000ffff077224 */ /* 0x000fe200078e0003 */
[----:B------:R-:W-:Y:S06]  /*3a20*/  BRA `(.L_x_14645) ;  /* 0x00000000004c7947 */ /* 0x000fec0003800000 */
.L_x_14644:
        /* <DEDUP_REMOVED lines=19> */
.L_x_14645:
[----:B------:R-:W-:Y:S05]  /*3b60*/  BSYNC B1 ;  /* 0x0000000000017941 */ /* 0x000fea0003800000 */
.L_x_14643:
        /* <DEDUP_REMOVED lines=18> */
.L_x_14642:
        /* <DEDUP_REMOVED lines=18> */
.L_x_14651:
        /* <DEDUP_REMOVED lines=24> */
.L_x_14650:
[----:B------:R-:W-:Y:S05]  /*3f30*/  BSYNC B7 ;  /* 0x0000000000077941 */ /* 0x000fea0003800000 */
.L_x_14649:
[----:B------:R-:W-:-:S04]  /*3f40*/  IADD3 R16, P0, R16, 0x4, RZ ;  /* 0x0000000410107810 */ /* 0x000fc80007f1e0ff */
[----:B------:R-:W-:Y:S02]  /*3f50*/  IADD3.X R17, RZ, R17, RZ, P0, !PT ;  /* 0x00000011ff117210 */ /* 0x000fe400007fe4ff */
[----:B------:R-:W-:-:S04]  /*3f60*/  ISETP.GE.U32.AND P0, PT, R16, R19, PT ;  /* 0x000000131000720c */ /* 0x000fc80003f06070 */
[----:B------:R-:W-:-:S13]  /*3f70*/  ISETP.GE.U32.AND.EX P0, PT, R17, R18, PT, P0 ;  /* 0x000000121100720c */ /* 0x000fda0003f06100 */
[----:B------:R-:W-:Y:S05]  /*3f80*/  @!P0 BRA `(.L_x_14651) ;  /* 0xfffffffc00888947 */ /* 0x000fea000383ffff */
.L_x_14648:
[----:B------:R-:W-:Y:S05]  /*3f90*/  BSYNC B6 ;  /* 0x0000000000067941 */ /* 0x000fea0003800000 */
.L_x_14647:
        /* <DEDUP_REMOVED lines=21> */
.L_x_14653:
[----:B------:R-:W-:Y:S05]  /*40f0*/  BSYNC B6 ;  /* 0x0000000000067941 */ /* 0x000fea0003800000 */
.L_x_14652:
        /* <DEDUP_REMOVED lines=21> */
.L_x_14655:
[----:B------:R-:W-:Y:S05]  /*4250*/  BSYNC B6 ;  /* 0x0000000000067941 */ /* 0x000fea0003800000 */
.L_x_14654:
        /* <DEDUP_REMOVED lines=26> */
.L_x_14657:
[----:B------:R-:W-:Y:S05]  /*4400*/  BSYNC B6 ;  /* 0x0000000000067941 */ /* 0x000fea0003800000 */
.L_x_14656:
        /* <DEDUP_REMOVED lines=11> */
.L_x_14662:
        /* <DEDUP_REMOVED lines=10> */
[----:B------:R-:W-:Y:S05]  /*4560*/  CALL.REL.NOINC `($__internal_37_$__cuda_sm20_div_s64) ;  /* 0x0000009000787944 */ /* 0x000fea0003c00000 */
[----:B------:R-:W-:Y:S01]  /*4570*/  IMAD.MOV.U32 R6, RZ, RZ, R4 ;  /* 0x000000ffff067224 */ /* 0x000fe200078e0004 */
[----:B------:R-:W-:Y:S01]  /*4580*/  MOV R7, R3 ;  /* 0x0000000300077202 */ /* 0x000fe20000000f00 */
[----:B------:R-:W-:Y:S06]  /*4590*/  BRA `(.L_x_14661) ;  /* 0x00000000004c7947 */ /* 0x000fec0003800000 */
.L_x_14660:
        /* <DEDUP_REMOVED lines=19> */
.L_x_14661:
[----:B------:R-:W-:Y:S05]  /*46d0*/  BSYNC B1 ;  /* 0x0000000000017941 */ /* 0x000fea0003800000 */
.L_x_14659:
        /* <DEDUP_REMOVED lines=18> */
.L_x_14658:
        /* <DEDUP_REMOVED lines=18> */
.L_x_14667:
        /* <DEDUP_REMOVED lines=24> */
.L_x_14666:
[----:B------:R-:W-:Y:S05]  /*4aa0*/  BSYNC B7 ;  /* 0x0000000000077941 */ /* 0x000fea0003800000 */
.L_x_14665:
[----:B------:R-:W-:-:S05]  /*4ab0*/  IADD3 R16, P0, R16, 0x4, RZ ;  /* 0x0000000410107810 */ /* 0x000fca0007f1e0ff */
[----:B------:R-:W-:Y:S01]  /*4ac0*/  IMAD.X R17, RZ, RZ, R17, P0 ;  /* 0x000000ffff117224 */ /* 0x000fe200000e0611 */
[----:B------:R-:W-:-:S04]  /*4ad0*/  ISETP.GE.U32.AND P0, PT, R16, R19, PT ;  /* 0x000000131000720c */ /* 0x000fc80003f06070 */
[----:B------:R-:W-:-:S13]  /*4ae0*/  ISETP.GE.U32.AND.EX P0, PT, R17, R18, PT, P0 ;  /* 0x000000121100720c */ /* 0x000fda0003f06100 */
[----:B------:R-:W-:Y:S05]  /*4af0*/  @!P0 BRA `(.L_x_14667) ;  /* 0xfffffffc00888947 */ /* 0x000fea000383ffff */
.L_x_14664:
[----:B------:R-:W-:Y:S05]  /*4b00*/  BSYNC B6 ;  /* 0x0000000000067941 */ /* 0x000fea0003800000 */
.L_x_14663:
        /* <DEDUP_REMOVED lines=21> */
.L_x_14669:
[----:B------:R-:W-:Y:S05]  /*4c60*/  BSYNC B6 ;  /* 0x0000000000067941 */ /* 0x000fea0003800000 */
.L_x_14668:
        /* <DEDUP_REMOVED lines=21> */
.L_x_14671:
[----:B------:R-:W-:Y:S05]  /*4dc0*/  BSYNC B6 ;  /* 0x0000000000067941 */ /* 0x000fea0003800000 */
.L_x_14670:
        /* <DEDUP_REMOVED lines=26> */
.L_x_14673:
[----:B------:R-:W-:Y:S05]  /*4f70*/  BSYNC B6 ;  /* 0x0000000000067941 */ /* 0x000fea0003800000 */
.L_x_14672:
        /* <DEDUP_REMOVED lines=11> */
.L_x_14678:
        /* <DEDUP_REMOVED lines=14> */
.L_x_14676:
        /* <DEDUP_REMOVED lines=19> */
.L_x_14677:
[----:B------:R-:W-:Y:S05]  /*5240*/  BSYNC B1 ;  /* 0x0000000000017941 */ /* 0x000fea0003800000 */
.L_x_14675:
        /* <DEDUP_REMOVED lines=18> */
.L_x_14674:
        /* <DEDUP_REMOVED lines=18> */
.L_x_14683:
        /* <DEDUP_REMOVED lines=24> */
.L_x_14682:
[----:B------:R-:W-:Y:S05]  /*5610*/  BSYNC B7 ;  /* 0x0000000000077941 */ /* 0x000fea0003800000 */
.L_x_14681:
[----:B------:R-:W-:-:S05]  /*5620*/  IADD3 R16, P0, R16, 0x4, RZ ;  /* 0x0000000410107810 */ /* 0x000fca0007f1e0ff */
[----:B------:R-:W-:Y:S01]  /*5630*/  IMAD.X R17, RZ, RZ, R17, P0 ;  /* 0x000000ffff117224 */ /* 0x000fe200000e0611 */
[----:B------:R-:W-:-:S04]  /*5640*/  ISETP.GE.U32.AND P0, PT, R16, R19, PT ;  /* 0x000000131000720c */ /* 0x000fc80003f06070 */
[----:B------:R-:W-:-:S13]  /*5650*/  ISETP.GE.U32.AND.EX P0, PT, R17, R18, PT, P0 ;  /* 0x000000121100720c */ /* 0x000fda0003f06100 */
[----:B------:R-:W-:Y:S05]  /*5660*/  @!P0 BRA `(.L_x_14683) ;  /* 0xfffffffc00888947 */ /* 0x000fea000383ffff */
.L_x_14680:
[----:B------:R-:W-:Y:S05]  /*5670*/  BSYNC B6 ;  /* 0x0000000000067941 */ /* 0x000fea0003800000 */
.L_x_14679:
        /* <DEDUP_REMOVED lines=21> */
.L_x_14685:
[----:B------:R-:W-:Y:S05]  /*57d0*/  BSYNC B6 ;  /* 0x0000000000067941 */ /* 0x000fea0003800000 */
.L_x_14684:
        /* <DEDUP_REMOVED lines=21> */
.L_x_14687:
[----:B------:R-:W-:Y:S05]  /*5930*/  BSYNC B6 ;  /* 0x0000000000067941 */ /* 0x000fea0003800000 */
.L_x_14686:
        /* <DEDUP_REMOVED lines=26> */
.L_x_14689:
[----:B------:R-:W-:Y:S05]  /*5ae0*/  BSYNC B6 ;  /* 0x0000000000067941 */ /* 0x000fea0003800000 */
.L_x_14688:
        /* <DEDUP_REMOVED lines=11> */
.L_x_14694:
        /* <DEDUP_REMOVED lines=14> */
.L_x_14692:
        /* <DEDUP_REMOVED lines=20> */
.L_x_14693:
[----:B------:R-:W-:Y:S05]  /*5dc0*/  BSYNC B1 ;  /* 0x0000000000017941 */ /* 0x000fea0003800000 */
.L_x_14691:
        /* <DEDUP_REMOVED lines=21> */
.L_x_14690:
        /* <DEDUP_REMOVED lines=18> */
.L_x_14699:
        /* <DEDUP_REMOVED lines=24> */
.L_x_14698:
[----:B------:R-:W-:Y:S05]  /*61c0*/  BSYNC B7 ;  /* 0x0000000000077941 */ /* 0x000fea0003800000 */
.L_x_14697:
[----:B------:R-:W-:-:S05]  /*61d0*/  IADD3 R16, P0, R16, 0x4, RZ ;  /* 0x0000000410107810 */ /* 0x000fca0007f1e0ff */
[----:B------:R-:W-:Y:S01]  /*61e0*/  IMAD.X R17, RZ, RZ, R17, P0 ;  /* 0x000000ffff117224 */ /* 0x000fe200000e0611 */
[----:B------:R-:W-:-:S04]  /*61f0*/  ISETP.GE.U32.AND P0, PT, R16, R19, PT ;  /* 0x000000131000720c */ /* 0x000fc80003f06070 */
[----:B------:R-:W-:-:S13]  /*6200*/  ISETP.GE.U32.AND.EX P0, PT, R17, R18, PT, P0 ;  /* 0x000000121100720c */ /* 0x000fda0003f06100 */
[----:B------:R-:W-:Y:S05]  /*6210*/  @!P0 BRA `(.L_x_14699) ;  /* 0xfffffffc00888947 */ /* 0x000fea000383ffff */
.L_x_14696:
[----:B------:R-:W-:Y:S05]  /*6220*/  BSYNC B6 ;  /* 0x0000000000067941 */ /* 0x000fea0003800000 */
.L_x_14695:
        /* <DEDUP_REMOVED lines=9> */
.L_x_14571:
        /* <DEDUP_REMOVED lines=237> */
.L_x_14703:
[----:B------:R-:W-:Y:S05]  /*7190*/  BSYNC B7 ;  /* 0x0000000000077941 */ /* 0x000fea0003800000 */
.L_x_14702:
        /* <DEDUP_REMOVED lines=23> */
.L_x_14705:
[----:B------:R-:W-:Y:S05]  /*7310*/  BSYNC B7 ;  /* 0x0000000000077941 */ /* 0x000fea0003800000 */
.L_x_14704:
        /* <DEDUP_REMOVED lines=26> */
.L_x_14707:
[----:B------:R-:W-:Y:S05]  /*74c0*/  BSYNC B7 ;  /* 0x0000000000077941 */ /* 0x000fea0003800000 */
.L_x_14706:
        /* <DEDUP_REMOVED lines=15> */
.L_x_14712:
        /* <DEDUP_REMOVED lines=14> */
.L_x_14710:
        /* <DEDUP_REMOVED lines=19> */
.L_x_14711:
[----:B------:R-:W-:Y:S05]  /*77d0*/  BSYNC B1 ;  /* 0x0000000000017941 */ /* 0x000fea0003800000 */
.L_x_14709:
        /* <DEDUP_REMOVED lines=22> */
.L_x_14708:
        /* <DEDUP_REMOVED lines=17> */
.L_x_14715:
        /* <DEDUP_REMOVED lines=24> */
.L_x_14714:
[----:B------:R-:W-:Y:S05]  /*7bd0*/  BSYNC B7 ;  /* 0x0000000000077941 */ /* 0x000fea0003800000 */
.L_x_14713:
[----:B------:R-:W-:-:S04]  /*7be0*/  IADD3 R16, P0, R16, 0x4, RZ ;  /* 0x0000000410107810 */ /* 0x000fc80007f1e0ff */
[----:B------:R-:W-:Y:S02]  /*7bf0*/  IADD3.X R17, RZ, R17, RZ, P0, !PT ;  /* 0x00000011ff117210 */ /* 0x000fe400007fe4ff */
[----:B------:R-:W-:-:S04]  /*7c00*/  ISETP.GE.U32.AND P0, PT, R16, R22, PT ;  /* 0x000000161000720c */ /* 0x000fc80003f06070 */
[----:B------:R-:W-:-:S13]  /*7c10*/  ISETP.GE.U32.AND.EX P0, PT, R17, R18, PT, P0 ;  /* 0x000000121100720c */ /* 0x000fda0003f06100 */
[----:B------:R-:W-:Y:S05]  /*7c20*/  @!P0 BRA `(.L_x_14715) ;  /* 0xfffffffc00888947 */ /* 0x000fea000383ffff */
.L_x_14701:
[----:B------:R-:W-:Y:S05]  /*7c30*/  BSYNC B6 ;  /* 0x0000000000067941 */ /* 0x000fea0003800000 */
.L_x_14700:
        /* <DEDUP_REMOVED lines=28> */
.L_x_14719:
[----:B------:R-:W-:Y:S05]  /*7e00*/  BSYNC B7 ;  /* 0x0000000000077941 */ /* 0x000fea0003800000 */
.L_x_14718:
        /* <DEDUP_REMOVED lines=23> */
.L_x_14721:
[----:B------:R-:W-:Y:S05]  /*7f80*/  BSYNC B7 ;  /* 0x0000000000077941 */ /* 0x000fea0003800000 */
.L_x_14720:
        /* <DEDUP_REMOVED lines=26> */
.L_x_14723:
[----:B------:R-:W-:Y:S05]  /*8130*/  BSYNC B7 ;  /* 0x0000000000077941 */ /* 0x000fea0003800000 */
.L_x_14722:
        /* <DEDUP_REMOVED lines=15> */
.L_x_14728:
        /* <DEDUP_REMOVED lines=14> */
.L_x_14726:
        /* <DEDUP_REMOVED lines=19> */
.L_x_14727:
[----:B------:R-:W-:Y:S05]  /*8440*/  BSYNC B1 ;  /* 0x0000000000017941 */ /* 0x000fea0003800000 */
.L_x_14725:
        /* <DEDUP_REMOVED lines=22> */
.L_x_14724:
        /* <DEDUP_REMOVED lines=17> */
.L_x_14731:
        /* <DEDUP_REMOVED lines=24> */
.L_x_14730:
[----:B------:R-:W-:Y:S05]  /*8840*/  BSYNC B7 ;  /* 0x0000000000077941 */ /* 0x000fea0003800000 */
.L_x_14729:
[----:B------:R-:W-:-:S05]  /*8850*/  IADD3 R16, P0, R16, 0x4, RZ ;  /* 0x0000000410107810 */ /* 0x000fca0007f1e0ff */
[----:B------:R-:W-:Y:S01]  /*8860*/  IMAD.X R17, RZ, RZ, R17, P0 ;  /* 0x000000ffff117224 */ /* 0x000fe200000e0611 */
[----:B------:R-:W-:-:S04]  /*8870*/  ISETP.GE.U32.AND P0, PT, R16, R18, PT ;  /* 0x000000121000720c */ /* 0x000fc80003f06070 */
[----:B------:R-:W-:-:S13]  /*8880*/  ISETP.GE.U32.AND.EX P0, PT, R17, R22, PT, P0 ;  /* 0x000000161100720c */ /* 0x000fda0003f06100 */
[----:B------:R-:W-:Y:S05]  /*8890*/  @!P0 BRA `(.L_x_14731) ;  /* 0xfffffffc00888947 */ /* 0x000fea000383ffff */
.L_x_14717:
[----:B------:R-:W-:Y:S05]  /*88a0*/  BSYNC B6 ;  /* 0x0000000000067941 */ /* 0x000fea0003800000 */
.L_x_14716:
        /* <DEDUP_REMOVED lines=28> */
.L_x_14735:
[----:B------:R-:W-:Y:S05]  /*8a70*/  BSYNC B7 ;  /* 0x0000000000077941 */ /* 0x000fea0003800000 */
.L_x_14734:
        /* <DEDUP_REMOVED lines=23> */
.L_x_14737:
[----:B------:R-:W-:Y:S05]  /*8bf0*/  BSYNC B7 ;  /* 0x0000000000077941 */ /* 0x000fea0003800000 */
.L_x_14736:
        /* <DEDUP_REMOVED lines=26> */
.L_x_14739:
[----:B------:R-:W-:Y:S05]  /*8da0*/  BSYNC B7 ;  /* 0x0000000000077941 */ /* 0x000fea0003800000 */
.L_x_14738:
        /* <DEDUP_REMOVED lines=15> */
.L_x_14744:
        /* <DEDUP_REMOVED lines=14> */
.L_x_14742:
        /* <DEDUP_REMOVED lines=19> */
.L_x_14743:
[----:B------:R-:W-:Y:S05]  /*90b0*/  BSYNC B1 ;  /* 0x0000000000017941 */ /* 0x000fea0003800000 */
.L_x_14741:
        /* <DEDUP_REMOVED lines=22> */
.L_x_14740:
        /* <DEDUP_REMOVED lines=17> */
.L_x_14747:
        /* <DEDUP_REMOVED lines=24> */
.L_x_14746:
[----:B------:R-:W-:Y:S05]  /*94b0*/  BSYNC B7 ;  /* 0x0000000000077941 */ /* 0x000fea0003800000 */
.L_x_14745:
[----:B------:R-:W-:-:S04]  /*94c0*/  IADD3 R16, P0, R16, 0x4, RZ ;  /* 0x0000000410107810 */ /* 0x000fc80007f1e0ff */
[----:B------:R-:W-:Y:S02]  /*94d0*/  IADD3.X R17, RZ, R17, RZ, P0, !PT ;  /* 0x00000011ff117210 */ /* 0x000fe400007fe4ff */
[----:B------:R-:W-:-:S04]  /*94e0*/  ISETP.GE.U32.AND P0, PT, R16, R19, PT ;  /* 0x000000131000720c */ /* 0x000fc80003f06070 */
[----:B------:R-:W-:-:S13]  /*94f0*/  ISETP.GE.U32.AND.EX P0, PT, R17, R18, PT, P0 ;  /* 0x000000121100720c */ /* 0x000fda0003f06100 */
[----:B------:R-:W-:Y:S05]  /*9500*/  @!P0 BRA `(.L_x_14747) ;  /* 0xfffffffc00888947 */ /* 0x000fea000383ffff */
.L_x_14733:
[----:B------:R-:W-:Y:S05]  /*9510*/  BSYNC B6 ;  /* 0x0000000000067941 */ /* 0x000fea0003800000 */
.L_x_14732:
        /* <DEDUP_REMOVED lines=28> */
.L_x_14751:
[----:B------:R-:W-:Y:S05]  /*96e0*/  BSYNC B7 ;  /* 0x0000000000077941 */ /* 0x000fea0003800000 */
.L_x_14750:
        /* <DEDUP_REMOVED lines=23> */
.L_x_14753:
[----:B------:R-:W-:Y:S05]  /*9860*/  BSYNC B7 ;  /* 0x0000000000077941 */ /* 0x000fea0003800000 */
.L_x_14752:
        /* <DEDUP_REMOVED lines=26> */
.L_x_14755:
[----:B------:R-:W-:Y:S05]  /*9a10*/  BSYNC B7 ;  /* 0x0000000000077941 */ /* 0x000fea0003800000 */
.L_x_14754:
        /* <DEDUP_REMOVED lines=16> */
.L_x_14760:
        /* <DEDUP_REMOVED lines=14> */
.L_x_14758:
        /* <DEDUP_REMOVED lines=20> */
.L_x_14759:
[----:B------:R-:W-:Y:S05]  /*9d40*/  BSYNC B1 ;  /* 0x0000000000017941 */ /* 0x000fea0003800000 */
.L_x_14757:
        /* <DEDUP_REMOVED lines=21> */
.L_x_14756:
        /* <DEDUP_REMOVED lines=17> */
.L_x_14763:
        /* <DEDUP_REMOVED lines=24> */
.L_x_14762:
[----:B------:R-:W-:Y:S05]  /*a130*/  BSYNC B7 ;  /* 0x0000000000077941 */ /* 0x000fea0003800000 */
.L_x_14761:
[----:B------:R-:W-:-:S05]  /*a140*/  IADD3 R16, P0, R16, 0x4, RZ ;  /* 0x0000000410107810 */ /* 0x000fca0007f1e0ff */
[----:B------:R-:W-:Y:S01]  /*a150*/  IMAD.X R17, RZ, RZ, R17, P0 ;  /* 0x000000ffff117224 */ /* 0x000fe200000e0611 */
[----:B------:R-:W-:-:S04]  /*a160*/  ISETP.GE.U32.AND P0, PT, R16, R19, PT ;  /* 0x000000131000720c */ /* 0x000fc80003f06070 */
[----:B------:R-:W-:-:S13]  /*a170*/  ISETP.GE.U32.AND.EX P0, PT, R17, R18, PT, P0 ;  /* 0x000000121100720c */ /* 0x000fda0003f06100 */
[----:B------:R-:W-:Y:S05]  /*a180*/  @!P0 BRA `(.L_x_14763) ;  /* 0xfffffffc00888947 */ /* 0x000fea000383ffff */
.L_x_14749:
[----:B------:R-:W-:Y:S05]  /*a190*/  BSYNC B6 ;  /* 0x0000000000067941 */ /* 0x000fea0003800000 */
.L_x_14748:
        /* <DEDUP_REMOVED lines=28> */
.L_x_14767:
[----:B------:R-:W-:Y:S05]  /*a360*/  BSYNC B7 ;  /* 0x0000000000077941 */ /* 0x000fea0003800000 */
.L_x_14766:
        /* <DEDUP_REMOVED lines=23> */
.L_x_14769:
[----:B------:R-:W-:Y:S05]  /*a4e0*/  BSYNC B7 ;  /* 0x0000000000077941 */ /* 0x000fea0003800000 */
.L_x_14768:
        /* <DEDUP_REMOVED lines=26> */
.L_x_14771:
[----:B------:R-:W-:Y:S05]  /*a690*/  BSYNC B7 ;  /* 0x0000000000077941 */ /* 0x000fea0003800000 */
.L_x_14770:
        /* <DEDUP_REMOVED lines=16> */
.L_x_14776:
        /* <DEDUP_REMOVED lines=14> */
.L_x_14774:
        /* <DEDUP_REMOVED lines=20> */
.L_x_14775:
[----:B------:R-:W-:Y:S05]  /*a9c0*/  BSYNC B1 ;  /* 0x0000000000017941 */ /* 0x000fea0003800000 */
.L_x_14773:
        /* <DEDUP_REMOVED lines=21> */
.L_x_14772:
        /* <DEDUP_REMOVED lines=17> */
.L_x_14779:
        /* <DEDUP_REMOVED lines=24> */
.L_x_14778:
[----:B------:R-:W-:Y:S05]  /*adb0*/  BSYNC B7 ;  /* 0x0000000000077941 */ /* 0x000fea0003800000 */
.L_x_14777:
[----:B------:R-:W-:-:S05]  /*adc0*/  IADD3 R16, P0, R16, 0x4, RZ ;  /* 0x0000000410107810 */ /* 0x000fca0007f1e0ff */
[----:B------:R-:W-:Y:S01]  /*add0*/  IMAD.X R17, RZ, RZ, R17, P0 ;  /* 0x000000ffff117224 */ /* 0x000fe200000e0611 */
[----:B------:R-:W-:-:S04]  /*ade0*/  ISETP.GE.U32.AND P0, PT, R16, R19, PT ;  /* 0x000000131000720c */ /* 0x000fc80003f06070 */
[----:B------:R-:W-:-:S13]  /*adf0*/  ISETP.GE.U32.AND.EX P0, PT, R17, R18, PT, P0 ;  /* 0x000000121100720c */ /* 0x000fda0003f06100 */
[----:B------:R-:W-:Y:S05]  /*ae00*/  @!P0 BRA `(.L_x_14779) ;  /* 0xfffffffc00888947 */ /* 0x000fea000383ffff */
.L_x_14765:
[----:B------:R-:W-:Y:S05]  /*ae10*/  BSYNC B6 ;  /* 0x0000000000067941 */ /* 0x000fea0003800000 */
.L_x_14764:
        /* <DEDUP_REMOVED lines=28> */
.L_x_14783:
[----:B------:R-:W-:Y:S05]  /*afe0*/  BSYNC B7 ;  /* 0x0000000000077941 */ /* 0x000fea0003800000 */
.L_x_14782:
        /* <DEDUP_REMOVED lines=23> */
.L_x_14785:
[----:B------:R-:W-:Y:S05]  /*b160*/  BSYNC B7 ;  /* 0x0000000000077941 */ /* 0x000fea0003800000 */
.L_x_14784:
        /* <DEDUP_REMOVED lines=26> */
.L_x_14787:
[----:B------:R-:W-:Y:S05]  /*b310*/  BSYNC B7 ;  /* 0x0000000000077941 */ /* 0x000fea0003800000 */
.L_x_14786:
        /* <DEDUP_REMOVED lines=16> */
.L_x_14792:
        /* <DEDUP_REMOVED lines=14> */
.L_x_14790:
        /* <DEDUP_REMOVED lines=20> */
.L_x_14791:
[----:B------:R-:W-:Y:S05]  /*b640*/  BSYNC B1 ;  /* 0x0000000000017941 */ /* 0x000fea0003800000 */
.L_x_14789:
        /* <DEDUP_REMOVED lines=21> */
.L_x_14788:
        /* <DEDUP_REMOVED lines=17> */
.L_x_14795:
        /* <DEDUP_REMOVED lines=24> */
.L_x_14794:
[----:B------:R-:W-:Y:S05]  /*ba30*/  BSYNC B7 ;  /* 0x0000000000077941 */ /* 0x000fea0003800000 */
.L_x_14793:
[----:B------:R-:W-:-:S05]  /*ba40*/  IADD3 R16, P0, R16, 0x4, RZ ;  /* 0x0000000410107810 */ /* 0x000fca0007f1e0ff */
[----:B------:R-:W-:Y:S01]  /*ba50*/  IMAD.X R17, RZ, RZ, R17, P0 ;  /* 0x000000ffff117224 */ /* 0x000fe200000e0611 */
[----:B------:R-:W-:-:S04]  /*ba60*/  ISETP.GE.U32.AND P0, PT, R16, R19, PT ;  /* 0x000000131000720c */ /* 0x000fc80003f06070 */
[----:B------:R-:W-:-:S13]  /*ba70*/  ISETP.GE.U32.AND.EX P0, PT, R17, R18, PT, P0 ;  /* 0x000000121100720c */ /* 0x000fda0003f06100 */
[----:B------:R-:W-:Y:S05]  /*ba80*/  @!P0 BRA `(.L_x_14795) ;  /* 0xfffffffc00888947 */ /* 0x000fea000383ffff */
.L_x_14781:
[----:B------:R-:W-:Y:S05]  /*ba90*/  BSYNC B6 ;  /* 0x0000000000067941 */ /* 0x000fea0003800000 */
.L_x_14780:
        /* <DEDUP_REMOVED lines=28> */
.L_x_14799:
[----:B------:R-:W-:Y:S05]  /*bc60*/  BSYNC B7 ;  /* 0x0000000000077941 */ /* 0x000fea0003800000 */
.L_x_14798:
        /* <DEDUP_REMOVED lines=23> */
.L_x_14801:
[----:B------:R-:W-:Y:S05]  /*bde0*/  BSYNC B7 ;  /* 0x0000000000077941 */ /* 0x000fea0003800000 */
.L_x_14800:
        /* <DEDUP_REMOVED lines=26> */
.L_x_14803:
[----:B------:R-:W-:Y:S05]  /*bf90*/  BSYNC B7 ;  /* 0x0000000000077941 */ /* 0x000fea0003800000 */
.L_x_14802:
        /* <DEDUP_REMOVED lines=16> */
.L_x_14808:
        /* <DEDUP_REMOVED lines=14> */
.L_x_14806:
        /* <DEDUP_REMOVED lines=20> */
.L_x_14807:
[----:B------:R-:W-:Y:S05]  /*c2c0*/  BSYNC B1 ;  /* 0x0000000000017941 */ /* 0x000fea0003800000 */
.L_x_14805:
        /* <DEDUP_REMOVED lines=21> */
.L_x_14804:
        /* <DEDUP_REMOVED lines=17> */
.L_x_14811:
        /* <DEDUP_REMOVED lines=24> */
.L_x_14810:
[----:B------:R-:W-:Y:S05]  /*c6b0*/  BSYNC B7 ;  /* 0x0000000000077941 */ /* 0x000fea0003800000 */
.L_x_14809:
[----:B------:R-:W-:-:S04]  /*c6c0*/  IADD3 R16, P0, R16, 0x4, RZ ;  /* 0x0000000410107810 */ /* 0x000fc80007f1e0ff */
[----:B------:R-:W-:Y:S02]  /*c6d0*/  IADD3.X R17, RZ, R17, RZ, P0, !PT ;  /* 0x00000011ff117210 */ /* 0x000fe400007fe4ff */
[----:B------:R-:W-:-:S04]  /*c6e0*/  ISETP.GE.U32.AND P0, PT, R16, R19, PT ;  /* 0x000000131000720c */ /* 0x000fc80003f06070 */
[----:B------:R-:W-:-:S13]  /*c6f0*/  ISETP.GE.U32.AND.EX P0, PT, R17, R18, PT, P0 ;  /* 0x000000121100720c */ /* 0x000fda0003f06100 */
[----:B------:R-:W-:Y:S05]  /*c700*/  @!P0 BRA `(.L_x_14811) ;  /* 0xfffffffc00888947 */ /* 0x000fea000383ffff */
.L_x_14797:
[----:B------:R-:W-:Y:S05]  /*c710*/  BSYNC B6 ;  /* 0x0000000000067941 */ /* 0x000fea0003800000 */
.L_x_14796:
        /* <DEDUP_REMOVED lines=28> */
.L_x_14815:
[----:B------:R-:W-:Y:S05]  /*c8e0*/  BSYNC B7 ;  /* 0x0000000000077941 */ /* 0x000fea0003800000 */
.L_x_14814:
        /* <DEDUP_REMOVED lines=23> */
.L_x_14817:
[----:B------:R-:W-:Y:S05]  /*ca60*/  BSYNC B7 ;  /* 0x0000000000077941 */ /* 0x000fea0003800000 */
.L_x_14816:
        /* <DEDUP_REMOVED lines=26> */
.L_x_14819:
[----:B------:R-:W-:Y:S05]  /*cc10*/  BSYNC B7 ;  /* 0x0000000000077941 */ /* 0x000fea0003800000 */
.L_x_14818:
        /* <DEDUP_REMOVED lines=15> */
.L_x_14824:
        /* <DEDUP_REMOVED lines=14> */
.L_x_14822:
        /* <DEDUP_REMOVED lines=20> */
.L_x_14823:
[----:B------:R-:W-:Y:S05]  /*cf30*/  BSYNC B1 ;  /* 0x0000000000017941 */ /* 0x000fea0003800000 */
.L_x_14821:
        /* <DEDUP_REMOVED lines=21> */
.L_x_14820:
        /* <DEDUP_REMOVED lines=17> */
.L_x_14827:
        /* <DEDUP_REMOVED lines=24> */
.L_x_14826:
[----:B------:R-:W-:Y:S05]  /*d320*/  BSYNC B7 ;  /* 0x0000000000077941 */ /* 0x000fea0003800000 */
.L_x_14825:
[----:B------:R-:W-:-:S05]  /*d330*/  IADD3 R16, P0, R16, 0x4, RZ ;  /* 0x0000000410107810 */ /* 0x000fca0007f1e0ff */
[----:B------:R-:W-:Y:S01]  /*d340*/  IMAD.X R17, RZ, RZ, R17, P0 ;  /* 0x000000ffff117224 */ /* 0x000fe200000e0611 */
[----:B------:R-:W-:-:S04]  /*d350*/  ISETP.GE.U32.AND P0, PT, R16, R19, PT ;  /* 0x000000131000720c */ /* 0x000fc80003f06070 */
[----:B------:R-:W-:-:S13]  /*d360*/  ISETP.GE.U32.AND.EX P0, PT, R17, R18, PT, P0 ;  /* 0x000000121100720c */ /* 0x000fda0003f06100 */
[----:B------:R-:W-:Y:S05]  /*d370*/  @!P0 BRA `(.L_x_14827) ;  /* 0xfffffffc00888947 */ /* 0x000fea000383ffff */
.L_x_14813:
[----:B------:R-:W-:Y:S05]  /*d380*/  BSYNC B6 ;  /* 0x0000000000067941 */ /* 0x000fea0003800000 */
.L_x_14812:
        /* <DEDUP_REMOVED lines=23> */
.L_x_14830:
[----:B------:R-:W-:-:S13]  /*d500*/  ISETP.GE.AND P0, PT, R0, R41, PT ;  /* 0x000000290000720c */ /* 0x000fda0003f06270 */
[----:B------:R-:W-:Y:S05]  /*d510*/  @P0 BRA `(.L_x_14832) ;  /* 0x0000000000300947 */ /* 0x000fea0003800000 */
[----:B0-----:R-:W0:Y:S01]  /*d520*/  LDC.64 R2, c[0x0][0x2c8] ;  /* 0x0000b200ff027b82 */ /* 0x001e220000000a00 */
[----:B------:R-:W-:Y:S02]  /*d530*/  IMAD.IADD R5, R46, 0x1, R0 ;  /* 0x000000012e057824 */ /* 0x000fe400078e0200 */
[----:B------:R-:W-:Y:S02]  /*d540*/  VIADD R0, R0, 0x80 ;  /* 0x0000008000007836 */ /* 0x000fe40000000000 */
[----:B0-----:R-:W-:-:S05]  /*d550*/  IMAD.WIDE.U32 R2, R5, 0x4, R2 ;  /* 0x0000000405027825 */ /* 0x001fca00078e0002 */
[----:B------:R1:W-:Y:S02]  /*d560*/  STG.E desc[UR36][R2.64], RZ ;  /* 0x000000ff02007986 */ /* 0x0003e4000c101924 */
.L_x_14831:
[----:B------:R-:W-:-:S13]  /*d570*/  ISETP.GE.AND P0, PT, R0, R41, PT ;  /* 0x000000290000720c */ /* 0x000fda0003f06270 */
[----:B------:R-:W-:Y:S05]  /*d580*/  @P0 BRA `(.L_x_14833) ;  /* 0x0000000000340947 */ /* 0x000fea0003800000 */
[----:B01----:R-:W0:Y:S01]  /*d590*/  LDC.64 R2, c[0x0][0x2c8] ;  /* 0x0000b200ff027b82 */ /* 0x003e220000000a00 */
[----:B------:R-:W-:Y:S01]  /*d5a0*/  IADD3 R5, R46, R0, RZ ;  /* 0x000000002e057210 */ /* 0x000fe20007ffe0ff */
[----:B------:R-:W-:-:S04]  /*d5b0*/  VIADD R0, R0, 0x80 ;  /* 0x0000008000007836 */ /* 0x000fc80000000000 */
[----:B0-----:R-:W-:-:S05]  /*d5c0*/  IMAD.WIDE.U32 R2, R5, 0x4, R2 ;  /* 0x0000000405027825 */ /* 0x001fca00078e0002 */
[----:B------:R1:W-:Y:S02]  /*d5d0*/  STG.E desc[UR36][R2.64], RZ ;  /* 0x000000ff02007986 */ /* 0x0003e4000c101924 */
.L_x_14832:
        /* <DEDUP_REMOVED lines=8> */
.L_x_14833:
[----:B------:R-:W-:Y:S05]  /*d660*/  BSYNC B1 ;  /* 0x0000000000017941 */ /* 0x000fea0003800000 */
.L_x_14829:
[----:B------:R-:W-:-:S13]  /*d670*/  ISETP.GE.AND P0, PT, R0, R41, PT ;  /* 0x000000290000720c */ /* 0x000fda0003f06270 */
[----:B012---:R-:W0:Y:S01]  /*d680*/  @!P0 LDC.64 R2, c[0x0][0x2c8] ;  /* 0x0000b200ff028b82 */ /* 0x007e220000000a00 */
[----:B------:R-:W-:Y:S01]  /*d690*/  @!P0 IADD3 R5, R46, R0, RZ ;  /* 0x000000002e058210 */ /* 0x000fe20007ffe0ff */
[----:B------:R-:W-:-:S04]  /*d6a0*/  @!P0 VIADD R0, R0, 0x80 ;  /* 0x0000008000008836 */ /* 0x000fc80000000000 */
[----:B0-----:R-:W-:-:S05]  /*d6b0*/  @!P0 IMAD.WIDE.U32 R2, R5, 0x4, R2 ;  /* 0x0000000405028825 */ /* 0x001fca00078e0002 */
[----:B------:R2:W-:Y:S02]  /*d6c0*/  @!P0 STG.E desc[UR36][R2.64], RZ ;  /* 0x000000ff02008986 */ /* 0x0005e4000c101924 */
.L_x_14834:
[----:B------:R-:W-:Y:S05]  /*d6d0*/  BSYNC B0 ;  /* 0x0000000000007941 */ /* 0x000fea0003800000 */
.L_x_14828:
[----:B------:R-:W-:-:S13]  /*d6e0*/  ISETP.GE.AND P0, PT, R0, R41, PT ;  /* 0x000000290000720c */ /* 0x000fda0003f06270 */
[----:B------:R-:W-:Y:S05]  /*d6f0*/  @P0 EXIT ;  /* 0x000000000000094d */ /* 0x000fea0003800000 */
[----:B012---:R-:W0:Y:S01]  /*d700*/  LDC.64 R2, c[0x0][0x2c8] ;  /* 0x0000b200ff027b82 */ /* 0x007e220000000a00 */
[----:B------:R-:W-:-:S04]  /*d710*/  IMAD.IADD R5, R46, 0x1, R0 ;  /* 0x000000012e057824 */ /* 0x000fc800078e0200 */
[----:B0-----:R-:W-:-:S05]  /*d720*/  IMAD.WIDE.U32 R2, R5, 0x4, R2 ;  /* 0x0000000405027825 */ /* 0x001fca00078e0002 */
[----:B------:R-:W-:Y:S01]  /*d730*/  STG.E desc[UR36][R2.64], RZ ;  /* 0x000000ff02007986 */ /* 0x000fe2000c101924 */
[----:B------:R-:W-:Y:S05]  /*d740*/  EXIT ;  /* 0x000000000000794d */ /* 0x000fea0003800000 */
        .weak           $__internal_37_$__cuda_sm20_div_s64
        .type           $__internal_37_$__cuda_sm20_div_s64,@function
        .size           $__internal_37_$__cuda_sm20_div_s64,(.L_x_32217 - $__internal_37_$__cuda_sm20_div_s64)
$__internal_37_$__cuda_sm20_div_s64:
        /* <DEDUP_REMOVED lines=83> */
[----:B------:R-:W-:Y:S05]  /*dc80*/  RET.REL.NODEC R6 `(_ZN2at6native29vectorized_elementwise_kernelILi8EZZZNS0_67_GLOBAL__N__bb565c37_34_ValidateCompressedIndicesKernel_cu_33a4b88b42_validate_compressed_sparse_indices_kernelILNS2_8CDimNameE1ENS2_18CUDAKernelLauncherENS2_14EmptyVecKernelENS2_8DummyVecELm8EEEvRKNS_6TensorESA_lllENKUlvE1_clEvENKUlvE_clEvEUliiiiiE_St5arrayIPcLm6EEEEviT0_T1_) ;  /* 0xffffff2006dc7950 */ /* 0x000fea0003c3ffff */
.L_x_14835:
        /* <DEDUP_REMOVED lines=15> */
.L_x_32217:


//--------------------- .text._ZN2at6native18elementwise_kernelILi128ELi4EZNS0_15gpu_kernel_implIZZZNS0_67_GLOBAL__N__bb565c37_34_ValidateCompressedIndicesKernel_cu_33a4b88b42_validate_compressed_sparse_indices_kernelILNS3_8CDimNameE1ENS3_18CUDAKernelLauncherENS3_14EmptyVecKernelENS3_8DummyVecELm8EEEvRKNS_6TensorESB_lllENKUlvE0_clEvENKUlvE0_clEvEUllE_EEvRNS_18TensorIteratorBaseERKT_EUliE_EEviT1_ --------------------------
	.section	.text._ZN2at6native18elementwise_kernelILi128ELi4EZNS0_15gpu_kernel_implIZZZNS0_67_GLOBAL__N__bb565c37_34_ValidateCompressedIndicesKernel_cu_33a4b88b42_validate_compressed_sparse_indices_kernelILNS3_8CDimNameE1ENS3_18CUDAKernelLauncherENS3_14EmptyVecKernelENS3_8DummyVecELm8EEEvRKNS_6TensorESB_lllENKUlvE0_clEvENKUlvE0_clEvEUllE_EEvRNS_18TensorIteratorBaseERKT_EUliE_EEviT1_,"ax",@progbits
	.align	128
        .global         _ZN2at6native18elementwise_kernelILi128ELi4EZNS0_15gpu_kernel_implIZZZNS0_67_GLOBAL__N__bb565c37_34_ValidateCompressedIndicesKernel_cu_33a4b88b42_validate_compressed_sparse_indices_kernelILNS3_8CDimNameE1ENS3_18CUDAKernelLauncherENS3_14EmptyVecKernelENS3_8DummyVecELm8EEEvRKNS_6TensorESB_lllENKUlvE0_clEvENKUlvE0_clEvEUllE_EEvRNS_18TensorIteratorBaseERKT_EUliE_EEviT1_
        .type           _ZN2at6native18elementwise_kernelILi128ELi4EZNS0_15gpu_kernel_implIZZZNS0_67_GLOBAL__N__bb565c37_34_ValidateCompressedIndicesKernel_cu_33a4b88b42_validate_compressed_sparse_indices_kernelILNS3_8CDimNameE1ENS3_18CUDAKernelLauncherENS3_14EmptyVecKernelENS3_8DummyVecELm8EEEvRKNS_6TensorESB_lllENKUlvE0_clEvENKUlvE0_clEvEUllE_EEvRNS_18TensorIteratorBaseERKT_EUliE_EEviT1_,@function
        .size           _ZN2at6native18elementwise_kernelILi128ELi4EZNS0_15gpu_kernel_implIZZZNS0_67_GLOBAL__N__bb565c37_34_ValidateCompressedIndicesKernel_cu_33a4b88b42_validate_compressed_sparse_indices_kernelILNS3_8CDimNameE1ENS3_18CUDAKernelLauncherENS3_14EmptyVecKernelENS3_8DummyVecELm8EEEvRKNS_6TensorESB_lllENKUlvE0_clEvENKUlvE0_clEvEUllE_EEvRNS_18TensorIteratorBaseERKT_EUliE_EEviT1_,(.L_x_32298 - _ZN2at6native18elementwise_kernelILi128ELi4EZNS0_15gpu_kernel_implIZZZNS0_67_GLOBAL__N__bb565c37_34_ValidateCompressedIndicesKernel_cu_33a4b88b42_validate_compressed_sparse_indices_kernelILNS3_8CDimNameE1ENS3_18CUDAKernelLauncherENS3_14EmptyVecKernelENS3_8DummyVecELm8EEEvRKNS_6TensorESB_lllENKUlvE0_clEvENKUlvE0_clEvEUllE_EEvRNS_18TensorIteratorBaseERKT_EUliE_EEviT1_)
        .other          _ZN2at6native18elementwise_kernelILi128ELi4EZNS0_15gpu_kernel_implIZZZNS0_67_GLOBAL__N__bb565c37_34_ValidateCompressedIndicesKernel_cu_33a4b88b42_validate_compressed_sparse_indices_kernelILNS3_8CDimNameE1ENS3_18CUDAKernelLauncherENS3_14EmptyVecKernelENS3_8DummyVecELm8EEEvRKNS_6TensorESB_lllENKUlvE0_clEvENKUlvE0_clEvEUllE_EEvRNS_18TensorIteratorBaseERKT_EUliE_EEviT1_,@"STO_CUDA_ENTRY STV_DEFAULT"
_ZN2at6native18elementwise_kernelILi128ELi4EZNS0_15gpu_kernel_implIZZZNS0_67_GLOBAL__N__bb565c37_34_ValidateCompressedIndicesKernel_cu_33a4b88b42_validate_compressed_sparse_indices_kernelILNS3_8CDimNameE1ENS3_18CUDAKernelLauncherENS3_14EmptyVecKernelENS3_8DummyVecELm8EEEvRKNS_6TensorESB_lllENKUlvE0_clEvENKUlvE0_clEvEUllE_EEvRNS_18TensorIteratorBaseERKT_EUliE_EEviT1_:
.text._ZN2at6native18elementwise_kernelILi128ELi4EZNS0_15gpu_kernel_implIZZZNS0_67_GLOBAL__N__bb565c37_34_ValidateCompressedIndicesKernel_cu_33a4b88b42_validate_compressed_sparse_indices_kernelILNS3_8CDimNameE1ENS3_18CUDAKernelLauncherENS3_14EmptyVecKernelENS3_8DummyVecELm8EEEvRKNS_6TensorESB_lllENKUlvE0_clEvENKUlvE0_clEvEUllE_EEvRNS_18TensorIteratorBaseERKT_EUliE_EEviT1_:
        /* <DEDUP_REMOVED lines=314> */
.L_x_14838:
        /* <DEDUP_REMOVED lines=21> */
.L_x_14842:
[----:B------:R0:W5:Y:S01]  /*14f0*/  LDG.E.U8 R2, desc[UR36][R4.64] ;  /* 0x0000002404027981 */ /* 0x000162000c1e1100 */
[----:B------:R-:W-:Y:S01]  /*1500*/  IMAD.MOV.U32 R3, RZ, RZ, RZ ;  /* 0x000000ffff037224 */ /* 0x000fe200078e00ff */
[----:B------:R-:W-:Y:S06]  /*1510*/  BRA `(.L_x_14844) ;  /* 0x0000000c00487947 */ /* 0x000fec0003800000 */
.L_x_14841:
        /* <DEDUP_REMOVED lines=8> */
.L_x_14846:
[----:B------:R-:W2:Y:S02]  /*15a0*/  LDG.E R2, desc[UR36][R4.64] ;  /* 0x0000002404027981 */ /* 0x000ea4000c1e1900 */
[----:B--2---:R-:W-:Y:S01]  /*15b0*/  SHF.R.S32.HI R3, RZ, 0x1f, R2 ;  /* 0x0000001fff037819 */ /* 0x004fe20000011402 */
[----:B------:R-:W-:Y:S06]  /*15c0*/  BRA `(.L_x_14844) ;  /* 0x0000000c001c7947 */ /* 0x000fec0003800000 */
.L_x_14845:
[----:B------:R-:W2:Y:S02]  /*15d0*/  LDG.E.S16 R2, desc[UR36][R4.64] ;  /* 0x0000002404027981 */ /* 0x000ea4000c1e1700 */
[----:B--2---:R-:W-:Y:S01]  /*15e0*/  SHF.R.S32.HI R3, RZ, 0x1f, R2 ;  /* 0x0000001fff037819 */ /* 0x004fe20000011402 */
[----:B------:R-:W-:Y:S06]  /*15f0*/  BRA `(.L_x_14844) ;  /* 0x0000000c00107947 */ /* 0x000fec0003800000 */
.L_x_14840:
        /* <DEDUP_REMOVED lines=9> */
.L_x_14848:
[----:B------:R-:W2:Y:S02]  /*1690*/  LDG.E.U16 R4, desc[UR36][R4.64] ;  /* 0x0000002404047981 */ /* 0x000ea4000c1e1500 */
[----:B--2---:R-:W-:-:S06]  /*16a0*/  HADD2.F32 R2, -RZ, R4.H0_H0 ;  /* 0x20000004ff027230 */ /* 0x004fcc0000004100 */
[----:B------:R-:W0:Y:S01]  /*16b0*/  F2I.S64.TRUNC R2, R2 ;  /* 0x0000000200027311 */ /* 0x000e22000020d900 */
[----:B------:R-:W-:Y:S05]  /*16c0*/  BRA `(.L_x_14844) ;  /* 0x0000000800dc7947 */ /* 0x000fea0003800000 */
.L_x_14847:
        /* <DEDUP_REMOVED lines=9> */
.L_x_14850:
[----:B------:R-:W2:Y:S02]  /*1760*/  LDG.E.U16 R4, desc[UR36][R4.64] ;  /* 0x0000002404047981 */ /* 0x000ea4000c1e1500 */
[----:B--2---:R-:W-:-:S06]  /*1770*/  HADD2.F32 R2, -RZ, R4.H0_H0 ;  /* 0x20000004ff027230 */ /* 0x004fcc0000004100 */
[----:B------:R-:W0:Y:S01]  /*1780*/  F2I.S64.TRUNC R2, R2 ;  /* 0x0000000200027311 */ /* 0x000e22000020d900 */
[----:B------:R-:W-:Y:S05]  /*1790*/  BRA `(.L_x_14844) ;  /* 0x0000000800a87947 */ /* 0x000fea0003800000 */
.L_x_14849:
[----:B------:R-:W2:Y:S02]  /*17a0*/  LDG.E.64 R2, desc[UR36][R4.64] ;  /* 0x0000002404027981 */ /* 0x000ea4000c1e1b00 */
[----:B--2---:R-:W0:Y:S01]  /*17b0*/  F2I.S64.F64.TRUNC R2, R2 ;  /* 0x0000000200027311 */ /* 0x004e22000030d900 */
[----:B------:R-:W-:Y:S05]  /*17c0*/  BRA `(.L_x_14844) ;  /* 0x00000008009c7947 */ /* 0x000fea0003800000 */
.L_x_14839:
        /* <DEDUP_REMOVED lines=13> */
.L_x_14853:
[----:B------:R-:W2:Y:S02]  /*18a0*/  LDG.E.64 R2, desc[UR36][R4.64] ;  /* 0x0000002404027981 */ /* 0x000ea4000c1e1b00 */
[----:B--2---:R-:W0:Y:S01]  /*18b0*/  F2I.S64.F64.TRUNC R2, R2 ;  /* 0x0000000200027311 */ /* 0x004e22000030d900 */
[----:B------:R-:W-:Y:S05]  /*18c0*/  BRA `(.L_x_14844) ;  /* 0x00000008005c7947 */ /* 0x000fea0003800000 */
.L_x_14852:
        /* <DEDUP_REMOVED lines=27> */
.L_x_14855:
        /* <DEDUP_REMOVED lines=14> */
.L_x_14854:
[----:B------:R-:W2:Y:S02]  /*1b60*/  LDG.E.U16 R2, desc[UR36][R4.64] ;  /* 0x0000002404027981 */ /* 0x000ea4000c1e1500 */
[----:B--2---:R-:W-:-:S06]  /*1b70*/  IMAD.U32 R2, R2, 0x10000, RZ ;  /* 0x0001000002027824 */ /* 0x004fcc00078e00ff */
[----:B------:R-:W0:Y:S01]  /*1b80*/  F2I.S64.TRUNC R2, R2 ;  /* 0x0000000200027311 */ /* 0x000e22000020d900 */
[----:B------:R-:W-:Y:S05]  /*1b90*/  BRA `(.L_x_14844) ;  /* 0x0000000400a87947 */ /* 0x000fea0003800000 */
.L_x_14851:
        /* <DEDUP_REMOVED lines=11> */
.L_x_14858:
        /* <DEDUP_REMOVED lines=21> */
.L_x_14862:
[----:B------:R-:W-:Y:S05]  /*1da0*/  BSYNC B1 ;  /* 0x0000000000017941 */ /* 0x000fea0003800000 */
.L_x_14861:
[----:B------:R-:W-:Y:S01]  /*1db0*/  IMAD.SHL.U32 R2, R2, 0x100000, RZ ;  /* 0x0010000002027824 */ /* 0x000fe200078e00ff */
[----:B------:R-:W-:-:S04]  /*1dc0*/  LEA R3, R0, 0x3b800000, 0x17 ;  /* 0x3b80000000037811 */ /* 0x000fc800078eb8ff */
[----:B------:R-:W-:-:S07]  /*1dd0*/  LOP3.LUT R2, R3, R2, R4, 0xfe, !PT ;  /* 0x0000000203027212 */ /* 0x000fce00078efe04 */
.L_x_14860:
[----:B------:R-:W-:Y:S05]  /*1de0*/  BSYNC B0 ;  /* 0x0000000000007941 */ /* 0x000fea0003800000 */
.L_x_14859:
[----:B------:R-:W1:Y:S01]  /*1df0*/  F2I.S64.TRUNC R2, R2 ;  /* 0x0000000200027311 */ /* 0x000e62000020d900 */
[----:B------:R-:W-:Y:S05]  /*1e00*/  BRA `(.L_x_14844) ;  /* 0x00000004000c7947 */ /* 0x000fea0003800000 */
.L_x_14857:
        /* <DEDUP_REMOVED lines=21> */
.L_x_14866:
[----:B------:R-:W-:Y:S05]  /*1f60*/  BSYNC B1 ;  /* 0x0000000000017941 */ /* 0x000fea0003800000 */
.L_x_14865:
[----:B------:R-:W-:Y:S01]  /*1f70*/  IMAD.SHL.U32 R2, R2, 0x200000, RZ ;  /* 0x0020000002027824 */ /* 0x000fe200078e00ff */
[----:B------:R-:W-:-:S04]  /*1f80*/  LEA R3, R0, 0x37800000, 0x17 ;  /* 0x3780000000037811 */ /* 0x000fc800078eb8ff */
[----:B------:R-:W-:-:S07]  /*1f90*/  LOP3.LUT R2, R3, R2, R4, 0xfe, !PT ;  /* 0x0000000203027212 */ /* 0x000fce00078efe04 */
.L_x_14864:
[----:B------:R-:W-:Y:S05]  /*1fa0*/  BSYNC B0 ;  /* 0x0000000000007941 */ /* 0x000fea0003800000 */
.L_x_14863:
[----:B------:R-:W2:Y:S01]  /*1fb0*/  F2I.S64.TRUNC R2, R2 ;  /* 0x0000000200027311 */ /* 0x000ea2000020d900 */
[----:B------:R-:W-:Y:S05]  /*1fc0*/  BRA `(.L_x_14844) ;  /* 0x00000000009c7947 */ /* 0x000fea0003800000 */
.L_x_14856:
        /* <DEDUP_REMOVED lines=14> */
.L_x_14870:
[----:B------:R-:W-:Y:S05]  /*20b0*/  BSYNC B0 ;  /* 0x0000000000007941 */ /* 0x000fea0003800000 */
.L_x_14869:
[----:B------:R-:W4:Y:S01]  /*20c0*/  F2I.S64.TRUNC R2, R2 ;  /* 0x0000000200027311 */ /* 0x000f22000020d900 */
[----:B------:R-:W-:Y:S05]  /*20d0*/  BRA `(.L_x_14844) ;  /* 0x0000000000587947 */ /* 0x000fea0003800000 */
.L_x_14843:
        /* <DEDUP_REMOVED lines=16> */
.L_x_14871:
[----:B------:R-:W-:Y:S01]  /*21e0*/  CS2R R2, SRZ ;  /* 0x0000000000027805 */ /* 0x000fe2000001ff00 */
[----:B------:R-:W-:Y:S06]  /*21f0*/  BRA `(.L_x_14844) ;  /* 0x0000000000107947 */ /* 0x000fec0003800000 */
.L_x_14868:
[----:B------:R0:W5:Y:S01]  /*2200*/  LDG.E.64 R2, desc[UR36][R4.64] ;  /* 0x0000002404027981 */ /* 0x000162000c1e1b00 */
[----:B------:R-:W-:Y:S05]  /*2210*/  BRA `(.L_x_14844) ;  /* 0x0000000000087947 */ /* 0x000fea0003800000 */
.L_x_14867:
[----:B------:R3:W5:Y:S01]  /*2220*/  LDG.E R2, desc[UR36][R4.64] ;  /* 0x0000002404027981 */ /* 0x000762000c1e1900 */
[----:B------:R-:W-:-:S07]  /*2230*/  IMAD.MOV.U32 R3, RZ, RZ, RZ ;  /* 0x000000ffff037224 */ /* 0x000fce00078e00ff */
.L_x_14844:
        /* <DEDUP_REMOVED lines=27> */
.L_x_14873:
[----:B------:R-:W-:Y:S05]  /*23f0*/  BSYNC B6 ;  /* 0x0000000000067941 */ /* 0x000fea0003800000 */
.L_x_14872:
        /* <DEDUP_REMOVED lines=14> */
.L_x_14877:
[----:B------:R0:W-:Y:S01]  /*24e0*/  STG.E.U8 desc[UR36][R16.64], RZ ;  /* 0x000000ff10007986 */ /* 0x0001e2000c101124 */
[----:B------:R-:W-:Y:S05]  /*24f0*/  BRA `(.L_x_14879) ;  /* 0x00000004008c7947 */ /* 0x000fea0003800000 */
.L_x_14876:
        /* <DEDUP_REMOVED lines=8> */
.L_x_14881:
[----:B------:R0:W-:Y:S01]  /*2580*/  STG.E desc[UR36][R16.64], RZ ;  /* 0x000000ff10007986 */ /* 0x0001e2000c101924 */
[----:B------:R-:W-:Y:S05]  /*2590*/  BRA `(.L_x_14879) ;  /* 0x0000000400647947 */ /* 0x000fea0003800000 */
.L_x_14880:
[----:B------:R0:W-:Y:S01]  /*25a0*/  STG.E.U16 desc[UR36][R16.64], RZ ;  /* 0x000000ff10007986 */ /* 0x0001e2000c101524 */
[----:B------:R-:W-:Y:S05]  /*25b0*/  BRA `(.L_x_14879) ;  /* 0x00000004005c7947 */ /* 0x000fea0003800000 */
.L_x_14875:
        /* <DEDUP_REMOVED lines=8> */
.L_x_14883:
[----:B------:R0:W-:Y:S01]  /*2640*/  STG.E.U16 desc[UR36][R16.64], RZ ;  /* 0x000000ff10007986 */ /* 0x0001e2000c101524 */
[----:B------:R-:W-:Y:S05]  /*2650*/  BRA `(.L_x_14879) ;  /* 0x0000000400347947 */ /* 0x000fea0003800000 */
.L_x_14882:
        /* <DEDUP_REMOVED lines=8> */
.L_x_14885:
[----:B------:R0:W-:Y:S01]  /*26e0*/  STG.E desc[UR36][R16.64], RZ ;  /* 0x000000ff10007986 */ /* 0x0001e2000c101924 */
[----:B------:R-:W-:Y:S05]  /*26f0*/  BRA `(.L_x_14879) ;  /* 0x00000004000c7947 */ /* 0x000fea0003800000 */
.L_x_14884:
[----:B------:R0:W-:Y:S01]  /*2700*/  STG.E.64 desc[UR36][R16.64], RZ ;  /* 0x000000ff10007986 */ /* 0x0001e2000c101b24 */
[----:B------:R-:W-:Y:S05]  /*2710*/  BRA `(.L_x_14879) ;  /* 0x0000000400047947 */ /* 0x000fea0003800000 */
.L_x_14874:
        /* <DEDUP_REMOVED lines=10> */
.L_x_14888:
[----:B------:R0:W-:Y:S01]  /*27c0*/  STG.E.128 desc[UR36][R16.64], RZ ;  /* 0x000000ff10007986 */ /* 0x0001e2000c101d24 */
[----:B------:R-:W-:Y:S05]  /*27d0*/  BRA `(.L_x_14879) ;  /* 0x0000000000d47947 */ /* 0x000fea0003800000 */
.L_x_14887:
        /* <DEDUP_REMOVED lines=8> */
.L_x_14890:
[----:B------:R0:W-:Y:S01]  /*2860*/  STG.E.U8 desc[UR36][R16.64], RZ ;  /* 0x000000ff10007986 */ /* 0x0001e2000c101124 */
[----:B------:R-:W-:Y:S05]  /*2870*/  BRA `(.L_x_14879) ;  /* 0x0000000000ac7947 */ /* 0x000fea0003800000 */
.L_x_14889:
[----:B------:R0:W-:Y:S01]  /*2880*/  STG.E.U16 desc[UR36][R16.64], RZ ;  /* 0x000000ff10007986 */ /* 0x0001e2000c101524 */
[----:B------:R-:W-:Y:S05]  /*2890*/  BRA `(.L_x_14879) ;  /* 0x0000000000a47947 */ /* 0x000fea0003800000 */
.L_x_14886:
        /* <DEDUP_REMOVED lines=10> */
.L_x_14893:
[----:B------:R1:W-:Y:S01]  /*2940*/  STG.E.U8 desc[UR36][R16.64], RZ ;  /* 0x000000ff10007986 */ /* 0x0003e2000c101124 */
[----:B------:R-:W-:Y:S05]  /*2950*/  BRA `(.L_x_14879) ;  /* 0x0000000000747947 */ /* 0x000fea0003800000 */
.L_x_14892:
[----:B------:R0:W-:Y:S01]  /*2960*/  STG.E.U8 desc[UR36][R16.64], RZ ;  /* 0x000000ff10007986 */ /* 0x0001e2000c101124 */
[----:B------:R-:W-:Y:S05]  /*2970*/  BRA `(.L_x_14879) ;  /* 0x00000000006c7947 */ /* 0x000fea0003800000 */
.L_x_14891:
[----:B------:R-:W-:-:S13]  /*2980*/  ISETP.NE.AND P0, PT, R0, 0x1c, PT ;  /* 0x0000001c0000780c */ /* 0x000fda0003f05270 */
[----:B------:R-:W-:Y:S05]  /*2990*/  @!P0 BRA `(.L_x_14894) ;  /* 0x0000000000608947 */ /* 0x000fea0003800000 */
[----:B------:R-:W-:-:S13]  /*29a0*/  ISETP.NE.AND P0, PT, R0, 0x1d, PT ;  /* 0x0000001d0000780c */ /* 0x000fda0003f05270 */
[----:B------:R-:W-:Y:S05]  /*29b0*/  @!P0 BRA `(.L_x_14895) ;  /* 0x0000000000508947 */ /* 0x000fea0003800000 */
[----:B------:R-:W-:-:S13]  /*29c0*/  ISETP.NE.AND P0, PT, R0, 0x2c, PT ;  /* 0x0000002c0000780c */ /* 0x000fda0003f05270 */
[----:B------:R4:W-:Y:S01]  /*29d0*/  @!P0 STG.E.U8 desc[UR36][R16.64], RZ ;  /* 0x000000ff10008986 */ /* 0x0009e2000c101124 */
[----:B------:R-:W-:Y:S05]  /*29e0*/  @!P0 BRA `(.L_x_14879) ;  /* 0x0000000000508947 */ /* 0x000fea0003800000 */
.L_x_14878:
        /* <DEDUP_REMOVED lines=16> */
.L_x_14896:
[----:B------:R-:W-:Y:S05]  /*2af0*/  BRA `(.L_x_14879) ;  /* 0x00000000000c7947 */ /* 0x000fea0003800000 */
.L_x_14895:
[----:B------:R0:W-:Y:S01]  /*2b00*/  STG.E.64 desc[UR36][R16.64], RZ ;  /* 0x000000ff10007986 */ /* 0x0001e2000c101b24 */
[----:B------:R-:W-:Y:S05]  /*2b10*/  BRA `(.L_x_14879) ;  /* 0x0000000000047947 */ /* 0x000fea0003800000 */
.L_x_14894:
[----:B------:R0:W-:Y:S02]  /*2b20*/  STG.E desc[UR36][R16.64], RZ ;  /* 0x000000ff10007986 */ /* 0x0001e4000c101924 */
.L_x_14879:
[----:B------:R-:W-:-:S04]  /*2b30*/  IMAD R18, R18, 0x200, R23 ;  /* 0x0000020012127824 */ /* 0x000fc800078e0217 */
[----:B------:R-:W-:-:S07]  /*2b40*/  VIADD R19, R18, 0x80 ;  /* 0x0000008012137836 */ /* 0x000fce0000000000 */
.L_x_14837:
[----:B------:R-:W-:Y:S05]  /*2b50*/  BSYNC B7 ;  /* 0x0000000000077941 */ /* 0x000fea0003800000 */
.L_x_14836:
        /* <DEDUP_REMOVED lines=307> */
.L_x_14899:
        /* <DEDUP_REMOVED lines=21> */
.L_x_14903:
[----:B------:R0:W5:Y:S01]  /*3fe0*/  LDG.E.U8 R2, desc[UR36][R4.64] ;  /* 0x0000002404027981 */ /* 0x000162000c1e1100 */
[----:B------:R-:W-:Y:S01]  /*3ff0*/  IMAD.MOV.U32 R3, RZ, RZ, RZ ;  /* 0x000000ffff037224 */ /* 0x000fe200078e00ff */
[----:B------:R-:W-:Y:S06]  /*4000*/  BRA `(.L_x_14905) ;  /* 0x0000000c00487947 */ /* 0x000fec0003800000 */
.L_x_14902:
        /* <DEDUP_REMOVED lines=8> */
.L_x_14907:
[----:B------:R-:W2:Y:S02]  /*4090*/  LDG.E R2, desc[UR36][R4.64] ;  /* 0x0000002404027981 */ /* 0x000ea4000c1e1900 */
[----:B--2---:R-:W-:Y:S01]  /*40a0*/  SHF.R.S32.HI R3, RZ, 0x1f, R2 ;  /* 0x0000001fff037819 */ /* 0x004fe20000011402 */
[----:B------:R-:W-:Y:S06]  /*40b0*/  BRA `(.L_x_14905) ;  /* 0x0000000c001c7947 */ /* 0x000fec0003800000 */
.L_x_14906:
[----:B------:R-:W2:Y:S02]  /*40c0*/  LDG.E.S16 R2, desc[UR36][R4.64] ;  /* 0x0000002404027981 */ /* 0x000ea4000c1e1700 */
[----:B--2---:R-:W-:Y:S01]  /*40d0*/  SHF.R.S32.HI R3, RZ, 0x1f, R2 ;  /* 0x0000001fff037819 */ /* 0x004fe20000011402 */
[----:B------:R-:W-:Y:S06]  /*40e0*/  BRA `(.L_x_14905) ;  /* 0x0000000c00107947 */ /* 0x000fec0003800000 */
.L_x_14901:
        /* <DEDUP_REMOVED lines=9> */
.L_x_14909:
[----:B------:R-:W2:Y:S02]  /*4180*/  LDG.E.U16 R4, desc[UR36][R4.64] ;  /* 0x0000002404047981 */ /* 0x000ea4000c1e1500 */
[----:B--2---:R-:W-:-:S06]  /*4190*/  HADD2.F32 R2, -RZ, R4.H0_H0 ;  /* 0x20000004ff027230 */ /* 0x004fcc0000004100 */
[----:B------:R-:W0:Y:S01]  /*41a0*/  F2I.S64.TRUNC R2, R2 ;  /* 0x0000000200027311 */ /* 0x000e22000020d900 */
[----:B------:R-:W-:Y:S05]  /*41b0*/  BRA `(.L_x_14905) ;  /* 0x0000000800dc7947 */ /* 0x000fea0003800000 */
.L_x_14908:
        /* <DEDUP_REMOVED lines=9> */
.L_x_14911:
[----:B------:R-:W2:Y:S02]  /*4250*/  LDG.E.U16 R4, desc[UR36][R4.64] ;  /* 0x0000002404047981 */ /* 0x000ea4000c1e1500 */
[----:B--2---:R-:W-:-:S06]  /*4260*/  HADD2.F32 R2, -RZ, R4.H0_H0 ;  /* 0x20000004ff027230 */ /* 0x004fcc0000004100 */
[----:B------:R-:W3:Y:S01]  /*4270*/  F2I.S64.TRUNC R2, R2 ;  /* 0x0000000200027311 */ /* 0x000ee2000020d900 */
[----:B------:R-:W-:Y:S05]  /*4280*/  BRA `(.L_x_14905) ;  /* 0x0000000800a87947 */ /* 0x000fea0003800000 */
.L_x_14910:
[----:B------:R-:W2:Y:S02]  /*4290*/  LDG.E.64 R2, desc[UR36][R4.64] ;  /* 0x0000002404027981 */ /* 0x000ea4000c1e1b00 */
[----:B--2---:R-:W4:Y:S01]  /*42a0*/  F2I.S64.F64.TRUNC R2, R2 ;  /* 0x0000000200027311 */ /* 0x004f22000030d900 */
[----:B------:R-:W-:Y:S05]  /*42b0*/  BRA `(.L_x_14905) ;  /* 0x00000008009c7947 */ /* 0x000fea0003800000 */
.L_x_14900:
        /* <DEDUP_REMOVED lines=13> */
.L_x_14914:
[----:B------:R-:W2:Y:S02]  /*4390*/  LDG.E.64 R2, desc[UR36][R4.64] ;  /* 0x0000002404027981 */ /* 0x000ea4000c1e1b00 */
[----:B--2---:R-:W0:Y:S01]  /*43a0*/  F2I.S64.F64.TRUNC R2, R2 ;  /* 0x0000000200027311 */ /* 0x004e22000030d900 */
[----:B------:R-:W-:Y:S05]  /*43b0*/  BRA `(.L_x_14905) ;  /* 0x00000008005c7947 */ /* 0x000fea0003800000 */
.L_x_14913:
        /* <DEDUP_REMOVED lines=27> */
.L_x_14916:
        /* <DEDUP_REMOVED lines=14> */
.L_x_14915:
[----:B------:R-:W2:Y:S02]  /*4650*/  LDG.E.U16 R2, desc[UR36][R4.64] ;  /* 0x0000002404027981 */ /* 0x000ea4000c1e1500 */
[----:B--2---:R-:W-:-:S06]  /*4660*/  IMAD.U32 R2, R2, 0x10000, RZ ;  /* 0x0001000002027824 */ /* 0x004fcc00078e00ff */
[----:B------:R-:W0:Y:S01]  /*4670*/  F2I.S64.TRUNC R2, R2 ;  /* 0x0000000200027311 */ /* 0x000e22000020d900 */
[----:B------:R-:W-:Y:S05]  /*4680*/  BRA `(.L_x_14905) ;  /* 0x0000000400a87947 */ /* 0x000fea0003800000 */
.L_x_14912:
        /* <DEDUP_REMOVED lines=11> */
.L_x_14919:
        /* <DEDUP_REMOVED lines=21> */
.L_x_14923:
[----:B------:R-:W-:Y:S05]  /*4890*/  BSYNC B1 ;  /* 0x0000000000017941 */ /* 0x000fea0003800000 */
.L_x_14922:
[----:B------:R-:W-:Y:S01]  /*48a0*/  IMAD.SHL.U32 R2, R2, 0x100000, RZ ;  /* 0x0010000002027824 */ /* 0x000fe200078e00ff */
[----:B------:R-:W-:-:S04]  /*48b0*/  LEA R3, R0, 0x3b800000, 0x17 ;  /* 0x3b80000000037811 */ /* 0x000fc800078eb8ff */
[----:B------:R-:W-:-:S07]  /*48c0*/  LOP3.LUT R2, R3, R2, R4, 0xfe, !PT ;  /* 0x0000000203027212 */ /* 0x000fce00078efe04 */
.L_x_14921:
[----:B------:R-:W-:Y:S05]  /*48d0*/  BSYNC B0 ;  /* 0x0000000000007941 */ /* 0x000fea0003800000 */
.L_x_14920:
[----:B------:R-:W0:Y:S01]  /*48e0*/  F2I.S64.TRUNC R2, R2 ;  /* 0x0000000200027311 */ /* 0x000e22000020d900 */
[----:B------:R-:W-:Y:S05]  /*48f0*/  BRA `(.L_x_14905) ;  /* 0x00000004000c7947 */ /* 0x000fea0003800000 */
.L_x_14918:
        /* <DEDUP_REMOVED lines=21> */
.L_x_14927:
[----:B------:R-:W-:Y:S05]  /*4a50*/  BSYNC B1 ;  /* 0x0000000000017941 */ /* 0x000fea0003800000 */
.L_x_14926:
[----:B------:R-:W-:Y:S01]  /*4a60*/  IMAD.SHL.U32 R2, R2, 0x200000, RZ ;  /* 0x0020000002027824 */ /* 0x000fe200078e00ff */
[----:B------:R-:W-:-:S04]  /*4a70*/  LEA R3, R0, 0x37800000, 0x17 ;  /* 0x3780000000037811 */ /* 0x000fc800078eb8ff */
[----:B------:R-:W-:-:S07]  /*4a80*/  LOP3.LUT R2, R3, R2, R4, 0xfe, !PT ;  /* 0x0000000203027212 */ /* 0x000fce00078efe04 */
.L_x_14925:
[----:B------:R-:W-:Y:S05]  /*4a90*/  BSYNC B0 ;  /* 0x0000000000007941 */ /* 0x000fea0003800000 */
.L_x_14924:
[----:B------:R-:W0:Y:S01]  /*4aa0*/  F2I.S64.TRUNC R2, R2 ;  /* 0x0000000200027311 */ /* 0x000e22000020d900 */
[----:B------:R-:W-:Y:S05]  /*4ab0*/  BRA `(.L_x_14905) ;  /* 0x00000000009c7947 */ /* 0x000fea0003800000 */
.L_x_14917:
        /* <DEDUP_REMOVED lines=14> */
.L_x_14931:
[----:B------:R-:W-:Y:S05]  /*4ba0*/  BSYNC B0 ;  /* 0x0000000000007941 */ /* 0x000fea0003800000 */
.L_x_14930:
[----:B------:R-:W0:Y:S01]  /*4bb0*/  F2I.S64.TRUNC R2, R2 ;  /* 0x0000000200027311 */ /* 0x000e22000020d900 */
[----:B------:R-:W-:Y:S05]  /*4bc0*/  BRA `(.L_x_14905) ;  /* 0x0000000000587947 */ /* 0x000fea0003800000 */
.L_x_14904:
        /* <DEDUP_REMOVED lines=16> */
.L_x_14932:
[----:B------:R-:W-:Y:S01]  /*4cd0*/  CS2R R2, SRZ ;  /* 0x0000000000027805 */ /* 0x000fe2000001ff00 */
[----:B------:R-:W-:Y:S06]  /*4ce0*/  BRA `(.L_x_14905) ;  /* 0x0000000000107947 */ /* 0x000fec0003800000 */
.L_x_14929:
[----:B------:R0:W5:Y:S01]  /*4cf0*/  LDG.E.64 R2, desc[UR36][R4.64] ;  /* 0x0000002404027981 */ /* 0x000162000c1e1b00 */
[----:B------:R-:W-:Y:S05]  /*4d00*/  BRA `(.L_x_14905) ;  /* 0x0000000000087947 */ /* 0x000fea0003800000 */
.L_x_14928:
[----:B------:R0:W5:Y:S01]  /*4d10*/  LDG.E R2, desc[UR36][R4.64] ;  /* 0x0000002404027981 */ /* 0x000162000c1e1900 */
[----:B------:R-:W-:-:S07]  /*4d20*/  IMAD.MOV.U32 R3, RZ, RZ, RZ ;  /* 0x000000ffff037224 */ /* 0x000fce00078e00ff */
.L_x_14905:
        /* <DEDUP_REMOVED lines=27> */
.L_x_14934:
[----:B------:R-:W-:Y:S05]  /*4ee0*/  BSYNC B6 ;  /* 0x0000000000067941 */ /* 0x000fea0003800000 */
.L_x_14933:
        /* <DEDUP_REMOVED lines=14> */
.L_x_14938:
[----:B------:R0:W-:Y:S01]  /*4fd0*/  STG.E.U8 desc[UR36][R16.64], RZ ;  /* 0x000000ff10007986 */ /* 0x0001e2000c101124 */
[----:B------:R-:W-:Y:S05]  /*4fe0*/  BRA `(.L_x_14940) ;  /* 0x00000004008c7947 */ /* 0x000fea0003800000 */
.L_x_14937:
        /* <DEDUP_REMOVED lines=8> */
.L_x_14942:
[----:B------:R0:W-:Y:S01]  /*5070*/  STG.E desc[UR36][R16.64], RZ ;  /* 0x000000ff10007986 */ /* 0x0001e2000c101924 */
[----:B------:R-:W-:Y:S05]  /*5080*/  BRA `(.L_x_14940) ;  /* 0x0000000400647947 */ /* 0x000fea0003800000 */
.L_x_14941:
[----:B------:R0:W-:Y:S01]  /*5090*/  STG.E.U16 desc[UR36][R16.64], RZ ;  /* 0x000000ff10007986 */ /* 0x0001e2000c101524 */
[----:B------:R-:W-:Y:S05]  /*50a0*/  BRA `(.L_x_14940) ;  /* 0x00000004005c7947 */ /* 0x000fea0003800000 */
.L_x_14936:
        /* <DEDUP_REMOVED lines=8> */
.L_x_14944:
[----:B------:R0:W-:Y:S01]  /*5130*/  STG.E.U16 desc[UR36][R16.64], RZ ;  /* 0x000000ff10007986 */ /* 0x0001e2000c101524 */
[----:B------:R-:W-:Y:S05]  /*5140*/  BRA `(.L_x_14940) ;  /* 0x0000000400347947 */ /* 0x000fea0003800000 */
.L_x_14943:
        /* <DEDUP_REMOVED lines=8> */
.L_x_14946:
[----:B------:R0:W-:Y:S01]  /*51d0*/  STG.E desc[UR36][R16.64], RZ ;  /* 0x000000ff10007986 */ /* 0x0001e2000c101924 */
[----:B------:R-:W-:Y:S05]  /*51e0*/  BRA `(.L_x_14940) ;  /* 0x00000004000c7947 */ /* 0x000fea0003800000 */
.L_x_14945:
[----:B------:R0:W-:Y:S01]  /*51f0*/  STG.E.64 desc[UR36][R16.64], RZ ;  /* 0x000000ff10007986 */ /* 0x0001e2000c101b24 */
[----:B------:R-:W-:Y:S05]  /*5200*/  BRA `(.L_x_14940) ;  /* 0x0000000400047947 */ /* 0x000fea0003800000 */
.L_x_14935:
        /* <DEDUP_REMOVED lines=10> */
.L_x_14949:
[----:B------:R0:W-:Y:S01]  /*52b0*/  STG.E.128 desc[UR36][R16.64], RZ ;  /* 0x000000ff10007986 */ /* 0x0001e2000c101d24 */
[----:B------:R-:W-:Y:S05]  /*52c0*/  BRA `(.L_x_14940) ;  /* 0x0000000000d47947 */ /* 0x000fea0003800000 */
.L_x_14948:
        /* <DEDUP_REMOVED lines=8> */
.L_x_14951:
[----:B------:R3:W-:Y:S01]  /*5350*/  STG.E.U8 desc[UR36][R16.64], RZ ;  /* 0x000000ff10007986 */ /* 0x0007e2000c101124 */
[----:B------:R-:W-:Y:S05]  /*5360*/  BRA `(.L_x_14940) ;  /* 0x0000000000ac7947 */ /* 0x000fea0003800000 */
.L_x_14950:
[----:B------:R0:W-:Y:S01]  /*5370*/  STG.E.U16 desc[UR36][R16.64], RZ ;  /* 0x000000ff10007986 */ /* 0x0001e2000c101524 */
[----:B------:R-:W-:Y:S05]  /*5380*/  BRA `(.L_x_14940) ;  /* 0x0000000000a47947 */ /* 0x000fea0003800000 */
.L_x_14947:
        /* <DEDUP_REMOVED lines=10> */
.L_x_14954:
[----:B------:R0:W-:Y:S01]  /*5430*/  STG.E.U8 desc[UR36][R16.64], RZ ;  /* 0x000000ff10007986 */ /* 0x0001e2000c101124 */
[----:B------:R-:W-:Y:S05]  /*5440*/  BRA `(.L_x_14940) ;  /* 0x0000000000747947 */ /* 0x000fea0003800000 */
.L_x_14953:
[----:B------:R0:W-:Y:S01]  /*5450*/  STG.E.U8 desc[UR36][R16.64], RZ ;  /* 0x000000ff10007986 */ /* 0x0001e2000c101124 */
[----:B------:R-:W-:Y:S05]  /*5460*/  BRA `(.L_x_14940) ;  /* 0x00000000006c7947 */ /* 0x000fea0003800000 */
.L_x_14952:
[----:B------:R-:W-:-:S13]  /*5470*/  ISETP.NE.AND P0, PT, R0, 0x1c, PT ;  /* 0x0000001c0000780c */ /* 0x000fda0003f05270 */
[----:B------:R-:W-:Y:S05]  /*5480*/  @!P0 BRA `(.L_x_14955) ;  /* 0x0000000000608947 */ /* 0x000fea0003800000 */
[----:B------:R-:W-:-:S13]  /*5490*/  ISETP.NE.AND P0, PT, R0, 0x1d, PT ;  /* 0x0000001d0000780c */ /* 0x000fda0003f05270 */
[----:B------:R-:W-:Y:S05]  /*54a0*/  @!P0 BRA `(.L_x_14956) ;  /* 0x0000000000508947 */ /* 0x000fea0003800000 */
[----:B------:R-:W-:-:S13]  /*54b0*/  ISETP.NE.AND P0, PT, R0, 0x2c, PT ;  /* 0x0000002c0000780c */ /* 0x000fda0003f05270 */
[----:B------:R0:W-:Y:S01]  /*54c0*/  @!P0 STG.E.U8 desc[UR36][R16.64], RZ ;  /* 0x000000ff10008986 */ /* 0x0001e2000c101124 */
[----:B------:R-:W-:Y:S05]  /*54d0*/  @!P0 BRA `(.L_x_14940) ;  /* 0x0000000000508947 */ /* 0x000fea0003800000 */
.L_x_14939:
        /* <DEDUP_REMOVED lines=16> */
.L_x_14957:
[----:B------:R-:W-:Y:S05]  /*55e0*/  BRA `(.L_x_14940) ;  /* 0x00000000000c7947 */ /* 0x000fea0003800000 */
.L_x_14956:
[----:B------:R0:W-:Y:S01]  /*55f0*/  STG.E.64 desc[UR36][R16.64], RZ ;  /* 0x000000ff10007986 */ /* 0x0001e2000c101b24 */
[----:B------:R-:W-:Y:S05]  /*5600*/  BRA `(.L_x_14940) ;  /* 0x0000000000047947 */ /* 0x000fea0003800000 */
.L_x_14955:
[----:B------:R0:W-:Y:S02]  /*5610*/  STG.E desc[UR36][R16.64], RZ ;  /* 0x000000ff10007986 */ /* 0x0001e4000c101924 */
.L_x_14940:
[----:B------:R-:W-:-:S07]  /*5620*/  VIADD R19, R19, 0x80 ;  /* 0x0000008013137836 */ /* 0x000fce0000000000 */
.L_x_14898:
[----:B------:R-:W-:Y:S05]  /*5630*/  BSYNC B7 ;  /* 0x0000000000077941 */ /* 0x000fea0003800000 */
.L_x_14897:
        /* <DEDUP_REMOVED lines=307> */
.L_x_14960:
        /* <DEDUP_REMOVED lines=21> */
.L_x_14964:
[----:B------:R1:W5:Y:S01]  /*6ac0*/  LDG.E.U8 R2, desc[UR36][R4.64] ;  /* 0x0000002404027981 */ /* 0x000362000c1e1100 */
[----:B------:R-:W-:Y:S01]  /*6ad0*/  IMAD.MOV.U32 R3, RZ, RZ, RZ ;  /* 0x000000ffff037224 */ /* 0x000fe200078e00ff */
[----:B------:R-:W-:Y:S06]  /*6ae0*/  BRA `(.L_x_14966) ;  /* 0x0000000c00487947 */ /* 0x000fec0003800000 */
.L_x_14963:
        /* <DEDUP_REMOVED lines=8> */
.L_x_14968:
[----:B------:R-:W2:Y:S02]  /*6b70*/  LDG.E R2, desc[UR36][R4.64] ;  /* 0x0000002404027981 */ /* 0x000ea4000c1e1900 */
[----:B--2---:R-:W-:Y:S01]  /*6b80*/  SHF.R.S32.HI R3, RZ, 0x1f, R2 ;  /* 0x0000001fff037819 */ /* 0x004fe20000011402 */
[----:B------:R-:W-:Y:S06]  /*6b90*/  BRA `(.L_x_14966) ;  /* 0x0000000c001c7947 */ /* 0x000fec0003800000 */
.L_x_14967:
[----:B------:R-:W2:Y:S02]  /*6ba0*/  LDG.E.S16 R2, desc[UR36][R4.64] ;  /* 0x0000002404027981 */ /* 0x000ea4000c1e1700 */
[----:B--2---:R-:W-:Y:S01]  /*6bb0*/  SHF.R.S32.HI R3, RZ, 0x1f, R2 ;  /* 0x0000001fff037819 */ /* 0x004fe20000011402 */
[----:B------:R-:W-:Y:S06]  /*6bc0*/  BRA `(.L_x_14966) ;  /* 0x0000000c00107947 */ /* 0x000fec0003800000 */
.L_x_14962:
        /* <DEDUP_REMOVED lines=9> */
.L_x_14970:
[----:B------:R-:W2:Y:S02]  /*6c60*/  LDG.E.U16 R4, desc[UR36][R4.64] ;  /* 0x0000002404047981 */ /* 0x000ea4000c1e1500 */
[----:B--2---:R-:W-:-:S06]  /*6c70*/  HADD2.F32 R2, -RZ, R4.H0_H0 ;  /* 0x20000004ff027230 */ /* 0x004fcc0000004100 */
[----:B------:R-:W2:Y:S01]  /*6c80*/  F2I.S64.TRUNC R2, R2 ;  /* 0x0000000200027311 */ /* 0x000ea2000020d900 */
[----:B------:R-:W-:Y:S05]  /*6c90*/  BRA `(.L_x_14966) ;  /* 0x0000000800dc7947 */ /* 0x000fea0003800000 */
.L_x_14969:
        /* <DEDUP_REMOVED lines=9> */
.L_x_14972:
[----:B------:R-:W2:Y:S02]  /*6d30*/  LDG.E.U16 R4, desc[UR36][R4.64] ;  /* 0x0000002404047981 */ /* 0x000ea4000c1e1500 */
[----:B--2---:R-:W-:-:S06]  /*6d40*/  HADD2.F32 R2, -RZ, R4.H0_H0 ;  /* 0x20000004ff027230 */ /* 0x004fcc0000004100 */
[----:B------:R-:W0:Y:S01]  /*6d50*/  F2I.S64.TRUNC R2, R2 ;  /* 0x0000000200027311 */ /* 0x000e22000020d900 */
[----:B------:R-:W-:Y:S05]  /*6d60*/  BRA `(.L_x_14966) ;  /* 0x0000000800a87947 */ /* 0x000fea0003800000 */
.L_x_14971:
[----:B------:R-:W2:Y:S02]  /*6d70*/  LDG.E.64 R2, desc[UR36][R4.64] ;  /* 0x0000002404027981 */ /* 0x000ea4000c1e1b00 */
[----:B--2---:R-:W4:Y:S01]  /*6d80*/  F2I.S64.F64.TRUNC R2, R2 ;  /* 0x0000000200027311 */ /* 0x004f22000030d900 */
[----:B------:R-:W-:Y:S05]  /*6d90*/  BRA `(.L_x_14966) ;  /* 0x00000008009c7947 */ /* 0x000fea0003800000 */
.L_x_14961:
        /* <DEDUP_REMOVED lines=13> */
.L_x_14975:
[----:B------:R-:W2:Y:S02]  /*6e70*/  LDG.E.64 R2, desc[UR36][R4.64] ;  /* 0x0000002404027981 */ /* 0x000ea4000c1e1b00 */
[----:B--2---:R-:W0:Y:S01]  /*6e80*/  F2I.S64.F64.TRUNC R2, R2 ;  /* 0x0000000200027311 */ /* 0x004e22000030d900 */
[----:B------:R-:W-:Y:S05]  /*6e90*/  BRA `(.L_x_14966) ;  /* 0x00000008005c7947 */ /* 0x000fea0003800000 */
.L_x_14974:
        /* <DEDUP_REMOVED lines=27> */
.L_x_14977:
        /* <DEDUP_REMOVED lines=14> */
.L_x_14976:
[----:B------:R-:W2:Y:S02]  /*7130*/  LDG.E.U16 R2, desc[UR36][R4.64] ;  /* 0x0000002404027981 */ /* 0x000ea4000c1e1500 */
[----:B--2---:R-:W-:-:S06]  /*7140*/  IMAD.U32 R2, R2, 0x10000, RZ ;  /* 0x0001000002027824 */ /* 0x004fcc00078e00ff */
[----:B------:R-:W0:Y:S01]  /*7150*/  F2I.S64.TRUNC R2, R2 ;  /* 0x0000000200027311 */ /* 0x000e22000020d900 */
[----:B------:R-:W-:Y:S05]  /*7160*/  BRA `(.L_x_14966) ;  /* 0x0000000400a87947 */ /* 0x000fea0003800000 */
.L_x_14973:
        /* <DEDUP_REMOVED lines=11> */
.L_x_14980:
        /* <DEDUP_REMOVED lines=21> */
.L_x_14984:
[----:B------:R-:W-:Y:S05]  /*7370*/  BSYNC B1 ;  /* 0x0000000000017941 */ /* 0x000fea0003800000 */
.L_x_14983:
[----:B------:R-:W-:Y:S01]  /*7380*/  IMAD.SHL.U32 R2, R2, 0x100000, RZ ;  /* 0x0010000002027824 */ /* 0x000fe200078e00ff */
[----:B------:R-:W-:-:S04]  /*7390*/  LEA R3, R0, 0x3b800000, 0x17 ;  /* 0x3b80000000037811 */ /* 0x000fc800078eb8ff */
[----:B------:R-:W-:-:S07]  /*73a0*/  LOP3.LUT R2, R3, R2, R4, 0xfe, !PT ;  /* 0x0000000203027212 */ /* 0x000fce00078efe04 */
.L_x_14982:
[----:B------:R-:W-:Y:S05]  /*73b0*/  BSYNC B0 ;  /* 0x0000000000007941 */ /* 0x000fea0003800000 */
.L_x_14981:
[----:B------:R-:W0:Y:S01]  /*73c0*/  F2I.S64.TRUNC R2, R2 ;  /* 0x0000000200027311 */ /* 0x000e22000020d900 */
[----:B------:R-:W-:Y:S05]  /*73d0*/  BRA `(.L_x_14966) ;  /* 0x00000004000c7947 */ /* 0x000fea0003800000 */
.L_x_14979:
        /* <DEDUP_REMOVED lines=21> */
.L_x_14988:
[----:B------:R-:W-:Y:S05]  /*7530*/  BSYNC B1 ;  /* 0x0000000000017941 */ /* 0x000fea0003800000 */
.L_x_14987:
[----:B------:R-:W-:Y:S01]  /*7540*/  IMAD.SHL.U32 R2, R2, 0x200000, RZ ;  /* 0x0020000002027824 */ /* 0x000fe200078e00ff */
[----:B------:R-:W-:-:S04]  /*7550*/  LEA R3, R0, 0x37800000, 0x17 ;  /* 0x3780000000037811 */ /* 0x000fc800078eb8ff */
[----:B------:R-:W-:-:S07]  /*7560*/  LOP3.LUT R2, R3, R2, R4, 0xfe, !PT ;  /* 0x0000000203027212 */ /* 0x000fce00078efe04 */
.L_x_14986:
[----:B------:R-:W-:Y:S05]  /*7570*/  BSYNC B0 ;  /* 0x0000000000007941 */ /* 0x000fea0003800000 */
.L_x_14985:
[----:B------:R-:W0:Y:S01]  /*7580*/  F2I.S64.TRUNC R2, R2 ;  /* 0x0000000200027311 */ /* 0x000e22000020d900 */
[----:B------:R-:W-:Y:S05]  /*7590*/  BRA `(.L_x_14966) ;  /* 0x00000000009c7947 */ /* 0x000fea0003800000 */
.L_x_14978:
        /* <DEDUP_REMOVED lines=14> */
.L_x_14992:
[----:B------:R-:W-:Y:S05]  /*7680*/  BSYNC B0 ;  /* 0x0000000000007941 */ /* 0x000fea0003800000 */
.L_x_14991:
[----:B------:R-:W0:Y:S01]  /*7690*/  F2I.S64.TRUNC R2, R2 ;  /* 0x0000000200027311 */ /* 0x000e22000020d900 */
[----:B------:R-:W-:Y:S05]  /*76a0*/  BRA `(.L_x_14966) ;  /* 0x0000000000587947 */ /* 0x000fea0003800000 */
.L_x_14965:
        /* <DEDUP_REMOVED lines=16> */
.L_x_14993:
[----:B------:R-:W-:Y:S01]  /*77b0*/  CS2R R2, SRZ ;  /* 0x0000000000027805 */ /* 0x000fe2000001ff00 */
[----:B------:R-:W-:Y:S06]  /*77c0*/  BRA `(.L_x_14966) ;  /* 0x0000000000107947 */ /* 0x000fec0003800000 */
.L_x_14990:
[----:B------:R0:W5:Y:S01]  /*77d0*/  LDG.E.64 R2, desc[UR36][R4.64] ;  /* 0x0000002404027981 */ /* 0x000162000c1e1b00 */
[----:B------:R-:W-:Y:S05]  /*77e0*/  BRA `(.L_x_14966) ;  /* 0x0000000000087947 */ /* 0x000fea0003800000 */
.L_x_14989:
[----:B------:R0:W5:Y:S01]  /*77f0*/  LDG.E R2, desc[UR36][R4.64] ;  /* 0x0000002404027981 */ /* 0x000162000c1e1900 */
[----:B------:R-:W-:-:S07]  /*7800*/  IMAD.MOV.U32 R3, RZ, RZ, RZ ;  /* 0x000000ffff037224 */ /* 0x000fce00078e00ff */
.L_x_14966:
        /* <DEDUP_REMOVED lines=27> */
.L_x_14995:
[----:B------:R-:W-:Y:S05]  /*79c0*/  BSYNC B6 ;  /* 0x0000000000067941 */ /* 0x000fea0003800000 */
.L_x_14994:
        /* <DEDUP_REMOVED lines=14> */
.L_x_14999:
[----:B------:R0:W-:Y:S01]  /*7ab0*/  STG.E.U8 desc[UR36][R16.64], RZ ;  /* 0x000000ff10007986 */ /* 0x0001e2000c101124 */
[----:B------:R-:W-:Y:S05]  /*7ac0*/  BRA `(.L_x_15001) ;  /* 0x00000004008c7947 */ /* 0x000fea0003800000 */
.L_x_14998:
        /* <DEDUP_REMOVED lines=8> */
.L_x_15003:
[----:B------:R4:W-:Y:S01]  /*7b50*/  STG.E desc[UR36][R16.64], RZ ;  /* 0x000000ff10007986 */ /* 0x0009e2000c101924 */
[----:B------:R-:W-:Y:S05]  /*7b60*/  BRA `(.L_x_15001) ;  /* 0x0000000400647947 */ /* 0x000fea0003800000 */
.L_x_15002:
[----:B------:R3:W-:Y:S01]  /*7b70*/  STG.E.U16 desc[UR36][R16.64], RZ ;  /* 0x000000ff10007986 */ /* 0x0007e2000c101524 */
[----:B------:R-:W-:Y:S05]  /*7b80*/  BRA `(.L_x_15001) ;  /* 0x00000004005c7947 */ /* 0x000fea0003800000 */
.L_x_14997:
        /* <DEDUP_REMOVED lines=8> */
.L_x_15005:
[----:B------:R0:W-:Y:S01]  /*7c10*/  STG.E.U16 desc[UR36][R16.64], RZ ;  /* 0x000000ff10007986 */ /* 0x0001e2000c101524 */
[----:B------:R-:W-:Y:S05]  /*7c20*/  BRA `(.L_x_15001) ;  /* 0x0000000400347947 */ /* 0x000fea0003800000 */
.L_x_15004:
        /* <DEDUP_REMOVED lines=8> */
.L_x_15007:
[----:B------:R0:W-:Y:S01]  /*7cb0*/  STG.E desc[UR36][R16.64], RZ ;  /* 0x000000ff10007986 */ /* 0x0001e2000c101924 */
[----:B------:R-:W-:Y:S05]  /*7cc0*/  BRA `(.L_x_15001) ;  /* 0x00000004000c7947 */ /* 0x000fea0003800000 */
.L_x_15006:
[----:B------:R0:W-:Y:S01]  /*7cd0*/  STG.E.64 desc[UR36][R16.64], RZ ;  /* 0x000000ff10007986 */ /* 0x0001e2000c101b24 */
[----:B------:R-:W-:Y:S05]  /*7ce0*/  BRA `(.L_x_15001) ;  /* 0x0000000400047947 */ /* 0x000fea0003800000 */
.L_x_14996:
        /* <DEDUP_REMOVED lines=10> */
.L_x_15010:
[----:B------:R0:W-:Y:S01]  /*7d90*/  STG.E.128 desc[UR36][R16.64], RZ ;  /* 0x000000ff10007986 */ /* 0x0001e2000c101d24 */
[----:B------:R-:W-:Y:S05]  /*7da0*/  BRA `(.L_x_15001) ;  /* 0x0000000000d47947 */ /* 0x000fea0003800000 */
.L_x_15009:
        /* <DEDUP_REMOVED lines=8> */
.L_x_15012:
[----:B------:R0:W-:Y:S01]  /*7e30*/  STG.E.U8 desc[UR36][R16.64], RZ ;  /* 0x000000ff10007986 */ /* 0x0001e2000c101124 */
[----:B------:R-:W-:Y:S05]  /*7e40*/  BRA `(.L_x_15001) ;  /* 0x0000000000ac7947 */ /* 0x000fea0003800000 */
.L_x_15011:
[----:B------:R0:W-:Y:S01]  /*7e50*/  STG.E.U16 desc[UR36][R16.64], RZ ;  /* 0x000000ff10007986 */ /* 0x0001e2000c101524 */
[----:B------:R-:W-:Y:S05]  /*7e60*/  BRA `(.L_x_15001) ;  /* 0x0000000000a47947 */ /* 0x000fea0003800000 */
.L_x_15008:
        /* <DEDUP_REMOVED lines=10> */
.L_x_15015:
[----:B------:R0:W-:Y:S01]  /*7f10*/  STG.E.U8 desc[UR36][R16.64], RZ ;  /* 0x000000ff10007986 */ /* 0x0001e2000c101124 */
[----:B------:R-:W-:Y:S05]  /*7f20*/  BRA `(.L_x_15001) ;  /* 0x0000000000747947 */ /* 0x000fea0003800000 */
.L_x_15014:
[----:B------:R0:W-:Y:S01]  /*7f30*/  STG.E.U8 desc[UR36][R16.64], RZ ;  /* 0x000000ff10007986 */ /* 0x0001e2000c101124 */
[----:B------:R-:W-:Y:S05]  /*7f40*/  BRA `(.L_x_15001) ;  /* 0x00000000006c7947 */ /* 0x000fea0003800000 */
.L_x_15013:
[----:B------:R-:W-:-:S13]  /*7f50*/  ISETP.NE.AND P0, PT, R0, 0x1c, PT ;  /* 0x0000001c0000780c */ /* 0x000fda0003f05270 */
[----:B------:R-:W-:Y:S05]  /*7f60*/  @!P0 BRA `(.L_x_15016) ;  /* 0x0000000000608947 */ /* 0x000fea0003800000 */
[----:B------:R-:W-:-:S13]  /*7f70*/  ISETP.NE.AND P0, PT, R0, 0x1d, PT ;  /* 0x0000001d0000780c */ /* 0x000fda0003f05270 */
[----:B------:R-:W-:Y:S05]  /*7f80*/  @!P0 BRA `(.L_x_15017) ;  /* 0x0000000000508947 */ /* 0x000fea0003800000 */
[----:B------:R-:W-:-:S13]  /*7f90*/  ISETP.NE.AND P0, PT, R0, 0x2c, PT ;  /* 0x0000002c0000780c */ /* 0x000fda0003f05270 */
[----:B------:R0:W-:Y:S01]  /*7fa0*/  @!P0 STG.E.U8 desc[UR36][R16.64], RZ ;  /* 0x000000ff10008986 */ /* 0x0001e2000c101124 */
[----:B------:R-:W-:Y:S05]  /*7fb0*/  @!P0 BRA `(.L_x_15001) ;  /* 0x0000000000508947 */ /* 0x000fea0003800000 */
.L_x_15000:
        /* <DEDUP_REMOVED lines=16> */
.L_x_15018:
[----:B------:R-:W-:Y:S05]  /*80c0*/  BRA `(.L_x_15001) ;  /* 0x00000000000c7947 */ /* 0x000fea0003800000 */
.L_x_15017:
[----:B------:R0:W-:Y:S01]  /*80d0*/  STG.E.64 desc[UR36][R16.64], RZ ;  /* 0x000000ff10007986 */ /* 0x0001e2000c101b24 */
[----:B------:R-:W-:Y:S05]  /*80e0*/  BRA `(.L_x_15001) ;  /* 0x0000000000047947 */ /* 0x000fea0003800000 */
.L_x_15016:
[----:B------:R0:W-:Y:S02]  /*80f0*/  STG.E desc[UR36][R16.64], RZ ;  /* 0x000000ff10007986 */ /* 0x0001e4000c101924 */
.L_x_15001:
[----:B------:R-:W-:-:S07]  /*8100*/  IADD3 R19, R19, 0x80, RZ ;  /* 0x0000008013137810 */ /* 0x000fce0007ffe0ff */
.L_x_14959:
[----:B------:R-:W-:Y:S05]  /*8110*/  BSYNC B7 ;  /* 0x0000000000077941 */ /* 0x000fea0003800000 */
.L_x_14958:
        /* <DEDUP_REMOVED lines=306> */
.L_x_15019:
        /* <DEDUP_REMOVED lines=21> */
.L_x_15023:
[----:B------:R0:W5:Y:S01]  /*9590*/  LDG.E.U8 R2, desc[UR36][R4.64] ;  /* 0x0000002404027981 */ /* 0x000162000c1e1100 */
[----:B------:R-:W-:Y:S01]  /*95a0*/  MOV R3, RZ ;  /* 0x000000ff00037202 */ /* 0x000fe20000000f00 */
[----:B------:R-:W-:Y:S06]  /*95b0*/  BRA `(.L_x_15025) ;  /* 0x0000000c00487947 */ /* 0x000fec0003800000 */
.L_x_15022:
        /* <DEDUP_REMOVED lines=8> */
.L_x_15027:
[----:B------:R-:W2:Y:S02]  /*9640*/  LDG.E R2, desc[UR36][R4.64] ;  /* 0x0000002404027981 */ /* 0x000ea4000c1e1900 */
[----:B--2---:R-:W-:Y:S01]  /*9650*/  SHF.R.S32.HI R3, RZ, 0x1f, R2 ;  /* 0x0000001fff037819 */ /* 0x004fe20000011402 */
[----:B------:R-:W-:Y:S06]  /*9660*/  BRA `(.L_x_15025) ;  /* 0x0000000c001c7947 */ /* 0x000fec0003800000 */
.L_x_15026:
[----:B------:R-:W2:Y:S02]  /*9670*/  LDG.E.S16 R2, desc[UR36][R4.64] ;  /* 0x0000002404027981 */ /* 0x000ea4000c1e1700 */
[----:B--2---:R-:W-:Y:S01]  /*9680*/  SHF.R.S32.HI R3, RZ, 0x1f, R2 ;  /* 0x0000001fff037819 */ /* 0x004fe20000011402 */
[----:B------:R-:W-:Y:S06]  /*9690*/  BRA `(.L_x_15025) ;  /* 0x0000000c00107947 */ /* 0x000fec0003800000 */
.L_x_15021:
        /* <DEDUP_REMOVED lines=9> */
.L_x_15029:
[----:B------:R-:W2:Y:S02]  /*9730*/  LDG.E.U16 R4, desc[UR36][R4.64] ;  /* 0x0000002404047981 */ /* 0x000ea4000c1e1500 */
[----:B--2---:R-:W-:-:S06]  /*9740*/  HADD2.F32 R2, -RZ, R4.H0_H0 ;  /* 0x20000004ff027230 */ /* 0x004fcc0000004100 */
[----:B------:R-:W0:Y:S01]  /*9750*/  F2I.S64.TRUNC R2, R2 ;  /* 0x0000000200027311 */ /* 0x000e22000020d900 */
[----:B------:R-:W-:Y:S05]  /*9760*/  BRA `(.L_x_15025) ;  /* 0x0000000800dc7947 */ /* 0x000fea0003800000 */
.L_x_15028:
        /* <DEDUP_REMOVED lines=9> */
.L_x_15031:
[----:B------:R-:W2:Y:S02]  /*9800*/  LDG.E.U16 R4, desc[UR36][R4.64] ;  /* 0x0000002404047981 */ /* 0x000ea4000c1e1500 */
[----:B--2---:R-:W-:-:S06]  /*9810*/  HADD2.F32 R2, -RZ, R4.H0_H0 ;  /* 0x20000004ff027230 */ /* 0x004fcc0000004100 */
[----:B------:R-:W0:Y:S01]  /*9820*/  F2I.S64.TRUNC R2, R2 ;  /* 0x0000000200027311 */ /* 0x000e22000020d900 */
[----:B------:R-:W-:Y:S05]  /*9830*/  BRA `(.L_x_15025) ;  /* 0x0000000800a87947 */ /* 0x000fea0003800000 */
.L_x_15030:
[----:B------:R-:W2:Y:S02]  /*9840*/  LDG.E.64 R2, desc[UR36][R4.64] ;  /* 0x0000002404027981 */ /* 0x000ea4000c1e1b00 */
[----:B--2---:R-:W0:Y:S01]  /*9850*/  F2I.S64.F64.TRUNC R2, R2 ;  /* 0x0000000200027311 */ /* 0x004e22000030d900 */
[----:B------:R-:W-:Y:S05]  /*9860*/  BRA `(.L_x_15025) ;  /* 0x00000008009c7947 */ /* 0x000fea0003800000 */
.L_x_15020:
        /* <DEDUP_REMOVED lines=13> */
.L_x_15034:
[----:B------:R-:W2:Y:S02]  /*9940*/  LDG.E.64 R2, desc[UR36][R4.64] ;  /* 0x0000002404027981 */ /* 0x000ea4000c1e1b00 */
[----:B--2---:R-:W3:Y:S01]  /*9950*/  F2I.S64.F64.TRUNC R2, R2 ;  /* 0x0000000200027311 */ /* 0x004ee2000030d900 */
[----:B------:R-:W-:Y:S05]  /*9960*/  BRA `(.L_x_15025) ;  /* 0x00000008005c7947 */ /* 0x000fea0003800000 */
.L_x_15033:
        /* <DEDUP_REMOVED lines=27> */
.L_x_15036:
        /* <DEDUP_REMOVED lines=14> */
.L_x_15035:
[----:B------:R-:W2:Y:S02]  /*9c00*/  LDG.E.U16 R2, desc[UR36][R4.64] ;  /* 0x0000002404027981 */ /* 0x000ea4000c1e1500 */
[----:B--2---:R-:W-:-:S06]  /*9c10*/  IMAD.U32 R2, R2, 0x10000, RZ ;  /* 0x0001000002027824 */ /* 0x004fcc00078e00ff */
[----:B------:R-:W0:Y:S01]  /*9c20*/  F2I.S64.TRUNC R2, R2 ;  /* 0x0000000200027311 */ /* 0x000e22000020d900 */
[----:B------:R-:W-:Y:S05]  /*9c30*/  BRA `(.L_x_15025) ;  /* 0x0000000400a87947 */ /* 0x000fea0003800000 */
.L_x_15032:
        /* <DEDUP_REMOVED lines=11> */
.L_x_15039:
        /* <DEDUP_REMOVED lines=21> */
.L_x_15043:
[----:B------:R-:W-:Y:S05]  /*9e40*/  BSYNC B1 ;  /* 0x0000000000017941 */ /* 0x000fea0003800000 */
.L_x_15042:
[----:B------:R-:W-:Y:S01]  /*9e50*/  IMAD.SHL.U32 R2, R2, 0x100000, RZ ;  /* 0x0010000002027824 */ /* 0x000fe200078e00ff */
[----:B------:R-:W-:-:S04]  /*9e60*/  LEA R3, R0, 0x3b800000, 0x17 ;  /* 0x3b80000000037811 */ /* 0x000fc800078eb8ff */
[----:B------:R-:W-:-:S07]  /*9e70*/  LOP3.LUT R2, R3, R2, R4, 0xfe, !PT ;  /* 0x0000000203027212 */ /* 0x000fce00078efe04 */
.L_x_15041:
[----:B------:R-:W-:Y:S05]  /*9e80*/  BSYNC B0 ;  /* 0x0000000000007941 */ /* 0x000fea0003800000 */
.L_x_15040:
[----:B------:R-:W0:Y:S01]  /*9e90*/  F2I.S64.TRUNC R2, R2 ;  /* 0x0000000200027311 */ /* 0x000e22000020d900 */
[----:B------:R-:W-:Y:S05]  /*9ea0*/  BRA `(.L_x_15025) ;  /* 0x00000004000c7947 */ /* 0x000fea0003800000 */
.L_x_15038:
        /* <DEDUP_REMOVED lines=21> */
.L_x_15047:
[----:B------:R-:W-:Y:S05]  /*a000*/  BSYNC B1 ;  /* 0x0000000000017941 */ /* 0x000fea0003800000 */
.L_x_15046:
[----:B------:R-:W-:Y:S01]  /*a010*/  IMAD.SHL.U32 R2, R2, 0x200000, RZ ;  /* 0x0020000002027824 */ /* 0x000fe200078e00ff */
[----:B------:R-:W-:-:S04]  /*a020*/  LEA R3, R0, 0x37800000, 0x17 ;  /* 0x3780000000037811 */ /* 0x000fc800078eb8ff */
[----:B------:R-:W-:-:S07]  /*a030*/  LOP3.LUT R2, R3, R2, R4, 0xfe, !PT ;  /* 0x0000000203027212 */ /* 0x000fce00078efe04 */
.L_x_15045:
[----:B------:R-:W-:Y:S05]  /*a040*/  BSYNC B0 ;  /* 0x0000000000007941 */ /* 0x000fea0003800000 */
.L_x_15044:
[----:B------:R-:W0:Y:S01]  /*a050*/  F2I.S64.TRUNC R2, R2 ;  /* 0x0000000200027311 */ /* 0x000e22000020d900 */
[----:B------:R-:W-:Y:S05]  /*a060*/  BRA `(.L_x_15025) ;  /* 0x00000000009c7947 */ /* 0x000fea0003800000 */
.L_x_15037:
        /* <DEDUP_REMOVED lines=14> */
.L_x_15051:
[----:B------:R-:W-:Y:S05]  /*a150*/  BSYNC B0 ;  /* 0x0000000000007941 */ /* 0x000fea0003800000 */
.L_x_15050:
[----:B------:R-:W0:Y:S01]  /*a160*/  F2I.S64.TRUNC R2, R2 ;  /* 0x0000000200027311 */ /* 0x000e22000020d900 */
[----:B------:R-:W-:Y:S05]  /*a170*/  BRA `(.L_x_15025) ;  /* 0x0000000000587947 */ /* 0x000fea0003800000 */
.L_x_15024:
        /* <DEDUP_REMOVED lines=16> */
.L_x_15052:
[----:B------:R-:W-:Y:S01]  /*a280*/  CS2R R2, SRZ ;  /* 0x0000000000027805 */ /* 0x000fe2000001ff00 */
[----:B------:R-:W-:Y:S06]  /*a290*/  BRA `(.L_x_15025) ;  /* 0x0000000000107947 */ /* 0x000fec0003800000 */
.L_x_15049:
[----:B------:R0:W5:Y:S01]  /*a2a0*/  LDG.E.64 R2, desc[UR36][R4.64] ;  /* 0x0000002404027981 */ /* 0x000162000c1e1b00 */
[----:B------:R-:W-:Y:S05]  /*a2b0*/  BRA `(.L_x_15025) ;  /* 0x0000000000087947 */ /* 0x000fea0003800000 */
.L_x_15048:
[----:B------:R4:W5:Y:S01]  /*a2c0*/  LDG.E R2, desc[UR36][R4.64] ;  /* 0x0000002404027981 */ /* 0x000962000c1e1900 */
[----:B------:R-:W-:-:S11]  /*a2d0*/  HFMA2.MMA R3, -RZ, RZ, 0, 0 ;  /* 0x00000000ff037435 */ /* 0x000fd600000001ff */
.L_x_15025:
        /* <DEDUP_REMOVED lines=27> */
.L_x_15054:
[----:B------:R-:W-:Y:S05]  /*a490*/  BSYNC B6 ;  /* 0x0000000000067941 */ /* 0x000fea0003800000 */
.L_x_15053:
        /* <DEDUP_REMOVED lines=14> */
.L_x_15058:
[----:B------:R-:W-:Y:S01]  /*a580*/  STG.E.U8 desc[UR36][R16.64], RZ ;  /* 0x000000ff10007986 */ /* 0x000fe2000c101124 */
[----:B------:R-:W-:Y:S05]  /*a590*/  EXIT ;  /* 0x000000000000794d */ /* 0x000fea0003800000 */
.L_x_15057:
        /* <DEDUP_REMOVED lines=8> */
.L_x_15061:
[----:B------:R-:W-:Y:S01]  /*a620*/  STG.E desc[UR36][R16.64], RZ ;  /* 0x000000ff10007986 */ /* 0x000fe2000c101924 */
[----:B------:R-:W-:Y:S05]  /*a630*/  EXIT ;  /* 0x000000000000794d */ /* 0x000fea0003800000 */
.L_x_15060:
[----:B------:R-:W-:Y:S01]  /*a640*/  STG.E.U16 desc[UR36][R16.64], RZ ;  /* 0x000000ff10007986 */ /* 0x000fe2000c101524 */
[----:B------:R-:W-:Y:S05]  /*a650*/  EXIT ;  /* 0x000000000000794d */ /* 0x000fea0003800000 */
.L_x_15056:
        /* <DEDUP_REMOVED lines=8> */
.L_x_15063:
[----:B------:R-:W-:Y:S01]  /*a6e0*/  STG.E.U16 desc[UR36][R16.64], RZ ;  /* 0x000000ff10007986 */ /* 0x000fe2000c101524 */
[----:B------:R-:W-:Y:S05]  /*a6f0*/  EXIT ;  /* 0x000000000000794d */ /* 0x000fea0003800000 */
.L_x_15062:
        /* <DEDUP_REMOVED lines=8> */
.L_x_15065:
[----:B------:R-:W-:Y:S01]  /*a780*/  STG.E desc[UR36][R16.64], RZ ;  /* 0x000000ff10007986 */ /* 0x000fe2000c101924 */
[----:B------:R-:W-:Y:S05]  /*a790*/  EXIT ;  /* 0x000000000000794d */ /* 0x000fea0003800000 */
.L_x_15064:
[----:B------:R-:W-:Y:S01]  /*a7a0*/  STG.E.64 desc[UR36][R16.64], RZ ;  /* 0x000000ff10007986 */ /* 0x000fe2000c101b24 */
[----:B------:R-:W-:Y:S05]  /*a7b0*/  EXIT ;  /* 0x000000000000794d */ /* 0x000fea0003800000 */
.L_x_15055:
        /* <DEDUP_REMOVED lines=10> */
.L_x_15068:
[----:B------:R-:W-:Y:S01]  /*a860*/  STG.E.128 desc[UR36][R16.64], RZ ;  /* 0x000000ff10007986 */ /* 0x000fe2000c101d24 */
[----:B------:R-:W-:Y:S05]  /*a870*/  EXIT ;  /* 0x000000000000794d */ /* 0x000fea0003800000 */
.L_x_15067:
        /* <DEDUP_REMOVED lines=8> */
.L_x_15070:
[----:B------:R-:W-:Y:S01]  /*a900*/  STG.E.U8 desc[UR36][R16.64], RZ ;  /* 0x000000ff10007986 */ /* 0x000fe2000c101124 */
[----:B------:R-:W-:Y:S05]  /*a910*/  EXIT ;  /* 0x000000000000794d */ /* 0x000fea0003800000 */
.L_x_15069:
[----:B------:R-:W-:Y:S01]  /*a920*/  STG.E.U16 desc[UR36][R16.64], RZ ;  /* 0x000000ff10007986 */ /* 0x000fe2000c101524 */
[----:B------:R-:W-:Y:S05]  /*a930*/  EXIT ;  /* 0x000000000000794d */ /* 0x000fea0003800000 */
.L_x_15066:
        /* <DEDUP_REMOVED lines=10> */
.L_x_15073:
[----:B------:R-:W-:Y:S01]  /*a9e0*/  STG.E.U8 desc[UR36][R16.64], RZ ;  /* 0x000000ff10007986 */ /* 0x000fe2000c101124 */
[----:B------:R-:W-:Y:S05]  /*a9f0*/  EXIT ;  /* 0x000000000000794d */ /* 0x000fea0003800000 */
.L_x_15072:
[----:B------:R-:W-:Y:S01]  /*aa00*/  STG.E.U8 desc[UR36][R16.64], RZ ;  /* 0x000000ff10007986 */ /* 0x000fe2000c101124 */
[----:B------:R-:W-:Y:S05]  /*aa10*/  EXIT ;  /* 0x000000000000794d */ /* 0x000fea0003800000 */
.L_x_15071:
[----:B------:R-:W-:-:S13]  /*aa20*/  ISETP.NE.AND P0, PT, R0, 0x1c, PT ;  /* 0x0000001c0000780c */ /* 0x000fda0003f05270 */
[----:B------:R-:W-:Y:S05]  /*aa30*/  @!P0 BRA `(.L_x_15074) ;  /* 0x0000000000608947 */ /* 0x000fea0003800000 */
[----:B------:R-:W-:-:S13]  /*aa40*/  ISETP.NE.AND P0, PT, R0, 0x1d, PT ;  /* 0x0000001d0000780c */ /* 0x000fda0003f05270 */
[----:B------:R-:W-:Y:S05]  /*aa50*/  @!P0 BRA `(.L_x_15075) ;  /* 0x0000000000508947 */ /* 0x000fea0003800000 */
[----:B------:R-:W-:-:S13]  /*aa60*/  ISETP.NE.AND P0, PT, R0, 0x2c, PT ;  /* 0x0000002c0000780c */ /* 0x000fda0003f05270 */
[----:B------:R0:W-:Y:S01]  /*aa70*/  @!P0 STG.E.U8 desc[UR36][R16.64], RZ ;  /* 0x000000ff10008986 */ /* 0x0001e2000c101124 */
[----:B------:R-:W-:Y:S05]  /*aa80*/  @!P0 EXIT ;  /* 0x000000000000894d */ /* 0x000fea0003800000 */
.L_x_15059:
        /* <DEDUP_REMOVED lines=16> */
.L_x_15076:
[----:B------:R-:W-:Y:S05]  /*ab90*/  EXIT ;  /* 0x000000000000794d */ /* 0x000fea0003800000 */
.L_x_15075:
[----:B------:R-:W-:Y:S01]  /*aba0*/  STG.E.64 desc[UR36][R16.64], RZ ;  /* 0x000000ff10007986 */ /* 0x000fe2000c101b24 */
[----:B------:R-:W-:Y:S05]  /*abb0*/  EXIT ;  /* 0x000000000000794d */ /* 0x000fea0003800000 */
.L_x_15074:
[----:B------:R-:W-:Y:S01]  /*abc0*/  STG.E desc[UR36][R16.64], RZ ;  /* 0x000000ff10007986 */ /* 0x000fe2000c101924 */
[----:B------:R-:W-:Y:S05]  /*abd0*/  EXIT ;  /* 0x000000000000794d */ /* 0x000fea0003800000 */
.L_x_15077:
        /* <DEDUP_REMOVED lines=10> */
.L_x_32298:


//--------------------- .text._ZN2at6native27unrolled_elementwise_kernelIZZZNS0_67_GLOBAL__N__bb565c37_34_ValidateCompressedIndicesKernel_cu_33a4b88b42_validate_compressed_sparse_indices_kernelILNS2_8CDimNameE1ENS2_18CUDAKernelLauncherENS2_14EmptyVecKernelENS2_8DummyVecELm8EEEvRKNS_6TensorESA_lllENKUlvE0_clEvENKUlvE0_clEvEUllE_St5arrayIPcLm2EELi4E23TrivialOffsetCalculatorILi1EjESI_NS0_6memory12LoadWithCastILi1EEENSJ_13StoreWithCastILi1EEEEEviT_T0_T2_T3_T4_T5_ --------------------------
	.section	.text._ZN2at6native27unrolled_elementwise_kernelIZZZNS0_67_GLOBAL__N__bb565c37_34_ValidateCompressedIndicesKernel_cu_33a4b88b42_validate_compressed_sparse_indices_kernelILNS2_8CDimNameE1ENS2_18CUDAKernelLauncherENS2_14EmptyVecKernelENS2_8DummyVecELm8EEEvRKNS_6TensorESA_lllENKUlvE0_clEvENKUlvE0_clEvEUllE_St5arrayIPcLm2EELi4E23TrivialOffsetCalculatorILi1EjESI_NS0_6memory12LoadWithCastILi1EEENSJ_13StoreWithCastILi1EEEEEviT_T0_T2_T3_T4_T5_,"ax",@progbits
	.align	128
        .global         _ZN2at6native27unrolled_elementwise_kernelIZZZNS0_67_GLOBAL__N__bb565c37_34_ValidateCompressedIndicesKernel_cu_33a4b88b42_validate_compressed_sparse_indices_kernelILNS2_8CDimNameE1ENS2_18CUDAKernelLauncherENS2_14EmptyVecKernelENS2_8DummyVecELm8EEEvRKNS_6TensorESA_lllENKUlvE0_clEvENKUlvE0_clEvEUllE_St5arrayIPcLm2EELi4E23TrivialOffsetCalculatorILi1EjESI_NS0_6memory12LoadWithCastILi1EEENSJ_13StoreWithCastILi1EEEEEviT_T0_T2_T3_T4_T5_
        .type           _ZN2at6native27unrolled_elementwise_kernelIZZZNS0_67_GLOBAL__N__bb565c37_34_ValidateCompressedIndicesKernel_cu_33a4b88b42_validate_compressed_sparse_indices_kernelILNS2_8CDimNameE1ENS2_18CUDAKernelLauncherENS2_14EmptyVecKernelENS2_8DummyVecELm8EEEvRKNS_6TensorESA_lllENKUlvE0_clEvENKUlvE0_clEvEUllE_St5arrayIPcLm2EELi4E23TrivialOffsetCalculatorILi1EjESI_NS0_6memory12LoadWithCastILi1EEENSJ_13StoreWithCastILi1EEEEEviT_T0_T2_T3_T4_T5_,@function
        .size           _ZN2at6native27unrolled_elementwise_kernelIZZZNS0_67_GLOBAL__N__bb565c37_34_ValidateCompressedIndicesKernel_cu_33a4b88b42_validate_compressed_sparse_indices_kernelILNS2_8CDimNameE1ENS2_18CUDAKernelLauncherENS2_14EmptyVecKernelENS2_8DummyVecELm8EEEvRKNS_6TensorESA_lllENKUlvE0_clEvENKUlvE0_clEvEUllE_St5arrayIPcLm2EELi4E23TrivialOffsetCalculatorILi1EjESI_NS0_6memory12LoadWithCastILi1EEENSJ_13StoreWithCastILi1EEEEEviT_T0_T2_T3_T4_T5_,(.L_x_32299 - _ZN2at6native27unrolled_elementwise_kernelIZZZNS0_67_GLOBAL__N__bb565c37_34_ValidateCompressedIndicesKernel_cu_33a4b88b42_validate_compressed_sparse_indices_kernelILNS2_8CDimNameE1ENS2_18CUDAKernelLauncherENS2_14EmptyVecKernelENS2_8DummyVecELm8EEEvRKNS_6TensorESA_lllENKUlvE0_clEvENKUlvE0_clEvEUllE_St5arrayIPcLm2EELi4E23TrivialOffsetCalculatorILi1EjESI_NS0_6memory12LoadWithCastILi1EEENSJ_13StoreWithCastILi1EEEEEviT_T0_T2_T3_T4_T5_)
        .other          _ZN2at6native27unrolled_elementwise_kernelIZZZNS0_67_GLOBAL__N__bb565c37_34_ValidateCompressedIndicesKernel_cu_33a4b88b42_validate_compressed_sparse_indices_kernelILNS2_8CDimNameE1ENS2_18CUDAKernelLauncherENS2_14EmptyVecKernelENS2_8DummyVecELm8EEEvRKNS_6TensorESA_lllENKUlvE0_clEvENKUlvE0_clEvEUllE_St5arrayIPcLm2EELi4E23TrivialOffsetCalculatorILi1EjESI_NS0_6memory12LoadWithCastILi1EEENSJ_13StoreWithCastILi1EEEEEviT_T0_T2_T3_T4_T5_,@"STO_CUDA_ENTRY STV_DEFAULT"
_ZN2at6native27unrolled_elementwise_kernelIZZZNS0_67_GLOBAL__N__bb565c37_34_ValidateCompressedIndicesKernel_cu_33a4b88b42_validate_compressed_sparse_indices_kernelILNS2_8CDimNameE1ENS2_18CUDAKernelLauncherENS2_14EmptyVecKernelENS2_8DummyVecELm8EEEvRKNS_6TensorESA_lllENKUlvE0_clEvENKUlvE0_clEvEUllE_St5arrayIPcLm2EELi4E23TrivialOffsetCalculatorILi1EjESI_NS0_6memory12LoadWithCastILi1EEENSJ_13StoreWithCastILi1EEEEEviT_T0_T2_T3_T4_T5_:
.text._ZN2at6native27unrolled_elementwise_kernelIZZZNS0_67_GLOBAL__N__bb565c37_34_ValidateCompressedIndicesKernel_cu_33a4b88b42_validate_compressed_sparse_indices_kernelILNS2_8CDimNameE1ENS2_18CUDAKernelLauncherENS2_14EmptyVecKernelENS2_8DummyVecELm8EEEvRKNS_6TensorESA_lllENKUlvE0_clEvENKUlvE0_clEvEUllE_St5arrayIPcLm2EELi4E23TrivialOffsetCalculatorILi1EjESI_NS0_6memory12LoadWithCastILi1EEENSJ_13StoreWithCastILi1EEEEEviT_T0_T2_T3_T4_T5_:
        /* <DEDUP_REMOVED lines=32> */
.L_x_15083:
[----:B------:R1:W5:Y:S01]  /*0200*/  LDG.E.U8 R22, desc[UR36][R4.64] ;  /* 0x0000002404167981 */ /* 0x000362000c1e1100 */
[----:B------:R-:W-:Y:S01]  /*0210*/  IMAD.MOV.U32 R23, RZ, RZ, RZ ;  /* 0x000000ffff177224 */ /* 0x000fe200078e00ff */
[----:B------:R-:W-:Y:S06]  /*0220*/  BRA `(.L_x_15085) ;  /* 0x0000000c004c7947 */ /* 0x000fec0003800000 */
.L_x_15082:
        /* <DEDUP_REMOVED lines=8> */
.L_x_15087:
[----:B------:R-:W2:Y:S02]  /*02b0*/  LDG.E R22, desc[UR36][R4.64] ;  /* 0x0000002404167981 */ /* 0x000ea4000c1e1900 */
[----:B--2---:R-:W-:Y:S01]  /*02c0*/  SHF.R.S32.HI R23, RZ, 0x1f, R22 ;  /* 0x0000001fff177819 */ /* 0x004fe20000011416 */
[----:B------:R-:W-:Y:S06]  /*02d0*/  BRA `(.L_x_15085) ;  /* 0x0000000c00207947 */ /* 0x000fec0003800000 */
.L_x_15086:
[----:B------:R-:W2:Y:S02]  /*02e0*/  LDG.E.S16 R22, desc[UR36][R4.64] ;  /* 0x0000002404167981 */ /* 0x000ea4000c1e1700 */
[----:B--2---:R-:W-:Y:S01]  /*02f0*/  SHF.R.S32.HI R23, RZ, 0x1f, R22 ;  /* 0x0000001fff177819 */ /* 0x004fe20000011416 */
[----:B------:R-:W-:Y:S06]  /*0300*/  BRA `(.L_x_15085) ;  /* 0x0000000c00147947 */ /* 0x000fec0003800000 */
.L_x_15081:
        /* <DEDUP_REMOVED lines=9> */
.L_x_15089:
[----:B------:R-:W2:Y:S02]  /*03a0*/  LDG.E.U16 R4, desc[UR36][R4.64] ;  /* 0x0000002404047981 */ /* 0x000ea4000c1e1500 */
[----:B--2---:R-:W-:-:S06]  /*03b0*/  HADD2.F32 R22, -RZ, R4.H0_H0 ;  /* 0x20000004ff167230 */ /* 0x004fcc0000004100 */
[----:B------:R-:W0:Y:S01]  /*03c0*/  F2I.S64.TRUNC R22, R22 ;  /* 0x0000001600167311 */ /* 0x000e22000020d900 */
[----:B------:R-:W-:Y:S05]  /*03d0*/  BRA `(.L_x_15085) ;  /* 0x0000000800e07947 */ /* 0x000fea0003800000 */
.L_x_15088:
        /* <DEDUP_REMOVED lines=9> */
.L_x_15091:
[----:B------:R-:W2:Y:S02]  /*0470*/  LDG.E.U16 R4, desc[UR36][R4.64] ;  /* 0x0000002404047981 */ /* 0x000ea4000c1e1500 */
[----:B--2---:R-:W-:-:S06]  /*0480*/  HADD2.F32 R22, -RZ, R4.H0_H0 ;  /* 0x20000004ff167230 */ /* 0x004fcc0000004100 */
[----:B------:R-:W4:Y:S01]  /*0490*/  F2I.S64.TRUNC R22, R22 ;  /* 0x0000001600167311 */ /* 0x000f22000020d900 */
[----:B------:R-:W-:Y:S05]  /*04a0*/  BRA `(.L_x_15085) ;  /* 0x0000000800ac7947 */ /* 0x000fea0003800000 */
.L_x_15090:
[----:B------:R-:W2:Y:S02]  /*04b0*/  LDG.E.64 R4, desc[UR36][R4.64] ;  /* 0x0000002404047981 */ /* 0x000ea4000c1e1b00 */
[----:B--2---:R2:W3:Y:S01]  /*04c0*/  F2I.S64.F64.TRUNC R22, R4 ;  /* 0x0000000400167311 */ /* 0x0044e2000030d900 */
[----:B------:R-:W-:Y:S05]  /*04d0*/  BRA `(.L_x_15085) ;  /* 0x0000000800a07947 */ /* 0x000fea0003800000 */
.L_x_15080:
        /* <DEDUP_REMOVED lines=13> */
.L_x_15094:
[----:B------:R-:W2:Y:S02]  /*05b0*/  LDG.E.64 R4, desc[UR36][R4.64] ;  /* 0x0000002404047981 */ /* 0x000ea4000c1e1b00 */
[----:B--2---:R0:W1:Y:S01]  /*05c0*/  F2I.S64.F64.TRUNC R22, R4 ;  /* 0x0000000400167311 */ /* 0x004062000030d900 */
[----:B------:R-:W-:Y:S05]  /*05d0*/  BRA `(.L_x_15085) ;  /* 0x0000000800607947 */ /* 0x000fea0003800000 */
.L_x_15093:
        /* <DEDUP_REMOVED lines=27> */
.L_x_15096:
        /* <DEDUP_REMOVED lines=15> */
.L_x_15095:
[----:B------:R-:W2:Y:S02]  /*0880*/  LDG.E.U16 R22, desc[UR36][R4.64] ;  /* 0x0000002404167981 */ /* 0x000ea4000c1e1500 */
[----:B--2---:R-:W-:-:S06]  /*0890*/  IMAD.U32 R22, R22, 0x10000, RZ ;  /* 0x0001000016167824 */ /* 0x004fcc00078e00ff */
[----:B------:R-:W0:Y:S01]  /*08a0*/  F2I.S64.TRUNC R22, R22 ;  /* 0x0000001600167311 */ /* 0x000e22000020d900 */
[----:B------:R-:W-:Y:S05]  /*08b0*/  BRA `(.L_x_15085) ;  /* 0x0000000400a87947 */ /* 0x000fea0003800000 */
.L_x_15092:
        /* <DEDUP_REMOVED lines=11> */
.L_x_15099:
        /* <DEDUP_REMOVED lines=21> */
.L_x_15103:
[----:B------:R-:W-:Y:S05]  /*0ac0*/  BSYNC B1 ;  /* 0x0000000000017941 */ /* 0x000fea0003800000 */
.L_x_15102:
[----:B------:R-:W-:Y:S01]  /*0ad0*/  IMAD.SHL.U32 R3, R3, 0x100000, RZ ;  /* 0x0010000003037824 */ /* 0x000fe200078e00ff */
[----:B------:R-:W-:-:S04]  /*0ae0*/  LEA R5, R0, 0x3b800000, 0x17 ;  /* 0x3b80000000057811 */ /* 0x000fc800078eb8ff */
[----:B------:R-:W-:-:S07]  /*0af0*/  LOP3.LUT R22, R5, R3, R22, 0xfe, !PT ;  /* 0x0000000305167212 */ /* 0x000fce00078efe16 */
.L_x_15101:
[----:B------:R-:W-:Y:S05]  /*0b00*/  BSYNC B0 ;  /* 0x0000000000007941 */ /* 0x000fea0003800000 */
.L_x_15100:
[----:B------:R-:W0:Y:S01]  /*0b10*/  F2I.S64.TRUNC R22, R22 ;  /* 0x0000001600167311 */ /* 0x000e22000020d900 */
[----:B------:R-:W-:Y:S05]  /*0b20*/  BRA `(.L_x_15085) ;  /* 0x00000004000c7947 */ /* 0x000fea0003800000 */
.L_x_15098:
        /* <DEDUP_REMOVED lines=21> */
.L_x_15107:
[----:B------:R-:W-:Y:S05]  /*0c80*/  BSYNC B1 ;  /* 0x0000000000017941 */ /* 0x000fea0003800000 */
.L_x_15106:
[----:B------:R-:W-:Y:S01]  /*0c90*/  IMAD.SHL.U32 R3, R3, 0x200000, RZ ;  /* 0x0020000003037824 */ /* 0x000fe200078e00ff */
[----:B------:R-:W-:-:S04]  /*0ca0*/  LEA R5, R0, 0x37800000, 0x17 ;  /* 0x3780000000057811 */ /* 0x000fc800078eb8ff */
[----:B------:R-:W-:-:S07]  /*0cb0*/  LOP3.LUT R22, R5, R3, R22, 0xfe, !PT ;  /* 0x0000000305167212 */ /* 0x000fce00078efe16 */
.L_x_15105:
[----:B------:R-:W-:Y:S05]  /*0cc0*/  BSYNC B0 ;  /* 0x0000000000007941 */ /* 0x000fea0003800000 */
.L_x_15104:
[----:B------:R-:W0:Y:S01]  /*0cd0*/  F2I.S64.TRUNC R22, R22 ;  /* 0x0000001600167311 */ /* 0x000e22000020d900 */
[----:B------:R-:W-:Y:S05]  /*0ce0*/  BRA `(.L_x_15085) ;  /* 0x00000000009c7947 */ /* 0x000fea0003800000 */
.L_x_15097:
        /* <DEDUP_REMOVED lines=14> */
.L_x_15111:
[----:B------:R-:W-:Y:S05]  /*0dd0*/  BSYNC B0 ;  /* 0x0000000000007941 */ /* 0x000fea0003800000 */
.L_x_15110:
[----:B------:R-:W0:Y:S01]  /*0de0*/  F2I.S64.TRUNC R22, R22 ;  /* 0x0000001600167311 */ /* 0x000e22000020d900 */
[----:B------:R-:W-:Y:S05]  /*0df0*/  BRA `(.L_x_15085) ;  /* 0x0000000000587947 */ /* 0x000fea0003800000 */
.L_x_15084:
        /* <DEDUP_REMOVED lines=16> */
.L_x_15112:
[----:B------:R-:W-:Y:S01]  /*0f00*/  CS2R R22, SRZ ;  /* 0x0000000000167805 */ /* 0x000fe2000001ff00 */
[----:B------:R-:W-:Y:S06]  /*0f10*/  BRA `(.L_x_15085) ;  /* 0x0000000000107947 */ /* 0x000fec0003800000 */
.L_x_15109:
[----:B------:R0:W5:Y:S01]  /*0f20*/  LDG.E.64 R22, desc[UR36][R4.64] ;  /* 0x0000002404167981 */ /* 0x000162000c1e1b00 */
[----:B------:R-:W-:Y:S05]  /*0f30*/  BRA `(.L_x_15085) ;  /* 0x0000000000087947 */ /* 0x000fea0003800000 */
.L_x_15108:
[----:B------:R0:W5:Y:S01]  /*0f40*/  LDG.E R22, desc[UR36][R4.64] ;  /* 0x0000002404167981 */ /* 0x000162000c1e1900 */
[----:B------:R-:W-:-:S07]  /*0f50*/  IMAD.MOV.U32 R23, RZ, RZ, RZ ;  /* 0x000000ffff177224 */ /* 0x000fce00078e00ff */
.L_x_15085:
[----:B------:R-:W2:Y:S02]  /*0f60*/  S2R R25, SR_TID.X ;  /* 0x0000000000197919 */ /* 0x000ea40000002100 */
[----:B--2---:R-:W-:-:S07]  /*0f70*/  VIADD R25, R25, 0x80 ;  /* 0x0000008019197836 */ /* 0x004fce0000000000 */
.L_x_15079:
[----:B------:R-:W-:Y:S05]  /*0f80*/  BSYNC B6 ;  /* 0x0000000000067941 */ /* 0x000fea0003800000 */
.L_x_15078:
        /* <DEDUP_REMOVED lines=24> */
.L_x_15118:
[----:B------:R0:W5:Y:S01]  /*1110*/  LDG.E.U8 R28, desc[UR36][R4.64] ;  /* 0x00000024041c7981 */ /* 0x000162000c1e1100 */
[----:B------:R-:W-:Y:S01]  /*1120*/  IMAD.MOV.U32 R29, RZ, RZ, RZ ;  /* 0x000000ffff1d7224 */ /* 0x000fe200078e00ff */
[----:B------:R-:W-:Y:S06]  /*1130*/  BRA `(.L_x_15120) ;  /* 0x0000000c00487947 */ /* 0x000fec0003800000 */
.L_x_15117:
        /* <DEDUP_REMOVED lines=8> */
.L_x_15122:
[----:B------:R-:W2:Y:S02]  /*11c0*/  LDG.E R28, desc[UR36][R4.64] ;  /* 0x00000024041c7981 */ /* 0x000ea4000c1e1900 */
[----:B--2---:R-:W-:Y:S01]  /*11d0*/  SHF.R.S32.HI R29, RZ, 0x1f, R28 ;  /* 0x0000001fff1d7819 */ /* 0x004fe2000001141c */
[----:B------:R-:W-:Y:S06]  /*11e0*/  BRA `(.L_x_15120) ;  /* 0x0000000c001c7947 */ /* 0x000fec0003800000 */
.L_x_15121:
[----:B------:R-:W2:Y:S02]  /*11f0*/  LDG.E.S16 R28, desc[UR36][R4.64] ;  /* 0x00000024041c7981 */ /* 0x000ea4000c1e1700 */
[----:B--2---:R-:W-:Y:S01]  /*1200*/  SHF.R.S32.HI R29, RZ, 0x1f, R28 ;  /* 0x0000001fff1d7819 */ /* 0x004fe2000001141c */
[----:B------:R-:W-:Y:S06]  /*1210*/  BRA `(.L_x_15120) ;  /* 0x0000000c00107947 */ /* 0x000fec0003800000 */
.L_x_15116:
        /* <DEDUP_REMOVED lines=9> */
.L_x_15124:
[----:B------:R-:W2:Y:S02]  /*12b0*/  LDG.E.U16 R4, desc[UR36][R4.64] ;  /* 0x0000002404047981 */ /* 0x000ea4000c1e1500 */
[----:B--2---:R-:W-:-:S06]  /*12c0*/  HADD2.F32 R28, -RZ, R4.H0_H0 ;  /* 0x20000004ff1c7230 */ /* 0x004fcc0000004100 */
[----:B------:R-:W0:Y:S01]  /*12d0*/  F2I.S64.TRUNC R28, R28 ;  /* 0x0000001c001c7311 */ /* 0x000e22000020d900 */
[----:B------:R-:W-:Y:S05]  /*12e0*/  BRA `(.L_x_15120) ;  /* 0x0000000800dc7947 */ /* 0x000fea0003800000 */
.L_x_15123:
        /* <DEDUP_REMOVED lines=9> */
.L_x_15126:
[----:B------:R-:W2:Y:S02]  /*1380*/  LDG.E.U16 R4, desc[UR36][R4.64] ;  /* 0x0000002404047981 */ /* 0x000ea4000c1e1500 */
[----:B--2---:R-:W-:-:S06]  /*1390*/  HADD2.F32 R28, -RZ, R4.H0_H0 ;  /* 0x20000004ff1c7230 */ /* 0x004fcc0000004100 */
[----:B------:R-:W0:Y:S01]  /*13a0*/  F2I.S64.TRUNC R28, R28 ;  /* 0x0000001c001c7311 */ /* 0x000e22000020d900 */
[----:B------:R-:W-:Y:S05]  /*13b0*/  BRA `(.L_x_15120) ;  /* 0x0000000800a87947 */ /* 0x000fea0003800000 */
.L_x_15125:
[----:B------:R-:W2:Y:S02]  /*13c0*/  LDG.E.64 R4, desc[UR36][R4.64] ;  /* 0x0000002404047981 */ /* 0x000ea4000c1e1b00 */
[----:B--2---:R0:W1:Y:S01]  /*13d0*/  F2I.S64.F64.TRUNC R28, R4 ;  /* 0x00000004001c7311 */ /* 0x004062000030d900 */
[----:B------:R-:W-:Y:S05]  /*13e0*/  BRA `(.L_x_15120) ;  /* 0x00000008009c7947 */ /* 0x000fea0003800000 */
.L_x_15115:
        /* <DEDUP_REMOVED lines=13> */
.L_x_15129:
[----:B------:R-:W2:Y:S02]  /*14c0*/  LDG.E.64 R4, desc[UR36][R4.64] ;  /* 0x0000002404047981 */ /* 0x000ea4000c1e1b00 */
[----:B--2---:R0:W1:Y:S01]  /*14d0*/  F2I.S64.F64.TRUNC R28, R4 ;  /* 0x00000004001c7311 */ /* 0x004062000030d900 */
[----:B------:R-:W-:Y:S05]  /*14e0*/  BRA `(.L_x_15120) ;  /* 0x00000008005c7947 */ /* 0x000fea0003800000 */
.L_x_15128:
        /* <DEDUP_REMOVED lines=27> */
.L_x_15131:
        /* <DEDUP_REMOVED lines=14> */
.L_x_15130:
[----:B------:R-:W2:Y:S02]  /*1780*/  LDG.E.U16 R28, desc[UR36][R4.64] ;  /* 0x00000024041c7981 */ /* 0x000ea4000c1e1500 */
[----:B--2---:R-:W-:-:S06]  /*1790*/  IMAD.U32 R28, R28, 0x10000, RZ ;  /* 0x000100001c1c7824 */ /* 0x004fcc00078e00ff */
[----:B------:R-:W0:Y:S01]  /*17a0*/  F2I.S64.TRUNC R28, R28 ;  /* 0x0000001c001c7311 */ /* 0x000e22000020d900 */
[----:B------:R-:W-:Y:S05]  /*17b0*/  BRA `(.L_x_15120) ;  /* 0x0000000400a87947 */ /* 0x000fea0003800000 */
.L_x_15127:
        /* <DEDUP_REMOVED lines=11> */
.L_x_15134:
        /* <DEDUP_REMOVED lines=21> */
.L_x_15138:
[----:B------:R-:W-:Y:S05]  /*19c0*/  BSYNC B1 ;  /* 0x0000000000017941 */ /* 0x000fea0003800000 */
.L_x_15137:
[----:B------:R-:W-:Y:S01]  /*19d0*/  IMAD.SHL.U32 R3, R3, 0x100000, RZ ;  /* 0x0010000003037824 */ /* 0x000fe200078e00ff */
[----:B------:R-:W-:-:S04]  /*19e0*/  LEA R5, R0, 0x3b800000, 0x17 ;  /* 0x3b80000000057811 */ /* 0x000fc800078eb8ff */
[----:B------:R-:W-:-:S07]  /*19f0*/  LOP3.LUT R28, R5, R3, R28, 0xfe, !PT ;  /* 0x00000003051c7212 */ /* 0x000fce00078efe1c */
.L_x_15136:
[----:B------:R-:W-:Y:S05]  /*1a00*/  BSYNC B0 ;  /* 0x0000000000007941 */ /* 0x000fea0003800000 */
.L_x_15135:
[----:B------:R-:W0:Y:S01]  /*1a10*/  F2I.S64.TRUNC R28, R28 ;  /* 0x0000001c001c7311 */ /* 0x000e22000020d900 */
[----:B------:R-:W-:Y:S05]  /*1a20*/  BRA `(.L_x_15120) ;  /* 0x00000004000c7947 */ /* 0x000fea0003800000 */
.L_x_15133:
        /* <DEDUP_REMOVED lines=21> */
.L_x_15142:
[----:B------:R-:W-:Y:S05]  /*1b80*/  BSYNC B1 ;  /* 0x0000000000017941 */ /* 0x000fea0003800000 */
.L_x_15141:
[----:B------:R-:W-:Y:S01]  /*1b90*/  IMAD.SHL.U32 R3, R3, 0x200000, RZ ;  /* 0x0020000003037824 */ /* 0x000fe200078e00ff */
[----:B------:R-:W-:-:S04]  /*1ba0*/  LEA R5, R0, 0x37800000, 0x17 ;  /* 0x3780000000057811 */ /* 0x000fc800078eb8ff */
[----:B------:R-:W-:-:S07]  /*1bb0*/  LOP3.LUT R28, R5, R3, R28, 0xfe, !PT ;  /* 0x00000003051c7212 */ /* 0x000fce00078efe1c */
.L_x_15140:
[----:B------:R-:W-:Y:S05]  /*1bc0*/  BSYNC B0 ;  /* 0x0000000000007941 */ /* 0x000fea0003800000 */
.L_x_15139:
[----:B------:R-:W0:Y:S01]  /*1bd0*/  F2I.S64.TRUNC R28, R28 ;  /* 0x0000001c001c7311 */ /* 0x000e22000020d900 */
[----:B------:R-:W-:Y:S05]  /*1be0*/  BRA `(.L_x_15120) ;  /* 0x00000000009c7947 */ /* 0x000fea0003800000 */
.L_x_15132:
        /* <DEDUP_REMOVED lines=14> */
.L_x_15146:
[----:B------:R-:W-:Y:S05]  /*1cd0*/  BSYNC B0 ;  /* 0x0000000000007941 */ /* 0x000fea0003800000 */
.L_x_15145:
[----:B------:R-:W0:Y:S01]  /*1ce0*/  F2I.S64.TRUNC R28, R28 ;  /* 0x0000001c001c7311 */ /* 0x000e22000020d900 */
[----:B------:R-:W-:Y:S05]  /*1cf0*/  BRA `(.L_x_15120) ;  /* 0x0000000000587947 */ /* 0x000fea0003800000 */
.L_x_15119:
        /* <DEDUP_REMOVED lines=16> */
.L_x_15147:
[----:B------:R-:W-:Y:S01]  /*1e00*/  CS2R R28, SRZ ;  /* 0x00000000001c7805 */ /* 0x000fe2000001ff00 */
[----:B------:R-:W-:Y:S06]  /*1e10*/  BRA `(.L_x_15120) ;  /* 0x0000000000107947 */ /* 0x000fec0003800000 */
.L_x_15144:
[----:B------:R0:W5:Y:S01]  /*1e20*/  LDG.E.64 R28, desc[UR36][R4.64] ;  /* 0x00000024041c7981 */ /* 0x000162000c1e1b00 */
[----:B------:R-:W-:Y:S05]  /*1e30*/  BRA `(.L_x_15120) ;  /* 0x0000000000087947 */ /* 0x000fea0003800000 */
.L_x_15143:
[----:B------:R0:W5:Y:S01]  /*1e40*/  LDG.E R28, desc[UR36][R4.64] ;  /* 0x00000024041c7981 */ /* 0x000162000c1e1900 */
[----:B------:R-:W-:-:S07]  /*1e50*/  IMAD.MOV.U32 R29, RZ, RZ, RZ ;  /* 0x000000ffff1d7224 */ /* 0x000fce00078e00ff */
.L_x_15120:
[----:B------:R-:W-:-:S07]  /*1e60*/  VIADD R25, R25, 0x80 ;  /* 0x0000008019197836 */ /* 0x000fce0000000000 */
.L_x_15114:
[----:B------:R-:W-:Y:S05]  /*1e70*/  BSYNC B6 ;  /* 0x0000000000067941 */ /* 0x000fea0003800000 */
.L_x_15113:
        /* <DEDUP_REMOVED lines=26> */
.L_x_15153:
[----:B------:R0:W5:Y:S01]  /*2020*/  LDG.E.U8 R16, desc[UR36][R4.64] ;  /* 0x0000002404107981 */ /* 0x000162000c1e1100 */
[----:B------:R-:W-:Y:S01]  /*2030*/  IMAD.MOV.U32 R17, RZ, RZ, RZ ;  /* 0x000000ffff117224 */ /* 0x000fe200078e00ff */
[----:B------:R-:W-:Y:S06]  /*2040*/  BRA `(.L_x_15155) ;  /* 0x0000000c00487947 */ /* 0x000fec0003800000 */
.L_x_15152:
        /* <DEDUP_REMOVED lines=8> */
.L_x_15157:
[----:B------:R-:W2:Y:S02]  /*20d0*/  LDG.E R16, desc[UR36][R4.64] ;  /* 0x0000002404107981 */ /* 0x000ea4000c1e1900 */
[----:B--2---:R-:W-:Y:S01]  /*20e0*/  SHF.R.S32.HI R17, RZ, 0x1f, R16 ;  /* 0x0000001fff117819 */ /* 0x004fe20000011410 */
[----:B------:R-:W-:Y:S06]  /*20f0*/  BRA `(.L_x_15155) ;  /* 0x0000000c001c7947 */ /* 0x000fec0003800000 */
.L_x_15156:
[----:B------:R-:W2:Y:S02]  /*2100*/  LDG.E.S16 R16, desc[UR36][R4.64] ;  /* 0x0000002404107981 */ /* 0x000ea4000c1e1700 */
[----:B--2---:R-:W-:Y:S01]  /*2110*/  SHF.R.S32.HI R17, RZ, 0x1f, R16 ;  /* 0x0000001fff117819 */ /* 0x004fe20000011410 */
[----:B------:R-:W-:Y:S06]  /*2120*/  BRA `(.L_x_15155) ;  /* 0x0000000c00107947 */ /* 0x000fec0003800000 */
.L_x_15151:
        /* <DEDUP_REMOVED lines=9> */
.L_x_15159:
[----:B------:R-:W2:Y:S02]  /*21c0*/  LDG.E.U16 R4, desc[UR36][R4.64] ;  /* 0x0000002404047981 */ /* 0x000ea4000c1e1500 */
[----:B--2---:R-:W-:-:S06]  /*21d0*/  HADD2.F32 R16, -RZ, R4.H0_H0 ;  /* 0x20000004ff107230 */ /* 0x004fcc0000004100 */
[----:B------:R-:W0:Y:S01]  /*21e0*/  F2I.S64.TRUNC R16, R16 ;  /* 0x0000001000107311 */ /* 0x000e22000020d900 */
[----:B------:R-:W-:Y:S05]  /*21f0*/  BRA `(.L_x_15155) ;  /* 0x0000000800dc7947 */ /* 0x000fea0003800000 */
.L_x_15158:
        /* <DEDUP_REMOVED lines=9> */
.L_x_15161:
[----:B------:R-:W2:Y:S02]  /*2290*/  LDG.E.U16 R4, desc[UR36][R4.64] ;  /* 0x0000002404047981 */ /* 0x000ea4000c1e1500 */
[----:B--2---:R-:W-:-:S06]  /*22a0*/  HADD2.F32 R16, -RZ, R4.H0_H0 ;  /* 0x20000004ff107230 */ /* 0x004fcc0000004100 */
[----:B------:R-:W0:Y:S01]  /*22b0*/  F2I.S64.TRUNC R16, R16 ;  /* 0x0000001000107311 */ /* 0x000e22000020d900 */
[----:B------:R-:W-:Y:S05]  /*22c0*/  BRA `(.L_x_15155) ;  /* 0x0000000800a87947 */ /* 0x000fea0003800000 */
.L_x_15160:
[----:B------:R-:W2:Y:S02]  /*22d0*/  LDG.E.64 R4, desc[UR36][R4.64] ;  /* 0x0000002404047981 */ /* 0x000ea4000c1e1b00 */
[----:B--2---:R0:W1:Y:S01]  /*22e0*/  F2I.S64.F64.TRUNC R16, R4 ;  /* 0x0000000400107311 */ /* 0x004062000030d900 */
[----:B------:R-:W-:Y:S05]  /*22f0*/  BRA `(.L_x_15155) ;  /* 0x00000008009c7947 */ /* 0x000fea0003800000 */
.L_x_15150:
        /* <DEDUP_REMOVED lines=13> */
.L_x_15164:
[----:B------:R-:W2:Y:S02]  /*23d0*/  LDG.E.64 R4, desc[UR36][R4.64] ;  /* 0x0000002404047981 */ /* 0x000ea4000c1e1b00 */
[----:B--2---:R0:W1:Y:S01]  /*23e0*/  F2I.S64.F64.TRUNC R16, R4 ;  /* 0x0000000400107311 */ /* 0x004062000030d900 */
[----:B------:R-:W-:Y:S05]  /*23f0*/  BRA `(.L_x_15155) ;  /* 0x00000008005c7947 */ /* 0x000fea0003800000 */
.L_x_15163:
        /* <DEDUP_REMOVED lines=27> */
.L_x_15166:
        /* <DEDUP_REMOVED lines=14> */
.L_x_15165:
[----:B------:R-:W2:Y:S02]  /*2690*/  LDG.E.U16 R16, desc[UR36][R4.64] ;  /* 0x0000002404107981 */ /* 0x000ea4000c1e1500 */
[----:B--2---:R-:W-:-:S06]  /*26a0*/  IMAD.U32 R16, R16, 0x10000, RZ ;  /* 0x0001000010107824 */ /* 0x004fcc00078e00ff */
[----:B------:R-:W0:Y:S01]  /*26b0*/  F2I.S64.TRUNC R16, R16 ;  /* 0x0000001000107311 */ /* 0x000e22000020d900 */
[----:B------:R-:W-:Y:S05]  /*26c0*/  BRA `(.L_x_15155) ;  /* 0x0000000400a87947 */ /* 0x000fea0003800000 */
.L_x_15162:
        /* <DEDUP_REMOVED lines=11> */
.L_x_15169:
        /* <DEDUP_REMOVED lines=21> */
.L_x_15173:
[----:B------:R-:W-:Y:S05]  /*28d0*/  BSYNC B1 ;  /* 0x0000000000017941 */ /* 0x000fea0003800000 */
.L_x_15172:
[----:B------:R-:W-:Y:S01]  /*28e0*/  IMAD.SHL.U32 R3, R3, 0x100000, RZ ;  /* 0x0010000003037824 */ /* 0x000fe200078e00ff */
[----:B------:R-:W-:-:S04]  /*28f0*/  LEA R5, R0, 0x3b800000, 0x17 ;  /* 0x3b80000000057811 */ /* 0x000fc800078eb8ff */
[----:B------:R-:W-:-:S07]  /*2900*/  LOP3.LUT R16, R5, R3, R16, 0xfe, !PT ;  /* 0x0000000305107212 */ /* 0x000fce00078efe10 */
.L_x_15171:
[----:B------:R-:W-:Y:S05]  /*2910*/  BSYNC B0 ;  /* 0x0000000000007941 */ /* 0x000fea0003800000 */
.L_x_15170:
[----:B------:R-:W1:Y:S01]  /*2920*/  F2I.S64.TRUNC R16, R16 ;  /* 0x0000001000107311 */ /* 0x000e62000020d900 */
[----:B------:R-:W-:Y:S05]  /*2930*/  BRA `(.L_x_15155) ;  /* 0x00000004000c7947 */ /* 0x000fea0003800000 */
.L_x_15168:
        /* <DEDUP_REMOVED lines=21> */
.L_x_15177:
[----:B------:R-:W-:Y:S05]  /*2a90*/  BSYNC B1 ;  /* 0x0000000000017941 */ /* 0x000fea0003800000 */
.L_x_15176:
[----:B------:R-:W-:Y:S01]  /*2aa0*/  IMAD.SHL.U32 R3, R3, 0x200000, RZ ;  /* 0x0020000003037824 */ /* 0x000fe200078e00ff */
[----:B------:R-:W-:-:S04]  /*2ab0*/  LEA R5, R0, 0x37800000, 0x17 ;  /* 0x3780000000057811 */ /* 0x000fc800078eb8ff */
[----:B------:R-:W-:-:S07]  /*2ac0*/  LOP3.LUT R16, R5, R3, R16, 0xfe, !PT ;  /* 0x0000000305107212 */ /* 0x000fce00078efe10 */
.L_x_15175:
[----:B------:R-:W-:Y:S05]  /*2ad0*/  BSYNC B0 ;  /* 0x0000000000007941 */ /* 0x000fea0003800000 */
.L_x_15174:
[----:B------:R-:W2:Y:S01]  /*2ae0*/  F2I.S64.TRUNC R16, R16 ;  /* 0x0000001000107311 */ /* 0x000ea2000020d900 */
[----:B------:R-:W-:Y:S05]  /*2af0*/  BRA `(.L_x_15155) ;  /* 0x00000000009c7947 */ /* 0x000fea0003800000 */
.L_x_15167:
        /* <DEDUP_REMOVED lines=14> */
.L_x_15181:
[----:B------:R-:W-:Y:S05]  /*2be0*/  BSYNC B0 ;  /* 0x0000000000007941 */ /* 0x000fea0003800000 */
.L_x_15180:
[----:B------:R-:W0:Y:S01]  /*2bf0*/  F2I.S64.TRUNC R16, R16 ;  /* 0x0000001000107311 */ /* 0x000e22000020d900 */
[----:B------:R-:W-:Y:S05]  /*2c00*/  BRA `(.L_x_15155) ;  /* 0x0000000000587947 */ /* 0x000fea0003800000 */
.L_x_15154:
        /* <DEDUP_REMOVED lines=16> */
.L_x_15182:
[----:B------:R-:W-:Y:S01]  /*2d10*/  CS2R R16, SRZ ;  /* 0x0000000000107805 */ /* 0x000fe2000001ff00 */
[----:B------:R-:W-:Y:S06]  /*2d20*/  BRA `(.L_x_15155) ;  /* 0x0000000000107947 */ /* 0x000fec0003800000 */
.L_x_15179:
[----:B------:R0:W5:Y:S01]  /*2d30*/  LDG.E.64 R16, desc[UR36][R4.64] ;  /* 0x0000002404107981 */ /* 0x000162000c1e1b00 */
[----:B------:R-:W-:Y:S05]  /*2d40*/  BRA `(.L_x_15155) ;  /* 0x0000000000087947 */ /* 0x000fea0003800000 */
.L_x_15178:
[----:B------:R0:W5:Y:S01]  /*2d50*/  LDG.E R16, desc[UR36][R4.64] ;  /* 0x0000002404107981 */ /* 0x000162000c1e1900 */
[----:B------:R-:W-:-:S07]  /*2d60*/  IMAD.MOV.U32 R17, RZ, RZ, RZ ;  /* 0x000000ffff117224 */ /* 0x000fce00078e00ff */
.L_x_15155:
[----:B------:R-:W-:-:S07]  /*2d70*/  VIADD R25, R25, 0x80 ;  /* 0x0000008019197836 */ /* 0x000fce0000000000 */
.L_x_15149:
[----:B------:R-:W-:Y:S05]  /*2d80*/  BSYNC B6 ;  /* 0x0000000000067941 */ /* 0x000fea0003800000 */
.L_x_15148:
        /* <DEDUP_REMOVED lines=23> */
.L_x_15188:
[----:B------:R0:W5:Y:S01]  /*2f00*/  LDG.E.U8 R18, desc[UR36][R4.64] ;  /* 0x0000002404127981 */ /* 0x000162000c1e1100 */
[----:B------:R-:W-:Y:S01]  /*2f10*/  IMAD.MOV.U32 R19, RZ, RZ, RZ ;  /* 0x000000ffff137224 */ /* 0x000fe200078e00ff */
[----:B------:R-:W-:Y:S06]  /*2f20*/  BRA `(.L_x_15184) ;  /* 0x0000000c00447947 */ /* 0x000fec0003800000 */
.L_x_15187:
        /* <DEDUP_REMOVED lines=8> */
.L_x_15191:
[----:B------:R-:W2:Y:S02]  /*2fb0*/  LDG.E R18, desc[UR36][R4.64] ;  /* 0x0000002404127981 */ /* 0x000ea4000c1e1900 */
[----:B--2---:R-:W-:Y:S01]  /*2fc0*/  SHF.R.S32.HI R19, RZ, 0x1f, R18 ;  /* 0x0000001fff137819 */ /* 0x004fe20000011412 */
[----:B------:R-:W-:Y:S06]  /*2fd0*/  BRA `(.L_x_15184) ;  /* 0x0000000c00187947 */ /* 0x000fec0003800000 */
.L_x_15190:
[----:B------:R-:W2:Y:S02]  /*2fe0*/  LDG.E.S16 R18, desc[UR36][R4.64] ;  /* 0x0000002404127981 */ /* 0x000ea4000c1e1700 */
[----:B--2---:R-:W-:Y:S01]  /*2ff0*/  SHF.R.S32.HI R19, RZ, 0x1f, R18 ;  /* 0x0000001fff137819 */ /* 0x004fe20000011412 */
[----:B------:R-:W-:Y:S06]  /*3000*/  BRA `(.L_x_15184) ;  /* 0x0000000c000c7947 */ /* 0x000fec0003800000 */
.L_x_15186:
        /* <DEDUP_REMOVED lines=9> */
.L_x_15193:
[----:B------:R-:W2:Y:S02]  /*30a0*/  LDG.E.U16 R4, desc[UR36][R4.64] ;  /* 0x0000002404047981 */ /* 0x000ea4000c1e1500 */
[----:B--2---:R-:W-:-:S06]  /*30b0*/  HADD2.F32 R18, -RZ, R4.H0_H0 ;  /* 0x20000004ff127230 */ /* 0x004fcc0000004100 */
[----:B------:R-:W0:Y:S01]  /*30c0*/  F2I.S64.TRUNC R18, R18 ;  /* 0x0000001200127311 */ /* 0x000e22000020d900 */
[----:B------:R-:W-:Y:S05]  /*30d0*/  BRA `(.L_x_15184) ;  /* 0x0000000800d87947 */ /* 0x000fea0003800000 */
.L_x_15192:
        /* <DEDUP_REMOVED lines=9> */
.L_x_15195:
[----:B------:R-:W2:Y:S02]  /*3170*/  LDG.E.U16 R4, desc[UR36][R4.64] ;  /* 0x0000002404047981 */ /* 0x000ea4000c1e1500 */
[----:B--2---:R-:W-:-:S06]  /*3180*/  HADD2.F32 R18, -RZ, R4.H0_H0 ;  /* 0x20000004ff127230 */ /* 0x004fcc0000004100 */
[----:B------:R-:W0:Y:S01]  /*3190*/  F2I.S64.TRUNC R18, R18 ;  /* 0x0000001200127311 */ /* 0x000e22000020d900 */
[----:B------:R-:W-:Y:S05]  /*31a0*/  BRA `(.L_x_15184) ;  /* 0x0000000800a47947 */ /* 0x000fea0003800000 */
.L_x_15194:
[----:B------:R-:W2:Y:S02]  /*31b0*/  LDG.E.64 R4, desc[UR36][R4.64] ;  /* 0x0000002404047981 */ /* 0x000ea4000c1e1b00 */
[----:B--2---:R0:W1:Y:S01]  /*31c0*/  F2I.S64.F64.TRUNC R18, R4 ;  /* 0x0000000400127311 */ /* 0x004062000030d900 */
[----:B------:R-:W-:Y:S05]  /*31d0*/  BRA `(.L_x_15184) ;  /* 0x0000000800987947 */ /* 0x000fea0003800000 */
.L_x_15185:
        /* <DEDUP_REMOVED lines=13> */
.L_x_15198:
[----:B------:R-:W2:Y:S02]  /*32b0*/  LDG.E.64 R4, desc[UR36][R4.64] ;  /* 0x0000002404047981 */ /* 0x000ea4000c1e1b00 */
[----:B--2---:R0:W1:Y:S01]  /*32c0*/  F2I.S64.F64.TRUNC R18, R4 ;  /* 0x0000000400127311 */ /* 0x004062000030d900 */
[----:B------:R-:W-:Y:S05]  /*32d0*/  BRA `(.L_x_15184) ;  /* 0x0000000800587947 */ /* 0x000fea0003800000 */
.L_x_15197:
        /* <DEDUP_REMOVED lines=27> */
.L_x_15200:
        /* <DEDUP_REMOVED lines=14> */
.L_x_15199:
[----:B------:R-:W2:Y:S02]  /*3570*/  LDG.E.U16 R18, desc[UR36][R4.64] ;  /* 0x0000002404127981 */ /* 0x000ea4000c1e1500 */
[----:B--2---:R-:W-:-:S06]  /*3580*/  IMAD.U32 R18, R18, 0x10000, RZ ;  /* 0x0001000012127824 */ /* 0x004fcc00078e00ff */
[----:B------:R-:W0:Y:S01]  /*3590*/  F2I.S64.TRUNC R18, R18 ;  /* 0x0000001200127311 */ /* 0x000e22000020d900 */
[----:B------:R-:W-:Y:S05]  /*35a0*/  BRA `(.L_x_15184) ;  /* 0x0000000400a47947 */ /* 0x000fea0003800000 */
.L_x_15196:
        /* <DEDUP_REMOVED lines=11> */
.L_x_15203:
        /* <DEDUP_REMOVED lines=21> */
.L_x_15207:
[----:B------:R-:W-:Y:S05]  /*37b0*/  BSYNC B1 ;  /* 0x0000000000017941 */ /* 0x000fea0003800000 */
.L_x_15206:
[----:B------:R-:W-:Y:S01]  /*37c0*/  IMAD.SHL.U32 R3, R3, 0x100000, RZ ;  /* 0x0010000003037824 */ /* 0x000fe200078e00ff */
[----:B------:R-:W-:-:S04]  /*37d0*/  LEA R5, R0, 0x3b800000, 0x17 ;  /* 0x3b80000000057811 */ /* 0x000fc800078eb8ff */
[----:B------:R-:W-:-:S07]  /*37e0*/  LOP3.LUT R18, R5, R3, R18, 0xfe, !PT ;  /* 0x0000000305127212 */ /* 0x000fce00078efe12 */
.L_x_15205:
[----:B------:R-:W-:Y:S05]  /*37f0*/  BSYNC B0 ;  /* 0x0000000000007941 */ /* 0x000fea0003800000 */
.L_x_15204:
[----:B------:R-:W0:Y:S01]  /*3800*/  F2I.S64.TRUNC R18, R18 ;  /* 0x0000001200127311 */ /* 0x000e22000020d900 */
[----:B------:R-:W-:Y:S05]  /*3810*/  BRA `(.L_x_15184) ;  /* 0x0000000400087947 */ /* 0x000fea0003800000 */
.L_x_15202:
        /* <DEDUP_REMOVED lines=21> */
.L_x_15211:
[----:B------:R-:W-:Y:S05]  /*3970*/  BSYNC B1 ;  /* 0x0000000000017941 */ /* 0x000fea0003800000 */
.L_x_15210:
[----:B------:R-:W-:Y:S01]  /*3980*/  IMAD.SHL.U32 R3, R3, 0x200000, RZ ;  /* 0x0020000003037824 */ /* 0x000fe200078e00ff */
[----:B------:R-:W-:-:S04]  /*3990*/  LEA R5, R0, 0x37800000, 0x17 ;  /* 0x3780000000057811 */ /* 0x000fc800078eb8ff */
[----:B------:R-:W-:-:S07]  /*39a0*/  LOP3.LUT R18, R5, R3, R18, 0xfe, !PT ;  /* 0x0000000305127212 */ /* 0x000fce00078efe12 */
.L_x_15209:
[----:B------:R-:W-:Y:S05]  /*39b0*/  BSYNC B0 ;  /* 0x0000000000007941 */ /* 0x000fea0003800000 */
.L_x_15208:
[----:B------:R-:W0:Y:S01]  /*39c0*/  F2I.S64.TRUNC R18, R18 ;  /* 0x0000001200127311 */ /* 0x000e22000020d900 */
[----:B------:R-:W-:Y:S05]  /*39d0*/  BRA `(.L_x_15184) ;  /* 0x0000000000987947 */ /* 0x000fea0003800000 */
.L_x_15201:
        /* <DEDUP_REMOVED lines=14> */
.L_x_15215:
[----:B------:R-:W-:Y:S05]  /*3ac0*/  BSYNC B0 ;  /* 0x0000000000007941 */ /* 0x000fea0003800000 */
.L_x_15214:
[----:B------:R-:W0:Y:S01]  /*3ad0*/  F2I.S64.TRUNC R18, R18 ;  /* 0x0000001200127311 */ /* 0x000e22000020d900 */
[----:B------:R-:W-:Y:S05]  /*3ae0*/  BRA `(.L_x_15184) ;  /* 0x0000000000547947 */ /* 0x000fea0003800000 */
.L_x_15189:
        /* <DEDUP_REMOVED lines=16> */
.L_x_15216:
[----:B------:R-:W-:Y:S05]  /*3bf0*/  BRA `(.L_x_15184) ;  /* 0x0000000000107947 */ /* 0x000fea0003800000 */
.L_x_15213:
[----:B------:R0:W5:Y:S01]  /*3c00*/  LDG.E.64 R18, desc[UR36][R4.64] ;  /* 0x0000002404127981 */ /* 0x000162000c1e1b00 */
[----:B------:R-:W-:Y:S05]  /*3c10*/  BRA `(.L_x_15184) ;  /* 0x0000000000087947 */ /* 0x000fea0003800000 */
.L_x_15212:
[----:B------:R0:W5:Y:S01]  /*3c20*/  LDG.E R18, desc[UR36][R4.64] ;  /* 0x0000002404127981 */ /* 0x000162000c1e1900 */
[----:B------:R-:W-:-:S07]  /*3c30*/  IMAD.MOV.U32 R19, RZ, RZ, RZ ;  /* 0x000000ffff137224 */ /* 0x000fce00078e00ff */
.L_x_15184:
[----:B------:R-:W-:Y:S05]  /*3c40*/  BSYNC B6 ;  /* 0x0000000000067941 */ /* 0x000fea0003800000 */
.L_x_15183:
        /* <DEDUP_REMOVED lines=31> */
.L_x_15218:
[----:B------:R-:W-:Y:S05]  /*3e40*/  BSYNC B6 ;  /* 0x0000000000067941 */ /* 0x000fea0003800000 */
.L_x_15217:
        /* <DEDUP_REMOVED lines=29> */
.L_x_15220:
[----:B------:R-:W-:Y:S05]  /*4020*/  BSYNC B6 ;  /* 0x0000000000067941 */ /* 0x000fea0003800000 */
.L_x_15219:
        /* <DEDUP_REMOVED lines=29> */
.L_x_15222:
[----:B------:R-:W-:Y:S05]  /*4200*/  BSYNC B6 ;  /* 0x0000000000067941 */ /* 0x000fea0003800000 */
.L_x_15221:
        /* <DEDUP_REMOVED lines=29> */
.L_x_15224:
[----:B------:R-:W-:Y:S05]  /*43e0*/  BSYNC B6 ;  /* 0x0000000000067941 */ /* 0x000fea0003800000 */
.L_x_15223:
        /* <DEDUP_REMOVED lines=26> */
.L_x_15230:
[----:B------:R0:W-:Y:S01]  /*4590*/  STG.E.U8 desc[UR36][R4.64], RZ ;  /* 0x000000ff04007986 */ /* 0x0001e2000c101124 */
[----:B------:R-:W-:Y:S01]  /*45a0*/  IMAD.MOV.U32 R25, RZ, RZ, R23 ;  /* 0x000000ffff197224 */ /* 0x000fe200078e0017 */
[----:B------:R-:W-:Y:S06]  /*45b0*/  BRA `(.L_x_15226) ;  /* 0x0000000400dc7947 */ /* 0x000fec0003800000 */
.L_x_15229:
        /* <DEDUP_REMOVED lines=9> */
.L_x_15233:
[----:B------:R3:W-:Y:S01]  /*4650*/  STG.E desc[UR36][R4.64], RZ ;  /* 0x000000ff04007986 */ /* 0x0007e2000c101924 */
[----:B------:R-:W-:Y:S01]  /*4660*/  IMAD.MOV.U32 R25, RZ, RZ, R23 ;  /* 0x000000ffff197224 */ /* 0x000fe200078e0017 */
[----:B------:R-:W-:Y:S06]  /*4670*/  BRA `(.L_x_15226) ;  /* 0x0000000400ac7947 */ /* 0x000fec0003800000 */
.L_x_15232:
[----:B------:R1:W-:Y:S01]  /*4680*/  STG.E.U16 desc[UR36][R4.64], RZ ;  /* 0x000000ff04007986 */ /* 0x0003e2000c101524 */
[----:B------:R-:W-:Y:S01]  /*4690*/  IMAD.MOV.U32 R25, RZ, RZ, R23 ;  /* 0x000000ffff197224 */ /* 0x000fe200078e0017 */
[----:B------:R-:W-:Y:S06]  /*46a0*/  BRA `(.L_x_15226) ;  /* 0x0000000400a07947 */ /* 0x000fec0003800000 */
.L_x_15228:
        /* <DEDUP_REMOVED lines=9> */
.L_x_15235:
[----:B------:R0:W-:Y:S01]  /*4740*/  STG.E.U16 desc[UR36][R4.64], RZ ;  /* 0x000000ff04007986 */ /* 0x0001e2000c101524 */
[----:B------:R-:W-:Y:S01]  /*4750*/  IMAD.MOV.U32 R25, RZ, RZ, R23 ;  /* 0x000000ffff197224 */ /* 0x000fe200078e0017 */
[----:B------:R-:W-:Y:S06]  /*4760*/  BRA `(.L_x_15226) ;  /* 0x0000000400707947 */ /* 0x000fec0003800000 */
.L_x_15234:
        /* <DEDUP_REMOVED lines=9> */
.L_x_15237:
[----:B------:R0:W-:Y:S01]  /*4800*/  STG.E desc[UR36][R4.64], RZ ;  /* 0x000000ff04007986 */ /* 0x0001e2000c101924 */
[----:B------:R-:W-:Y:S01]  /*4810*/  IMAD.MOV.U32 R25, RZ, RZ, R23 ;  /* 0x000000ffff197224 */ /* 0x000fe200078e0017 */
[----:B------:R-:W-:Y:S06]  /*4820*/  BRA `(.L_x_15226) ;  /* 0x0000000400407947 */ /* 0x000fec0003800000 */
.L_x_15236:
[----:B------:R0:W-:Y:S01]  /*4830*/  STG.E.64 desc[UR36][R4.64], RZ ;  /* 0x000000ff04007986 */ /* 0x0001e2000c101b24 */
[----:B------:R-:W-:Y:S01]  /*4840*/  IMAD.MOV.U32 R25, RZ, RZ, R23 ;  /* 0x000000ffff197224 */ /* 0x000fe200078e0017 */
[----:B------:R-:W-:Y:S06]  /*4850*/  BRA `(.L_x_15226) ;  /* 0x0000000400347947 */ /* 0x000fec0003800000 */
.L_x_15227:
        /* <DEDUP_REMOVED lines=11> */
.L_x_15240:
[----:B------:R0:W-:Y:S01]  /*4910*/  STG.E.128 desc[UR36][R4.64], RZ ;  /* 0x000000ff04007986 */ /* 0x0001e2000c101d24 */
[----:B------:R-:W-:Y:S01]  /*4920*/  IMAD.MOV.U32 R25, RZ, RZ, R23 ;  /* 0x000000ffff197224 */ /* 0x000fe200078e0017 */
[----:B------:R-:W-:Y:S06]  /*4930*/  BRA `(.L_x_15226) ;  /* 0x0000000000fc7947 */ /* 0x000fec0003800000 */
.L_x_15239:
        /* <DEDUP_REMOVED lines=9> */
.L_x_15242:
[----:B------:R0:W-:Y:S01]  /*49d0*/  STG.E.U8 desc[UR36][R4.64], RZ ;  /* 0x000000ff04007986 */ /* 0x0001e2000c101124 */
[----:B------:R-:W-:Y:S01]  /*49e0*/  IMAD.MOV.U32 R25, RZ, RZ, R23 ;  /* 0x000000ffff197224 */ /* 0x000fe200078e0017 */
[----:B------:R-:W-:Y:S06]  /*49f0*/  BRA `(.L_x_15226) ;  /* 0x0000000000cc7947 */ /* 0x000fec0003800000 */
.L_x_15241:
[----:B------:R0:W-:Y:S01]  /*4a00*/  STG.E.U16 desc[UR36][R4.64], RZ ;  /* 0x000000ff04007986 */ /* 0x0001e2000c101524 */
[----:B------:R-:W-:Y:S01]  /*4a10*/  IMAD.MOV.U32 R25, RZ, RZ, R23 ;  /* 0x000000ffff197224 */ /* 0x000fe200078e0017 */
[----:B------:R-:W-:Y:S06]  /*4a20*/  BRA `(.L_x_15226) ;  /* 0x0000000000c07947 */ /* 0x000fec0003800000 */
.L_x_15238:
        /* <DEDUP_REMOVED lines=11> */
.L_x_15245:
[----:B------:R0:W-:Y:S01]  /*4ae0*/  STG.E.U8 desc[UR36][R4.64], RZ ;  /* 0x000000ff04007986 */ /* 0x0001e2000c101124 */
[----:B------:R-:W-:Y:S01]  /*4af0*/  IMAD.MOV.U32 R25, RZ, RZ, R23 ;  /* 0x000000ffff197224 */ /* 0x000fe200078e0017 */
[----:B------:R-:W-:Y:S06]  /*4b00*/  BRA `(.L_x_15226) ;  /* 0x0000000000887947 */ /* 0x000fec0003800000 */
.L_x_15244:
[----:B------:R0:W-:Y:S01]  /*4b10*/  STG.E.U8 desc[UR36][R4.64], RZ ;  /* 0x000000ff04007986 */ /* 0x0001e2000c101124 */
[----:B------:R-:W-:Y:S01]  /*4b20*/  IMAD.MOV.U32 R25, RZ, RZ, R23 ;  /* 0x000000ffff197224 */ /* 0x000fe200078e0017 */
[----:B------:R-:W-:Y:S06]  /*4b30*/  BRA `(.L_x_15226) ;  /* 0x00000000007c7947 */ /* 0x000fec0003800000 */
.L_x_15243:
        /* <DEDUP_REMOVED lines=8> */
.L_x_15231:
        /* <DEDUP_REMOVED lines=16> */
.L_x_15248:
[----:B------:R-:W-:Y:S01]  /*4cc0*/  IMAD.MOV.U32 R25, RZ, RZ, R23 ;  /* 0x000000ffff197224 */ /* 0x000fe200078e0017 */
[----:B------:R-:W-:Y:S06]  /*4cd0*/  BRA `(.L_x_15226) ;  /* 0x0000000000147947 */ /* 0x000fec0003800000 */
.L_x_15247:
[----:B------:R0:W-:Y:S01]  /*4ce0*/  STG.E.64 desc[UR36][R4.64], RZ ;  /* 0x000000ff04007986 */ /* 0x0001e2000c101b24 */
[----:B------:R-:W-:Y:S01]  /*4cf0*/  IMAD.MOV.U32 R25, RZ, RZ, R23 ;  /* 0x000000ffff197224 */ /* 0x000fe200078e0017 */
[----:B------:R-:W-:Y:S06]  /*4d00*/  BRA `(.L_x_15226) ;  /* 0x0000000000087947 */ /* 0x000fec0003800000 */
.L_x_15246:
[----:B------:R0:W-:Y:S01]  /*4d10*/  STG.E desc[UR36][R4.64], RZ ;  /* 0x000000ff04007986 */ /* 0x0001e2000c101924 */
[----:B------:R-:W-:-:S07]  /*4d20*/  IMAD.MOV.U32 R25, RZ, RZ, R23 ;  /* 0x000000ffff197224 */ /* 0x000fce00078e0017 */
.L_x_15226:
[----:B------:R-:W-:Y:S05]  /*4d30*/  BSYNC B6 ;  /* 0x0000000000067941 */ /* 0x000fea0003800000 */
.L_x_15225:
        /* <DEDUP_REMOVED lines=23> */
.L_x_15254:
[----:B------:R0:W-:Y:S01]  /*4eb0*/  STG.E.U8 desc[UR36][R4.64], RZ ;  /* 0x000000ff04007986 */ /* 0x0001e2000c101124 */
[----:B------:R-:W-:Y:S05]  /*4ec0*/  BRA `(.L_x_15256) ;  /* 0x00000004008c7947 */ /* 0x000fea0003800000 */
.L_x_15253:
        /* <DEDUP_REMOVED lines=8> */
.L_x_15258:
[----:B------:R3:W-:Y:S01]  /*4f50*/  STG.E desc[UR36][R4.64], RZ ;  /* 0x000000ff04007986 */ /* 0x0007e2000c101924 */
[----:B------:R-:W-:Y:S05]  /*4f60*/  BRA `(.L_x_15256) ;  /* 0x0000000400647947 */ /* 0x000fea0003800000 */
.L_x_15257:
[----:B------:R2:W-:Y:S01]  /*4f70*/  STG.E.U16 desc[UR36][R4.64], RZ ;  /* 0x000000ff04007986 */ /* 0x0005e2000c101524 */
[----:B------:R-:W-:Y:S05]  /*4f80*/  BRA `(.L_x_15256) ;  /* 0x00000004005c7947 */ /* 0x000fea0003800000 */
.L_x_15252:
        /* <DEDUP_REMOVED lines=8> */
.L_x_15260:
[----:B------:R0:W-:Y:S01]  /*5010*/  STG.E.U16 desc[UR36][R4.64], RZ ;  /* 0x000000ff04007986 */ /* 0x0001e2000c101524 */
[----:B------:R-:W-:Y:S05]  /*5020*/  BRA `(.L_x_15256) ;  /* 0x0000000400347947 */ /* 0x000fea0003800000 */
.L_x_15259:
        /* <DEDUP_REMOVED lines=8> */
.L_x_15262:
[----:B------:R0:W-:Y:S01]  /*50b0*/  STG.E desc[UR36][R4.64], RZ ;  /* 0x000000ff04007986 */ /* 0x0001e2000c101924 */
[----:B------:R-:W-:Y:S05]  /*50c0*/  BRA `(.L_x_15256) ;  /* 0x00000004000c7947 */ /* 0x000fea0003800000 */
.L_x_15261:
[----:B------:R0:W-:Y:S01]  /*50d0*/  STG.E.64 desc[UR36][R4.64], RZ ;  /* 0x000000ff04007986 */ /* 0x0001e2000c101b24 */
[----:B------:R-:W-:Y:S05]  /*50e0*/  BRA `(.L_x_15256) ;  /* 0x0000000400047947 */ /* 0x000fea0003800000 */
.L_x_15251:
        /* <DEDUP_REMOVED lines=10> */
.L_x_15265:
[----:B------:R0:W-:Y:S01]  /*5190*/  STG.E.128 desc[UR36][R4.64], RZ ;  /* 0x000000ff04007986 */ /* 0x0001e2000c101d24 */
[----:B------:R-:W-:Y:S05]  /*51a0*/  BRA `(.L_x_15256) ;  /* 0x0000000000d47947 */ /* 0x000fea0003800000 */
.L_x_15264:
        /* <DEDUP_REMOVED lines=8> */
.L_x_15267:
[----:B------:R0:W-:Y:S01]  /*5230*/  STG.E.U8 desc[UR36][R4.64], RZ ;  /* 0x000000ff04007986 */ /* 0x0001e2000c101124 */
[----:B------:R-:W-:Y:S05]  /*5240*/  BRA `(.L_x_15256) ;  /* 0x0000000000ac7947 */ /* 0x000fea0003800000 */
.L_x_15266:
[----:B------:R0:W-:Y:S01]  /*5250*/  STG.E.U16 desc[UR36][R4.64], RZ ;  /* 0x000000ff04007986 */ /* 0x0001e2000c101524 */
[----:B------:R-:W-:Y:S05]  /*5260*/  BRA `(.L_x_15256) ;  /* 0x0000000000a47947 */ /* 0x000fea0003800000 */
.L_x_15263:
        /* <DEDUP_REMOVED lines=10> */
.L_x_15270:
[----:B------:R0:W-:Y:S01]  /*5310*/  STG.E.U8 desc[UR36][R4.64], RZ ;  /* 0x000000ff04007986 */ /* 0x0001e2000c101124 */
[----:B------:R-:W-:Y:S05]  /*5320*/  BRA `(.L_x_15256) ;  /* 0x0000000000747947 */ /* 0x000fea0003800000 */
.L_x_15269:
[----:B------:R0:W-:Y:S01]  /*5330*/  STG.E.U8 desc[UR36][R4.64], RZ ;  /* 0x000000ff04007986 */ /* 0x0001e2000c101124 */
[----:B------:R-:W-:Y:S05]  /*5340*/  BRA `(.L_x_15256) ;  /* 0x00000000006c7947 */ /* 0x000fea0003800000 */
.L_x_15268:
[----:B------:R-:W-:-:S13]  /*5350*/  ISETP.NE.AND P0, PT, R0, 0x1c, PT ;  /* 0x0000001c0000780c */ /* 0x000fda0003f05270 */
[----:B------:R-:W-:Y:S05]  /*5360*/  @!P0 BRA `(.L_x_15271) ;  /* 0x0000000000608947 */ /* 0x000fea0003800000 */
[----:B------:R-:W-:-:S13]  /*5370*/  ISETP.NE.AND P0, PT, R0, 0x1d, PT ;  /* 0x0000001d0000780c */ /* 0x000fda0003f05270 */
[----:B------:R-:W-:Y:S05]  /*5380*/  @!P0 BRA `(.L_x_15272) ;  /* 0x0000000000508947 */ /* 0x000fea0003800000 */
[----:B------:R-:W-:-:S13]  /*5390*/  ISETP.NE.AND P0, PT, R0, 0x2c, PT ;  /* 0x0000002c0000780c */ /* 0x000fda0003f05270 */
[----:B------:R0:W-:Y:S01]  /*53a0*/  @!P0 STG.E.U8 desc[UR36][R4.64], RZ ;  /* 0x000000ff04008986 */ /* 0x0001e2000c101124 */
[----:B------:R-:W-:Y:S05]  /*53b0*/  @!P0 BRA `(.L_x_15256) ;  /* 0x0000000000508947 */ /* 0x000fea0003800000 */
.L_x_15255:
        /* <DEDUP_REMOVED lines=16> */
.L_x_15273:
[----:B------:R-:W-:Y:S05]  /*54c0*/  BRA `(.L_x_15256) ;  /* 0x00000000000c7947 */ /* 0x000fea0003800000 */
.L_x_15272:
[----:B------:R0:W-:Y:S01]  /*54d0*/  STG.E.64 desc[UR36][R4.64], RZ ;  /* 0x000000ff04007986 */ /* 0x0001e2000c101b24 */
[----:B------:R-:W-:Y:S05]  /*54e0*/  BRA `(.L_x_15256) ;  /* 0x0000000000047947 */ /* 0x000fea0003800000 */
.L_x_15271:
[----:B------:R0:W-:Y:S02]  /*54f0*/  STG.E desc[UR36][R4.64], RZ ;  /* 0x000000ff04007986 */ /* 0x0001e4000c101924 */
.L_x_15256:
        /* <DEDUP_REMOVED lines=23> */
.L_x_15277:
[----:B------:R3:W-:Y:S01]  /*5670*/  STG.E.U8 desc[UR36][R4.64], RZ ;  /* 0x000000ff04007986 */ /* 0x0007e2000c101124 */
[----:B------:R-:W-:Y:S05]  /*5680*/  BRA `(.L_x_15279) ;  /* 0x00000004008c7947 */ /* 0x000fea0003800000 */
.L_x_15276:
        /* <DEDUP_REMOVED lines=8> */
.L_x_15281:
[----:B------:R2:W-:Y:S01]  /*5710*/  STG.E desc[UR36][R4.64], RZ ;  /* 0x000000ff04007986 */ /* 0x0005e2000c101924 */
[----:B------:R-:W-:Y:S05]  /*5720*/  BRA `(.L_x_15279) ;  /* 0x0000000400647947 */ /* 0x000fea0003800000 */
.L_x_15280:
[----:B------:R0:W-:Y:S01]  /*5730*/  STG.E.U16 desc[UR36][R4.64], RZ ;  /* 0x000000ff04007986 */ /* 0x0001e2000c101524 */
[----:B------:R-:W-:Y:S05]  /*5740*/  BRA `(.L_x_15279) ;  /* 0x00000004005c7947 */ /* 0x000fea0003800000 */
.L_x_15275:
        /* <DEDUP_REMOVED lines=8> */
.L_x_15283:
[----:B------:R0:W-:Y:S01]  /*57d0*/  STG.E.U16 desc[UR36][R4.64], RZ ;  /* 0x000000ff04007986 */ /* 0x0001e2000c101524 */
[----:B------:R-:W-:Y:S05]  /*57e0*/  BRA `(.L_x_15279) ;  /* 0x0000000400347947 */ /* 0x000fea0003800000 */
.L_x_15282:
        /* <DEDUP_REMOVED lines=8> */
.L_x_15285:
[----:B------:R0:W-:Y:S01]  /*5870*/  STG.E desc[UR36][R4.64], RZ ;  /* 0x000000ff04007986 */ /* 0x0001e2000c101924 */
[----:B------:R-:W-:Y:S05]  /*5880*/  BRA `(.L_x_15279) ;  /* 0x00000004000c7947 */ /* 0x000fea0003800000 */
.L_x_15284:
[----:B------:R0:W-:Y:S01]  /*5890*/  STG.E.64 desc[UR36][R4.64], RZ ;  /* 0x000000ff04007986 */ /* 0x0001e2000c101b24 */
[----:B------:R-:W-:Y:S05]  /*58a0*/  BRA `(.L_x_15279) ;  /* 0x0000000400047947 */ /* 0x000fea0003800000 */
.L_x_15274:
        /* <DEDUP_REMOVED lines=10> */
.L_x_15288:
[----:B------:R0:W-:Y:S01]  /*5950*/  STG.E.128 desc[UR36][R4.64], RZ ;  /* 0x000000ff04007986 */ /* 0x0001e2000c101d24 */
[----:B------:R-:W-:Y:S05]  /*5960*/  BRA `(.L_x_15279) ;  /* 0x0000000000d47947 */ /* 0x000fea0003800000 */
.L_x_15287:
        /* <DEDUP_REMOVED lines=8> */
.L_x_15290:
[----:B------:R0:W-:Y:S01]  /*59f0*/  STG.E.U8 desc[UR36][R4.64], RZ ;  /* 0x000000ff04007986 */ /* 0x0001e2000c101124 */
[----:B------:R-:W-:Y:S05]  /*5a00*/  BRA `(.L_x_15279) ;  /* 0x0000000000ac7947 */ /* 0x000fea0003800000 */
.L_x_15289:
[----:B------:R0:W-:Y:S01]  /*5a10*/  STG.E.U16 desc[UR36][R4.64], RZ ;  /* 0x000000ff04007986 */ /* 0x0001e2000c101524 */
[----:B------:R-:W-:Y:S05]  /*5a20*/  BRA `(.L_x_15279) ;  /* 0x0000000000a47947 */ /* 0x000fea0003800000 */
.L_x_15286:
        /* <DEDUP_REMOVED lines=10> */
.L_x_15293:
[----:B------:R0:W-:Y:S01]  /*5ad0*/  STG.E.U8 desc[UR36][R4.64], RZ ;  /* 0x000000ff04007986 */ /* 0x0001e2000c101124 */
[----:B------:R-:W-:Y:S05]  /*5ae0*/  BRA `(.L_x_15279) ;  /* 0x0000000000747947 */ /* 0x000fea0003800000 */
.L_x_15292:
[----:B------:R0:W-:Y:S01]  /*5af0*/  STG.E.U8 desc[UR36][R4.64], RZ ;  /* 0x000000ff04007986 */ /* 0x0001e2000c101124 */
[----:B------:R-:W-:Y:S05]  /*5b00*/  BRA `(.L_x_15279) ;  /* 0x00000000006c7947 */ /* 0x000fea0003800000 */
.L_x_15291:
[----:B------:R-:W-:-:S13]  /*5b10*/  ISETP.NE.AND P0, PT, R0, 0x1c, PT ;  /* 0x0000001c0000780c */ /* 0x000fda0003f05270 */
[----:B------:R-:W-:Y:S05]  /*5b20*/  @!P0 BRA `(.L_x_15294) ;  /* 0x0000000000608947 */ /* 0x000fea0003800000 */
[----:B------:R-:W-:-:S13]  /*5b30*/  ISETP.NE.AND P0, PT, R0, 0x1d, PT ;  /* 0x0000001d0000780c */ /* 0x000fda0003f05270 */
[----:B------:R-:W-:Y:S05]  /*5b40*/  @!P0 BRA `(.L_x_15295) ;  /* 0x0000000000508947 */ /* 0x000fea0003800000 */
[----:B------:R-:W-:-:S13]  /*5b50*/  ISETP.NE.AND P0, PT, R0, 0x2c, PT ;  /* 0x0000002c0000780c */ /* 0x000fda0003f05270 */
[----:B------:R0:W-:Y:S01]  /*5b60*/  @!P0 STG.E.U8 desc[UR36][R4.64], RZ ;  /* 0x000000ff04008986 */ /* 0x0001e2000c101124 */
[----:B------:R-:W-:Y:S05]  /*5b70*/  @!P0 BRA `(.L_x_15279) ;  /* 0x0000000000508947 */ /* 0x000fea0003800000 */
.L_x_15278:
        /* <DEDUP_REMOVED lines=16> */
.L_x_15296:
[----:B------:R-:W-:Y:S05]  /*5c80*/  BRA `(.L_x_15279) ;  /* 0x00000000000c7947 */ /* 0x000fea0003800000 */
.L_x_15295:
[----:B------:R0:W-:Y:S01]  /*5c90*/  STG.E.64 desc[UR36][R4.64], RZ ;  /* 0x000000ff04007986 */ /* 0x0001e2000c101b24 */
[----:B------:R-:W-:Y:S05]  /*5ca0*/  BRA `(.L_x_15279) ;  /* 0x0000000000047947 */ /* 0x000fea0003800000 */
.L_x_15294:
[----:B------:R0:W-:Y:S02]  /*5cb0*/  STG.E desc[UR36][R4.64], RZ ;  /* 0x000000ff04007986 */ /* 0x0001e4000c101924 */
.L_x_15279:
[----:B------:R-:W-:-:S07]  /*5cc0*/  VIADD R25, R25, 0x80 ;  /* 0x0000008019197836 */ /* 0x000fce0000000000 */
.L_x_15250:
[----:B------:R-:W-:Y:S05]  /*5cd0*/  BSYNC B6 ;  /* 0x0000000000067941 */ /* 0x000fea0003800000 */
.L_x_15249:
        /* <DEDUP_REMOVED lines=21> */
.L_x_15300:
[----:B------:R-:W-:Y:S01]  /*5e30*/  STG.E.U8 desc[UR36][R2.64], RZ ;  /* 0x000000ff02007986 */ /* 0x000fe2000c101124 */
[----:B------:R-:W-:Y:S05]  /*5e40*/  EXIT ;  /* 0x000000000000794d */ /* 0x000fea0003800000 */
.L_x_15299:
        /* <DEDUP_REMOVED lines=8> */
.L_x_15303:
[----:B------:R-:W-:Y:S01]  /*5ed0*/  STG.E desc[UR36][R2.64], RZ ;  /* 0x000000ff02007986 */ /* 0x000fe2000c101924 */
[----:B------:R-:W-:Y:S05]  /*5ee0*/  EXIT ;  /* 0x000000000000794d */ /* 0x000fea0003800000 */
.L_x_15302:
[----:B------:R-:W-:Y:S01]  /*5ef0*/  STG.E.U16 desc[UR36][R2.64], RZ ;  /* 0x000000ff02007986 */ /* 0x000fe2000c101524 */
[----:B------:R-:W-:Y:S05]  /*5f00*/  EXIT ;  /* 0x000000000000794d */ /* 0x000fea0003800000 */
.L_x_15298:
        /* <DEDUP_REMOVED lines=8> */
.L_x_15305:
[----:B------:R-:W-:Y:S01]  /*5f90*/  STG.E.U16 desc[UR36][R2.64], RZ ;  /* 0x000000ff02007986 */ /* 0x000fe2000c101524 */
[----:B------:R-:W-:Y:S05]  /*5fa0*/  EXIT ;  /* 0x000000000000794d */ /* 0x000fea0003800000 */
.L_x_15304:
        /* <DEDUP_REMOVED lines=8> */
.L_x_15307:
[----:B------:R-:W-:Y:S01]  /*6030*/  STG.E desc[UR36][R2.64], RZ ;  /* 0x000000ff02007986 */ /* 0x000fe2000c101924 */
[----:B------:R-:W-:Y:S05]  /*6040*/  EXIT ;  /* 0x000000000000794d */ /* 0x000fea0003800000 */
.L_x_15306:
[----:B------:R-:W-:Y:S01]  /*6050*/  STG.E.64 desc[UR36][R2.64], RZ ;  /* 0x000000ff02007986 */ /* 0x000fe2000c101b24 */
[----:B------:R-:W-:Y:S05]  /*6060*/  EXIT ;  /* 0x000000000000794d */ /* 0x000fea0003800000 */
.L_x_15297:
        /* <DEDUP_REMOVED lines=10> */
.L_x_15310:
[----:B------:R-:W-:Y:S01]  /*6110*/  STG.E.128 desc[UR36][R2.64], RZ ;  /* 0x000000ff02007986 */ /* 0x000fe2000c101d24 */
[----:B------:R-:W-:Y:S05]  /*6120*/  EXIT ;  /* 0x000000000000794d */ /* 0x000fea0003800000 */
.L_x_15309:
        /* <DEDUP_REMOVED lines=8> */
.L_x_15312:
[----:B------:R-:W-:Y:S01]  /*61b0*/  STG.E.U8 desc[UR36][R2.64], RZ ;  /* 0x000000ff02007986 */ /* 0x000fe2000c101124 */
[----:B------:R-:W-:Y:S05]  /*61c0*/  EXIT ;  /* 0x000000000000794d */ /* 0x000fea0003800000 */
.L_x_15311:
[----:B------:R-:W-:Y:S01]  /*61d0*/  STG.E.U16 desc[UR36][R2.64], RZ ;  /* 0x000000ff02007986 */ /* 0x000fe2000c101524 */
[----:B------:R-:W-:Y:S05]  /*61e0*/  EXIT ;  /* 0x000000000000794d */ /* 0x000fea0003800000 */
.L_x_15308:
        /* <DEDUP_REMOVED lines=10> */
.L_x_15315:
[----:B------:R-:W-:Y:S01]  /*6290*/  STG.E.U8 desc[UR36][R2.64], RZ ;  /* 0x000000ff02007986 */ /* 0x000fe2000c101124 */
[----:B------:R-:W-:Y:S05]  /*62a0*/  EXIT ;  /* 0x000000000000794d */ /* 0x000fea0003800000 */
.L_x_15314:
[----:B------:R-:W-:Y:S01]  /*62b0*/  STG.E.U8 desc[UR36][R2.64], RZ ;  /* 0x000000ff02007986 */ /* 0x000fe2000c101124 */
[----:B------:R-:W-:Y:S05]  /*62c0*/  EXIT ;  /* 0x000000000000794d */ /* 0x000fea0003800000 */
.L_x_15313:
[----:B------:R-:W-:-:S13]  /*62d0*/  ISETP.NE.AND P0, PT, R0, 0x1c, PT ;  /* 0x0000001c0000780c */ /* 0x000fda0003f05270 */
[----:B------:R-:W-:Y:S05]  /*62e0*/  @!P0 BRA `(.L_x_15316) ;  /* 0x0000000000608947 */ /* 0x000fea0003800000 */
[----:B------:R-:W-:-:S13]  /*62f0*/  ISETP.NE.AND P0, PT, R0, 0x1d, PT ;  /* 0x0000001d0000780c */ /* 0x000fda0003f05270 */
[----:B------:R-:W-:Y:S05]  /*6300*/  @!P0 BRA `(.L_x_15317) ;  /* 0x0000000000508947 */ /* 0x000fea0003800000 */
[----:B------:R-:W-:-:S13]  /*6310*/  ISETP.NE.AND P0, PT, R0, 0x2c, PT ;  /* 0x0000002c0000780c */ /* 0x000fda0003f05270 */
[----:B------:R0:W-:Y:S01]  /*6320*/  @!P0 STG.E.U8 desc[UR36][R2.64], RZ ;  /* 0x000000ff02008986 */ /* 0x0001e2000c101124 */
[----:B------:R-:W-:Y:S05]  /*6330*/  @!P0 EXIT ;  /* 0x000000000000894d */ /* 0x000fea0003800000 */
.L_x_15301:
        /* <DEDUP_REMOVED lines=16> */
.L_x_15318:
[----:B------:R-:W-:Y:S05]  /*6440*/  EXIT ;  /* 0x000000000000794d */ /* 0x000fea0003800000 */
.L_x_15317:
[----:B------:R-:W-:Y:S01]  /*6450*/  STG.E.64 desc[UR36][R2.64], RZ ;  /* 0x000000ff02007986 */ /* 0x000fe2000c101b24 */
[----:B------:R-:W-:Y:S05]  /*6460*/  EXIT ;  /* 0x000000000000794d */ /* 0x000fea0003800000 */
.L_x_15316:
[----:B------:R-:W-:Y:S01]  /*6470*/  STG.E desc[UR36][R2.64], RZ ;  /* 0x000000ff02007986 */ /* 0x000fe2000c101924 */
[----:B------:R-:W-:Y:S05]  /*6480*/  EXIT ;  /* 0x000000000000794d */ /* 0x000fea0003800000 */
.L_x_15319:
        /* <DEDUP_REMOVED lines=15> */
.L_x_32299:


//--------------------- .text._ZN2at6native18elementwise_kernelILi128ELi2EZNS0_22gpu_kernel_impl_nocastIZZZNS0_67_GLOBAL__N__bb565c37_34_ValidateCompressedIndicesKernel_cu_33a4b88b42_validate_compressed_sparse_indices_kernelILNS3_8CDimNameE1ENS3_18CUDAKernelLauncherENS3_14EmptyVecKernelENS3_8DummyVecELm8EEEvRKNS_6TensorESB_lllENKUlvE0_clEvENKUlvE0_clEvEUllE_EEvRNS_18TensorIteratorBaseERKT_EUliE_EEviT1_ --------------------------
	.section	.text._ZN2at6native18elementwise_kernelILi128ELi2EZNS0_22gpu_kernel_impl_nocastIZZZNS0_67_GLOBAL__N__bb565c37_34_ValidateCompressedIndicesKernel_cu_33a4b88b42_validate_compressed_sparse_indices_kernelILNS3_8CDimNameE1ENS3_18CUDAKernelLauncherENS3_14EmptyVecKernelENS3_8DummyVecELm8EEEvRKNS_6TensorESB_lllENKUlvE0_clEvENKUlvE0_clEvEUllE_EEvRNS_18TensorIteratorBaseERKT_EUliE_EEviT1_,"ax",@progbits
	.align	128
        .global         _ZN2at6native18elementwise_kernelILi128ELi2EZNS0_22gpu_kernel_impl_nocastIZZZNS0_67_GLOBAL__N__bb565c37_34_ValidateCompressedIndicesKernel_cu_33a4b88b42_validate_compressed_sparse_indices_kernelILNS3_8CDimNameE1ENS3_18CUDAKernelLauncherENS3_14EmptyVecKernelENS3_8DummyVecELm8EEEvRKNS_6TensorESB_lllENKUlvE0_clEvENKUlvE0_clEvEUllE_EEvRNS_18TensorIteratorBaseERKT_EUliE_EEviT1_
        .type           _ZN2at6native18elementwise_kernelILi128ELi2EZNS0_22gpu_kernel_impl_nocastIZZZNS0_67_GLOBAL__N__bb565c37_34_ValidateCompressedIndicesKernel_cu_33a4b88b42_validate_compressed_sparse_indices_kernelILNS3_8CDimNameE1ENS3_18CUDAKernelLauncherENS3_14EmptyVecKernelENS3_8DummyVecELm8EEEvRKNS_6TensorESB_lllENKUlvE0_clEvENKUlvE0_clEvEUllE_EEvRNS_18TensorIteratorBaseERKT_EUliE_EEviT1_,@function
        .size           _ZN2at6native18elementwise_kernelILi128ELi2EZNS0_22gpu_kernel_impl_nocastIZZZNS0_67_GLOBAL__N__bb565c37_34_ValidateCompressedIndicesKernel_cu_33a4b88b42_validate_compressed_sparse_indices_kernelILNS3_8CDimNameE1ENS3_18CUDAKernelLauncherENS3_14EmptyVecKernelENS3_8DummyVecELm8EEEvRKNS_6TensorESB_lllENKUlvE0_clEvENKUlvE0_clEvEUllE_EEvRNS_18TensorIteratorBaseERKT_EUliE_EEviT1_,(.L_x_32300 - _ZN2at6native18elementwise_kernelILi128ELi2EZNS0_22gpu_kernel_impl_nocastIZZZNS0_67_GLOBAL__N__bb565c37_34_ValidateCompressedIndicesKernel_cu_33a4b88b42_validate_compressed_sparse_indices_kernelILNS3_8CDimNameE1ENS3_18CUDAKernelLauncherENS3_14EmptyVecKernelENS3_8DummyVecELm8EEEvRKNS_6TensorESB_lllENKUlvE0_clEvENKUlvE0_clEvEUllE_EEvRNS_18TensorIteratorBaseERKT_EUliE_EEviT1_)
        .other          _ZN2at6native18elementwise_kernelILi128ELi2EZNS0_22gpu_kernel_impl_nocastIZZZNS0_67_GLOBAL__N__bb565c37_34_ValidateCompressedIndicesKernel_cu_33a4b88b42_validate_compressed_sparse_indices_kernelILNS3_8CDimNameE1ENS3_18CUDAKernelLauncherENS3_14EmptyVecKernelENS3_8DummyVecELm8EEEvRKNS_6TensorESB_lllENKUlvE0_clEvENKUlvE0_clEvEUllE_EEvRNS_18TensorIteratorBaseERKT_EUliE_EEviT1_,@"STO_CUDA_ENTRY STV_DEFAULT"
_ZN2at6native18elementwise_kernelILi128ELi2EZNS0_22gpu_kernel_impl_nocastIZZZNS0_67_GLOBAL__N__bb565c37_34_ValidateCompressedIndicesKernel_cu_33a4b88b42_validate_compressed_sparse_indices_kernelILNS3_8CDimNameE1ENS3_18CUDAKernelLauncherENS3_14EmptyVecKernelENS3_8DummyVecELm8EEEvRKNS_6TensorESB_lllENKUlvE0_clEvENKUlvE0_clEvEUllE_EEvRNS_18TensorIteratorBaseERKT_EUliE_EEviT1_:
.text._ZN2at6native18elementwise_kernelILi128ELi2EZNS0_22gpu_kernel_impl_nocastIZZZNS0_67_GLOBAL__N__bb565c37_34_ValidateCompressedIndicesKernel_cu_33a4b88b42_validate_compressed_sparse_indices_kernelILNS3_8CDimNameE1ENS3_18CUDAKernelLauncherENS3_14EmptyVecKernelENS3_8DummyVecELm8EEEvRKNS_6TensorESB_lllENKUlvE0_clEvENKUlvE0_clEvEUllE_EEvRNS_18TensorIteratorBaseERKT_EUliE_EEviT1_:
        /* <DEDUP_REMOVED lines=312> */
.L_x_15322:
        /* <DEDUP_REMOVED lines=34> */
.L_x_15324:
[----:B------:R-:W-:Y:S05]  /*15a0*/  BSYNC B6 ;  /* 0x0000000000067941 */ /* 0x000fea0003800000 */
.L_x_15323:
[----:B------:R0:W-:Y:S01]  /*15b0*/  STG.E.64 desc[UR36][R16.64], RZ ;  /* 0x000000ff10007986 */ /* 0x0001e2000c101b24 */
[----:B------:R-:W-:-:S05]  /*15c0*/  LEA R5, R18, R19, 0x8 ;  /* 0x0000001312057211 */ /* 0x000fca00078e40ff */
[----:B------:R-:W-:-:S07]  /*15d0*/  VIADD R5, R5, 0x80 ;  /* 0x0000008005057836 */ /* 0x000fce0000000000 */
.L_x_15321:
[----:B------:R-:W-:Y:S05]  /*15e0*/  BSYNC B7 ;  /* 0x0000000000077941 */ /* 0x000fea0003800000 */
.L_x_15320:
        /* <DEDUP_REMOVED lines=306> */
.L_x_15325:
        /* <DEDUP_REMOVED lines=34> */
.L_x_15327:
[----:B------:R-:W-:Y:S05]  /*2b30*/  BSYNC B6 ;  /* 0x0000000000067941 */ /* 0x000fea0003800000 */
.L_x_15326:
[----:B------:R-:W-:Y:S01]  /*2b40*/  STG.E.64 desc[UR36][R16.64], RZ ;  /* 0x000000ff10007986 */ /* 0x000fe2000c101b24 */
[----:B------:R-:W-:Y:S05]  /*2b50*/  EXIT ;  /* 0x000000000000794d */ /* 0x000fea0003800000 */
.L_x_15328:
        /* <DEDUP_REMOVED lines=10> */
.L_x_32300:


//--------------------- .text._ZN2at6native27unrolled_elementwise_kernelIZZZNS0_67_GLOBAL__N__bb565c37_34_ValidateCompressedIndicesKernel_cu_33a4b88b42_validate_compressed_sparse_indices_kernelILNS2_8CDimNameE1ENS2_18CUDAKernelLauncherENS2_14EmptyVecKernelENS2_8DummyVecELm8EEEvRKNS_6TensorESA_lllENKUlvE0_clEvENKUlvE0_clEvEUllE_St5arrayIPcLm2EELi4E23TrivialOffsetCalculatorILi1EjESI_NS0_6memory15LoadWithoutCastENSJ_16StoreWithoutCastEEEviT_T0_T2_T3_T4_T5_ --------------------------
	.section	.text._ZN2at6native27unrolled_elementwise_kernelIZZZNS0_67_GLOBAL__N__bb565c37_34_ValidateCompressedIndicesKernel_cu_33a4b88b42_validate_compressed_sparse_indices_kernelILNS2_8CDimNameE1ENS2_18CUDAKernelLauncherENS2_14EmptyVecKernelENS2_8DummyVecELm8EEEvRKNS_6TensorESA_lllENKUlvE0_clEvENKUlvE0_clEvEUllE_St5arrayIPcLm2EELi4E23TrivialOffsetCalculatorILi1EjESI_NS0_6memory15LoadWithoutCastENSJ_16StoreWithoutCastEEEviT_T0_T2_T3_T4_T5_,"ax",@progbits
	.align	128
        .global         _ZN2at6native27unrolled_elementwise_kernelIZZZNS0_67_GLOBAL__N__bb565c37_34_ValidateCompressedIndicesKernel_cu_33a4b88b42_validate_compressed_sparse_indices_kernelILNS2_8CDimNameE1ENS2_18CUDAKernelLauncherENS2_14EmptyVecKernelENS2_8DummyVecELm8EEEvRKNS_6TensorESA_lllENKUlvE0_clEvENKUlvE0_clEvEUllE_St5arrayIPcLm2EELi4E23TrivialOffsetCalculatorILi1EjESI_NS0_6memory15LoadWithoutCastENSJ_16StoreWithoutCastEEEviT_T0_T2_T3_T4_T5_
        .type           _ZN2at6native27unrolled_elementwise_kernelIZZZNS0_67_GLOBAL__N__bb565c37_34_ValidateCompressedIndicesKernel_cu_33a4b88b42_validate_compressed_sparse_indices_kernelILNS2_8CDimNameE1ENS2_18CUDAKernelLauncherENS2_14EmptyVecKernelENS2_8DummyVecELm8EEEvRKNS_6TensorESA_lllENKUlvE0_clEvENKUlvE0_clEvEUllE_St5arrayIPcLm2EELi4E23TrivialOffsetCalculatorILi1EjESI_NS0_6memory15LoadWithoutCastENSJ_16StoreWithoutCastEEEviT_T0_T2_T3_T4_T5_,@function
        .size           _ZN2at6native27unrolled_elementwise_kernelIZZZNS0_67_GLOBAL__N__bb565c37_34_ValidateCompressedIndicesKernel_cu_33a4b88b42_validate_compressed_sparse_indices_kernelILNS2_8CDimNameE1ENS2_18CUDAKernelLauncherENS2_14EmptyVecKernelENS2_8DummyVecELm8EEEvRKNS_6TensorESA_lllENKUlvE0_clEvENKUlvE0_clEvEUllE_St5arrayIPcLm2EELi4E23TrivialOffsetCalculatorILi1EjESI_NS0_6memory15LoadWithoutCastENSJ_16StoreWithoutCastEEEviT_T0_T2_T3_T4_T5_,(.L_x_32301 - _ZN2at6native27unrolled_elementwise_kernelIZZZNS0_67_GLOBAL__N__bb565c37_34_ValidateCompressedIndicesKernel_cu_33a4b88b42_validate_compressed_sparse_indices_kernelILNS2_8CDimNameE1ENS2_18CUDAKernelLauncherENS2_14EmptyVecKernelENS2_8DummyVecELm8EEEvRKNS_6TensorESA_lllENKUlvE0_clEvENKUlvE0_clEvEUllE_St5arrayIPcLm2EELi4E23TrivialOffsetCalculatorILi1EjESI_NS0_6memory15LoadWithoutCastENSJ_16StoreWithoutCastEEEviT_T0_T2_T3_T4_T5_)
        .other          _ZN2at6native27unrolled_elementwise_kernelIZZZNS0_67_GLOBAL__N__bb565c37_34_ValidateCompressedIndicesKernel_cu_33a4b88b42_validate_compressed_sparse_indices_kernelILNS2_8CDimNameE1ENS2_18CUDAKernelLauncherENS2_14EmptyVecKernelENS2_8DummyVecELm8EEEvRKNS_6TensorESA_lllENKUlvE0_clEvENKUlvE0_clEvEUllE_St5arrayIPcLm2EELi4E23TrivialOffsetCalculatorILi1EjESI_NS0_6memory15LoadWithoutCastENSJ_16StoreWithoutCastEEEviT_T0_T2_T3_T4_T5_,@"STO_CUDA_ENTRY STV_DEFAULT"
_ZN2at6native27unrolled_elementwise_kernelIZZZNS0_67_GLOBAL__N__bb565c37_34_ValidateCompressedIndicesKernel_cu_33a4b88b42_validate_compressed_sparse_indices_kernelILNS2_8CDimNameE1ENS2_18CUDAKernelLauncherENS2_14EmptyVecKernelENS2_8DummyVecELm8EEEvRKNS_6TensorESA_lllENKUlvE0_clEvENKUlvE0_clEvEUllE_St5arrayIPcLm2EELi4E23TrivialOffsetCalculatorILi1EjESI_NS0_6memory15LoadWithoutCastENSJ_16StoreWithoutCastEEEviT_T0_T2_T3_T4_T5_:
.text._ZN2at6native27unrolled_elementwise_kernelIZZZNS0_67_GLOBAL__N__bb565c37_34_ValidateCompressedIndicesKernel_cu_33a4b88b42_validate_compressed_sparse_indices_kernelILNS2_8CDimNameE1ENS2_18CUDAKernelLauncherENS2_14EmptyVecKernelENS2_8DummyVecELm8EEEvRKNS_6TensorESA_lllENKUlvE0_clEvENKUlvE0_clEvEUllE_St5arrayIPcLm2EELi4E23TrivialOffsetCalculatorILi1EjESI_NS0_6memory15LoadWithoutCastENSJ_16StoreWithoutCastEEEviT_T0_T2_T3_T4_T5_:
        /* <DEDUP_REMOVED lines=63> */
.L_x_15330:
[----:B------:R-:W-:Y:S05]  /*03f0*/  BSYNC B6 ;  /* 0x0000000000067941 */ /* 0x000fea0003800000 */
.L_x_15329:
        /* <DEDUP_REMOVED lines=29> */
.L_x_15332:
[----:B------:R-:W-:Y:S05]  /*05d0*/  BSYNC B6 ;  /* 0x0000000000067941 */ /* 0x000fea0003800000 */
.L_x_15331:
        /* <DEDUP_REMOVED lines=29> */
.L_x_15334:
[----:B------:R-:W-:Y:S05]  /*07b0*/  BSYNC B6 ;  /* 0x0000000000067941 */ /* 0x000fea0003800000 */
.L_x_15333:
        /* <DEDUP_REMOVED lines=29> */
.L_x_15336:
[----:B------:R-:W-:Y:S05]  /*0990*/  BSYNC B6 ;  /* 0x0000000000067941 */ /* 0x000fea0003800000 */
.L_x_15335:
        /* <DEDUP_REMOVED lines=20> */
.L_x_15338:
[----:B------:R-:W-:Y:S05]  /*0ae0*/  BSYNC B0 ;  /* 0x0000000000007941 */ /* 0x000fea0003800000 */
.L_x_15337:
[----:B------:R-:W-:-:S13]  /*0af0*/  ISETP.GE.AND P0, PT, R26, R24, PT ;  /* 0x000000181a00720c */ /* 0x000fda0003f06270 */
[----:B------:R-:W-:Y:S05]  /*0b00*/  @P0 EXIT ;  /* 0x000000000000094d */ /* 0x000fea0003800000 */
[----:B01----:R-:W0:Y:S01]  /*0b10*/  LDC.64 R2, c[0x0][0x230] ;  /* 0x00008c00ff027b82 */ /* 0x003e220000000a00 */
[----:B------:R-:W-:-:S04]  /*0b20*/  IMAD R25, R25, 0x200, R26 ;  /* 0x0000020019197824 */ /* 0x000fc800078e021a */
[----:B0-----:R-:W-:-:S05]  /*0b30*/  IMAD.WIDE.U32 R2, R25, 0x8, R2 ;  /* 0x0000000819027825 */ /* 0x001fca00078e0002 */
[----:B------:R-:W-:Y:S01]  /*0b40*/  STG.E.64 desc[UR36][R2.64], RZ ;  /* 0x000000ff02007986 */ /* 0x000fe2000c101b24 */
[----:B------:R-:W-:Y:S05]  /*0b50*/  EXIT ;  /* 0x000000000000794d */ /* 0x000fea0003800000 */
.L_x_15339:
        /* <DEDUP_REMOVED lines=10> */
.L_x_32301:


//--------------------- .text._ZN2at6native29vectorized_elementwise_kernelILi2EZZZNS0_67_GLOBAL__N__bb565c37_34_ValidateCompressedIndicesKernel_cu_33a4b88b42_validate_compressed_sparse_indices_kernelILNS2_8CDimNameE1ENS2_18CUDAKernelLauncherENS2_14EmptyVecKernelENS2_8DummyVecELm8EEEvRKNS_6TensorESA_lllENKUlvE0_clEvENKUlvE0_clEvEUllE_St5arrayIPcLm2EEEEviT0_T1_ --------------------------
	.section	.text._ZN2at6native29vectorized_elementwise_kernelILi2EZZZNS0_67_GLOBAL__N__bb565c37_34_ValidateCompressedIndicesKernel_cu_33a4b88b42_validate_compressed_sparse_indices_kernelILNS2_8CDimNameE1ENS2_18CUDAKernelLauncherENS2_14EmptyVecKernelENS2_8DummyVecELm8EEEvRKNS_6TensorESA_lllENKUlvE0_clEvENKUlvE0_clEvEUllE_St5arrayIPcLm2EEEEviT0_T1_,"ax",@progbits
	.align	128
        .global         _ZN2at6native29vectorized_elementwise_kernelILi2EZZZNS0_67_GLOBAL__N__bb565c37_34_ValidateCompressedIndicesKernel_cu_33a4b88b42_validate_compressed_sparse_indices_kernelILNS2_8CDimNameE1ENS2_18CUDAKernelLauncherENS2_14EmptyVecKernelENS2_8DummyVecELm8EEEvRKNS_6TensorESA_lllENKUlvE0_clEvENKUlvE0_clEvEUllE_St5arrayIPcLm2EEEEviT0_T1_
        .type           _ZN2at6native29vectorized_elementwise_kernelILi2EZZZNS0_67_GLOBAL__N__bb565c37_34_ValidateCompressedIndicesKernel_cu_33a4b88b42_validate_compressed_sparse_indices_kernelILNS2_8CDimNameE1ENS2_18CUDAKernelLauncherENS2_14EmptyVecKernelENS2_8DummyVecELm8EEEvRKNS_6TensorESA_lllENKUlvE0_clEvENKUlvE0_clEvEUllE_St5arrayIPcLm2EEEEviT0_T1_,@function
        .size           _ZN2at6native29vectorized_elementwise_kernelILi2EZZZNS0_67_GLOBAL__N__bb565c37_34_ValidateCompressedIndicesKernel_cu_33a4b88b42_validate_compressed_sparse_indices_kernelILNS2_8CDimNameE1ENS2_18CUDAKernelLauncherENS2_14EmptyVecKernelENS2_8DummyVecELm8EEEvRKNS_6TensorESA_lllENKUlvE0_clEvENKUlvE0_clEvEUllE_St5arrayIPcLm2EEEEviT0_T1_,(.L_x_32302 - _ZN2at6native29vectorized_elementwise_kernelILi2EZZZNS0_67_GLOBAL__N__bb565c37_34_ValidateCompressedIndicesKernel_cu_33a4b88b42_validate_compressed_sparse_indices_kernelILNS2_8CDimNameE1ENS2_18CUDAKernelLauncherENS2_14EmptyVecKernelENS2_8DummyVecELm8EEEvRKNS_6TensorESA_lllENKUlvE0_clEvENKUlvE0_clEvEUllE_St5arrayIPcLm2EEEEviT0_T1_)
        .other          _ZN2at6native29vectorized_elementwise_kernelILi2EZZZNS0_67_GLOBAL__N__bb565c37_34_ValidateCompressedIndicesKernel_cu_33a4b88b42_validate_compressed_sparse_indices_kernelILNS2_8CDimNameE1ENS2_18CUDAKernelLauncherENS2_14EmptyVecKernelENS2_8DummyVecELm8EEEvRKNS_6TensorESA_lllENKUlvE0_clEvENKUlvE0_clEvEUllE_St5arrayIPcLm2EEEEviT0_T1_,@"STO_CUDA_ENTRY STV_DEFAULT"
_ZN2at6native29vectorized_elementwise_kernelILi2EZZZNS0_67_GLOBAL__N__bb565c37_34_ValidateCompressedIndicesKernel_cu_33a4b88b42_validate_compressed_sparse_indices_kernelILNS2_8CDimNameE1ENS2_18CUDAKernelLauncherENS2_14EmptyVecKernelENS2_8DummyVecELm8EEEvRKNS_6TensorESA_lllENKUlvE0_clEvENKUlvE0_clEvEUllE_St5arrayIPcLm2EEEEviT0_T1_:
.text._ZN2at6native29vectorized_elementwise_kernelILi2EZZZNS0_67_GLOBAL__N__bb565c37_34_ValidateCompressedIndicesKernel_cu_33a4b88b42_validate_compressed_sparse_indices_kernelILNS2_8CDimNameE1ENS2_18CUDAKernelLauncherENS2_14EmptyVecKernelENS2_8DummyVecELm8EEEvRKNS_6TensorESA_lllENKUlvE0_clEvENKUlvE0_clEvEUllE_St5arrayIPcLm2EEEEviT0_T1_:
        /* <DEDUP_REMOVED lines=43> */
.L_x_15342:
[----:B------:R-:W-:Y:S05]  /*02b0*/  BSYNC B6 ;  /* 0x0000000000067941 */ /* 0x000fea0003800000 */
.L_x_15341:
        /* <DEDUP_REMOVED lines=27> */
.L_x_15344:
[----:B------:R-:W-:Y:S05]  /*0470*/  BSYNC B6 ;  /* 0x0000000000067941 */ /* 0x000fea0003800000 */
.L_x_15343:
        /* <DEDUP_REMOVED lines=27> */
.L_x_15346:
[----:B------:R-:W-:Y:S05]  /*0630*/  BSYNC B6 ;  /* 0x0000000000067941 */ /* 0x000fea0003800000 */
.L_x_15345:
        /* <DEDUP_REMOVED lines=27> */
.L_x_15348:
[----:B------:R-:W-:Y:S05]  /*07f0*/  BSYNC B6 ;  /* 0x0000000000067941 */ /* 0x000fea0003800000 */
.L_x_15347:
        /* <DEDUP_REMOVED lines=27> */
.L_x_15350:
[----:B------:R-:W-:Y:S05]  /*09b0*/  BSYNC B6 ;  /* 0x0000000000067941 */ /* 0x000fea0003800000 */
.L_x_15349:
        /* <DEDUP_REMOVED lines=27> */
.L_x_15352:
[----:B------:R-:W-:Y:S05]  /*0b70*/  BSYNC B6 ;  /* 0x0000000000067941 */ /* 0x000fea0003800000 */
.L_x_15351:
        /* <DEDUP_REMOVED lines=27> */
.L_x_15354:
[----:B------:R-:W-:Y:S05]  /*0d30*/  BSYNC B6 ;  /* 0x0000000000067941 */ /* 0x000fea0003800000 */
.L_x_15353:
        /* <DEDUP_REMOVED lines=27> */
.L_x_15356:
[----:B------:R-:W-:Y:S05]  /*0ef0*/  BSYNC B6 ;  /* 0x0000000000067941 */ /* 0x000fea0003800000 */
.L_x_15355:
        /* <DEDUP_REMOVED lines=8> */
.L_x_15340:
        /* <DEDUP_REMOVED lines=86> */
.L_x_15358:
[----:B------:R-:W-:Y:S05]  /*14e0*/  BSYNC B6 ;  /* 0x0000000000067941 */ /* 0x000fea0003800000 */
.L_x_15357:
        /* <DEDUP_REMOVED lines=29> */
.L_x_15360:
[----:B------:R-:W-:Y:S05]  /*16c0*/  BSYNC B6 ;  /* 0x0000000000067941 */ /* 0x000fea0003800000 */
.L_x_15359:
        /* <DEDUP_REMOVED lines=29> */
.L_x_15362:
[----:B------:R-:W-:Y:S05]  /*18a0*/  BSYNC B6 ;  /* 0x0000000000067941 */ /* 0x000fea0003800000 */
.L_x_15361:
        /* <DEDUP_REMOVED lines=29> */
.L_x_15364:
[----:B------:R-:W-:Y:S05]  /*1a80*/  BSYNC B6 ;  /* 0x0000000000067941 */ /* 0x000fea0003800000 */
.L_x_15363:
        /* <DEDUP_REMOVED lines=29> */
.L_x_15366:
[----:B------:R-:W-:Y:S05]  /*1c60*/  BSYNC B6 ;  /* 0x0000000000067941 */ /* 0x000fea0003800000 */
.L_x_15365:
        /* <DEDUP_REMOVED lines=29> */
.L_x_15368:
[----:B------:R-:W-:Y:S05]  /*1e40*/  BSYNC B6 ;  /* 0x0000000000067941 */ /* 0x000fea0003800000 */
.L_x_15367:
        /* <DEDUP_REMOVED lines=29> */
.L_x_15370:
[----:B------:R-:W-:Y:S05]  /*2020*/  BSYNC B6 ;  /* 0x0000000000067941 */ /* 0x000fea0003800000 */
.L_x_15369:
        /* <DEDUP_REMOVED lines=29> */
.L_x_15372:
[----:B------:R-:W-:Y:S05]  /*2200*/  BSYNC B6 ;  /* 0x0000000000067941 */ /* 0x000fea0003800000 */
.L_x_15371:
        /* <DEDUP_REMOVED lines=23> */
.L_x_15375:
[----:B------:R-:W-:-:S13]  /*2380*/  ISETP.GE.AND P0, PT, R33, R32, PT ;  /* 0x000000202100720c */ /* 0x000fda0003f06270 */
[----:B------:R-:W-:Y:S05]  /*2390*/  @P0 BRA `(.L_x_15377) ;  /* 0x0000000000300947 */ /* 0x000fea0003800000 */
[----:B01----:R-:W0:Y:S01]  /*23a0*/  LDC.64 R4, c[0x0][0x230] ;  /* 0x00008c00ff047b82 */ /* 0x003e220000000a00 */
[----:B------:R-:W-:Y:S02]  /*23b0*/  IMAD.IADD R3, R2, 0x1, R33 ;  /* 0x0000000102037824 */ /* 0x000fe400078e0221 */
[----:B------:R-:W-:Y:S02]  /*23c0*/  VIADD R33, R33, 0x80 ;  /* 0x0000008021217836 */ /* 0x000fe40000000000 */
[----:B0-----:R-:W-:-:S05]  /*23d0*/  IMAD.WIDE.U32 R4, R3, 0x8, R4 ;  /* 0x0000000803047825 */ /* 0x001fca00078e0004 */
[----:B------:R1:W-:Y:S02]  /*23e0*/  STG.E.64 desc[UR36][R4.64], RZ ;  /* 0x000000ff04007986 */ /* 0x0003e4000c101b24 */
.L_x_15376:
[----:B------:R-:W-:-:S13]  /*23f0*/  ISETP.GE.AND P0, PT, R33, R32, PT ;  /* 0x000000202100720c */ /* 0x000fda0003f06270 */
[----:B------:R-:W-:Y:S05]  /*2400*/  @P0 BRA `(.L_x_15378) ;  /* 0x0000000000340947 */ /* 0x000fea0003800000 */
[----:B01----:R-:W0:Y:S01]  /*2410*/  LDC.64 R4, c[0x0][0x230] ;  /* 0x00008c00ff047b82 */ /* 0x003e220000000a00 */
[----:B------:R-:W-:Y:S01]  /*2420*/  IADD3 R3, R2, R33, RZ ;  /* 0x0000002102037210 */ /* 0x000fe20007ffe0ff */
[----:B------:R-:W-:-:S04]  /*2430*/  VIADD R33, R33, 0x80 ;  /* 0x0000008021217836 */ /* 0x000fc80000000000 */
[----:B0-----:R-:W-:-:S05]  /*2440*/  IMAD.WIDE.U32 R4, R3, 0x8, R4 ;  /* 0x0000000803047825 */ /* 0x001fca00078e0004 */
[----:B------:R2:W-:Y:S02]  /*2450*/  STG.E.64 desc[UR36][R4.64], RZ ;  /* 0x000000ff04007986 */ /* 0x0005e4000c101b24 */
.L_x_15377:
        /* <DEDUP_REMOVED lines=8> */
.L_x_15378:
[----:B------:R-:W-:Y:S05]  /*24e0*/  BSYNC B1 ;  /* 0x0000000000017941 */ /* 0x000fea0003800000 */
.L_x_15374:
[----:B------:R-:W-:-:S13]  /*24f0*/  ISETP.GE.AND P0, PT, R33, R32, PT ;  /* 0x000000202100720c */ /* 0x000fda0003f06270 */
[----:B012---:R-:W0:Y:S01]  /*2500*/  @!P0 LDC.64 R4, c[0x0][0x230] ;  /* 0x00008c00ff048b82 */ /* 0x007e220000000a00 */
[----:B------:R-:W-:Y:S02]  /*2510*/  @!P0 IMAD.IADD R3, R2, 0x1, R33 ;  /* 0x0000000102038824 */ /* 0x000fe400078e0221 */
[----:B------:R-:W-:Y:S02]  /*2520*/  @!P0 VIADD R33, R33, 0x80 ;  /* 0x0000008021218836 */ /* 0x000fe40000000000 */
[----:B0-----:R-:W-:-:S05]  /*2530*/  @!P0 IMAD.WIDE.U32 R4, R3, 0x8, R4 ;  /* 0x0000000803048825 */ /* 0x001fca00078e0004 */
[----:B------:R3:W-:Y:S02]  /*2540*/  @!P0 STG.E.64 desc[UR36][R4.64], RZ ;  /* 0x000000ff04008986 */ /* 0x0007e4000c101b24 */
.L_x_15379:
[----:B------:R-:W-:Y:S05]  /*2550*/  BSYNC B0 ;  /* 0x0000000000007941 */ /* 0x000fea0003800000 */
.L_x_15373:
[----:B------:R-:W-:-:S13]  /*2560*/  ISETP.GE.AND P0, PT, R33, R32, PT ;  /* 0x000000202100720c */ /* 0x000fda0003f06270 */
[----:B------:R-:W-:Y:S05]  /*2570*/  @P0 EXIT ;  /* 0x000000000000094d */ /* 0x000fea0003800000 */
[----:B0123--:R-:W0:Y:S01]  /*2580*/  LDC.64 R4, c[0x0][0x230] ;  /* 0x00008c00ff047b82 */ /* 0x00fe220000000a00 */
[----:B------:R-:W-:-:S04]  /*2590*/  IMAD.IADD R3, R2, 0x1, R33 ;  /* 0x0000000102037824 */ /* 0x000fc800078e0221 */
[----:B0-----:R-:W-:-:S05]  /*25a0*/  IMAD.WIDE.U32 R2, R3, 0x8, R4 ;  /* 0x0000000803027825 */ /* 0x001fca00078e0004 */
[----:B------:R-:W-:Y:S01]  /*25b0*/  STG.E.64 desc[UR36][R2.64], RZ ;  /* 0x000000ff02007986 */ /* 0x000fe2000c101b24 */
[----:B------:R-:W-:Y:S05]  /*25c0*/  EXIT ;  /* 0x000000000000794d */ /* 0x000fea0003800000 */
.L_x_15380:
        /* <DEDUP_REMOVED lines=11> */
.L_x_32302:


//--------------------- .text._ZN2at6native29vectorized_elementwise_kernelILi4EZZZNS0_67_GLOBAL__N__bb565c37_34_ValidateCompressedIndicesKernel_cu_33a4b88b42_validate_compressed_sparse_indices_kernelILNS2_8CDimNameE1ENS2_18CUDAKernelLauncherENS2_14EmptyVecKernelENS2_8DummyVecELm8EEEvRKNS_6TensorESA_lllENKUlvE0_clEvENKUlvE0_clEvEUllE_St5arrayIPcLm2EEEEviT0_T1_ --------------------------
	.section	.text._ZN2at6native29vectorized_elementwise_kernelILi4EZZZNS0_67_GLOBAL__N__bb565c37_34_ValidateCompressedIndicesKernel_cu_33a4b88b42_validate_compressed_sparse_indices_kernelILNS2_8CDimNameE1ENS2_18CUDAKernelLauncherENS2_14EmptyVecKernelENS2_8DummyVecELm8EEEvRKNS_6TensorESA_lllENKUlvE0_clEvENKUlvE0_clEvEUllE_St5arrayIPcLm2EEEEviT0_T1_,"ax",@progbits
	.align	128
        .global         _ZN2at6native29vectorized_elementwise_kernelILi4EZZZNS0_67_GLOBAL__N__bb565c37_34_ValidateCompressedIndicesKernel_cu_33a4b88b42_validate_compressed_sparse_indices_kernelILNS2_8CDimNameE1ENS2_18CUDAKernelLauncherENS2_14EmptyVecKernelENS2_8DummyVecELm8EEEvRKNS_6TensorESA_lllENKUlvE0_clEvENKUlvE0_clEvEUllE_St5arrayIPcLm2EEEEviT0_T1_
        .type           _ZN2at6native29vectorized_elementwise_kernelILi4EZZZNS0_67_GLOBAL__N__bb565c37_34_ValidateCompressedIndicesKernel_cu_33a4b88b42_validate_compressed_sparse_indices_kernelILNS2_8CDimNameE1ENS2_18CUDAKernelLauncherENS2_14EmptyVecKernelENS2_8DummyVecELm8EEEvRKNS_6TensorESA_lllENKUlvE0_clEvENKUlvE0_clEvEUllE_St5arrayIPcLm2EEEEviT0_T1_,@function
        .size           _ZN2at6native29vectorized_elementwise_kernelILi4EZZZNS0_67_GLOBAL__N__bb565c37_34_ValidateCompressedIndicesKernel_cu_33a4b88b42_validate_compressed_sparse_indices_kernelILNS2_8CDimNameE1ENS2_18CUDAKernelLauncherENS2_14EmptyVecKernelENS2_8DummyVecELm8EEEvRKNS_6TensorESA_lllENKUlvE0_clEvENKUlvE0_clEvEUllE_St5arrayIPcLm2EEEEviT0_T1_,(.L_x_32303 - _ZN2at6native29vectorized_elementwise_kernelILi4EZZZNS0_67_GLOBAL__N__bb565c37_34_ValidateCompressedIndicesKernel_cu_33a4b88b42_validate_compressed_sparse_indices_kernelILNS2_8CDimNameE1ENS2_18CUDAKernelLauncherENS2_14EmptyVecKernelENS2_8DummyVecELm8EEEvRKNS_6TensorESA_lllENKUlvE0_clEvENKUlvE0_clEvEUllE_St5arrayIPcLm2EEEEviT0_T1_)
        .other          _ZN2at6native29vectorized_elementwise_kernelILi4EZZZNS0_67_GLOBAL__N__bb565c37_34_ValidateCompressedIndicesKernel_cu_33a4b88b42_validate_compressed_sparse_indices_kernelILNS2_8CDimNameE1ENS2_18CUDAKernelLauncherENS2_14EmptyVecKernelENS2_8DummyVecELm8EEEvRKNS_6TensorESA_lllENKUlvE0_clEvENKUlvE0_clEvEUllE_St5arrayIPcLm2EEEEviT0_T1_,@"STO_CUDA_ENTRY STV_DEFAULT"
_ZN2at6native29vectorized_elementwise_kernelILi4EZZZNS0_67_GLOBAL__N__bb565c37_34_ValidateCompressedIndicesKernel_cu_33a4b88b42_validate_compressed_sparse_indices_kernelILNS2_8CDimNameE1ENS2_18CUDAKernelLauncherENS2_14EmptyVecKernelENS2_8DummyVecELm8EEEvRKNS_6TensorESA_lllENKUlvE0_clEvENKUlvE0_clEvEUllE_St5arrayIPcLm2EEEEviT0_T1_:
.text._ZN2at6native29vectorized_elementwise_kernelILi4EZZZNS0_67_GLOBAL__N__bb565c37_34_ValidateCompressedIndicesKernel_cu_33a4b88b42_validate_compressed_sparse_indices_kernelILNS2_8CDimNameE1ENS2_18CUDAKernelLauncherENS2_14EmptyVecKernelENS2_8DummyVecELm8EEEvRKNS_6TensorESA_lllENKUlvE0_clEvENKUlvE0_clEvEUllE_St5arrayIPcLm2EEEEviT0_T1_:
        /* <DEDUP_REMOVED lines=43> */
.L_x_15383:
[----:B------:R-:W-:Y:S05]  /*02b0*/  BSYNC B6 ;  /* 0x0000000000067941 */ /* 0x000fea0003800000 */
.L_x_15382:
        /* <DEDUP_REMOVED lines=27> */
.L_x_15385:
[----:B------:R-:W-:Y:S05]  /*0470*/  BSYNC B6 ;  /* 0x0000000000067941 */ /* 0x000fea0003800000 */
.L_x_15384:
        /* <DEDUP_REMOVED lines=27> */
.L_x_15387:
[----:B------:R-:W-:Y:S05]  /*0630*/  BSYNC B6 ;  /* 0x0000000000067941 */ /* 0x000fea0003800000 */
.L_x_15386:
        /* <DEDUP_REMOVED lines=27> */
.L_x_15389:
[----:B------:R-:W-:Y:S05]  /*07f0*/  BSYNC B6 ;  /* 0x0000000000067941 */ /* 0x000fea0003800000 */
.L_x_15388:
        /* <DEDUP_REMOVED lines=27> */
.L_x_15391:
[----:B------:R-:W-:Y:S05]  /*09b0*/  BSYNC B6 ;  /* 0x0000000000067941 */ /* 0x000fea0003800000 */
.L_x_15390:
        /* <DEDUP_REMOVED lines=27> */
.L_x_15393:
[----:B------:R-:W-:Y:S05]  /*0b70*/  BSYNC B6 ;  /* 0x0000000000067941 */ /* 0x000fea0003800000 */
.L_x_15392:
        /* <DEDUP_REMOVED lines=27> */
.L_x_15395:
[----:B------:R-:W-:Y:S05]  /*0d30*/  BSYNC B6 ;  /* 0x0000000000067941 */ /* 0x000fea0003800000 */
.L_x_15394:
        /* <DEDUP_REMOVED lines=27> */
.L_x_15397:
[----:B------:R-:W-:Y:S05]  /*0ef0*/  BSYNC B6 ;  /* 0x0000000000067941 */ /* 0x000fea0003800000 */
.L_x_15396:
        /* <DEDUP_REMOVED lines=8> */
.L_x_15381:
        /* <DEDUP_REMOVED lines=86> */
.L_x_15399:
[----:B------:R-:W-:Y:S05]  /*14e0*/  BSYNC B6 ;  /* 0x0000000000067941 */ /* 0x000fea0003800000 */
.L_x_15398:
        /* <DEDUP_REMOVED lines=29> */
.L_x_15401:
[----:B------:R-:W-:Y:S05]  /*16c0*/  BSYNC B6 ;  /* 0x0000000000067941 */ /* 0x000fea0003800000 */
.L_x_15400:
        /* <DEDUP_REMOVED lines=29> */
.L_x_15403:
[----:B------:R-:W-:Y:S05]  /*18a0*/  BSYNC B6 ;  /* 0x0000000000067941 */ /* 0x000fea0003800000 */
.L_x_15402:
        /* <DEDUP_REMOVED lines=29> */
.L_x_15405:
[----:B------:R-:W-:Y:S05]  /*1a80*/  BSYNC B6 ;  /* 0x0000000000067941 */ /* 0x000fea0003800000 */
.L_x_15404:
        /* <DEDUP_REMOVED lines=29> */
.L_x_15407:
[----:B------:R-:W-:Y:S05]  /*1c60*/  BSYNC B6 ;  /* 0x0000000000067941 */ /* 0x000fea0003800000 */
.L_x_15406:
        /* <DEDUP_REMOVED lines=29> */
.L_x_15409:
[----:B------:R-:W-:Y:S05]  /*1e40*/  BSYNC B6 ;  /* 0x0000000000067941 */ /* 0x000fea0003800000 */
.L_x_15408:
        /* <DEDUP_REMOVED lines=29> */
.L_x_15411:
[----:B------:R-:W-:Y:S05]  /*2020*/  BSYNC B6 ;  /* 0x0000000000067941 */ /* 0x000fea0003800000 */
.L_x_15410:
        /* <DEDUP_REMOVED lines=29> */
.L_x_15413:
[----:B------:R-:W-:Y:S05]  /*2200*/  BSYNC B6 ;  /* 0x0000000000067941 */ /* 0x000fea0003800000 */
.L_x_15412:
        /* <DEDUP_REMOVED lines=23> */
.L_x_15416:
[----:B------:R-:W-:-:S13]  /*2380*/  ISETP.GE.AND P0, PT, R33, R32, PT ;  /* 0x000000202100720c */ /* 0x000fda0003f06270 */
[----:B------:R-:W-:Y:S05]  /*2390*/  @P0 BRA `(.L_x_15418) ;  /* 0x0000000000300947 */ /* 0x000fea0003800000 */
[----:B01----:R-:W0:Y:S01]  /*23a0*/  LDC.64 R4, c[0x0][0x230] ;  /* 0x00008c00ff047b82 */ /* 0x003e220000000a00 */
[----:B------:R-:W-:Y:S02]  /*23b0*/  IMAD.IADD R3, R2, 0x1, R33 ;  /* 0x0000000102037824 */ /* 0x000fe400078e0221 */
[----:B------:R-:W-:Y:S02]  /*23c0*/  VIADD R33, R33, 0x80 ;  /* 0x0000008021217836 */ /* 0x000fe40000000000 */
[----:B0-----:R-:W-:-:S05]  /*23d0*/  IMAD.WIDE.U32 R4, R3, 0x8, R4 ;  /* 0x0000000803047825 */ /* 0x001fca00078e0004 */
[----:B------:R1:W-:Y:S02]  /*23e0*/  STG.E.64 desc[UR36][R4.64], RZ ;  /* 0x000000ff04007986 */ /* 0x0003e4000c101b24 */
.L_x_15417:
[----:B------:R-:W-:-:S13]  /*23f0*/  ISETP.GE.AND P0, PT, R33, R32, PT ;  /* 0x000000202100720c */ /* 0x000fda0003f06270 */
[----:B------:R-:W-:Y:S05]  /*2400*/  @P0 BRA `(.L_x_15419) ;  /* 0x0000000000340947 */ /* 0x000fea0003800000 */
[----:B01----:R-:W0:Y:S01]  /*2410*/  LDC.64 R4, c[0x0][0x230] ;  /* 0x00008c00ff047b82 */ /* 0x003e220000000a00 */
[----:B------:R-:W-:Y:S01]  /*2420*/  IADD3 R3, R2, R33, RZ ;  /* 0x0000002102037210 */ /* 0x000fe20007ffe0ff */
[----:B------:R-:W-:-:S04]  /*2430*/  VIADD R33, R33, 0x80 ;  /* 0x0000008021217836 */ /* 0x000fc80000000000 */
[----:B0-----:R-:W-:-:S05]  /*2440*/  IMAD.WIDE.U32 R4, R3, 0x8, R4 ;  /* 0x0000000803047825 */ /* 0x001fca00078e0004 */
[----:B------:R2:W-:Y:S02]  /*2450*/  STG.E.64 desc[UR36][R4.64], RZ ;  /* 0x000000ff04007986 */ /* 0x0005e4000c101b24 */
.L_x_15418:
        /* <DEDUP_REMOVED lines=8> */
.L_x_15419:
[----:B------:R-:W-:Y:S05]  /*24e0*/  BSYNC B1 ;  /* 0x0000000000017941 */ /* 0x000fea0003800000 */
.L_x_15415:
[----:B------:R-:W-:-:S13]  /*24f0*/  ISETP.GE.AND P0, PT, R33, R32, PT ;  /* 0x000000202100720c */ /* 0x000fda0003f06270 */
[----:B012---:R-:W0:Y:S01]  /*2500*/  @!P0 LDC.64 R4, c[0x0][0x230] ;  /* 0x00008c00ff048b82 */ /* 0x007e220000000a00 */
[----:B------:R-:W-:Y:S02]  /*2510*/  @!P0 IMAD.IADD R3, R2, 0x1, R33 ;  /* 0x0000000102038824 */ /* 0x000fe400078e0221 */
[----:B------:R-:W-:Y:S02]  /*2520*/  @!P0 VIADD R33, R33, 0x80 ;  /* 0x0000008021218836 */ /* 0x000fe40000000000 */
[----:B0-----:R-:W-:-:S05]  /*2530*/  @!P0 IMAD.WIDE.U32 R4, R3, 0x8, R4 ;  /* 0x0000000803048825 */ /* 0x001fca00078e0004 */
[----:B------:R3:W-:Y:S02]  /*2540*/  @!P0 STG.E.64 desc[UR36][R4.64], RZ ;  /* 0x000000ff04008986 */ /* 0x0007e4000c101b24 */
.L_x_15420:
[----:B------:R-:W-:Y:S05]  /*2550*/  BSYNC B0 ;  /* 0x0000000000007941 */ /* 0x000fea0003800000 */
.L_x_15414:
[----:B------:R-:W-:-:S13]  /*2560*/  ISETP.GE.AND P0, PT, R33, R32, PT ;  /* 0x000000202100720c */ /* 0x000fda0003f06270 */
[----:B------:R-:W-:Y:S05]  /*2570*/  @P0 EXIT ;  /* 0x000000000000094d */ /* 0x000fea0003800000 */
[----:B0123--:R-:W0:Y:S01]  /*2580*/  LDC.64 R4, c[0x0][0x230] ;  /* 0x00008c00ff047b82 */ /* 0x00fe220000000a00 */
[----:B------:R-:W-:-:S04]  /*2590*/  IMAD.IADD R3, R2, 0x1, R33 ;  /* 0x0000000102037824 */ /* 0x000fc800078e0221 */
[----:B0-----:R-:W-:-:S05]  /*25a0*/  IMAD.WIDE.U32 R2, R3, 0x8, R4 ;  /* 0x0000000803027825 */ /* 0x001fca00078e0004 */
[----:B------:R-:W-:Y:S01]  /*25b0*/  STG.E.64 desc[UR36][R2.64], RZ ;  /* 0x000000ff02007986 */ /* 0x000fe2000c101b24 */
[----:B------:R-:W-:Y:S05]  /*25c0*/  EXIT ;  /* 0x000000000000794d */ /* 0x000fea0003800000 */
.L_x_15421:
        /* <DEDUP_REMOVED lines=11> */
.L_x_32303:


//--------------------- .text._ZN2at6native29vectorized_elementwise_kernelILi8EZZZNS0_67_GLOBAL__N__bb565c37_34_ValidateCompressedIndicesKernel_cu_33a4b88b42_validate_compressed_sparse_indices_kernelILNS2_8CDimNameE1ENS2_18CUDAKernelLauncherENS2_14EmptyVecKernelENS2_8DummyVecELm8EEEvRKNS_6TensorESA_lllENKUlvE0_clEvENKUlvE0_clEvEUllE_St5arrayIPcLm2EEEEviT0_T1_ --------------------------
	.section	.text._ZN2at6native29vectorized_elementwise_kernelILi8EZZZNS0_67_GLOBAL__N__bb565c37_34_ValidateCompressedIndicesKernel_cu_33a4b88b42_validate_compressed_sparse_indices_kernelILNS2_8CDimNameE1ENS2_18CUDAKernelLauncherENS2_14EmptyVecKernelENS2_8DummyVecELm8EEEvRKNS_6TensorESA_lllENKUlvE0_clEvENKUlvE0_clEvEUllE_St5arrayIPcLm2EEEEviT0_T1_,"ax",@progbits
	.align	128
        .global         _ZN2at6native29vectorized_elementwise_kernelILi8EZZZNS0_67_GLOBAL__N__bb565c37_34_ValidateCompressedIndicesKernel_cu_33a4b88b42_validate_compressed_sparse_indices_kernelILNS2_8CDimNameE1ENS2_18CUDAKernelLauncherENS2_14EmptyVecKernelENS2_8DummyVecELm8EEEvRKNS_6TensorESA_lllENKUlvE0_clEvENKUlvE0_clEvEUllE_St5arrayIPcLm2EEEEviT0_T1_
        .type           _ZN2at6native29vectorized_elementwise_kernelILi8EZZZNS0_67_GLOBAL__N__bb565c37_34_ValidateCompressedIndicesKernel_cu_33a4b88b42_validate_compressed_sparse_indices_kernelILNS2_8CDimNameE1ENS2_18CUDAKernelLauncherENS2_14EmptyVecKernelENS2_8DummyVecELm8EEEvRKNS_6TensorESA_lllENKUlvE0_clEvENKUlvE0_clEvEUllE_St5arrayIPcLm2EEEEviT0_T1_,@function
        .size           _ZN2at6native29vectorized_elementwise_kernelILi8EZZZNS0_67_GLOBAL__N__bb565c37_34_ValidateCompressedIndicesKernel_cu_33a4b88b42_validate_compressed_sparse_indices_kernelILNS2_8CDimNameE1ENS2_18CUDAKernelLauncherENS2_14EmptyVecKernelENS2_8DummyVecELm8EEEvRKNS_6TensorESA_lllENKUlvE0_clEvENKUlvE0_clEvEUllE_St5arrayIPcLm2EEEEviT0_T1_,(.L_x_32304 - _ZN2at6native29vectorized_elementwise_kernelILi8EZZZNS0_67_GLOBAL__N__bb565c37_34_ValidateCompressedIndicesKernel_cu_33a4b88b42_validate_compressed_sparse_indices_kernelILNS2_8CDimNameE1ENS2_18CUDAKernelLauncherENS2_14EmptyVecKernelENS2_8DummyVecELm8EEEvRKNS_6TensorESA_lllENKUlvE0_clEvENKUlvE0_clEvEUllE_St5arrayIPcLm2EEEEviT0_T1_)
        .other          _ZN2at6native29vectorized_elementwise_kernelILi8EZZZNS0_67_GLOBAL__N__bb565c37_34_ValidateCompressedIndicesKernel_cu_33a4b88b42_validate_compressed_sparse_indices_kernelILNS2_8CDimNameE1ENS2_18CUDAKernelLauncherENS2_14EmptyVecKernelENS2_8DummyVecELm8EEEvRKNS_6TensorESA_lllENKUlvE0_clEvENKUlvE0_clEvEUllE_St5arrayIPcLm2EEEEviT0_T1_,@"STO_CUDA_ENTRY STV_DEFAULT"
_ZN2at6native29vectorized_elementwise_kernelILi8EZZZNS0_67_GLOBAL__N__bb565c37_34_ValidateCompressedIndicesKernel_cu_33a4b88b42_validate_compressed_sparse_indices_kernelILNS2_8CDimNameE1ENS2_18CUDAKernelLauncherENS2_14EmptyVecKernelENS2_8DummyVecELm8EEEvRKNS_6TensorESA_lllENKUlvE0_clEvENKUlvE0_clEvEUllE_St5arrayIPcLm2EEEEviT0_T1_:
.text._ZN2at6native29vectorized_elementwise_kernelILi8EZZZNS0_67_GLOBAL__N__bb565c37_34_ValidateCompressedIndicesKernel_cu_33a4b88b42_validate_compressed_sparse_indices_kernelILNS2_8CDimNameE1ENS2_18CUDAKernelLauncherENS2_14EmptyVecKernelENS2_8DummyVecELm8EEEvRKNS_6TensorESA_lllENKUlvE0_clEvENKUlvE0_clEvEUllE_St5arrayIPcLm2EEEEviT0_T1_:
        /* <DEDUP_REMOVED lines=43> */
.L_x_15424:
[----:B------:R-:W-:Y:S05]  /*02b0*/  BSYNC B6 ;  /* 0x0000000000067941 */ /* 0x000fea0003800000 */
.L_x_15423:
        /* <DEDUP_REMOVED lines=27> */
.L_x_15426:
[----:B------:R-:W-:Y:S05]  /*0470*/  BSYNC B6 ;  /* 0x0000000000067941 */ /* 0x000fea0003800000 */
.L_x_15425:
        /* <DEDUP_REMOVED lines=27> */
.L_x_15428:
[----:B------:R-:W-:Y:S05]  /*0630*/  BSYNC B6 ;  /* 0x0000000000067941 */ /* 0x000fea0003800000 */
.L_x_15427:
        /* <DEDUP_REMOVED lines=27> */
.L_x_15430:
[----:B------:R-:W-:Y:S05]  /*07f0*/  BSYNC B6 ;  /* 0x0000000000067941 */ /* 0x000fea0003800000 */
.L_x_15429:
        /* <DEDUP_REMOVED lines=27> */
.L_x_15432:
[----:B------:R-:W-:Y:S05]  /*09b0*/  BSYNC B6 ;  /* 0x0000000000067941 */ /* 0x000fea0003800000 */
.L_x_15431:
        /* <DEDUP_REMOVED lines=27> */
.L_x_15434:
[----:B------:R-:W-:Y:S05]  /*0b70*/  BSYNC B6 ;  /* 0x0000000000067941 */ /* 0x000fea0003800000 */
.L_x_15433:
        /* <DEDUP_REMOVED lines=27> */
.L_x_15436:
[----:B------:R-:W-:Y:S05]  /*0d30*/  BSYNC B6 ;  /* 0x0000000000067941 */ /* 0x000fea0003800000 */
.L_x_15435:
        /* <DEDUP_REMOVED lines=27> */
.L_x_15438:
[----:B------:R-:W-:Y:S05]  /*0ef0*/  BSYNC B6 ;  /* 0x0000000000067941 */ /* 0x000fea0003800000 */
.L_x_15437:
        /* <DEDUP_REMOVED lines=8> */
.L_x_15422:
        /* <DEDUP_REMOVED lines=86> */
.L_x_15440:
[----:B------:R-:W-:Y:S05]  /*14e0*/  BSYNC B6 ;  /* 0x0000000000067941 */ /* 0x000fea0003800000 */
.L_x_15439:
        /* <DEDUP_REMOVED lines=29> */
.L_x_15442:
[----:B------:R-:W-:Y:S05]  /*16c0*/  BSYNC B6 ;  /* 0x0000000000067941 */ /* 0x000fea0003800000 */
.L_x_15441:
        /* <DEDUP_REMOVED lines=29> */
.L_x_15444:
[----:B------:R-:W-:Y:S05]  /*18a0*/  BSYNC B6 ;  /* 0x0000000000067941 */ /* 0x000fea0003800000 */
.L_x_15443:
        /* <DEDUP_REMOVED lines=29> */
.L_x_15446:
[----:B------:R-:W-:Y:S05]  /*1a80*/  BSYNC B6 ;  /* 0x0000000000067941 */ /* 0x000fea0003800000 */
.L_x_15445:
        /* <DEDUP_REMOVED lines=29> */
.L_x_15448:
[----:B------:R-:W-:Y:S05]  /*1c60*/  BSYNC B6 ;  /* 0x0000000000067941 */ /* 0x000fea0003800000 */
.L_x_15447:
        /* <DEDUP_REMOVED lines=29> */
.L_x_15450:
[----:B------:R-:W-:Y:S05]  /*1e40*/  BSYNC B6 ;  /* 0x0000000000067941 */ /* 0x000fea0003800000 */
.L_x_15449:
        /* <DEDUP_REMOVED lines=29> */
.L_x_15452:
[----:B------:R-:W-:Y:S05]  /*2020*/  BSYNC B6 ;  /* 0x0000000000067941 */ /* 0x000fea0003800000 */
.L_x_15451:
        /* <DEDUP_REMOVED lines=29> */
.L_x_15454:
[----:B------:R-:W-:Y:S05]  /*2200*/  BSYNC B6 ;  /* 0x0000000000067941 */ /* 0x000fea0003800000 */
.L_x_15453:
        /* <DEDUP_REMOVED lines=23> */
.L_x_15457:
[----:B------:R-:W-:-:S13]  /*2380*/  ISETP.GE.AND P0, PT, R33, R32, PT ;  /* 0x000000202100720c */ /* 0x000fda0003f06270 */
[----:B------:R-:W-:Y:S05]  /*2390*/  @P0 BRA `(.L_x_15459) ;  /* 0x0000000000300947 */ /* 0x000fea0003800000 */
[----:B01----:R-:W0:Y:S01]  /*23a0*/  LDC.64 R4, c[0x0][0x230] ;  /* 0x00008c00ff047b82 */ /* 0x003e220000000a00 */
[----:B------:R-:W-:Y:S02]  /*23b0*/  IMAD.IADD R3, R2, 0x1, R33 ;  /* 0x0000000102037824 */ /* 0x000fe400078e0221 */
[----:B------:R-:W-:Y:S02]  /*23c0*/  VIADD R33, R33, 0x80 ;  /* 0x0000008021217836 */ /* 0x000fe40000000000 */
[----:B0-----:R-:W-:-:S05]  /*23d0*/  IMAD.WIDE.U32 R4, R3, 0x8, R4 ;  /* 0x0000000803047825 */ /* 0x001fca00078e0004 */
[----:B------:R1:W-:Y:S02]  /*23e0*/  STG.E.64 desc[UR36][R4.64], RZ ;  /* 0x000000ff04007986 */ /* 0x0003e4000c101b24 */
.L_x_15458:
[----:B------:R-:W-:-:S13]  /*23f0*/  ISETP.GE.AND P0, PT, R33, R32, PT ;  /* 0x000000202100720c */ /* 0x000fda0003f06270 */
[----:B------:R-:W-:Y:S05]  /*2400*/  @P0 BRA `(.L_x_15460) ;  /* 0x0000000000340947 */ /* 0x000fea0003800000 */
[----:B01----:R-:W0:Y:S01]  /*2410*/  LDC.64 R4, c[0x0][0x230] ;  /* 0x00008c00ff047b82 */ /* 0x003e220000000a00 */
[----:B------:R-:W-:Y:S01]  /*2420*/  IADD3 R3, R2, R33, RZ ;  /* 0x0000002102037210 */ /* 0x000fe20007ffe0ff */
[----:B------:R-:W-:-:S04]  /*2430*/  VIADD R33, R33, 0x80 ;  /* 0x0000008021217836 */ /* 0x000fc80000000000 */
[----:B0-----:R-:W-:-:S05]  /*2440*/  IMAD.WIDE.U32 R4, R3, 0x8, R4 ;  /* 0x0000000803047825 */ /* 0x001fca00078e0004 */
[----:B------:R2:W-:Y:S02]  /*2450*/  STG.E.64 desc[UR36][R4.64], RZ ;  /* 0x000000ff04007986 */ /* 0x0005e4000c101b24 */
.L_x_15459:
        /* <DEDUP_REMOVED lines=8> */
.L_x_15460:
[----:B------:R-:W-:Y:S05]  /*24e0*/  BSYNC B1 ;  /* 0x0000000000017941 */ /* 0x000fea0003800000 */
.L_x_15456:
[----:B------:R-:W-:-:S13]  /*24f0*/  ISETP.GE.AND P0, PT, R33, R32, PT ;  /* 0x000000202100720c */ /* 0x000fda0003f06270 */
[----:B012---:R-:W0:Y:S01]  /*2500*/  @!P0 LDC.64 R4, c[0x0][0x230] ;  /* 0x00008c00ff048b82 */ /* 0x007e220000000a00 */
[----:B------:R-:W-:Y:S02]  /*2510*/  @!P0 IMAD.IADD R3, R2, 0x1, R33 ;  /* 0x0000000102038824 */ /* 0x000fe400078e0221 */
[----:B------:R-:W-:Y:S02]  /*2520*/  @!P0 VIADD R33, R33, 0x80 ;  /* 0x0000008021218836 */ /* 0x000fe40000000000 */
[----:B0-----:R-:W-:-:S05]  /*2530*/  @!P0 IMAD.WIDE.U32 R4, R3, 0x8, R4 ;  /* 0x0000000803048825 */ /* 0x001fca00078e0004 */
[----:B------:R3:W-:Y:S02]  /*2540*/  @!P0 STG.E.64 desc[UR36][R4.64], RZ ;  /* 0x000000ff04008986 */ /* 0x0007e4000c101b24 */
.L_x_15461:
[----:B------:R-:W-:Y:S05]  /*2550*/  BSYNC B0 ;  /* 0x0000000000007941 */ /* 0x000fea0003800000 */
.L_x_15455:
[----:B------:R-:W-:-:S13]  /*2560*/  ISETP.GE.AND P0, PT, R33, R32, PT ;  /* 0x000000202100720c */ /* 0x000fda0003f06270 */
[----:B------:R-:W-:Y:S05]  /*2570*/  @P0 EXIT ;  /* 0x000000000000094d */ /* 0x000fea0003800000 */
[----:B0123--:R-:W0:Y:S01]  /*2580*/  LDC.64 R4, c[0x0][0x230] ;  /* 0x00008c00ff047b82 */ /* 0x00fe220000000a00 */
[----:B------:R-:W-:-:S04]  /*2590*/  IMAD.IADD R3, R2, 0x1, R33 ;  /* 0x0000000102037824 */ /* 0x000fc800078e0221 */
[----:B0-----:R-:W-:-:S05]  /*25a0*/  IMAD.WIDE.U32 R2, R3, 0x8, R4 ;  /* 0x0000000803027825 */ /* 0x001fca00078e0004 */
[----:B------:R-:W-:Y:S01]  /*25b0*/  STG.E.64 desc[UR36][R2.64], RZ ;  /* 0x000000ff02007986 */ /* 0x000fe2000c101b24 */
[----:B------:R-:W-:Y:S05]  /*25c0*/  EXIT ;  /* 0x000000000000794d */ /* 0x000fea0003800000 */
.L_x_15462:
        /* <DEDUP_REMOVED lines=11> */
.L_x_32304:


//--------------------- .text._ZN2at6native18elementwise_kernelILi128ELi4EZNS0_15gpu_kernel_implIZZZNS0_67_GLOBAL__N__bb565c37_34_ValidateCompressedIndicesKernel_cu_33a4b88b42_validate_compressed_sparse_indices_kernelILNS3_8CDimNameE1ENS3_18CUDAKernelLauncherENS3_14EmptyVecKernelENS3_8DummyVecELm8EEEvRKNS_6TensorESB_lllENKUlvE0_clEvENKUlvE_clEvEUliE_EEvRNS_18TensorIteratorBaseERKT_EUliE_EEviT1_ --------------------------
	.section	.text._ZN2at6native18elementwise_kernelILi128ELi4EZNS0_15gpu_kernel_implIZZZNS0_67_GLOBAL__N__bb565c37_34_ValidateCompressedIndicesKernel_cu_33a4b88b42_validate_compressed_sparse_indices_kernelILNS3_8CDimNameE1ENS3_18CUDAKernelLauncherENS3_14EmptyVecKernelENS3_8DummyVecELm8EEEvRKNS_6TensorESB_lllENKUlvE0_clEvENKUlvE_clEvEUliE_EEvRNS_18TensorIteratorBaseERKT_EUliE_EEviT1_,"ax",@progbits
	.align	128
        .global         _ZN2at6native18elementwise_kernelILi128ELi4EZNS0_15gpu_kernel_implIZZZNS0_67_GLOBAL__N__bb565c37_34_ValidateCompressedIndicesKernel_cu_33a4b88b42_validate_compressed_sparse_indices_kernelILNS3_8CDimNameE1ENS3_18CUDAKernelLauncherENS3_14EmptyVecKernelENS3_8DummyVecELm8EEEvRKNS_6TensorESB_lllENKUlvE0_clEvENKUlvE_clEvEUliE_EEvRNS_18TensorIteratorBaseERKT_EUliE_EEviT1_
        .type           _ZN2at6native18elementwise_kernelILi128ELi4EZNS0_15gpu_kernel_implIZZZNS0_67_GLOBAL__N__bb565c37_34_ValidateCompressedIndicesKernel_cu_33a4b88b42_validate_compressed_sparse_indices_kernelILNS3_8CDimNameE1ENS3_18CUDAKernelLauncherENS3_14EmptyVecKernelENS3_8DummyVecELm8EEEvRKNS_6TensorESB_lllENKUlvE0_clEvENKUlvE_clEvEUliE_EEvRNS_18TensorIteratorBaseERKT_EUliE_EEviT1_,@function
        .size           _ZN2at6native18elementwise_kernelILi128ELi4EZNS0_15gpu_kernel_implIZZZNS0_67_GLOBAL__N__bb565c37_34_ValidateCompressedIndicesKernel_cu_33a4b88b42_validate_compressed_sparse_indices_kernelILNS3_8CDimNameE1ENS3_18CUDAKernelLauncherENS3_14EmptyVecKernelENS3_8DummyVecELm8EEEvRKNS_6TensorESB_lllENKUlvE0_clEvENKUlvE_clEvEUliE_EEvRNS_18TensorIteratorBaseERKT_EUliE_EEviT1_,(.L_x_32305 - _ZN2at6native18elementwise_kernelILi128ELi4EZNS0_15gpu_kernel_implIZZZNS0_67_GLOBAL__N__bb565c37_34_ValidateCompressedIndicesKernel_cu_33a4b88b42_validate_compressed_sparse_indices_kernelILNS3_8CDimNameE1ENS3_18CUDAKernelLauncherENS3_14EmptyVecKernelENS3_8DummyVecELm8EEEvRKNS_6TensorESB_lllENKUlvE0_clEvENKUlvE_clEvEUliE_EEvRNS_18TensorIteratorBaseERKT_EUliE_EEviT1_)
        .other          _ZN2at6native18elementwise_kernelILi128ELi4EZNS0_15gpu_kernel_implIZZZNS0_67_GLOBAL__N__bb565c37_34_ValidateCompressedIndicesKernel_cu_33a4b88b42_validate_compressed_sparse_indices_kernelILNS3_8CDimNameE1ENS3_18CUDAKernelLauncherENS3_14EmptyVecKernelENS3_8DummyVecELm8EEEvRKNS_6TensorESB_lllENKUlvE0_clEvENKUlvE_clEvEUliE_EEvRNS_18TensorIteratorBaseERKT_EUliE_EEviT1_,@"STO_CUDA_ENTRY STV_DEFAULT"
_ZN2at6native18elementwise_kernelILi128ELi4EZNS0_15gpu_kernel_implIZZZNS0_67_GLOBAL__N__bb565c37_34_ValidateCompressedIndicesKernel_cu_33a4b88b42_validate_compressed_sparse_indices_kernelILNS3_8CDimNameE1ENS3_18CUDAKernelLauncherENS3_14EmptyVecKernelENS3_8DummyVecELm8EEEvRKNS_6TensorESB_lllENKUlvE0_clEvENKUlvE_clEvEUliE_EEvRNS_18TensorIteratorBaseERKT_EUliE_EEviT1_:
.text._ZN2at6native18elementwise_kernelILi128ELi4EZNS0_15gpu_kernel_implIZZZNS0_67_GLOBAL__N__bb565c37_34_ValidateCompressedIndicesKernel_cu_33a4b88b42_validate_compressed_sparse_indices_kernelILNS3_8CDimNameE1ENS3_18CUDAKernelLauncherENS3_14EmptyVecKernelENS3_8DummyVecELm8EEEvRKNS_6TensorESB_lllENKUlvE0_clEvENKUlvE_clEvEUliE_EEvRNS_18TensorIteratorBaseERKT_EUliE_EEviT1_:
        /* <DEDUP_REMOVED lines=314> */
.L_x_15465:
        /* <DEDUP_REMOVED lines=20> */
.L_x_15469:
[----:B------:R0:W5:Y:S01]  /*14e0*/  LDG.E.U8 R19, desc[UR36][R2.64] ;  /* 0x0000002402137981 */ /* 0x000162000c1e1100 */
[----:B------:R-:W-:Y:S05]  /*14f0*/  BRA `(.L_x_15471) ;  /* 0x0000000c00347947 */ /* 0x000fea0003800000 */
.L_x_15468:
        /* <DEDUP_REMOVED lines=8> */
.L_x_15473:
[----:B------:R0:W5:Y:S01]  /*1580*/  LDG.E R19, desc[UR36][R2.64] ;  /* 0x0000002402137981 */ /* 0x000162000c1e1900 */
[----:B------:R-:W-:Y:S05]  /*1590*/  BRA `(.L_x_15471) ;  /* 0x0000000c000c7947 */ /* 0x000fea0003800000 */
.L_x_15472:
[----:B------:R0:W5:Y:S01]  /*15a0*/  LDG.E.S16 R19, desc[UR36][R2.64] ;  /* 0x0000002402137981 */ /* 0x000162000c1e1700 */
[----:B------:R-:W-:Y:S05]  /*15b0*/  BRA `(.L_x_15471) ;  /* 0x0000000c00047947 */ /* 0x000fea0003800000 */
.L_x_15467:
        /* <DEDUP_REMOVED lines=9> */
.L_x_15475:
[----:B------:R-:W2:Y:S02]  /*1650*/  LDG.E.U16 R2, desc[UR36][R2.64] ;  /* 0x0000002402027981 */ /* 0x000ea4000c1e1500 */
[----:B--2---:R-:W-:-:S06]  /*1660*/  HADD2.F32 R19, -RZ, R2.H0_H0 ;  /* 0x20000002ff137230 */ /* 0x004fcc0000004100 */
[----:B------:R-:W0:Y:S01]  /*1670*/  F2I.FTZ.TRUNC.NTZ R19, R19 ;  /* 0x0000001300137305 */ /* 0x000e22000021f100 */
[----:B------:R-:W-:Y:S05]  /*1680*/  BRA `(.L_x_15471) ;  /* 0x0000000800d07947 */ /* 0x000fea0003800000 */
.L_x_15474:
        /* <DEDUP_REMOVED lines=9> */
.L_x_15477:
[----:B------:R-:W2:Y:S02]  /*1720*/  LDG.E.U16 R2, desc[UR36][R2.64] ;  /* 0x0000002402027981 */ /* 0x000ea4000c1e1500 */
[----:B--2---:R-:W-:-:S06]  /*1730*/  HADD2.F32 R19, -RZ, R2.H0_H0 ;  /* 0x20000002ff137230 */ /* 0x004fcc0000004100 */
[----:B------:R-:W0:Y:S01]  /*1740*/  F2I.FTZ.TRUNC.NTZ R19, R19 ;  /* 0x0000001300137305 */ /* 0x000e22000021f100 */
[----:B------:R-:W-:Y:S05]  /*1750*/  BRA `(.L_x_15471) ;  /* 0x00000008009c7947 */ /* 0x000fea0003800000 */
.L_x_15476:
[----:B------:R-:W2:Y:S02]  /*1760*/  LDG.E.64 R2, desc[UR36][R2.64] ;  /* 0x0000002402027981 */ /* 0x000ea4000c1e1b00 */
[----:B--2---:R0:W1:Y:S01]  /*1770*/  F2I.F64.TRUNC R19, R2 ;  /* 0x0000000200137311 */ /* 0x004062000030d100 */
[----:B------:R-:W-:Y:S05]  /*1780*/  BRA `(.L_x_15471) ;  /* 0x0000000800907947 */ /* 0x000fea0003800000 */
.L_x_15466:
        /* <DEDUP_REMOVED lines=12> */
.L_x_15480:
[----:B------:R-:W2:Y:S02]  /*1850*/  LDG.E.64 R2, desc[UR36][R2.64] ;  /* 0x0000002402027981 */ /* 0x000ea4000c1e1b00 */
[----:B--2---:R0:W1:Y:S01]  /*1860*/  F2I.F64.TRUNC R19, R2 ;  /* 0x0000000200137311 */ /* 0x004062000030d100 */
[----:B------:R-:W-:Y:S05]  /*1870*/  BRA `(.L_x_15471) ;  /* 0x0000000800547947 */ /* 0x000fea0003800000 */
.L_x_15479:
        /* <DEDUP_REMOVED lines=27> */
.L_x_15482:
        /* <DEDUP_REMOVED lines=14> */
.L_x_15481:
[----:B------:R-:W2:Y:S02]  /*1b10*/  LDG.E.U16 R19, desc[UR36][R2.64] ;  /* 0x0000002402137981 */ /* 0x000ea4000c1e1500 */
[----:B--2---:R-:W-:-:S06]  /*1b20*/  IMAD.U32 R19, R19, 0x10000, RZ ;  /* 0x0001000013137824 */ /* 0x004fcc00078e00ff */
[----:B------:R-:W0:Y:S01]  /*1b30*/  F2I.FTZ.TRUNC.NTZ R19, R19 ;  /* 0x0000001300137305 */ /* 0x000e22000021f100 */
[----:B------:R-:W-:Y:S05]  /*1b40*/  BRA `(.L_x_15471) ;  /* 0x0000000400a07947 */ /* 0x000fea0003800000 */
.L_x_15478:
        /* <DEDUP_REMOVED lines=10> */
.L_x_15485:
        /* <DEDUP_REMOVED lines=21> */
.L_x_15489:
[----:B------:R-:W-:Y:S05]  /*1d40*/  BSYNC B1 ;  /* 0x0000000000017941 */ /* 0x000fea0003800000 */
.L_x_15488:
[----:B------:R-:W-:Y:S01]  /*1d50*/  IMAD.SHL.U32 R2, R2, 0x100000, RZ ;  /* 0x0010000002027824 */ /* 0x000fe200078e00ff */
[----:B------:R-:W-:-:S04]  /*1d60*/  LEA R0, R0, 0x3b800000, 0x17 ;  /* 0x3b80000000007811 */ /* 0x000fc800078eb8ff */
[----:B------:R-:W-:-:S07]  /*1d70*/  LOP3.LUT R19, R0, R2, R19, 0xfe, !PT ;  /* 0x0000000200137212 */ /* 0x000fce00078efe13 */
.L_x_15487:
[----:B------:R-:W-:Y:S05]  /*1d80*/  BSYNC B0 ;  /* 0x0000000000007941 */ /* 0x000fea0003800000 */
.L_x_15486:
[----:B------:R-:W1:Y:S01]  /*1d90*/  F2I.FTZ.TRUNC.NTZ R19, R19 ;  /* 0x0000001300137305 */ /* 0x000e62000021f100 */
[----:B------:R-:W-:Y:S05]  /*1da0*/  BRA `(.L_x_15471) ;  /* 0x0000000400087947 */ /* 0x000fea0003800000 */
.L_x_15484:
        /* <DEDUP_REMOVED lines=21> */
.L_x_15493:
[----:B------:R-:W-:Y:S05]  /*1f00*/  BSYNC B1 ;  /* 0x0000000000017941 */ /* 0x000fea0003800000 */
.L_x_15492:
[----:B------:R-:W-:Y:S01]  /*1f10*/  IMAD.SHL.U32 R2, R2, 0x200000, RZ ;  /* 0x0020000002027824 */ /* 0x000fe200078e00ff */
[----:B------:R-:W-:-:S04]  /*1f20*/  LEA R0, R0, 0x37800000, 0x17 ;  /* 0x3780000000007811 */ /* 0x000fc800078eb8ff */
[----:B------:R-:W-:-:S07]  /*1f30*/  LOP3.LUT R19, R0, R2, R19, 0xfe, !PT ;  /* 0x0000000200137212 */ /* 0x000fce00078efe13 */
.L_x_15491:
[----:B------:R-:W-:Y:S05]  /*1f40*/  BSYNC B0 ;  /* 0x0000000000007941 */ /* 0x000fea0003800000 */
.L_x_15490:
[----:B------:R-:W2:Y:S01]  /*1f50*/  F2I.FTZ.TRUNC.NTZ R19, R19 ;  /* 0x0000001300137305 */ /* 0x000ea2000021f100 */
[----:B------:R-:W-:Y:S05]  /*1f60*/  BRA `(.L_x_15471) ;  /* 0x0000000000987947 */ /* 0x000fea0003800000 */
.L_x_15483:
        /* <DEDUP_REMOVED lines=14> */
.L_x_15497:
[----:B------:R-:W-:Y:S05]  /*2050*/  BSYNC B0 ;  /* 0x0000000000007941 */ /* 0x000fea0003800000 */
.L_x_15496:
[----:B------:R-:W4:Y:S01]  /*2060*/  F2I.FTZ.TRUNC.NTZ R19, R19 ;  /* 0x0000001300137305 */ /* 0x000f22000021f100 */
[----:B------:R-:W-:Y:S05]  /*2070*/  BRA `(.L_x_15471) ;  /* 0x0000000000547947 */ /* 0x000fea0003800000 */
.L_x_15470:
        /* <DEDUP_REMOVED lines=17> */
.L_x_15498:
[----:B------:R-:W-:Y:S05]  /*2190*/  BRA `(.L_x_15471) ;  /* 0x00000000000c7947 */ /* 0x000fea0003800000 */
.L_x_15495:
[----:B------:R0:W5:Y:S01]  /*21a0*/  LDG.E R19, desc[UR36][R2.64] ;  /* 0x0000002402137981 */ /* 0x000162000c1e1900 */
[----:B------:R-:W-:Y:S05]  /*21b0*/  BRA `(.L_x_15471) ;  /* 0x0000000000047947 */ /* 0x000fea0003800000 */
.L_x_15494:
[----:B------:R3:W5:Y:S02]  /*21c0*/  LDG.E R19, desc[UR36][R2.64] ;  /* 0x0000002402137981 */ /* 0x000764000c1e1900 */
.L_x_15471:
        /* <DEDUP_REMOVED lines=25> */
.L_x_15500:
[----:B------:R-:W-:Y:S05]  /*2360*/  BSYNC B6 ;  /* 0x0000000000067941 */ /* 0x000fea0003800000 */
.L_x_15499:
        /* <DEDUP_REMOVED lines=14> */
.L_x_15504:
[----:B------:R0:W-:Y:S01]  /*2450*/  STG.E.U8 desc[UR36][R16.64], RZ ;  /* 0x000000ff10007986 */ /* 0x0001e2000c101124 */
[----:B------:R-:W-:Y:S05]  /*2460*/  BRA `(.L_x_15506) ;  /* 0x00000004008c7947 */ /* 0x000fea0003800000 */
.L_x_15503:
        /* <DEDUP_REMOVED lines=8> */
.L_x_15508:
[----:B------:R0:W-:Y:S01]  /*24f0*/  STG.E desc[UR36][R16.64], RZ ;  /* 0x000000ff10007986 */ /* 0x0001e2000c101924 */
[----:B------:R-:W-:Y:S05]  /*2500*/  BRA `(.L_x_15506) ;  /* 0x0000000400647947 */ /* 0x000fea0003800000 */
.L_x_15507:
[----:B------:R0:W-:Y:S01]  /*2510*/  STG.E.U16 desc[UR36][R16.64], RZ ;  /* 0x000000ff10007986 */ /* 0x0001e2000c101524 */
[----:B------:R-:W-:Y:S05]  /*2520*/  BRA `(.L_x_15506) ;  /* 0x00000004005c7947 */ /* 0x000fea0003800000 */
.L_x_15502:
        /* <DEDUP_REMOVED lines=8> */
.L_x_15510:
[----:B------:R0:W-:Y:S01]  /*25b0*/  STG.E.U16 desc[UR36][R16.64], RZ ;  /* 0x000000ff10007986 */ /* 0x0001e2000c101524 */
[----:B------:R-:W-:Y:S05]  /*25c0*/  BRA `(.L_x_15506) ;  /* 0x0000000400347947 */ /* 0x000fea0003800000 */
.L_x_15509:
        /* <DEDUP_REMOVED lines=8> */
.L_x_15512:
[----:B------:R0:W-:Y:S01]  /*2650*/  STG.E desc[UR36][R16.64], RZ ;  /* 0x000000ff10007986 */ /* 0x0001e2000c101924 */
[----:B------:R-:W-:Y:S05]  /*2660*/  BRA `(.L_x_15506) ;  /* 0x00000004000c7947 */ /* 0x000fea0003800000 */
.L_x_15511:
[----:B------:R0:W-:Y:S01]  /*2670*/  STG.E.64 desc[UR36][R16.64], RZ ;  /* 0x000000ff10007986 */ /* 0x0001e2000c101b24 */
[----:B------:R-:W-:Y:S05]  /*2680*/  BRA `(.L_x_15506) ;  /* 0x0000000400047947 */ /* 0x000fea0003800000 */
.L_x_15501:
        /* <DEDUP_REMOVED lines=10> */
.L_x_15515:
[----:B------:R0:W-:Y:S01]  /*2730*/  STG.E.128 desc[UR36][R16.64], RZ ;  /* 0x000000ff10007986 */ /* 0x0001e2000c101d24 */
[----:B------:R-:W-:Y:S05]  /*2740*/  BRA `(.L_x_15506) ;  /* 0x0000000000d47947 */ /* 0x000fea0003800000 */
.L_x_15514:
        /* <DEDUP_REMOVED lines=8> */
.L_x_15517:
[----:B------:R0:W-:Y:S01]  /*27d0*/  STG.E.U8 desc[UR36][R16.64], RZ ;  /* 0x000000ff10007986 */ /* 0x0001e2000c101124 */
[----:B------:R-:W-:Y:S05]  /*27e0*/  BRA `(.L_x_15506) ;  /* 0x0000000000ac7947 */ /* 0x000fea0003800000 */
.L_x_15516:
[----:B------:R0:W-:Y:S01]  /*27f0*/  STG.E.U16 desc[UR36][R16.64], RZ ;  /* 0x000000ff10007986 */ /* 0x0001e2000c101524 */
[----:B------:R-:W-:Y:S05]  /*2800*/  BRA `(.L_x_15506) ;  /* 0x0000000000a47947 */ /* 0x000fea0003800000 */
.L_x_15513:
        /* <DEDUP_REMOVED lines=10> */
.L_x_15520:
[----:B------:R1:W-:Y:S01]  /*28b0*/  STG.E.U8 desc[UR36][R16.64], RZ ;  /* 0x000000ff10007986 */ /* 0x0003e2000c101124 */
[----:B------:R-:W-:Y:S05]  /*28c0*/  BRA `(.L_x_15506) ;  /* 0x0000000000747947 */ /* 0x000fea0003800000 */
.L_x_15519:
[----:B------:R0:W-:Y:S01]  /*28d0*/  STG.E.U8 desc[UR36][R16.64], RZ ;  /* 0x000000ff10007986 */ /* 0x0001e2000c101124 */
[----:B------:R-:W-:Y:S05]  /*28e0*/  BRA `(.L_x_15506) ;  /* 0x00000000006c7947 */ /* 0x000fea0003800000 */
.L_x_15518:
[----:B------:R-:W-:-:S13]  /*28f0*/  ISETP.NE.AND P0, PT, R0, 0x1c, PT ;  /* 0x0000001c0000780c */ /* 0x000fda0003f05270 */
[----:B------:R-:W-:Y:S05]  /*2900*/  @!P0 BRA `(.L_x_15521) ;  /* 0x0000000000608947 */ /* 0x000fea0003800000 */
[----:B------:R-:W-:-:S13]  /*2910*/  ISETP.NE.AND P0, PT, R0, 0x1d, PT ;  /* 0x0000001d0000780c */ /* 0x000fda0003f05270 */
[----:B------:R-:W-:Y:S05]  /*2920*/  @!P0 BRA `(.L_x_15522) ;  /* 0x0000000000508947 */ /* 0x000fea0003800000 */
[----:B------:R-:W-:-:S13]  /*2930*/  ISETP.NE.AND P0, PT, R0, 0x2c, PT ;  /* 0x0000002c0000780c */ /* 0x000fda0003f05270 */
[----:B------:R3:W-:Y:S01]  /*2940*/  @!P0 STG.E.U8 desc[UR36][R16.64], RZ ;  /* 0x000000ff10008986 */ /* 0x0007e2000c101124 */
[----:B------:R-:W-:Y:S05]  /*2950*/  @!P0 BRA `(.L_x_15506) ;  /* 0x0000000000508947 */ /* 0x000fea0003800000 */
.L_x_15505:
        /* <DEDUP_REMOVED lines=16> */
.L_x_15523:
[----:B------:R-:W-:Y:S05]  /*2a60*/  BRA `(.L_x_15506) ;  /* 0x00000000000c7947 */ /* 0x000fea0003800000 */
.L_x_15522:
[----:B------:R4:W-:Y:S01]  /*2a70*/  STG.E.64 desc[UR36][R16.64], RZ ;  /* 0x000000ff10007986 */ /* 0x0009e2000c101b24 */
[----:B------:R-:W-:Y:S05]  /*2a80*/  BRA `(.L_x_15506) ;  /* 0x0000000000047947 */ /* 0x000fea0003800000 */
.L_x_15521:
[----:B------:R0:W-:Y:S02]  /*2a90*/  STG.E desc[UR36][R16.64], RZ ;  /* 0x000000ff10007986 */ /* 0x0001e4000c101924 */
.L_x_15506:
[----:B------:R-:W-:-:S04]  /*2aa0*/  IMAD R18, R18, 0x200, R23 ;  /* 0x0000020012127824 */ /* 0x000fc800078e0217 */
[----:B------:R-:W-:-:S07]  /*2ab0*/  VIADD R19, R18, 0x80 ;  /* 0x0000008012137836 */ /* 0x000fce0000000000 */
.L_x_15464:
[----:B------:R-:W-:Y:S05]  /*2ac0*/  BSYNC B7 ;  /* 0x0000000000077941 */ /* 0x000fea0003800000 */
.L_x_15463:
        /* <DEDUP_REMOVED lines=307> */
.L_x_15526:
        /* <DEDUP_REMOVED lines=20> */
.L_x_15530:
[----:B------:R1:W5:Y:S01]  /*3f40*/  LDG.E.U8 R18, desc[UR36][R2.64] ;  /* 0x0000002402127981 */ /* 0x000362000c1e1100 */
[----:B------:R-:W-:Y:S05]  /*3f50*/  BRA `(.L_x_15532) ;  /* 0x0000000c00347947 */ /* 0x000fea0003800000 */
.L_x_15529:
        /* <DEDUP_REMOVED lines=8> */
.L_x_15534:
[----:B------:R3:W5:Y:S01]  /*3fe0*/  LDG.E R18, desc[UR36][R2.64] ;  /* 0x0000002402127981 */ /* 0x000762000c1e1900 */
[----:B------:R-:W-:Y:S05]  /*3ff0*/  BRA `(.L_x_15532) ;  /* 0x0000000c000c7947 */ /* 0x000fea0003800000 */
.L_x_15533:
[----:B------:R2:W5:Y:S01]  /*4000*/  LDG.E.S16 R18, desc[UR36][R2.64] ;  /* 0x0000002402127981 */ /* 0x000562000c1e1700 */
[----:B------:R-:W-:Y:S05]  /*4010*/  BRA `(.L_x_15532) ;  /* 0x0000000c00047947 */ /* 0x000fea0003800000 */
.L_x_15528:
        /* <DEDUP_REMOVED lines=9> */
.L_x_15536:
[----:B------:R-:W2:Y:S02]  /*40b0*/  LDG.E.U16 R2, desc[UR36][R2.64] ;  /* 0x0000002402027981 */ /* 0x000ea4000c1e1500 */
[----:B--2---:R-:W-:-:S06]  /*40c0*/  HADD2.F32 R18, -RZ, R2.H0_H0 ;  /* 0x20000002ff127230 */ /* 0x004fcc0000004100 */
[----:B------:R-:W0:Y:S01]  /*40d0*/  F2I.FTZ.TRUNC.NTZ R18, R18 ;  /* 0x0000001200127305 */ /* 0x000e22000021f100 */
[----:B------:R-:W-:Y:S05]  /*40e0*/  BRA `(.L_x_15532) ;  /* 0x0000000800d07947 */ /* 0x000fea0003800000 */
.L_x_15535:
        /* <DEDUP_REMOVED lines=9> */
.L_x_15538:
[----:B------:R-:W2:Y:S02]  /*4180*/  LDG.E.U16 R2, desc[UR36][R2.64] ;  /* 0x0000002402027981 */ /* 0x000ea4000c1e1500 */
[----:B--2---:R-:W-:-:S06]  /*4190*/  HADD2.F32 R18, -RZ, R2.H0_H0 ;  /* 0x20000002ff127230 */ /* 0x004fcc0000004100 */
[----:B------:R-:W0:Y:S01]  /*41a0*/  F2I.FTZ.TRUNC.NTZ R18, R18 ;  /* 0x0000001200127305 */ /* 0x000e22000021f100 */
[----:B------:R-:W-:Y:S05]  /*41b0*/  BRA `(.L_x_15532) ;  /* 0x00000008009c7947 */ /* 0x000fea0003800000 */
.L_x_15537:
[----:B------:R-:W2:Y:S02]  /*41c0*/  LDG.E.64 R2, desc[UR36][R2.64] ;  /* 0x0000002402027981 */ /* 0x000ea4000c1e1b00 */
[----:B--2---:R0:W1:Y:S01]  /*41d0*/  F2I.F64.TRUNC R18, R2 ;  /* 0x0000000200127311 */ /* 0x004062000030d100 */
[----:B------:R-:W-:Y:S05]  /*41e0*/  BRA `(.L_x_15532) ;  /* 0x0000000800907947 */ /* 0x000fea0003800000 */
.L_x_15527:
        /* <DEDUP_REMOVED lines=12> */
.L_x_15541:
[----:B------:R-:W2:Y:S02]  /*42b0*/  LDG.E.64 R2, desc[UR36][R2.64] ;  /* 0x0000002402027981 */ /* 0x000ea4000c1e1b00 */
[----:B--2---:R0:W1:Y:S01]  /*42c0*/  F2I.F64.TRUNC R18, R2 ;  /* 0x0000000200127311 */ /* 0x004062000030d100 */
[----:B------:R-:W-:Y:S05]  /*42d0*/  BRA `(.L_x_15532) ;  /* 0x0000000800547947 */ /* 0x000fea0003800000 */
.L_x_15540:
        /* <DEDUP_REMOVED lines=27> */
.L_x_15543:
        /* <DEDUP_REMOVED lines=14> */
.L_x_15542:
[----:B------:R-:W2:Y:S02]  /*4570*/  LDG.E.U16 R18, desc[UR36][R2.64] ;  /* 0x0000002402127981 */ /* 0x000ea4000c1e1500 */
[----:B--2---:R-:W-:-:S06]  /*4580*/  IMAD.U32 R18, R18, 0x10000, RZ ;  /* 0x0001000012127824 */ /* 0x004fcc00078e00ff */
[----:B------:R-:W0:Y:S01]  /*4590*/  F2I.FTZ.TRUNC.NTZ R18, R18 ;  /* 0x0000001200127305 */ /* 0x000e22000021f100 */
[----:B------:R-:W-:Y:S05]  /*45a0*/  BRA `(.L_x_15532) ;  /* 0x0000000400a07947 */ /* 0x000fea0003800000 */
.L_x_15539:
        /* <DEDUP_REMOVED lines=10> */
.L_x_15546:
        /* <DEDUP_REMOVED lines=21> */
.L_x_15550:
[----:B------:R-:W-:Y:S05]  /*47a0*/  BSYNC B1 ;  /* 0x0000000000017941 */ /* 0x000fea0003800000 */
.L_x_15549:
[----:B------:R-:W-:Y:S01]  /*47b0*/  IMAD.SHL.U32 R2, R2, 0x100000, RZ ;  /* 0x0010000002027824 */ /* 0x000fe200078e00ff */
[----:B------:R-:W-:-:S04]  /*47c0*/  LEA R3, R0, 0x3b800000, 0x17 ;  /* 0x3b80000000037811 */ /* 0x000fc800078eb8ff */
[----:B------:R-:W-:-:S07]  /*47d0*/  LOP3.LUT R18, R3, R2, R18, 0xfe, !PT ;  /* 0x0000000203127212 */ /* 0x000fce00078efe12 */
.L_x_15548:
[----:B------:R-:W-:Y:S05]  /*47e0*/  BSYNC B0 ;  /* 0x0000000000007941 */ /* 0x000fea0003800000 */
.L_x_15547:
[----:B------:R-:W0:Y:S01]  /*47f0*/  F2I.FTZ.TRUNC.NTZ R18, R18 ;  /* 0x0000001200127305 */ /* 0x000e22000021f100 */
[----:B------:R-:W-:Y:S05]  /*4800*/  BRA `(.L_x_15532) ;  /* 0x0000000400087947 */ /* 0x000fea0003800000 */
.L_x_15545:
        /* <DEDUP_REMOVED lines=21> */
.L_x_15554:
[----:B------:R-:W-:Y:S05]  /*4960*/  BSYNC B1 ;  /* 0x0000000000017941 */ /* 0x000fea0003800000 */
.L_x_15553:
[----:B------:R-:W-:Y:S01]  /*4970*/  IMAD.SHL.U32 R2, R2, 0x200000, RZ ;  /* 0x0020000002027824 */ /* 0x000fe200078e00ff */
[----:B------:R-:W-:-:S04]  /*4980*/  LEA R3, R0, 0x37800000, 0x17 ;  /* 0x3780000000037811 */ /* 0x000fc800078eb8ff */
[----:B------:R-:W-:-:S07]  /*4990*/  LOP3.LUT R18, R3, R2, R18, 0xfe, !PT ;  /* 0x0000000203127212 */ /* 0x000fce00078efe12 */
.L_x_15552:
[----:B------:R-:W-:Y:S05]  /*49a0*/  BSYNC B0 ;  /* 0x0000000000007941 */ /* 0x000fea0003800000 */
.L_x_15551:
[----:B------:R-:W0:Y:S01]  /*49b0*/  F2I.FTZ.TRUNC.NTZ R18, R18 ;  /* 0x0000001200127305 */ /* 0x000e22000021f100 */
[----:B------:R-:W-:Y:S05]  /*49c0*/  BRA `(.L_x_15532) ;  /* 0x0000000000987947 */ /* 0x000fea0003800000 */
.L_x_15544:
        /* <DEDUP_REMOVED lines=14> */
.L_x_15558:
[----:B------:R-:W-:Y:S05]  /*4ab0*/  BSYNC B0 ;  /* 0x0000000000007941 */ /* 0x000fea0003800000 */
.L_x_15557:
[----:B------:R-:W0:Y:S01]  /*4ac0*/  F2I.FTZ.TRUNC.NTZ R18, R18 ;  /* 0x0000001200127305 */ /* 0x000e22000021f100 */
[----:B------:R-:W-:Y:S05]  /*4ad0*/  BRA `(.L_x_15532) ;  /* 0x0000000000547947 */ /* 0x000fea0003800000 */
.L_x_15531:
        /* <DEDUP_REMOVED lines=17> */
.L_x_15559:
[----:B------:R-:W-:Y:S05]  /*4bf0*/  BRA `(.L_x_15532) ;  /* 0x00000000000c7947 */ /* 0x000fea0003800000 */
.L_x_15556:
[----:B------:R0:W5:Y:S01]  /*4c00*/  LDG.E R18, desc[UR36][R2.64] ;  /* 0x0000002402127981 */ /* 0x000162000c1e1900 */
[----:B------:R-:W-:Y:S05]  /*4c10*/  BRA `(.L_x_15532) ;  /* 0x0000000000047947 */ /* 0x000fea0003800000 */
.L_x_15555:
[----:B------:R0:W5:Y:S02]  /*4c20*/  LDG.E R18, desc[UR36][R2.64] ;  /* 0x0000002402127981 */ /* 0x000164000c1e1900 */
.L_x_15532:
        /* <DEDUP_REMOVED lines=25> */
.L_x_15561:
[----:B------:R-:W-:Y:S05]  /*4dc0*/  BSYNC B6 ;  /* 0x0000000000067941 */ /* 0x000fea0003800000 */
.L_x_15560:
        /* <DEDUP_REMOVED lines=14> */
.L_x_15565:
[----:B------:R0:W-:Y:S01]  /*4eb0*/  STG.E.U8 desc[UR36][R16.64], RZ ;  /* 0x000000ff10007986 */ /* 0x0001e2000c101124 */
[----:B------:R-:W-:Y:S05]  /*4ec0*/  BRA `(.L_x_15567) ;  /* 0x00000004008c7947 */ /* 0x000fea0003800000 */
.L_x_15564:
        /* <DEDUP_REMOVED lines=8> */
.L_x_15569:
[----:B------:R0:W-:Y:S01]  /*4f50*/  STG.E desc[UR36][R16.64], RZ ;  /* 0x000000ff10007986 */ /* 0x0001e2000c101924 */
[----:B------:R-:W-:Y:S05]  /*4f60*/  BRA `(.L_x_15567) ;  /* 0x0000000400647947 */ /* 0x000fea0003800000 */
.L_x_15568:
[----:B------:R0:W-:Y:S01]  /*4f70*/  STG.E.U16 desc[UR36][R16.64], RZ ;  /* 0x000000ff10007986 */ /* 0x0001e2000c101524 */
[----:B------:R-:W-:Y:S05]  /*4f80*/  BRA `(.L_x_15567) ;  /* 0x00000004005c7947 */ /* 0x000fea0003800000 */
.L_x_15563:
        /* <DEDUP_REMOVED lines=8> */
.L_x_15571:
[----:B------:R0:W-:Y:S01]  /*5010*/  STG.E.U16 desc[UR36][R16.64], RZ ;  /* 0x000000ff10007986 */ /* 0x0001e2000c101524 */
[----:B------:R-:W-:Y:S05]  /*5020*/  BRA `(.L_x_15567) ;  /* 0x0000000400347947 */ /* 0x000fea0003800000 */
.L_x_15570:
        /* <DEDUP_REMOVED lines=8> */
.L_x_15573:
[----:B------:R0:W-:Y:S01]  /*50b0*/  STG.E desc[UR36][R16.64], RZ ;  /* 0x000000ff10007986 */ /* 0x0001e2000c101924 */
[----:B------:R-:W-:Y:S05]  /*50c0*/  BRA `(.L_x_15567) ;  /* 0x00000004000c7947 */ /* 0x000fea0003800000 */
.L_x_15572:
[----:B------:R0:W-:Y:S01]  /*50d0*/  STG.E.64 desc[UR36][R16.64], RZ ;  /* 0x000000ff10007986 */ /* 0x0001e2000c101b24 */
[----:B------:R-:W-:Y:S05]  /*50e0*/  BRA `(.L_x_15567) ;  /* 0x0000000400047947 */ /* 0x000fea0003800000 */
.L_x_15562:
        /* <DEDUP_REMOVED lines=10> */
.L_x_15576:
[----:B------:R0:W-:Y:S01]  /*5190*/  STG.E.128 desc[UR36][R16.64], RZ ;  /* 0x000000ff10007986 */ /* 0x0001e2000c101d24 */
[----:B------:R-:W-:Y:S05]  /*51a0*/  BRA `(.L_x_15567) ;  /* 0x0000000000d47947 */ /* 0x000fea0003800000 */
.L_x_15575:
        /* <DEDUP_REMOVED lines=8> */
.L_x_15578:
[----:B------:R2:W-:Y:S01]  /*5230*/  STG.E.U8 desc[UR36][R16.64], RZ ;  /* 0x000000ff10007986 */ /* 0x0005e2000c101124 */
[----:B------:R-:W-:Y:S05]  /*5240*/  BRA `(.L_x_15567) ;  /* 0x0000000000ac7947 */ /* 0x000fea0003800000 */
.L_x_15577:
[----:B------:R4:W-:Y:S01]  /*5250*/  STG.E.U16 desc[UR36][R16.64], RZ ;  /* 0x000000ff10007986 */ /* 0x0009e2000c101524 */
[----:B------:R-:W-:Y:S05]  /*5260*/  BRA `(.L_x_15567) ;  /* 0x0000000000a47947 */ /* 0x000fea0003800000 */
.L_x_15574:
        /* <DEDUP_REMOVED lines=10> */
.L_x_15581:
[----:B------:R0:W-:Y:S01]  /*5310*/  STG.E.U8 desc[UR36][R16.64], RZ ;  /* 0x000000ff10007986 */ /* 0x0001e2000c101124 */
[----:B------:R-:W-:Y:S05]  /*5320*/  BRA `(.L_x_15567) ;  /* 0x0000000000747947 */ /* 0x000fea0003800000 */
.L_x_15580:
[----:B------:R0:W-:Y:S01]  /*5330*/  STG.E.U8 desc[UR36][R16.64], RZ ;  /* 0x000000ff10007986 */ /* 0x0001e2000c101124 */
[----:B------:R-:W-:Y:S05]  /*5340*/  BRA `(.L_x_15567) ;  /* 0x00000000006c7947 */ /* 0x000fea0003800000 */
.L_x_15579:
[----:B------:R-:W-:-:S13]  /*5350*/  ISETP.NE.AND P0, PT, R0, 0x1c, PT ;  /* 0x0000001c0000780c */ /* 0x000fda0003f05270 */
[----:B------:R-:W-:Y:S05]  /*5360*/  @!P0 BRA `(.L_x_15582) ;  /* 0x0000000000608947 */ /* 0x000fea0003800000 */
[----:B------:R-:W-:-:S13]  /*5370*/  ISETP.NE.AND P0, PT, R0, 0x1d, PT ;  /* 0x0000001d0000780c */ /* 0x000fda0003f05270 */
[----:B------:R-:W-:Y:S05]  /*5380*/  @!P0 BRA `(.L_x_15583) ;  /* 0x0000000000508947 */ /* 0x000fea0003800000 */
[----:B------:R-:W-:-:S13]  /*5390*/  ISETP.NE.AND P0, PT, R0, 0x2c, PT ;  /* 0x0000002c0000780c */ /* 0x000fda0003f05270 */
[----:B------:R0:W-:Y:S01]  /*53a0*/  @!P0 STG.E.U8 desc[UR36][R16.64], RZ ;  /* 0x000000ff10008986 */ /* 0x0001e2000c101124 */
[----:B------:R-:W-:Y:S05]  /*53b0*/  @!P0 BRA `(.L_x_15567) ;  /* 0x0000000000508947 */ /* 0x000fea0003800000 */
.L_x_15566:
        /* <DEDUP_REMOVED lines=16> */
.L_x_15584:
[----:B------:R-:W-:Y:S05]  /*54c0*/  BRA `(.L_x_15567) ;  /* 0x00000000000c7947 */ /* 0x000fea0003800000 */
.L_x_15583:
[----:B------:R0:W-:Y:S01]  /*54d0*/  STG.E.64 desc[UR36][R16.64], RZ ;  /* 0x000000ff10007986 */ /* 0x0001e2000c101b24 */
[----:B------:R-:W-:Y:S05]  /*54e0*/  BRA `(.L_x_15567) ;  /* 0x0000000000047947 */ /* 0x000fea0003800000 */
.L_x_15582:
[----:B------:R0:W-:Y:S02]  /*54f0*/  STG.E desc[UR36][R16.64], RZ ;  /* 0x000000ff10007986 */ /* 0x0001e4000c101924 */
.L_x_15567:
[----:B------:R-:W-:-:S07]  /*5500*/  IADD3 R19, R19, 0x80, RZ ;  /* 0x0000008013137810 */ /* 0x000fce0007ffe0ff */
.L_x_15525:
[----:B------:R-:W-:Y:S05]  /*5510*/  BSYNC B7 ;  /* 0x0000000000077941 */ /* 0x000fea0003800000 */
.L_x_15524:
        /* <DEDUP_REMOVED lines=307> */
.L_x_15587:
        /* <DEDUP_REMOVED lines=20> */
.L_x_15591:
[----:B------:R3:W5:Y:S01]  /*6990*/  LDG.E.U8 R18, desc[UR36][R2.64] ;  /* 0x0000002402127981 */ /* 0x000762000c1e1100 */
[----:B------:R-:W-:Y:S05]  /*69a0*/  BRA `(.L_x_15593) ;  /* 0x0000000c00347947 */ /* 0x000fea0003800000 */
.L_x_15590:
        /* <DEDUP_REMOVED lines=8> */
.L_x_15595:
[----:B------:R2:W5:Y:S01]  /*6a30*/  LDG.E R18, desc[UR36][R2.64] ;  /* 0x0000002402127981 */ /* 0x000562000c1e1900 */
[----:B------:R-:W-:Y:S05]  /*6a40*/  BRA `(.L_x_15593) ;  /* 0x0000000c000c7947 */ /* 0x000fea0003800000 */
.L_x_15594:
[----:B------:R0:W5:Y:S01]  /*6a50*/  LDG.E.S16 R18, desc[UR36][R2.64] ;  /* 0x0000002402127981 */ /* 0x000162000c1e1700 */
[----:B------:R-:W-:Y:S05]  /*6a60*/  BRA `(.L_x_15593) ;  /* 0x0000000c00047947 */ /* 0x000fea0003800000 */
.L_x_15589:
        /* <DEDUP_REMOVED lines=9> */
.L_x_15597:
[----:B------:R-:W2:Y:S02]  /*6b00*/  LDG.E.U16 R2, desc[UR36][R2.64] ;  /* 0x0000002402027981 */ /* 0x000ea4000c1e1500 */
[----:B--2---:R-:W-:-:S06]  /*6b10*/  HADD2.F32 R18, -RZ, R2.H0_H0 ;  /* 0x20000002ff127230 */ /* 0x004fcc0000004100 */
[----:B------:R-:W0:Y:S01]  /*6b20*/  F2I.FTZ.TRUNC.NTZ R18, R18 ;  /* 0x0000001200127305 */ /* 0x000e22000021f100 */
[----:B------:R-:W-:Y:S05]  /*6b30*/  BRA `(.L_x_15593) ;  /* 0x0000000800d07947 */ /* 0x000fea0003800000 */
.L_x_15596:
        /* <DEDUP_REMOVED lines=9> */
.L_x_15599:
[----:B------:R-:W2:Y:S02]  /*6bd0*/  LDG.E.U16 R2, desc[UR36][R2.64] ;  /* 0x0000002402027981 */ /* 0x000ea4000c1e1500 */
[----:B--2---:R-:W-:-:S06]  /*6be0*/  HADD2.F32 R18, -RZ, R2.H0_H0 ;  /* 0x20000002ff127230 */ /* 0x004fcc0000004100 */
[----:B------:R-:W0:Y:S01]  /*6bf0*/  F2I.FTZ.TRUNC.NTZ R18, R18 ;  /* 0x0000001200127305 */ /* 0x000e22000021f100 */
[----:B------:R-:W-:Y:S05]  /*6c00*/  BRA `(.L_x_15593) ;  /* 0x00000008009c7947 */ /* 0x000fea0003800000 */
.L_x_15598:
[----:B------:R-:W2:Y:S02]  /*6c10*/  LDG.E.64 R2, desc[UR36][R2.64] ;  /* 0x0000002402027981 */ /* 0x000ea4000c1e1b00 */
[----:B--2---:R0:W1:Y:S01]  /*6c20*/  F2I.F64.TRUNC R18, R2 ;  /* 0x0000000200127311 */ /* 0x004062000030d100 */
[----:B------:R-:W-:Y:S05]  /*6c30*/  BRA `(.L_x_15593) ;  /* 0x0000000800907947 */ /* 0x000fea0003800000 */
.L_x_15588:
        /* <DEDUP_REMOVED lines=12> */
.L_x_15602:
[----:B------:R-:W2:Y:S02]  /*6d00*/  LDG.E.64 R2, desc[UR36][R2.64] ;  /* 0x0000002402027981 */ /* 0x000ea4000c1e1b00 */
[----:B--2---:R0:W1:Y:S01]  /*6d10*/  F2I.F64.TRUNC R18, R2 ;  /* 0x0000000200127311 */ /* 0x004062000030d100 */
[----:B------:R-:W-:Y:S05]  /*6d20*/  BRA `(.L_x_15593) ;  /* 0x0000000800547947 */ /* 0x000fea0003800000 */
.L_x_15601:
        /* <DEDUP_REMOVED lines=27> */
.L_x_15604:
        /* <DEDUP_REMOVED lines=14> */
.L_x_15603:
[----:B------:R-:W2:Y:S02]  /*6fc0*/  LDG.E.U16 R18, desc[UR36][R2.64] ;  /* 0x0000002402127981 */ /* 0x000ea4000c1e1500 */
[----:B--2---:R-:W-:-:S06]  /*6fd0*/  IMAD.U32 R18, R18, 0x10000, RZ ;  /* 0x0001000012127824 */ /* 0x004fcc00078e00ff */
[----:B------:R-:W0:Y:S01]  /*6fe0*/  F2I.FTZ.TRUNC.NTZ R18, R18 ;  /* 0x0000001200127305 */ /* 0x000e22000021f100 */
[----:B------:R-:W-:Y:S05]  /*6ff0*/  BRA `(.L_x_15593) ;  /* 0x0000000400a07947 */ /* 0x000fea0003800000 */
.L_x_15600:
        /* <DEDUP_REMOVED lines=10> */
.L_x_15607:
        /* <DEDUP_REMOVED lines=21> */
.L_x_15611:
[----:B------:R-:W-:Y:S05]  /*71f0*/  BSYNC B1 ;  /* 0x0000000000017941 */ /* 0x000fea0003800000 */
.L_x_15610:
[----:B------:R-:W-:Y:S02]  /*7200*/  LEA R3, R0, 0x3b800000, 0x17 ;  /* 0x3b80000000037811 */ /* 0x000fe400078eb8ff */
[----:B------:R-:W-:-:S04]  /*7210*/  SHF.L.U32 R2, R2, 0x14, RZ ;  /* 0x0000001402027819 */ /* 0x000fc800000006ff */
[----:B------:R-:W-:-:S07]  /*7220*/  LOP3.LUT R18, R3, R2, R18, 0xfe, !PT ;  /* 0x0000000203127212 */ /* 0x000fce00078efe12 */
.L_x_15609:
[----:B------:R-:W-:Y:S05]  /*7230*/  BSYNC B0 ;  /* 0x0000000000007941 */ /* 0x000fea0003800000 */
.L_x_15608:
[----:B------:R-:W0:Y:S01]  /*7240*/  F2I.FTZ.TRUNC.NTZ R18, R18 ;  /* 0x0000001200127305 */ /* 0x000e22000021f100 */
[----:B------:R-:W-:Y:S05]  /*7250*/  BRA `(.L_x_15593) ;  /* 0x0000000400087947 */ /* 0x000fea0003800000 */
.L_x_15606:
        /* <DEDUP_REMOVED lines=21> */
.L_x_15615:
[----:B------:R-:W-:Y:S05]  /*73b0*/  BSYNC B1 ;  /* 0x0000000000017941 */ /* 0x000fea0003800000 */
.L_x_15614:
[----:B------:R-:W-:Y:S01]  /*73c0*/  IMAD.SHL.U32 R2, R2, 0x200000, RZ ;  /* 0x0020000002027824 */ /* 0x000fe200078e00ff */
[----:B------:R-:W-:-:S04]  /*73d0*/  LEA R3, R0, 0x37800000, 0x17 ;  /* 0x3780000000037811 */ /* 0x000fc800078eb8ff */
[----:B------:R-:W-:-:S07]  /*73e0*/  LOP3.LUT R18, R3, R2, R18, 0xfe, !PT ;  /* 0x0000000203127212 */ /* 0x000fce00078efe12 */
.L_x_15613:
[----:B------:R-:W-:Y:S05]  /*73f0*/  BSYNC B0 ;  /* 0x0000000000007941 */ /* 0x000fea0003800000 */
.L_x_15612:
[----:B------:R-:W0:Y:S01]  /*7400*/  F2I.FTZ.TRUNC.NTZ R18, R18 ;  /* 0x0000001200127305 */ /* 0x000e22000021f100 */
[----:B------:R-:W-:Y:S05]  /*7410*/  BRA `(.L_x_15593) ;  /* 0x0000000000987947 */ /* 0x000fea0003800000 */
.L_x_15605:
        /* <DEDUP_REMOVED lines=14> */
.L_x_15619:
[----:B------:R-:W-:Y:S05]  /*7500*/  BSYNC B0 ;  /* 0x0000000000007941 */ /* 0x000fea0003800000 */
.L_x_15618:
[----:B------:R-:W0:Y:S01]  /*7510*/  F2I.FTZ.TRUNC.NTZ R18, R18 ;  /* 0x0000001200127305 */ /* 0x000e22000021f100 */
[----:B------:R-:W-:Y:S05]  /*7520*/  BRA `(.L_x_15593) ;  /* 0x0000000000547947 */ /* 0x000fea0003800000 */
.L_x_15592:
        /* <DEDUP_REMOVED lines=17> */
.L_x_15620:
[----:B------:R-:W-:Y:S05]  /*7640*/  BRA `(.L_x_15593) ;  /* 0x00000000000c7947 */ /* 0x000fea0003800000 */
.L_x_15617:
[----:B------:R0:W5:Y:S01]  /*7650*/  LDG.E R18, desc[UR36][R2.64] ;  /* 0x0000002402127981 */ /* 0x000162000c1e1900 */
[----:B------:R-:W-:Y:S05]  /*7660*/  BRA `(.L_x_15593) ;  /* 0x0000000000047947 */ /* 0x000fea0003800000 */
.L_x_15616:
[----:B------:R0:W5:Y:S02]  /*7670*/  LDG.E R18, desc[UR36][R2.64] ;  /* 0x0000002402127981 */ /* 0x000164000c1e1900 */
.L_x_15593:
        /* <DEDUP_REMOVED lines=25> */
.L_x_15622:
[----:B------:R-:W-:Y:S05]  /*7810*/  BSYNC B6 ;  /* 0x0000000000067941 */ /* 0x000fea0003800000 */
.L_x_15621:
        /* <DEDUP_REMOVED lines=14> */
.L_x_15626:
[----:B------:R0:W-:Y:S01]  /*7900*/  STG.E.U8 desc[UR36][R16.64], RZ ;  /* 0x000000ff10007986 */ /* 0x0001e2000c101124 */
[----:B------:R-:W-:Y:S05]  /*7910*/  BRA `(.L_x_15628) ;  /* 0x00000004008c7947 */ /* 0x000fea0003800000 */
.L_x_15625:
        /* <DEDUP_REMOVED lines=8> */
.L_x_15630:
[----:B------:R3:W-:Y:S01]  /*79a0*/  STG.E desc[UR36][R16.64], RZ ;  /* 0x000000ff10007986 */ /* 0x0007e2000c101924 */
[----:B------:R-:W-:Y:S05]  /*79b0*/  BRA `(.L_x_15628) ;  /* 0x0000000400647947 */ /* 0x000fea0003800000 */
.L_x_15629:
[----:B------:R2:W-:Y:S01]  /*79c0*/  STG.E.U16 desc[UR36][R16.64], RZ ;  /* 0x000000ff10007986 */ /* 0x0005e2000c101524 */
[----:B------:R-:W-:Y:S05]  /*79d0*/  BRA `(.L_x_15628) ;  /* 0x00000004005c7947 */ /* 0x000fea0003800000 */
.L_x_15624:
        /* <DEDUP_REMOVED lines=8> */
.L_x_15632:
[----:B------:R0:W-:Y:S01]  /*7a60*/  STG.E.U16 desc[UR36][R16.64], RZ ;  /* 0x000000ff10007986 */ /* 0x0001e2000c101524 */
[----:B------:R-:W-:Y:S05]  /*7a70*/  BRA `(.L_x_15628) ;  /* 0x0000000400347947 */ /* 0x000fea0003800000 */
.L_x_15631:
        /* <DEDUP_REMOVED lines=8> */
.L_x_15634:
[----:B------:R0:W-:Y:S01]  /*7b00*/  STG.E desc[UR36][R16.64], RZ ;  /* 0x000000ff10007986 */ /* 0x0001e2000c101924 */
[----:B------:R-:W-:Y:S05]  /*7b10*/  BRA `(.L_x_15628) ;  /* 0x00000004000c7947 */ /* 0x000fea0003800000 */
.L_x_15633:
[----:B------:R0:W-:Y:S01]  /*7b20*/  STG.E.64 desc[UR36][R16.64], RZ ;  /* 0x000000ff10007986 */ /* 0x0001e2000c101b24 */
[----:B------:R-:W-:Y:S05]  /*7b30*/  BRA `(.L_x_15628) ;  /* 0x0000000400047947 */ /* 0x000fea0003800000 */
.L_x_15623:
        /* <DEDUP_REMOVED lines=10> */
.L_x_15637:
[----:B------:R0:W-:Y:S01]  /*7be0*/  STG.E.128 desc[UR36][R16.64], RZ ;  /* 0x000000ff10007986 */ /* 0x0001e2000c101d24 */
[----:B------:R-:W-:Y:S05]  /*7bf0*/  BRA `(.L_x_15628) ;  /* 0x0000000000d47947 */ /* 0x000fea0003800000 */
.L_x_15636:
        /* <DEDUP_REMOVED lines=8> */
.L_x_15639:
[----:B------:R0:W-:Y:S01]  /*7c80*/  STG.E.U8 desc[UR36][R16.64], RZ ;  /* 0x000000ff10007986 */ /* 0x0001e2000c101124 */
[----:B------:R-:W-:Y:S05]  /*7c90*/  BRA `(.L_x_15628) ;  /* 0x0000000000ac7947 */ /* 0x000fea0003800000 */
.L_x_15638:
[----:B------:R0:W-:Y:S01]  /*7ca0*/  STG.E.U16 desc[UR36][R16.64], RZ ;  /* 0x000000ff10007986 */ /* 0x0001e2000c101524 */
[----:B------:R-:W-:Y:S05]  /*7cb0*/  BRA `(.L_x_15628) ;  /* 0x0000000000a47947 */ /* 0x000fea0003800000 */
.L_x_15635:
        /* <DEDUP_REMOVED lines=10> */
.L_x_15642:
[----:B------:R0:W-:Y:S01]  /*7d60*/  STG.E.U8 desc[UR36][R16.64], RZ ;  /* 0x000000ff10007986 */ /* 0x0001e2000c101124 */
[----:B------:R-:W-:Y:S05]  /*7d70*/  BRA `(.L_x_15628) ;  /* 0x0000000000747947 */ /* 0x000fea0003800000 */
.L_x_15641:
[----:B------:R0:W-:Y:S01]  /*7d80*/  STG.E.U8 desc[UR36][R16.64], RZ ;  /* 0x000000ff10007986 */ /* 0x0001e2000c101124 */
[----:B------:R-:W-:Y:S05]  /*7d90*/  BRA `(.L_x_15628) ;  /* 0x00000000006c7947 */ /* 0x000fea0003800000 */
.L_x_15640:
[----:B------:R-:W-:-:S13]  /*7da0*/  ISETP.NE.AND P0, PT, R0, 0x1c, PT ;  /* 0x0000001c0000780c */ /* 0x000fda0003f05270 */
[----:B------:R-:W-:Y:S05]  /*7db0*/  @!P0 BRA `(.L_x_15643) ;  /* 0x0000000000608947 */ /* 0x000fea0003800000 */
[----:B------:R-:W-:-:S13]  /*7dc0*/  ISETP.NE.AND P0, PT, R0, 0x1d, PT ;  /* 0x0000001d0000780c */ /* 0x000fda0003f05270 */
[----:B------:R-:W-:Y:S05]  /*7dd0*/  @!P0 BRA `(.L_x_15644) ;  /* 0x0000000000508947 */ /* 0x000fea0003800000 */
[----:B------:R-:W-:-:S13]  /*7de0*/  ISETP.NE.AND P0, PT, R0, 0x2c, PT ;  /* 0x0000002c0000780c */ /* 0x000fda0003f05270 */
[----:B------:R0:W-:Y:S01]  /*7df0*/  @!P0 STG.E.U8 desc[UR36][R16.64], RZ ;  /* 0x000000ff10008986 */ /* 0x0001e2000c101124 */
[----:B------:R-:W-:Y:S05]  /*7e00*/  @!P0 BRA `(.L_x_15628) ;  /* 0x0000000000508947 */ /* 0x000fea0003800000 */
.L_x_15627:
        /* <DEDUP_REMOVED lines=16> */
.L_x_15645:
[----:B------:R-:W-:Y:S05]  /*7f10*/  BRA `(.L_x_15628) ;  /* 0x00000000000c7947 */ /* 0x000fea0003800000 */
.L_x_15644:
[----:B------:R0:W-:Y:S01]  /*7f20*/  STG.E.64 desc[UR36][R16.64], RZ ;  /* 0x000000ff10007986 */ /* 0x0001e2000c101b24 */
[----:B------:R-:W-:Y:S05]  /*7f30*/  BRA `(.L_x_15628) ;  /* 0x0000000000047947 */ /* 0x000fea0003800000 */
.L_x_15643:
[----:B------:R0:W-:Y:S02]  /*7f40*/  STG.E desc[UR36][R16.64], RZ ;  /* 0x000000ff10007986 */ /* 0x0001e4000c101924 */
.L_x_15628:
[----:B------:R-:W-:-:S07]  /*7f50*/  VIADD R19, R19, 0x80 ;  /* 0x0000008013137836 */ /* 0x000fce0000000000 */
.L_x_15586:
[----:B------:R-:W-:Y:S05]  /*7f60*/  BSYNC B7 ;  /* 0x0000000000077941 */ /* 0x000fea0003800000 */
.L_x_15585:
        /* <DEDUP_REMOVED lines=306> */
.L_x_15646:
        /* <DEDUP_REMOVED lines=20> */
.L_x_15650:
[----:B------:R0:W5:Y:S01]  /*93d0*/  LDG.E.U8 R18, desc[UR36][R2.64] ;  /* 0x0000002402127981 */ /* 0x000162000c1e1100 */
[----:B------:R-:W-:Y:S05]  /*93e0*/  BRA `(.L_x_15652) ;  /* 0x0000000c00347947 */ /* 0x000fea0003800000 */
.L_x_15649:
        /* <DEDUP_REMOVED lines=8> */
.L_x_15654:
[----:B------:R0:W5:Y:S01]  /*9470*/  LDG.E R18, desc[UR36][R2.64] ;  /* 0x0000002402127981 */ /* 0x000162000c1e1900 */
[----:B------:R-:W-:Y:S05]  /*9480*/  BRA `(.L_x_15652) ;  /* 0x0000000c000c7947 */ /* 0x000fea0003800000 */
.L_x_15653:
[----:B------:R0:W5:Y:S01]  /*9490*/  LDG.E.S16 R18, desc[UR36][R2.64] ;  /* 0x0000002402127981 */ /* 0x000162000c1e1700 */
[----:B------:R-:W-:Y:S05]  /*94a0*/  BRA `(.L_x_15652) ;  /* 0x0000000c00047947 */ /* 0x000fea0003800000 */
.L_x_15648:
        /* <DEDUP_REMOVED lines=9> */
.L_x_15656:
[----:B------:R-:W2:Y:S02]  /*9540*/  LDG.E.U16 R2, desc[UR36][R2.64] ;  /* 0x0000002402027981 */ /* 0x000ea4000c1e1500 */
[----:B--2---:R-:W-:-:S06]  /*9550*/  HADD2.F32 R18, -RZ, R2.H0_H0 ;  /* 0x20000002ff127230 */ /* 0x004fcc0000004100 */
[----:B------:R-:W0:Y:S01]  /*9560*/  F2I.FTZ.TRUNC.NTZ R18, R18 ;  /* 0x0000001200127305 */ /* 0x000e22000021f100 */
[----:B------:R-:W-:Y:S05]  /*9570*/  BRA `(.L_x_15652) ;  /* 0x0000000800d07947 */ /* 0x000fea0003800000 */
.L_x_15655:
        /* <DEDUP_REMOVED lines=9> */
.L_x_15658:
[----:B------:R-:W2:Y:S02]  /*9610*/  LDG.E.U16 R2, desc[UR36][R2.64] ;  /* 0x0000002402027981 */ /* 0x000ea4000c1e1500 */
[----:B--2---:R-:W-:-:S06]  /*9620*/  HADD2.F32 R18, -RZ, R2.H0_H0 ;  /* 0x20000002ff127230 */ /* 0x004fcc0000004100 */
[----:B------:R-:W0:Y:S01]  /*9630*/  F2I.FTZ.TRUNC.NTZ R18, R18 ;  /* 0x0000001200127305 */ /* 0x000e22000021f100 */
[----:B------:R-:W-:Y:S05]  /*9640*/  BRA `(.L_x_15652) ;  /* 0x00000008009c7947 */ /* 0x000fea0003800000 */
.L_x_15657:
[----:B------:R-:W2:Y:S02]  /*9650*/  LDG.E.64 R2, desc[UR36][R2.64] ;  /* 0x0000002402027981 */ /* 0x000ea4000c1e1b00 */
[----:B--2---:R0:W1:Y:S01]  /*9660*/  F2I.F64.TRUNC R18, R2 ;  /* 0x0000000200127311 */ /* 0x004062000030d100 */
[----:B------:R-:W-:Y:S05]  /*9670*/  BRA `(.L_x_15652) ;  /* 0x0000000800907947 */ /* 0x000fea0003800000 */
.L_x_15647:
        /* <DEDUP_REMOVED lines=12> */
.L_x_15661:
[----:B------:R-:W2:Y:S02]  /*9740*/  LDG.E.64 R2, desc[UR36][R2.64] ;  /* 0x0000002402027981 */ /* 0x000ea4000c1e1b00 */
[----:B--2---:R0:W1:Y:S01]  /*9750*/  F2I.F64.TRUNC R18, R2 ;  /* 0x0000000200127311 */ /* 0x004062000030d100 */
[----:B------:R-:W-:Y:S05]  /*9760*/  BRA `(.L_x_15652) ;  /* 0x0000000800547947 */ /* 0x000fea0003800000 */
.L_x_15660:
        /* <DEDUP_REMOVED lines=27> */
.L_x_15663:
        /* <DEDUP_REMOVED lines=14> */
.L_x_15662:
[----:B------:R-:W2:Y:S02]  /*9a00*/  LDG.E.U16 R18, desc[UR36][R2.64] ;  /* 0x0000002402127981 */ /* 0x000ea4000c1e1500 */
[----:B--2---:R-:W-:-:S06]  /*9a10*/  IMAD.U32 R18, R18, 0x10000, RZ ;  /* 0x0001000012127824 */ /* 0x004fcc00078e00ff */
[----:B------:R-:W0:Y:S01]  /*9a20*/  F2I.FTZ.TRUNC.NTZ R18, R18 ;  /* 0x0000001200127305 */ /* 0x000e22000021f100 */
[----:B------:R-:W-:Y:S05]  /*9a30*/  BRA `(.L_x_15652) ;  /* 0x0000000400a07947 */ /* 0x000fea0003800000 */
.L_x_15659:
        /* <DEDUP_REMOVED lines=10> */
.L_x_15666:
        /* <DEDUP_REMOVED lines=21> */
.L_x_15670:
[----:B------:R-:W-:Y:S05]  /*9c30*/  BSYNC B1 ;  /* 0x0000000000017941 */ /* 0x000fea0003800000 */
.L_x_15669:
[----:B------:R-:W-:Y:S01]  /*9c40*/  IMAD.SHL.U32 R2, R2, 0x100000, RZ ;  /* 0x0010000002027824 */ /* 0x000fe200078e00ff */
[----:B------:R-:W-:-:S04]  /*9c50*/  LEA R3, R0, 0x3b800000, 0x17 ;  /* 0x3b80000000037811 */ /* 0x000fc800078eb8ff */
[----:B------:R-:W-:-:S07]  /*9c60*/  LOP3.LUT R18, R3, R2, R18, 0xfe, !PT ;  /* 0x0000000203127212 */ /* 0x000fce00078efe12 */
.L_x_15668:
[----:B------:R-:W-:Y:S05]  /*9c70*/  BSYNC B0 ;  /* 0x0000000000007941 */ /* 0x000fea0003800000 */
.L_x_15667:
[----:B------:R-:W0:Y:S01]  /*9c80*/  F2I.FTZ.TRUNC.NTZ R18, R18 ;  /* 0x0000001200127305 */ /* 0x000e22000021f100 */
[----:B------:R-:W-:Y:S05]  /*9c90*/  BRA `(.L_x_15652) ;  /* 0x0000000400087947 */ /* 0x000fea0003800000 */
.L_x_15665:
        /* <DEDUP_REMOVED lines=21> */
.L_x_15674:
[----:B------:R-:W-:Y:S05]  /*9df0*/  BSYNC B1 ;  /* 0x0000000000017941 */ /* 0x000fea0003800000 */
.L_x_15673:
[----:B------:R-:W-:Y:S01]  /*9e00*/  IMAD.SHL.U32 R2, R2, 0x200000, RZ ;  /* 0x0020000002027824 */ /* 0x000fe200078e00ff */
[----:B------:R-:W-:-:S04]  /*9e10*/  LEA R3, R0, 0x37800000, 0x17 ;  /* 0x3780000000037811 */ /* 0x000fc800078eb8ff */
[----:B------:R-:W-:-:S07]  /*9e20*/  LOP3.LUT R18, R3, R2, R18, 0xfe, !PT ;  /* 0x0000000203127212 */ /* 0x000fce00078efe12 */
.L_x_15672:
[----:B------:R-:W-:Y:S05]  /*9e30*/  BSYNC B0 ;  /* 0x0000000000007941 */ /* 0x000fea0003800000 */
.L_x_15671:
[----:B------:R-:W0:Y:S01]  /*9e40*/  F2I.FTZ.TRUNC.NTZ R18, R18 ;  /* 0x0000001200127305 */ /* 0x000e22000021f100 */
[----:B------:R-:W-:Y:S05]  /*9e50*/  BRA `(.L_x_15652) ;  /* 0x0000000000987947 */ /* 0x000fea0003800000 */
.L_x_15664:
        /* <DEDUP_REMOVED lines=14> */
.L_x_15678:
[----:B------:R-:W-:Y:S05]  /*9f40*/  BSYNC B0 ;  /* 0x0000000000007941 */ /* 0x000fea0003800000 */
.L_x_15677:
[----:B------:R-:W0:Y:S01]  /*9f50*/  F2I.FTZ.TRUNC.NTZ R18, R18 ;  /* 0x0000001200127305 */ /* 0x000e22000021f100 */
[----:B------:R-:W-:Y:S05]  /*9f60*/  BRA `(.L_x_15652) ;  /* 0x0000000000547947 */ /* 0x000fea0003800000 */
.L_x_15651:
        /* <DEDUP_REMOVED lines=17> */
.L_x_15679:
[----:B------:R-:W-:Y:S05]  /*a080*/  BRA `(.L_x_15652) ;  /* 0x00000000000c7947 */ /* 0x000fea0003800000 */
.L_x_15676:
[----:B------:R0:W5:Y:S01]  /*a090*/  LDG.E R18, desc[UR36][R2.64] ;  /* 0x0000002402127981 */ /* 0x000162000c1e1900 */
[----:B------:R-:W-:Y:S05]  /*a0a0*/  BRA `(.L_x_15652) ;  /* 0x0000000000047947 */ /* 0x000fea0003800000 */
.L_x_15675:
[----:B------:R0:W5:Y:S02]  /*a0b0*/  LDG.E R18, desc[UR36][R2.64] ;  /* 0x0000002402127981 */ /* 0x000164000c1e1900 */
.L_x_15652:
        /* <DEDUP_REMOVED lines=25> */
.L_x_15681:
[----:B------:R-:W-:Y:S05]  /*a250*/  BSYNC B6 ;  /* 0x0000000000067941 */ /* 0x000fea0003800000 */
.L_x_15680:
        /* <DEDUP_REMOVED lines=14> */
.L_x_15685:
[----:B------:R-:W-:Y:S01]  /*a340*/  STG.E.U8 desc[UR36][R16.64], RZ ;  /* 0x000000ff10007986 */ /* 0x000fe2000c101124 */
[----:B------:R-:W-:Y:S05]  /*a350*/  EXIT ;  /* 0x000000000000794d */ /* 0x000fea0003800000 */
.L_x_15684:
        /* <DEDUP_REMOVED lines=8> */
.L_x_15688:
[----:B------:R-:W-:Y:S01]  /*a3e0*/  STG.E desc[UR36][R16.64], RZ ;  /* 0x000000ff10007986 */ /* 0x000fe2000c101924 */
[----:B------:R-:W-:Y:S05]  /*a3f0*/  EXIT ;  /* 0x000000000000794d */ /* 0x000fea0003800000 */
.L_x_15687:
[----:B------:R-:W-:Y:S01]  /*a400*/  STG.E.U16 desc[UR36][R16.64], RZ ;  /* 0x000000ff10007986 */ /* 0x000fe2000c101524 */
[----:B------:R-:W-:Y:S05]  /*a410*/  EXIT ;  /* 0x000000000000794d */ /* 0x000fea0003800000 */
.L_x_15683:
        /* <DEDUP_REMOVED lines=8> */
.L_x_15690:
[----:B------:R-:W-:Y:S01]  /*a4a0*/  STG.E.U16 desc[UR36][R16.64], RZ ;  /* 0x000000ff10007986 */ /* 0x000fe2000c101524 */
[----:B------:R-:W-:Y:S05]  /*a4b0*/  EXIT ;  /* 0x000000000000794d */ /* 0x000fea0003800000 */
.L_x_15689:
        /* <DEDUP_REMOVED lines=8> */
.L_x_15692:
[----:B------:R-:W-:Y:S01]  /*a540*/  STG.E desc[UR36][R16.64], RZ ;  /* 0x000000ff10007986 */ /* 0x000fe2000c101924 */
[----:B------:R-:W-:Y:S05]  /*a550*/  EXIT ;  /* 0x000000000000794d */ /* 0x000fea0003800000 */
.L_x_15691:
[----:B------:R-:W-:Y:S01]  /*a560*/  STG.E.64 desc[UR36][R16.64], RZ ;  /* 0x000000ff10007986 */ /* 0x000fe2000c101b24 */
[----:B------:R-:W-:Y:S05]  /*a570*/  EXIT ;  /* 0x000000000000794d */ /* 0x000fea0003800000 */
.L_x_15682:
        /* <DEDUP_REMOVED lines=10> */
.L_x_15695:
[----:B------:R-:W-:Y:S01]  /*a620*/  STG.E.128 desc[UR36][R16.64], RZ ;  /* 0x000000ff10007986 */ /* 0x000fe2000c101d24 */
[----:B------:R-:W-:Y:S05]  /*a630*/  EXIT ;  /* 0x000000000000794d */ /* 0x000fea0003800000 */
.L_x_15694:
        /* <DEDUP_REMOVED lines=8> */
.L_x_15697:
[----:B------:R-:W-:Y:S01]  /*a6c0*/  STG.E.U8 desc[UR36][R16.64], RZ ;  /* 0x000000ff10007986 */ /* 0x000fe2000c101124 */
[----:B------:R-:W-:Y:S05]  /*a6d0*/  EXIT ;  /* 0x000000000000794d */ /* 0x000fea0003800000 */
.L_x_15696:
[----:B------:R-:W-:Y:S01]  /*a6e0*/  STG.E.U16 desc[UR36][R16.64], RZ ;  /* 0x000000ff10007986 */ /* 0x000fe2000c101524 */
[----:B------:R-:W-:Y:S05]  /*a6f0*/  EXIT ;  /* 0x000000000000794d */ /* 0x000fea0003800000 */
.L_x_15693:
        /* <DEDUP_REMOVED lines=10> */
.L_x_15700:
[----:B------:R-:W-:Y:S01]  /*a7a0*/  STG.E.U8 desc[UR36][R16.64], RZ ;  /* 0x000000ff10007986 */ /* 0x000fe2000c101124 */
[----:B------:R-:W-:Y:S05]  /*a7b0*/  EXIT ;  /* 0x000000000000794d */ /* 0x000fea0003800000 */
.L_x_15699:
[----:B------:R-:W-:Y:S01]  /*a7c0*/  STG.E.U8 desc[UR36][R16.64], RZ ;  /* 0x000000ff10007986 */ /* 0x000fe2000c101124 */
[----:B------:R-:W-:Y:S05]  /*a7d0*/  EXIT ;  /* 0x000000000000794d */ /* 0x000fea0003800000 */
.L_x_15698:
[----:B------:R-:W-:-:S13]  /*a7e0*/  ISETP.NE.AND P0, PT, R0, 0x1c, PT ;  /* 0x0000001c0000780c */ /* 0x000fda0003f05270 */
[----:B------:R-:W-:Y:S05]  /*a7f0*/  @!P0 BRA `(.L_x_15701) ;  /* 0x0000000000608947 */ /* 0x000fea0003800000 */
[----:B------:R-:W-:-:S13]  /*a800*/  ISETP.NE.AND P0, PT, R0, 0x1d, PT ;  /* 0x0000001d0000780c */ /* 0x000fda0003f05270 */
[----:B------:R-:W-:Y:S05]  /*a810*/  @!P0 BRA `(.L_x_15702) ;  /* 0x0000000000508947 */ /* 0x000fea0003800000 */
[----:B------:R-:W-:-:S13]  /*a820*/  ISETP.NE.AND P0, PT, R0, 0x2c, PT ;  /* 0x0000002c0000780c */ /* 0x000fda0003f05270 */
[----:B------:R0:W-:Y:S01]  /*a830*/  @!P0 STG.E.U8 desc[UR36][R16.64], RZ ;  /* 0x000000ff10008986 */ /* 0x0001e2000c101124 */
[----:B------:R-:W-:Y:S05]  /*a840*/  @!P0 EXIT ;  /* 0x000000000000894d */ /* 0x000fea0003800000 */
.L_x_15686:
        /* <DEDUP_REMOVED lines=16> */
.L_x_15703:
[----:B------:R-:W-:Y:S05]  /*a950*/  EXIT ;  /* 0x000000000000794d */ /* 0x000fea0003800000 */
.L_x_15702:
[----:B------:R-:W-:Y:S01]  /*a960*/  STG.E.64 desc[UR36][R16.64], RZ ;  /* 0x000000ff10007986 */ /* 0x000fe2000c101b24 */
[----:B------:R-:W-:Y:S05]  /*a970*/  EXIT ;  /* 0x000000000000794d */ /* 0x000fea0003800000 */
.L_x_15701:
[----:B------:R-:W-:Y:S01]  /*a980*/  STG.E desc[UR36][R16.64], RZ ;  /* 0x000000ff10007986 */ /* 0x000fe2000c101924 */
[----:B------:R-:W-:Y:S05]  /*a990*/  EXIT ;  /* 0x000000000000794d */ /* 0x000fea0003800000 */
.L_x_15704:
        /* <DEDUP_REMOVED lines=14> */
.L_x_32305:


//--------------------- .text._ZN2at6native27unrolled_elementwise_kernelIZZZNS0_67_GLOBAL__N__bb565c37_34_ValidateCompressedIndicesKernel_cu_33a4b88b42_validate_compressed_sparse_indices_kernelILNS2_8CDimNameE1ENS2_18CUDAKernelLauncherENS2_14EmptyVecKernelENS2_8DummyVecELm8EEEvRKNS_6TensorESA_lllENKUlvE0_clEvENKUlvE_clEvEUliE_St5arrayIPcLm2EELi4E23TrivialOffsetCalculatorILi1EjESI_NS0_6memory12LoadWithCastILi1EEENSJ_13StoreWithCastILi1EEEEEviT_T0_T2_T3_T4_T5_ --------------------------
	.section	.text._ZN2at6native27unrolled_elementwise_kernelIZZZNS0_67_GLOBAL__N__bb565c37_34_ValidateCompressedIndicesKernel_cu_33a4b88b42_validate_compressed_sparse_indices_kernelILNS2_8CDimNameE1ENS2_18CUDAKernelLauncherENS2_14EmptyVecKernelENS2_8DummyVecELm8EEEvRKNS_6TensorESA_lllENKUlvE0_clEvENKUlvE_clEvEUliE_St5arrayIPcLm2EELi4E23TrivialOffsetCalculatorILi1EjESI_NS0_6memory12LoadWithCastILi1EEENSJ_13StoreWithCastILi1EEEEEviT_T0_T2_T3_T4_T5_,"ax",@progbits
	.align	128
        .global         _ZN2at6native27unrolled_elementwise_kernelIZZZNS0_67_GLOBAL__N__bb565c37_34_ValidateCompressedIndicesKernel_cu_33a4b88b42_validate_compressed_sparse_indices_kernelILNS2_8CDimNameE1ENS2_18CUDAKernelLauncherENS2_14EmptyVecKernelENS2_8DummyVecELm8EEEvRKNS_6TensorESA_lllENKUlvE0_clEvENKUlvE_clEvEUliE_St5arrayIPcLm2EELi4E23TrivialOffsetCalculatorILi1EjESI_NS0_6memory12LoadWithCastILi1EEENSJ_13StoreWithCastILi1EEEEEviT_T0_T2_T3_T4_T5_
        .type           _ZN2at6native27unrolled_elementwise_kernelIZZZNS0_67_GLOBAL__N__bb565c37_34_ValidateCompressedIndicesKernel_cu_33a4b88b42_validate_compressed_sparse_indices_kernelILNS2_8CDimNameE1ENS2_18CUDAKernelLauncherENS2_14EmptyVecKernelENS2_8DummyVecELm8EEEvRKNS_6TensorESA_lllENKUlvE0_clEvENKUlvE_clEvEUliE_St5arrayIPcLm2EELi4E23TrivialOffsetCalculatorILi1EjESI_NS0_6memory12LoadWithCastILi1EEENSJ_13StoreWithCastILi1EEEEEviT_T0_T2_T3_T4_T5_,@function
        .size           _ZN2at6native27unrolled_elementwise_kernelIZZZNS0_67_GLOBAL__N__bb565c37_34_ValidateCompressedIndicesKernel_cu_33a4b88b42_validate_compressed_sparse_indices_kernelILNS2_8CDimNameE1ENS2_18CUDAKernelLauncherENS2_14EmptyVecKernelENS2_8DummyVecELm8EEEvRKNS_6TensorESA_lllENKUlvE0_clEvENKUlvE_clEvEUliE_St5arrayIPcLm2EELi4E23TrivialOffsetCalculatorILi1EjESI_NS0_6memory12LoadWithCastILi1EEENSJ_13StoreWithCastILi1EEEEEviT_T0_T2_T3_T4_T5_,(.L_x_32306 - _ZN2at6native27unrolled_elementwise_kernelIZZZNS0_67_GLOBAL__N__bb565c37_34_ValidateCompressedIndicesKernel_cu_33a4b88b42_validate_compressed_sparse_indices_kernelILNS2_8CDimNameE1ENS2_18CUDAKernelLauncherENS2_14EmptyVecKernelENS2_8DummyVecELm8EEEvRKNS_6TensorESA_lllENKUlvE0_clEvENKUlvE_clEvEUliE_St5arrayIPcLm2EELi4E23TrivialOffsetCalculatorILi1EjESI_NS0_6memory12LoadWithCastILi1EEENSJ_13StoreWithCastILi1EEEEEviT_T0_T2_T3_T4_T5_)
        .other          _ZN2at6native27unrolled_elementwise_kernelIZZZNS0_67_GLOBAL__N__bb565c37_34_ValidateCompressedIndicesKernel_cu_33a4b88b42_validate_compressed_sparse_indices_kernelILNS2_8CDimNameE1ENS2_18CUDAKernelLauncherENS2_14EmptyVecKernelENS2_8DummyVecELm8EEEvRKNS_6TensorESA_lllENKUlvE0_clEvENKUlvE_clEvEUliE_St5arrayIPcLm2EELi4E23TrivialOffsetCalculatorILi1EjESI_NS0_6memory12LoadWithCastILi1EEENSJ_13StoreWithCastILi1EEEEEviT_T0_T2_T3_T4_T5_,@"STO_CUDA_ENTRY STV_DEFAULT"
_ZN2at6native27unrolled_elementwise_kernelIZZZNS0_67_GLOBAL__N__bb565c37_34_ValidateCompressedIndicesKernel_cu_33a4b88b42_validate_compressed_sparse_indices_kernelILNS2_8CDimNameE1ENS2_18CUDAKernelLauncherENS2_14EmptyVecKernelENS2_8DummyVecELm8EEEvRKNS_6TensorESA_lllENKUlvE0_clEvENKUlvE_clEvEUliE_St5arrayIPcLm2EELi4E23TrivialOffsetCalculatorILi1EjESI_NS0_6memory12LoadWithCastILi1EEENSJ_13StoreWithCastILi1EEEEEviT_T0_T2_T3_T4_T5_:
.text._ZN2at6native27unrolled_elementwise_kernelIZZZNS0_67_GLOBAL__N__bb565c37_34_ValidateCompressedIndicesKernel_cu_33a4b88b42_validate_compressed_sparse_indices_kernelILNS2_8CDimNameE1ENS2_18CUDAKernelLauncherENS2_14EmptyVecKernelENS2_8DummyVecELm8EEEvRKNS_6TensorESA_lllENKUlvE0_clEvENKUlvE_clEvEUliE_St5arrayIPcLm2EELi4E23TrivialOffsetCalculatorILi1EjESI_NS0_6memory12LoadWithCastILi1EEENSJ_13StoreWithCastILi1EEEEEviT_T0_T2_T3_T4_T5_:
        /* <DEDUP_REMOVED lines=31> */
.L_x_15710:
[----:B------:R3:W5:Y:S01]  /*01f0*/  LDG.E.U8 R23, desc[UR36][R2.64] ;  /* 0x0000002402177981 */ /* 0x000762000c1e1100 */
[----:B------:R-:W-:Y:S05]  /*0200*/  BRA `(.L_x_15712) ;  /* 0x0000000c00387947 */ /* 0x000fea0003800000 */
.L_x_15709:
        /* <DEDUP_REMOVED lines=8> */
.L_x_15714:
[----:B------:R1:W5:Y:S01]  /*0290*/  LDG.E R23, desc[UR36][R2.64] ;  /* 0x0000002402177981 */ /* 0x000362000c1e1900 */
[----:B------:R-:W-:Y:S05]  /*02a0*/  BRA `(.L_x_15712) ;  /* 0x0000000c00107947 */ /* 0x000fea0003800000 */
.L_x_15713:
[----:B------:R2:W5:Y:S01]  /*02b0*/  LDG.E.S16 R23, desc[UR36][R2.64] ;  /* 0x0000002402177981 */ /* 0x000562000c1e1700 */
[----:B------:R-:W-:Y:S05]  /*02c0*/  BRA `(.L_x_15712) ;  /* 0x0000000c00087947 */ /* 0x000fea0003800000 */
.L_x_15708:
        /* <DEDUP_REMOVED lines=9> */
.L_x_15716:
[----:B------:R-:W2:Y:S02]  /*0360*/  LDG.E.U16 R2, desc[UR36][R2.64] ;  /* 0x0000002402027981 */ /* 0x000ea4000c1e1500 */
[----:B--2---:R-:W-:-:S06]  /*0370*/  HADD2.F32 R23, -RZ, R2.H0_H0 ;  /* 0x20000002ff177230 */ /* 0x004fcc0000004100 */
[----:B------:R-:W0:Y:S01]  /*0380*/  F2I.FTZ.TRUNC.NTZ R23, R23 ;  /* 0x0000001700177305 */ /* 0x000e22000021f100 */
[----:B------:R-:W-:Y:S05]  /*0390*/  BRA `(.L_x_15712) ;  /* 0x0000000800d47947 */ /* 0x000fea0003800000 */
.L_x_15715:
        /* <DEDUP_REMOVED lines=9> */
.L_x_15718:
[----:B------:R-:W2:Y:S02]  /*0430*/  LDG.E.U16 R2, desc[UR36][R2.64] ;  /* 0x0000002402027981 */ /* 0x000ea4000c1e1500 */
[----:B--2---:R-:W-:-:S06]  /*0440*/  HADD2.F32 R23, -RZ, R2.H0_H0 ;  /* 0x20000002ff177230 */ /* 0x004fcc0000004100 */
[----:B------:R-:W0:Y:S01]  /*0450*/  F2I.FTZ.TRUNC.NTZ R23, R23 ;  /* 0x0000001700177305 */ /* 0x000e22000021f100 */
[----:B------:R-:W-:Y:S05]  /*0460*/  BRA `(.L_x_15712) ;  /* 0x0000000800a07947 */ /* 0x000fea0003800000 */
.L_x_15717:
[----:B------:R-:W2:Y:S02]  /*0470*/  LDG.E.64 R2, desc[UR36][R2.64] ;  /* 0x0000002402027981 */ /* 0x000ea4000c1e1b00 */
[----:B--2---:R0:W1:Y:S01]  /*0480*/  F2I.F64.TRUNC R23, R2 ;  /* 0x0000000200177311 */ /* 0x004062000030d100 */
[----:B------:R-:W-:Y:S05]  /*0490*/  BRA `(.L_x_15712) ;  /* 0x0000000800947947 */ /* 0x000fea0003800000 */
.L_x_15707:
        /* <DEDUP_REMOVED lines=12> */
.L_x_15721:
[----:B------:R-:W2:Y:S02]  /*0560*/  LDG.E.64 R2, desc[UR36][R2.64] ;  /* 0x0000002402027981 */ /* 0x000ea4000c1e1b00 */
[----:B--2---:R0:W1:Y:S01]  /*0570*/  F2I.F64.TRUNC R23, R2 ;  /* 0x0000000200177311 */ /* 0x004062000030d100 */
[----:B------:R-:W-:Y:S05]  /*0580*/  BRA `(.L_x_15712) ;  /* 0x0000000800587947 */ /* 0x000fea0003800000 */
.L_x_15720:
        /* <DEDUP_REMOVED lines=27> */
.L_x_15723:
        /* <DEDUP_REMOVED lines=15> */
.L_x_15722:
[----:B------:R-:W2:Y:S02]  /*0830*/  LDG.E.U16 R23, desc[UR36][R2.64] ;  /* 0x0000002402177981 */ /* 0x000ea4000c1e1500 */
[----:B--2---:R-:W-:-:S06]  /*0840*/  IMAD.U32 R23, R23, 0x10000, RZ ;  /* 0x0001000017177824 */ /* 0x004fcc00078e00ff */
[----:B------:R-:W0:Y:S01]  /*0850*/  F2I.FTZ.TRUNC.NTZ R23, R23 ;  /* 0x0000001700177305 */ /* 0x000e22000021f100 */
[----:B------:R-:W-:Y:S05]  /*0860*/  BRA `(.L_x_15712) ;  /* 0x0000000400a07947 */ /* 0x000fea0003800000 */
.L_x_15719:
        /* <DEDUP_REMOVED lines=10> */
.L_x_15726:
        /* <DEDUP_REMOVED lines=21> */
.L_x_15730:
[----:B------:R-:W-:Y:S05]  /*0a60*/  BSYNC B1 ;  /* 0x0000000000017941 */ /* 0x000fea0003800000 */
.L_x_15729:
[----:B------:R-:W-:Y:S01]  /*0a70*/  IMAD.SHL.U32 R2, R2, 0x100000, RZ ;  /* 0x0010000002027824 */ /* 0x000fe200078e00ff */
[----:B------:R-:W-:-:S04]  /*0a80*/  LEA R0, R0, 0x3b800000, 0x17 ;  /* 0x3b80000000007811 */ /* 0x000fc800078eb8ff */
[----:B------:R-:W-:-:S07]  /*0a90*/  LOP3.LUT R23, R0, R2, R23, 0xfe, !PT ;  /* 0x0000000200177212 */ /* 0x000fce00078efe17 */
.L_x_15728:
[----:B------:R-:W-:Y:S05]  /*0aa0*/  BSYNC B0 ;  /* 0x0000000000007941 */ /* 0x000fea0003800000 */
.L_x_15727:
[----:B------:R-:W0:Y:S01]  /*0ab0*/  F2I.FTZ.TRUNC.NTZ R23, R23 ;  /* 0x0000001700177305 */ /* 0x000e22000021f100 */
[----:B------:R-:W-:Y:S05]  /*0ac0*/  BRA `(.L_x_15712) ;  /* 0x0000000400087947 */ /* 0x000fea0003800000 */
.L_x_15725:
        /* <DEDUP_REMOVED lines=21> */
.L_x_15734:
[----:B------:R-:W-:Y:S05]  /*0c20*/  BSYNC B1 ;  /* 0x0000000000017941 */ /* 0x000fea0003800000 */
.L_x_15733:
[----:B------:R-:W-:Y:S01]  /*0c30*/  IMAD.SHL.U32 R2, R2, 0x200000, RZ ;  /* 0x0020000002027824 */ /* 0x000fe200078e00ff */
[----:B------:R-:W-:-:S04]  /*0c40*/  LEA R0, R0, 0x37800000, 0x17 ;  /* 0x3780000000007811 */ /* 0x000fc800078eb8ff */
[----:B------:R-:W-:-:S07]  /*0c50*/  LOP3.LUT R23, R0, R2, R23, 0xfe, !PT ;  /* 0x0000000200177212 */ /* 0x000fce00078efe17 */
.L_x_15732:
[----:B------:R-:W-:Y:S05]  /*0c60*/  BSYNC B0 ;  /* 0x0000000000007941 */ /* 0x000fea0003800000 */
.L_x_15731:
[----:B------:R-:W0:Y:S01]  /*0c70*/  F2I.FTZ.TRUNC.NTZ R23, R23 ;  /* 0x0000001700177305 */ /* 0x000e22000021f100 */
[----:B------:R-:W-:Y:S05]  /*0c80*/  BRA `(.L_x_15712) ;  /* 0x0000000000987947 */ /* 0x000fea0003800000 */
.L_x_15724:
        /* <DEDUP_REMOVED lines=14> */
.L_x_15738:
[----:B------:R-:W-:Y:S05]  /*0d70*/  BSYNC B0 ;  /* 0x0000000000007941 */ /* 0x000fea0003800000 */
.L_x_15737:
[----:B------:R-:W0:Y:S01]  /*0d80*/  F2I.FTZ.TRUNC.NTZ R23, R23 ;  /* 0x0000001700177305 */ /* 0x000e22000021f100 */
[----:B------:R-:W-:Y:S05]  /*0d90*/  BRA `(.L_x_15712) ;  /* 0x0000000000547947 */ /* 0x000fea0003800000 */
.L_x_15711:
        /* <DEDUP_REMOVED lines=17> */
.L_x_15739:
[----:B------:R-:W-:Y:S05]  /*0eb0*/  BRA `(.L_x_15712) ;  /* 0x00000000000c7947 */ /* 0x000fea0003800000 */
.L_x_15736:
[----:B------:R0:W5:Y:S01]  /*0ec0*/  LDG.E R23, desc[UR36][R2.64] ;  /* 0x0000002402177981 */ /* 0x000162000c1e1900 */
[----:B------:R-:W-:Y:S05]  /*0ed0*/  BRA `(.L_x_15712) ;  /* 0x0000000000047947 */ /* 0x000fea0003800000 */
.L_x_15735:
[----:B------:R0:W5:Y:S02]  /*0ee0*/  LDG.E R23, desc[UR36][R2.64] ;  /* 0x0000002402177981 */ /* 0x000164000c1e1900 */
.L_x_15712:
[----:B------:R-:W2:Y:S02]  /*0ef0*/  S2R R17, SR_TID.X ;  /* 0x0000000000117919 */ /* 0x000ea40000002100 */
[----:B--2---:R-:W-:-:S07]  /*0f00*/  VIADD R17, R17, 0x80 ;  /* 0x0000008011117836 */ /* 0x004fce0000000000 */
.L_x_15706:
[----:B------:R-:W-:Y:S05]  /*0f10*/  BSYNC B6 ;  /* 0x0000000000067941 */ /* 0x000fea0003800000 */
.L_x_15705:
        /* <DEDUP_REMOVED lines=23> */
.L_x_15745:
[----:B------:R0:W5:Y:S01]  /*1090*/  LDG.E.U8 R19, desc[UR36][R2.64] ;  /* 0x0000002402137981 */ /* 0x000162000c1e1100 */
[----:B------:R-:W-:Y:S05]  /*10a0*/  BRA `(.L_x_15747) ;  /* 0x0000000c00347947 */ /* 0x000fea0003800000 */
.L_x_15744:
        /* <DEDUP_REMOVED lines=8> */
.L_x_15749:
[----:B------:R0:W5:Y:S01]  /*1130*/  LDG.E R19, desc[UR36][R2.64] ;  /* 0x0000002402137981 */ /* 0x000162000c1e1900 */
[----:B------:R-:W-:Y:S05]  /*1140*/  BRA `(.L_x_15747) ;  /* 0x0000000c000c7947 */ /* 0x000fea0003800000 */
.L_x_15748:
[----:B------:R0:W5:Y:S01]  /*1150*/  LDG.E.S16 R19, desc[UR36][R2.64] ;  /* 0x0000002402137981 */ /* 0x000162000c1e1700 */
[----:B------:R-:W-:Y:S05]  /*1160*/  BRA `(.L_x_15747) ;  /* 0x0000000c00047947 */ /* 0x000fea0003800000 */
.L_x_15743:
        /* <DEDUP_REMOVED lines=9> */
.L_x_15751:
[----:B------:R-:W2:Y:S02]  /*1200*/  LDG.E.U16 R2, desc[UR36][R2.64] ;  /* 0x0000002402027981 */ /* 0x000ea4000c1e1500 */
[----:B--2---:R-:W-:-:S06]  /*1210*/  HADD2.F32 R19, -RZ, R2.H0_H0 ;  /* 0x20000002ff137230 */ /* 0x004fcc0000004100 */
[----:B------:R-:W0:Y:S01]  /*1220*/  F2I.FTZ.TRUNC.NTZ R19, R19 ;  /* 0x0000001300137305 */ /* 0x000e22000021f100 */
[----:B------:R-:W-:Y:S05]  /*1230*/  BRA `(.L_x_15747) ;  /* 0x0000000800d07947 */ /* 0x000fea0003800000 */
.L_x_15750:
        /* <DEDUP_REMOVED lines=9> */
.L_x_15753:
[----:B------:R-:W2:Y:S02]  /*12d0*/  LDG.E.U16 R2, desc[UR36][R2.64] ;  /* 0x0000002402027981 */ /* 0x000ea4000c1e1500 */
[----:B--2---:R-:W-:-:S06]  /*12e0*/  HADD2.F32 R19, -RZ, R2.H0_H0 ;  /* 0x20000002ff137230 */ /* 0x004fcc0000004100 */
[----:B------:R-:W0:Y:S01]  /*12f0*/  F2I.FTZ.TRUNC.NTZ R19, R19 ;  /* 0x0000001300137305 */ /* 0x000e22000021f100 */
[----:B------:R-:W-:Y:S05]  /*1300*/  BRA `(.L_x_15747) ;  /* 0x00000008009c7947 */ /* 0x000fea0003800000 */
.L_x_15752:
[----:B------:R-:W2:Y:S02]  /*1310*/  LDG.E.64 R2, desc[UR36][R2.64] ;  /* 0x0000002402027981 */ /* 0x000ea4000c1e1b00 */
[----:B--2---:R0:W1:Y:S01]  /*1320*/  F2I.F64.TRUNC R19, R2 ;  /* 0x0000000200137311 */ /* 0x004062000030d100 */
[----:B------:R-:W-:Y:S05]  /*1330*/  BRA `(.L_x_15747) ;  /* 0x0000000800907947 */ /* 0x000fea0003800000 */
.L_x_15742:
        /* <DEDUP_REMOVED lines=12> */
.L_x_15756:
[----:B------:R-:W2:Y:S02]  /*1400*/  LDG.E.64 R2, desc[UR36][R2.64] ;  /* 0x0000002402027981 */ /* 0x000ea4000c1e1b00 */
[----:B--2---:R0:W1:Y:S01]  /*1410*/  F2I.F64.TRUNC R19, R2 ;  /* 0x0000000200137311 */ /* 0x004062000030d100 */
[----:B------:R-:W-:Y:S05]  /*1420*/  BRA `(.L_x_15747) ;  /* 0x0000000800547947 */ /* 0x000fea0003800000 */
.L_x_15755:
        /* <DEDUP_REMOVED lines=27> */
.L_x_15758:
        /* <DEDUP_REMOVED lines=14> */
.L_x_15757:
[----:B------:R-:W2:Y:S02]  /*16c0*/  LDG.E.U16 R19, desc[UR36][R2.64] ;  /* 0x0000002402137981 */ /* 0x000ea4000c1e1500 */
[----:B--2---:R-:W-:-:S06]  /*16d0*/  IMAD.U32 R19, R19, 0x10000, RZ ;  /* 0x0001000013137824 */ /* 0x004fcc00078e00ff */
[----:B------:R-:W4:Y:S01]  /*16e0*/  F2I.FTZ.TRUNC.NTZ R19, R19 ;  /* 0x0000001300137305 */ /* 0x000f22000021f100 */
[----:B------:R-:W-:Y:S05]  /*16f0*/  BRA `(.L_x_15747) ;  /* 0x0000000400a07947 */ /* 0x000fea0003800000 */
.L_x_15754:
        /* <DEDUP_REMOVED lines=10> */
.L_x_15761:
        /* <DEDUP_REMOVED lines=21> */
.L_x_15765:
[----:B------:R-:W-:Y:S05]  /*18f0*/  BSYNC B1 ;  /* 0x0000000000017941 */ /* 0x000fea0003800000 */
.L_x_15764:
[----:B------:R-:W-:Y:S01]  /*1900*/  IMAD.SHL.U32 R2, R2, 0x100000, RZ ;  /* 0x0010000002027824 */ /* 0x000fe200078e00ff */
[----:B------:R-:W-:-:S04]  /*1910*/  LEA R0, R0, 0x3b800000, 0x17 ;  /* 0x3b80000000007811 */ /* 0x000fc800078eb8ff */
[----:B------:R-:W-:-:S07]  /*1920*/  LOP3.LUT R19, R0, R2, R19, 0xfe, !PT ;  /* 0x0000000200137212 */ /* 0x000fce00078efe13 */
.L_x_15763:
[----:B------:R-:W-:Y:S05]  /*1930*/  BSYNC B0 ;  /* 0x0000000000007941 */ /* 0x000fea0003800000 */
.L_x_15762:
[----:B------:R-:W0:Y:S01]  /*1940*/  F2I.FTZ.TRUNC.NTZ R19, R19 ;  /* 0x0000001300137305 */ /* 0x000e22000021f100 */
[----:B------:R-:W-:Y:S05]  /*1950*/  BRA `(.L_x_15747) ;  /* 0x0000000400087947 */ /* 0x000fea0003800000 */
.L_x_15760:
        /* <DEDUP_REMOVED lines=21> */
.L_x_15769:
[----:B------:R-:W-:Y:S05]  /*1ab0*/  BSYNC B1 ;  /* 0x0000000000017941 */ /* 0x000fea0003800000 */
.L_x_15768:
[----:B------:R-:W-:Y:S01]  /*1ac0*/  IMAD.SHL.U32 R2, R2, 0x200000, RZ ;  /* 0x0020000002027824 */ /* 0x000fe200078e00ff */
[----:B------:R-:W-:-:S04]  /*1ad0*/  LEA R0, R0, 0x37800000, 0x17 ;  /* 0x3780000000007811 */ /* 0x000fc800078eb8ff */
[----:B------:R-:W-:-:S07]  /*1ae0*/  LOP3.LUT R19, R0, R2, R19, 0xfe, !PT ;  /* 0x0000000200137212 */ /* 0x000fce00078efe13 */
.L_x_15767:
[----:B------:R-:W-:Y:S05]  /*1af0*/  BSYNC B0 ;  /* 0x0000000000007941 */ /* 0x000fea0003800000 */
.L_x_15766:
[----:B------:R-:W0:Y:S01]  /*1b00*/  F2I.FTZ.TRUNC.NTZ R19, R19 ;  /* 0x0000001300137305 */ /* 0x000e22000021f100 */
[----:B------:R-:W-:Y:S05]  /*1b10*/  BRA `(.L_x_15747) ;  /* 0x0000000000987947 */ /* 0x000fea0003800000 */
.L_x_15759:
        /* <DEDUP_REMOVED lines=14> */
.L_x_15773:
[----:B------:R-:W-:Y:S05]  /*1c00*/  BSYNC B0 ;  /* 0x0000000000007941 */ /* 0x000fea0003800000 */
.L_x_15772:
[----:B------:R-:W0:Y:S01]  /*1c10*/  F2I.FTZ.TRUNC.NTZ R19, R19 ;  /* 0x0000001300137305 */ /* 0x000e22000021f100 */
[----:B------:R-:W-:Y:S05]  /*1c20*/  BRA `(.L_x_15747) ;  /* 0x0000000000547947 */ /* 0x000fea0003800000 */
.L_x_15746:
        /* <DEDUP_REMOVED lines=17> */
.L_x_15774:
[----:B------:R-:W-:Y:S05]  /*1d40*/  BRA `(.L_x_15747) ;  /* 0x00000000000c7947 */ /* 0x000fea0003800000 */
.L_x_15771:
[----:B------:R0:W5:Y:S01]  /*1d50*/  LDG.E R19, desc[UR36][R2.64] ;  /* 0x0000002402137981 */ /* 0x000162000c1e1900 */
[----:B------:R-:W-:Y:S05]  /*1d60*/  BRA `(.L_x_15747) ;  /* 0x0000000000047947 */ /* 0x000fea0003800000 */
.L_x_15770:
[----:B------:R0:W5:Y:S02]  /*1d70*/  LDG.E R19, desc[UR36][R2.64] ;  /* 0x0000002402137981 */ /* 0x000164000c1e1900 */
.L_x_15747:
[----:B------:R-:W-:-:S07]  /*1d80*/  VIADD R17, R17, 0x80 ;  /* 0x0000008011117836 */ /* 0x000fce0000000000 */
.L_x_15741:
[----:B------:R-:W-:Y:S05]  /*1d90*/  BSYNC B6 ;  /* 0x0000000000067941 */ /* 0x000fea0003800000 */
.L_x_15740:
        /* <DEDUP_REMOVED lines=24> */
.L_x_15780:
[----:B------:R0:W5:Y:S01]  /*1f20*/  LDG.E.U8 R25, desc[UR36][R2.64] ;  /* 0x0000002402197981 */ /* 0x000162000c1e1100 */
[----:B------:R-:W-:Y:S05]  /*1f30*/  BRA `(.L_x_15782) ;  /* 0x0000000c00347947 */ /* 0x000fea0003800000 */
.L_x_15779:
        /* <DEDUP_REMOVED lines=8> */
.L_x_15784:
[----:B------:R0:W5:Y:S01]  /*1fc0*/  LDG.E R25, desc[UR36][R2.64] ;  /* 0x0000002402197981 */ /* 0x000162000c1e1900 */
[----:B------:R-:W-:Y:S05]  /*1fd0*/  BRA `(.L_x_15782) ;  /* 0x0000000c000c7947 */ /* 0x000fea0003800000 */
.L_x_15783:
[----:B------:R0:W5:Y:S01]  /*1fe0*/  LDG.E.S16 R25, desc[UR36][R2.64] ;  /* 0x0000002402197981 */ /* 0x000162000c1e1700 */
[----:B------:R-:W-:Y:S05]  /*1ff0*/  BRA `(.L_x_15782) ;  /* 0x0000000c00047947 */ /* 0x000fea0003800000 */
.L_x_15778:
        /* <DEDUP_REMOVED lines=9> */
.L_x_15786:
[----:B------:R-:W2:Y:S02]  /*2090*/  LDG.E.U16 R2, desc[UR36][R2.64] ;  /* 0x0000002402027981 */ /* 0x000ea4000c1e1500 */
[----:B--2---:R-:W-:-:S06]  /*20a0*/  HADD2.F32 R25, -RZ, R2.H0_H0 ;  /* 0x20000002ff197230 */ /* 0x004fcc0000004100 */
[----:B------:R-:W0:Y:S01]  /*20b0*/  F2I.FTZ.TRUNC.NTZ R25, R25 ;  /* 0x0000001900197305 */ /* 0x000e22000021f100 */
[----:B------:R-:W-:Y:S05]  /*20c0*/  BRA `(.L_x_15782) ;  /* 0x0000000800d07947 */ /* 0x000fea0003800000 */
.L_x_15785:
        /* <DEDUP_REMOVED lines=9> */
.L_x_15788:
[----:B------:R-:W2:Y:S02]  /*2160*/  LDG.E.U16 R2, desc[UR36][R2.64] ;  /* 0x0000002402027981 */ /* 0x000ea4000c1e1500 */
[----:B--2---:R-:W-:-:S06]  /*2170*/  HADD2.F32 R25, -RZ, R2.H0_H0 ;  /* 0x20000002ff197230 */ /* 0x004fcc0000004100 */
[----:B------:R-:W0:Y:S01]  /*2180*/  F2I.FTZ.TRUNC.NTZ R25, R25 ;  /* 0x0000001900197305 */ /* 0x000e22000021f100 */
[----:B------:R-:W-:Y:S05]  /*2190*/  BRA `(.L_x_15782) ;  /* 0x00000008009c7947 */ /* 0x000fea0003800000 */
.L_x_15787:
[----:B------:R-:W2:Y:S02]  /*21a0*/  LDG.E.64 R2, desc[UR36][R2.64] ;  /* 0x0000002402027981 */ /* 0x000ea4000c1e1b00 */
[----:B--2---:R0:W1:Y:S01]  /*21b0*/  F2I.F64.TRUNC R25, R2 ;  /* 0x0000000200197311 */ /* 0x004062000030d100 */
[----:B------:R-:W-:Y:S05]  /*21c0*/  BRA `(.L_x_15782) ;  /* 0x0000000800907947 */ /* 0x000fea0003800000 */
.L_x_15777:
        /* <DEDUP_REMOVED lines=12> */
.L_x_15791:
[----:B------:R-:W2:Y:S02]  /*2290*/  LDG.E.64 R2, desc[UR36][R2.64] ;  /* 0x0000002402027981 */ /* 0x000ea4000c1e1b00 */
[----:B--2---:R0:W1:Y:S01]  /*22a0*/  F2I.F64.TRUNC R25, R2 ;  /* 0x0000000200197311 */ /* 0x004062000030d100 */
[----:B------:R-:W-:Y:S05]  /*22b0*/  BRA `(.L_x_15782) ;  /* 0x0000000800547947 */ /* 0x000fea0003800000 */
.L_x_15790:
        /* <DEDUP_REMOVED lines=27> */
.L_x_15793:
        /* <DEDUP_REMOVED lines=14> */
.L_x_15792:
[----:B------:R-:W2:Y:S02]  /*2550*/  LDG.E.U16 R25, desc[UR36][R2.64] ;  /* 0x0000002402197981 */ /* 0x000ea4000c1e1500 */
[----:B--2---:R-:W-:-:S06]  /*2560*/  IMAD.U32 R25, R25, 0x10000, RZ ;  /* 0x0001000019197824 */ /* 0x004fcc00078e00ff */
[----:B------:R-:W0:Y:S01]  /*2570*/  F2I.FTZ.TRUNC.NTZ R25, R25 ;  /* 0x0000001900197305 */ /* 0x000e22000021f100 */
[----:B------:R-:W-:Y:S05]  /*2580*/  BRA `(.L_x_15782) ;  /* 0x0000000400a07947 */ /* 0x000fea0003800000 */
.L_x_15789:
        /* <DEDUP_REMOVED lines=10> */
.L_x_15796:
        /* <DEDUP_REMOVED lines=21> */
.L_x_15800:
[----:B------:R-:W-:Y:S05]  /*2780*/  BSYNC B1 ;  /* 0x0000000000017941 */ /* 0x000fea0003800000 */
.L_x_15799:
[----:B------:R-:W-:Y:S01]  /*2790*/  IMAD.SHL.U32 R2, R2, 0x100000, RZ ;  /* 0x0010000002027824 */ /* 0x000fe200078e00ff */
[----:B------:R-:W-:-:S04]  /*27a0*/  LEA R0, R0, 0x3b800000, 0x17 ;  /* 0x3b80000000007811 */ /* 0x000fc800078eb8ff */
[----:B------:R-:W-:-:S07]  /*27b0*/  LOP3.LUT R25, R0, R2, R25, 0xfe, !PT ;  /* 0x0000000200197212 */ /* 0x000fce00078efe19 */
.L_x_15798:
[----:B------:R-:W-:Y:S05]  /*27c0*/  BSYNC B0 ;  /* 0x0000000000007941 */ /* 0x000fea0003800000 */
.L_x_15797:
[----:B------:R-:W1:Y:S01]  /*27d0*/  F2I.FTZ.TRUNC.NTZ R25, R25 ;  /* 0x0000001900197305 */ /* 0x000e62000021f100 */
[----:B------:R-:W-:Y:S05]  /*27e0*/  BRA `(.L_x_15782) ;  /* 0x0000000400087947 */ /* 0x000fea0003800000 */
.L_x_15795:
        /* <DEDUP_REMOVED lines=21> */
.L_x_15804:
[----:B------:R-:W-:Y:S05]  /*2940*/  BSYNC B1 ;  /* 0x0000000000017941 */ /* 0x000fea0003800000 */
.L_x_15803:
[----:B------:R-:W-:Y:S01]  /*2950*/  IMAD.SHL.U32 R2, R2, 0x200000, RZ ;  /* 0x0020000002027824 */ /* 0x000fe200078e00ff */
[----:B------:R-:W-:-:S04]  /*2960*/  LEA R0, R0, 0x37800000, 0x17 ;  /* 0x3780000000007811 */ /* 0x000fc800078eb8ff */
[----:B------:R-:W-:-:S07]  /*2970*/  LOP3.LUT R25, R0, R2, R25, 0xfe, !PT ;  /* 0x0000000200197212 */ /* 0x000fce00078efe19 */
.L_x_15802:
[----:B------:R-:W-:Y:S05]  /*2980*/  BSYNC B0 ;  /* 0x0000000000007941 */ /* 0x000fea0003800000 */
.L_x_15801:
[----:B------:R-:W2:Y:S01]  /*2990*/  F2I.FTZ.TRUNC.NTZ R25, R25 ;  /* 0x0000001900197305 */ /* 0x000ea2000021f100 */
[----:B------:R-:W-:Y:S05]  /*29a0*/  BRA `(.L_x_15782) ;  /* 0x0000000000987947 */ /* 0x000fea0003800000 */
.L_x_15794:
        /* <DEDUP_REMOVED lines=14> */
.L_x_15808:
[----:B------:R-:W-:Y:S05]  /*2a90*/  BSYNC B0 ;  /* 0x0000000000007941 */ /* 0x000fea0003800000 */
.L_x_15807:
[----:B------:R-:W4:Y:S01]  /*2aa0*/  F2I.FTZ.TRUNC.NTZ R25, R25 ;  /* 0x0000001900197305 */ /* 0x000f22000021f100 */
[----:B------:R-:W-:Y:S05]  /*2ab0*/  BRA `(.L_x_15782) ;  /* 0x0000000000547947 */ /* 0x000fea0003800000 */
.L_x_15781:
        /* <DEDUP_REMOVED lines=17> */
.L_x_15809:
[----:B------:R-:W-:Y:S05]  /*2bd0*/  BRA `(.L_x_15782) ;  /* 0x00000000000c7947 */ /* 0x000fea0003800000 */
.L_x_15806:
[----:B------:R0:W5:Y:S01]  /*2be0*/  LDG.E R25, desc[UR36][R2.64] ;  /* 0x0000002402197981 */ /* 0x000162000c1e1900 */
[----:B------:R-:W-:Y:S05]  /*2bf0*/  BRA `(.L_x_15782) ;  /* 0x0000000000047947 */ /* 0x000fea0003800000 */
.L_x_15805:
[----:B------:R3:W5:Y:S02]  /*2c00*/  LDG.E R25, desc[UR36][R2.64] ;  /* 0x0000002402197981 */ /* 0x000764000c1e1900 */
.L_x_15782:
[----:B------:R-:W-:-:S07]  /*2c10*/  VIADD R17, R17, 0x80 ;  /* 0x0000008011117836 */ /* 0x000fce0000000000 */
.L_x_15776:
[----:B------:R-:W-:Y:S05]  /*2c20*/  BSYNC B6 ;  /* 0x0000000000067941 */ /* 0x000fea0003800000 */
.L_x_15775:
        /* <DEDUP_REMOVED lines=22> */
.L_x_15815:
[----:B------:R0:W5:Y:S01]  /*2d90*/  LDG.E.U8 R24, desc[UR36][R2.64] ;  /* 0x0000002402187981 */ /* 0x000162000c1e1100 */
[----:B------:R-:W-:Y:S05]  /*2da0*/  BRA `(.L_x_15811) ;  /* 0x0000000c00307947 */ /* 0x000fea0003800000 */
.L_x_15814:
        /* <DEDUP_REMOVED lines=8> */
.L_x_15818:
[----:B------:R0:W5:Y:S01]  /*2e30*/  LDG.E R24, desc[UR36][R2.64] ;  /* 0x0000002402187981 */ /* 0x000162000c1e1900 */
[----:B------:R-:W-:Y:S05]  /*2e40*/  BRA `(.L_x_15811) ;  /* 0x0000000c00087947 */ /* 0x000fea0003800000 */
.L_x_15817:
[----:B------:R0:W5:Y:S01]  /*2e50*/  LDG.E.S16 R24, desc[UR36][R2.64] ;  /* 0x0000002402187981 */ /* 0x000162000c1e1700 */
[----:B------:R-:W-:Y:S05]  /*2e60*/  BRA `(.L_x_15811) ;  /* 0x0000000c00007947 */ /* 0x000fea0003800000 */
.L_x_15813:
        /* <DEDUP_REMOVED lines=9> */
.L_x_15820:
[----:B------:R-:W3:Y:S02]  /*2f00*/  LDG.E.U16 R2, desc[UR36][R2.64] ;  /* 0x0000002402027981 */ /* 0x000ee4000c1e1500 */
[----:B---3--:R-:W-:-:S06]  /*2f10*/  HADD2.F32 R24, -RZ, R2.H0_H0 ;  /* 0x20000002ff187230 */ /* 0x008fcc0000004100 */
[----:B------:R-:W0:Y:S01]  /*2f20*/  F2I.FTZ.TRUNC.NTZ R24, R24 ;  /* 0x0000001800187305 */ /* 0x000e22000021f100 */
[----:B------:R-:W-:Y:S05]  /*2f30*/  BRA `(.L_x_15811) ;  /* 0x0000000800cc7947 */ /* 0x000fea0003800000 */
.L_x_15819:
        /* <DEDUP_REMOVED lines=9> */
.L_x_15822:
[----:B------:R-:W3:Y:S02]  /*2fd0*/  LDG.E.U16 R2, desc[UR36][R2.64] ;  /* 0x0000002402027981 */ /* 0x000ee4000c1e1500 */
[----:B---3--:R-:W-:-:S06]  /*2fe0*/  HADD2.F32 R24, -RZ, R2.H0_H0 ;  /* 0x20000002ff187230 */ /* 0x008fcc0000004100 */
[----:B------:R-:W0:Y:S01]  /*2ff0*/  F2I.FTZ.TRUNC.NTZ R24, R24 ;  /* 0x0000001800187305 */ /* 0x000e22000021f100 */
[----:B------:R-:W-:Y:S05]  /*3000*/  BRA `(.L_x_15811) ;  /* 0x0000000800987947 */ /* 0x000fea0003800000 */
.L_x_15821:
[----:B------:R-:W3:Y:S02]  /*3010*/  LDG.E.64 R2, desc[UR36][R2.64] ;  /* 0x0000002402027981 */ /* 0x000ee4000c1e1b00 */
[----:B---3--:R0:W1:Y:S01]  /*3020*/  F2I.F64.TRUNC R24, R2 ;  /* 0x0000000200187311 */ /* 0x008062000030d100 */
[----:B------:R-:W-:Y:S05]  /*3030*/  BRA `(.L_x_15811) ;  /* 0x00000008008c7947 */ /* 0x000fea0003800000 */
.L_x_15812:
        /* <DEDUP_REMOVED lines=12> */
.L_x_15825:
[----:B------:R-:W3:Y:S02]  /*3100*/  LDG.E.64 R2, desc[UR36][R2.64] ;  /* 0x0000002402027981 */ /* 0x000ee4000c1e1b00 */
[----:B---3--:R0:W1:Y:S01]  /*3110*/  F2I.F64.TRUNC R24, R2 ;  /* 0x0000000200187311 */ /* 0x008062000030d100 */
[----:B------:R-:W-:Y:S05]  /*3120*/  BRA `(.L_x_15811) ;  /* 0x0000000800507947 */ /* 0x000fea0003800000 */
.L_x_15824:
        /* <DEDUP_REMOVED lines=27> */
.L_x_15827:
        /* <DEDUP_REMOVED lines=14> */
.L_x_15826:
[----:B------:R-:W3:Y:S02]  /*33c0*/  LDG.E.U16 R24, desc[UR36][R2.64] ;  /* 0x0000002402187981 */ /* 0x000ee4000c1e1500 */
[----:B---3--:R-:W-:-:S06]  /*33d0*/  IMAD.U32 R24, R24, 0x10000, RZ ;  /* 0x0001000018187824 */ /* 0x008fcc00078e00ff */
[----:B------:R-:W0:Y:S01]  /*33e0*/  F2I.FTZ.TRUNC.NTZ R24, R24 ;  /* 0x0000001800187305 */ /* 0x000e22000021f100 */
[----:B------:R-:W-:Y:S05]  /*33f0*/  BRA `(.L_x_15811) ;  /* 0x00000004009c7947 */ /* 0x000fea0003800000 */
.L_x_15823:
        /* <DEDUP_REMOVED lines=10> */
.L_x_15830:
        /* <DEDUP_REMOVED lines=21> */
.L_x_15834:
[----:B------:R-:W-:Y:S05]  /*35f0*/  BSYNC B1 ;  /* 0x0000000000017941 */ /* 0x000fea0003800000 */
.L_x_15833:
[----:B------:R-:W-:Y:S01]  /*3600*/  IMAD.SHL.U32 R2, R2, 0x100000, RZ ;  /* 0x0010000002027824 */ /* 0x000fe200078e00ff */
[----:B------:R-:W-:-:S04]  /*3610*/  LEA R3, R0, 0x3b800000, 0x17 ;  /* 0x3b80000000037811 */ /* 0x000fc800078eb8ff */
[----:B------:R-:W-:-:S07]  /*3620*/  LOP3.LUT R24, R3, R2, R24, 0xfe, !PT ;  /* 0x0000000203187212 */ /* 0x000fce00078efe18 */
.L_x_15832:
[----:B------:R-:W-:Y:S05]  /*3630*/  BSYNC B0 ;  /* 0x0000000000007941 */ /* 0x000fea0003800000 */
.L_x_15831:
[----:B------:R-:W0:Y:S01]  /*3640*/  F2I.FTZ.TRUNC.NTZ R24, R24 ;  /* 0x0000001800187305 */ /* 0x000e22000021f100 */
[----:B------:R-:W-:Y:S05]  /*3650*/  BRA `(.L_x_15811) ;  /* 0x0000000400047947 */ /* 0x000fea0003800000 */
.L_x_15829:
        /* <DEDUP_REMOVED lines=21> */
.L_x_15838:
[----:B------:R-:W-:Y:S05]  /*37b0*/  BSYNC B1 ;  /* 0x0000000000017941 */ /* 0x000fea0003800000 */
.L_x_15837:
[----:B------:R-:W-:Y:S01]  /*37c0*/  IMAD.SHL.U32 R2, R2, 0x200000, RZ ;  /* 0x0020000002027824 */ /* 0x000fe200078e00ff */
[----:B------:R-:W-:-:S04]  /*37d0*/  LEA R3, R0, 0x37800000, 0x17 ;  /* 0x3780000000037811 */ /* 0x000fc800078eb8ff */
[----:B------:R-:W-:-:S07]  /*37e0*/  LOP3.LUT R24, R3, R2, R24, 0xfe, !PT ;  /* 0x0000000203187212 */ /* 0x000fce00078efe18 */
.L_x_15836:
[----:B------:R-:W-:Y:S05]  /*37f0*/  BSYNC B0 ;  /* 0x0000000000007941 */ /* 0x000fea0003800000 */
.L_x_15835:
[----:B------:R-:W0:Y:S01]  /*3800*/  F2I.FTZ.TRUNC.NTZ R24, R24 ;  /* 0x0000001800187305 */ /* 0x000e22000021f100 */
[----:B------:R-:W-:Y:S05]  /*3810*/  BRA `(.L_x_15811) ;  /* 0x0000000000947947 */ /* 0x000fea0003800000 */
.L_x_15828:
        /* <DEDUP_REMOVED lines=14> */
.L_x_15842:
[----:B------:R-:W-:Y:S05]  /*3900*/  BSYNC B0 ;  /* 0x0000000000007941 */ /* 0x000fea0003800000 */
.L_x_15841:
[----:B------:R-:W0:Y:S01]  /*3910*/  F2I.FTZ.TRUNC.NTZ R24, R24 ;  /* 0x0000001800187305 */ /* 0x000e22000021f100 */
[----:B------:R-:W-:Y:S05]  /*3920*/  BRA `(.L_x_15811) ;  /* 0x0000000000507947 */ /* 0x000fea0003800000 */
.L_x_15816:
        /* <DEDUP_REMOVED lines=16> */
.L_x_15843:
[----:B------:R-:W-:Y:S05]  /*3a30*/  BRA `(.L_x_15811) ;  /* 0x00000000000c7947 */ /* 0x000fea0003800000 */
.L_x_15840:
[----:B------:R0:W5:Y:S01]  /*3a40*/  LDG.E R24, desc[UR36][R2.64] ;  /* 0x0000002402187981 */ /* 0x000162000c1e1900 */
[----:B------:R-:W-:Y:S05]  /*3a50*/  BRA `(.L_x_15811) ;  /* 0x0000000000047947 */ /* 0x000fea0003800000 */
.L_x_15839:
[----:B------:R0:W5:Y:S02]  /*3a60*/  LDG.E R24, desc[UR36][R2.64] ;  /* 0x0000002402187981 */ /* 0x000164000c1e1900 */
.L_x_15811:
[----:B------:R-:W-:Y:S05]  /*3a70*/  BSYNC B6 ;  /* 0x0000000000067941 */ /* 0x000fea0003800000 */
.L_x_15810:
        /* <DEDUP_REMOVED lines=29> */
.L_x_15845:
[----:B------:R-:W-:Y:S05]  /*3c50*/  BSYNC B6 ;  /* 0x0000000000067941 */ /* 0x000fea0003800000 */
.L_x_15844:
        /* <DEDUP_REMOVED lines=27> */
.L_x_15847:
[----:B------:R-:W-:Y:S05]  /*3e10*/  BSYNC B6 ;  /* 0x0000000000067941 */ /* 0x000fea0003800000 */
.L_x_15846:
        /* <DEDUP_REMOVED lines=27> */
.L_x_15849:
[----:B------:R-:W-:Y:S05]  /*3fd0*/  BSYNC B6 ;  /* 0x0000000000067941 */ /* 0x000fea0003800000 */
.L_x_15848:
        /* <DEDUP_REMOVED lines=27> */
.L_x_15851:
[----:B------:R-:W-:Y:S05]  /*4190*/  BSYNC B6 ;  /* 0x0000000000067941 */ /* 0x000fea0003800000 */
.L_x_15850:
        /* <DEDUP_REMOVED lines=26> */
.L_x_15857:
[----:B------:R0:W-:Y:S01]  /*4340*/  STG.E.U8 desc[UR36][R2.64], RZ ;  /* 0x000000ff02007986 */ /* 0x0001e2000c101124 */
[----:B------:R-:W-:Y:S01]  /*4350*/  IMAD.MOV.U32 R17, RZ, RZ, R19 ;  /* 0x000000ffff117224 */ /* 0x000fe200078e0013 */
[----:B------:R-:W-:Y:S06]  /*4360*/  BRA `(.L_x_15853) ;  /* 0x0000000400dc7947 */ /* 0x000fec0003800000 */
.L_x_15856:
        /* <DEDUP_REMOVED lines=9> */
.L_x_15860:
[----:B------:R3:W-:Y:S01]  /*4400*/  STG.E desc[UR36][R2.64], RZ ;  /* 0x000000ff02007986 */ /* 0x0007e2000c101924 */
[----:B------:R-:W-:Y:S01]  /*4410*/  IMAD.MOV.U32 R17, RZ, RZ, R19 ;  /* 0x000000ffff117224 */ /* 0x000fe200078e0013 */
[----:B------:R-:W-:Y:S06]  /*4420*/  BRA `(.L_x_15853) ;  /* 0x0000000400ac7947 */ /* 0x000fec0003800000 */
.L_x_15859:
[----:B------:R1:W-:Y:S01]  /*4430*/  STG.E.U16 desc[UR36][R2.64], RZ ;  /* 0x000000ff02007986 */ /* 0x0003e2000c101524 */
[----:B------:R-:W-:Y:S01]  /*4440*/  IMAD.MOV.U32 R17, RZ, RZ, R19 ;  /* 0x000000ffff117224 */ /* 0x000fe200078e0013 */
[----:B------:R-:W-:Y:S06]  /*4450*/  BRA `(.L_x_15853) ;  /* 0x0000000400a07947 */ /* 0x000fec0003800000 */
.L_x_15855:
        /* <DEDUP_REMOVED lines=9> */
.L_x_15862:
[----:B------:R0:W-:Y:S01]  /*44f0*/  STG.E.U16 desc[UR36][R2.64], RZ ;  /* 0x000000ff02007986 */ /* 0x0001e2000c101524 */
[----:B------:R-:W-:Y:S01]  /*4500*/  IMAD.MOV.U32 R17, RZ, RZ, R19 ;  /* 0x000000ffff117224 */ /* 0x000fe200078e0013 */
[----:B------:R-:W-:Y:S06]  /*4510*/  BRA `(.L_x_15853) ;  /* 0x0000000400707947 */ /* 0x000fec0003800000 */
.L_x_15861:
        /* <DEDUP_REMOVED lines=9> */
.L_x_15864:
[----:B------:R0:W-:Y:S01]  /*45b0*/  STG.E desc[UR36][R2.64], RZ ;  /* 0x000000ff02007986 */ /* 0x0001e2000c101924 */
[----:B------:R-:W-:Y:S01]  /*45c0*/  IMAD.MOV.U32 R17, RZ, RZ, R19 ;  /* 0x000000ffff117224 */ /* 0x000fe200078e0013 */
[----:B------:R-:W-:Y:S06]  /*45d0*/  BRA `(.L_x_15853) ;  /* 0x0000000400407947 */ /* 0x000fec0003800000 */
.L_x_15863:
[----:B------:R0:W-:Y:S01]  /*45e0*/  STG.E.64 desc[UR36][R2.64], RZ ;  /* 0x000000ff02007986 */ /* 0x0001e2000c101b24 */
[----:B------:R-:W-:Y:S01]  /*45f0*/  IMAD.MOV.U32 R17, RZ, RZ, R19 ;  /* 0x000000ffff117224 */ /* 0x000fe200078e0013 */
[----:B------:R-:W-:Y:S06]  /*4600*/  BRA `(.L_x_15853) ;  /* 0x0000000400347947 */ /* 0x000fec0003800000 */
.L_x_15854:
        /* <DEDUP_REMOVED lines=11> */
.L_x_15867:
[----:B------:R0:W-:Y:S01]  /*46c0*/  STG.E.128 desc[UR36][R2.64], RZ ;  /* 0x000000ff02007986 */ /* 0x0001e2000c101d24 */
[----:B------:R-:W-:Y:S01]  /*46d0*/  IMAD.MOV.U32 R17, RZ, RZ, R19 ;  /* 0x000000ffff117224 */ /* 0x000fe200078e0013 */
[----:B------:R-:W-:Y:S06]  /*46e0*/  BRA `(.L_x_15853) ;  /* 0x0000000000fc7947 */ /* 0x000fec0003800000 */
.L_x_15866:
        /* <DEDUP_REMOVED lines=9> */
.L_x_15869:
[----:B------:R0:W-:Y:S01]  /*4780*/  STG.E.U8 desc[UR36][R2.64], RZ ;  /* 0x000000ff02007986 */ /* 0x0001e2000c101124 */
[----:B------:R-:W-:Y:S01]  /*4790*/  IMAD.MOV.U32 R17, RZ, RZ, R19 ;  /* 0x000000ffff117224 */ /* 0x000fe200078e0013 */
[----:B------:R-:W-:Y:S06]  /*47a0*/  BRA `(.L_x_15853) ;  /* 0x0000000000cc7947 */ /* 0x000fec0003800000 */
.L_x_15868:
[----:B------:R0:W-:Y:S01]  /*47b0*/  STG.E.U16 desc[UR36][R2.64], RZ ;  /* 0x000000ff02007986 */ /* 0x0001e2000c101524 */
[----:B------:R-:W-:Y:S01]  /*47c0*/  IMAD.MOV.U32 R17, RZ, RZ, R19 ;  /* 0x000000ffff117224 */ /* 0x000fe200078e0013 */
[----:B------:R-:W-:Y:S06]  /*47d0*/  BRA `(.L_x_15853) ;  /* 0x0000000000c07947 */ /* 0x000fec0003800000 */
.L_x_15865:
        /* <DEDUP_REMOVED lines=11> */
.L_x_15872:
[----:B------:R0:W-:Y:S01]  /*4890*/  STG.E.U8 desc[UR36][R2.64], RZ ;  /* 0x000000ff02007986 */ /* 0x0001e2000c101124 */
[----:B------:R-:W-:Y:S01]  /*48a0*/  IMAD.MOV.U32 R17, RZ, RZ, R19 ;  /* 0x000000ffff117224 */ /* 0x000fe200078e0013 */
[----:B------:R-:W-:Y:S06]  /*48b0*/  BRA `(.L_x_15853) ;  /* 0x0000000000887947 */ /* 0x000fec0003800000 */
.L_x_15871:
[----:B------:R0:W-:Y:S01]  /*48c0*/  STG.E.U8 desc[UR36][R2.64], RZ ;  /* 0x000000ff02007986 */ /* 0x0001e2000c101124 */
[----:B------:R-:W-:Y:S01]  /*48d0*/  IMAD.MOV.U32 R17, RZ, RZ, R19 ;  /* 0x000000ffff117224 */ /* 0x000fe200078e0013 */
[----:B------:R-:W-:Y:S06]  /*48e0*/  BRA `(.L_x_15853) ;  /* 0x00000000007c7947 */ /* 0x000fec0003800000 */
.L_x_15870:
        /* <DEDUP_REMOVED lines=8> */
.L_x_15858:
        /* <DEDUP_REMOVED lines=16> */
.L_x_15875:
[----:B------:R-:W-:Y:S01]  /*4a70*/  IMAD.MOV.U32 R17, RZ, RZ, R19 ;  /* 0x000000ffff117224 */ /* 0x000fe200078e0013 */
[----:B------:R-:W-:Y:S06]  /*4a80*/  BRA `(.L_x_15853) ;  /* 0x0000000000147947 */ /* 0x000fec0003800000 */
.L_x_15874:
[----:B------:R0:W-:Y:S01]  /*4a90*/  STG.E.64 desc[UR36][R2.64], RZ ;  /* 0x000000ff02007986 */ /* 0x0001e2000c101b24 */
[----:B------:R-:W-:Y:S01]  /*4aa0*/  IMAD.MOV.U32 R17, RZ, RZ, R19 ;  /* 0x000000ffff117224 */ /* 0x000fe200078e0013 */
[----:B------:R-:W-:Y:S06]  /*4ab0*/  BRA `(.L_x_15853) ;  /* 0x0000000000087947 */ /* 0x000fec0003800000 */
.L_x_15873:
[----:B------:R0:W-:Y:S01]  /*4ac0*/  STG.E desc[UR36][R2.64], RZ ;  /* 0x000000ff02007986 */ /* 0x0001e2000c101924 */
[----:B------:R-:W-:-:S07]  /*4ad0*/  IMAD.MOV.U32 R17, RZ, RZ, R19 ;  /* 0x000000ffff117224 */ /* 0x000fce00078e0013 */
.L_x_15853:
[----:B------:R-:W-:Y:S05]  /*4ae0*/  BSYNC B6 ;  /* 0x0000000000067941 */ /* 0x000fea0003800000 */
.L_x_15852:
        /* <DEDUP_REMOVED lines=23> */
.L_x_15881:
[----:B------:R0:W-:Y:S01]  /*4c60*/  STG.E.U8 desc[UR36][R2.64], RZ ;  /* 0x000000ff02007986 */ /* 0x0001e2000c101124 */
[----:B------:R-:W-:Y:S05]  /*4c70*/  BRA `(.L_x_15883) ;  /* 0x00000004008c7947 */ /* 0x000fea0003800000 */
.L_x_15880:
        /* <DEDUP_REMOVED lines=8> */
.L_x_15885:
[----:B------:R3:W-:Y:S01]  /*4d00*/  STG.E desc[UR36][R2.64], RZ ;  /* 0x000000ff02007986 */ /* 0x0007e2000c101924 */
[----:B------:R-:W-:Y:S05]  /*4d10*/  BRA `(.L_x_15883) ;  /* 0x0000000400647947 */ /* 0x000fea0003800000 */
.L_x_15884:
[----:B------:R2:W-:Y:S01]  /*4d20*/  STG.E.U16 desc[UR36][R2.64], RZ ;  /* 0x000000ff02007986 */ /* 0x0005e2000c101524 */
[----:B------:R-:W-:Y:S05]  /*4d30*/  BRA `(.L_x_15883) ;  /* 0x00000004005c7947 */ /* 0x000fea0003800000 */
.L_x_15879:
        /* <DEDUP_REMOVED lines=8> */
.L_x_15887:
[----:B------:R0:W-:Y:S01]  /*4dc0*/  STG.E.U16 desc[UR36][R2.64], RZ ;  /* 0x000000ff02007986 */ /* 0x0001e2000c101524 */
[----:B------:R-:W-:Y:S05]  /*4dd0*/  BRA `(.L_x_15883) ;  /* 0x0000000400347947 */ /* 0x000fea0003800000 */
.L_x_15886:
        /* <DEDUP_REMOVED lines=8> */
.L_x_15889:
[----:B------:R0:W-:Y:S01]  /*4e60*/  STG.E desc[UR36][R2.64], RZ ;  /* 0x000000ff02007986 */ /* 0x0001e2000c101924 */
[----:B------:R-:W-:Y:S05]  /*4e70*/  BRA `(.L_x_15883) ;  /* 0x00000004000c7947 */ /* 0x000fea0003800000 */
.L_x_15888:
[----:B------:R0:W-:Y:S01]  /*4e80*/  STG.E.64 desc[UR36][R2.64], RZ ;  /* 0x000000ff02007986 */ /* 0x0001e2000c101b24 */
[----:B------:R-:W-:Y:S05]  /*4e90*/  BRA `(.L_x_15883) ;  /* 0x0000000400047947 */ /* 0x000fea0003800000 */
.L_x_15878:
        /* <DEDUP_REMOVED lines=10> */
.L_x_15892:
[----:B------:R0:W-:Y:S01]  /*4f40*/  STG.E.128 desc[UR36][R2.64], RZ ;  /* 0x000000ff02007986 */ /* 0x0001e2000c101d24 */
[----:B------:R-:W-:Y:S05]  /*4f50*/  BRA `(.L_x_15883) ;  /* 0x0000000000d47947 */ /* 0x000fea0003800000 */
.L_x_15891:
        /* <DEDUP_REMOVED lines=8> */
.L_x_15894:
[----:B------:R0:W-:Y:S01]  /*4fe0*/  STG.E.U8 desc[UR36][R2.64], RZ ;  /* 0x000000ff02007986 */ /* 0x0001e2000c101124 */
[----:B------:R-:W-:Y:S05]  /*4ff0*/  BRA `(.L_x_15883) ;  /* 0x0000000000ac7947 */ /* 0x000fea0003800000 */
.L_x_15893:
[----:B------:R0:W-:Y:S01]  /*5000*/  STG.E.U16 desc[UR36][R2.64], RZ ;  /* 0x000000ff02007986 */ /* 0x0001e2000c101524 */
[----:B------:R-:W-:Y:S05]  /*5010*/  BRA `(.L_x_15883) ;  /* 0x0000000000a47947 */ /* 0x000fea0003800000 */
.L_x_15890:
        /* <DEDUP_REMOVED lines=10> */
.L_x_15897:
[----:B------:R0:W-:Y:S01]  /*50c0*/  STG.E.U8 desc[UR36][R2.64], RZ ;  /* 0x000000ff02007986 */ /* 0x0001e2000c101124 */
[----:B------:R-:W-:Y:S05]  /*50d0*/  BRA `(.L_x_15883) ;  /* 0x0000000000747947 */ /* 0x000fea0003800000 */
.L_x_15896:
[----:B------:R0:W-:Y:S01]  /*50e0*/  STG.E.U8 desc[UR36][R2.64], RZ ;  /* 0x000000ff02007986 */ /* 0x0001e2000c101124 */
[----:B------:R-:W-:Y:S05]  /*50f0*/  BRA `(.L_x_15883) ;  /* 0x00000000006c7947 */ /* 0x000fea0003800000 */
.L_x_15895:
[----:B------:R-:W-:-:S13]  /*5100*/  ISETP.NE.AND P0, PT, R0, 0x1c, PT ;  /* 0x0000001c0000780c */ /* 0x000fda0003f05270 */
[----:B------:R-:W-:Y:S05]  /*5110*/  @!P0 BRA `(.L_x_15898) ;  /* 0x0000000000608947 */ /* 0x000fea0003800000 */
[----:B------:R-:W-:-:S13]  /*5120*/  ISETP.NE.AND P0, PT, R0, 0x1d, PT ;  /* 0x0000001d0000780c */ /* 0x000fda0003f05270 */
[----:B------:R-:W-:Y:S05]  /*5130*/  @!P0 BRA `(.L_x_15899) ;  /* 0x0000000000508947 */ /* 0x000fea0003800000 */
[----:B------:R-:W-:-:S13]  /*5140*/  ISETP.NE.AND P0, PT, R0, 0x2c, PT ;  /* 0x0000002c0000780c */ /* 0x000fda0003f05270 */
[----:B------:R0:W-:Y:S01]  /*5150*/  @!P0 STG.E.U8 desc[UR36][R2.64], RZ ;  /* 0x000000ff02008986 */ /* 0x0001e2000c101124 */
[----:B------:R-:W-:Y:S05]  /*5160*/  @!P0 BRA `(.L_x_15883) ;  /* 0x0000000000508947 */ /* 0x000fea0003800000 */
.L_x_15882:
        /* <DEDUP_REMOVED lines=16> */
.L_x_15900:
[----:B------:R-:W-:Y:S05]  /*5270*/  BRA `(.L_x_15883) ;  /* 0x00000000000c7947 */ /* 0x000fea0003800000 */
.L_x_15899:
[----:B------:R0:W-:Y:S01]  /*5280*/  STG.E.64 desc[UR36][R2.64], RZ ;  /* 0x000000ff02007986 */ /* 0x0001e2000c101b24 */
[----:B------:R-:W-:Y:S05]  /*5290*/  BRA `(.L_x_15883) ;  /* 0x0000000000047947 */ /* 0x000fea0003800000 */
.L_x_15898:
[----:B------:R0:W-:Y:S02]  /*52a0*/  STG.E desc[UR36][R2.64], RZ ;  /* 0x000000ff02007986 */ /* 0x0001e4000c101924 */
.L_x_15883:
        /* <DEDUP_REMOVED lines=23> */
.L_x_15904:
[----:B------:R3:W-:Y:S01]  /*5420*/  STG.E.U8 desc[UR36][R2.64], RZ ;  /* 0x000000ff02007986 */ /* 0x0007e2000c101124 */
[----:B------:R-:W-:Y:S05]  /*5430*/  BRA `(.L_x_15906) ;  /* 0x00000004008c7947 */ /* 0x000fea0003800000 */
.L_x_15903:
        /* <DEDUP_REMOVED lines=8> */
.L_x_15908:
[----:B------:R2:W-:Y:S01]  /*54c0*/  STG.E desc[UR36][R2.64], RZ ;  /* 0x000000ff02007986 */ /* 0x0005e2000c101924 */
[----:B------:R-:W-:Y:S05]  /*54d0*/  BRA `(.L_x_15906) ;  /* 0x0000000400647947 */ /* 0x000fea0003800000 */
.L_x_15907:
[----:B------:R0:W-:Y:S01]  /*54e0*/  STG.E.U16 desc[UR36][R2.64], RZ ;  /* 0x000000ff02007986 */ /* 0x0001e2000c101524 */
[----:B------:R-:W-:Y:S05]  /*54f0*/  BRA `(.L_x_15906) ;  /* 0x00000004005c7947 */ /* 0x000fea0003800000 */
.L_x_15902:
        /* <DEDUP_REMOVED lines=8> */
.L_x_15910:
[----:B------:R0:W-:Y:S01]  /*5580*/  STG.E.U16 desc[UR36][R2.64], RZ ;  /* 0x000000ff02007986 */ /* 0x0001e2000c101524 */
[----:B------:R-:W-:Y:S05]  /*5590*/  BRA `(.L_x_15906) ;  /* 0x0000000400347947 */ /* 0x000fea0003800000 */
.L_x_15909:
        /* <DEDUP_REMOVED lines=8> */
.L_x_15912:
[----:B------:R0:W-:Y:S01]  /*5620*/  STG.E desc[UR36][R2.64], RZ ;  /* 0x000000ff02007986 */ /* 0x0001e2000c101924 */
[----:B------:R-:W-:Y:S05]  /*5630*/  BRA `(.L_x_15906) ;  /* 0x00000004000c7947 */ /* 0x000fea0003800000 */
.L_x_15911:
[----:B------:R0:W-:Y:S01]  /*5640*/  STG.E.64 desc[UR36][R2.64], RZ ;  /* 0x000000ff02007986 */ /* 0x0001e2000c101b24 */
[----:B------:R-:W-:Y:S05]  /*5650*/  BRA `(.L_x_15906) ;  /* 0x0000000400047947 */ /* 0x000fea0003800000 */
.L_x_15901:
        /* <DEDUP_REMOVED lines=10> */
.L_x_15915:
[----:B------:R0:W-:Y:S01]  /*5700*/  STG.E.128 desc[UR36][R2.64], RZ ;  /* 0x000000ff02007986 */ /* 0x0001e2000c101d24 */
[----:B------:R-:W-:Y:S05]  /*5710*/  BRA `(.L_x_15906) ;  /* 0x0000000000d47947 */ /* 0x000fea0003800000 */
.L_x_15914:
        /* <DEDUP_REMOVED lines=8> */
.L_x_15917:
[----:B------:R0:W-:Y:S01]  /*57a0*/  STG.E.U8 desc[UR36][R2.64], RZ ;  /* 0x000000ff02007986 */ /* 0x0001e2000c101124 */
[----:B------:R-:W-:Y:S05]  /*57b0*/  BRA `(.L_x_15906) ;  /* 0x0000000000ac7947 */ /* 0x000fea0003800000 */
.L_x_15916:
[----:B------:R0:W-:Y:S01]  /*57c0*/  STG.E.U16 desc[UR36][R2.64], RZ ;  /* 0x000000ff02007986 */ /* 0x0001e2000c101524 */
[----:B------:R-:W-:Y:S05]  /*57d0*/  BRA `(.L_x_15906) ;  /* 0x0000000000a47947 */ /* 0x000fea0003800000 */
.L_x_15913:
        /* <DEDUP_REMOVED lines=10> */
.L_x_15920:
[----:B------:R0:W-:Y:S01]  /*5880*/  STG.E.U8 desc[UR36][R2.64], RZ ;  /* 0x000000ff02007986 */ /* 0x0001e2000c101124 */
[----:B------:R-:W-:Y:S05]  /*5890*/  BRA `(.L_x_15906) ;  /* 0x0000000000747947 */ /* 0x000fea0003800000 */
.L_x_15919:
[----:B------:R0:W-:Y:S01]  /*58a0*/  STG.E.U8 desc[UR36][R2.64], RZ ;  /* 0x000000ff02007986 */ /* 0x0001e2000c101124 */
[----:B------:R-:W-:Y:S05]  /*58b0*/  BRA `(.L_x_15906) ;  /* 0x00000000006c7947 */ /* 0x000fea0003800000 */
.L_x_15918:
[----:B------:R-:W-:-:S13]  /*58c0*/  ISETP.NE.AND P0, PT, R0, 0x1c, PT ;  /* 0x0000001c0000780c */ /* 0x000fda0003f05270 */
[----:B------:R-:W-:Y:S05]  /*58d0*/  @!P0 BRA `(.L_x_15921) ;  /* 0x0000000000608947 */ /* 0x000fea0003800000 */
[----:B------:R-:W-:-:S13]  /*58e0*/  ISETP.NE.AND P0, PT, R0, 0x1d, PT ;  /* 0x0000001d0000780c */ /* 0x000fda0003f05270 */
[----:B------:R-:W-:Y:S05]  /*58f0*/  @!P0 BRA `(.L_x_15922) ;  /* 0x0000000000508947 */ /* 0x000fea0003800000 */
[----:B------:R-:W-:-:S13]  /*5900*/  ISETP.NE.AND P0, PT, R0, 0x2c, PT ;  /* 0x0000002c0000780c */ /* 0x000fda0003f05270 */
[----:B------:R0:W-:Y:S01]  /*5910*/  @!P0 STG.E.U8 desc[UR36][R2.64], RZ ;  /* 0x000000ff02008986 */ /* 0x0001e2000c101124 */
[----:B------:R-:W-:Y:S05]  /*5920*/  @!P0 BRA `(.L_x_15906) ;  /* 0x0000000000508947 */ /* 0x000fea0003800000 */
.L_x_15905:
        /* <DEDUP_REMOVED lines=16> */
.L_x_15923:
[----:B------:R-:W-:Y:S05]  /*5a30*/  BRA `(.L_x_15906) ;  /* 0x00000000000c7947 */ /* 0x000fea0003800000 */
.L_x_15922:
[----:B------:R0:W-:Y:S01]  /*5a40*/  STG.E.64 desc[UR36][R2.64], RZ ;  /* 0x000000ff02007986 */ /* 0x0001e2000c101b24 */
[----:B------:R-:W-:Y:S05]  /*5a50*/  BRA `(.L_x_15906) ;  /* 0x0000000000047947 */ /* 0x000fea0003800000 */
.L_x_15921:
[----:B------:R0:W-:Y:S02]  /*5a60*/  STG.E desc[UR36][R2.64], RZ ;  /* 0x000000ff02007986 */ /* 0x0001e4000c101924 */
.L_x_15906:
[----:B------:R-:W-:-:S07]  /*5a70*/  VIADD R17, R17, 0x80 ;  /* 0x0000008011117836 */ /* 0x000fce0000000000 */
.L_x_15877:
[----:B------:R-:W-:Y:S05]  /*5a80*/  BSYNC B6 ;  /* 0x0000000000067941 */ /* 0x000fea0003800000 */
.L_x_15876:
        /* <DEDUP_REMOVED lines=21> */
.L_x_15927:
[----:B------:R-:W-:Y:S01]  /*5be0*/  STG.E.U8 desc[UR36][R2.64], RZ ;  /* 0x000000ff02007986 */ /* 0x000fe2000c101124 */
[----:B------:R-:W-:Y:S05]  /*5bf0*/  EXIT ;  /* 0x000000000000794d */ /* 0x000fea0003800000 */
.L_x_15926:
        /* <DEDUP_REMOVED lines=8> */
.L_x_15930:
[----:B------:R-:W-:Y:S01]  /*5c80*/  STG.E desc[UR36][R2.64], RZ ;  /* 0x000000ff02007986 */ /* 0x000fe2000c101924 */
[----:B------:R-:W-:Y:S05]  /*5c90*/  EXIT ;  /* 0x000000000000794d */ /* 0x000fea0003800000 */
.L_x_15929:
[----:B------:R-:W-:Y:S01]  /*5ca0*/  STG.E.U16 desc[UR36][R2.64], RZ ;  /* 0x000000ff02007986 */ /* 0x000fe2000c101524 */
[----:B------:R-:W-:Y:S05]  /*5cb0*/  EXIT ;  /* 0x000000000000794d */ /* 0x000fea0003800000 */
.L_x_15925:
        /* <DEDUP_REMOVED lines=8> */
.L_x_15932:
[----:B------:R-:W-:Y:S01]  /*5d40*/  STG.E.U16 desc[UR36][R2.64], RZ ;  /* 0x000000ff02007986 */ /* 0x000fe2000c101524 */
[----:B------:R-:W-:Y:S05]  /*5d50*/  EXIT ;  /* 0x000000000000794d */ /* 0x000fea0003800000 */
.L_x_15931:
        /* <DEDUP_REMOVED lines=8> */
.L_x_15934:
[----:B------:R-:W-:Y:S01]  /*5de0*/  STG.E desc[UR36][R2.64], RZ ;  /* 0x000000ff02007986 */ /* 0x000fe2000c101924 */
[----:B------:R-:W-:Y:S05]  /*5df0*/  EXIT ;  /* 0x000000000000794d */ /* 0x000fea0003800000 */
.L_x_15933:
[----:B------:R-:W-:Y:S01]  /*5e00*/  STG.E.64 desc[UR36][R2.64], RZ ;  /* 0x000000ff02007986 */ /* 0x000fe2000c101b24 */
[----:B------:R-:W-:Y:S05]  /*5e10*/  EXIT ;  /* 0x000000000000794d */ /* 0x000fea0003800000 */
.L_x_15924:
        /* <DEDUP_REMOVED lines=10> */
.L_x_15937:
[----:B------:R-:W-:Y:S01]  /*5ec0*/  STG.E.128 desc[UR36][R2.64], RZ ;  /* 0x000000ff02007986 */ /* 0x000fe2000c101d24 */
[----:B------:R-:W-:Y:S05]  /*5ed0*/  EXIT ;  /* 0x000000000000794d */ /* 0x000fea0003800000 */
.L_x_15936:
        /* <DEDUP_REMOVED lines=8> */
.L_x_15939:
[----:B------:R-:W-:Y:S01]  /*5f60*/  STG.E.U8 desc[UR36][R2.64], RZ ;  /* 0x000000ff02007986 */ /* 0x000fe2000c101124 */
[----:B------:R-:W-:Y:S05]  /*5f70*/  EXIT ;  /* 0x000000000000794d */ /* 0x000fea0003800000 */
.L_x_15938:
[----:B------:R-:W-:Y:S01]  /*5f80*/  STG.E.U16 desc[UR36][R2.64], RZ ;  /* 0x000000ff02007986 */ /* 0x000fe2000c101524 */
[----:B------:R-:W-:Y:S05]  /*5f90*/  EXIT ;  /* 0x000000000000794d */ /* 0x000fea0003800000 */
.L_x_15935:
        /* <DEDUP_REMOVED lines=10> */
.L_x_15942:
[----:B------:R-:W-:Y:S01]  /*6040*/  STG.E.U8 desc[UR36][R2.64], RZ ;  /* 0x000000ff02007986 */ /* 0x000fe2000c101124 */
[----:B------:R-:W-:Y:S05]  /*6050*/  EXIT ;  /* 0x000000000000794d */ /* 0x000fea0003800000 */
.L_x_15941:
[----:B------:R-:W-:Y:S01]  /*6060*/  STG.E.U8 desc[UR36][R2.64], RZ ;  /* 0x000000ff02007986 */ /* 0x000fe2000c101124 */
[----:B------:R-:W-:Y:S05]  /*6070*/  EXIT ;  /* 0x000000000000794d */ /* 0x000fea0003800000 */
.L_x_15940:
[----:B------:R-:W-:-:S13]  /*6080*/  ISETP.NE.AND P0, PT, R0, 0x1c, PT ;  /* 0x0000001c0000780c */ /* 0x000fda0003f05270 */
[----:B------:R-:W-:Y:S05]  /*6090*/  @!P0 BRA `(.L_x_15943) ;  /* 0x0000000000608947 */ /* 0x000fea0003800000 */
[----:B------:R-:W-:-:S13]  /*60a0*/  ISETP.NE.AND P0, PT, R0, 0x1d, PT ;  /* 0x0000001d0000780c */ /* 0x000fda0003f05270 */
[----:B------:R-:W-:Y:S05]  /*60b0*/  @!P0 BRA `(.L_x_15944) ;  /* 0x0000000000508947 */ /* 0x000fea0003800000 */
[----:B------:R-:W-:-:S13]  /*60c0*/  ISETP.NE.AND P0, PT, R0, 0x2c, PT ;  /* 0x0000002c0000780c */ /* 0x000fda0003f05270 */
[----:B------:R0:W-:Y:S01]  /*60d0*/  @!P0 STG.E.U8 desc[UR36][R2.64], RZ ;  /* 0x000000ff02008986 */ /* 0x0001e2000c101124 */
[----:B------:R-:W-:Y:S05]  /*60e0*/  @!P0 EXIT ;  /* 0x000000000000894d */ /* 0x000fea0003800000 */
.L_x_15928:
        /* <DEDUP_REMOVED lines=16> */
.L_x_15945:
[----:B------:R-:W-:Y:S05]  /*61f0*/  EXIT ;  /* 0x000000000000794d */ /* 0x000fea0003800000 */
.L_x_15944:
[----:B------:R-:W-:Y:S01]  /*6200*/  STG.E.64 desc[UR36][R2.64], RZ ;  /* 0x000000ff02007986 */ /* 0x000fe2000c101b24 */
[----:B------:R-:W-:Y:S05]  /*6210*/  EXIT ;  /* 0x000000000000794d */ /* 0x000fea0003800000 */
.L_x_15943:
[----:B------:R-:W-:Y:S01]  /*6220*/  STG.E desc[UR36][R2.64], RZ ;  /* 0x000000ff02007986 */ /* 0x000fe2000c101924 */
[----:B------:R-:W-:Y:S05]  /*6230*/  EXIT ;  /* 0x000000000000794d */ /* 0x000fea0003800000 */
.L_x_15946:
        /* <DEDUP_REMOVED lines=12> */
.L_x_32306:


//--------------------- .text._ZN2at6native18elementwise_kernelILi128ELi2EZNS0_22gpu_kernel_impl_nocastIZZZNS0_67_GLOBAL__N__bb565c37_34_ValidateCompressedIndicesKernel_cu_33a4b88b42_validate_compressed_sparse_indices_kernelILNS3_8CDimNameE1ENS3_18CUDAKernelLauncherENS3_14EmptyVecKernelENS3_8DummyVecELm8EEEvRKNS_6TensorESB_lllENKUlvE0_clEvENKUlvE_clEvEUliE_EEvRNS_18TensorIteratorBaseERKT_EUliE_EEviT1_ --------------------------
	.section	.text._ZN2at6native18elementwise_kernelILi128ELi2EZNS0_22gpu_kernel_impl_nocastIZZZNS0_67_GLOBAL__N__bb565c37_34_ValidateCompressedIndicesKernel_cu_33a4b88b42_validate_compressed_sparse_indices_kernelILNS3_8CDimNameE1ENS3_18CUDAKernelLauncherENS3_14EmptyVecKernelENS3_8DummyVecELm8EEEvRKNS_6TensorESB_lllENKUlvE0_clEvENKUlvE_clEvEUliE_EEvRNS_18TensorIteratorBaseERKT_EUliE_EEviT1_,"ax",@progbits
	.align	128
        .global         _ZN2at6native18elementwise_kernelILi128ELi2EZNS0_22gpu_kernel_impl_nocastIZZZNS0_67_GLOBAL__N__bb565c37_34_ValidateCompressedIndicesKernel_cu_33a4b88b42_validate_compressed_sparse_indices_kernelILNS3_8CDimNameE1ENS3_18CUDAKernelLauncherENS3_14EmptyVecKernelENS3_8DummyVecELm8EEEvRKNS_6TensorESB_lllENKUlvE0_clEvENKUlvE_clEvEUliE_EEvRNS_18TensorIteratorBaseERKT_EUliE_EEviT1_
        .type           _ZN2at6native18elementwise_kernelILi128ELi2EZNS0_22gpu_kernel_impl_nocastIZZZNS0_67_GLOBAL__N__bb565c37_34_ValidateCompressedIndicesKernel_cu_33a4b88b42_validate_compressed_sparse_indices_kernelILNS3_8CDimNameE1ENS3_18CUDAKernelLauncherENS3_14EmptyVecKernelENS3_8DummyVecELm8EEEvRKNS_6TensorESB_lllENKUlvE0_clEvENKUlvE_clEvEUliE_EEvRNS_18TensorIteratorBaseERKT_EUliE_EEviT1_,@function
        .size           _ZN2at6native18elementwise_kernelILi128ELi2EZNS0_22gpu_kernel_impl_nocastIZZZNS0_67_GLOBAL__N__bb565c37_34_ValidateCompressedIndicesKernel_cu_33a4b88b42_validate_compressed_sparse_indices_kernelILNS3_8CDimNameE1ENS3_18CUDAKernelLauncherENS3_14EmptyVecKernelENS3_8DummyVecELm8EEEvRKNS_6TensorESB_lllENKUlvE0_clEvENKUlvE_clEvEUliE_EEvRNS_18TensorIteratorBaseERKT_EUliE_EEviT1_,(.L_x_32307 - _ZN2at6native18elementwise_kernelILi128ELi2EZNS0_22gpu_kernel_impl_nocastIZZZNS0_67_GLOBAL__N__bb565c37_34_ValidateCompressedIndicesKernel_cu_33a4b88b42_validate_compressed_sparse_indices_kernelILNS3_8CDimNameE1ENS3_18CUDAKernelLauncherENS3_14EmptyVecKernelENS3_8DummyVecELm8EEEvRKNS_6TensorESB_lllENKUlvE0_clEvENKUlvE_clEvEUliE_EEvRNS_18TensorIteratorBaseERKT_EUliE_EEviT1_)
        .other          _ZN2at6native18elementwise_kernelILi128ELi2EZNS0_22gpu_kernel_impl_nocastIZZZNS0_67_GLOBAL__N__bb565c37_34_ValidateCompressedIndicesKernel_cu_33a4b88b42_validate_compressed_sparse_indices_kernelILNS3_8CDimNameE1ENS3_18CUDAKernelLauncherENS3_14EmptyVecKernelENS3_8DummyVecELm8EEEvRKNS_6TensorESB_lllENKUlvE0_clEvENKUlvE_clEvEUliE_EEvRNS_18TensorIteratorBaseERKT_EUliE_EEviT1_,@"STO_CUDA_ENTRY STV_DEFAULT"
_ZN2at6native18elementwise_kernelILi128ELi2EZNS0_22gpu_kernel_impl_nocastIZZZNS0_67_GLOBAL__N__bb565c37_34_ValidateCompressedIndicesKernel_cu_33a4b88b42_validate_compressed_sparse_indices_kernelILNS3_8CDimNameE1ENS3_18CUDAKernelLauncherENS3_14EmptyVecKernelENS3_8DummyVecELm8EEEvRKNS_6TensorESB_lllENKUlvE0_clEvENKUlvE_clEvEUliE_EEvRNS_18TensorIteratorBaseERKT_EUliE_EEviT1_:
.text._ZN2at6native18elementwise_kernelILi128ELi2EZNS0_22gpu_kernel_impl_nocastIZZZNS0_67_GLOBAL__N__bb565c37_34_ValidateCompressedIndicesKernel_cu_33a4b88b42_validate_compressed_sparse_indices_kernelILNS3_8CDimNameE1ENS3_18CUDAKernelLauncherENS3_14EmptyVecKernelENS3_8DummyVecELm8EEEvRKNS_6TensorESB_lllENKUlvE0_clEvENKUlvE_clEvEUliE_EEvRNS_18TensorIteratorBaseERKT_EUliE_EEviT1_:
        /* <DEDUP_REMOVED lines=312> */
.L_x_15949:
        /* <DEDUP_REMOVED lines=32> */
.L_x_15951:
[----:B------:R-:W-:Y:S05]  /*1580*/  BSYNC B6 ;  /* 0x0000000000067941 */ /* 0x000fea0003800000 */
.L_x_15950:
[----:B------:R0:W-:Y:S01]  /*1590*/  STG.E desc[UR36][R16.64], RZ ;  /* 0x000000ff10007986 */ /* 0x0001e2000c101924 */
[----:B------:R-:W-:-:S04]  /*15a0*/  LEA R5, R18, R19, 0x8 ;  /* 0x0000001312057211 */ /* 0x000fc800078e40ff */
[----:B------:R-:W-:-:S07]  /*15b0*/  IADD3 R5, R5, 0x80, RZ ;  /* 0x0000008005057810 */ /* 0x000fce0007ffe0ff */
.L_x_15948:
[----:B------:R-:W-:Y:S05]  /*15c0*/  BSYNC B7 ;  /* 0x0000000000077941 */ /* 0x000fea0003800000 */
.L_x_15947:
        /* <DEDUP_REMOVED lines=306> */
.L_x_15952:
        /* <DEDUP_REMOVED lines=32> */
.L_x_15954:
[----:B------:R-:W-:Y:S05]  /*2af0*/  BSYNC B6 ;  /* 0x0000000000067941 */ /* 0x000fea0003800000 */
.L_x_15953:
[----:B------:R-:W-:Y:S01]  /*2b00*/  STG.E desc[UR36][R16.64], RZ ;  /* 0x000000ff10007986 */ /* 0x000fe2000c101924 */
[----:B------:R-:W-:Y:S05]  /*2b10*/  EXIT ;  /* 0x000000000000794d */ /* 0x000fea0003800000 */
.L_x_15955:
        /* <DEDUP_REMOVED lines=14> */
.L_x_32307:


//--------------------- .text._ZN2at6native27unrolled_elementwise_kernelIZZZNS0_67_GLOBAL__N__bb565c37_34_ValidateCompressedIndicesKernel_cu_33a4b88b42_validate_compressed_sparse_indices_kernelILNS2_8CDimNameE1ENS2_18CUDAKernelLauncherENS2_14EmptyVecKernelENS2_8DummyVecELm8EEEvRKNS_6TensorESA_lllENKUlvE0_clEvENKUlvE_clEvEUliE_St5arrayIPcLm2EELi4E23TrivialOffsetCalculatorILi1EjESI_NS0_6memory15LoadWithoutCastENSJ_16StoreWithoutCastEEEviT_T0_T2_T3_T4_T5_ --------------------------
	.section	.text._ZN2at6native27unrolled_elementwise_kernelIZZZNS0_67_GLOBAL__N__bb565c37_34_ValidateCompressedIndicesKernel_cu_33a4b88b42_validate_compressed_sparse_indices_kernelILNS2_8CDimNameE1ENS2_18CUDAKernelLauncherENS2_14EmptyVecKernelENS2_8DummyVecELm8EEEvRKNS_6TensorESA_lllENKUlvE0_clEvENKUlvE_clEvEUliE_St5arrayIPcLm2EELi4E23TrivialOffsetCalculatorILi1EjESI_NS0_6memory15LoadWithoutCastENSJ_16StoreWithoutCastEEEviT_T0_T2_T3_T4_T5_,"ax",@progbits
	.align	128
        .global         _ZN2at6native27unrolled_elementwise_kernelIZZZNS0_67_GLOBAL__N__bb565c37_34_ValidateCompressedIndicesKernel_cu_33a4b88b42_validate_compressed_sparse_indices_kernelILNS2_8CDimNameE1ENS2_18CUDAKernelLauncherENS2_14EmptyVecKernelENS2_8DummyVecELm8EEEvRKNS_6TensorESA_lllENKUlvE0_clEvENKUlvE_clEvEUliE_St5arrayIPcLm2EELi4E23TrivialOffsetCalculatorILi1EjESI_NS0_6memory15LoadWithoutCastENSJ_16StoreWithoutCastEEEviT_T0_T2_T3_T4_T5_
        .type           _ZN2at6native27unrolled_elementwise_kernelIZZZNS0_67_GLOBAL__N__bb565c37_34_ValidateCompressedIndicesKernel_cu_33a4b88b42_validate_compressed_sparse_indices_kernelILNS2_8CDimNameE1ENS2_18CUDAKernelLauncherENS2_14EmptyVecKernelENS2_8DummyVecELm8EEEvRKNS_6TensorESA_lllENKUlvE0_clEvENKUlvE_clEvEUliE_St5arrayIPcLm2EELi4E23TrivialOffsetCalculatorILi1EjESI_NS0_6memory15LoadWithoutCastENSJ_16StoreWithoutCastEEEviT_T0_T2_T3_T4_T5_,@function
        .size           _ZN2at6native27unrolled_elementwise_kernelIZZZNS0_67_GLOBAL__N__bb565c37_34_ValidateCompressedIndicesKernel_cu_33a4b88b42_validate_compressed_sparse_indices_kernelILNS2_8CDimNameE1ENS2_18CUDAKernelLauncherENS2_14EmptyVecKernelENS2_8DummyVecELm8EEEvRKNS_6TensorESA_lllENKUlvE0_clEvENKUlvE_clEvEUliE_St5arrayIPcLm2EELi4E23TrivialOffsetCalculatorILi1EjESI_NS0_6memory15LoadWithoutCastENSJ_16StoreWithoutCastEEEviT_T0_T2_T3_T4_T5_,(.L_x_32308 - _ZN2at6native27unrolled_elementwise_kernelIZZZNS0_67_GLOBAL__N__bb565c37_34_ValidateCompressedIndicesKernel_cu_33a4b88b42_validate_compressed_sparse_indices_kernelILNS2_8CDimNameE1ENS2_18CUDAKernelLauncherENS2_14EmptyVecKernelENS2_8DummyVecELm8EEEvRKNS_6TensorESA_lllENKUlvE0_clEvENKUlvE_clEvEUliE_St5arrayIPcLm2EELi4E23TrivialOffsetCalculatorILi1EjESI_NS0_6memory15LoadWithoutCastENSJ_16StoreWithoutCastEEEviT_T0_T2_T3_T4_T5_)
        .other          _ZN2at6native27unrolled_elementwise_kernelIZZZNS0_67_GLOBAL__N__bb565c37_34_ValidateCompressedIndicesKernel_cu_33a4b88b42_validate_compressed_sparse_indices_kernelILNS2_8CDimNameE1ENS2_18CUDAKernelLauncherENS2_14EmptyVecKernelENS2_8DummyVecELm8EEEvRKNS_6TensorESA_lllENKUlvE0_clEvENKUlvE_clEvEUliE_St5arrayIPcLm2EELi4E23TrivialOffsetCalculatorILi1EjESI_NS0_6memory15LoadWithoutCastENSJ_16StoreWithoutCastEEEviT_T0_T2_T3_T4_T5_,@"STO_CUDA_ENTRY STV_DEFAULT"
_ZN2at6native27unrolled_elementwise_kernelIZZZNS0_67_GLOBAL__N__bb565c37_34_ValidateCompressedIndicesKernel_cu_33a4b88b42_validate_compressed_sparse_indices_kernelILNS2_8CDimNameE1ENS2_18CUDAKernelLauncherENS2_14EmptyVecKernelENS2_8DummyVecELm8EEEvRKNS_6TensorESA_lllENKUlvE0_clEvENKUlvE_clEvEUliE_St5arrayIPcLm2EELi4E23TrivialOffsetCalculatorILi1EjESI_NS0_6memory15LoadWithoutCastENSJ_16StoreWithoutCastEEEviT_T0_T2_T3_T4_T5_:
.text._ZN2at6native27unrolled_elementwise_kernelIZZZNS0_67_GLOBAL__N__bb565c37_34_ValidateCompressedIndicesKernel_cu_33a4b88b42_validate_compressed_sparse_indices_kernelILNS2_8CDimNameE1ENS2_18CUDAKernelLauncherENS2_14EmptyVecKernelENS2_8DummyVecELm8EEEvRKNS_6TensorESA_lllENKUlvE0_clEvENKUlvE_clEvEUliE_St5arrayIPcLm2EELi4E23TrivialOffsetCalculatorILi1EjESI_NS0_6memory15LoadWithoutCastENSJ_16StoreWithoutCastEEEviT_T0_T2_T3_T4_T5_:
        /* <DEDUP_REMOVED lines=60> */
.L_x_15957:
[----:B------:R-:W-:Y:S05]  /*03c0*/  BSYNC B6 ;  /* 0x0000000000067941 */ /* 0x000fea0003800000 */
.L_x_15956:
        /* <DEDUP_REMOVED lines=27> */
.L_x_15959:
[----:B------:R-:W-:Y:S05]  /*0580*/  BSYNC B6 ;  /* 0x0000000000067941 */ /* 0x000fea0003800000 */
.L_x_15958:
        /* <DEDUP_REMOVED lines=27> */
.L_x_15961:
[----:B------:R-:W-:Y:S05]  /*0740*/  BSYNC B6 ;  /* 0x0000000000067941 */ /* 0x000fea0003800000 */
.L_x_15960:
        /* <DEDUP_REMOVED lines=27> */
.L_x_15963:
[----:B------:R-:W-:Y:S05]  /*0900*/  BSYNC B6 ;  /* 0x0000000000067941 */ /* 0x000fea0003800000 */
.L_x_15962:
        /* <DEDUP_REMOVED lines=20> */
.L_x_15965:
[----:B------:R-:W-:Y:S05]  /*0a50*/  BSYNC B0 ;  /* 0x0000000000007941 */ /* 0x000fea0003800000 */
.L_x_15964:
[----:B------:R-:W-:-:S13]  /*0a60*/  ISETP.GE.AND P0, PT, R19, R16, PT ;  /* 0x000000101300720c */ /* 0x000fda0003f06270 */
[----:B------:R-:W-:Y:S05]  /*0a70*/  @P0 EXIT ;  /* 0x000000000000094d */ /* 0x000fea0003800000 */
[----:B01----:R-:W0:Y:S01]  /*0a80*/  LDC.64 R2, c[0x0][0x230] ;  /* 0x00008c00ff027b82 */ /* 0x003e220000000a00 */
[----:B------:R-:W-:-:S04]  /*0a90*/  IMAD R17, R17, 0x200, R19 ;  /* 0x0000020011117824 */ /* 0x000fc800078e0213 */
[----:B0-----:R-:W-:-:S05]  /*0aa0*/  IMAD.WIDE.U32 R2, R17, 0x4, R2 ;  /* 0x0000000411027825 */ /* 0x001fca00078e0002 */
[----:B------:R-:W-:Y:S01]  /*0ab0*/  STG.E desc[UR36][R2.64], RZ ;  /* 0x000000ff02007986 */ /* 0x000fe2000c101924 */
[----:B------:R-:W-:Y:S05]  /*0ac0*/  EXIT ;  /* 0x000000000000794d */ /* 0x000fea0003800000 */
.L_x_15966:
        /* <DEDUP_REMOVED lines=11> */
.L_x_32308:


//--------------------- .text._ZN2at6native29vectorized_elementwise_kernelILi2EZZZNS0_67_GLOBAL__N__bb565c37_34_ValidateCompressedIndicesKernel_cu_33a4b88b42_validate_compressed_sparse_indices_kernelILNS2_8CDimNameE1ENS2_18CUDAKernelLauncherENS2_14EmptyVecKernelENS2_8DummyVecELm8EEEvRKNS_6TensorESA_lllENKUlvE0_clEvENKUlvE_clEvEUliE_St5arrayIPcLm2EEEEviT0_T1_ --------------------------
	.section	.text._ZN2at6native29vectorized_elementwise_kernelILi2EZZZNS0_67_GLOBAL__N__bb565c37_34_ValidateCompressedIndicesKernel_cu_33a4b88b42_validate_compressed_sparse_indices_kernelILNS2_8CDimNameE1ENS2_18CUDAKernelLauncherENS2_14EmptyVecKernelENS2_8DummyVecELm8EEEvRKNS_6TensorESA_lllENKUlvE0_clEvENKUlvE_clEvEUliE_St5arrayIPcLm2EEEEviT0_T1_,"ax",@progbits
	.align	128
        .global         _ZN2at6native29vectorized_elementwise_kernelILi2EZZZNS0_67_GLOBAL__N__bb565c37_34_ValidateCompressedIndicesKernel_cu_33a4b88b42_validate_compressed_sparse_indices_kernelILNS2_8CDimNameE1ENS2_18CUDAKernelLauncherENS2_14EmptyVecKernelENS2_8DummyVecELm8EEEvRKNS_6TensorESA_lllENKUlvE0_clEvENKUlvE_clEvEUliE_St5arrayIPcLm2EEEEviT0_T1_
        .type           _ZN2at6native29vectorized_elementwise_kernelILi2EZZZNS0_67_GLOBAL__N__bb565c37_34_ValidateCompressedIndicesKernel_cu_33a4b88b42_validate_compressed_sparse_indices_kernelILNS2_8CDimNameE1ENS2_18CUDAKernelLauncherENS2_14EmptyVecKernelENS2_8DummyVecELm8EEEvRKNS_6TensorESA_lllENKUlvE0_clEvENKUlvE_clEvEUliE_St5arrayIPcLm2EEEEviT0_T1_,@function
        .size           _ZN2at6native29vectorized_elementwise_kernelILi2EZZZNS0_67_GLOBAL__N__bb565c37_34_ValidateCompressedIndicesKernel_cu_33a4b88b42_validate_compressed_sparse_indices_kernelILNS2_8CDimNameE1ENS2_18CUDAKernelLauncherENS2_14EmptyVecKernelENS2_8DummyVecELm8EEEvRKNS_6TensorESA_lllENKUlvE0_clEvENKUlvE_clEvEUliE_St5arrayIPcLm2EEEEviT0_T1_,(.L_x_32309 - _ZN2at6native29vectorized_elementwise_kernelILi2EZZZNS0_67_GLOBAL__N__bb565c37_34_ValidateCompressedIndicesKernel_cu_33a4b88b42_validate_compressed_sparse_indices_kernelILNS2_8CDimNameE1ENS2_18CUDAKernelLauncherENS2_14EmptyVecKernelENS2_8DummyVecELm8EEEvRKNS_6TensorESA_lllENKUlvE0_clEvENKUlvE_clEvEUliE_St5arrayIPcLm2EEEEviT0_T1_)
        .other          _ZN2at6native29vectorized_elementwise_kernelILi2EZZZNS0_67_GLOBAL__N__bb565c37_34_ValidateCompressedIndicesKernel_cu_33a4b88b42_validate_compressed_sparse_indices_kernelILNS2_8CDimNameE1ENS2_18CUDAKernelLauncherENS2_14EmptyVecKernelENS2_8DummyVecELm8EEEvRKNS_6TensorESA_lllENKUlvE0_clEvENKUlvE_clEvEUliE_St5arrayIPcLm2EEEEviT0_T1_,@"STO_CUDA_ENTRY STV_DEFAULT"
_ZN2at6native29vectorized_elementwise_kernelILi2EZZZNS0_67_GLOBAL__N__bb565c37_34_ValidateCompressedIndicesKernel_cu_33a4b88b42_validate_compressed_sparse_indices_kernelILNS2_8CDimNameE1ENS2_18CUDAKernelLauncherENS2_14EmptyVecKernelENS2_8DummyVecELm8EEEvRKNS_6TensorESA_lllENKUlvE0_clEvENKUlvE_clEvEUliE_St5arrayIPcLm2EEEEviT0_T1_:
.text._ZN2at6native29vectorized_elementwise_kernelILi2EZZZNS0_67_GLOBAL__N__bb565c37_34_ValidateCompressedIndicesKernel_cu_33a4b88b42_validate_compressed_sparse_indices_kernelILNS2_8CDimNameE1ENS2_18CUDAKernelLauncherENS2_14EmptyVecKernelENS2_8DummyVecELm8EEEvRKNS_6TensorESA_lllENKUlvE0_clEvENKUlvE_clEvEUliE_St5arrayIPcLm2EEEEviT0_T1_:
        /* <DEDUP_REMOVED lines=41> */
.L_x_15969:
[----:B------:R-:W-:Y:S05]  /*0290*/  BSYNC B6 ;  /* 0x0000000000067941 */ /* 0x000fea0003800000 */
.L_x_15968:
        /* <DEDUP_REMOVED lines=25> */
.L_x_15971:
[----:B------:R-:W-:Y:S05]  /*0430*/  BSYNC B6 ;  /* 0x0000000000067941 */ /* 0x000fea0003800000 */
.L_x_15970:
        /* <DEDUP_REMOVED lines=25> */
.L_x_15973:
[----:B------:R-:W-:Y:S05]  /*05d0*/  BSYNC B6 ;  /* 0x0000000000067941 */ /* 0x000fea0003800000 */
.L_x_15972:
        /* <DEDUP_REMOVED lines=25> */
.L_x_15975:
[----:B------:R-:W-:Y:S05]  /*0770*/  BSYNC B6 ;  /* 0x0000000000067941 */ /* 0x000fea0003800000 */
.L_x_15974:
        /* <DEDUP_REMOVED lines=25> */
.L_x_15977:
[----:B------:R-:W-:Y:S05]  /*0910*/  BSYNC B6 ;  /* 0x0000000000067941 */ /* 0x000fea0003800000 */
.L_x_15976:
        /* <DEDUP_REMOVED lines=25> */
.L_x_15979:
[----:B------:R-:W-:Y:S05]  /*0ab0*/  BSYNC B6 ;  /* 0x0000000000067941 */ /* 0x000fea0003800000 */
.L_x_15978:
        /* <DEDUP_REMOVED lines=25> */
.L_x_15981:
[----:B------:R-:W-:Y:S05]  /*0c50*/  BSYNC B6 ;  /* 0x0000000000067941 */ /* 0x000fea0003800000 */
.L_x_15980:
        /* <DEDUP_REMOVED lines=25> */
.L_x_15983:
[----:B------:R-:W-:Y:S05]  /*0df0*/  BSYNC B6 ;  /* 0x0000000000067941 */ /* 0x000fea0003800000 */
.L_x_15982:
        /* <DEDUP_REMOVED lines=8> */
.L_x_15967:
        /* <DEDUP_REMOVED lines=82> */
.L_x_15985:
[----:B------:R-:W-:Y:S05]  /*13a0*/  BSYNC B6 ;  /* 0x0000000000067941 */ /* 0x000fea0003800000 */
.L_x_15984:
        /* <DEDUP_REMOVED lines=27> */
.L_x_15987:
[----:B------:R-:W-:Y:S05]  /*1560*/  BSYNC B6 ;  /* 0x0000000000067941 */ /* 0x000fea0003800000 */
.L_x_15986:
        /* <DEDUP_REMOVED lines=27> */
.L_x_15989:
[----:B------:R-:W-:Y:S05]  /*1720*/  BSYNC B6 ;  /* 0x0000000000067941 */ /* 0x000fea0003800000 */
.L_x_15988:
        /* <DEDUP_REMOVED lines=27> */
.L_x_15991:
[----:B------:R-:W-:Y:S05]  /*18e0*/  BSYNC B6 ;  /* 0x0000000000067941 */ /* 0x000fea0003800000 */
.L_x_15990:
        /* <DEDUP_REMOVED lines=27> */
.L_x_15993:
[----:B------:R-:W-:Y:S05]  /*1aa0*/  BSYNC B6 ;  /* 0x0000000000067941 */ /* 0x000fea0003800000 */
.L_x_15992:
        /* <DEDUP_REMOVED lines=27> */
.L_x_15995:
[----:B------:R-:W-:Y:S05]  /*1c60*/  BSYNC B6 ;  /* 0x0000000000067941 */ /* 0x000fea0003800000 */
.L_x_15994:
        /* <DEDUP_REMOVED lines=27> */
.L_x_15997:
[----:B------:R-:W-:Y:S05]  /*1e20*/  BSYNC B6 ;  /* 0x0000000000067941 */ /* 0x000fea0003800000 */
.L_x_15996:
        /* <DEDUP_REMOVED lines=27> */
.L_x_15999:
[----:B------:R-:W-:Y:S05]  /*1fe0*/  BSYNC B6 ;  /* 0x0000000000067941 */ /* 0x000fea0003800000 */
.L_x_15998:
        /* <DEDUP_REMOVED lines=23> */
.L_x_16002:
[----:B------:R-:W-:-:S13]  /*2160*/  ISETP.GE.AND P0, PT, R16, R25, PT ;  /* 0x000000191000720c */ /* 0x000fda0003f06270 */
[----:B------:R-:W-:Y:S05]  /*2170*/  @P0 BRA `(.L_x_16004) ;  /* 0x0000000000300947 */ /* 0x000fea0003800000 */
[----:B-1----:R-:W1:Y:S01]  /*2180*/  LDC.64 R2, c[0x0][0x230] ;  /* 0x00008c00ff027b82 */ /* 0x002e620000000a00 */
[----:B0-----:R-:W-:Y:S02]  /*2190*/  IMAD.IADD R5, R27, 0x1, R16 ;  /* 0x000000011b057824 */ /* 0x001fe400078e0210 */
[----:B------:R-:W-:Y:S02]  /*21a0*/  VIADD R16, R16, 0x80 ;  /* 0x0000008010107836 */ /* 0x000fe40000000000 */
[----:B-1----:R-:W-:-:S05]  /*21b0*/  IMAD.WIDE.U32 R2, R5, 0x4, R2 ;  /* 0x0000000405027825 */ /* 0x002fca00078e0002 */
[----:B------:R1:W-:Y:S02]  /*21c0*/  STG.E desc[UR36][R2.64], RZ ;  /* 0x000000ff02007986 */ /* 0x0003e4000c101924 */
.L_x_16003:
[----:B------:R-:W-:-:S13]  /*21d0*/  ISETP.GE.AND P0, PT, R16, R25, PT ;  /* 0x000000191000720c */ /* 0x000fda0003f06270 */
[----:B------:R-:W-:Y:S05]  /*21e0*/  @P0 BRA `(.L_x_16005) ;  /* 0x0000000000340947 */ /* 0x000fea0003800000 */
[----:B01----:R-:W0:Y:S01]  /*21f0*/  LDC.64 R2, c[0x0][0x230] ;  /* 0x00008c00ff027b82 */ /* 0x003e220000000a00 */
[----:B------:R-:W-:Y:S01]  /*2200*/  IADD3 R5, R27, R16, RZ ;  /* 0x000000101b057210 */ /* 0x000fe20007ffe0ff */
[----:B------:R-:W-:-:S04]  /*2210*/  VIADD R16, R16, 0x80 ;  /* 0x0000008010107836 */ /* 0x000fc80000000000 */
[----:B0-----:R-:W-:-:S05]  /*2220*/  IMAD.WIDE.U32 R2, R5, 0x4, R2 ;  /* 0x0000000405027825 */ /* 0x001fca00078e0002 */
[----:B------:R2:W-:Y:S02]  /*2230*/  STG.E desc[UR36][R2.64], RZ ;  /* 0x000000ff02007986 */ /* 0x0005e4000c101924 */
.L_x_16004:
        /* <DEDUP_REMOVED lines=8> */
.L_x_16005:
[----:B------:R-:W-:Y:S05]  /*22c0*/  BSYNC B1 ;  /* 0x0000000000017941 */ /* 0x000fea0003800000 */
.L_x_16001:
[----:B------:R-:W-:-:S13]  /*22d0*/  ISETP.GE.AND P0, PT, R16, R25, PT ;  /* 0x000000191000720c */ /* 0x000fda0003f06270 */
[----:B012---:R-:W0:Y:S01]  /*22e0*/  @!P0 LDC.64 R2, c[0x0][0x230] ;  /* 0x00008c00ff028b82 */ /* 0x007e220000000a00 */
[----:B------:R-:W-:Y:S01]  /*22f0*/  @!P0 IADD3 R5, R27, R16, RZ ;  /* 0x000000101b058210 */ /* 0x000fe20007ffe0ff */
[----:B------:R-:W-:-:S04]  /*2300*/  @!P0 VIADD R16, R16, 0x80 ;  /* 0x0000008010108836 */ /* 0x000fc80000000000 */
[----:B0-----:R-:W-:-:S05]  /*2310*/  @!P0 IMAD.WIDE.U32 R2, R5, 0x4, R2 ;  /* 0x0000000405028825 */ /* 0x001fca00078e0002 */
[----:B------:R3:W-:Y:S02]  /*2320*/  @!P0 STG.E desc[UR36][R2.64], RZ ;  /* 0x000000ff02008986 */ /* 0x0007e4000c101924 */
.L_x_16006:
[----:B------:R-:W-:Y:S05]  /*2330*/  BSYNC B0 ;  /* 0x0000000000007941 */ /* 0x000fea0003800000 */
.L_x_16000:
[----:B------:R-:W-:-:S13]  /*2340*/  ISETP.GE.AND P0, PT, R16, R25, PT ;  /* 0x000000191000720c */ /* 0x000fda0003f06270 */
[----:B------:R-:W-:Y:S05]  /*2350*/  @P0 EXIT ;  /* 0x000000000000094d */ /* 0x000fea0003800000 */
[----:B-123--:R-:W1:Y:S01]  /*2360*/  LDC.64 R2, c[0x0][0x230] ;  /* 0x00008c00ff027b82 */ /* 0x00ee620000000a00 */
[----:B------:R-:W-:-:S04]  /*2370*/  IMAD.IADD R27, R27, 0x1, R16 ;  /* 0x000000011b1b7824 */ /* 0x000fc800078e0210 */
[----:B-1----:R-:W-:-:S05]  /*2380*/  IMAD.WIDE.U32 R2, R27, 0x4, R2 ;  /* 0x000000041b027825 */ /* 0x002fca00078e0002 */
[----:B------:R-:W-:Y:S01]  /*2390*/  STG.E desc[UR36][R2.64], RZ ;  /* 0x000000ff02007986 */ /* 0x000fe2000c101924 */
[----:B------:R-:W-:Y:S05]  /*23a0*/  EXIT ;  /* 0x000000000000794d */ /* 0x000fea0003800000 */
.L_x_16007:
        /* <DEDUP_REMOVED lines=13> */
.L_x_32309:


//--------------------- .text._ZN2at6native29vectorized_elementwise_kernelILi4EZZZNS0_67_GLOBAL__N__bb565c37_34_ValidateCompressedIndicesKernel_cu_33a4b88b42_validate_compressed_sparse_indices_kernelILNS2_8CDimNameE1ENS2_18CUDAKernelLauncherENS2_14EmptyVecKernelENS2_8DummyVecELm8EEEvRKNS_6TensorESA_lllENKUlvE0_clEvENKUlvE_clEvEUliE_St5arrayIPcLm2EEEEviT0_T1_ --------------------------
	.section	.text._ZN2at6native29vectorized_elementwise_kernelILi4EZZZNS0_67_GLOBAL__N__bb565c37_34_ValidateCompressedIndicesKernel_cu_33a4b88b42_validate_compressed_sparse_indices_kernelILNS2_8CDimNameE1ENS2_18CUDAKernelLauncherENS2_14EmptyVecKernelENS2_8DummyVecELm8EEEvRKNS_6TensorESA_lllENKUlvE0_clEvENKUlvE_clEvEUliE_St5arrayIPcLm2EEEEviT0_T1_,"ax",@progbits
	.align	128
        .global         _ZN2at6native29vectorized_elementwise_kernelILi4EZZZNS0_67_GLOBAL__N__bb565c37_34_ValidateCompressedIndicesKernel_cu_33a4b88b42_validate_compressed_sparse_indices_kernelILNS2_8CDimNameE1ENS2_18CUDAKernelLauncherENS2_14EmptyVecKernelENS2_8DummyVecELm8EEEvRKNS_6TensorESA_lllENKUlvE0_clEvENKUlvE_clEvEUliE_St5arrayIPcLm2EEEEviT0_T1_
        .type           _ZN2at6native29vectorized_elementwise_kernelILi4EZZZNS0_67_GLOBAL__N__bb565c37_34_ValidateCompressedIndicesKernel_cu_33a4b88b42_validate_compressed_sparse_indices_kernelILNS2_8CDimNameE1ENS2_18CUDAKernelLauncherENS2_14EmptyVecKernelENS2_8DummyVecELm8EEEvRKNS_6TensorESA_lllENKUlvE0_clEvENKUlvE_clEvEUliE_St5arrayIPcLm2EEEEviT0_T1_,@function
        .size           _ZN2at6native29vectorized_elementwise_kernelILi4EZZZNS0_67_GLOBAL__N__bb565c37_34_ValidateCompressedIndicesKernel_cu_33a4b88b42_validate_compressed_sparse_indices_kernelILNS2_8CDimNameE1ENS2_18CUDAKernelLauncherENS2_14EmptyVecKernelENS2_8DummyVecELm8EEEvRKNS_6TensorESA_lllENKUlvE0_clEvENKUlvE_clEvEUliE_St5arrayIPcLm2EEEEviT0_T1_,(.L_x_32310 - _ZN2at6native29vectorized_elementwise_kernelILi4EZZZNS0_67_GLOBAL__N__bb565c37_34_ValidateCompressedIndicesKernel_cu_33a4b88b42_validate_compressed_sparse_indices_kernelILNS2_8CDimNameE1ENS2_18CUDAKernelLauncherENS2_14EmptyVecKernelENS2_8DummyVecELm8EEEvRKNS_6TensorESA_lllENKUlvE0_clEvENKUlvE_clEvEUliE_St5arrayIPcLm2EEEEviT0_T1_)
        .other          _ZN2at6native29vectorized_elementwise_kernelILi4EZZZNS0_67_GLOBAL__N__bb565c37_34_ValidateCompressedIndicesKernel_cu_33a4b88b42_validate_compressed_sparse_indices_kernelILNS2_8CDimNameE1ENS2_18CUDAKernelLauncherENS2_14EmptyVecKernelENS2_8DummyVecELm8EEEvRKNS_6TensorESA_lllENKUlvE0_clEvENKUlvE_clEvEUliE_St5arrayIPcLm2EEEEviT0_T1_,@"STO_CUDA_ENTRY STV_DEFAULT"
_ZN2at6native29vectorized_elementwise_kernelILi4EZZZNS0_67_GLOBAL__N__bb565c37_34_ValidateCompressedIndicesKernel_cu_33a4b88b42_validate_compressed_sparse_indices_kernelILNS2_8CDimNameE1ENS2_18CUDAKernelLauncherENS2_14EmptyVecKernelENS2_8DummyVecELm8EEEvRKNS_6TensorESA_lllENKUlvE0_clEvENKUlvE_clEvEUliE_St5arrayIPcLm2EEEEviT0_T1_:
.text._ZN2at6native29vectorized_elementwise_kernelILi4EZZZNS0_67_GLOBAL__N__bb565c37_34_ValidateCompressedIndicesKernel_cu_33a4b88b42_validate_compressed_sparse_indices_kernelILNS2_8CDimNameE1ENS2_18CUDAKernelLauncherENS2_14EmptyVecKernelENS2_8DummyVecELm8EEEvRKNS_6TensorESA_lllENKUlvE0_clEvENKUlvE_clEvEUliE_St5arrayIPcLm2EEEEviT0_T1_:
        /* <DEDUP_REMOVED lines=39> */
.L_x_16010:
[----:B------:R-:W-:Y:S05]  /*0270*/  BSYNC B6 ;  /* 0x0000000000067941 */ /* 0x000fea0003800000 */
.L_x_16009:
        /* <DEDUP_REMOVED lines=25> */
.L_x_16012:
[----:B------:R-:W-:Y:S05]  /*0410*/  BSYNC B6 ;  /* 0x0000000000067941 */ /* 0x000fea0003800000 */
.L_x_16011:
        /* <DEDUP_REMOVED lines=25> */
.L_x_16014:
[----:B------:R-:W-:Y:S05]  /*05b0*/  BSYNC B6 ;  /* 0x0000000000067941 */ /* 0x000fea0003800000 */
.L_x_16013:
        /* <DEDUP_REMOVED lines=25> */
.L_x_16016:
[----:B------:R-:W-:Y:S05]  /*0750*/  BSYNC B6 ;  /* 0x0000000000067941 */ /* 0x000fea0003800000 */
.L_x_16015:
        /* <DEDUP_REMOVED lines=25> */
.L_x_16018:
[----:B------:R-:W-:Y:S05]  /*08f0*/  BSYNC B6 ;  /* 0x0000000000067941 */ /* 0x000fea0003800000 */
.L_x_16017:
        /* <DEDUP_REMOVED lines=25> */
.L_x_16020:
[----:B------:R-:W-:Y:S05]  /*0a90*/  BSYNC B6 ;  /* 0x0000000000067941 */ /* 0x000fea0003800000 */
.L_x_16019:
        /* <DEDUP_REMOVED lines=25> */
.L_x_16022:
[----:B------:R-:W-:Y:S05]  /*0c30*/  BSYNC B6 ;  /* 0x0000000000067941 */ /* 0x000fea0003800000 */
.L_x_16021:
        /* <DEDUP_REMOVED lines=25> */
.L_x_16024:
[----:B------:R-:W-:Y:S05]  /*0dd0*/  BSYNC B6 ;  /* 0x0000000000067941 */ /* 0x000fea0003800000 */
.L_x_16023:
[----:B------:R-:W0:Y:S02]  /*0de0*/  LDC.64 R4, c[0x0][0x230] ;  /* 0x00008c00ff047b82 */ /* 0x000e240000000a00 */
[----:B0-----:R-:W-:-:S04]  /*0df0*/  IMAD.WIDE.U32 R2, R2, 0x4, R4 ;  /* 0x0000000402027825 */ /* 0x001fc800078e0004 */
[----:B------:R-:W-:-:S05]  /*0e00*/  IMAD.WIDE R2, R22, 0x10, R2 ;  /* 0x0000001016027825 */ /* 0x000fca00078e0202 */
[----:B------:R-:W-:Y:S04]  /*0e10*/  STG.E.128 desc[UR36][R2.64], RZ ;  /* 0x000000ff02007986 */ /* 0x000fe8000c101d24 */
[----:B------:R-:W-:Y:S01]  /*0e20*/  STG.E.128 desc[UR36][R2.64+0x800], RZ ;  /* 0x000800ff02007986 */ /* 0x000fe2000c101d24 */
[----:B------:R-:W-:Y:S05]  /*0e30*/  EXIT ;  /* 0x000000000000794d */ /* 0x000fea0003800000 */
.L_x_16008:
        /* <DEDUP_REMOVED lines=81> */
.L_x_16026:
[----:B------:R-:W-:Y:S05]  /*1350*/  BSYNC B6 ;  /* 0x0000000000067941 */ /* 0x000fea0003800000 */
.L_x_16025:
        /* <DEDUP_REMOVED lines=27> */
.L_x_16028:
[----:B------:R-:W-:Y:S05]  /*1510*/  BSYNC B6 ;  /* 0x0000000000067941 */ /* 0x000fea0003800000 */
.L_x_16027:
        /* <DEDUP_REMOVED lines=27> */
.L_x_16030:
[----:B------:R-:W-:Y:S05]  /*16d0*/  BSYNC B6 ;  /* 0x0000000000067941 */ /* 0x000fea0003800000 */
.L_x_16029:
        /* <DEDUP_REMOVED lines=27> */
.L_x_16032:
[----:B------:R-:W-:Y:S05]  /*1890*/  BSYNC B6 ;  /* 0x0000000000067941 */ /* 0x000fea0003800000 */
.L_x_16031:
        /* <DEDUP_REMOVED lines=27> */
.L_x_16034:
[----:B------:R-:W-:Y:S05]  /*1a50*/  BSYNC B6 ;  /* 0x0000000000067941 */ /* 0x000fea0003800000 */
.L_x_16033:
        /* <DEDUP_REMOVED lines=27> */
.L_x_16036:
[----:B------:R-:W-:Y:S05]  /*1c10*/  BSYNC B6 ;  /* 0x0000000000067941 */ /* 0x000fea0003800000 */
.L_x_16035:
        /* <DEDUP_REMOVED lines=27> */
.L_x_16038:
[----:B------:R-:W-:Y:S05]  /*1dd0*/  BSYNC B6 ;  /* 0x0000000000067941 */ /* 0x000fea0003800000 */
.L_x_16037:
        /* <DEDUP_REMOVED lines=27> */
.L_x_16040:
[----:B------:R-:W-:Y:S05]  /*1f90*/  BSYNC B6 ;  /* 0x0000000000067941 */ /* 0x000fea0003800000 */
.L_x_16039:
        /* <DEDUP_REMOVED lines=23> */
.L_x_16043:
[----:B------:R-:W-:-:S13]  /*2110*/  ISETP.GE.AND P0, PT, R17, R26, PT ;  /* 0x0000001a1100720c */ /* 0x000fda0003f06270 */
[----:B------:R-:W-:Y:S05]  /*2120*/  @P0 BRA `(.L_x_16045) ;  /* 0x0000000000300947 */ /* 0x000fea0003800000 */
[----:B01----:R-:W0:Y:S01]  /*2130*/  LDC.64 R4, c[0x0][0x230] ;  /* 0x00008c00ff047b82 */ /* 0x003e220000000a00 */
[----:B------:R-:W-:Y:S02]  /*2140*/  IMAD.IADD R3, R2, 0x1, R17 ;  /* 0x0000000102037824 */ /* 0x000fe400078e0211 */
[----:B------:R-:W-:Y:S02]  /*2150*/  VIADD R17, R17, 0x80 ;  /* 0x0000008011117836 */ /* 0x000fe40000000000 */
[----:B0-----:R-:W-:-:S05]  /*2160*/  IMAD.WIDE.U32 R4, R3, 0x4, R4 ;  /* 0x0000000403047825 */ /* 0x001fca00078e0004 */
[----:B------:R1:W-:Y:S02]  /*2170*/  STG.E desc[UR36][R4.64], RZ ;  /* 0x000000ff04007986 */ /* 0x0003e4000c101924 */
.L_x_16044:
[----:B------:R-:W-:-:S13]  /*2180*/  ISETP.GE.AND P0, PT, R17, R26, PT ;  /* 0x0000001a1100720c */ /* 0x000fda0003f06270 */
[----:B------:R-:W-:Y:S05]  /*2190*/  @P0 BRA `(.L_x_16046) ;  /* 0x0000000000340947 */ /* 0x000fea0003800000 */
[----:B01----:R-:W0:Y:S01]  /*21a0*/  LDC.64 R4, c[0x0][0x230] ;  /* 0x00008c00ff047b82 */ /* 0x003e220000000a00 */
[----:B------:R-:W-:Y:S01]  /*21b0*/  IADD3 R3, R2, R17, RZ ;  /* 0x0000001102037210 */ /* 0x000fe20007ffe0ff */
[----:B------:R-:W-:-:S04]  /*21c0*/  VIADD R17, R17, 0x80 ;  /* 0x0000008011117836 */ /* 0x000fc80000000000 */
[----:B0-----:R-:W-:-:S05]  /*21d0*/  IMAD.WIDE.U32 R4, R3, 0x4, R4 ;  /* 0x0000000403047825 */ /* 0x001fca00078e0004 */
[----:B------:R2:W-:Y:S02]  /*21e0*/  STG.E desc[UR36][R4.64], RZ ;  /* 0x000000ff04007986 */ /* 0x0005e4000c101924 */
.L_x_16045:
        /* <DEDUP_REMOVED lines=8> */
.L_x_16046:
[----:B------:R-:W-:Y:S05]  /*2270*/  BSYNC B1 ;  /* 0x0000000000017941 */ /* 0x000fea0003800000 */
.L_x_16042:
[----:B------:R-:W-:-:S13]  /*2280*/  ISETP.GE.AND P0, PT, R17, R26, PT ;  /* 0x0000001a1100720c */ /* 0x000fda0003f06270 */
[----:B012---:R-:W0:Y:S01]  /*2290*/  @!P0 LDC.64 R4, c[0x0][0x230] ;  /* 0x00008c00ff048b82 */ /* 0x007e220000000a00 */
[----:B------:R-:W-:Y:S01]  /*22a0*/  @!P0 IADD3 R3, R2, R17, RZ ;  /* 0x0000001102038210 */ /* 0x000fe20007ffe0ff */
[----:B------:R-:W-:-:S04]  /*22b0*/  @!P0 VIADD R17, R17, 0x80 ;  /* 0x0000008011118836 */ /* 0x000fc80000000000 */
[----:B0-----:R-:W-:-:S05]  /*22c0*/  @!P0 IMAD.WIDE.U32 R4, R3, 0x4, R4 ;  /* 0x0000000403048825 */ /* 0x001fca00078e0004 */
[----:B------:R3:W-:Y:S02]  /*22d0*/  @!P0 STG.E desc[UR36][R4.64], RZ ;  /* 0x000000ff04008986 */ /* 0x0007e4000c101924 */
.L_x_16047:
[----:B------:R-:W-:Y:S05]  /*22e0*/  BSYNC B0 ;  /* 0x0000000000007941 */ /* 0x000fea0003800000 */
.L_x_16041:
[----:B------:R-:W-:-:S13]  /*22f0*/  ISETP.GE.AND P0, PT, R17, R26, PT ;  /* 0x0000001a1100720c */ /* 0x000fda0003f06270 */
[----:B------:R-:W-:Y:S05]  /*2300*/  @P0 EXIT ;  /* 0x000000000000094d */ /* 0x000fea0003800000 */
[----:B0123--:R-:W0:Y:S01]  /*2310*/  LDC.64 R4, c[0x0][0x230] ;  /* 0x00008c00ff047b82 */ /* 0x00fe220000000a00 */
[----:B------:R-:W-:-:S04]  /*2320*/  IMAD.IADD R3, R2, 0x1, R17 ;  /* 0x0000000102037824 */ /* 0x000fc800078e0211 */
[----:B0-----:R-:W-:-:S05]  /*2330*/  IMAD.WIDE.U32 R2, R3, 0x4, R4 ;  /* 0x0000000403027825 */ /* 0x001fca00078e0004 */
[----:B------:R-:W-:Y:S01]  /*2340*/  STG.E desc[UR36][R2.64], RZ ;  /* 0x000000ff02007986 */ /* 0x000fe2000c101924 */
[----:B------:R-:W-:Y:S05]  /*2350*/  EXIT ;  /* 0x000000000000794d */ /* 0x000fea0003800000 */
.L_x_16048:
        /* <DEDUP_REMOVED lines=10> */
.L_x_32310:


//--------------------- .text._ZN2at6native29vectorized_elementwise_kernelILi8EZZZNS0_67_GLOBAL__N__bb565c37_34_ValidateCompressedIndicesKernel_cu_33a4b88b42_validate_compressed_sparse_indices_kernelILNS2_8CDimNameE1ENS2_18CUDAKernelLauncherENS2_14EmptyVecKernelENS2_8DummyVecELm8EEEvRKNS_6TensorESA_lllENKUlvE0_clEvENKUlvE_clEvEUliE_St5arrayIPcLm2EEEEviT0_T1_ --------------------------
	.section	.text._ZN2at6native29vectorized_elementwise_kernelILi8EZZZNS0_67_GLOBAL__N__bb565c37_34_ValidateCompressedIndicesKernel_cu_33a4b88b42_validate_compressed_sparse_indices_kernelILNS2_8CDimNameE1ENS2_18CUDAKernelLauncherENS2_14EmptyVecKernelENS2_8DummyVecELm8EEEvRKNS_6TensorESA_lllENKUlvE0_clEvENKUlvE_clEvEUliE_St5arrayIPcLm2EEEEviT0_T1_,"ax",@progbits
	.align	128
        .global         _ZN2at6native29vectorized_elementwise_kernelILi8EZZZNS0_67_GLOBAL__N__bb565c37_34_ValidateCompressedIndicesKernel_cu_33a4b88b42_validate_compressed_sparse_indices_kernelILNS2_8CDimNameE1ENS2_18CUDAKernelLauncherENS2_14EmptyVecKernelENS2_8DummyVecELm8EEEvRKNS_6TensorESA_lllENKUlvE0_clEvENKUlvE_clEvEUliE_St5arrayIPcLm2EEEEviT0_T1_
        .type           _ZN2at6native29vectorized_elementwise_kernelILi8EZZZNS0_67_GLOBAL__N__bb565c37_34_ValidateCompressedIndicesKernel_cu_33a4b88b42_validate_compressed_sparse_indices_kernelILNS2_8CDimNameE1ENS2_18CUDAKernelLauncherENS2_14EmptyVecKernelENS2_8DummyVecELm8EEEvRKNS_6TensorESA_lllENKUlvE0_clEvENKUlvE_clEvEUliE_St5arrayIPcLm2EEEEviT0_T1_,@function
        .size           _ZN2at6native29vectorized_elementwise_kernelILi8EZZZNS0_67_GLOBAL__N__bb565c37_34_ValidateCompressedIndicesKernel_cu_33a4b88b42_validate_compressed_sparse_indices_kernelILNS2_8CDimNameE1ENS2_18CUDAKernelLauncherENS2_14EmptyVecKernelENS2_8DummyVecELm8EEEvRKNS_6TensorESA_lllENKUlvE0_clEvENKUlvE_clEvEUliE_St5arrayIPcLm2EEEEviT0_T1_,(.L_x_32311 - _ZN2at6native29vectorized_elementwise_kernelILi8EZZZNS0_67_GLOBAL__N__bb565c37_34_ValidateCompressedIndicesKernel_cu_33a4b88b42_validate_compressed_sparse_indices_kernelILNS2_8CDimNameE1ENS2_18CUDAKernelLauncherENS2_14EmptyVecKernelENS2_8DummyVecELm8EEEvRKNS_6TensorESA_lllENKUlvE0_clEvENKUlvE_clEvEUliE_St5arrayIPcLm2EEEEviT0_T1_)
        .other          _ZN2at6native29vectorized_elementwise_kernelILi8EZZZNS0_67_GLOBAL__N__bb565c37_34_ValidateCompressedIndicesKernel_cu_33a4b88b42_validate_compressed_sparse_indices_kernelILNS2_8CDimNameE1ENS2_18CUDAKernelLauncherENS2_14EmptyVecKernelENS2_8DummyVecELm8EEEvRKNS_6TensorESA_lllENKUlvE0_clEvENKUlvE_clEvEUliE_St5arrayIPcLm2EEEEviT0_T1_,@"STO_CUDA_ENTRY STV_DEFAULT"
_ZN2at6native29vectorized_elementwise_kernelILi8EZZZNS0_67_GLOBAL__N__bb565c37_34_ValidateCompressedIndicesKernel_cu_33a4b88b42_validate_compressed_sparse_indices_kernelILNS2_8CDimNameE1ENS2_18CUDAKernelLauncherENS2_14EmptyVecKernelENS2_8DummyVecELm8EEEvRKNS_6TensorESA_lllENKUlvE0_clEvENKUlvE_clEvEUliE_St5arrayIPcLm2EEEEviT0_T1_:
.text._ZN2at6native29vectorized_elementwise_kernelILi8EZZZNS0_67_GLOBAL__N__bb565c37_34_ValidateCompressedIndicesKernel_cu_33a4b88b42_validate_compressed_sparse_indices_kernelILNS2_8CDimNameE1ENS2_18CUDAKernelLauncherENS2_14EmptyVecKernelENS2_8DummyVecELm8EEEvRKNS_6TensorESA_lllENKUlvE0_clEvENKUlvE_clEvEUliE_St5arrayIPcLm2EEEEviT0_T1_:
        /* <DEDUP_REMOVED lines=39> */
.L_x_16051:
[----:B------:R-:W-:Y:S05]  /*0270*/  BSYNC B6 ;  /* 0x0000000000067941 */ /* 0x000fea0003800000 */
.L_x_16050:
        /* <DEDUP_REMOVED lines=25> */
.L_x_16053:
[----:B------:R-:W-:Y:S05]  /*0410*/  BSYNC B6 ;  /* 0x0000000000067941 */ /* 0x000fea0003800000 */
.L_x_16052:
        /* <DEDUP_REMOVED lines=25> */
.L_x_16055:
[----:B------:R-:W-:Y:S05]  /*05b0*/  BSYNC B6 ;  /* 0x0000000000067941 */ /* 0x000fea0003800000 */
.L_x_16054:
        /* <DEDUP_REMOVED lines=25> */
.L_x_16057:
[----:B------:R-:W-:Y:S05]  /*0750*/  BSYNC B6 ;  /* 0x0000000000067941 */ /* 0x000fea0003800000 */
.L_x_16056:
        /* <DEDUP_REMOVED lines=25> */
.L_x_16059:
[----:B------:R-:W-:Y:S05]  /*08f0*/  BSYNC B6 ;  /* 0x0000000000067941 */ /* 0x000fea0003800000 */
.L_x_16058:
        /* <DEDUP_REMOVED lines=25> */
.L_x_16061:
[----:B------:R-:W-:Y:S05]  /*0a90*/  BSYNC B6 ;  /* 0x0000000000067941 */ /* 0x000fea0003800000 */
.L_x_16060:
        /* <DEDUP_REMOVED lines=25> */
.L_x_16063:
[----:B------:R-:W-:Y:S05]  /*0c30*/  BSYNC B6 ;  /* 0x0000000000067941 */ /* 0x000fea0003800000 */
.L_x_16062:
        /* <DEDUP_REMOVED lines=25> */
.L_x_16065:
[----:B------:R-:W-:Y:S05]  /*0dd0*/  BSYNC B6 ;  /* 0x0000000000067941 */ /* 0x000fea0003800000 */
.L_x_16064:
[----:B------:R-:W0:Y:S02]  /*0de0*/  LDC.64 R4, c[0x0][0x230] ;  /* 0x00008c00ff047b82 */ /* 0x000e240000000a00 */
[----:B0-----:R-:W-:-:S04]  /*0df0*/  IMAD.WIDE.U32 R2, R2, 0x4, R4 ;  /* 0x0000000402027825 */ /* 0x001fc800078e0004 */
[----:B------:R-:W-:-:S05]  /*0e00*/  IMAD.WIDE R2, R22, 0x20, R2 ;  /* 0x0000002016027825 */ /* 0x000fca00078e0202 */
[----:B------:R-:W-:Y:S04]  /*0e10*/  STG.E.128 desc[UR36][R2.64], RZ ;  /* 0x000000ff02007986 */ /* 0x000fe8000c101d24 */
[----:B------:R-:W-:Y:S01]  /*0e20*/  STG.E.128 desc[UR36][R2.64+0x10], RZ ;  /* 0x000010ff02007986 */ /* 0x000fe2000c101d24 */
[----:B------:R-:W-:Y:S05]  /*0e30*/  EXIT ;  /* 0x000000000000794d */ /* 0x000fea0003800000 */
.L_x_16049:
        /* <DEDUP_REMOVED lines=81> */
.L_x_16067:
[----:B------:R-:W-:Y:S05]  /*1350*/  BSYNC B6 ;  /* 0x0000000000067941 */ /* 0x000fea0003800000 */
.L_x_16066:
        /* <DEDUP_REMOVED lines=27> */
.L_x_16069:
[----:B------:R-:W-:Y:S05]  /*1510*/  BSYNC B6 ;  /* 0x0000000000067941 */ /* 0x000fea0003800000 */
.L_x_16068:
        /* <DEDUP_REMOVED lines=27> */
.L_x_16071:
[----:B------:R-:W-:Y:S05]  /*16d0*/  BSYNC B6 ;  /* 0x0000000000067941 */ /* 0x000fea0003800000 */
.L_x_16070:
        /* <DEDUP_REMOVED lines=27> */
.L_x_16073:
[----:B------:R-:W-:Y:S05]  /*1890*/  BSYNC B6 ;  /* 0x0000000000067941 */ /* 0x000fea0003800000 */
.L_x_16072:
        /* <DEDUP_REMOVED lines=27> */
.L_x_16075:
[----:B------:R-:W-:Y:S05]  /*1a50*/  BSYNC B6 ;  /* 0x0000000000067941 */ /* 0x000fea0003800000 */
.L_x_16074:
        /* <DEDUP_REMOVED lines=27> */
.L_x_16077:
[----:B------:R-:W-:Y:S05]  /*1c10*/  BSYNC B6 ;  /* 0x0000000000067941 */ /* 0x000fea0003800000 */
.L_x_16076:
        /* <DEDUP_REMOVED lines=27> */
.L_x_16079:
[----:B------:R-:W-:Y:S05]  /*1dd0*/  BSYNC B6 ;  /* 0x0000000000067941 */ /* 0x000fea0003800000 */
.L_x_16078:
        /* <DEDUP_REMOVED lines=27> */
.L_x_16081:
[----:B------:R-:W-:Y:S05]  /*1f90*/  BSYNC B6 ;  /* 0x0000000000067941 */ /* 0x000fea0003800000 */
.L_x_16080:
        /* <DEDUP_REMOVED lines=23> */
.L_x_16084:
[----:B------:R-:W-:-:S13]  /*2110*/  ISETP.GE.AND P0, PT, R17, R26, PT ;  /* 0x0000001a1100720c */ /* 0x000fda0003f06270 */
[----:B------:R-:W-:Y:S05]  /*2120*/  @P0 BRA `(.L_x_16086) ;  /* 0x0000000000300947 */ /* 0x000fea0003800000 */
[----:B01----:R-:W0:Y:S01]  /*2130*/  LDC.64 R4, c[0x0][0x230] ;  /* 0x00008c00ff047b82 */ /* 0x003e220000000a00 */
[----:B------:R-:W-:Y:S02]  /*2140*/  IMAD.IADD R3, R2, 0x1, R17 ;  /* 0x0000000102037824 */ /* 0x000fe400078e0211 */
[----:B------:R-:W-:Y:S02]  /*2150*/  VIADD R17, R17, 0x80 ;  /* 0x0000008011117836 */ /* 0x000fe40000000000 */
[----:B0-----:R-:W-:-:S05]  /*2160*/  IMAD.WIDE.U32 R4, R3, 0x4, R4 ;  /* 0x0000000403047825 */ /* 0x001fca00078e0004 */
[----:B------:R1:W-:Y:S02]  /*2170*/  STG.E desc[UR36][R4.64], RZ ;  /* 0x000000ff04007986 */ /* 0x0003e4000c101924 */
.L_x_16085:
[----:B------:R-:W-:-:S13]  /*2180*/  ISETP.GE.AND P0, PT, R17, R26, PT ;  /* 0x0000001a1100720c */ /* 0x000fda0003f06270 */
[----:B------:R-:W-:Y:S05]  /*2190*/  @P0 BRA `(.L_x_16087) ;  /* 0x0000000000340947 */ /* 0x000fea0003800000 */
[----:B01----:R-:W0:Y:S01]  /*21a0*/  LDC.64 R4, c[0x0][0x230] ;  /* 0x00008c00ff047b82 */ /* 0x003e220000000a00 */
[----:B------:R-:W-:Y:S01]  /*21b0*/  IADD3 R3, R2, R17, RZ ;  /* 0x0000001102037210 */ /* 0x000fe20007ffe0ff */
[----:B------:R-:W-:-:S04]  /*21c0*/  VIADD R17, R17, 0x80 ;  /* 0x0000008011117836 */ /* 0x000fc80000000000 */
[----:B0-----:R-:W-:-:S05]  /*21d0*/  IMAD.WIDE.U32 R4, R3, 0x4, R4 ;  /* 0x0000000403047825 */ /* 0x001fca00078e0004 */
[----:B------:R2:W-:Y:S02]  /*21e0*/  STG.E desc[UR36][R4.64], RZ ;  /* 0x000000ff04007986 */ /* 0x0005e4000c101924 */
.L_x_16086:
        /* <DEDUP_REMOVED lines=8> */
.L_x_16087:
[----:B------:R-:W-:Y:S05]  /*2270*/  BSYNC B1 ;  /* 0x0000000000017941 */ /* 0x000fea0003800000 */
.L_x_16083:
[----:B------:R-:W-:-:S13]  /*2280*/  ISETP.GE.AND P0, PT, R17, R26, PT ;  /* 0x0000001a1100720c */ /* 0x000fda0003f06270 */
[----:B012---:R-:W0:Y:S01]  /*2290*/  @!P0 LDC.64 R4, c[0x0][0x230] ;  /* 0x00008c00ff048b82 */ /* 0x007e220000000a00 */
[----:B------:R-:W-:Y:S01]  /*22a0*/  @!P0 IADD3 R3, R2, R17, RZ ;  /* 0x0000001102038210 */ /* 0x000fe20007ffe0ff */
[----:B------:R-:W-:-:S04]  /*22b0*/  @!P0 VIADD R17, R17, 0x80 ;  /* 0x0000008011118836 */ /* 0x000fc80000000000 */
[----:B0-----:R-:W-:-:S05]  /*22c0*/  @!P0 IMAD.WIDE.U32 R4, R3, 0x4, R4 ;  /* 0x0000000403048825 */ /* 0x001fca00078e0004 */
[----:B------:R3:W-:Y:S02]  /*22d0*/  @!P0 STG.E desc[UR36][R4.64], RZ ;  /* 0x000000ff04008986 */ /* 0x0007e4000c101924 */
.L_x_16088:
[----:B------:R-:W-:Y:S05]  /*22e0*/  BSYNC B0 ;  /* 0x0000000000007941 */ /* 0x000fea0003800000 */
.L_x_16082:
[----:B------:R-:W-:-:S13]  /*22f0*/  ISETP.GE.AND P0, PT, R17, R26, PT ;  /* 0x0000001a1100720c */ /* 0x000fda0003f06270 */
[----:B------:R-:W-:Y:S05]  /*2300*/  @P0 EXIT ;  /* 0x000000000000094d */ /* 0x000fea0003800000 */
[----:B0123--:R-:W0:Y:S01]  /*2310*/  LDC.64 R4, c[0x0][0x230] ;  /* 0x00008c00ff047b82 */ /* 0x00fe220000000a00 */
[----:B------:R-:W-:-:S04]  /*2320*/  IMAD.IADD R3, R2, 0x1, R17 ;  /* 0x0000000102037824 */ /* 0x000fc800078e0211 */
[----:B0-----:R-:W-:-:S05]  /*2330*/  IMAD.WIDE.U32 R2, R3, 0x4, R4 ;  /* 0x0000000403027825 */ /* 0x001fca00078e0004 */
[----:B------:R-:W-:Y:S01]  /*2340*/  STG.E desc[UR36][R2.64], RZ ;  /* 0x000000ff02007986 */ /* 0x000fe2000c101924 */
[----:B------:R-:W-:Y:S05]  /*2350*/  EXIT ;  /* 0x000000000000794d */ /* 0x000fea0003800000 */
.L_x_16089:
        /* <DEDUP_REMOVED lines=10> */
.L_x_32311:


//--------------------- .text._ZN2at6native18elementwise_kernelILi128ELi4EZNS0_15gpu_kernel_implIZZZNS0_67_GLOBAL__N__bb565c37_34_ValidateCompressedIndicesKernel_cu_33a4b88b42_validate_compressed_sparse_indices_kernelILNS3_8CDimNameE0ENS3_18CUDAKernelLauncherENS3_14EmptyVecKernelENS3_8DummyVecELm0EEEvRKNS_6TensorESB_lllENKUlvE1_clEvENKUlvE0_clEvEUllllllE_EEvRNS_18TensorIteratorBaseERKT_EUliE_EEviT1_ --------------------------
	.section	.text._ZN2at6native18elementwise_kernelILi128ELi4EZNS0_15gpu_kernel_implIZZZNS0_67_GLOBAL__N__bb565c37_34_ValidateCompressedIndicesKernel_cu_33a4b88b42_validate_compressed_sparse_indices_kernelILNS3_8CDimNameE0ENS3_18CUDAKernelLauncherENS3_14EmptyVecKernelENS3_8DummyVecELm0EEEvRKNS_6TensorESB_lllENKUlvE1_clEvENKUlvE0_clEvEUllllllE_EEvRNS_18TensorIteratorBaseERKT_EUliE_EEviT1_,"ax",@progbits
	.align	128
        .global         _ZN2at6native18elementwise_kernelILi128ELi4EZNS0_15gpu_kernel_implIZZZNS0_67_GLOBAL__N__bb565c37_34_ValidateCompressedIndicesKernel_cu_33a4b88b42_validate_compressed_sparse_indices_kernelILNS3_8CDimNameE0ENS3_18CUDAKernelLauncherENS3_14EmptyVecKernelENS3_8DummyVecELm0EEEvRKNS_6TensorESB_lllENKUlvE1_clEvENKUlvE0_clEvEUllllllE_EEvRNS_18TensorIteratorBaseERKT_EUliE_EEviT1_
        .type           _ZN2at6native18elementwise_kernelILi128ELi4EZNS0_15gpu_kernel_implIZZZNS0_67_GLOBAL__N__bb565c37_34_ValidateCompressedIndicesKernel_cu_33a4b88b42_validate_compressed_sparse_indices_kernelILNS3_8CDimNameE0ENS3_18CUDAKernelLauncherENS3_14EmptyVecKernelENS3_8DummyVecELm0EEEvRKNS_6TensorESB_lllENKUlvE1_clEvENKUlvE0_clEvEUllllllE_EEvRNS_18TensorIteratorBaseERKT_EUliE_EEviT1_,@function
        .size           _ZN2at6native18elementwise_kernelILi128ELi4EZNS0_15gpu_kernel_implIZZZNS0_67_GLOBAL__N__bb565c37_34_ValidateCompressedIndicesKernel_cu_33a4b88b42_validate_compressed_sparse_indices_kernelILNS3_8CDimNameE0ENS3_18CUDAKernelLauncherENS3_14EmptyVecKernelENS3_8DummyVecELm0EEEvRKNS_6TensorESB_lllENKUlvE1_clEvENKUlvE0_clEvEUllllllE_EEvRNS_18TensorIteratorBaseERKT_EUliE_EEviT1_,(.L_x_32218 - _ZN2at6native18elementwise_kernelILi128ELi4EZNS0_15gpu_kernel_implIZZZNS0_67_GLOBAL__N__bb565c37_34_ValidateCompressedIndicesKernel_cu_33a4b88b42_validate_compressed_sparse_indices_kernelILNS3_8CDimNameE0ENS3_18CUDAKernelLauncherENS3_14EmptyVecKernelENS3_8DummyVecELm0EEEvRKNS_6TensorESB_lllENKUlvE1_clEvENKUlvE0_clEvEUllllllE_EEvRNS_18TensorIteratorBaseERKT_EUliE_EEviT1_)
        .other          _ZN2at6native18elementwise_kernelILi128ELi4EZNS0_15gpu_kernel_implIZZZNS0_67_GLOBAL__N__bb565c37_34_ValidateCompressedIndicesKernel_cu_33a4b88b42_validate_compressed_sparse_indices_kernelILNS3_8CDimNameE0ENS3_18CUDAKernelLauncherENS3_14EmptyVecKernelENS3_8DummyVecELm0EEEvRKNS_6TensorESB_lllENKUlvE1_clEvENKUlvE0_clEvEUllllllE_EEvRNS_18TensorIteratorBaseERKT_EUliE_EEviT1_,@"STO_CUDA_ENTRY STV_DEFAULT"
_ZN2at6native18elementwise_kernelILi128ELi4EZNS0_15gpu_kernel_implIZZZNS0_67_GLOBAL__N__bb565c37_34_ValidateCompressedIndicesKernel_cu_33a4b88b42_validate_compressed_sparse_indices_kernelILNS3_8CDimNameE0ENS3_18CUDAKernelLauncherENS3_14EmptyVecKernelENS3_8DummyVecELm0EEEvRKNS_6TensorESB_lllENKUlvE1_clEvENKUlvE0_clEvEUllllllE_EEvRNS_18TensorIteratorBaseERKT_EUliE_EEviT1_:
.text._ZN2at6native18elementwise_kernelILi128ELi4EZNS0_15gpu_kernel_implIZZZNS0_67_GLOBAL__N__bb565c37_34_ValidateCompressedIndicesKernel_cu_33a4b88b42_validate_compressed_sparse_indices_kernelILNS3_8CDimNameE0ENS3_18CUDAKernelLauncherENS3_14EmptyVecKernelENS3_8DummyVecELm0EEEvRKNS_6TensorESB_lllENKUlvE1_clEvENKUlvE0_clEvEUllllllE_EEvRNS_18TensorIteratorBaseERKT_EUliE_EEviT1_:
        /* <DEDUP_REMOVED lines=466> */
.L_x_16092:
        /* <DEDUP_REMOVED lines=21> */
.L_x_16096:
[----:B------:R0:W5:Y:S01]  /*1e70*/  LDG.E.U8 R26, desc[UR36][R4.64] ;  /* 0x00000024041a7981 */ /* 0x000162000c1e1100 */
[----:B------:R-:W-:Y:S01]  /*1e80*/  IMAD.MOV.U32 R27, RZ, RZ, RZ ;  /* 0x000000ffff1b7224 */ /* 0x000fe200078e00ff */
[----:B------:R-:W-:Y:S06]  /*1e90*/  BRA `(.L_x_16098) ;  /* 0x0000000c00487947 */ /* 0x000fec0003800000 */
.L_x_16095:
        /* <DEDUP_REMOVED lines=8> */
.L_x_16100:
[----:B------:R-:W2:Y:S02]  /*1f20*/  LDG.E R26, desc[UR36][R4.64] ;  /* 0x00000024041a7981 */ /* 0x000ea4000c1e1900 */
[----:B--2---:R-:W-:Y:S01]  /*1f30*/  SHF.R.S32.HI R27, RZ, 0x1f, R26 ;  /* 0x0000001fff1b7819 */ /* 0x004fe2000001141a */
[----:B------:R-:W-:Y:S06]  /*1f40*/  BRA `(.L_x_16098) ;  /* 0x0000000c001c7947 */ /* 0x000fec0003800000 */
.L_x_16099:
[----:B------:R-:W2:Y:S02]  /*1f50*/  LDG.E.S16 R26, desc[UR36][R4.64] ;  /* 0x00000024041a7981 */ /* 0x000ea4000c1e1700 */
[----:B--2---:R-:W-:Y:S01]  /*1f60*/  SHF.R.S32.HI R27, RZ, 0x1f, R26 ;  /* 0x0000001fff1b7819 */ /* 0x004fe2000001141a */
[----:B------:R-:W-:Y:S06]  /*1f70*/  BRA `(.L_x_16098) ;  /* 0x0000000c00107947 */ /* 0x000fec0003800000 */
.L_x_16094:
        /* <DEDUP_REMOVED lines=9> */
.L_x_16102:
[----:B------:R-:W2:Y:S02]  /*2010*/  LDG.E.U16 R4, desc[UR36][R4.64] ;  /* 0x0000002404047981 */ /* 0x000ea4000c1e1500 */
[----:B--2---:R-:W-:-:S06]  /*2020*/  HADD2.F32 R26, -RZ, R4.H0_H0 ;  /* 0x20000004ff1a7230 */ /* 0x004fcc0000004100 */
[----:B------:R-:W0:Y:S01]  /*2030*/  F2I.S64.TRUNC R26, R26 ;  /* 0x0000001a001a7311 */ /* 0x000e22000020d900 */
[----:B------:R-:W-:Y:S05]  /*2040*/  BRA `(.L_x_16098) ;  /* 0x0000000800dc7947 */ /* 0x000fea0003800000 */
.L_x_16101:
        /* <DEDUP_REMOVED lines=9> */
.L_x_16104:
[----:B------:R-:W2:Y:S02]  /*20e0*/  LDG.E.U16 R4, desc[UR36][R4.64] ;  /* 0x0000002404047981 */ /* 0x000ea4000c1e1500 */
[----:B--2---:R-:W-:-:S06]  /*20f0*/  HADD2.F32 R26, -RZ, R4.H0_H0 ;  /* 0x20000004ff1a7230 */ /* 0x004fcc0000004100 */
[----:B------:R-:W0:Y:S01]  /*2100*/  F2I.S64.TRUNC R26, R26 ;  /* 0x0000001a001a7311 */ /* 0x000e22000020d900 */
[----:B------:R-:W-:Y:S05]  /*2110*/  BRA `(.L_x_16098) ;  /* 0x0000000800a87947 */ /* 0x000fea0003800000 */
.L_x_16103:
[----:B------:R-:W2:Y:S02]  /*2120*/  LDG.E.64 R4, desc[UR36][R4.64] ;  /* 0x0000002404047981 */ /* 0x000ea4000c1e1b00 */
[----:B--2---:R0:W1:Y:S01]  /*2130*/  F2I.S64.F64.TRUNC R26, R4 ;  /* 0x00000004001a7311 */ /* 0x004062000030d900 */
[----:B------:R-:W-:Y:S05]  /*2140*/  BRA `(.L_x_16098) ;  /* 0x00000008009c7947 */ /* 0x000fea0003800000 */
.L_x_16093:
        /* <DEDUP_REMOVED lines=13> */
.L_x_16107:
[----:B------:R-:W2:Y:S02]  /*2220*/  LDG.E.64 R4, desc[UR36][R4.64] ;  /* 0x0000002404047981 */ /* 0x000ea4000c1e1b00 */
[----:B--2---:R0:W1:Y:S01]  /*2230*/  F2I.S64.F64.TRUNC R26, R4 ;  /* 0x00000004001a7311 */ /* 0x004062000030d900 */
[----:B------:R-:W-:Y:S05]  /*2240*/  BRA `(.L_x_16098) ;  /* 0x00000008005c7947 */ /* 0x000fea0003800000 */
.L_x_16106:
        /* <DEDUP_REMOVED lines=27> */
.L_x_16109:
        /* <DEDUP_REMOVED lines=14> */
.L_x_16108:
[----:B------:R-:W2:Y:S02]  /*24e0*/  LDG.E.U16 R26, desc[UR36][R4.64] ;  /* 0x00000024041a7981 */ /* 0x000ea4000c1e1500 */
[----:B--2---:R-:W-:-:S06]  /*24f0*/  IMAD.U32 R26, R26, 0x10000, RZ ;  /* 0x000100001a1a7824 */ /* 0x004fcc00078e00ff */
[----:B------:R-:W0:Y:S01]  /*2500*/  F2I.S64.TRUNC R26, R26 ;  /* 0x0000001a001a7311 */ /* 0x000e22000020d900 */
[----:B------:R-:W-:Y:S05]  /*2510*/  BRA `(.L_x_16098) ;  /* 0x0000000400a87947 */ /* 0x000fea0003800000 */
.L_x_16105:
        /* <DEDUP_REMOVED lines=11> */
.L_x_16112:
        /* <DEDUP_REMOVED lines=21> */
.L_x_16116:
[----:B------:R-:W-:Y:S05]  /*2720*/  BSYNC B1 ;  /* 0x0000000000017941 */ /* 0x000fea0003800000 */
.L_x_16115:
[----:B------:R-:W-:Y:S01]  /*2730*/  IMAD.SHL.U32 R3, R3, 0x100000, RZ ;  /* 0x0010000003037824 */ /* 0x000fe200078e00ff */
[----:B------:R-:W-:-:S04]  /*2740*/  LEA R5, R0, 0x3b800000, 0x17 ;  /* 0x3b80000000057811 */ /* 0x000fc800078eb8ff */
[----:B------:R-:W-:-:S07]  /*2750*/  LOP3.LUT R26, R5, R3, R26, 0xfe, !PT ;  /* 0x00000003051a7212 */ /* 0x000fce00078efe1a */
.L_x_16114:
[----:B------:R-:W-:Y:S05]  /*2760*/  BSYNC B0 ;  /* 0x0000000000007941 */ /* 0x000fea0003800000 */
.L_x_16113:
[----:B------:R-:W1:Y:S01]  /*2770*/  F2I.S64.TRUNC R26, R26 ;  /* 0x0000001a001a7311 */ /* 0x000e62000020d900 */
[----:B------:R-:W-:Y:S05]  /*2780*/  BRA `(.L_x_16098) ;  /* 0x00000004000c7947 */ /* 0x000fea0003800000 */
.L_x_16111:
        /* <DEDUP_REMOVED lines=21> */
.L_x_16120:
[----:B------:R-:W-:Y:S05]  /*28e0*/  BSYNC B1 ;  /* 0x0000000000017941 */ /* 0x000fea0003800000 */
.L_x_16119:
[----:B------:R-:W-:Y:S01]  /*28f0*/  IMAD.SHL.U32 R3, R3, 0x200000, RZ ;  /* 0x0020000003037824 */ /* 0x000fe200078e00ff */
[----:B------:R-:W-:-:S04]  /*2900*/  LEA R5, R0, 0x37800000, 0x17 ;  /* 0x3780000000057811 */ /* 0x000fc800078eb8ff */
[----:B------:R-:W-:-:S07]  /*2910*/  LOP3.LUT R26, R5, R3, R26, 0xfe, !PT ;  /* 0x00000003051a7212 */ /* 0x000fce00078efe1a */
.L_x_16118:
[----:B------:R-:W-:Y:S05]  /*2920*/  BSYNC B0 ;  /* 0x0000000000007941 */ /* 0x000fea0003800000 */
.L_x_16117:
[----:B------:R-:W2:Y:S01]  /*2930*/  F2I.S64.TRUNC R26, R26 ;  /* 0x0000001a001a7311 */ /* 0x000ea2000020d900 */
[----:B------:R-:W-:Y:S05]  /*2940*/  BRA `(.L_x_16098) ;  /* 0x00000000009c7947 */ /* 0x000fea0003800000 */
.L_x_16110:
        /* <DEDUP_REMOVED lines=14> */
.L_x_16124:
[----:B------:R-:W-:Y:S05]  /*2a30*/  BSYNC B0 ;  /* 0x0000000000007941 */ /* 0x000fea0003800000 */
.L_x_16123:
[----:B------:R-:W4:Y:S01]  /*2a40*/  F2I.S64.TRUNC R26, R26 ;  /* 0x0000001a001a7311 */ /* 0x000f22000020d900 */
[----:B------:R-:W-:Y:S05]  /*2a50*/  BRA `(.L_x_16098) ;  /* 0x0000000000587947 */ /* 0x000fea0003800000 */
.L_x_16097:
        /* <DEDUP_REMOVED lines=16> */
.L_x_16125:
[----:B------:R-:W-:Y:S01]  /*2b60*/  CS2R R26, SRZ ;  /* 0x00000000001a7805 */ /* 0x000fe2000001ff00 */
[----:B------:R-:W-:Y:S06]  /*2b70*/  BRA `(.L_x_16098) ;  /* 0x0000000000107947 */ /* 0x000fec0003800000 */
.L_x_16122:
[----:B------:R0:W5:Y:S01]  /*2b80*/  LDG.E.64 R26, desc[UR36][R4.64] ;  /* 0x00000024041a7981 */ /* 0x000162000c1e1b00 */
[----:B------:R-:W-:Y:S05]  /*2b90*/  BRA `(.L_x_16098) ;  /* 0x0000000000087947 */ /* 0x000fea0003800000 */
.L_x_16121:
[----:B------:R3:W5:Y:S01]  /*2ba0*/  LDG.E R26, desc[UR36][R4.64] ;  /* 0x00000024041a7981 */ /* 0x000762000c1e1900 */
[----:B------:R-:W-:-:S07]  /*2bb0*/  IMAD.MOV.U32 R27, RZ, RZ, RZ ;  /* 0x000000ffff1b7224 */ /* 0x000fce00078e00ff */
.L_x_16098:
        /* <DEDUP_REMOVED lines=18> */
.L_x_16129:
[----:B------:R1:W5:Y:S01]  /*2ce0*/  LDG.E.U8 R28, desc[UR36][R4.64] ;  /* 0x00000024041c7981 */ /* 0x000362000c1e1100 */
[----:B------:R-:W-:Y:S01]  /*2cf0*/  IMAD.MOV.U32 R29, RZ, RZ, RZ ;  /* 0x000000ffff1d7224 */ /* 0x000fe200078e00ff */
[----:B------:R-:W-:Y:S06]  /*2d00*/  BRA `(.L_x_16131) ;  /* 0x0000000c00487947 */ /* 0x000fec0003800000 */
.L_x_16128:
        /* <DEDUP_REMOVED lines=8> */
.L_x_16133:
[----:B------:R-:W3:Y:S02]  /*2d90*/  LDG.E R28, desc[UR36][R4.64] ;  /* 0x00000024041c7981 */ /* 0x000ee4000c1e1900 */
[----:B---3--:R-:W-:Y:S01]  /*2da0*/  SHF.R.S32.HI R29, RZ, 0x1f, R28 ;  /* 0x0000001fff1d7819 */ /* 0x008fe2000001141c */
[----:B------:R-:W-:Y:S06]  /*2db0*/  BRA `(.L_x_16131) ;  /* 0x0000000c001c7947 */ /* 0x000fec0003800000 */
.L_x_16132:
[----:B------:R-:W3:Y:S02]  /*2dc0*/  LDG.E.S16 R28, desc[UR36][R4.64] ;  /* 0x00000024041c7981 */ /* 0x000ee4000c1e1700 */
[----:B---3--:R-:W-:Y:S01]  /*2dd0*/  SHF.R.S32.HI R29, RZ, 0x1f, R28 ;  /* 0x0000001fff1d7819 */ /* 0x008fe2000001141c */
[----:B------:R-:W-:Y:S06]  /*2de0*/  BRA `(.L_x_16131) ;  /* 0x0000000c00107947 */ /* 0x000fec0003800000 */
.L_x_16127:
        /* <DEDUP_REMOVED lines=9> */
.L_x_16135:
[----:B------:R-:W3:Y:S02]  /*2e80*/  LDG.E.U16 R4, desc[UR36][R4.64] ;  /* 0x0000002404047981 */ /* 0x000ee4000c1e1500 */
[----:B---3--:R-:W-:-:S06]  /*2e90*/  HADD2.F32 R28, -RZ, R4.H0_H0 ;  /* 0x20000004ff1c7230 */ /* 0x008fcc0000004100 */
[----:B------:R-:W0:Y:S01]  /*2ea0*/  F2I.S64.TRUNC R28, R28 ;  /* 0x0000001c001c7311 */ /* 0x000e22000020d900 */
[----:B------:R-:W-:Y:S05]  /*2eb0*/  BRA `(.L_x_16131) ;  /* 0x0000000800dc7947 */ /* 0x000fea0003800000 */
.L_x_16134:
        /* <DEDUP_REMOVED lines=9> */
.L_x_16137:
[----:B------:R-:W3:Y:S02]  /*2f50*/  LDG.E.U16 R4, desc[UR36][R4.64] ;  /* 0x0000002404047981 */ /* 0x000ee4000c1e1500 */
[----:B---3--:R-:W-:-:S06]  /*2f60*/  HADD2.F32 R28, -RZ, R4.H0_H0 ;  /* 0x20000004ff1c7230 */ /* 0x008fcc0000004100 */
[----:B------:R-:W0:Y:S01]  /*2f70*/  F2I.S64.TRUNC R28, R28 ;  /* 0x0000001c001c7311 */ /* 0x000e22000020d900 */
[----:B------:R-:W-:Y:S05]  /*2f80*/  BRA `(.L_x_16131) ;  /* 0x0000000800a87947 */ /* 0x000fea0003800000 */
.L_x_16136:
[----:B------:R-:W3:Y:S02]  /*2f90*/  LDG.E.64 R4, desc[UR36][R4.64] ;  /* 0x0000002404047981 */ /* 0x000ee4000c1e1b00 */
[----:B---3--:R3:W0:Y:S01]  /*2fa0*/  F2I.S64.F64.TRUNC R28, R4 ;  /* 0x00000004001c7311 */ /* 0x008622000030d900 */
[----:B------:R-:W-:Y:S05]  /*2fb0*/  BRA `(.L_x_16131) ;  /* 0x00000008009c7947 */ /* 0x000fea0003800000 */
.L_x_16126:
        /* <DEDUP_REMOVED lines=13> */
.L_x_16140:
[----:B------:R-:W3:Y:S02]  /*3090*/  LDG.E.64 R4, desc[UR36][R4.64] ;  /* 0x0000002404047981 */ /* 0x000ee4000c1e1b00 */
[----:B---3--:R0:W1:Y:S01]  /*30a0*/  F2I.S64.F64.TRUNC R28, R4 ;  /* 0x00000004001c7311 */ /* 0x008062000030d900 */
[----:B------:R-:W-:Y:S05]  /*30b0*/  BRA `(.L_x_16131) ;  /* 0x00000008005c7947 */ /* 0x000fea0003800000 */
.L_x_16139:
        /* <DEDUP_REMOVED lines=27> */
.L_x_16142:
        /* <DEDUP_REMOVED lines=14> */
.L_x_16141:
[----:B------:R-:W3:Y:S02]  /*3350*/  LDG.E.U16 R28, desc[UR36][R4.64] ;  /* 0x00000024041c7981 */ /* 0x000ee4000c1e1500 */
[----:B---3--:R-:W-:-:S06]  /*3360*/  SHF.L.U32 R28, R28, 0x10, RZ ;  /* 0x000000101c1c7819 */ /* 0x008fcc00000006ff */
[----:B------:R-:W0:Y:S01]  /*3370*/  F2I.S64.TRUNC R28, R28 ;  /* 0x0000001c001c7311 */ /* 0x000e22000020d900 */
[----:B------:R-:W-:Y:S05]  /*3380*/  BRA `(.L_x_16131) ;  /* 0x0000000400a87947 */ /* 0x000fea0003800000 */
.L_x_16138:
        /* <DEDUP_REMOVED lines=11> */
.L_x_16145:
        /* <DEDUP_REMOVED lines=21> */
.L_x_16149:
[----:B------:R-:W-:Y:S05]  /*3590*/  BSYNC B1 ;  /* 0x0000000000017941 */ /* 0x000fea0003800000 */
.L_x_16148:
[----:B------:R-:W-:Y:S01]  /*35a0*/  IMAD.SHL.U32 R3, R3, 0x100000, RZ ;  /* 0x0010000003037824 */ /* 0x000fe200078e00ff */
[----:B------:R-:W-:-:S04]  /*35b0*/  LEA R5, R0, 0x3b800000, 0x17 ;  /* 0x3b80000000057811 */ /* 0x000fc800078eb8ff */
[----:B------:R-:W-:-:S07]  /*35c0*/  LOP3.LUT R28, R5, R3, R28, 0xfe, !PT ;  /* 0x00000003051c7212 */ /* 0x000fce00078efe1c */
.L_x_16147:
[----:B------:R-:W-:Y:S05]  /*35d0*/  BSYNC B0 ;  /* 0x0000000000007941 */ /* 0x000fea0003800000 */
.L_x_16146:
[----:B------:R-:W0:Y:S01]  /*35e0*/  F2I.S64.TRUNC R28, R28 ;  /* 0x0000001c001c7311 */ /* 0x000e22000020d900 */
[----:B------:R-:W-:Y:S05]  /*35f0*/  BRA `(.L_x_16131) ;  /* 0x00000004000c7947 */ /* 0x000fea0003800000 */
.L_x_16144:
        /* <DEDUP_REMOVED lines=21> */
.L_x_16153:
[----:B------:R-:W-:Y:S05]  /*3750*/  BSYNC B1 ;  /* 0x0000000000017941 */ /* 0x000fea0003800000 */
.L_x_16152:
[----:B------:R-:W-:Y:S01]  /*3760*/  IMAD.SHL.U32 R3, R3, 0x200000, RZ ;  /* 0x0020000003037824 */ /* 0x000fe200078e00ff */
[----:B------:R-:W-:-:S04]  /*3770*/  LEA R5, R0, 0x37800000, 0x17 ;  /* 0x3780000000057811 */ /* 0x000fc800078eb8ff */
[----:B------:R-:W-:-:S07]  /*3780*/  LOP3.LUT R28, R5, R3, R28, 0xfe, !PT ;  /* 0x00000003051c7212 */ /* 0x000fce00078efe1c */
.L_x_16151:
[----:B------:R-:W-:Y:S05]  /*3790*/  BSYNC B0 ;  /* 0x0000000000007941 */ /* 0x000fea0003800000 */
.L_x_16150:
[----:B------:R-:W0:Y:S01]  /*37a0*/  F2I.S64.TRUNC R28, R28 ;  /* 0x0000001c001c7311 */ /* 0x000e22000020d900 */
[----:B------:R-:W-:Y:S05]  /*37b0*/  BRA `(.L_x_16131) ;  /* 0x00000000009c7947 */ /* 0x000fea0003800000 */
.L_x_16143:
        /* <DEDUP_REMOVED lines=14> */
.L_x_16157:
[----:B------:R-:W-:Y:S05]  /*38a0*/  BSYNC B0 ;  /* 0x0000000000007941 */ /* 0x000fea0003800000 */
.L_x_16156:
[----:B------:R-:W0:Y:S01]  /*38b0*/  F2I.S64.TRUNC R28, R28 ;  /* 0x0000001c001c7311 */ /* 0x000e22000020d900 */
[----:B------:R-:W-:Y:S05]  /*38c0*/  BRA `(.L_x_16131) ;  /* 0x0000000000587947 */ /* 0x000fea0003800000 */
.L_x_16130:
        /* <DEDUP_REMOVED lines=16> */
.L_x_16158:
[----:B------:R-:W-:Y:S01]  /*39d0*/  CS2R R28, SRZ ;  /* 0x00000000001c7805 */ /* 0x000fe2000001ff00 */
[----:B------:R-:W-:Y:S06]  /*39e0*/  BRA `(.L_x_16131) ;  /* 0x0000000000107947 */ /* 0x000fec0003800000 */
.L_x_16155:
[----:B------:R0:W5:Y:S01]  /*39f0*/  LDG.E.64 R28, desc[UR36][R4.64] ;  /* 0x00000024041c7981 */ /* 0x000162000c1e1b00 */
[----:B------:R-:W-:Y:S05]  /*3a00*/  BRA `(.L_x_16131) ;  /* 0x0000000000087947 */ /* 0x000fea0003800000 */
.L_x_16154:
[----:B------:R0:W5:Y:S01]  /*3a10*/  LDG.E R28, desc[UR36][R4.64] ;  /* 0x00000024041c7981 */ /* 0x000162000c1e1900 */
[----:B------:R-:W-:-:S07]  /*3a20*/  IMAD.MOV.U32 R29, RZ, RZ, RZ ;  /* 0x000000ffff1d7224 */ /* 0x000fce00078e00ff */
.L_x_16131:
        /* <DEDUP_REMOVED lines=18> */
.L_x_16162:
[----:B------:R0:W5:Y:S01]  /*3b50*/  LDG.E.U8 R22, desc[UR36][R4.64] ;  /* 0x0000002404167981 */ /* 0x000162000c1e1100 */
[----:B------:R-:W-:Y:S01]  /*3b60*/  IMAD.MOV.U32 R23, RZ, RZ, RZ ;  /* 0x000000ffff177224 */ /* 0x000fe200078e00ff */
[----:B------:R-:W-:Y:S06]  /*3b70*/  BRA `(.L_x_16164) ;  /* 0x0000000c00487947 */ /* 0x000fec0003800000 */
.L_x_16161:
        /* <DEDUP_REMOVED lines=8> */
.L_x_16166:
[----:B------:R-:W2:Y:S02]  /*3c00*/  LDG.E R22, desc[UR36][R4.64] ;  /* 0x0000002404167981 */ /* 0x000ea4000c1e1900 */
[----:B--2---:R-:W-:Y:S01]  /*3c10*/  SHF.R.S32.HI R23, RZ, 0x1f, R22 ;  /* 0x0000001fff177819 */ /* 0x004fe20000011416 */
[----:B------:R-:W-:Y:S06]  /*3c20*/  BRA `(.L_x_16164) ;  /* 0x0000000c001c7947 */ /* 0x000fec0003800000 */
.L_x_16165:
[----:B------:R-:W2:Y:S02]  /*3c30*/  LDG.E.S16 R22, desc[UR36][R4.64] ;  /* 0x0000002404167981 */ /* 0x000ea4000c1e1700 */
[----:B--2---:R-:W-:Y:S01]  /*3c40*/  SHF.R.S32.HI R23, RZ, 0x1f, R22 ;  /* 0x0000001fff177819 */ /* 0x004fe20000011416 */
[----:B------:R-:W-:Y:S06]  /*3c50*/  BRA `(.L_x_16164) ;  /* 0x0000000c00107947 */ /* 0x000fec0003800000 */
.L_x_16160:
        /* <DEDUP_REMOVED lines=9> */
.L_x_16168:
[----:B------:R-:W2:Y:S02]  /*3cf0*/  LDG.E.U16 R4, desc[UR36][R4.64] ;  /* 0x0000002404047981 */ /* 0x000ea4000c1e1500 */
[----:B--2---:R-:W-:-:S06]  /*3d00*/  HADD2.F32 R22, -RZ, R4.H0_H0 ;  /* 0x20000004ff167230 */ /* 0x004fcc0000004100 */
[----:B------:R-:W0:Y:S01]  /*3d10*/  F2I.S64.TRUNC R22, R22 ;  /* 0x0000001600167311 */ /* 0x000e22000020d900 */
[----:B------:R-:W-:Y:S05]  /*3d20*/  BRA `(.L_x_16164) ;  /* 0x0000000800dc7947 */ /* 0x000fea0003800000 */
.L_x_16167:
        /* <DEDUP_REMOVED lines=9> */
.L_x_16170:
[----:B------:R-:W2:Y:S02]  /*3dc0*/  LDG.E.U16 R4, desc[UR36][R4.64] ;  /* 0x0000002404047981 */ /* 0x000ea4000c1e1500 */
[----:B--2---:R-:W-:-:S06]  /*3dd0*/  HADD2.F32 R22, -RZ, R4.H0_H0 ;  /* 0x20000004ff167230 */ /* 0x004fcc0000004100 */
[----:B------:R-:W0:Y:S01]  /*3de0*/  F2I.S64.TRUNC R22, R22 ;  /* 0x0000001600167311 */ /* 0x000e22000020d900 */
[----:B------:R-:W-:Y:S05]  /*3df0*/  BRA `(.L_x_16164) ;  /* 0x0000000800a87947 */ /* 0x000fea0003800000 */
.L_x_16169:
[----:B------:R-:W2:Y:S02]  /*3e00*/  LDG.E.64 R4, desc[UR36][R4.64] ;  /* 0x0000002404047981 */ /* 0x000ea4000c1e1b00 */
[----:B--2---:R0:W1:Y:S01]  /*3e10*/  F2I.S64.F64.TRUNC R22, R4 ;  /* 0x0000000400167311 */ /* 0x004062000030d900 */
[----:B------:R-:W-:Y:S05]  /*3e20*/  BRA `(.L_x_16164) ;  /* 0x00000008009c7947 */ /* 0x000fea0003800000 */
.L_x_16159:
        /* <DEDUP_REMOVED lines=13> */
.L_x_16173:
[----:B------:R-:W2:Y:S02]  /*3f00*/  LDG.E.64 R4, desc[UR36][R4.64] ;  /* 0x0000002404047981 */ /* 0x000ea4000c1e1b00 */
[----:B--2---:R0:W1:Y:S01]  /*3f10*/  F2I.S64.F64.TRUNC R22, R4 ;  /* 0x0000000400167311 */ /* 0x004062000030d900 */
[----:B------:R-:W-:Y:S05]  /*3f20*/  BRA `(.L_x_16164) ;  /* 0x00000008005c7947 */ /* 0x000fea0003800000 */
.L_x_16172:
        /* <DEDUP_REMOVED lines=27> */
.L_x_16175:
        /* <DEDUP_REMOVED lines=14> */
.L_x_16174:
[----:B------:R-:W2:Y:S02]  /*41c0*/  LDG.E.U16 R22, desc[UR36][R4.64] ;  /* 0x0000002404167981 */ /* 0x000ea4000c1e1500 */
[----:B--2---:R-:W-:-:S06]  /*41d0*/  IMAD.U32 R22, R22, 0x10000, RZ ;  /* 0x0001000016167824 */ /* 0x004fcc00078e00ff */
[----:B------:R-:W0:Y:S01]  /*41e0*/  F2I.S64.TRUNC R22, R22 ;  /* 0x0000001600167311 */ /* 0x000e22000020d900 */
[----:B------:R-:W-:Y:S05]  /*41f0*/  BRA `(.L_x_16164) ;  /* 0x0000000400a87947 */ /* 0x000fea0003800000 */
.L_x_16171:
        /* <DEDUP_REMOVED lines=11> */
.L_x_16178:
        /* <DEDUP_REMOVED lines=21> */
.L_x_16182:
[----:B------:R-:W-:Y:S05]  /*4400*/  BSYNC B1 ;  /* 0x0000000000017941 */ /* 0x000fea0003800000 */
.L_x_16181:
[----:B------:R-:W-:Y:S01]  /*4410*/  IMAD.SHL.U32 R3, R3, 0x100000, RZ ;  /* 0x0010000003037824 */ /* 0x000fe200078e00ff */
[----:B------:R-:W-:-:S04]  /*4420*/  LEA R5, R0, 0x3b800000, 0x17 ;  /* 0x3b80000000057811 */ /* 0x000fc800078eb8ff */
[----:B------:R-:W-:-:S07]  /*4430*/  LOP3.LUT R22, R5, R3, R22, 0xfe, !PT ;  /* 0x0000000305167212 */ /* 0x000fce00078efe16 */
.L_x_16180:
[----:B------:R-:W-:Y:S05]  /*4440*/  BSYNC B0 ;  /* 0x0000000000007941 */ /* 0x000fea0003800000 */
.L_x_16179:
[----:B------:R-:W0:Y:S01]  /*4450*/  F2I.S64.TRUNC R22, R22 ;  /* 0x0000001600167311 */ /* 0x000e22000020d900 */
[----:B------:R-:W-:Y:S05]  /*4460*/  BRA `(.L_x_16164) ;  /* 0x00000004000c7947 */ /* 0x000fea0003800000 */
.L_x_16177:
        /* <DEDUP_REMOVED lines=21> */
.L_x_16186:
[----:B------:R-:W-:Y:S05]  /*45c0*/  BSYNC B1 ;  /* 0x0000000000017941 */ /* 0x000fea0003800000 */
.L_x_16185:
[----:B------:R-:W-:Y:S01]  /*45d0*/  IMAD.SHL.U32 R3, R3, 0x200000, RZ ;  /* 0x0020000003037824 */ /* 0x000fe200078e00ff */
[----:B------:R-:W-:-:S04]  /*45e0*/  LEA R5, R0, 0x37800000, 0x17 ;  /* 0x3780000000057811 */ /* 0x000fc800078eb8ff */
[----:B------:R-:W-:-:S07]  /*45f0*/  LOP3.LUT R22, R5, R3, R22, 0xfe, !PT ;  /* 0x0000000305167212 */ /* 0x000fce00078efe16 */
.L_x_16184:
[----:B------:R-:W-:Y:S05]  /*4600*/  BSYNC B0 ;  /* 0x0000000000007941 */ /* 0x000fea0003800000 */
.L_x_16183:
[----:B------:R-:W0:Y:S01]  /*4610*/  F2I.S64.TRUNC R22, R22 ;  /* 0x0000001600167311 */ /* 0x000e22000020d900 */
[----:B------:R-:W-:Y:S05]  /*4620*/  BRA `(.L_x_16164) ;  /* 0x00000000009c7947 */ /* 0x000fea0003800000 */
.L_x_16176:
        /* <DEDUP_REMOVED lines=14> */
.L_x_16190:
[----:B------:R-:W-:Y:S05]  /*4710*/  BSYNC B0 ;  /* 0x0000000000007941 */ /* 0x000fea0003800000 */
.L_x_16189:
[----:B------:R-:W0:Y:S01]  /*4720*/  F2I.S64.TRUNC R22, R22 ;  /* 0x0000001600167311 */ /* 0x000e22000020d900 */
[----:B------:R-:W-:Y:S05]  /*4730*/  BRA `(.L_x_16164) ;  /* 0x0000000000587947 */ /* 0x000fea0003800000 */
.L_x_16163:
        /* <DEDUP_REMOVED lines=16> */
.L_x_16191:
[----:B------:R-:W-:Y:S01]  /*4840*/  CS2R R22, SRZ ;  /* 0x0000000000167805 */ /* 0x000fe2000001ff00 */
[----:B------:R-:W-:Y:S06]  /*4850*/  BRA `(.L_x_16164) ;  /* 0x0000000000107947 */ /* 0x000fec0003800000 */
.L_x_16188:
[----:B------:R0:W5:Y:S01]  /*4860*/  LDG.E.64 R22, desc[UR36][R4.64] ;  /* 0x0000002404167981 */ /* 0x000162000c1e1b00 */
[----:B------:R-:W-:Y:S05]  /*4870*/  BRA `(.L_x_16164) ;  /* 0x0000000000087947 */ /* 0x000fea0003800000 */
.L_x_16187:
[----:B------:R0:W5:Y:S01]  /*4880*/  LDG.E R22, desc[UR36][R4.64] ;  /* 0x0000002404167981 */ /* 0x000162000c1e1900 */
[----:B------:R-:W-:-:S07]  /*4890*/  IMAD.MOV.U32 R23, RZ, RZ, RZ ;  /* 0x000000ffff177224 */ /* 0x000fce00078e00ff */
.L_x_16164:
        /* <DEDUP_REMOVED lines=18> */
.L_x_16195:
[----:B------:R0:W5:Y:S01]  /*49c0*/  LDG.E.U8 R24, desc[UR36][R4.64] ;  /* 0x0000002404187981 */ /* 0x000162000c1e1100 */
[----:B------:R-:W-:Y:S01]  /*49d0*/  IMAD.MOV.U32 R25, RZ, RZ, RZ ;  /* 0x000000ffff197224 */ /* 0x000fe200078e00ff */
[----:B------:R-:W-:Y:S06]  /*49e0*/  BRA `(.L_x_16197) ;  /* 0x0000000c00487947 */ /* 0x000fec0003800000 */
.L_x_16194:
        /* <DEDUP_REMOVED lines=8> */
.L_x_16199:
[----:B------:R-:W2:Y:S02]  /*4a70*/  LDG.E R24, desc[UR36][R4.64] ;  /* 0x0000002404187981 */ /* 0x000ea4000c1e1900 */
[----:B--2---:R-:W-:Y:S01]  /*4a80*/  SHF.R.S32.HI R25, RZ, 0x1f, R24 ;  /* 0x0000001fff197819 */ /* 0x004fe20000011418 */
[----:B------:R-:W-:Y:S06]  /*4a90*/  BRA `(.L_x_16197) ;  /* 0x0000000c001c7947 */ /* 0x000fec0003800000 */
.L_x_16198:
[----:B------:R-:W2:Y:S02]  /*4aa0*/  LDG.E.S16 R24, desc[UR36][R4.64] ;  /* 0x0000002404187981 */ /* 0x000ea4000c1e1700 */
[----:B--2---:R-:W-:Y:S01]  /*4ab0*/  SHF.R.S32.HI R25, RZ, 0x1f, R24 ;  /* 0x0000001fff197819 */ /* 0x004fe20000011418 */
[----:B------:R-:W-:Y:S06]  /*4ac0*/  BRA `(.L_x_16197) ;  /* 0x0000000c00107947 */ /* 0x000fec0003800000 */
.L_x_16193:
        /* <DEDUP_REMOVED lines=9> */
.L_x_16201:
[----:B------:R-:W2:Y:S02]  /*4b60*/  LDG.E.U16 R4, desc[UR36][R4.64] ;  /* 0x0000002404047981 */ /* 0x000ea4000c1e1500 */
[----:B--2---:R-:W-:-:S06]  /*4b70*/  HADD2.F32 R24, -RZ, R4.H0_H0 ;  /* 0x20000004ff187230 */ /* 0x004fcc0000004100 */
[----:B------:R-:W0:Y:S01]  /*4b80*/  F2I.S64.TRUNC R24, R24 ;  /* 0x0000001800187311 */ /* 0x000e22000020d900 */
[----:B------:R-:W-:Y:S05]  /*4b90*/  BRA `(.L_x_16197) ;  /* 0x0000000800dc7947 */ /* 0x000fea0003800000 */
.L_x_16200:
        /* <DEDUP_REMOVED lines=9> */
.L_x_16203:
[----:B------:R-:W2:Y:S02]  /*4c30*/  LDG.E.U16 R4, desc[UR36][R4.64] ;  /* 0x0000002404047981 */ /* 0x000ea4000c1e1500 */
[----:B--2---:R-:W-:-:S06]  /*4c40*/  HADD2.F32 R24, -RZ, R4.H0_H0 ;  /* 0x20000004ff187230 */ /* 0x004fcc0000004100 */
[----:B------:R-:W0:Y:S01]  /*4c50*/  F2I.S64.TRUNC R24, R24 ;  /* 0x0000001800187311 */ /* 0x000e22000020d900 */
[----:B------:R-:W-:Y:S05]  /*4c60*/  BRA `(.L_x_16197) ;  /* 0x0000000800a87947 */ /* 0x000fea0003800000 */
.L_x_16202:
[----:B------:R-:W2:Y:S02]  /*4c70*/  LDG.E.64 R4, desc[UR36][R4.64] ;  /* 0x0000002404047981 */ /* 0x000ea4000c1e1b00 */
[----:B--2---:R0:W1:Y:S01]  /*4c80*/  F2I.S64.F64.TRUNC R24, R4 ;  /* 0x0000000400187311 */ /* 0x004062000030d900 */
[----:B------:R-:W-:Y:S05]  /*4c90*/  BRA `(.L_x_16197) ;  /* 0x00000008009c7947 */ /* 0x000fea0003800000 */
.L_x_16192:
        /* <DEDUP_REMOVED lines=13> */
.L_x_16206:
[----:B------:R-:W2:Y:S02]  /*4d70*/  LDG.E.64 R4, desc[UR36][R4.64] ;  /* 0x0000002404047981 */ /* 0x000ea4000c1e1b00 */
[----:B--2---:R0:W1:Y:S01]  /*4d80*/  F2I.S64.F64.TRUNC R24, R4 ;  /* 0x0000000400187311 */ /* 0x004062000030d900 */
[----:B------:R-:W-:Y:S05]  /*4d90*/  BRA `(.L_x_16197) ;  /* 0x00000008005c7947 */ /* 0x000fea0003800000 */
.L_x_16205:
        /* <DEDUP_REMOVED lines=27> */
.L_x_16208:
        /* <DEDUP_REMOVED lines=14> */
.L_x_16207:
[----:B------:R-:W2:Y:S02]  /*5030*/  LDG.E.U16 R24, desc[UR36][R4.64] ;  /* 0x0000002404187981 */ /* 0x000ea4000c1e1500 */
[----:B--2---:R-:W-:-:S06]  /*5040*/  IMAD.U32 R24, R24, 0x10000, RZ ;  /* 0x0001000018187824 */ /* 0x004fcc00078e00ff */
[----:B------:R-:W0:Y:S01]  /*5050*/  F2I.S64.TRUNC R24, R24 ;  /* 0x0000001800187311 */ /* 0x000e22000020d900 */
[----:B------:R-:W-:Y:S05]  /*5060*/  BRA `(.L_x_16197) ;  /* 0x0000000400a87947 */ /* 0x000fea0003800000 */
.L_x_16204:
        /* <DEDUP_REMOVED lines=11> */
.L_x_16211:
        /* <DEDUP_REMOVED lines=21> */
.L_x_16215:
[----:B------:R-:W-:Y:S05]  /*5270*/  BSYNC B1 ;  /* 0x0000000000017941 */ /* 0x000fea0003800000 */
.L_x_16214:
[----:B------:R-:W-:Y:S01]  /*5280*/  IMAD.SHL.U32 R3, R3, 0x100000, RZ ;  /* 0x0010000003037824 */ /* 0x000fe200078e00ff */
[----:B------:R-:W-:-:S04]  /*5290*/  LEA R5, R0, 0x3b800000, 0x17 ;  /* 0x3b80000000057811 */ /* 0x000fc800078eb8ff */
[----:B------:R-:W-:-:S07]  /*52a0*/  LOP3.LUT R24, R5, R3, R24, 0xfe, !PT ;  /* 0x0000000305187212 */ /* 0x000fce00078efe18 */
.L_x_16213:
[----:B------:R-:W-:Y:S05]  /*52b0*/  BSYNC B0 ;  /* 0x0000000000007941 */ /* 0x000fea0003800000 */
.L_x_16212:
[----:B------:R-:W1:Y:S01]  /*52c0*/  F2I.S64.TRUNC R24, R24 ;  /* 0x0000001800187311 */ /* 0x000e62000020d900 */
[----:B------:R-:W-:Y:S05]  /*52d0*/  BRA `(.L_x_16197) ;  /* 0x00000004000c7947 */ /* 0x000fea0003800000 */
.L_x_16210:
        /* <DEDUP_REMOVED lines=21> */
.L_x_16219:
[----:B------:R-:W-:Y:S05]  /*5430*/  BSYNC B1 ;  /* 0x0000000000017941 */ /* 0x000fea0003800000 */
.L_x_16218:
[----:B------:R-:W-:Y:S01]  /*5440*/  IMAD.SHL.U32 R3, R3, 0x200000, RZ ;  /* 0x0020000003037824 */ /* 0x000fe200078e00ff */
[----:B------:R-:W-:-:S04]  /*5450*/  LEA R5, R0, 0x37800000, 0x17 ;  /* 0x3780000000057811 */ /* 0x000fc800078eb8ff */
[----:B------:R-:W-:-:S07]  /*5460*/  LOP3.LUT R24, R5, R3, R24, 0xfe, !PT ;  /* 0x0000000305187212 */ /* 0x000fce00078efe18 */
.L_x_16217:
[----:B------:R-:W-:Y:S05]  /*5470*/  BSYNC B0 ;  /* 0x0000000000007941 */ /* 0x000fea0003800000 */
.L_x_16216:
[----:B------:R-:W2:Y:S01]  /*5480*/  F2I.S64.TRUNC R24, R24 ;  /* 0x0000001800187311 */ /* 0x000ea2000020d900 */
[----:B------:R-:W-:Y:S05]  /*5490*/  BRA `(.L_x_16197) ;  /* 0x00000000009c7947 */ /* 0x000fea0003800000 */
.L_x_16209:
        /* <DEDUP_REMOVED lines=14> */
.L_x_16223:
[----:B------:R-:W-:Y:S05]  /*5580*/  BSYNC B0 ;  /* 0x0000000000007941 */ /* 0x000fea0003800000 */
.L_x_16222:
[----:B------:R-:W0:Y:S01]  /*5590*/  F2I.S64.TRUNC R24, R24 ;  /* 0x0000001800187311 */ /* 0x000e22000020d900 */
[----:B------:R-:W-:Y:S05]  /*55a0*/  BRA `(.L_x_16197) ;  /* 0x0000000000587947 */ /* 0x000fea0003800000 */
.L_x_16196:
        /* <DEDUP_REMOVED lines=16> */
.L_x_16224:
[----:B------:R-:W-:Y:S01]  /*56b0*/  CS2R R24, SRZ ;  /* 0x0000000000187805 */ /* 0x000fe2000001ff00 */
[----:B------:R-:W-:Y:S06]  /*56c0*/  BRA `(.L_x_16197) ;  /* 0x0000000000107947 */ /* 0x000fec0003800000 */
.L_x_16221:
[----:B------:R4:W5:Y:S01]  /*56d0*/  LDG.E.64 R24, desc[UR36][R4.64] ;  /* 0x0000002404187981 */ /* 0x000962000c1e1b00 */
[----:B------:R-:W-:Y:S05]  /*56e0*/  BRA `(.L_x_16197) ;  /* 0x0000000000087947 */ /* 0x000fea0003800000 */
.L_x_16220:
[----:B------:R0:W5:Y:S01]  /*56f0*/  LDG.E R24, desc[UR36][R4.64] ;  /* 0x0000002404187981 */ /* 0x000162000c1e1900 */
[----:B------:R-:W-:-:S07]  /*5700*/  IMAD.MOV.U32 R25, RZ, RZ, RZ ;  /* 0x000000ffff197224 */ /* 0x000fce00078e00ff */
.L_x_16197:
        /* <DEDUP_REMOVED lines=18> */
.L_x_16228:
[----:B------:R3:W5:Y:S01]  /*5830*/  LDG.E.U8 R30, desc[UR36][R4.64] ;  /* 0x00000024041e7981 */ /* 0x000762000c1e1100 */
[----:B------:R-:W-:Y:S01]  /*5840*/  IMAD.MOV.U32 R31, RZ, RZ, RZ ;  /* 0x000000ffff1f7224 */ /* 0x000fe200078e00ff */
[----:B------:R-:W-:Y:S06]  /*5850*/  BRA `(.L_x_16230) ;  /* 0x0000000c00487947 */ /* 0x000fec0003800000 */
.L_x_16227:
        /* <DEDUP_REMOVED lines=8> */
.L_x_16232:
[----:B------:R-:W3:Y:S02]  /*58e0*/  LDG.E R30, desc[UR36][R4.64] ;  /* 0x00000024041e7981 */ /* 0x000ee4000c1e1900 */
[----:B---3--:R-:W-:Y:S01]  /*58f0*/  SHF.R.S32.HI R31, RZ, 0x1f, R30 ;  /* 0x0000001fff1f7819 */ /* 0x008fe2000001141e */
[----:B------:R-:W-:Y:S06]  /*5900*/  BRA `(.L_x_16230) ;  /* 0x0000000c001c7947 */ /* 0x000fec0003800000 */
.L_x_16231:
[----:B------:R-:W3:Y:S02]  /*5910*/  LDG.E.S16 R30, desc[UR36][R4.64] ;  /* 0x00000024041e7981 */ /* 0x000ee4000c1e1700 */
[----:B---3--:R-:W-:Y:S01]  /*5920*/  SHF.R.S32.HI R31, RZ, 0x1f, R30 ;  /* 0x0000001fff1f7819 */ /* 0x008fe2000001141e */
[----:B------:R-:W-:Y:S06]  /*5930*/  BRA `(.L_x_16230) ;  /* 0x0000000c00107947 */ /* 0x000fec0003800000 */
.L_x_16226:
        /* <DEDUP_REMOVED lines=9> */
.L_x_16234:
[----:B------:R-:W3:Y:S02]  /*59d0*/  LDG.E.U16 R4, desc[UR36][R4.64] ;  /* 0x0000002404047981 */ /* 0x000ee4000c1e1500 */
[----:B---3--:R-:W-:-:S06]  /*59e0*/  HADD2.F32 R30, -RZ, R4.H0_H0 ;  /* 0x20000004ff1e7230 */ /* 0x008fcc0000004100 */
[----:B------:R-:W4:Y:S01]  /*59f0*/  F2I.S64.TRUNC R30, R30 ;  /* 0x0000001e001e7311 */ /* 0x000f22000020d900 */
[----:B------:R-:W-:Y:S05]  /*5a00*/  BRA `(.L_x_16230) ;  /* 0x0000000800dc7947 */ /* 0x000fea0003800000 */
.L_x_16233:
        /* <DEDUP_REMOVED lines=9> */
.L_x_16236:
[----:B------:R-:W3:Y:S02]  /*5aa0*/  LDG.E.U16 R4, desc[UR36][R4.64] ;  /* 0x0000002404047981 */ /* 0x000ee4000c1e1500 */
[----:B---3--:R-:W-:-:S06]  /*5ab0*/  HADD2.F32 R30, -RZ, R4.H0_H0 ;  /* 0x20000004ff1e7230 */ /* 0x008fcc0000004100 */
[----:B------:R-:W0:Y:S01]  /*5ac0*/  F2I.S64.TRUNC R30, R30 ;  /* 0x0000001e001e7311 */ /* 0x000e22000020d900 */
[----:B------:R-:W-:Y:S05]  /*5ad0*/  BRA `(.L_x_16230) ;  /* 0x0000000800a87947 */ /* 0x000fea0003800000 */
.L_x_16235:
[----:B------:R-:W3:Y:S02]  /*5ae0*/  LDG.E.64 R4, desc[UR36][R4.64] ;  /* 0x0000002404047981 */ /* 0x000ee4000c1e1b00 */
[----:B---3--:R0:W3:Y:S01]  /*5af0*/  F2I.S64.F64.TRUNC R30, R4 ;  /* 0x00000004001e7311 */ /* 0x0080e2000030d900 */
[----:B------:R-:W-:Y:S05]  /*5b00*/  BRA `(.L_x_16230) ;  /* 0x00000008009c7947 */ /* 0x000fea0003800000 */
.L_x_16225:
        /* <DEDUP_REMOVED lines=13> */
.L_x_16239:
[----:B------:R-:W3:Y:S02]  /*5be0*/  LDG.E.64 R4, desc[UR36][R4.64] ;  /* 0x0000002404047981 */ /* 0x000ee4000c1e1b00 */
[----:B---3--:R0:W3:Y:S01]  /*5bf0*/  F2I.S64.F64.TRUNC R30, R4 ;  /* 0x00000004001e7311 */ /* 0x0080e2000030d900 */
[----:B------:R-:W-:Y:S05]  /*5c00*/  BRA `(.L_x_16230) ;  /* 0x00000008005c7947 */ /* 0x000fea0003800000 */
.L_x_16238:
        /* <DEDUP_REMOVED lines=27> */
.L_x_16241:
        /* <DEDUP_REMOVED lines=14> */
.L_x_16240:
[----:B------:R-:W3:Y:S02]  /*5ea0*/  LDG.E.U16 R30, desc[UR36][R4.64] ;  /* 0x00000024041e7981 */ /* 0x000ee4000c1e1500 */
[----:B---3--:R-:W-:-:S06]  /*5eb0*/  IMAD.U32 R30, R30, 0x10000, RZ ;  /* 0x000100001e1e7824 */ /* 0x008fcc00078e00ff */
[----:B------:R-:W0:Y:S01]  /*5ec0*/  F2I.S64.TRUNC R30, R30 ;  /* 0x0000001e001e7311 */ /* 0x000e22000020d900 */
[----:B------:R-:W-:Y:S05]  /*5ed0*/  BRA `(.L_x_16230) ;  /* 0x0000000400a87947 */ /* 0x000fea0003800000 */
.L_x_16237:
        /* <DEDUP_REMOVED lines=11> */
.L_x_16244:
        /* <DEDUP_REMOVED lines=21> */
.L_x_16248:
[----:B------:R-:W-:Y:S05]  /*60e0*/  BSYNC B1 ;  /* 0x0000000000017941 */ /* 0x000fea0003800000 */
.L_x_16247:
[----:B------:R-:W-:Y:S01]  /*60f0*/  IMAD.SHL.U32 R3, R3, 0x100000, RZ ;  /* 0x0010000003037824 */ /* 0x000fe200078e00ff */
[----:B------:R-:W-:-:S04]  /*6100*/  LEA R5, R0, 0x3b800000, 0x17 ;  /* 0x3b80000000057811 */ /* 0x000fc800078eb8ff */
[----:B------:R-:W-:-:S07]  /*6110*/  LOP3.LUT R30, R5, R3, R30, 0xfe, !PT ;  /* 0x00000003051e7212 */ /* 0x000fce00078efe1e */
.L_x_16246:
[----:B------:R-:W-:Y:S05]  /*6120*/  BSYNC B0 ;  /* 0x0000000000007941 */ /* 0x000fea0003800000 */
.L_x_16245:
[----:B------:R-:W0:Y:S01]  /*6130*/  F2I.S64.TRUNC R30, R30 ;  /* 0x0000001e001e7311 */ /* 0x000e22000020d900 */
[----:B------:R-:W-:Y:S05]  /*6140*/  BRA `(.L_x_16230) ;  /* 0x00000004000c7947 */ /* 0x000fea0003800000 */
.L_x_16243:
        /* <DEDUP_REMOVED lines=21> */
.L_x_16252:
[----:B------:R-:W-:Y:S05]  /*62a0*/  BSYNC B1 ;  /* 0x0000000000017941 */ /* 0x000fea0003800000 */
.L_x_16251:
[----:B------:R-:W-:Y:S01]  /*62b0*/  IMAD.SHL.U32 R3, R3, 0x200000, RZ ;  /* 0x0020000003037824 */ /* 0x000fe200078e00ff */
[----:B------:R-:W-:-:S04]  /*62c0*/  LEA R5, R0, 0x37800000, 0x17 ;  /* 0x3780000000057811 */ /* 0x000fc800078eb8ff */
[----:B------:R-:W-:-:S07]  /*62d0*/  LOP3.LUT R30, R5, R3, R30, 0xfe, !PT ;  /* 0x00000003051e7212 */ /* 0x000fce00078efe1e */
.L_x_16250:
[----:B------:R-:W-:Y:S05]  /*62e0*/  BSYNC B0 ;  /* 0x0000000000007941 */ /* 0x000fea0003800000 */
.L_x_16249:
[----:B------:R-:W0:Y:S01]  /*62f0*/  F2I.S64.TRUNC R30, R30 ;  /* 0x0000001e001e7311 */ /* 0x000e22000020d900 */
[----:B------:R-:W-:Y:S05]  /*6300*/  BRA `(.L_x_16230) ;  /* 0x00000000009c7947 */ /* 0x000fea0003800000 */
.L_x_16242:
        /* <DEDUP_REMOVED lines=14> */
.L_x_16256:
[----:B------:R-:W-:Y:S05]  /*63f0*/  BSYNC B0 ;  /* 0x0000000000007941 */ /* 0x000fea0003800000 */
.L_x_16255:
[----:B------:R-:W0:Y:S01]  /*6400*/  F2I.S64.TRUNC R30, R30 ;  /* 0x0000001e001e7311 */ /* 0x000e22000020d900 */
[----:B------:R-:W-:Y:S05]  /*6410*/  BRA `(.L_x_16230) ;  /* 0x0000000000587947 */ /* 0x000fea0003800000 */
.L_x_16229:
        /* <DEDUP_REMOVED lines=16> */
.L_x_16257:
[----:B------:R-:W-:Y:S01]  /*6520*/  CS2R R30, SRZ ;  /* 0x00000000001e7805 */ /* 0x000fe2000001ff00 */
[----:B------:R-:W-:Y:S06]  /*6530*/  BRA `(.L_x_16230) ;  /* 0x0000000000107947 */ /* 0x000fec0003800000 */
.L_x_16254:
[----:B------:R0:W5:Y:S01]  /*6540*/  LDG.E.64 R30, desc[UR36][R4.64] ;  /* 0x00000024041e7981 */ /* 0x000162000c1e1b00 */
[----:B------:R-:W-:Y:S05]  /*6550*/  BRA `(.L_x_16230) ;  /* 0x0000000000087947 */ /* 0x000fea0003800000 */
.L_x_16253:
[----:B------:R0:W5:Y:S01]  /*6560*/  LDG.E R30, desc[UR36][R4.64] ;  /* 0x00000024041e7981 */ /* 0x000162000c1e1900 */
[----:B------:R-:W-:-:S07]  /*6570*/  IMAD.MOV.U32 R31, RZ, RZ, RZ ;  /* 0x000000ffff1f7224 */ /* 0x000fce00078e00ff */
.L_x_16230:
        /* <DEDUP_REMOVED lines=24> */
.L_x_16259:
[----:B------:R-:W-:Y:S05]  /*6700*/  BSYNC B7 ;  /* 0x0000000000077941 */ /* 0x000fea0003800000 */
.L_x_16258:
        /* <DEDUP_REMOVED lines=24> */
.L_x_16261:
[----:B------:R-:W-:Y:S05]  /*6890*/  BSYNC B7 ;  /* 0x0000000000077941 */ /* 0x000fea0003800000 */
.L_x_16260:
        /* <DEDUP_REMOVED lines=29> */
.L_x_16263:
[----:B------:R-:W-:Y:S05]  /*6a70*/  BSYNC B7 ;  /* 0x0000000000077941 */ /* 0x000fea0003800000 */
.L_x_16262:
        /* <DEDUP_REMOVED lines=19> */
.L_x_16268:
        /* <DEDUP_REMOVED lines=10> */
[----:B------:R-:W-:Y:S05]  /*6c50*/  CALL.REL.NOINC `($__internal_38_$__cuda_sm20_div_s64) ;  /* 0x0000017800287944 */ /* 0x000fea0003c00000 */
[----:B------:R-:W-:Y:S05]  /*6c60*/  BRA `(.L_x_16267) ;  /* 0x00000000004c7947 */ /* 0x000fea0003800000 */
.L_x_16266:
        /* <DEDUP_REMOVED lines=19> */
.L_x_16267:
[----:B------:R-:W-:Y:S05]  /*6da0*/  BSYNC B1 ;  /* 0x0000000000017941 */ /* 0x000fea0003800000 */
.L_x_16265:
        /* <DEDUP_REMOVED lines=24> */
.L_x_16264:
        /* <DEDUP_REMOVED lines=19> */
.L_x_16273:
        /* <DEDUP_REMOVED lines=25> */
.L_x_16272:
[----:B------:R-:W-:Y:S05]  /*71f0*/  BSYNC B8 ;  /* 0x0000000000087941 */ /* 0x000fea0003800000 */
.L_x_16271:
[----:B------:R-:W-:-:S05]  /*7200*/  IADD3 R22, P0, R22, 0x8, RZ ;  /* 0x0000000816167810 */ /* 0x000fca0007f1e0ff */
[----:B------:R-:W-:Y:S01]  /*7210*/  IMAD.X R23, RZ, RZ, R23, P0 ;  /* 0x000000ffff177224 */ /* 0x000fe200000e0617 */
[----:B------:R-:W-:-:S04]  /*7220*/  ISETP.GE.U32.AND P0, PT, R22, R25, PT ;  /* 0x000000191600720c */ /* 0x000fc80003f06070 */
[----:B------:R-:W-:-:S13]  /*7230*/  ISETP.GE.U32.AND.EX P0, PT, R23, R16, PT, P0 ;  /* 0x000000101700720c */ /* 0x000fda0003f06100 */
[----:B------:R-:W-:Y:S05]  /*7240*/  @!P0 BRA `(.L_x_16273) ;  /* 0xfffffffc00848947 */ /* 0x000fea000383ffff */
.L_x_16270:
[----:B------:R-:W-:Y:S05]  /*7250*/  BSYNC B7 ;  /* 0x0000000000077941 */ /* 0x000fea0003800000 */
.L_x_16269:
        /* <DEDUP_REMOVED lines=14> */
.L_x_16277:
[----:B------:R3:W-:Y:S01]  /*7340*/  STG.E.U8 desc[UR36][R18.64], RZ ;  /* 0x000000ff12007986 */ /* 0x0007e2000c101124 */
[----:B------:R-:W-:Y:S05]  /*7350*/  BRA `(.L_x_16279) ;  /* 0x00000004008c7947 */ /* 0x000fea0003800000 */
.L_x_16276:
        /* <DEDUP_REMOVED lines=8> */
.L_x_16281:
[----:B------:R2:W-:Y:S01]  /*73e0*/  STG.E desc[UR36][R18.64], RZ ;  /* 0x000000ff12007986 */ /* 0x0005e2000c101924 */
[----:B------:R-:W-:Y:S05]  /*73f0*/  BRA `(.L_x_16279) ;  /* 0x0000000400647947 */ /* 0x000fea0003800000 */
.L_x_16280:
[----:B------:R0:W-:Y:S01]  /*7400*/  STG.E.U16 desc[UR36][R18.64], RZ ;  /* 0x000000ff12007986 */ /* 0x0001e2000c101524 */
[----:B------:R-:W-:Y:S05]  /*7410*/  BRA `(.L_x_16279) ;  /* 0x00000004005c7947 */ /* 0x000fea0003800000 */
.L_x_16275:
        /* <DEDUP_REMOVED lines=8> */
.L_x_16283:
[----:B------:R0:W-:Y:S01]  /*74a0*/  STG.E.U16 desc[UR36][R18.64], RZ ;  /* 0x000000ff12007986 */ /* 0x0001e2000c101524 */
[----:B------:R-:W-:Y:S05]  /*74b0*/  BRA `(.L_x_16279) ;  /* 0x0000000400347947 */ /* 0x000fea0003800000 */
.L_x_16282:
        /* <DEDUP_REMOVED lines=8> */
.L_x_16285:
[----:B------:R0:W-:Y:S01]  /*7540*/  STG.E desc[UR36][R18.64], RZ ;  /* 0x000000ff12007986 */ /* 0x0001e2000c101924 */
[----:B------:R-:W-:Y:S05]  /*7550*/  BRA `(.L_x_16279) ;  /* 0x00000004000c7947 */ /* 0x000fea0003800000 */
.L_x_16284:
[----:B------:R0:W-:Y:S01]  /*7560*/  STG.E.64 desc[UR36][R18.64], RZ ;  /* 0x000000ff12007986 */ /* 0x0001e2000c101b24 */
[----:B------:R-:W-:Y:S05]  /*7570*/  BRA `(.L_x_16279) ;  /* 0x0000000400047947 */ /* 0x000fea0003800000 */
.L_x_16274:
        /* <DEDUP_REMOVED lines=10> */
.L_x_16288:
[----:B------:R0:W-:Y:S01]  /*7620*/  STG.E.128 desc[UR36][R18.64], RZ ;  /* 0x000000ff12007986 */ /* 0x0001e2000c101d24 */
[----:B------:R-:W-:Y:S05]  /*7630*/  BRA `(.L_x_16279) ;  /* 0x0000000000d47947 */ /* 0x000fea0003800000 */
.L_x_16287:
        /* <DEDUP_REMOVED lines=8> */
.L_x_16290:
[----:B------:R0:W-:Y:S01]  /*76c0*/  STG.E.U8 desc[UR36][R18.64], RZ ;  /* 0x000000ff12007986 */ /* 0x0001e2000c101124 */
[----:B------:R-:W-:Y:S05]  /*76d0*/  BRA `(.L_x_16279) ;  /* 0x0000000000ac7947 */ /* 0x000fea0003800000 */
.L_x_16289:
[----:B------:R0:W-:Y:S01]  /*76e0*/  STG.E.U16 desc[UR36][R18.64], RZ ;  /* 0x000000ff12007986 */ /* 0x0001e2000c101524 */
[----:B------:R-:W-:Y:S05]  /*76f0*/  BRA `(.L_x_16279) ;  /* 0x0000000000a47947 */ /* 0x000fea0003800000 */
.L_x_16286:
        /* <DEDUP_REMOVED lines=10> */
.L_x_16293:
[----:B------:R0:W-:Y:S01]  /*77a0*/  STG.E.U8 desc[UR36][R18.64], RZ ;  /* 0x000000ff12007986 */ /* 0x0001e2000c101124 */
[----:B------:R-:W-:Y:S05]  /*77b0*/  BRA `(.L_x_16279) ;  /* 0x0000000000747947 */ /* 0x000fea0003800000 */
.L_x_16292:
[----:B------:R0:W-:Y:S01]  /*77c0*/  STG.E.U8 desc[UR36][R18.64], RZ ;  /* 0x000000ff12007986 */ /* 0x0001e2000c101124 */
[----:B------:R-:W-:Y:S05]  /*77d0*/  BRA `(.L_x_16279) ;  /* 0x00000000006c7947 */ /* 0x000fea0003800000 */
.L_x_16291:
[----:B------:R-:W-:-:S13]  /*77e0*/  ISETP.NE.AND P0, PT, R0, 0x1c, PT ;  /* 0x0000001c0000780c */ /* 0x000fda0003f05270 */
[----:B------:R-:W-:Y:S05]  /*77f0*/  @!P0 BRA `(.L_x_16294) ;  /* 0x0000000000608947 */ /* 0x000fea0003800000 */
[----:B------:R-:W-:-:S13]  /*7800*/  ISETP.NE.AND P0, PT, R0, 0x1d, PT ;  /* 0x0000001d0000780c */ /* 0x000fda0003f05270 */
[----:B------:R-:W-:Y:S05]  /*7810*/  @!P0 BRA `(.L_x_16295) ;  /* 0x0000000000508947 */ /* 0x000fea0003800000 */
[----:B------:R-:W-:-:S13]  /*7820*/  ISETP.NE.AND P0, PT, R0, 0x2c, PT ;  /* 0x0000002c0000780c */ /* 0x000fda0003f05270 */
[----:B------:R0:W-:Y:S01]  /*7830*/  @!P0 STG.E.U8 desc[UR36][R18.64], RZ ;  /* 0x000000ff12008986 */ /* 0x0001e2000c101124 */
[----:B------:R-:W-:Y:S05]  /*7840*/  @!P0 BRA `(.L_x_16279) ;  /* 0x0000000000508947 */ /* 0x000fea0003800000 */
.L_x_16278:
        /* <DEDUP_REMOVED lines=16> */
.L_x_16296:
[----:B------:R-:W-:Y:S05]  /*7950*/  BRA `(.L_x_16279) ;  /* 0x00000000000c7947 */ /* 0x000fea0003800000 */
.L_x_16295:
[----:B------:R0:W-:Y:S01]  /*7960*/  STG.E.64 desc[UR36][R18.64], RZ ;  /* 0x000000ff12007986 */ /* 0x0001e2000c101b24 */
[----:B------:R-:W-:Y:S05]  /*7970*/  BRA `(.L_x_16279) ;  /* 0x0000000000047947 */ /* 0x000fea0003800000 */
.L_x_16294:
[----:B------:R0:W-:Y:S02]  /*7980*/  STG.E desc[UR36][R18.64], RZ ;  /* 0x000000ff12007986 */ /* 0x0001e4000c101924 */
.L_x_16279:
[----:B------:R-:W-:-:S04]  /*7990*/  IMAD R2, R2, 0x200, R17 ;  /* 0x0000020002027824 */ /* 0x000fc800078e0211 */
[----:B01234-:R-:W-:-:S07]  /*79a0*/  VIADD R19, R2, 0x80 ;  /* 0x0000008002137836 */ /* 0x01ffce0000000000 */
.L_x_16091:
[----:B------:R-:W-:Y:S05]  /*79b0*/  BSYNC B6 ;  /* 0x0000000000067941 */ /* 0x000fea0003800000 */
.L_x_16090:
        /* <DEDUP_REMOVED lines=460> */
.L_x_16299:
        /* <DEDUP_REMOVED lines=21> */
.L_x_16303:
[----:B------:R0:W5:Y:S01]  /*97d0*/  LDG.E.U8 R26, desc[UR36][R2.64] ;  /* 0x00000024021a7981 */ /* 0x000162000c1e1100 */
[----:B------:R-:W-:Y:S01]  /*97e0*/  IMAD.MOV.U32 R27, RZ, RZ, RZ ;  /* 0x000000ffff1b7224 */ /* 0x000fe200078e00ff */
[----:B------:R-:W-:Y:S06]  /*97f0*/  BRA `(.L_x_16305) ;  /* 0x0000000c00487947 */ /* 0x000fec0003800000 */
.L_x_16302:
        /* <DEDUP_REMOVED lines=8> */
.L_x_16307:
[----:B------:R-:W2:Y:S02]  /*9880*/  LDG.E R26, desc[UR36][R2.64] ;  /* 0x00000024021a7981 */ /* 0x000ea4000c1e1900 */
[----:B--2---:R-:W-:Y:S01]  /*9890*/  SHF.R.S32.HI R27, RZ, 0x1f, R26 ;  /* 0x0000001fff1b7819 */ /* 0x004fe2000001141a */
[----:B------:R-:W-:Y:S06]  /*98a0*/  BRA `(.L_x_16305) ;  /* 0x0000000c001c7947 */ /* 0x000fec0003800000 */
.L_x_16306:
[----:B------:R-:W2:Y:S02]  /*98b0*/  LDG.E.S16 R26, desc[UR36][R2.64] ;  /* 0x00000024021a7981 */ /* 0x000ea4000c1e1700 */
[----:B--2---:R-:W-:Y:S01]  /*98c0*/  SHF.R.S32.HI R27, RZ, 0x1f, R26 ;  /* 0x0000001fff1b7819 */ /* 0x004fe2000001141a */
[----:B------:R-:W-:Y:S06]  /*98d0*/  BRA `(.L_x_16305) ;  /* 0x0000000c00107947 */ /* 0x000fec0003800000 */
.L_x_16301:
        /* <DEDUP_REMOVED lines=9> */
.L_x_16309:
[----:B------:R-:W2:Y:S02]  /*9970*/  LDG.E.U16 R2, desc[UR36][R2.64] ;  /* 0x0000002402027981 */ /* 0x000ea4000c1e1500 */
[----:B--2---:R-:W-:-:S06]  /*9980*/  HADD2.F32 R26, -RZ, R2.H0_H0 ;  /* 0x20000002ff1a7230 */ /* 0x004fcc0000004100 */
[----:B------:R-:W0:Y:S01]  /*9990*/  F2I.S64.TRUNC R26, R26 ;  /* 0x0000001a001a7311 */ /* 0x000e22000020d900 */
[----:B------:R-:W-:Y:S05]  /*99a0*/  BRA `(.L_x_16305) ;  /* 0x0000000800dc7947 */ /* 0x000fea0003800000 */
.L_x_16308:
        /* <DEDUP_REMOVED lines=9> */
.L_x_16311:
[----:B------:R-:W2:Y:S02]  /*9a40*/  LDG.E.U16 R2, desc[UR36][R2.64] ;  /* 0x0000002402027981 */ /* 0x000ea4000c1e1500 */
[----:B--2---:R-:W-:-:S06]  /*9a50*/  HADD2.F32 R26, -RZ, R2.H0_H0 ;  /* 0x20000002ff1a7230 */ /* 0x004fcc0000004100 */
[----:B------:R-:W0:Y:S01]  /*9a60*/  F2I.S64.TRUNC R26, R26 ;  /* 0x0000001a001a7311 */ /* 0x000e22000020d900 */
[----:B------:R-:W-:Y:S05]  /*9a70*/  BRA `(.L_x_16305) ;  /* 0x0000000800a87947 */ /* 0x000fea0003800000 */
.L_x_16310:
[----:B------:R-:W2:Y:S02]  /*9a80*/  LDG.E.64 R2, desc[UR36][R2.64] ;  /* 0x0000002402027981 */ /* 0x000ea4000c1e1b00 */
[----:B--2---:R0:W1:Y:S01]  /*9a90*/  F2I.S64.F64.TRUNC R26, R2 ;  /* 0x00000002001a7311 */ /* 0x004062000030d900 */
[----:B------:R-:W-:Y:S05]  /*9aa0*/  BRA `(.L_x_16305) ;  /* 0x00000008009c7947 */ /* 0x000fea0003800000 */
.L_x_16300:
        /* <DEDUP_REMOVED lines=13> */
.L_x_16314:
[----:B------:R-:W2:Y:S02]  /*9b80*/  LDG.E.64 R2, desc[UR36][R2.64] ;  /* 0x0000002402027981 */ /* 0x000ea4000c1e1b00 */
[----:B--2---:R0:W1:Y:S01]  /*9b90*/  F2I.S64.F64.TRUNC R26, R2 ;  /* 0x00000002001a7311 */ /* 0x004062000030d900 */
[----:B------:R-:W-:Y:S05]  /*9ba0*/  BRA `(.L_x_16305) ;  /* 0x00000008005c7947 */ /* 0x000fea0003800000 */
.L_x_16313:
        /* <DEDUP_REMOVED lines=27> */
.L_x_16316:
        /* <DEDUP_REMOVED lines=14> */
.L_x_16315:
[----:B------:R-:W2:Y:S02]  /*9e40*/  LDG.E.U16 R26, desc[UR36][R2.64] ;  /* 0x00000024021a7981 */ /* 0x000ea4000c1e1500 */
[----:B--2---:R-:W-:-:S06]  /*9e50*/  IMAD.U32 R26, R26, 0x10000, RZ ;  /* 0x000100001a1a7824 */ /* 0x004fcc00078e00ff */
[----:B------:R-:W0:Y:S01]  /*9e60*/  F2I.S64.TRUNC R26, R26 ;  /* 0x0000001a001a7311 */ /* 0x000e22000020d900 */
[----:B------:R-:W-:Y:S05]  /*9e70*/  BRA `(.L_x_16305) ;  /* 0x0000000400a87947 */ /* 0x000fea0003800000 */
.L_x_16312:
        /* <DEDUP_REMOVED lines=11> */
.L_x_16319:
        /* <DEDUP_REMOVED lines=21> */
.L_x_16323:
[----:B------:R-:W-:Y:S05]  /*a080*/  BSYNC B1 ;  /* 0x0000000000017941 */ /* 0x000fea0003800000 */
.L_x_16322:
[----:B------:R-:W-:Y:S01]  /*a090*/  IMAD.SHL.U32 R2, R2, 0x100000, RZ ;  /* 0x0010000002027824 */ /* 0x000fe200078e00ff */
[----:B------:R-:W-:-:S04]  /*a0a0*/  LEA R3, R0, 0x3b800000, 0x17 ;  /* 0x3b80000000037811 */ /* 0x000fc800078eb8ff */
[----:B------:R-:W-:-:S07]  /*a0b0*/  LOP3.LUT R26, R3, R2, R26, 0xfe, !PT ;  /* 0x00000002031a7212 */ /* 0x000fce00078efe1a */
.L_x_16321:
[----:B------:R-:W-:Y:S05]  /*a0c0*/  BSYNC B0 ;  /* 0x0000000000007941 */ /* 0x000fea0003800000 */
.L_x_16320:
[----:B------:R-:W4:Y:S01]  /*a0d0*/  F2I.S64.TRUNC R26, R26 ;  /* 0x0000001a001a7311 */ /* 0x000f22000020d900 */
[----:B------:R-:W-:Y:S05]  /*a0e0*/  BRA `(.L_x_16305) ;  /* 0x00000004000c7947 */ /* 0x000fea0003800000 */
.L_x_16318:
        /* <DEDUP_REMOVED lines=21> */
.L_x_16327:
[----:B------:R-:W-:Y:S05]  /*a240*/  BSYNC B1 ;  /* 0x0000000000017941 */ /* 0x000fea0003800000 */
.L_x_16326:
[----:B------:R-:W-:Y:S01]  /*a250*/  IMAD.SHL.U32 R2, R2, 0x200000, RZ ;  /* 0x0020000002027824 */ /* 0x000fe200078e00ff */
[----:B------:R-:W-:-:S04]  /*a260*/  LEA R3, R0, 0x37800000, 0x17 ;  /* 0x3780000000037811 */ /* 0x000fc800078eb8ff */
[----:B------:R-:W-:-:S07]  /*a270*/  LOP3.LUT R26, R3, R2, R26, 0xfe, !PT ;  /* 0x00000002031a7212 */ /* 0x000fce00078efe1a */
.L_x_16325:
[----:B------:R-:W-:Y:S05]  /*a280*/  BSYNC B0 ;  /* 0x0000000000007941 */ /* 0x000fea0003800000 */
.L_x_16324:
[----:B------:R-:W3:Y:S01]  /*a290*/  F2I.S64.TRUNC R26, R26 ;  /* 0x0000001a001a7311 */ /* 0x000ee2000020d900 */
[----:B------:R-:W-:Y:S05]  /*a2a0*/  BRA `(.L_x_16305) ;  /* 0x00000000009c7947 */ /* 0x000fea0003800000 */
.L_x_16317:
        /* <DEDUP_REMOVED lines=14> */
.L_x_16331:
[----:B------:R-:W-:Y:S05]  /*a390*/  BSYNC B0 ;  /* 0x0000000000007941 */ /* 0x000fea0003800000 */
.L_x_16330:
[----:B------:R-:W2:Y:S01]  /*a3a0*/  F2I.S64.TRUNC R26, R26 ;  /* 0x0000001a001a7311 */ /* 0x000ea2000020d900 */
[----:B------:R-:W-:Y:S05]  /*a3b0*/  BRA `(.L_x_16305) ;  /* 0x0000000000587947 */ /* 0x000fea0003800000 */
.L_x_16304:
        /* <DEDUP_REMOVED lines=16> */
.L_x_16332:
[----:B------:R-:W-:Y:S01]  /*a4c0*/  CS2R R26, SRZ ;  /* 0x00000000001a7805 */ /* 0x000fe2000001ff00 */
[----:B------:R-:W-:Y:S06]  /*a4d0*/  BRA `(.L_x_16305) ;  /* 0x0000000000107947 */ /* 0x000fec0003800000 */
.L_x_16329:
[----:B------:R1:W5:Y:S01]  /*a4e0*/  LDG.E.64 R26, desc[UR36][R2.64] ;  /* 0x00000024021a7981 */ /* 0x000362000c1e1b00 */
[----:B------:R-:W-:Y:S05]  /*a4f0*/  BRA `(.L_x_16305) ;  /* 0x0000000000087947 */ /* 0x000fea0003800000 */
.L_x_16328:
[----:B------:R0:W5:Y:S01]  /*a500*/  LDG.E R26, desc[UR36][R2.64] ;  /* 0x00000024021a7981 */ /* 0x000162000c1e1900 */
[----:B------:R-:W-:-:S07]  /*a510*/  IMAD.MOV.U32 R27, RZ, RZ, RZ ;  /* 0x000000ffff1b7224 */ /* 0x000fce00078e00ff */
.L_x_16305:
        /* <DEDUP_REMOVED lines=18> */
.L_x_16336:
[----:B------:R0:W5:Y:S01]  /*a640*/  LDG.E.U8 R28, desc[UR36][R2.64] ;  /* 0x00000024021c7981 */ /* 0x000162000c1e1100 */
[----:B------:R-:W-:Y:S01]  /*a650*/  IMAD.MOV.U32 R29, RZ, RZ, RZ ;  /* 0x000000ffff1d7224 */ /* 0x000fe200078e00ff */
[----:B------:R-:W-:Y:S06]  /*a660*/  BRA `(.L_x_16338) ;  /* 0x0000000c00487947 */ /* 0x000fec0003800000 */
.L_x_16335:
        /* <DEDUP_REMOVED lines=8> */
.L_x_16340:
[----:B------:R-:W2:Y:S02]  /*a6f0*/  LDG.E R28, desc[UR36][R2.64] ;  /* 0x00000024021c7981 */ /* 0x000ea4000c1e1900 */
[----:B--2---:R-:W-:Y:S01]  /*a700*/  SHF.R.S32.HI R29, RZ, 0x1f, R28 ;  /* 0x0000001fff1d7819 */ /* 0x004fe2000001141c */
[----:B------:R-:W-:Y:S06]  /*a710*/  BRA `(.L_x_16338) ;  /* 0x0000000c001c7947 */ /* 0x000fec0003800000 */
.L_x_16339:
[----:B------:R-:W2:Y:S02]  /*a720*/  LDG.E.S16 R28, desc[UR36][R2.64] ;  /* 0x00000024021c7981 */ /* 0x000ea4000c1e1700 */
[----:B--2---:R-:W-:Y:S01]  /*a730*/  SHF.R.S32.HI R29, RZ, 0x1f, R28 ;  /* 0x0000001fff1d7819 */ /* 0x004fe2000001141c */
[----:B------:R-:W-:Y:S06]  /*a740*/  BRA `(.L_x_16338) ;  /* 0x0000000c00107947 */ /* 0x000fec0003800000 */
.L_x_16334:
        /* <DEDUP_REMOVED lines=9> */
.L_x_16342:
[----:B------:R-:W2:Y:S02]  /*a7e0*/  LDG.E.U16 R2, desc[UR36][R2.64] ;  /* 0x0000002402027981 */ /* 0x000ea4000c1e1500 */
[----:B--2---:R-:W-:-:S06]  /*a7f0*/  HADD2.F32 R28, -RZ, R2.H0_H0 ;  /* 0x20000002ff1c7230 */ /* 0x004fcc0000004100 */
[----:B------:R-:W0:Y:S01]  /*a800*/  F2I.S64.TRUNC R28, R28 ;  /* 0x0000001c001c7311 */ /* 0x000e22000020d900 */
[----:B------:R-:W-:Y:S05]  /*a810*/  BRA `(.L_x_16338) ;  /* 0x0000000800dc7947 */ /* 0x000fea0003800000 */
.L_x_16341:
        /* <DEDUP_REMOVED lines=9> */
.L_x_16344:
[----:B------:R-:W2:Y:S02]  /*a8b0*/  LDG.E.U16 R2, desc[UR36][R2.64] ;  /* 0x0000002402027981 */ /* 0x000ea4000c1e1500 */
[----:B--2---:R-:W-:-:S06]  /*a8c0*/  HADD2.F32 R28, -RZ, R2.H0_H0 ;  /* 0x20000002ff1c7230 */ /* 0x004fcc0000004100 */
[----:B------:R-:W0:Y:S01]  /*a8d0*/  F2I.S64.TRUNC R28, R28 ;  /* 0x0000001c001c7311 */ /* 0x000e22000020d900 */
[----:B------:R-:W-:Y:S05]  /*a8e0*/  BRA `(.L_x_16338) ;  /* 0x0000000800a87947 */ /* 0x000fea0003800000 */
.L_x_16343:
[----:B------:R-:W2:Y:S02]  /*a8f0*/  LDG.E.64 R2, desc[UR36][R2.64] ;  /* 0x0000002402027981 */ /* 0x000ea4000c1e1b00 */
[----:B--2---:R0:W1:Y:S01]  /*a900*/  F2I.S64.F64.TRUNC R28, R2 ;  /* 0x00000002001c7311 */ /* 0x004062000030d900 */
[----:B------:R-:W-:Y:S05]  /*a910*/  BRA `(.L_x_16338) ;  /* 0x00000008009c7947 */ /* 0x000fea0003800000 */
.L_x_16333:
        /* <DEDUP_REMOVED lines=13> */
.L_x_16347:
[----:B------:R-:W2:Y:S02]  /*a9f0*/  LDG.E.64 R2, desc[UR36][R2.64] ;  /* 0x0000002402027981 */ /* 0x000ea4000c1e1b00 */
[----:B--2---:R0:W1:Y:S01]  /*aa00*/  F2I.S64.F64.TRUNC R28, R2 ;  /* 0x00000002001c7311 */ /* 0x004062000030d900 */
[----:B------:R-:W-:Y:S05]  /*aa10*/  BRA `(.L_x_16338) ;  /* 0x00000008005c7947 */ /* 0x000fea0003800000 */
.L_x_16346:
        /* <DEDUP_REMOVED lines=27> */
.L_x_16349:
        /* <DEDUP_REMOVED lines=14> */
.L_x_16348:
[----:B------:R-:W2:Y:S02]  /*acb0*/  LDG.E.U16 R28, desc[UR36][R2.64] ;  /* 0x00000024021c7981 */ /* 0x000ea4000c1e1500 */
[----:B--2---:R-:W-:-:S06]  /*acc0*/  IMAD.U32 R28, R28, 0x10000, RZ ;  /* 0x000100001c1c7824 */ /* 0x004fcc00078e00ff */
[----:B------:R-:W0:Y:S01]  /*acd0*/  F2I.S64.TRUNC R28, R28 ;  /* 0x0000001c001c7311 */ /* 0x000e22000020d900 */
[----:B------:R-:W-:Y:S05]  /*ace0*/  BRA `(.L_x_16338) ;  /* 0x0000000400a87947 */ /* 0x000fea0003800000 */
.L_x_16345:
        /* <DEDUP_REMOVED lines=11> */
.L_x_16352:
        /* <DEDUP_REMOVED lines=21> */
.L_x_16356:
[----:B------:R-:W-:Y:S05]  /*aef0*/  BSYNC B1 ;  /* 0x0000000000017941 */ /* 0x000fea0003800000 */
.L_x_16355:
[----:B------:R-:W-:Y:S01]  /*af00*/  IMAD.SHL.U32 R2, R2, 0x100000, RZ ;  /* 0x0010000002027824 */ /* 0x000fe200078e00ff */
[----:B------:R-:W-:-:S04]  /*af10*/  LEA R3, R0, 0x3b800000, 0x17 ;  /* 0x3b80000000037811 */ /* 0x000fc800078eb8ff */
[----:B------:R-:W-:-:S07]  /*af20*/  LOP3.LUT R28, R3, R2, R28, 0xfe, !PT ;  /* 0x00000002031c7212 */ /* 0x000fce00078efe1c */
.L_x_16354:
[----:B------:R-:W-:Y:S05]  /*af30*/  BSYNC B0 ;  /* 0x0000000000007941 */ /* 0x000fea0003800000 */
.L_x_16353:
[----:B------:R-:W1:Y:S01]  /*af40*/  F2I.S64.TRUNC R28, R28 ;  /* 0x0000001c001c7311 */ /* 0x000e62000020d900 */
[----:B------:R-:W-:Y:S05]  /*af50*/  BRA `(.L_x_16338) ;  /* 0x00000004000c7947 */ /* 0x000fea0003800000 */
.L_x_16351:
        /* <DEDUP_REMOVED lines=21> */
.L_x_16360:
[----:B------:R-:W-:Y:S05]  /*b0b0*/  BSYNC B1 ;  /* 0x0000000000017941 */ /* 0x000fea0003800000 */
.L_x_16359:
[----:B------:R-:W-:Y:S01]  /*b0c0*/  IMAD.SHL.U32 R2, R2, 0x200000, RZ ;  /* 0x0020000002027824 */ /* 0x000fe200078e00ff */
[----:B------:R-:W-:-:S04]  /*b0d0*/  LEA R3, R0, 0x37800000, 0x17 ;  /* 0x3780000000037811 */ /* 0x000fc800078eb8ff */
[----:B------:R-:W-:-:S07]  /*b0e0*/  LOP3.LUT R28, R3, R2, R28, 0xfe, !PT ;  /* 0x00000002031c7212 */ /* 0x000fce00078efe1c */
.L_x_16358:
[----:B------:R-:W-:Y:S05]  /*b0f0*/  BSYNC B0 ;  /* 0x0000000000007941 */ /* 0x000fea0003800000 */
.L_x_16357:
[----:B------:R-:W0:Y:S01]  /*b100*/  F2I.S64.TRUNC R28, R28 ;  /* 0x0000001c001c7311 */ /* 0x000e22000020d900 */
[----:B------:R-:W-:Y:S05]  /*b110*/  BRA `(.L_x_16338) ;  /* 0x00000000009c7947 */ /* 0x000fea0003800000 */
.L_x_16350:
        /* <DEDUP_REMOVED lines=14> */
.L_x_16364:
[----:B------:R-:W-:Y:S05]  /*b200*/  BSYNC B0 ;  /* 0x0000000000007941 */ /* 0x000fea0003800000 */
.L_x_16363:
[----:B------:R-:W0:Y:S01]  /*b210*/  F2I.S64.TRUNC R28, R28 ;  /* 0x0000001c001c7311 */ /* 0x000e22000020d900 */
[----:B------:R-:W-:Y:S05]  /*b220*/  BRA `(.L_x_16338) ;  /* 0x0000000000587947 */ /* 0x000fea0003800000 */
.L_x_16337:
        /* <DEDUP_REMOVED lines=16> */
.L_x_16365:
[----:B------:R-:W-:Y:S01]  /*b330*/  CS2R R28, SRZ ;  /* 0x00000000001c7805 */ /* 0x000fe2000001ff00 */
[----:B------:R-:W-:Y:S06]  /*b340*/  BRA `(.L_x_16338) ;  /* 0x0000000000107947 */ /* 0x000fec0003800000 */
.L_x_16362:
[----:B------:R0:W5:Y:S01]  /*b350*/  LDG.E.64 R28, desc[UR36][R2.64] ;  /* 0x00000024021c7981 */ /* 0x000162000c1e1b00 */
[----:B------:R-:W-:Y:S05]  /*b360*/  BRA `(.L_x_16338) ;  /* 0x0000000000087947 */ /* 0x000fea0003800000 */
.L_x_16361:
[----:B------:R0:W5:Y:S01]  /*b370*/  LDG.E R28, desc[UR36][R2.64] ;  /* 0x00000024021c7981 */ /* 0x000162000c1e1900 */
[----:B------:R-:W-:-:S07]  /*b380*/  IMAD.MOV.U32 R29, RZ, RZ, RZ ;  /* 0x000000ffff1d7224 */ /* 0x000fce00078e00ff */
.L_x_16338:
        /* <DEDUP_REMOVED lines=18> */
.L_x_16369:
[----:B------:R0:W5:Y:S01]  /*b4b0*/  LDG.E.U8 R22, desc[UR36][R2.64] ;  /* 0x0000002402167981 */ /* 0x000162000c1e1100 */
[----:B------:R-:W-:Y:S01]  /*b4c0*/  IMAD.MOV.U32 R23, RZ, RZ, RZ ;  /* 0x000000ffff177224 */ /* 0x000fe200078e00ff */
[----:B------:R-:W-:Y:S06]  /*b4d0*/  BRA `(.L_x_16371) ;  /* 0x0000000c00487947 */ /* 0x000fec0003800000 */
.L_x_16368:
        /* <DEDUP_REMOVED lines=8> */
.L_x_16373:
[----:B------:R-:W2:Y:S02]  /*b560*/  LDG.E R22, desc[UR36][R2.64] ;  /* 0x0000002402167981 */ /* 0x000ea4000c1e1900 */
[----:B--2---:R-:W-:Y:S01]  /*b570*/  SHF.R.S32.HI R23, RZ, 0x1f, R22 ;  /* 0x0000001fff177819 */ /* 0x004fe20000011416 */
[----:B------:R-:W-:Y:S06]  /*b580*/  BRA `(.L_x_16371) ;  /* 0x0000000c001c7947 */ /* 0x000fec0003800000 */
.L_x_16372:
[----:B------:R-:W2:Y:S02]  /*b590*/  LDG.E.S16 R22, desc[UR36][R2.64] ;  /* 0x0000002402167981 */ /* 0x000ea4000c1e1700 */
[----:B--2---:R-:W-:Y:S01]  /*b5a0*/  SHF.R.S32.HI R23, RZ, 0x1f, R22 ;  /* 0x0000001fff177819 */ /* 0x004fe20000011416 */
[----:B------:R-:W-:Y:S06]  /*b5b0*/  BRA `(.L_x_16371) ;  /* 0x0000000c00107947 */ /* 0x000fec0003800000 */
.L_x_16367:
        /* <DEDUP_REMOVED lines=9> */
.L_x_16375:
[----:B------:R-:W2:Y:S02]  /*b650*/  LDG.E.U16 R2, desc[UR36][R2.64] ;  /* 0x0000002402027981 */ /* 0x000ea4000c1e1500 */
[----:B--2---:R-:W-:-:S06]  /*b660*/  HADD2.F32 R22, -RZ, R2.H0_H0 ;  /* 0x20000002ff167230 */ /* 0x004fcc0000004100 */
[----:B------:R-:W0:Y:S01]  /*b670*/  F2I.S64.TRUNC R22, R22 ;  /* 0x0000001600167311 */ /* 0x000e22000020d900 */
[----:B------:R-:W-:Y:S05]  /*b680*/  BRA `(.L_x_16371) ;  /* 0x0000000800dc7947 */ /* 0x000fea0003800000 */
.L_x_16374:
        /* <DEDUP_REMOVED lines=9> */
.L_x_16377:
[----:B------:R-:W2:Y:S02]  /*b720*/  LDG.E.U16 R2, desc[UR36][R2.64] ;  /* 0x0000002402027981 */ /* 0x000ea4000c1e1500 */
[----:B--2---:R-:W-:-:S06]  /*b730*/  HADD2.F32 R22, -RZ, R2.H0_H0 ;  /* 0x20000002ff167230 */ /* 0x004fcc0000004100 */
[----:B------:R-:W0:Y:S01]  /*b740*/  F2I.S64.TRUNC R22, R22 ;  /* 0x0000001600167311 */ /* 0x000e22000020d900 */
[----:B------:R-:W-:Y:S05]  /*b750*/  BRA `(.L_x_16371) ;  /* 0x0000000800a87947 */ /* 0x000fea0003800000 */
.L_x_16376:
[----:B------:R-:W2:Y:S02]  /*b760*/  LDG.E.64 R2, desc[UR36][R2.64] ;  /* 0x0000002402027981 */ /* 0x000ea4000c1e1b00 */
[----:B--2---:R0:W2:Y:S01]  /*b770*/  F2I.S64.F64.TRUNC R22, R2 ;  /* 0x0000000200167311 */ /* 0x0040a2000030d900 */
[----:B------:R-:W-:Y:S05]  /*b780*/  BRA `(.L_x_16371) ;  /* 0x00000008009c7947 */ /* 0x000fea0003800000 */
.L_x_16366:
        /* <DEDUP_REMOVED lines=13> */
.L_x_16380:
[----:B------:R-:W2:Y:S02]  /*b860*/  LDG.E.64 R2, desc[UR36][R2.64] ;  /* 0x0000002402027981 */ /* 0x000ea4000c1e1b00 */
[----:B--2---:R0:W2:Y:S01]  /*b870*/  F2I.S64.F64.TRUNC R22, R2 ;  /* 0x0000000200167311 */ /* 0x0040a2000030d900 */
[----:B------:R-:W-:Y:S05]  /*b880*/  BRA `(.L_x_16371) ;  /* 0x00000008005c7947 */ /* 0x000fea0003800000 */
.L_x_16379:
        /* <DEDUP_REMOVED lines=27> */
.L_x_16382:
        /* <DEDUP_REMOVED lines=14> */
.L_x_16381:
[----:B------:R-:W2:Y:S02]  /*bb20*/  LDG.E.U16 R22, desc[UR36][R2.64] ;  /* 0x0000002402167981 */ /* 0x000ea4000c1e1500 */
[----:B--2---:R-:W-:-:S06]  /*bb30*/  IMAD.U32 R22, R22, 0x10000, RZ ;  /* 0x0001000016167824 */ /* 0x004fcc00078e00ff */
[----:B------:R-:W0:Y:S01]  /*bb40*/  F2I.S64.TRUNC R22, R22 ;  /* 0x0000001600167311 */ /* 0x000e22000020d900 */
[----:B------:R-:W-:Y:S05]  /*bb50*/  BRA `(.L_x_16371) ;  /* 0x0000000400a87947 */ /* 0x000fea0003800000 */
.L_x_16378:
        /* <DEDUP_REMOVED lines=11> */
.L_x_16385:
        /* <DEDUP_REMOVED lines=21> */
.L_x_16389:
[----:B------:R-:W-:Y:S05]  /*bd60*/  BSYNC B1 ;  /* 0x0000000000017941 */ /* 0x000fea0003800000 */
.L_x_16388:
[----:B------:R-:W-:Y:S01]  /*bd70*/  IMAD.SHL.U32 R2, R2, 0x100000, RZ ;  /* 0x0010000002027824 */ /* 0x000fe200078e00ff */
[----:B------:R-:W-:-:S04]  /*bd80*/  LEA R3, R0, 0x3b800000, 0x17 ;  /* 0x3b80000000037811 */ /* 0x000fc800078eb8ff */
[----:B------:R-:W-:-:S07]  /*bd90*/  LOP3.LUT R22, R3, R2, R22, 0xfe, !PT ;  /* 0x0000000203167212 */ /* 0x000fce00078efe16 */
.L_x_16387:
[----:B------:R-:W-:Y:S05]  /*bda0*/  BSYNC B0 ;  /* 0x0000000000007941 */ /* 0x000fea0003800000 */
.L_x_16386:
[----:B------:R-:W0:Y:S01]  /*bdb0*/  F2I.S64.TRUNC R22, R22 ;  /* 0x0000001600167311 */ /* 0x000e22000020d900 */
[----:B------:R-:W-:Y:S05]  /*bdc0*/  BRA `(.L_x_16371) ;  /* 0x00000004000c7947 */ /* 0x000fea0003800000 */
.L_x_16384:
        /* <DEDUP_REMOVED lines=21> */
.L_x_16393:
[----:B------:R-:W-:Y:S05]  /*bf20*/  BSYNC B1 ;  /* 0x0000000000017941 */ /* 0x000fea0003800000 */
.L_x_16392:
[----:B------:R-:W-:Y:S01]  /*bf30*/  IMAD.SHL.U32 R2, R2, 0x200000, RZ ;  /* 0x0020000002027824 */ /* 0x000fe200078e00ff */
[----:B------:R-:W-:-:S04]  /*bf40*/  LEA R3, R0, 0x37800000, 0x17 ;  /* 0x3780000000037811 */ /* 0x000fc800078eb8ff */
[----:B------:R-:W-:-:S07]  /*bf50*/  LOP3.LUT R22, R3, R2, R22, 0xfe, !PT ;  /* 0x0000000203167212 */ /* 0x000fce00078efe16 */
.L_x_16391:
[----:B------:R-:W-:Y:S05]  /*bf60*/  BSYNC B0 ;  /* 0x0000000000007941 */ /* 0x000fea0003800000 */
.L_x_16390:
[----:B------:R-:W0:Y:S01]  /*bf70*/  F2I.S64.TRUNC R22, R22 ;  /* 0x0000001600167311 */ /* 0x000e22000020d900 */
[----:B------:R-:W-:Y:S05]  /*bf80*/  BRA `(.L_x_16371) ;  /* 0x00000000009c7947 */ /* 0x000fea0003800000 */
.L_x_16383:
        /* <DEDUP_REMOVED lines=14> */
.L_x_16397:
[----:B------:R-:W-:Y:S05]  /*c070*/  BSYNC B0 ;  /* 0x0000000000007941 */ /* 0x000fea0003800000 */
.L_x_16396:
[----:B------:R-:W0:Y:S01]  /*c080*/  F2I.S64.TRUNC R22, R22 ;  /* 0x0000001600167311 */ /* 0x000e22000020d900 */
[----:B------:R-:W-:Y:S05]  /*c090*/  BRA `(.L_x_16371) ;  /* 0x0000000000587947 */ /* 0x000fea0003800000 */
.L_x_16370:
        /* <DEDUP_REMOVED lines=16> */
.L_x_16398:
[----:B------:R-:W-:Y:S01]  /*c1a0*/  CS2R R22, SRZ ;  /* 0x0000000000167805 */ /* 0x000fe2000001ff00 */
[----:B------:R-:W-:Y:S06]  /*c1b0*/  BRA `(.L_x_16371) ;  /* 0x0000000000107947 */ /* 0x000fec0003800000 */
.L_x_16395:
[----:B------:R0:W5:Y:S01]  /*c1c0*/  LDG.E.64 R22, desc[UR36][R2.64] ;  /* 0x0000002402167981 */ /* 0x000162000c1e1b00 */
[----:B------:R-:W-:Y:S05]  /*c1d0*/  BRA `(.L_x_16371) ;  /* 0x0000000000087947 */ /* 0x000fea0003800000 */
.L_x_16394:
[----:B------:R0:W5:Y:S01]  /*c1e0*/  LDG.E R22, desc[UR36][R2.64] ;  /* 0x0000002402167981 */ /* 0x000162000c1e1900 */
[----:B------:R-:W-:-:S07]  /*c1f0*/  IMAD.MOV.U32 R23, RZ, RZ, RZ ;  /* 0x000000ffff177224 */ /* 0x000fce00078e00ff */
.L_x_16371:
        /* <DEDUP_REMOVED lines=18> */
.L_x_16402:
[----:B------:R0:W5:Y:S01]  /*c320*/  LDG.E.U8 R24, desc[UR36][R2.64] ;  /* 0x0000002402187981 */ /* 0x000162000c1e1100 */
[----:B------:R-:W-:Y:S01]  /*c330*/  IMAD.MOV.U32 R25, RZ, RZ, RZ ;  /* 0x000000ffff197224 */ /* 0x000fe200078e00ff */
[----:B------:R-:W-:Y:S06]  /*c340*/  BRA `(.L_x_16404) ;  /* 0x0000000c00487947 */ /* 0x000fec0003800000 */
.L_x_16401:
        /* <DEDUP_REMOVED lines=8> */
.L_x_16406:
[----:B------:R-:W2:Y:S02]  /*c3d0*/  LDG.E R24, desc[UR36][R2.64] ;  /* 0x0000002402187981 */ /* 0x000ea4000c1e1900 */
[----:B--2---:R-:W-:Y:S01]  /*c3e0*/  SHF.R.S32.HI R25, RZ, 0x1f, R24 ;  /* 0x0000001fff197819 */ /* 0x004fe20000011418 */
[----:B------:R-:W-:Y:S06]  /*c3f0*/  BRA `(.L_x_16404) ;  /* 0x0000000c001c7947 */ /* 0x000fec0003800000 */
.L_x_16405:
[----:B------:R-:W2:Y:S02]  /*c400*/  LDG.E.S16 R24, desc[UR36][R2.64] ;  /* 0x0000002402187981 */ /* 0x000ea4000c1e1700 */
[----:B--2---:R-:W-:Y:S01]  /*c410*/  SHF.R.S32.HI R25, RZ, 0x1f, R24 ;  /* 0x0000001fff197819 */ /* 0x004fe20000011418 */
[----:B------:R-:W-:Y:S06]  /*c420*/  BRA `(.L_x_16404) ;  /* 0x0000000c00107947 */ /* 0x000fec0003800000 */
.L_x_16400:
        /* <DEDUP_REMOVED lines=9> */
.L_x_16408:
[----:B------:R-:W2:Y:S02]  /*c4c0*/  LDG.E.U16 R2, desc[UR36][R2.64] ;  /* 0x0000002402027981 */ /* 0x000ea4000c1e1500 */
[----:B--2---:R-:W-:-:S06]  /*c4d0*/  HADD2.F32 R24, -RZ, R2.H0_H0 ;  /* 0x20000002ff187230 */ /* 0x004fcc0000004100 */
[----:B------:R-:W0:Y:S01]  /*c4e0*/  F2I.S64.TRUNC R24, R24 ;  /* 0x0000001800187311 */ /* 0x000e22000020d900 */
[----:B------:R-:W-:Y:S05]  /*c4f0*/  BRA `(.L_x_16404) ;  /* 0x0000000800dc7947 */ /* 0x000fea0003800000 */
.L_x_16407:
        /* <DEDUP_REMOVED lines=9> */
.L_x_16410:
[----:B------:R-:W2:Y:S02]  /*c590*/  LDG.E.U16 R2, desc[UR36][R2.64] ;  /* 0x0000002402027981 */ /* 0x000ea4000c1e1500 */
[----:B--2---:R-:W-:-:S06]  /*c5a0*/  HADD2.F32 R24, -RZ, R2.H0_H0 ;  /* 0x20000002ff187230 */ /* 0x004fcc0000004100 */
[----:B------:R-:W0:Y:S01]  /*c5b0*/  F2I.S64.TRUNC R24, R24 ;  /* 0x0000001800187311 */ /* 0x000e22000020d900 */
[----:B------:R-:W-:Y:S05]  /*c5c0*/  BRA `(.L_x_16404) ;  /* 0x0000000800a87947 */ /* 0x000fea0003800000 */
.L_x_16409:
[----:B------:R-:W2:Y:S02]  /*c5d0*/  LDG.E.64 R2, desc[UR36][R2.64] ;  /* 0x0000002402027981 */ /* 0x000ea4000c1e1b00 */
[----:B--2---:R0:W2:Y:S01]  /*c5e0*/  F2I.S64.F64.TRUNC R24, R2 ;  /* 0x0000000200187311 */ /* 0x0040a2000030d900 */
[----:B------:R-:W-:Y:S05]  /*c5f0*/  BRA `(.L_x_16404) ;  /* 0x00000008009c7947 */ /* 0x000fea0003800000 */
.L_x_16399:
        /* <DEDUP_REMOVED lines=13> */
.L_x_16413:
[----:B------:R-:W2:Y:S02]  /*c6d0*/  LDG.E.64 R2, desc[UR36][R2.64] ;  /* 0x0000002402027981 */ /* 0x000ea4000c1e1b00 */
[----:B--2---:R0:W2:Y:S01]  /*c6e0*/  F2I.S64.F64.TRUNC R24, R2 ;  /* 0x0000000200187311 */ /* 0x0040a2000030d900 */
[----:B------:R-:W-:Y:S05]  /*c6f0*/  BRA `(.L_x_16404) ;  /* 0x00000008005c7947 */ /* 0x000fea0003800000 */
.L_x_16412:
        /* <DEDUP_REMOVED lines=27> */
.L_x_16415:
        /* <DEDUP_REMOVED lines=14> */
.L_x_16414:
[----:B------:R-:W2:Y:S02]  /*c990*/  LDG.E.U16 R24, desc[UR36][R2.64] ;  /* 0x0000002402187981 */ /* 0x000ea4000c1e1500 */
[----:B--2---:R-:W-:-:S06]  /*c9a0*/  IMAD.U32 R24, R24, 0x10000, RZ ;  /* 0x0001000018187824 */ /* 0x004fcc00078e00ff */
[----:B------:R-:W0:Y:S01]  /*c9b0*/  F2I.S64.TRUNC R24, R24 ;  /* 0x0000001800187311 */ /* 0x000e22000020d900 */
[----:B------:R-:W-:Y:S05]  /*c9c0*/  BRA `(.L_x_16404) ;  /* 0x0000000400a87947 */ /* 0x000fea0003800000 */
.L_x_16411:
        /* <DEDUP_REMOVED lines=11> */
.L_x_16418:
        /* <DEDUP_REMOVED lines=21> */
.L_x_16422:
[----:B------:R-:W-:Y:S05]  /*cbd0*/  BSYNC B1 ;  /* 0x0000000000017941 */ /* 0x000fea0003800000 */
.L_x_16421:
[----:B------:R-:W-:Y:S01]  /*cbe0*/  IMAD.SHL.U32 R2, R2, 0x100000, RZ ;  /* 0x0010000002027824 */ /* 0x000fe200078e00ff */
[----:B------:R-:W-:-:S04]  /*cbf0*/  LEA R3, R0, 0x3b800000, 0x17 ;  /* 0x3b80000000037811 */ /* 0x000fc800078eb8ff */
[----:B------:R-:W-:-:S07]  /*cc00*/  LOP3.LUT R24, R3, R2, R24, 0xfe, !PT ;  /* 0x0000000203187212 */ /* 0x000fce00078efe18 */
.L_x_16420:
[----:B------:R-:W-:Y:S05]  /*cc10*/  BSYNC B0 ;  /* 0x0000000000007941 */ /* 0x000fea0003800000 */
.L_x_16419:
[----:B------:R-:W0:Y:S01]  /*cc20*/  F2I.S64.TRUNC R24, R24 ;  /* 0x0000001800187311 */ /* 0x000e22000020d900 */
[----:B------:R-:W-:Y:S05]  /*cc30*/  BRA `(.L_x_16404) ;  /* 0x00000004000c7947 */ /* 0x000fea0003800000 */
.L_x_16417:
        /* <DEDUP_REMOVED lines=21> */
.L_x_16426:
[----:B------:R-:W-:Y:S05]  /*cd90*/  BSYNC B1 ;  /* 0x0000000000017941 */ /* 0x000fea0003800000 */
.L_x_16425:
[----:B------:R-:W-:Y:S01]  /*cda0*/  IMAD.SHL.U32 R2, R2, 0x200000, RZ ;  /* 0x0020000002027824 */ /* 0x000fe200078e00ff */
[----:B------:R-:W-:-:S04]  /*cdb0*/  LEA R3, R0, 0x37800000, 0x17 ;  /* 0x3780000000037811 */ /* 0x000fc800078eb8ff */
[----:B------:R-:W-:-:S07]  /*cdc0*/  LOP3.LUT R24, R3, R2, R24, 0xfe, !PT ;  /* 0x0000000203187212 */ /* 0x000fce00078efe18 */
.L_x_16424:
[----:B------:R-:W-:Y:S05]  /*cdd0*/  BSYNC B0 ;  /* 0x0000000000007941 */ /* 0x000fea0003800000 */
.L_x_16423:
[----:B------:R-:W0:Y:S01]  /*cde0*/  F2I.S64.TRUNC R24, R24 ;  /* 0x0000001800187311 */ /* 0x000e22000020d900 */
[----:B------:R-:W-:Y:S05]  /*cdf0*/  BRA `(.L_x_16404) ;  /* 0x00000000009c7947 */ /* 0x000fea0003800000 */
.L_x_16416:
        /* <DEDUP_REMOVED lines=14> */
.L_x_16430:
[----:B------:R-:W-:Y:S05]  /*cee0*/  BSYNC B0 ;  /* 0x0000000000007941 */ /* 0x000fea0003800000 */
.L_x_16429:
[----:B------:R-:W0:Y:S01]  /*cef0*/  F2I.S64.TRUNC R24, R24 ;  /* 0x0000001800187311 */ /* 0x000e22000020d900 */
[----:B------:R-:W-:Y:S05]  /*cf00*/  BRA `(.L_x_16404) ;  /* 0x0000000000587947 */ /* 0x000fea0003800000 */
.L_x_16403:
        /* <DEDUP_REMOVED lines=16> */
.L_x_16431:
[----:B------:R-:W-:Y:S01]  /*d010*/  CS2R R24, SRZ ;  /* 0x0000000000187805 */ /* 0x000fe2000001ff00 */
[----:B------:R-:W-:Y:S06]  /*d020*/  BRA `(.L_x_16404) ;  /* 0x0000000000107947 */ /* 0x000fec0003800000 */
.L_x_16428:
[----:B------:R0:W5:Y:S01]  /*d030*/  LDG.E.64 R24, desc[UR36][R2.64] ;  /* 0x0000002402187981 */ /* 0x000162000c1e1b00 */
[----:B------:R-:W-:Y:S05]  /*d040*/  BRA `(.L_x_16404) ;  /* 0x0000000000087947 */ /* 0x000fea0003800000 */
.L_x_16427:
[----:B------:R0:W5:Y:S01]  /*d050*/  LDG.E R24, desc[UR36][R2.64] ;  /* 0x0000002402187981 */ /* 0x000162000c1e1900 */
[----:B------:R-:W-:-:S07]  /*d060*/  IMAD.MOV.U32 R25, RZ, RZ, RZ ;  /* 0x000000ffff197224 */ /* 0x000fce00078e00ff */
.L_x_16404:
        /* <DEDUP_REMOVED lines=18> */
.L_x_16435:
[----:B------:R0:W5:Y:S01]  /*d190*/  LDG.E.U8 R30, desc[UR36][R2.64] ;  /* 0x00000024021e7981 */ /* 0x000162000c1e1100 */
[----:B------:R-:W-:Y:S01]  /*d1a0*/  IMAD.MOV.U32 R31, RZ, RZ, RZ ;  /* 0x000000ffff1f7224 */ /* 0x000fe200078e00ff */
[----:B------:R-:W-:Y:S06]  /*d1b0*/  BRA `(.L_x_16437) ;  /* 0x0000000c00487947 */ /* 0x000fec0003800000 */
.L_x_16434:
        /* <DEDUP_REMOVED lines=8> */
.L_x_16439:
[----:B------:R-:W2:Y:S02]  /*d240*/  LDG.E R30, desc[UR36][R2.64] ;  /* 0x00000024021e7981 */ /* 0x000ea4000c1e1900 */
[----:B--2---:R-:W-:Y:S01]  /*d250*/  SHF.R.S32.HI R31, RZ, 0x1f, R30 ;  /* 0x0000001fff1f7819 */ /* 0x004fe2000001141e */
[----:B------:R-:W-:Y:S06]  /*d260*/  BRA `(.L_x_16437) ;  /* 0x0000000c001c7947 */ /* 0x000fec0003800000 */
.L_x_16438:
[----:B------:R-:W2:Y:S02]  /*d270*/  LDG.E.S16 R30, desc[UR36][R2.64] ;  /* 0x00000024021e7981 */ /* 0x000ea4000c1e1700 */
[----:B--2---:R-:W-:Y:S01]  /*d280*/  SHF.R.S32.HI R31, RZ, 0x1f, R30 ;  /* 0x0000001fff1f7819 */ /* 0x004fe2000001141e */
[----:B------:R-:W-:Y:S06]  /*d290*/  BRA `(.L_x_16437) ;  /* 0x0000000c00107947 */ /* 0x000fec0003800000 */
.L_x_16433:
        /* <DEDUP_REMOVED lines=9> */
.L_x_16441:
[----:B------:R-:W2:Y:S02]  /*d330*/  LDG.E.U16 R2, desc[UR36][R2.64] ;  /* 0x0000002402027981 */ /* 0x000ea4000c1e1500 */
[----:B--2---:R-:W-:-:S06]  /*d340*/  HADD2.F32 R30, -RZ, R2.H0_H0 ;  /* 0x20000002ff1e7230 */ /* 0x004fcc0000004100 */
[----:B------:R-:W0:Y:S01]  /*d350*/  F2I.S64.TRUNC R30, R30 ;  /* 0x0000001e001e7311 */ /* 0x000e22000020d900 */
[----:B------:R-:W-:Y:S05]  /*d360*/  BRA `(.L_x_16437) ;  /* 0x0000000800dc7947 */ /* 0x000fea0003800000 */
.L_x_16440:
        /* <DEDUP_REMOVED lines=9> */
.L_x_16443:
[----:B------:R-:W2:Y:S02]  /*d400*/  LDG.E.U16 R2, desc[UR36][R2.64] ;  /* 0x0000002402027981 */ /* 0x000ea4000c1e1500 */
[----:B--2---:R-:W-:-:S06]  /*d410*/  HADD2.F32 R30, -RZ, R2.H0_H0 ;  /* 0x20000002ff1e7230 */ /* 0x004fcc0000004100 */
[----:B------:R-:W0:Y:S01]  /*d420*/  F2I.S64.TRUNC R30, R30 ;  /* 0x0000001e001e7311 */ /* 0x000e22000020d900 */
[----:B------:R-:W-:Y:S05]  /*d430*/  BRA `(.L_x_16437) ;  /* 0x0000000800a87947 */ /* 0x000fea0003800000 */
.L_x_16442:
[----:B------:R-:W2:Y:S02]  /*d440*/  LDG.E.64 R2, desc[UR36][R2.64] ;  /* 0x0000002402027981 */ /* 0x000ea4000c1e1b00 */
[----:B--2---:R0:W2:Y:S01]  /*d450*/  F2I.S64.F64.TRUNC R30, R2 ;  /* 0x00000002001e7311 */ /* 0x0040a2000030d900 */
[----:B------:R-:W-:Y:S05]  /*d460*/  BRA `(.L_x_16437) ;  /* 0x00000008009c7947 */ /* 0x000fea0003800000 */
.L_x_16432:
        /* <DEDUP_REMOVED lines=13> */
.L_x_16446:
[----:B------:R-:W2:Y:S02]  /*d540*/  LDG.E.64 R2, desc[UR36][R2.64] ;  /* 0x0000002402027981 */ /* 0x000ea4000c1e1b00 */
[----:B--2---:R0:W2:Y:S01]  /*d550*/  F2I.S64.F64.TRUNC R30, R2 ;  /* 0x00000002001e7311 */ /* 0x0040a2000030d900 */
[----:B------:R-:W-:Y:S05]  /*d560*/  BRA `(.L_x_16437) ;  /* 0x00000008005c7947 */ /* 0x000fea0003800000 */
.L_x_16445:
        /* <DEDUP_REMOVED lines=27> */
.L_x_16448:
        /* <DEDUP_REMOVED lines=14> */
.L_x_16447:
[----:B------:R-:W2:Y:S02]  /*d800*/  LDG.E.U16 R30, desc[UR36][R2.64] ;  /* 0x00000024021e7981 */ /* 0x000ea4000c1e1500 */
[----:B--2---:R-:W-:-:S06]  /*d810*/  IMAD.U32 R30, R30, 0x10000, RZ ;  /* 0x000100001e1e7824 */ /* 0x004fcc00078e00ff */
[----:B------:R-:W0:Y:S01]  /*d820*/  F2I.S64.TRUNC R30, R30 ;  /* 0x0000001e001e7311 */ /* 0x000e22000020d900 */
[----:B------:R-:W-:Y:S05]  /*d830*/  BRA `(.L_x_16437) ;  /* 0x0000000400a87947 */ /* 0x000fea0003800000 */
.L_x_16444:
        /* <DEDUP_REMOVED lines=11> */
.L_x_16451:
        /* <DEDUP_REMOVED lines=21> */
.L_x_16455:
[----:B------:R-:W-:Y:S05]  /*da40*/  BSYNC B1 ;  /* 0x0000000000017941 */ /* 0x000fea0003800000 */
.L_x_16454:
[----:B------:R-:W-:Y:S01]  /*da50*/  IMAD.SHL.U32 R2, R2, 0x100000, RZ ;  /* 0x0010000002027824 */ /* 0x000fe200078e00ff */
[----:B------:R-:W-:-:S04]  /*da60*/  LEA R3, R0, 0x3b800000, 0x17 ;  /* 0x3b80000000037811 */ /* 0x000fc800078eb8ff */
[----:B------:R-:W-:-:S07]  /*da70*/  LOP3.LUT R30, R3, R2, R30, 0xfe, !PT ;  /* 0x00000002031e7212 */ /* 0x000fce00078efe1e */
.L_x_16453:
[----:B------:R-:W-:Y:S05]  /*da80*/  BSYNC B0 ;  /* 0x0000000000007941 */ /* 0x000fea0003800000 */
.L_x_16452:
[----:B------:R-:W0:Y:S01]  /*da90*/  F2I.S64.TRUNC R30, R30 ;  /* 0x0000001e001e7311 */ /* 0x000e22000020d900 */
[----:B------:R-:W-:Y:S05]  /*daa0*/  BRA `(.L_x_16437) ;  /* 0x00000004000c7947 */ /* 0x000fea0003800000 */
.L_x_16450:
        /* <DEDUP_REMOVED lines=21> */
.L_x_16459:
[----:B------:R-:W-:Y:S05]  /*dc00*/  BSYNC B1 ;  /* 0x0000000000017941 */ /* 0x000fea0003800000 */
.L_x_16458:
[----:B------:R-:W-:Y:S01]  /*dc10*/  IMAD.SHL.U32 R2, R2, 0x200000, RZ ;  /* 0x0020000002027824 */ /* 0x000fe200078e00ff */
[----:B------:R-:W-:-:S04]  /*dc20*/  LEA R3, R0, 0x37800000, 0x17 ;  /* 0x3780000000037811 */ /* 0x000fc800078eb8ff */
[----:B------:R-:W-:-:S07]  /*dc30*/  LOP3.LUT R30, R3, R2, R30, 0xfe, !PT ;  /* 0x00000002031e7212 */ /* 0x000fce00078efe1e */
.L_x_16457:
[----:B------:R-:W-:Y:S05]  /*dc40*/  BSYNC B0 ;  /* 0x0000000000007941 */ /* 0x000fea0003800000 */
.L_x_16456:
[----:B------:R-:W0:Y:S01]  /*dc50*/  F2I.S64.TRUNC R30, R30 ;  /* 0x0000001e001e7311 */ /* 0x000e22000020d900 */
[----:B------:R-:W-:Y:S05]  /*dc60*/  BRA `(.L_x_16437) ;  /* 0x00000000009c7947 */ /* 0x000fea0003800000 */
.L_x_16449:
        /* <DEDUP_REMOVED lines=14> */
.L_x_16463:
[----:B------:R-:W-:Y:S05]  /*dd50*/  BSYNC B0 ;  /* 0x0000000000007941 */ /* 0x000fea0003800000 */
.L_x_16462:
[----:B------:R-:W0:Y:S01]  /*dd60*/  F2I.S64.TRUNC R30, R30 ;  /* 0x0000001e001e7311 */ /* 0x000e22000020d900 */
[----:B------:R-:W-:Y:S05]  /*dd70*/  BRA `(.L_x_16437) ;  /* 0x0000000000587947 */ /* 0x000fea0003800000 */
.L_x_16436:
        /* <DEDUP_REMOVED lines=16> */
.L_x_16464:
[----:B------:R-:W-:Y:S01]  /*de80*/  CS2R R30, SRZ ;  /* 0x00000000001e7805 */ /* 0x000fe2000001ff00 */
[----:B------:R-:W-:Y:S06]  /*de90*/  BRA `(.L_x_16437) ;  /* 0x0000000000107947 */ /* 0x000fec0003800000 */
.L_x_16461:
[----:B------:R0:W5:Y:S01]  /*dea0*/  LDG.E.64 R30, desc[UR36][R2.64] ;  /* 0x00000024021e7981 */ /* 0x000162000c1e1b00 */
[----:B------:R-:W-:Y:S05]  /*deb0*/  BRA `(.L_x_16437) ;  /* 0x0000000000087947 */ /* 0x000fea0003800000 */
.L_x_16460:
[----:B------:R0:W5:Y:S01]  /*dec0*/  LDG.E R30, desc[UR36][R2.64] ;  /* 0x00000024021e7981 */ /* 0x000162000c1e1900 */
[----:B------:R-:W-:-:S07]  /*ded0*/  IMAD.MOV.U32 R31, RZ, RZ, RZ ;  /* 0x000000ffff1f7224 */ /* 0x000fce00078e00ff */
.L_x_16437:
        /* <DEDUP_REMOVED lines=24> */
.L_x_16466:
[----:B------:R-:W-:Y:S05]  /*e060*/  BSYNC B7 ;  /* 0x0000000000077941 */ /* 0x000fea0003800000 */
.L_x_16465:
        /* <DEDUP_REMOVED lines=24> */
.L_x_16468:
[----:B------:R-:W-:Y:S05]  /*e1f0*/  BSYNC B7 ;  /* 0x0000000000077941 */ /* 0x000fea0003800000 */
.L_x_16467:
        /* <DEDUP_REMOVED lines=29> */
.L_x_16470:
[----:B------:R-:W-:Y:S05]  /*e3d0*/  BSYNC B7 ;  /* 0x0000000000077941 */ /* 0x000fea0003800000 */
.L_x_16469:
        /* <DEDUP_REMOVED lines=17> */
.L_x_16475:
        /* <DEDUP_REMOVED lines=12> */
.L_x_16473:
        /* <DEDUP_REMOVED lines=19> */
.L_x_16474:
[----:B------:R-:W-:Y:S05]  /*e6e0*/  BSYNC B1 ;  /* 0x0000000000017941 */ /* 0x000fea0003800000 */
.L_x_16472:
        /* <DEDUP_REMOVED lines=22> */
.L_x_16471:
        /* <DEDUP_REMOVED lines=19> */
.L_x_16480:
        /* <DEDUP_REMOVED lines=25> */
.L_x_16479:
[----:B------:R-:W-:Y:S05]  /*eb10*/  BSYNC B8 ;  /* 0x0000000000087941 */ /* 0x000fea0003800000 */
.L_x_16478:
[----:B------:R-:W-:-:S05]  /*eb20*/  IADD3 R22, P0, R22, 0x8, RZ ;  /* 0x0000000816167810 */ /* 0x000fca0007f1e0ff */
[----:B------:R-:W-:Y:S01]  /*eb30*/  IMAD.X R23, RZ, RZ, R23, P0 ;  /* 0x000000ffff177224 */ /* 0x000fe200000e0617 */
[----:B------:R-:W-:-:S04]  /*eb40*/  ISETP.GE.U32.AND P0, PT, R22, R25, PT ;  /* 0x000000191600720c */ /* 0x000fc80003f06070 */
[----:B------:R-:W-:-:S13]  /*eb50*/  ISETP.GE.U32.AND.EX P0, PT, R23, R18, PT, P0 ;  /* 0x000000121700720c */ /* 0x000fda0003f06100 */
[----:B------:R-:W-:Y:S05]  /*eb60*/  @!P0 BRA `(.L_x_16480) ;  /* 0xfffffffc00848947 */ /* 0x000fea000383ffff */
.L_x_16477:
[----:B------:R-:W-:Y:S05]  /*eb70*/  BSYNC B7 ;  /* 0x0000000000077941 */ /* 0x000fea0003800000 */
.L_x_16476:
        /* <DEDUP_REMOVED lines=14> */
.L_x_16484:
[----:B------:R1:W-:Y:S01]  /*ec60*/  STG.E.U8 desc[UR36][R16.64], RZ ;  /* 0x000000ff10007986 */ /* 0x0003e2000c101124 */
[----:B------:R-:W-:Y:S05]  /*ec70*/  BRA `(.L_x_16486) ;  /* 0x00000004008c7947 */ /* 0x000fea0003800000 */
.L_x_16483:
        /* <DEDUP_REMOVED lines=8> */
.L_x_16488:
[----:B------:R3:W-:Y:S01]  /*ed00*/  STG.E desc[UR36][R16.64], RZ ;  /* 0x000000ff10007986 */ /* 0x0007e2000c101924 */
[----:B------:R-:W-:Y:S05]  /*ed10*/  BRA `(.L_x_16486) ;  /* 0x0000000400647947 */ /* 0x000fea0003800000 */
.L_x_16487:
[----:B------:R2:W-:Y:S01]  /*ed20*/  STG.E.U16 desc[UR36][R16.64], RZ ;  /* 0x000000ff10007986 */ /* 0x0005e2000c101524 */
[----:B------:R-:W-:Y:S05]  /*ed30*/  BRA `(.L_x_16486) ;  /* 0x00000004005c7947 */ /* 0x000fea0003800000 */
.L_x_16482:
        /* <DEDUP_REMOVED lines=8> */
.L_x_16490:
[----:B------:R0:W-:Y:S01]  /*edc0*/  STG.E.U16 desc[UR36][R16.64], RZ ;  /* 0x000000ff10007986 */ /* 0x0001e2000c101524 */
[----:B------:R-:W-:Y:S05]  /*edd0*/  BRA `(.L_x_16486) ;  /* 0x0000000400347947 */ /* 0x000fea0003800000 */
.L_x_16489:
        /* <DEDUP_REMOVED lines=8> */
.L_x_16492:
[----:B------:R0:W-:Y:S01]  /*ee60*/  STG.E desc[UR36][R16.64], RZ ;  /* 0x000000ff10007986 */ /* 0x0001e2000c101924 */
[----:B------:R-:W-:Y:S05]  /*ee70*/  BRA `(.L_x_16486) ;  /* 0x00000004000c7947 */ /* 0x000fea0003800000 */
.L_x_16491:
[----:B------:R0:W-:Y:S01]  /*ee80*/  STG.E.64 desc[UR36][R16.64], RZ ;  /* 0x000000ff10007986 */ /* 0x0001e2000c101b24 */
[----:B------:R-:W-:Y:S05]  /*ee90*/  BRA `(.L_x_16486) ;  /* 0x0000000400047947 */ /* 0x000fea0003800000 */
.L_x_16481:
        /* <DEDUP_REMOVED lines=10> */
.L_x_16495:
[----:B------:R0:W-:Y:S01]  /*ef40*/  STG.E.128 desc[UR36][R16.64], RZ ;  /* 0x000000ff10007986 */ /* 0x0001e2000c101d24 */
[----:B------:R-:W-:Y:S05]  /*ef50*/  BRA `(.L_x_16486) ;  /* 0x0000000000d47947 */ /* 0x000fea0003800000 */
.L_x_16494:
        /* <DEDUP_REMOVED lines=8> */
.L_x_16497:
[----:B------:R0:W-:Y:S01]  /*efe0*/  STG.E.U8 desc[UR36][R16.64], RZ ;  /* 0x000000ff10007986 */ /* 0x0001e2000c101124 */
[----:B------:R-:W-:Y:S05]  /*eff0*/  BRA `(.L_x_16486) ;  /* 0x0000000000ac7947 */ /* 0x000fea0003800000 */
.L_x_16496:
[----:B------:R0:W-:Y:S01]  /*f000*/  STG.E.U16 desc[UR36][R16.64], RZ ;  /* 0x000000ff10007986 */ /* 0x0001e2000c101524 */
[----:B------:R-:W-:Y:S05]  /*f010*/  BRA `(.L_x_16486) ;  /* 0x0000000000a47947 */ /* 0x000fea0003800000 */
.L_x_16493:
        /* <DEDUP_REMOVED lines=10> */
.L_x_16500:
[----:B------:R0:W-:Y:S01]  /*f0c0*/  STG.E.U8 desc[UR36][R16.64], RZ ;  /* 0x000000ff10007986 */ /* 0x0001e2000c101124 */
[----:B------:R-:W-:Y:S05]  /*f0d0*/  BRA `(.L_x_16486) ;  /* 0x0000000000747947 */ /* 0x000fea0003800000 */
.L_x_16499:
[----:B------:R0:W-:Y:S01]  /*f0e0*/  STG.E.U8 desc[UR36][R16.64], RZ ;  /* 0x000000ff10007986 */ /* 0x0001e2000c101124 */
[----:B------:R-:W-:Y:S05]  /*f0f0*/  BRA `(.L_x_16486) ;  /* 0x00000000006c7947 */ /* 0x000fea0003800000 */
.L_x_16498:
[----:B------:R-:W-:-:S13]  /*f100*/  ISETP.NE.AND P0, PT, R0, 0x1c, PT ;  /* 0x0000001c0000780c */ /* 0x000fda0003f05270 */
[----:B------:R-:W-:Y:S05]  /*f110*/  @!P0 BRA `(.L_x_16501) ;  /* 0x0000000000608947 */ /* 0x000fea0003800000 */
[----:B------:R-:W-:-:S13]  /*f120*/  ISETP.NE.AND P0, PT, R0, 0x1d, PT ;  /* 0x0000001d0000780c */ /* 0x000fda0003f05270 */
[----:B------:R-:W-:Y:S05]  /*f130*/  @!P0 BRA `(.L_x_16502) ;  /* 0x0000000000508947 */ /* 0x000fea0003800000 */
[----:B------:R-:W-:-:S13]  /*f140*/  ISETP.NE.AND P0, PT, R0, 0x2c, PT ;  /* 0x0000002c0000780c */ /* 0x000fda0003f05270 */
[----:B------:R0:W-:Y:S01]  /*f150*/  @!P0 STG.E.U8 desc[UR36][R16.64], RZ ;  /* 0x000000ff10008986 */ /* 0x0001e2000c101124 */
[----:B------:R-:W-:Y:S05]  /*f160*/  @!P0 BRA `(.L_x_16486) ;  /* 0x0000000000508947 */ /* 0x000fea0003800000 */
.L_x_16485:
        /* <DEDUP_REMOVED lines=16> */
.L_x_16503:
[----:B------:R-:W-:Y:S05]  /*f270*/  BRA `(.L_x_16486) ;  /* 0x00000000000c7947 */ /* 0x000fea0003800000 */
.L_x_16502:
[----:B------:R0:W-:Y:S01]  /*f280*/  STG.E.64 desc[UR36][R16.64], RZ ;  /* 0x000000ff10007986 */ /* 0x0001e2000c101b24 */
[----:B------:R-:W-:Y:S05]  /*f290*/  BRA `(.L_x_16486) ;  /* 0x0000000000047947 */ /* 0x000fea0003800000 */
.L_x_16501:
[----:B------:R0:W-:Y:S02]  /*f2a0*/  STG.E desc[UR36][R16.64], RZ ;  /* 0x000000ff10007986 */ /* 0x0001e4000c101924 */
.L_x_16486:
[----:B------:R-:W-:-:S07]  /*f2b0*/  VIADD R19, R19, 0x80 ;  /* 0x0000008013137836 */ /* 0x000fce0000000000 */
.L_x_16298:
[----:B------:R-:W-:Y:S05]  /*f2c0*/  BSYNC B6 ;  /* 0x0000000000067941 */ /* 0x000fea0003800000 */
.L_x_16297:
        /* <DEDUP_REMOVED lines=460> */
.L_x_16506:
        /* <DEDUP_REMOVED lines=21> */
.L_x_16510:
[----:B------:R0:W5:Y:S01]  /*110e0*/  LDG.E.U8 R26, desc[UR36][R2.64] ;  /* 0x00000024021a7981 */ /* 0x000162000c1e1100 */
[----:B------:R-:W-:Y:S01]  /*110f0*/  IMAD.MOV.U32 R27, RZ, RZ, RZ ;  /* 0x000000ffff1b7224 */ /* 0x000fe200078e00ff */
[----:B------:R-:W-:Y:S06]  /*11100*/  BRA `(.L_x_16512) ;  /* 0x0000000c00487947 */ /* 0x000fec0003800000 */
.L_x_16509:
        /* <DEDUP_REMOVED lines=8> */
.L_x_16514:
[----:B------:R-:W2:Y:S02]  /*11190*/  LDG.E R26, desc[UR36][R2.64] ;  /* 0x00000024021a7981 */ /* 0x000ea4000c1e1900 */
[----:B--2---:R-:W-:Y:S01]  /*111a0*/  SHF.R.S32.HI R27, RZ, 0x1f, R26 ;  /* 0x0000001fff1b7819 */ /* 0x004fe2000001141a */
[----:B------:R-:W-:Y:S06]  /*111b0*/  BRA `(.L_x_16512) ;  /* 0x0000000c001c7947 */ /* 0x000fec0003800000 */
.L_x_16513:
[----:B------:R-:W2:Y:S02]  /*111c0*/  LDG.E.S16 R26, desc[UR36][R2.64] ;  /* 0x00000024021a7981 */ /* 0x000ea4000c1e1700 */
[----:B--2---:R-:W-:Y:S01]  /*111d0*/  SHF.R.S32.HI R27, RZ, 0x1f, R26 ;  /* 0x0000001fff1b7819 */ /* 0x004fe2000001141a */
[----:B------:R-:W-:Y:S06]  /*111e0*/  BRA `(.L_x_16512) ;  /* 0x0000000c00107947 */ /* 0x000fec0003800000 */
.L_x_16508:
        /* <DEDUP_REMOVED lines=9> */
.L_x_16516:
[----:B------:R-:W2:Y:S02]  /*11280*/  LDG.E.U16 R2, desc[UR36][R2.64] ;  /* 0x0000002402027981 */ /* 0x000ea4000c1e1500 */
[----:B--2---:R-:W-:-:S06]  /*11290*/  HADD2.F32 R26, -RZ, R2.H0_H0 ;  /* 0x20000002ff1a7230 */ /* 0x004fcc0000004100 */
[----:B------:R-:W0:Y:S01]  /*112a0*/  F2I.S64.TRUNC R26, R26 ;  /* 0x0000001a001a7311 */ /* 0x000e22000020d900 */
[----:B------:R-:W-:Y:S05]  /*112b0*/  BRA `(.L_x_16512) ;  /* 0x0000000800dc7947 */ /* 0x000fea0003800000 */
.L_x_16515:
        /* <DEDUP_REMOVED lines=9> */
.L_x_16518:
[----:B------:R-:W2:Y:S02]  /*11350*/  LDG.E.U16 R2, desc[UR36][R2.64] ;  /* 0x0000002402027981 */ /* 0x000ea4000c1e1500 */
[----:B--2---:R-:W-:-:S06]  /*11360*/  HADD2.F32 R26, -RZ, R2.H0_H0 ;  /* 0x20000002ff1a7230 */ /* 0x004fcc0000004100 */
[----:B------:R-:W4:Y:S01]  /*11370*/  F2I.S64.TRUNC R26, R26 ;  /* 0x0000001a001a7311 */ /* 0x000f22000020d900 */
[----:B------:R-:W-:Y:S05]  /*11380*/  BRA `(.L_x_16512) ;  /* 0x0000000800a87947 */ /* 0x000fea0003800000 */
.L_x_16517:
[----:B------:R-:W2:Y:S02]  /*11390*/  LDG.E.64 R2, desc[UR36][R2.64] ;  /* 0x0000002402027981 */ /* 0x000ea4000c1e1b00 */
[----:B--2---:R0:W1:Y:S01]  /*113a0*/  F2I.S64.F64.TRUNC R26, R2 ;  /* 0x00000002001a7311 */ /* 0x004062000030d900 */
[----:B------:R-:W-:Y:S05]  /*113b0*/  BRA `(.L_x_16512) ;  /* 0x00000008009c7947 */ /* 0x000fea0003800000 */
.L_x_16507:
        /* <DEDUP_REMOVED lines=13> */
.L_x_16521:
[----:B------:R-:W2:Y:S02]  /*11490*/  LDG.E.64 R2, desc[UR36][R2.64] ;  /* 0x0000002402027981 */ /* 0x000ea4000c1e1b00 */
[----:B--2---:R0:W1:Y:S01]  /*114a0*/  F2I.S64.F64.TRUNC R26, R2 ;  /* 0x00000002001a7311 */ /* 0x004062000030d900 */
[----:B------:R-:W-:Y:S05]  /*114b0*/  BRA `(.L_x_16512) ;  /* 0x00000008005c7947 */ /* 0x000fea0003800000 */
.L_x_16520:
        /* <DEDUP_REMOVED lines=27> */
.L_x_16523:
        /* <DEDUP_REMOVED lines=14> */
.L_x_16522:
[----:B------:R-:W2:Y:S02]  /*11750*/  LDG.E.U16 R26, desc[UR36][R2.64] ;  /* 0x00000024021a7981 */ /* 0x000ea4000c1e1500 */
[----:B--2---:R-:W-:-:S06]  /*11760*/  IMAD.U32 R26, R26, 0x10000, RZ ;  /* 0x000100001a1a7824 */ /* 0x004fcc00078e00ff */
[----:B------:R-:W0:Y:S01]  /*11770*/  F2I.S64.TRUNC R26, R26 ;  /* 0x0000001a001a7311 */ /* 0x000e22000020d900 */
[----:B------:R-:W-:Y:S05]  /*11780*/  BRA `(.L_x_16512) ;  /* 0x0000000400a87947 */ /* 0x000fea0003800000 */
.L_x_16519:
        /* <DEDUP_REMOVED lines=11> */
.L_x_16526:
        /* <DEDUP_REMOVED lines=21> */
.L_x_16530:
[----:B------:R-:W-:Y:S05]  /*11990*/  BSYNC B1 ;  /* 0x0000000000017941 */ /* 0x000fea0003800000 */
.L_x_16529:
[----:B------:R-:W-:Y:S01]  /*119a0*/  IMAD.SHL.U32 R2, R2, 0x100000, RZ ;  /* 0x0010000002027824 */ /* 0x000fe200078e00ff */
[----:B------:R-:W-:-:S04]  /*119b0*/  LEA R3, R0, 0x3b800000, 0x17 ;  /* 0x3b80000000037811 */ /* 0x000fc800078eb8ff */
[----:B------:R-:W-:-:S07]  /*119c0*/  LOP3.LUT R26, R3, R2, R26, 0xfe, !PT ;  /* 0x00000002031a7212 */ /* 0x000fce00078efe1a */
.L_x_16528:
[----:B------:R-:W-:Y:S05]  /*119d0*/  BSYNC B0 ;  /* 0x0000000000007941 */ /* 0x000fea0003800000 */
.L_x_16527:
[----:B------:R-:W0:Y:S01]  /*119e0*/  F2I.S64.TRUNC R26, R26 ;  /* 0x0000001a001a7311 */ /* 0x000e22000020d900 */
[----:B------:R-:W-:Y:S05]  /*119f0*/  BRA `(.L_x_16512) ;  /* 0x00000004000c7947 */ /* 0x000fea0003800000 */
.L_x_16525:
        /* <DEDUP_REMOVED lines=21> */
.L_x_16534:
[----:B------:R-:W-:Y:S05]  /*11b50*/  BSYNC B1 ;  /* 0x0000000000017941 */ /* 0x000fea0003800000 */
.L_x_16533:
[----:B------:R-:W-:Y:S01]  /*11b60*/  IMAD.SHL.U32 R2, R2, 0x200000, RZ ;  /* 0x0020000002027824 */ /* 0x000fe200078e00ff */
[----:B------:R-:W-:-:S04]  /*11b70*/  LEA R3, R0, 0x37800000, 0x17 ;  /* 0x3780000000037811 */ /* 0x000fc800078eb8ff */
[----:B------:R-:W-:-:S07]  /*11b80*/  LOP3.LUT R26, R3, R2, R26, 0xfe, !PT ;  /* 0x00000002031a7212 */ /* 0x000fce00078efe1a */
.L_x_16532:
[----:B------:R-:W-:Y:S05]  /*11b90*/  BSYNC B0 ;  /* 0x0000000000007941 */ /* 0x000fea0003800000 */
.L_x_16531:
[----:B------:R-:W0:Y:S01]  /*11ba0*/  F2I.S64.TRUNC R26, R26 ;  /* 0x0000001a001a7311 */ /* 0x000e22000020d900 */
[----:B------:R-:W-:Y:S05]  /*11bb0*/  BRA `(.L_x_16512) ;  /* 0x00000000009c7947 */ /* 0x000fea0003800000 */
.L_x_16524:
        /* <DEDUP_REMOVED lines=14> */
.L_x_16538:
[----:B------:R-:W-:Y:S05]  /*11ca0*/  BSYNC B0 ;  /* 0x0000000000007941 */ /* 0x000fea0003800000 */
.L_x_16537:
[----:B------:R-:W0:Y:S01]  /*11cb0*/  F2I.S64.TRUNC R26, R26 ;  /* 0x0000001a001a7311 */ /* 0x000e22000020d900 */
[----:B------:R-:W-:Y:S05]  /*11cc0*/  BRA `(.L_x_16512) ;  /* 0x0000000000587947 */ /* 0x000fea0003800000 */
.L_x_16511:
        /* <DEDUP_REMOVED lines=16> */
.L_x_16539:
[----:B------:R-:W-:Y:S01]  /*11dd0*/  CS2R R26, SRZ ;  /* 0x00000000001a7805 */ /* 0x000fe2000001ff00 */
[----:B------:R-:W-:Y:S06]  /*11de0*/  BRA `(.L_x_16512) ;  /* 0x0000000000107947 */ /* 0x000fec0003800000 */
.L_x_16536:
[----:B------:R0:W5:Y:S01]  /*11df0*/  LDG.E.64 R26, desc[UR36][R2.64] ;  /* 0x00000024021a7981 */ /* 0x000162000c1e1b00 */
[----:B------:R-:W-:Y:S05]  /*11e00*/  BRA `(.L_x_16512) ;  /* 0x0000000000087947 */ /* 0x000fea0003800000 */
.L_x_16535:
[----:B------:R0:W5:Y:S01]  /*11e10*/  LDG.E R26, desc[UR36][R2.64] ;  /* 0x00000024021a7981 */ /* 0x000162000c1e1900 */
[----:B------:R-:W-:-:S07]  /*11e20*/  IMAD.MOV.U32 R27, RZ, RZ, RZ ;  /* 0x000000ffff1b7224 */ /* 0x000fce00078e00ff */
.L_x_16512:
        /* <DEDUP_REMOVED lines=18> */
.L_x_16543:
[----:B------:R0:W5:Y:S01]  /*11f50*/  LDG.E.U8 R28, desc[UR36][R2.64] ;  /* 0x00000024021c7981 */ /* 0x000162000c1e1100 */
[----:B------:R-:W-:Y:S01]  /*11f60*/  IMAD.MOV.U32 R29, RZ, RZ, RZ ;  /* 0x000000ffff1d7224 */ /* 0x000fe200078e00ff */
[----:B------:R-:W-:Y:S06]  /*11f70*/  BRA `(.L_x_16545) ;  /* 0x0000000c00487947 */ /* 0x000fec0003800000 */
.L_x_16542:
        /* <DEDUP_REMOVED lines=8> */
.L_x_16547:
[----:B------:R-:W2:Y:S02]  /*12000*/  LDG.E R28, desc[UR36][R2.64] ;  /* 0x00000024021c7981 */ /* 0x000ea4000c1e1900 */
[----:B--2---:R-:W-:Y:S01]  /*12010*/  SHF.R.S32.HI R29, RZ, 0x1f, R28 ;  /* 0x0000001fff1d7819 */ /* 0x004fe2000001141c */
[----:B------:R-:W-:Y:S06]  /*12020*/  BRA `(.L_x_16545) ;  /* 0x0000000c001c7947 */ /* 0x000fec0003800000 */
.L_x_16546:
[----:B------:R-:W2:Y:S02]  /*12030*/  LDG.E.S16 R28, desc[UR36][R2.64] ;  /* 0x00000024021c7981 */ /* 0x000ea4000c1e1700 */
[----:B--2---:R-:W-:Y:S01]  /*12040*/  SHF.R.S32.HI R29, RZ, 0x1f, R28 ;  /* 0x0000001fff1d7819 */ /* 0x004fe2000001141c */
[----:B------:R-:W-:Y:S06]  /*12050*/  BRA `(.L_x_16545) ;  /* 0x0000000c00107947 */ /* 0x000fec0003800000 */
.L_x_16541:
        /* <DEDUP_REMOVED lines=9> */
.L_x_16549:
[----:B------:R-:W2:Y:S02]  /*120f0*/  LDG.E.U16 R2, desc[UR36][R2.64] ;  /* 0x0000002402027981 */ /* 0x000ea4000c1e1500 */
[----:B--2---:R-:W-:-:S06]  /*12100*/  HADD2.F32 R28, -RZ, R2.H0_H0 ;  /* 0x20000002ff1c7230 */ /* 0x004fcc0000004100 */
[----:B------:R-:W0:Y:S01]  /*12110*/  F2I.S64.TRUNC R28, R28 ;  /* 0x0000001c001c7311 */ /* 0x000e22000020d900 */
[----:B------:R-:W-:Y:S05]  /*12120*/  BRA `(.L_x_16545) ;  /* 0x0000000800dc7947 */ /* 0x000fea0003800000 */
.L_x_16548:
        /* <DEDUP_REMOVED lines=9> */
.L_x_16551:
[----:B------:R-:W2:Y:S02]  /*121c0*/  LDG.E.U16 R2, desc[UR36][R2.64] ;  /* 0x0000002402027981 */ /* 0x000ea4000c1e1500 */
[----:B--2---:R-:W-:-:S06]  /*121d0*/  HADD2.F32 R28, -RZ, R2.H0_H0 ;  /* 0x20000002ff1c7230 */ /* 0x004fcc0000004100 */
[----:B------:R-:W0:Y:S01]  /*121e0*/  F2I.S64.TRUNC R28, R28 ;  /* 0x0000001c001c7311 */ /* 0x000e22000020d900 */
[----:B------:R-:W-:Y:S05]  /*121f0*/  BRA `(.L_x_16545) ;  /* 0x0000000800a87947 */ /* 0x000fea0003800000 */
.L_x_16550:
[----:B------:R-:W2:Y:S02]  /*12200*/  LDG.E.64 R2, desc[UR36][R2.64] ;  /* 0x0000002402027981 */ /* 0x000ea4000c1e1b00 */
[----:B--2---:R0:W1:Y:S01]  /*12210*/  F2I.S64.F64.TRUNC R28, R2 ;  /* 0x00000002001c7311 */ /* 0x004062000030d900 */
[----:B------:R-:W-:Y:S05]  /*12220*/  BRA `(.L_x_16545) ;  /* 0x00000008009c7947 */ /* 0x000fea0003800000 */
.L_x_16540:
        /* <DEDUP_REMOVED lines=13> */
.L_x_16554:
[----:B------:R-:W2:Y:S02]  /*12300*/  LDG.E.64 R2, desc[UR36][R2.64] ;  /* 0x0000002402027981 */ /* 0x000ea4000c1e1b00 */
[----:B--2---:R0:W1:Y:S01]  /*12310*/  F2I.S64.F64.TRUNC R28, R2 ;  /* 0x00000002001c7311 */ /* 0x004062000030d900 */
[----:B------:R-:W-:Y:S05]  /*12320*/  BRA `(.L_x_16545) ;  /* 0x00000008005c7947 */ /* 0x000fea0003800000 */
.L_x_16553:
        /* <DEDUP_REMOVED lines=27> */
.L_x_16556:
        /* <DEDUP_REMOVED lines=14> */
.L_x_16555:
[----:B------:R-:W2:Y:S02]  /*125c0*/  LDG.E.U16 R28, desc[UR36][R2.64] ;  /* 0x00000024021c7981 */ /* 0x000ea4000c1e1500 */
[----:B--2---:R-:W-:-:S06]  /*125d0*/  IMAD.U32 R28, R28, 0x10000, RZ ;  /* 0x000100001c1c7824 */ /* 0x004fcc00078e00ff */
[----:B------:R-:W0:Y:S01]  /*125e0*/  F2I.S64.TRUNC R28, R28 ;  /* 0x0000001c001c7311 */ /* 0x000e22000020d900 */
[----:B------:R-:W-:Y:S05]  /*125f0*/  BRA `(.L_x_16545) ;  /* 0x0000000400a87947 */ /* 0x000fea0003800000 */
.L_x_16552:
        /* <DEDUP_REMOVED lines=11> */
.L_x_16559:
        /* <DEDUP_REMOVED lines=21> */
.L_x_16563:
[----:B------:R-:W-:Y:S05]  /*12800*/  BSYNC B1 ;  /* 0x0000000000017941 */ /* 0x000fea0003800000 */
.L_x_16562:
[----:B------:R-:W-:Y:S01]  /*12810*/  IMAD.SHL.U32 R2, R2, 0x100000, RZ ;  /* 0x0010000002027824 */ /* 0x000fe200078e00ff */
[----:B------:R-:W-:-:S04]  /*12820*/  LEA R3, R0, 0x3b800000, 0x17 ;  /* 0x3b80000000037811 */ /* 0x000fc800078eb8ff */
[----:B------:R-:W-:-:S07]  /*12830*/  LOP3.LUT R28, R3, R2, R28, 0xfe, !PT ;  /* 0x00000002031c7212 */ /* 0x000fce00078efe1c */
.L_x_16561:
[----:B------:R-:W-:Y:S05]  /*12840*/  BSYNC B0 ;  /* 0x0000000000007941 */ /* 0x000fea0003800000 */
.L_x_16560:
[----:B------:R-:W0:Y:S01]  /*12850*/  F2I.S64.TRUNC R28, R28 ;  /* 0x0000001c001c7311 */ /* 0x000e22000020d900 */
[----:B------:R-:W-:Y:S05]  /*12860*/  BRA `(.L_x_16545) ;  /* 0x00000004000c7947 */ /* 0x000fea0003800000 */
.L_x_16558:
        /* <DEDUP_REMOVED lines=21> */
.L_x_16567:
[----:B------:R-:W-:Y:S05]  /*129c0*/  BSYNC B1 ;  /* 0x0000000000017941 */ /* 0x000fea0003800000 */
.L_x_16566:
[----:B------:R-:W-:Y:S01]  /*129d0*/  IMAD.SHL.U32 R2, R2, 0x200000, RZ ;  /* 0x0020000002027824 */ /* 0x000fe200078e00ff */
[----:B------:R-:W-:-:S04]  /*129e0*/  LEA R3, R0, 0x37800000, 0x17 ;  /* 0x3780000000037811 */ /* 0x000fc800078eb8ff */
[----:B------:R-:W-:-:S07]  /*129f0*/  LOP3.LUT R28, R3, R2, R28, 0xfe, !PT ;  /* 0x00000002031c7212 */ /* 0x000fce00078efe1c */
.L_x_16565:
[----:B------:R-:W-:Y:S05]  /*12a00*/  BSYNC B0 ;  /* 0x0000000000007941 */ /* 0x000fea0003800000 */
.L_x_16564:
[----:B------:R-:W0:Y:S01]  /*12a10*/  F2I.S64.TRUNC R28, R28 ;  /* 0x0000001c001c7311 */ /* 0x000e22000020d900 */
[----:B------:R-:W-:Y:S05]  /*12a20*/  BRA `(.L_x_16545) ;  /* 0x00000000009c7947 */ /* 0x000fea0003800000 */
.L_x_16557:
        /* <DEDUP_REMOVED lines=14> */
.L_x_16571:
[----:B------:R-:W-:Y:S05]  /*12b10*/  BSYNC B0 ;  /* 0x0000000000007941 */ /* 0x000fea0003800000 */
.L_x_16570:
[----:B------:R-:W0:Y:S01]  /*12b20*/  F2I.S64.TRUNC R28, R28 ;  /* 0x0000001c001c7311 */ /* 0x000e22000020d900 */
[----:B------:R-:W-:Y:S05]  /*12b30*/  BRA `(.L_x_16545) ;  /* 0x0000000000587947 */ /* 0x000fea0003800000 */
.L_x_16544:
        /* <DEDUP_REMOVED lines=16> */
.L_x_16572:
[----:B------:R-:W-:Y:S01]  /*12c40*/  CS2R R28, SRZ ;  /* 0x00000000001c7805 */ /* 0x000fe2000001ff00 */
[----:B------:R-:W-:Y:S06]  /*12c50*/  BRA `(.L_x_16545) ;  /* 0x0000000000107947 */ /* 0x000fec0003800000 */
.L_x_16569:
[----:B------:R0:W5:Y:S01]  /*12c60*/  LDG.E.64 R28, desc[UR36][R2.64] ;  /* 0x00000024021c7981 */ /* 0x000162000c1e1b00 */
[----:B------:R-:W-:Y:S05]  /*12c70*/  BRA `(.L_x_16545) ;  /* 0x0000000000087947 */ /* 0x000fea0003800000 */
.L_x_16568:
[----:B------:R0:W5:Y:S01]  /*12c80*/  LDG.E R28, desc[UR36][R2.64] ;  /* 0x00000024021c7981 */ /* 0x000162000c1e1900 */
[----:B------:R-:W-:-:S07]  /*12c90*/  IMAD.MOV.U32 R29, RZ, RZ, RZ ;  /* 0x000000ffff1d7224 */ /* 0x000fce00078e00ff */
.L_x_16545:
        /* <DEDUP_REMOVED lines=18> */
.L_x_16576:
[----:B------:R0:W5:Y:S01]  /*12dc0*/  LDG.E.U8 R22, desc[UR36][R2.64] ;  /* 0x0000002402167981 */ /* 0x000162000c1e1100 */
[----:B------:R-:W-:Y:S01]  /*12dd0*/  IMAD.MOV.U32 R23, RZ, RZ, RZ ;  /* 0x000000ffff177224 */ /* 0x000fe200078e00ff */
[----:B------:R-:W-:Y:S06]  /*12de0*/  BRA `(.L_x_16578) ;  /* 0x0000000c00487947 */ /* 0x000fec0003800000 */
.L_x_16575:
        /* <DEDUP_REMOVED lines=8> */
.L_x_16580:
[----:B------:R-:W2:Y:S02]  /*12e70*/  LDG.E R22, desc[UR36][R2.64] ;  /* 0x0000002402167981 */ /* 0x000ea4000c1e1900 */
[----:B--2---:R-:W-:Y:S01]  /*12e80*/  SHF.R.S32.HI R23, RZ, 0x1f, R22 ;  /* 0x0000001fff177819 */ /* 0x004fe20000011416 */
[----:B------:R-:W-:Y:S06]  /*12e90*/  BRA `(.L_x_16578) ;  /* 0x0000000c001c7947 */ /* 0x000fec0003800000 */
.L_x_16579:
[----:B------:R-:W2:Y:S02]  /*12ea0*/  LDG.E.S16 R22, desc[UR36][R2.64] ;  /* 0x0000002402167981 */ /* 0x000ea4000c1e1700 */
[----:B--2---:R-:W-:Y:S01]  /*12eb0*/  SHF.R.S32.HI R23, RZ, 0x1f, R22 ;  /* 0x0000001fff177819 */ /* 0x004fe20000011416 */
[----:B------:R-:W-:Y:S06]  /*12ec0*/  BRA `(.L_x_16578) ;  /* 0x0000000c00107947 */ /* 0x000fec0003800000 */
.L_x_16574:
        /* <DEDUP_REMOVED lines=9> */
.L_x_16582:
[----:B------:R-:W2:Y:S02]  /*12f60*/  LDG.E.U16 R2, desc[UR36][R2.64] ;  /* 0x0000002402027981 */ /* 0x000ea4000c1e1500 */
[----:B--2---:R-:W-:-:S06]  /*12f70*/  HADD2.F32 R22, -RZ, R2.H0_H0 ;  /* 0x20000002ff167230 */ /* 0x004fcc0000004100 */
[----:B------:R-:W0:Y:S01]  /*12f80*/  F2I.S64.TRUNC R22, R22 ;  /* 0x0000001600167311 */ /* 0x000e22000020d900 */
[----:B------:R-:W-:Y:S05]  /*12f90*/  BRA `(.L_x_16578) ;  /* 0x0000000800dc7947 */ /* 0x000fea0003800000 */
.L_x_16581:
        /* <DEDUP_REMOVED lines=9> */
.L_x_16584:
[----:B------:R-:W2:Y:S02]  /*13030*/  LDG.E.U16 R2, desc[UR36][R2.64] ;  /* 0x0000002402027981 */ /* 0x000ea4000c1e1500 */
[----:B--2---:R-:W-:-:S06]  /*13040*/  HADD2.F32 R22, -RZ, R2.H0_H0 ;  /* 0x20000002ff167230 */ /* 0x004fcc0000004100 */
[----:B------:R-:W0:Y:S01]  /*13050*/  F2I.S64.TRUNC R22, R22 ;  /* 0x0000001600167311 */ /* 0x000e22000020d900 */
[----:B------:R-:W-:Y:S05]  /*13060*/  BRA `(.L_x_16578) ;  /* 0x0000000800a87947 */ /* 0x000fea0003800000 */
.L_x_16583:
[----:B------:R-:W2:Y:S02]  /*13070*/  LDG.E.64 R2, desc[UR36][R2.64] ;  /* 0x0000002402027981 */ /* 0x000ea4000c1e1b00 */
[----:B--2---:R0:W1:Y:S01]  /*13080*/  F2I.S64.F64.TRUNC R22, R2 ;  /* 0x0000000200167311 */ /* 0x004062000030d900 */
[----:B------:R-:W-:Y:S05]  /*13090*/  BRA `(.L_x_16578) ;  /* 0x00000008009c7947 */ /* 0x000fea0003800000 */
.L_x_16573:
        /* <DEDUP_REMOVED lines=13> */
.L_x_16587:
[----:B------:R-:W2:Y:S02]  /*13170*/  LDG.E.64 R2, desc[UR36][R2.64] ;  /* 0x0000002402027981 */ /* 0x000ea4000c1e1b00 */
[----:B--2---:R0:W1:Y:S01]  /*13180*/  F2I.S64.F64.TRUNC R22, R2 ;  /* 0x0000000200167311 */ /* 0x004062000030d900 */
[----:B------:R-:W-:Y:S05]  /*13190*/  BRA `(.L_x_16578) ;  /* 0x00000008005c7947 */ /* 0x000fea0003800000 */
.L_x_16586:
        /* <DEDUP_REMOVED lines=27> */
.L_x_16589:
        /* <DEDUP_REMOVED lines=14> */
.L_x_16588:
[----:B------:R-:W2:Y:S02]  /*13430*/  LDG.E.U16 R22, desc[UR36][R2.64] ;  /* 0x0000002402167981 */ /* 0x000ea4000c1e1500 */
[----:B--2---:R-:W-:-:S06]  /*13440*/  IMAD.U32 R22, R22, 0x10000, RZ ;  /* 0x0001000016167824 */ /* 0x004fcc00078e00ff */
[----:B------:R-:W0:Y:S01]  /*13450*/  F2I.S64.TRUNC R22, R22 ;  /* 0x0000001600167311 */ /* 0x000e22000020d900 */
[----:B------:R-:W-:Y:S05]  /*13460*/  BRA `(.L_x_16578) ;  /* 0x0000000400a87947 */ /* 0x000fea0003800000 */
.L_x_16585:
        /* <DEDUP_REMOVED lines=11> */
.L_x_16592:
        /* <DEDUP_REMOVED lines=21> */
.L_x_16596:
[----:B------:R-:W-:Y:S05]  /*13670*/  BSYNC B1 ;  /* 0x0000000000017941 */ /* 0x000fea0003800000 */
.L_x_16595:
[----:B------:R-:W-:Y:S01]  /*13680*/  IMAD.SHL.U32 R2, R2, 0x100000, RZ ;  /* 0x0010000002027824 */ /* 0x000fe200078e00ff */
[----:B------:R-:W-:-:S04]  /*13690*/  LEA R3, R0, 0x3b800000, 0x17 ;  /* 0x3b80000000037811 */ /* 0x000fc800078eb8ff */
[----:B------:R-:W-:-:S07]  /*136a0*/  LOP3.LUT R22, R3, R2, R22, 0xfe, !PT ;  /* 0x0000000203167212 */ /* 0x000fce00078efe16 */
.L_x_16594:
[----:B------:R-:W-:Y:S05]  /*136b0*/  BSYNC B0 ;  /* 0x0000000000007941 */ /* 0x000fea0003800000 */
.L_x_16593:
[----:B------:R-:W0:Y:S01]  /*136c0*/  F2I.S64.TRUNC R22, R22 ;  /* 0x0000001600167311 */ /* 0x000e22000020d900 */
[----:B------:R-:W-:Y:S05]  /*136d0*/  BRA `(.L_x_16578) ;  /* 0x00000004000c7947 */ /* 0x000fea0003800000 */
.L_x_16591:
        /* <DEDUP_REMOVED lines=21> */
.L_x_16600:
[----:B------:R-:W-:Y:S05]  /*13830*/  BSYNC B1 ;  /* 0x0000000000017941 */ /* 0x000fea0003800000 */
.L_x_16599:
[----:B------:R-:W-:Y:S01]  /*13840*/  IMAD.SHL.U32 R2, R2, 0x200000, RZ ;  /* 0x0020000002027824 */ /* 0x000fe200078e00ff */
[----:B------:R-:W-:-:S04]  /*13850*/  LEA R3, R0, 0x37800000, 0x17 ;  /* 0x3780000000037811 */ /* 0x000fc800078eb8ff */
[----:B------:R-:W-:-:S07]  /*13860*/  LOP3.LUT R22, R3, R2, R22, 0xfe, !PT ;  /* 0x0000000203167212 */ /* 0x000fce00078efe16 */
.L_x_16598:
[----:B------:R-:W-:Y:S05]  /*13870*/  BSYNC B0 ;  /* 0x0000000000007941 */ /* 0x000fea0003800000 */
.L_x_16597:
[----:B------:R-:W0:Y:S01]  /*13880*/  F2I.S64.TRUNC R22, R22 ;  /* 0x0000001600167311 */ /* 0x000e22000020d900 */
[----:B------:R-:W-:Y:S05]  /*13890*/  BRA `(.L_x_16578) ;  /* 0x00000000009c7947 */ /* 0x000fea0003800000 */
.L_x_16590:
        /* <DEDUP_REMOVED lines=14> */
.L_x_16604:
[----:B------:R-:W-:Y:S05]  /*13980*/  BSYNC B0 ;  /* 0x0000000000007941 */ /* 0x000fea0003800000 */
.L_x_16603:
[----:B------:R-:W0:Y:S01]  /*13990*/  F2I.S64.TRUNC R22, R22 ;  /* 0x0000001600167311 */ /* 0x000e22000020d900 */
[----:B------:R-:W-:Y:S05]  /*139a0*/  BRA `(.L_x_16578) ;  /* 0x0000000000587947 */ /* 0x000fea0003800000 */
.L_x_16577:
        /* <DEDUP_REMOVED lines=16> */
.L_x_16605:
[----:B------:R-:W-:Y:S01]  /*13ab0*/  CS2R R22, SRZ ;  /* 0x0000000000167805 */ /* 0x000fe2000001ff00 */
[----:B------:R-:W-:Y:S06]  /*13ac0*/  BRA `(.L_x_16578) ;  /* 0x0000000000107947 */ /* 0x000fec0003800000 */
.L_x_16602:
[----:B------:R0:W5:Y:S01]  /*13ad0*/  LDG.E.64 R22, desc[UR36][R2.64] ;  /* 0x0000002402167981 */ /* 0x000162000c1e1b00 */
[----:B------:R-:W-:Y:S05]  /*13ae0*/  BRA `(.L_x_16578) ;  /* 0x0000000000087947 */ /* 0x000fea0003800000 */
.L_x_16601:
[----:B------:R0:W5:Y:S01]  /*13af0*/  LDG.E R22, desc[UR36][R2.64] ;  /* 0x0000002402167981 */ /* 0x000162000c1e1900 */
[----:B------:R-:W-:-:S07]  /*13b00*/  IMAD.MOV.U32 R23, RZ, RZ, RZ ;  /* 0x000000ffff177224 */ /* 0x000fce00078e00ff */
.L_x_16578:
        /* <DEDUP_REMOVED lines=18> */
.L_x_16609:
[----:B------:R0:W5:Y:S01]  /*13c30*/  LDG.E.U8 R24, desc[UR36][R2.64] ;  /* 0x0000002402187981 */ /* 0x000162000c1e1100 */
[----:B------:R-:W-:Y:S01]  /*13c40*/  HFMA2.MMA R25, -RZ, RZ, 0, 0 ;  /* 0x00000000ff197435 */ /* 0x000fe200000001ff */
[----:B------:R-:W-:Y:S10]  /*13c50*/  BRA `(.L_x_16611) ;  /* 0x0000000c00487947 */ /* 0x000ff40003800000 */
.L_x_16608:
        /* <DEDUP_REMOVED lines=8> */
.L_x_16613:
[----:B------:R-:W2:Y:S02]  /*13ce0*/  LDG.E R24, desc[UR36][R2.64] ;  /* 0x0000002402187981 */ /* 0x000ea4000c1e1900 */
[----:B--2---:R-:W-:Y:S01]  /*13cf0*/  SHF.R.S32.HI R25, RZ, 0x1f, R24 ;  /* 0x0000001fff197819 */ /* 0x004fe20000011418 */
[----:B------:R-:W-:Y:S06]  /*13d00*/  BRA `(.L_x_16611) ;  /* 0x0000000c001c7947 */ /* 0x000fec0003800000 */
.L_x_16612:
[----:B------:R-:W2:Y:S02]  /*13d10*/  LDG.E.S16 R24, desc[UR36][R2.64] ;  /* 0x0000002402187981 */ /* 0x000ea4000c1e1700 */
[----:B--2---:R-:W-:Y:S01]  /*13d20*/  SHF.R.S32.HI R25, RZ, 0x1f, R24 ;  /* 0x0000001fff197819 */ /* 0x004fe20000011418 */
[----:B------:R-:W-:Y:S06]  /*13d30*/  BRA `(.L_x_16611) ;  /* 0x0000000c00107947 */ /* 0x000fec0003800000 */
.L_x_16607:
        /* <DEDUP_REMOVED lines=9> */
.L_x_16615:
[----:B------:R-:W2:Y:S02]  /*13dd0*/  LDG.E.U16 R2, desc[UR36][R2.64] ;  /* 0x0000002402027981 */ /* 0x000ea4000c1e1500 */
[----:B--2---:R-:W-:-:S06]  /*13de0*/  HADD2.F32 R24, -RZ, R2.H0_H0 ;  /* 0x20000002ff187230 */ /* 0x004fcc0000004100 */
[----:B------:R-:W0:Y:S01]  /*13df0*/  F2I.S64.TRUNC R24, R24 ;  /* 0x0000001800187311 */ /* 0x000e22000020d900 */
[----:B------:R-:W-:Y:S05]  /*13e00*/  BRA `(.L_x_16611) ;  /* 0x0000000800dc7947 */ /* 0x000fea0003800000 */
.L_x_16614:
        /* <DEDUP_REMOVED lines=9> */
.L_x_16617:
[----:B------:R-:W2:Y:S02]  /*13ea0*/  LDG.E.U16 R2, desc[UR36][R2.64] ;  /* 0x0000002402027981 */ /* 0x000ea4000c1e1500 */
[----:B--2---:R-:W-:-:S06]  /*13eb0*/  HADD2.F32 R24, -RZ, R2.H0_H0 ;  /* 0x20000002ff187230 */ /* 0x004fcc0000004100 */
[----:B------:R-:W0:Y:S01]  /*13ec0*/  F2I.S64.TRUNC R24, R24 ;  /* 0x0000001800187311 */ /* 0x000e22000020d900 */
[----:B------:R-:W-:Y:S05]  /*13ed0*/  BRA `(.L_x_16611) ;  /* 0x0000000800a87947 */ /* 0x000fea0003800000 */
.L_x_16616:
[----:B------:R-:W2:Y:S02]  /*13ee0*/  LDG.E.64 R2, desc[UR36][R2.64] ;  /* 0x0000002402027981 */ /* 0x000ea4000c1e1b00 */
[----:B--2---:R0:W1:Y:S01]  /*13ef0*/  F2I.S64.F64.TRUNC R24, R2 ;  /* 0x0000000200187311 */ /* 0x004062000030d900 */
[----:B------:R-:W-:Y:S05]  /*13f00*/  BRA `(.L_x_16611) ;  /* 0x00000008009c7947 */ /* 0x000fea0003800000 */
.L_x_16606:
        /* <DEDUP_REMOVED lines=13> */
.L_x_16620:
[----:B------:R-:W2:Y:S02]  /*13fe0*/  LDG.E.64 R2, desc[UR36][R2.64] ;  /* 0x0000002402027981 */ /* 0x000ea4000c1e1b00 */
[----:B--2---:R0:W1:Y:S01]  /*13ff0*/  F2I.S64.F64.TRUNC R24, R2 ;  /* 0x0000000200187311 */ /* 0x004062000030d900 */
[----:B------:R-:W-:Y:S05]  /*14000*/  BRA `(.L_x_16611) ;  /* 0x00000008005c7947 */ /* 0x000fea0003800000 */
.L_x_16619:
        /* <DEDUP_REMOVED lines=27> */
.L_x_16622:
        /* <DEDUP_REMOVED lines=14> */
.L_x_16621:
[----:B------:R-:W2:Y:S02]  /*142a0*/  LDG.E.U16 R24, desc[UR36][R2.64] ;  /* 0x0000002402187981 */ /* 0x000ea4000c1e1500 */
[----:B--2---:R-:W-:-:S06]  /*142b0*/  IMAD.U32 R24, R24, 0x10000, RZ ;  /* 0x0001000018187824 */ /* 0x004fcc00078e00ff */
[----:B------:R-:W0:Y:S01]  /*142c0*/  F2I.S64.TRUNC R24, R24 ;  /* 0x0000001800187311 */ /* 0x000e22000020d900 */
[----:B------:R-:W-:Y:S05]  /*142d0*/  BRA `(.L_x_16611) ;  /* 0x0000000400a87947 */ /* 0x000fea0003800000 */
.L_x_16618:
        /* <DEDUP_REMOVED lines=11> */
.L_x_16625:
        /* <DEDUP_REMOVED lines=21> */
.L_x_16629:
[----:B------:R-:W-:Y:S05]  /*144e0*/  BSYNC B1 ;  /* 0x0000000000017941 */ /* 0x000fea0003800000 */
.L_x_16628:
[----:B------:R-:W-:Y:S01]  /*144f0*/  IMAD.SHL.U32 R2, R2, 0x100000, RZ ;  /* 0x0010000002027824 */ /* 0x000fe200078e00ff */
[----:B------:R-:W-:-:S04]  /*14500*/  LEA R3, R0, 0x3b800000, 0x17 ;  /* 0x3b80000000037811 */ /* 0x000fc800078eb8ff */
[----:B------:R-:W-:-:S07]  /*14510*/  LOP3.LUT R24, R3, R2, R24, 0xfe, !PT ;  /* 0x0000000203187212 */ /* 0x000fce00078efe18 */
.L_x_16627:
[----:B------:R-:W-:Y:S05]  /*14520*/  BSYNC B0 ;  /* 0x0000000000007941 */ /* 0x000fea0003800000 */
.L_x_16626:
[----:B------:R-:W1:Y:S01]  /*14530*/  F2I.S64.TRUNC R24, R24 ;  /* 0x0000001800187311 */ /* 0x000e62000020d900 */
[----:B------:R-:W-:Y:S05]  /*14540*/  BRA `(.L_x_16611) ;  /* 0x00000004000c7947 */ /* 0x000fea0003800000 */
.L_x_16624:
        /* <DEDUP_REMOVED lines=21> */
.L_x_16633:
[----:B------:R-:W-:Y:S05]  /*146a0*/  BSYNC B1 ;  /* 0x0000000000017941 */ /* 0x000fea0003800000 */
.L_x_16632:
[----:B------:R-:W-:Y:S01]  /*146b0*/  IMAD.SHL.U32 R2, R2, 0x200000, RZ ;  /* 0x0020000002027824 */ /* 0x000fe200078e00ff */
[----:B------:R-:W-:-:S04]  /*146c0*/  LEA R3, R0, 0x37800000, 0x17 ;  /* 0x3780000000037811 */ /* 0x000fc800078eb8ff */
[----:B------:R-:W-:-:S07]  /*146d0*/  LOP3.LUT R24, R3, R2, R24, 0xfe, !PT ;  /* 0x0000000203187212 */ /* 0x000fce00078efe18 */
.L_x_16631:
[----:B------:R-:W-:Y:S05]  /*146e0*/  BSYNC B0 ;  /* 0x0000000000007941 */ /* 0x000fea0003800000 */
.L_x_16630:
[----:B------:R-:W0:Y:S01]  /*146f0*/  F2I.S64.TRUNC R24, R24 ;  /* 0x0000001800187311 */ /* 0x000e22000020d900 */
[----:B------:R-:W-:Y:S05]  /*14700*/  BRA `(.L_x_16611) ;  /* 0x00000000009c7947 */ /* 0x000fea0003800000 */
.L_x_16623:
        /* <DEDUP_REMOVED lines=14> */
.L_x_16637:
[----:B------:R-:W-:Y:S05]  /*147f0*/  BSYNC B0 ;  /* 0x0000000000007941 */ /* 0x000fea0003800000 */
.L_x_16636:
[----:B------:R-:W0:Y:S01]  /*14800*/  F2I.S64.TRUNC R24, R24 ;  /* 0x0000001800187311 */ /* 0x000e22000020d900 */
[----:B------:R-:W-:Y:S05]  /*14810*/  BRA `(.L_x_16611) ;  /* 0x0000000000587947 */ /* 0x000fea0003800000 */
.L_x_16610:
        /* <DEDUP_REMOVED lines=16> */
.L_x_16638:
[----:B------:R-:W-:Y:S01]  /*14920*/  CS2R R24, SRZ ;  /* 0x0000000000187805 */ /* 0x000fe2000001ff00 */
[----:B------:R-:W-:Y:S06]  /*14930*/  BRA `(.L_x_16611) ;  /* 0x0000000000107947 */ /* 0x000fec0003800000 */
.L_x_16635:
[----:B------:R0:W5:Y:S01]  /*14940*/  LDG.E.64 R24, desc[UR36][R2.64] ;  /* 0x0000002402187981 */ /* 0x000162000c1e1b00 */
[----:B------:R-:W-:Y:S05]  /*14950*/  BRA `(.L_x_16611) ;  /* 0x0000000000087947 */ /* 0x000fea0003800000 */
.L_x_16634:
[----:B------:R0:W5:Y:S01]  /*14960*/  LDG.E R24, desc[UR36][R2.64] ;  /* 0x0000002402187981 */ /* 0x000162000c1e1900 */
[----:B------:R-:W-:-:S11]  /*14970*/  HFMA2.MMA R25, -RZ, RZ, 0, 0 ;  /* 0x00000000ff197435 */ /* 0x000fd600000001ff */
.L_x_16611:
        /* <DEDUP_REMOVED lines=18> */
.L_x_16642:
[----:B------:R0:W5:Y:S01]  /*14aa0*/  LDG.E.U8 R30, desc[UR36][R2.64] ;  /* 0x00000024021e7981 */ /* 0x000162000c1e1100 */
[----:B------:R-:W-:Y:S01]  /*14ab0*/  IMAD.MOV.U32 R31, RZ, RZ, RZ ;  /* 0x000000ffff1f7224 */ /* 0x000fe200078e00ff */
[----:B------:R-:W-:Y:S06]  /*14ac0*/  BRA `(.L_x_16644) ;  /* 0x0000000c00487947 */ /* 0x000fec0003800000 */
.L_x_16641:
        /* <DEDUP_REMOVED lines=8> */
.L_x_16646:
[----:B------:R-:W2:Y:S02]  /*14b50*/  LDG.E R30, desc[UR36][R2.64] ;  /* 0x00000024021e7981 */ /* 0x000ea4000c1e1900 */
[----:B--2---:R-:W-:Y:S01]  /*14b60*/  SHF.R.S32.HI R31, RZ, 0x1f, R30 ;  /* 0x0000001fff1f7819 */ /* 0x004fe2000001141e */
[----:B------:R-:W-:Y:S06]  /*14b70*/  BRA `(.L_x_16644) ;  /* 0x0000000c001c7947 */ /* 0x000fec0003800000 */
.L_x_16645:
[----:B------:R-:W2:Y:S02]  /*14b80*/  LDG.E.S16 R30, desc[UR36][R2.64] ;  /* 0x00000024021e7981 */ /* 0x000ea4000c1e1700 */
[----:B--2---:R-:W-:Y:S01]  /*14b90*/  SHF.R.S32.HI R31, RZ, 0x1f, R30 ;  /* 0x0000001fff1f7819 */ /* 0x004fe2000001141e */
[----:B------:R-:W-:Y:S06]  /*14ba0*/  BRA `(.L_x_16644) ;  /* 0x0000000c00107947 */ /* 0x000fec0003800000 */
.L_x_16640:
        /* <DEDUP_REMOVED lines=9> */
.L_x_16648:
[----:B------:R-:W2:Y:S02]  /*14c40*/  LDG.E.U16 R2, desc[UR36][R2.64] ;  /* 0x0000002402027981 */ /* 0x000ea4000c1e1500 */
[----:B--2---:R-:W-:-:S06]  /*14c50*/  HADD2.F32 R30, -RZ, R2.H0_H0 ;  /* 0x20000002ff1e7230 */ /* 0x004fcc0000004100 */
[----:B------:R-:W0:Y:S01]  /*14c60*/  F2I.S64.TRUNC R30, R30 ;  /* 0x0000001e001e7311 */ /* 0x000e22000020d900 */
[----:B------:R-:W-:Y:S05]  /*14c70*/  BRA `(.L_x_16644) ;  /* 0x0000000800dc7947 */ /* 0x000fea0003800000 */
.L_x_16647:
        /* <DEDUP_REMOVED lines=9> */
.L_x_16650:
[----:B------:R-:W2:Y:S02]  /*14d10*/  LDG.E.U16 R2, desc[UR36][R2.64] ;  /* 0x0000002402027981 */ /* 0x000ea4000c1e1500 */
[----:B--2---:R-:W-:-:S06]  /*14d20*/  HADD2.F32 R30, -RZ, R2.H0_H0 ;  /* 0x20000002ff1e7230 */ /* 0x004fcc0000004100 */
[----:B------:R-:W0:Y:S01]  /*14d30*/  F2I.S64.TRUNC R30, R30 ;  /* 0x0000001e001e7311 */ /* 0x000e22000020d900 */
[----:B------:R-:W-:Y:S05]  /*14d40*/  BRA `(.L_x_16644) ;  /* 0x0000000800a87947 */ /* 0x000fea0003800000 */
.L_x_16649:
[----:B------:R-:W2:Y:S02]  /*14d50*/  LDG.E.64 R2, desc[UR36][R2.64] ;  /* 0x0000002402027981 */ /* 0x000ea4000c1e1b00 */
[----:B--2---:R0:W2:Y:S01]  /*14d60*/  F2I.S64.F64.TRUNC R30, R2 ;  /* 0x00000002001e7311 */ /* 0x0040a2000030d900 */
[----:B------:R-:W-:Y:S05]  /*14d70*/  BRA `(.L_x_16644) ;  /* 0x00000008009c7947 */ /* 0x000fea0003800000 */
.L_x_16639:
        /* <DEDUP_REMOVED lines=13> */
.L_x_16653:
[----:B------:R-:W2:Y:S02]  /*14e50*/  LDG.E.64 R2, desc[UR36][R2.64] ;  /* 0x0000002402027981 */ /* 0x000ea4000c1e1b00 */
[----:B--2---:R0:W2:Y:S01]  /*14e60*/  F2I.S64.F64.TRUNC R30, R2 ;  /* 0x00000002001e7311 */ /* 0x0040a2000030d900 */
[----:B------:R-:W-:Y:S05]  /*14e70*/  BRA `(.L_x_16644) ;  /* 0x00000008005c7947 */ /* 0x000fea0003800000 */
.L_x_16652:
        /* <DEDUP_REMOVED lines=27> */
.L_x_16655:
        /* <DEDUP_REMOVED lines=14> */
.L_x_16654:
[----:B------:R-:W2:Y:S02]  /*15110*/  LDG.E.U16 R30, desc[UR36][R2.64] ;  /* 0x00000024021e7981 */ /* 0x000ea4000c1e1500 */
[----:B--2---:R-:W-:-:S06]  /*15120*/  IMAD.U32 R30, R30, 0x10000, RZ ;  /* 0x000100001e1e7824 */ /* 0x004fcc00078e00ff */
[----:B------:R-:W0:Y:S01]  /*15130*/  F2I.S64.TRUNC R30, R30 ;  /* 0x0000001e001e7311 */ /* 0x000e22000020d900 */
[----:B------:R-:W-:Y:S05]  /*15140*/  BRA `(.L_x_16644) ;  /* 0x0000000400a87947 */ /* 0x000fea0003800000 */
.L_x_16651:
        /* <DEDUP_REMOVED lines=11> */
.L_x_16658:
        /* <DEDUP_REMOVED lines=21> */
.L_x_16662:
[----:B------:R-:W-:Y:S05]  /*15350*/  BSYNC B1 ;  /* 0x0000000000017941 */ /* 0x000fea0003800000 */
.L_x_16661:
[----:B------:R-:W-:Y:S01]  /*15360*/  IMAD.SHL.U32 R2, R2, 0x100000, RZ ;  /* 0x0010000002027824 */ /* 0x000fe200078e00ff */
[----:B------:R-:W-:-:S04]  /*15370*/  LEA R3, R0, 0x3b800000, 0x17 ;  /* 0x3b80000000037811 */ /* 0x000fc800078eb8ff */
[----:B------:R-:W-:-:S07]  /*15380*/  LOP3.LUT R30, R3, R2, R30, 0xfe, !PT ;  /* 0x00000002031e7212 */ /* 0x000fce00078efe1e */
.L_x_16660:
[----:B------:R-:W-:Y:S05]  /*15390*/  BSYNC B0 ;  /* 0x0000000000007941 */ /* 0x000fea0003800000 */
.L_x_16659:
[----:B------:R-:W0:Y:S01]  /*153a0*/  F2I.S64.TRUNC R30, R30 ;  /* 0x0000001e001e7311 */ /* 0x000e22000020d900 */
[----:B------:R-:W-:Y:S05]  /*153b0*/  BRA `(.L_x_16644) ;  /* 0x00000004000c7947 */ /* 0x000fea0003800000 */
.L_x_16657:
        /* <DEDUP_REMOVED lines=21> */
.L_x_16666:
[----:B------:R-:W-:Y:S05]  /*15510*/  BSYNC B1 ;  /* 0x0000000000017941 */ /* 0x000fea0003800000 */
.L_x_16665:
[----:B------:R-:W-:Y:S01]  /*15520*/  IMAD.SHL.U32 R2, R2, 0x200000, RZ ;  /* 0x0020000002027824 */ /* 0x000fe200078e00ff */
[----:B------:R-:W-:-:S04]  /*15530*/  LEA R3, R0, 0x37800000, 0x17 ;  /* 0x3780000000037811 */ /* 0x000fc800078eb8ff */
[----:B------:R-:W-:-:S07]  /*15540*/  LOP3.LUT R30, R3, R2, R30, 0xfe, !PT ;  /* 0x00000002031e7212 */ /* 0x000fce00078efe1e */
.L_x_16664:
[----:B------:R-:W-:Y:S05]  /*15550*/  BSYNC B0 ;  /* 0x0000000000007941 */ /* 0x000fea0003800000 */
.L_x_16663:
[----:B------:R-:W0:Y:S01]  /*15560*/  F2I.S64.TRUNC R30, R30 ;  /* 0x0000001e001e7311 */ /* 0x000e22000020d900 */
[----:B------:R-:W-:Y:S05]  /*15570*/  BRA `(.L_x_16644) ;  /* 0x00000000009c7947 */ /* 0x000fea0003800000 */
.L_x_16656:
        /* <DEDUP_REMOVED lines=14> */
.L_x_16670:
[----:B------:R-:W-:Y:S05]  /*15660*/  BSYNC B0 ;  /* 0x0000000000007941 */ /* 0x000fea0003800000 */
.L_x_16669:
[----:B------:R-:W0:Y:S01]  /*15670*/  F2I.S64.TRUNC R30, R30 ;  /* 0x0000001e001e7311 */ /* 0x000e22000020d900 */
[----:B------:R-:W-:Y:S05]  /*15680*/  BRA `(.L_x_16644) ;  /* 0x0000000000587947 */ /* 0x000fea0003800000 */
.L_x_16643:
        /* <DEDUP_REMOVED lines=16> */
.L_x_16671:
[----:B------:R-:W-:Y:S01]  /*15790*/  CS2R R30, SRZ ;  /* 0x00000000001e7805 */ /* 0x000fe2000001ff00 */
[----:B------:R-:W-:Y:S06]  /*157a0*/  BRA `(.L_x_16644) ;  /* 0x0000000000107947 */ /* 0x000fec0003800000 */
.L_x_16668:
[----:B------:R0:W5:Y:S01]  /*157b0*/  LDG.E.64 R30, desc[UR36][R2.64] ;  /* 0x00000024021e7981 */ /* 0x000162000c1e1b00 */
[----:B------:R-:W-:Y:S05]  /*157c0*/  BRA `(.L_x_16644) ;  /* 0x0000000000087947 */ /* 0x000fea0003800000 */
.L_x_16667:
[----:B------:R0:W5:Y:S01]  /*157d0*/  LDG.E R30, desc[UR36][R2.64] ;  /* 0x00000024021e7981 */ /* 0x000162000c1e1900 */
[----:B------:R-:W-:-:S07]  /*157e0*/  IMAD.MOV.U32 R31, RZ, RZ, RZ ;  /* 0x000000ffff1f7224 */ /* 0x000fce00078e00ff */
.L_x_16644:
        /* <DEDUP_REMOVED lines=24> */
.L_x_16673:
[----:B------:R-:W-:Y:S05]  /*15970*/  BSYNC B7 ;  /* 0x0000000000077941 */ /* 0x000fea0003800000 */
.L_x_16672:
        /* <DEDUP_REMOVED lines=24> */
.L_x_16675:
[----:B------:R-:W-:Y:S05]  /*15b00*/  BSYNC B7 ;  /* 0x0000000000077941 */ /* 0x000fea0003800000 */
.L_x_16674:
        /* <DEDUP_REMOVED lines=29> */
.L_x_16677:
[----:B------:R-:W-:Y:S05]  /*15ce0*/  BSYNC B7 ;  /* 0x0000000000077941 */ /* 0x000fea0003800000 */
.L_x_16676:
        /* <DEDUP_REMOVED lines=17> */
.L_x_16682:
        /* <DEDUP_REMOVED lines=12> */
.L_x_16680:
        /* <DEDUP_REMOVED lines=19> */
.L_x_16681:
[----:B------:R-:W-:Y:S05]  /*15ff0*/  BSYNC B1 ;  /* 0x0000000000017941 */ /* 0x000fea0003800000 */
.L_x_16679:
        /* <DEDUP_REMOVED lines=23> */
.L_x_16678:
        /* <DEDUP_REMOVED lines=19> */
.L_x_16687:
        /* <DEDUP_REMOVED lines=25> */
.L_x_16686:
[----:B------:R-:W-:Y:S05]  /*16430*/  BSYNC B8 ;  /* 0x0000000000087941 */ /* 0x000fea0003800000 */
.L_x_16685:
[----:B------:R-:W-:-:S05]  /*16440*/  IADD3 R22, P0, R22, 0x8, RZ ;  /* 0x0000000816167810 */ /* 0x000fca0007f1e0ff */
[----:B------:R-:W-:Y:S01]  /*16450*/  IMAD.X R23, RZ, RZ, R23, P0 ;  /* 0x000000ffff177224 */ /* 0x000fe200000e0617 */
[----:B------:R-:W-:-:S04]  /*16460*/  ISETP.GE.U32.AND P0, PT, R22, R25, PT ;  /* 0x000000191600720c */ /* 0x000fc80003f06070 */
[----:B------:R-:W-:-:S13]  /*16470*/  ISETP.GE.U32.AND.EX P0, PT, R23, R18, PT, P0 ;  /* 0x000000121700720c */ /* 0x000fda0003f06100 */
[----:B------:R-:W-:Y:S05]  /*16480*/  @!P0 BRA `(.L_x_16687) ;  /* 0xfffffffc00848947 */ /* 0x000fea000383ffff */
.L_x_16684:
[----:B------:R-:W-:Y:S05]  /*16490*/  BSYNC B7 ;  /* 0x0000000000077941 */ /* 0x000fea0003800000 */
.L_x_16683:
        /* <DEDUP_REMOVED lines=14> */
.L_x_16691:
[----:B------:R0:W-:Y:S01]  /*16580*/  STG.E.U8 desc[UR36][R16.64], RZ ;  /* 0x000000ff10007986 */ /* 0x0001e2000c101124 */
[----:B------:R-:W-:Y:S05]  /*16590*/  BRA `(.L_x_16693) ;  /* 0x00000004008c7947 */ /* 0x000fea0003800000 */
.L_x_16690:
        /* <DEDUP_REMOVED lines=8> */
.L_x_16695:
[----:B------:R0:W-:Y:S01]  /*16620*/  STG.E desc[UR36][R16.64], RZ ;  /* 0x000000ff10007986 */ /* 0x0001e2000c101924 */
[----:B------:R-:W-:Y:S05]  /*16630*/  BRA `(.L_x_16693) ;  /* 0x0000000400647947 */ /* 0x000fea0003800000 */
.L_x_16694:
[----:B------:R0:W-:Y:S01]  /*16640*/  STG.E.U16 desc[UR36][R16.64], RZ ;  /* 0x000000ff10007986 */ /* 0x0001e2000c101524 */
[----:B------:R-:W-:Y:S05]  /*16650*/  BRA `(.L_x_16693) ;  /* 0x00000004005c7947 */ /* 0x000fea0003800000 */
.L_x_16689:
        /* <DEDUP_REMOVED lines=8> */
.L_x_16697:
[----:B------:R0:W-:Y:S01]  /*166e0*/  STG.E.U16 desc[UR36][R16.64], RZ ;  /* 0x000000ff10007986 */ /* 0x0001e2000c101524 */
[----:B------:R-:W-:Y:S05]  /*166f0*/  BRA `(.L_x_16693) ;  /* 0x0000000400347947 */ /* 0x000fea0003800000 */
.L_x_16696:
        /* <DEDUP_REMOVED lines=8> */
.L_x_16699:
[----:B------:R0:W-:Y:S01]  /*16780*/  STG.E desc[UR36][R16.64], RZ ;  /* 0x000000ff10007986 */ /* 0x0001e2000c101924 */
[----:B------:R-:W-:Y:S05]  /*16790*/  BRA `(.L_x_16693) ;  /* 0x00000004000c7947 */ /* 0x000fea0003800000 */
.L_x_16698:
[----:B------:R0:W-:Y:S01]  /*167a0*/  STG.E.64 desc[UR36][R16.64], RZ ;  /* 0x000000ff10007986 */ /* 0x0001e2000c101b24 */
[----:B------:R-:W-:Y:S05]  /*167b0*/  BRA `(.L_x_16693) ;  /* 0x0000000400047947 */ /* 0x000fea0003800000 */
.L_x_16688:
        /* <DEDUP_REMOVED lines=10> */
.L_x_16702:
[----:B------:R4:W-:Y:S01]  /*16860*/  STG.E.128 desc[UR36][R16.64], RZ ;  /* 0x000000ff10007986 */ /* 0x0009e2000c101d24 */
[----:B------:R-:W-:Y:S05]  /*16870*/  BRA `(.L_x_16693) ;  /* 0x0000000000d47947 */ /* 0x000fea0003800000 */
.L_x_16701:
        /* <DEDUP_REMOVED lines=8> */
.L_x_16704:
[----:B------:R2:W-:Y:S01]  /*16900*/  STG.E.U8 desc[UR36][R16.64], RZ ;  /* 0x000000ff10007986 */ /* 0x0005e2000c101124 */
[----:B------:R-:W-:Y:S05]  /*16910*/  BRA `(.L_x_16693) ;  /* 0x0000000000ac7947 */ /* 0x000fea0003800000 */
.L_x_16703:
[----:B------:R0:W-:Y:S01]  /*16920*/  STG.E.U16 desc[UR36][R16.64], RZ ;  /* 0x000000ff10007986 */ /* 0x0001e2000c101524 */
[----:B------:R-:W-:Y:S05]  /*16930*/  BRA `(.L_x_16693) ;  /* 0x0000000000a47947 */ /* 0x000fea0003800000 */
.L_x_16700:
        /* <DEDUP_REMOVED lines=10> */
.L_x_16707:
[----:B------:R0:W-:Y:S01]  /*169e0*/  STG.E.U8 desc[UR36][R16.64], RZ ;  /* 0x000000ff10007986 */ /* 0x0001e2000c101124 */
[----:B------:R-:W-:Y:S05]  /*169f0*/  BRA `(.L_x_16693) ;  /* 0x0000000000747947 */ /* 0x000fea0003800000 */
.L_x_16706:
[----:B------:R0:W-:Y:S01]  /*16a00*/  STG.E.U8 desc[UR36][R16.64], RZ ;  /* 0x000000ff10007986 */ /* 0x0001e2000c101124 */
[----:B------:R-:W-:Y:S05]  /*16a10*/  BRA `(.L_x_16693) ;  /* 0x00000000006c7947 */ /* 0x000fea0003800000 */
.L_x_16705:
[----:B------:R-:W-:-:S13]  /*16a20*/  ISETP.NE.AND P0, PT, R0, 0x1c, PT ;  /* 0x0000001c0000780c */ /* 0x000fda0003f05270 */
[----:B------:R-:W-:Y:S05]  /*16a30*/  @!P0 BRA `(.L_x_16708) ;  /* 0x0000000000608947 */ /* 0x000fea0003800000 */
[----:B------:R-:W-:-:S13]  /*16a40*/  ISETP.NE.AND P0, PT, R0, 0x1d, PT ;  /* 0x0000001d0000780c */ /* 0x000fda0003f05270 */
[----:B------:R-:W-:Y:S05]  /*16a50*/  @!P0 BRA `(.L_x_16709) ;  /* 0x0000000000508947 */ /* 0x000fea0003800000 */
[----:B------:R-:W-:-:S13]  /*16a60*/  ISETP.NE.AND P0, PT, R0, 0x2c, PT ;  /* 0x0000002c0000780c */ /* 0x000fda0003f05270 */
[----:B------:R0:W-:Y:S01]  /*16a70*/  @!P0 STG.E.U8 desc[UR36][R16.64], RZ ;  /* 0x000000ff10008986 */ /* 0x0001e2000c101124 */
[----:B------:R-:W-:Y:S05]  /*16a80*/  @!P0 BRA `(.L_x_16693) ;  /* 0x0000000000508947 */ /* 0x000fea0003800000 */
.L_x_16692:
        /* <DEDUP_REMOVED lines=16> */
.L_x_16710:
[----:B------:R-:W-:Y:S05]  /*16b90*/  BRA `(.L_x_16693) ;  /* 0x00000000000c7947 */ /* 0x000fea0003800000 */
.L_x_16709:
[----:B------:R0:W-:Y:S01]  /*16ba0*/  STG.E.64 desc[UR36][R16.64], RZ ;  /* 0x000000ff10007986 */ /* 0x0001e2000c101b24 */
[----:B------:R-:W-:Y:S05]  /*16bb0*/  BRA `(.L_x_16693) ;  /* 0x0000000000047947 */ /* 0x000fea0003800000 */
.L_x_16708:
[----:B------:R0:W-:Y:S02]  /*16bc0*/  STG.E desc[UR36][R16.64], RZ ;  /* 0x000000ff10007986 */ /* 0x0001e4000c101924 */
.L_x_16693:
[----:B------:R-:W-:-:S07]  /*16bd0*/  VIADD R19, R19, 0x80 ;  /* 0x0000008013137836 */ /* 0x000fce0000000000 */
.L_x_16505:
[----:B------:R-:W-:Y:S05]  /*16be0*/  BSYNC B6 ;  /* 0x0000000000067941 */ /* 0x000fea0003800000 */
.L_x_16504:
        /* <DEDUP_REMOVED lines=459> */
.L_x_16711:
        /* <DEDUP_REMOVED lines=21> */
.L_x_16715:
[----:B------:R0:W5:Y:S01]  /*189f0*/  LDG.E.U8 R24, desc[UR36][R2.64] ;  /* 0x0000002402187981 */ /* 0x000162000c1e1100 */
[----:B------:R-:W-:Y:S01]  /*18a00*/  IMAD.MOV.U32 R25, RZ, RZ, RZ ;  /* 0x000000ffff197224 */ /* 0x000fe200078e00ff */
[----:B------:R-:W-:Y:S06]  /*18a10*/  BRA `(.L_x_16717) ;  /* 0x0000000c00487947 */ /* 0x000fec0003800000 */
.L_x_16714:
        /* <DEDUP_REMOVED lines=8> */
.L_x_16719:
[----:B------:R-:W2:Y:S02]  /*18aa0*/  LDG.E R24, desc[UR36][R2.64] ;  /* 0x0000002402187981 */ /* 0x000ea4000c1e1900 */
[----:B--2---:R-:W-:Y:S01]  /*18ab0*/  SHF.R.S32.HI R25, RZ, 0x1f, R24 ;  /* 0x0000001fff197819 */ /* 0x004fe20000011418 */
[----:B------:R-:W-:Y:S06]  /*18ac0*/  BRA `(.L_x_16717) ;  /* 0x0000000c001c7947 */ /* 0x000fec0003800000 */
.L_x_16718:
[----:B------:R-:W2:Y:S02]  /*18ad0*/  LDG.E.S16 R24, desc[UR36][R2.64] ;  /* 0x0000002402187981 */ /* 0x000ea4000c1e1700 */
[----:B--2---:R-:W-:Y:S01]  /*18ae0*/  SHF.R.S32.HI R25, RZ, 0x1f, R24 ;  /* 0x0000001fff197819 */ /* 0x004fe20000011418 */
[----:B------:R-:W-:Y:S06]  /*18af0*/  BRA `(.L_x_16717) ;  /* 0x0000000c00107947 */ /* 0x000fec0003800000 */
.L_x_16713:
        /* <DEDUP_REMOVED lines=9> */
.L_x_16721:
[----:B------:R-:W2:Y:S02]  /*18b90*/  LDG.E.U16 R2, desc[UR36][R2.64] ;  /* 0x0000002402027981 */ /* 0x000ea4000c1e1500 */
[----:B--2---:R-:W-:-:S06]  /*18ba0*/  HADD2.F32 R24, -RZ, R2.H0_H0 ;  /* 0x20000002ff187230 */ /* 0x004fcc0000004100 */
[----:B------:R-:W0:Y:S01]  /*18bb0*/  F2I.S64.TRUNC R24, R24 ;  /* 0x0000001800187311 */ /* 0x000e22000020d900 */
[----:B------:R-:W-:Y:S05]  /*18bc0*/  BRA `(.L_x_16717) ;  /* 0x0000000800dc7947 */ /* 0x000fea0003800000 */
.L_x_16720:
        /* <DEDUP_REMOVED lines=9> */
.L_x_16723:
[----:B------:R-:W2:Y:S02]  /*18c60*/  LDG.E.U16 R2, desc[UR36][R2.64] ;  /* 0x0000002402027981 */ /* 0x000ea4000c1e1500 */
[----:B--2---:R-:W-:-:S06]  /*18c70*/  HADD2.F32 R24, -RZ, R2.H0_H0 ;  /* 0x20000002ff187230 */ /* 0x004fcc0000004100 */
[----:B------:R-:W0:Y:S01]  /*18c80*/  F2I.S64.TRUNC R24, R24 ;  /* 0x0000001800187311 */ /* 0x000e22000020d900 */
[----:B------:R-:W-:Y:S05]  /*18c90*/  BRA `(.L_x_16717) ;  /* 0x0000000800a87947 */ /* 0x000fea0003800000 */
.L_x_16722:
[----:B------:R-:W2:Y:S02]  /*18ca0*/  LDG.E.64 R2, desc[UR36][R2.64] ;  /* 0x0000002402027981 */ /* 0x000ea4000c1e1b00 */
[----:B--2---:R0:W1:Y:S01]  /*18cb0*/  F2I.S64.F64.TRUNC R24, R2 ;  /* 0x0000000200187311 */ /* 0x004062000030d900 */
[----:B------:R-:W-:Y:S05]  /*18cc0*/  BRA `(.L_x_16717) ;  /* 0x00000008009c7947 */ /* 0x000fea0003800000 */
.L_x_16712:
        /* <DEDUP_REMOVED lines=13> */
.L_x_16726:
[----:B------:R-:W2:Y:S02]  /*18da0*/  LDG.E.64 R2, desc[UR36][R2.64] ;  /* 0x0000002402027981 */ /* 0x000ea4000c1e1b00 */
[----:B--2---:R0:W1:Y:S01]  /*18db0*/  F2I.S64.F64.TRUNC R24, R2 ;  /* 0x0000000200187311 */ /* 0x004062000030d900 */
[----:B------:R-:W-:Y:S05]  /*18dc0*/  BRA `(.L_x_16717) ;  /* 0x00000008005c7947 */ /* 0x000fea0003800000 */
.L_x_16725:
        /* <DEDUP_REMOVED lines=27> */
.L_x_16728:
        /* <DEDUP_REMOVED lines=14> */
.L_x_16727:
[----:B------:R-:W2:Y:S02]  /*19060*/  LDG.E.U16 R24, desc[UR36][R2.64] ;  /* 0x0000002402187981 */ /* 0x000ea4000c1e1500 */
[----:B--2---:R-:W-:-:S06]  /*19070*/  IMAD.U32 R24, R24, 0x10000, RZ ;  /* 0x0001000018187824 */ /* 0x004fcc00078e00ff */
[----:B------:R-:W0:Y:S01]  /*19080*/  F2I.S64.TRUNC R24, R24 ;  /* 0x0000001800187311 */ /* 0x000e22000020d900 */
[----:B------:R-:W-:Y:S05]  /*19090*/  BRA `(.L_x_16717) ;  /* 0x0000000400a87947 */ /* 0x000fea0003800000 */
.L_x_16724:
        /* <DEDUP_REMOVED lines=11> */
.L_x_16731:
        /* <DEDUP_REMOVED lines=21> */
.L_x_16735:
[----:B------:R-:W-:Y:S05]  /*192a0*/  BSYNC B1 ;  /* 0x0000000000017941 */ /* 0x000fea0003800000 */
.L_x_16734:
[----:B------:R-:W-:Y:S01]  /*192b0*/  IMAD.SHL.U32 R2, R2, 0x100000, RZ ;  /* 0x0010000002027824 */ /* 0x000fe200078e00ff */
[----:B------:R-:W-:-:S04]  /*192c0*/  LEA R3, R0, 0x3b800000, 0x17 ;  /* 0x3b80000000037811 */ /* 0x000fc800078eb8ff */
[----:B------:R-:W-:-:S07]  /*192d0*/  LOP3.LUT R24, R3, R2, R24, 0xfe, !PT ;  /* 0x0000000203187212 */ /* 0x000fce00078efe18 */
.L_x_16733:
[----:B------:R-:W-:Y:S05]  /*192e0*/  BSYNC B0 ;  /* 0x0000000000007941 */ /* 0x000fea0003800000 */
.L_x_16732:
[----:B------:R-:W0:Y:S01]  /*192f0*/  F2I.S64.TRUNC R24, R24 ;  /* 0x0000001800187311 */ /* 0x000e22000020d900 */
[----:B------:R-:W-:Y:S05]  /*19300*/  BRA `(.L_x_16717) ;  /* 0x00000004000c7947 */ /* 0x000fea0003800000 */
.L_x_16730:
        /* <DEDUP_REMOVED lines=21> */
.L_x_16739:
[----:B------:R-:W-:Y:S05]  /*19460*/  BSYNC B1 ;  /* 0x0000000000017941 */ /* 0x000fea0003800000 */
.L_x_16738:
[----:B------:R-:W-:Y:S01]  /*19470*/  IMAD.SHL.U32 R2, R2, 0x200000, RZ ;  /* 0x0020000002027824 */ /* 0x000fe200078e00ff */
[----:B------:R-:W-:-:S04]  /*19480*/  LEA R3, R0, 0x37800000, 0x17 ;  /* 0x3780000000037811 */ /* 0x000fc800078eb8ff */
[----:B------:R-:W-:-:S07]  /*19490*/  LOP3.LUT R24, R3, R2, R24, 0xfe, !PT ;  /* 0x0000000203187212 */ /* 0x000fce00078efe18 */
.L_x_16737:
[----:B------:R-:W-:Y:S05]  /*194a0*/  BSYNC B0 ;  /* 0x0000000000007941 */ /* 0x000fea0003800000 */
.L_x_16736:
[----:B------:R-:W0:Y:S01]  /*194b0*/  F2I.S64.TRUNC R24, R24 ;  /* 0x0000001800187311 */ /* 0x000e22000020d900 */
[----:B------:R-:W-:Y:S05]  /*194c0*/  BRA `(.L_x_16717) ;  /* 0x00000000009c7947 */ /* 0x000fea0003800000 */
.L_x_16729:
        /* <DEDUP_REMOVED lines=14> */
.L_x_16743:
[----:B------:R-:W-:Y:S05]  /*195b0*/  BSYNC B0 ;  /* 0x0000000000007941 */ /* 0x000fea0003800000 */
.L_x_16742:
[----:B------:R-:W0:Y:S01]  /*195c0*/  F2I.S64.TRUNC R24, R24 ;  /* 0x0000001800187311 */ /* 0x000e22000020d900 */
[----:B------:R-:W-:Y:S05]  /*195d0*/  BRA `(.L_x_16717) ;  /* 0x0000000000587947 */ /* 0x000fea0003800000 */
.L_x_16716:
        /* <DEDUP_REMOVED lines=16> */
.L_x_16744:
[----:B------:R-:W-:Y:S01]  /*196e0*/  CS2R R24, SRZ ;  /* 0x0000000000187805 */ /* 0x000fe2000001ff00 */
[----:B------:R-:W-:Y:S06]  /*196f0*/  BRA `(.L_x_16717) ;  /* 0x0000000000107947 */ /* 0x000fec0003800000 */
.L_x_16741:
[----:B------:R0:W5:Y:S01]  /*19700*/  LDG.E.64 R24, desc[UR36][R2.64] ;  /* 0x0000002402187981 */ /* 0x000162000c1e1b00 */
[----:B------:R-:W-:Y:S05]  /*19710*/  BRA `(.L_x_16717) ;  /* 0x0000000000087947 */ /* 0x000fea0003800000 */
.L_x_16740:
[----:B------:R0:W5:Y:S01]  /*19720*/  LDG.E R24, desc[UR36][R2.64] ;  /* 0x0000002402187981 */ /* 0x000162000c1e1900 */
[----:B------:R-:W-:-:S07]  /*19730*/  IMAD.MOV.U32 R25, RZ, RZ, RZ ;  /* 0x000000ffff197224 */ /* 0x000fce00078e00ff */
.L_x_16717:
        /* <DEDUP_REMOVED lines=18> */
.L_x_16748:
[----:B------:R2:W5:Y:S01]  /*19860*/  LDG.E.U8 R26, desc[UR36][R2.64] ;  /* 0x00000024021a7981 */ /* 0x000562000c1e1100 */
[----:B------:R-:W-:Y:S01]  /*19870*/  IMAD.MOV.U32 R27, RZ, RZ, RZ ;  /* 0x000000ffff1b7224 */ /* 0x000fe200078e00ff */
[----:B------:R-:W-:Y:S06]  /*19880*/  BRA `(.L_x_16750) ;  /* 0x0000000c00487947 */ /* 0x000fec0003800000 */
.L_x_16747:
        /* <DEDUP_REMOVED lines=8> */
.L_x_16752:
[----:B------:R-:W2:Y:S02]  /*19910*/  LDG.E R26, desc[UR36][R2.64] ;  /* 0x00000024021a7981 */ /* 0x000ea4000c1e1900 */
[----:B--2---:R-:W-:Y:S01]  /*19920*/  SHF.R.S32.HI R27, RZ, 0x1f, R26 ;  /* 0x0000001fff1b7819 */ /* 0x004fe2000001141a */
[----:B------:R-:W-:Y:S06]  /*19930*/  BRA `(.L_x_16750) ;  /* 0x0000000c001c7947 */ /* 0x000fec0003800000 */
.L_x_16751:
[----:B------:R-:W2:Y:S02]  /*19940*/  LDG.E.S16 R26, desc[UR36][R2.64] ;  /* 0x00000024021a7981 */ /* 0x000ea4000c1e1700 */
[----:B--2---:R-:W-:Y:S01]  /*19950*/  SHF.R.S32.HI R27, RZ, 0x1f, R26 ;  /* 0x0000001fff1b7819 */ /* 0x004fe2000001141a */
[----:B------:R-:W-:Y:S06]  /*19960*/  BRA `(.L_x_16750) ;  /* 0x0000000c00107947 */ /* 0x000fec0003800000 */
.L_x_16746:
        /* <DEDUP_REMOVED lines=9> */
.L_x_16754:
[----:B------:R-:W2:Y:S02]  /*19a00*/  LDG.E.U16 R2, desc[UR36][R2.64] ;  /* 0x0000002402027981 */ /* 0x000ea4000c1e1500 */
[----:B--2---:R-:W-:-:S06]  /*19a10*/  HADD2.F32 R26, -RZ, R2.H0_H0 ;  /* 0x20000002ff1a7230 */ /* 0x004fcc0000004100 */
[----:B------:R-:W0:Y:S01]  /*19a20*/  F2I.S64.TRUNC R26, R26 ;  /* 0x0000001a001a7311 */ /* 0x000e22000020d900 */
[----:B------:R-:W-:Y:S05]  /*19a30*/  BRA `(.L_x_16750) ;  /* 0x0000000800dc7947 */ /* 0x000fea0003800000 */
.L_x_16753:
        /* <DEDUP_REMOVED lines=9> */
.L_x_16756:
[----:B------:R-:W2:Y:S02]  /*19ad0*/  LDG.E.U16 R2, desc[UR36][R2.64] ;  /* 0x0000002402027981 */ /* 0x000ea4000c1e1500 */
[----:B--2---:R-:W-:-:S06]  /*19ae0*/  HADD2.F32 R26, -RZ, R2.H0_H0 ;  /* 0x20000002ff1a7230 */ /* 0x004fcc0000004100 */
[----:B------:R-:W0:Y:S01]  /*19af0*/  F2I.S64.TRUNC R26, R26 ;  /* 0x0000001a001a7311 */ /* 0x000e22000020d900 */
[----:B------:R-:W-:Y:S05]  /*19b00*/  BRA `(.L_x_16750) ;  /* 0x0000000800a87947 */ /* 0x000fea0003800000 */
.L_x_16755:
[----:B------:R-:W2:Y:S02]  /*19b10*/  LDG.E.64 R2, desc[UR36][R2.64] ;  /* 0x0000002402027981 */ /* 0x000ea4000c1e1b00 */
[----:B--2---:R0:W2:Y:S01]  /*19b20*/  F2I.S64.F64.TRUNC R26, R2 ;  /* 0x00000002001a7311 */ /* 0x0040a2000030d900 */
[----:B------:R-:W-:Y:S05]  /*19b30*/  BRA `(.L_x_16750) ;  /* 0x00000008009c7947 */ /* 0x000fea0003800000 */
.L_x_16745:
        /* <DEDUP_REMOVED lines=13> */
.L_x_16759:
[----:B------:R-:W2:Y:S02]  /*19c10*/  LDG.E.64 R2, desc[UR36][R2.64] ;  /* 0x0000002402027981 */ /* 0x000ea4000c1e1b00 */
[----:B--2---:R0:W2:Y:S01]  /*19c20*/  F2I.S64.F64.TRUNC R26, R2 ;  /* 0x00000002001a7311 */ /* 0x0040a2000030d900 */
[----:B------:R-:W-:Y:S05]  /*19c30*/  BRA `(.L_x_16750) ;  /* 0x00000008005c7947 */ /* 0x000fea0003800000 */
.L_x_16758:
        /* <DEDUP_REMOVED lines=27> */
.L_x_16761:
        /* <DEDUP_REMOVED lines=14> */
.L_x_16760:
[----:B------:R-:W2:Y:S02]  /*19ed0*/  LDG.E.U16 R26, desc[UR36][R2.64] ;  /* 0x00000024021a7981 */ /* 0x000ea4000c1e1500 */
[----:B--2---:R-:W-:-:S06]  /*19ee0*/  IMAD.U32 R26, R26, 0x10000, RZ ;  /* 0x000100001a1a7824 */ /* 0x004fcc00078e00ff */
[----:B------:R-:W0:Y:S01]  /*19ef0*/  F2I.S64.TRUNC R26, R26 ;  /* 0x0000001a001a7311 */ /* 0x000e22000020d900 */
[----:B------:R-:W-:Y:S05]  /*19f00*/  BRA `(.L_x_16750) ;  /* 0x0000000400a87947 */ /* 0x000fea0003800000 */
.L_x_16757:
        /* <DEDUP_REMOVED lines=11> */
.L_x_16764:
        /* <DEDUP_REMOVED lines=21> */
.L_x_16768:
[----:B------:R-:W-:Y:S05]  /*1a110*/  BSYNC B1 ;  /* 0x0000000000017941 */ /* 0x000fea0003800000 */
.L_x_16767:
[----:B------:R-:W-:Y:S01]  /*1a120*/  IMAD.SHL.U32 R2, R2, 0x100000, RZ ;  /* 0x0010000002027824 */ /* 0x000fe200078e00ff */
[----:B------:R-:W-:-:S04]  /*1a130*/  LEA R3, R0, 0x3b800000, 0x17 ;  /* 0x3b80000000037811 */ /* 0x000fc800078eb8ff */
[----:B------:R-:W-:-:S07]  /*1a140*/  LOP3.LUT R26, R3, R2, R26, 0xfe, !PT ;  /* 0x00000002031a7212 */ /* 0x000fce00078efe1a */
.L_x_16766:
[----:B------:R-:W-:Y:S05]  /*1a150*/  BSYNC B0 ;  /* 0x0000000000007941 */ /* 0x000fea0003800000 */
.L_x_16765:
[----:B------:R-:W0:Y:S01]  /*1a160*/  F2I.S64.TRUNC R26, R26 ;  /* 0x0000001a001a7311 */ /* 0x000e22000020d900 */
[----:B------:R-:W-:Y:S05]  /*1a170*/  BRA `(.L_x_16750) ;  /* 0x00000004000c7947 */ /* 0x000fea0003800000 */
.L_x_16763:
        /* <DEDUP_REMOVED lines=21> */
.L_x_16772:
[----:B------:R-:W-:Y:S05]  /*1a2d0*/  BSYNC B1 ;  /* 0x0000000000017941 */ /* 0x000fea0003800000 */
.L_x_16771:
[----:B------:R-:W-:Y:S01]  /*1a2e0*/  IMAD.SHL.U32 R2, R2, 0x200000, RZ ;  /* 0x0020000002027824 */ /* 0x000fe200078e00ff */
[----:B------:R-:W-:-:S04]  /*1a2f0*/  LEA R3, R0, 0x37800000, 0x17 ;  /* 0x3780000000037811 */ /* 0x000fc800078eb8ff */
[----:B------:R-:W-:-:S07]  /*1a300*/  LOP3.LUT R26, R3, R2, R26, 0xfe, !PT ;  /* 0x00000002031a7212 */ /* 0x000fce00078efe1a */
.L_x_16770:
[----:B------:R-:W-:Y:S05]  /*1a310*/  BSYNC B0 ;  /* 0x0000000000007941 */ /* 0x000fea0003800000 */
.L_x_16769:
[----:B------:R-:W0:Y:S01]  /*1a320*/  F2I.S64.TRUNC R26, R26 ;  /* 0x0000001a001a7311 */ /* 0x000e22000020d900 */
[----:B------:R-:W-:Y:S05]  /*1a330*/  BRA `(.L_x_16750) ;  /* 0x00000000009c7947 */ /* 0x000fea0003800000 */
.L_x_16762:
        /* <DEDUP_REMOVED lines=14> */
.L_x_16776:
[----:B------:R-:W-:Y:S05]  /*1a420*/  BSYNC B0 ;  /* 0x0000000000007941 */ /* 0x000fea0003800000 */
.L_x_16775:
[----:B------:R-:W0:Y:S01]  /*1a430*/  F2I.S64.TRUNC R26, R26 ;  /* 0x0000001a001a7311 */ /* 0x000e22000020d900 */
[----:B------:R-:W-:Y:S05]  /*1a440*/  BRA `(.L_x_16750) ;  /* 0x0000000000587947 */ /* 0x000fea0003800000 */
.L_x_16749:
        /* <DEDUP_REMOVED lines=16> */
.L_x_16777:
[----:B------:R-:W-:Y:S01]  /*1a550*/  CS2R R26, SRZ ;  /* 0x00000000001a7805 */ /* 0x000fe2000001ff00 */
[----:B------:R-:W-:Y:S06]  /*1a560*/  BRA `(.L_x_16750) ;  /* 0x0000000000107947 */ /* 0x000fec0003800000 */
.L_x_16774:
[----:B------:R0:W5:Y:S01]  /*1a570*/  LDG.E.64 R26, desc[UR36][R2.64] ;  /* 0x00000024021a7981 */ /* 0x000162000c1e1b00 */
[----:B------:R-:W-:Y:S05]  /*1a580*/  BRA `(.L_x_16750) ;  /* 0x0000000000087947 */ /* 0x000fea0003800000 */
.L_x_16773:
[----:B------:R0:W5:Y:S01]  /*1a590*/  LDG.E R26, desc[UR36][R2.64] ;  /* 0x00000024021a7981 */ /* 0x000162000c1e1900 */
[----:B------:R-:W-:-:S07]  /*1a5a0*/  IMAD.MOV.U32 R27, RZ, RZ, RZ ;  /* 0x000000ffff1b7224 */ /* 0x000fce00078e00ff */
.L_x_16750:
        /* <DEDUP_REMOVED lines=18> */
.L_x_16781:
[----:B------:R2:W5:Y:S01]  /*1a6d0*/  LDG.E.U8 R18, desc[UR36][R2.64] ;  /* 0x0000002402127981 */ /* 0x000562000c1e1100 */
[----:B------:R-:W-:Y:S01]  /*1a6e0*/  HFMA2.MMA R19, -RZ, RZ, 0, 0 ;  /* 0x00000000ff137435 */ /* 0x000fe200000001ff */
[----:B------:R-:W-:Y:S10]  /*1a6f0*/  BRA `(.L_x_16783) ;  /* 0x0000000c00487947 */ /* 0x000ff40003800000 */
.L_x_16780:
        /* <DEDUP_REMOVED lines=8> */
.L_x_16785:
[----:B------:R-:W2:Y:S02]  /*1a780*/  LDG.E R18, desc[UR36][R2.64] ;  /* 0x0000002402127981 */ /* 0x000ea4000c1e1900 */
[----:B--2---:R-:W-:Y:S01]  /*1a790*/  SHF.R.S32.HI R19, RZ, 0x1f, R18 ;  /* 0x0000001fff137819 */ /* 0x004fe20000011412 */
[----:B------:R-:W-:Y:S06]  /*1a7a0*/  BRA `(.L_x_16783) ;  /* 0x0000000c001c7947 */ /* 0x000fec0003800000 */
.L_x_16784:
[----:B------:R-:W2:Y:S02]  /*1a7b0*/  LDG.E.S16 R18, desc[UR36][R2.64] ;  /* 0x0000002402127981 */ /* 0x000ea4000c1e1700 */
[----:B--2---:R-:W-:Y:S01]  /*1a7c0*/  SHF.R.S32.HI R19, RZ, 0x1f, R18 ;  /* 0x0000001fff137819 */ /* 0x004fe20000011412 */
[----:B------:R-:W-:Y:S06]  /*1a7d0*/  BRA `(.L_x_16783) ;  /* 0x0000000c00107947 */ /* 0x000fec0003800000 */
.L_x_16779:
        /* <DEDUP_REMOVED lines=9> */
.L_x_16787:
[----:B------:R-:W2:Y:S02]  /*1a870*/  LDG.E.U16 R2, desc[UR36][R2.64] ;  /* 0x0000002402027981 */ /* 0x000ea4000c1e1500 */
[----:B--2---:R-:W-:-:S06]  /*1a880*/  HADD2.F32 R18, -RZ, R2.H0_H0 ;  /* 0x20000002ff127230 */ /* 0x004fcc0000004100 */
[----:B------:R-:W0:Y:S01]  /*1a890*/  F2I.S64.TRUNC R18, R18 ;  /* 0x0000001200127311 */ /* 0x000e22000020d900 */
[----:B------:R-:W-:Y:S05]  /*1a8a0*/  BRA `(.L_x_16783) ;  /* 0x0000000800dc7947 */ /* 0x000fea0003800000 */
.L_x_16786:
        /* <DEDUP_REMOVED lines=9> */
.L_x_16789:
[----:B------:R-:W2:Y:S02]  /*1a940*/  LDG.E.U16 R2, desc[UR36][R2.64] ;  /* 0x0000002402027981 */ /* 0x000ea4000c1e1500 */
[----:B--2---:R-:W-:-:S06]  /*1a950*/  HADD2.F32 R18, -RZ, R2.H0_H0 ;  /* 0x20000002ff127230 */ /* 0x004fcc0000004100 */
[----:B------:R-:W0:Y:S01]  /*1a960*/  F2I.S64.TRUNC R18, R18 ;  /* 0x0000001200127311 */ /* 0x000e22000020d900 */
[----:B------:R-:W-:Y:S05]  /*1a970*/  BRA `(.L_x_16783) ;  /* 0x0000000800a87947 */ /* 0x000fea0003800000 */
.L_x_16788:
[----:B------:R-:W2:Y:S02]  /*1a980*/  LDG.E.64 R2, desc[UR36][R2.64] ;  /* 0x0000002402027981 */ /* 0x000ea4000c1e1b00 */
[----:B--2---:R0:W2:Y:S01]  /*1a990*/  F2I.S64.F64.TRUNC R18, R2 ;  /* 0x0000000200127311 */ /* 0x0040a2000030d900 */
[----:B------:R-:W-:Y:S05]  /*1a9a0*/  BRA `(.L_x_16783) ;  /* 0x00000008009c7947 */ /* 0x000fea0003800000 */
.L_x_16778:
        /* <DEDUP_REMOVED lines=13> */
.L_x_16792:
[----:B------:R-:W2:Y:S02]  /*1aa80*/  LDG.E.64 R2, desc[UR36][R2.64] ;  /* 0x0000002402027981 */ /* 0x000ea4000c1e1b00 */
[----:B--2---:R0:W2:Y:S01]  /*1aa90*/  F2I.S64.F64.TRUNC R18, R2 ;  /* 0x0000000200127311 */ /* 0x0040a2000030d900 */
[----:B------:R-:W-:Y:S05]  /*1aaa0*/  BRA `(.L_x_16783) ;  /* 0x00000008005c7947 */ /* 0x000fea0003800000 */
.L_x_16791:
        /* <DEDUP_REMOVED lines=27> */
.L_x_16794:
        /* <DEDUP_REMOVED lines=14> */
.L_x_16793:
[----:B------:R-:W2:Y:S02]  /*1ad40*/  LDG.E.U16 R18, desc[UR36][R2.64] ;  /* 0x0000002402127981 */ /* 0x000ea4000c1e1500 */
[----:B--2---:R-:W-:-:S06]  /*1ad50*/  IMAD.U32 R18, R18, 0x10000, RZ ;  /* 0x0001000012127824 */ /* 0x004fcc00078e00ff */
[----:B------:R-:W0:Y:S01]  /*1ad60*/  F2I.S64.TRUNC R18, R18 ;  /* 0x0000001200127311 */ /* 0x000e22000020d900 */
[----:B------:R-:W-:Y:S05]  /*1ad70*/  BRA `(.L_x_16783) ;  /* 0x0000000400a87947 */ /* 0x000fea0003800000 */
.L_x_16790:
        /* <DEDUP_REMOVED lines=11> */
.L_x_16797:
        /* <DEDUP_REMOVED lines=21> */
.L_x_16801:
[----:B------:R-:W-:Y:S05]  /*1af80*/  BSYNC B1 ;  /* 0x0000000000017941 */ /* 0x000fea0003800000 */
.L_x_16800:
[----:B------:R-:W-:Y:S01]  /*1af90*/  IMAD.SHL.U32 R2, R2, 0x100000, RZ ;  /* 0x0010000002027824 */ /* 0x000fe200078e00ff */
[----:B------:R-:W-:-:S04]  /*1afa0*/  LEA R3, R0, 0x3b800000, 0x17 ;  /* 0x3b80000000037811 */ /* 0x000fc800078eb8ff */
[----:B------:R-:W-:-:S07]  /*1afb0*/  LOP3.LUT R18, R3, R2, R18, 0xfe, !PT ;  /* 0x0000000203127212 */ /* 0x000fce00078efe12 */
.L_x_16799:
[----:B------:R-:W-:Y:S05]  /*1afc0*/  BSYNC B0 ;  /* 0x0000000000007941 */ /* 0x000fea0003800000 */
.L_x_16798:
[----:B------:R-:W0:Y:S01]  /*1afd0*/  F2I.S64.TRUNC R18, R18 ;  /* 0x0000001200127311 */ /* 0x000e22000020d900 */
[----:B------:R-:W-:Y:S05]  /*1afe0*/  BRA `(.L_x_16783) ;  /* 0x00000004000c7947 */ /* 0x000fea0003800000 */
.L_x_16796:
        /* <DEDUP_REMOVED lines=21> */
.L_x_16805:
[----:B------:R-:W-:Y:S05]  /*1b140*/  BSYNC B1 ;  /* 0x0000000000017941 */ /* 0x000fea0003800000 */
.L_x_16804:
[----:B------:R-:W-:Y:S01]  /*1b150*/  IMAD.SHL.U32 R2, R2, 0x200000, RZ ;  /* 0x0020000002027824 */ /* 0x000fe200078e00ff */
[----:B------:R-:W-:-:S04]  /*1b160*/  LEA R3, R0, 0x37800000, 0x17 ;  /* 0x3780000000037811 */ /* 0x000fc800078eb8ff */
[----:B------:R-:W-:-:S07]  /*1b170*/  LOP3.LUT R18, R3, R2, R18, 0xfe, !PT ;  /* 0x0000000203127212 */ /* 0x000fce00078efe12 */
.L_x_16803:
[----:B------:R-:W-:Y:S05]  /*1b180*/  BSYNC B0 ;  /* 0x0000000000007941 */ /* 0x000fea0003800000 */
.L_x_16802:
[----:B------:R-:W0:Y:S01]  /*1b190*/  F2I.S64.TRUNC R18, R18 ;  /* 0x0000001200127311 */ /* 0x000e22000020d900 */
[----:B------:R-:W-:Y:S05]  /*1b1a0*/  BRA `(.L_x_16783) ;  /* 0x00000000009c7947 */ /* 0x000fea0003800000 */
.L_x_16795:
        /* <DEDUP_REMOVED lines=14> */
.L_x_16809:
[----:B------:R-:W-:Y:S05]  /*1b290*/  BSYNC B0 ;  /* 0x0000000000007941 */ /* 0x000fea0003800000 */
.L_x_16808:
[----:B------:R-:W0:Y:S01]  /*1b2a0*/  F2I.S64.TRUNC R18, R18 ;  /* 0x0000001200127311 */ /* 0x000e22000020d900 */
[----:B------:R-:W-:Y:S05]  /*1b2b0*/  BRA `(.L_x_16783) ;  /* 0x0000000000587947 */ /* 0x000fea0003800000 */
.L_x_16782:
        /* <DEDUP_REMOVED lines=16> */
.L_x_16810:
[----:B------:R-:W-:Y:S01]  /*1b3c0*/  CS2R R18, SRZ ;  /* 0x0000000000127805 */ /* 0x000fe2000001ff00 */
[----:B------:R-:W-:Y:S06]  /*1b3d0*/  BRA `(.L_x_16783) ;  /* 0x0000000000107947 */ /* 0x000fec0003800000 */
.L_x_16807:
[----:B------:R0:W5:Y:S01]  /*1b3e0*/  LDG.E.64 R18, desc[UR36][R2.64] ;  /* 0x0000002402127981 */ /* 0x000162000c1e1b00 */
[----:B------:R-:W-:Y:S05]  /*1b3f0*/  BRA `(.L_x_16783) ;  /* 0x0000000000087947 */ /* 0x000fea0003800000 */
.L_x_16806:
[----:B------:R0:W5:Y:S01]  /*1b400*/  LDG.E R18, desc[UR36][R2.64] ;  /* 0x0000002402127981 */ /* 0x000162000c1e1900 */
[----:B------:R-:W-:-:S11]  /*1b410*/  HFMA2.MMA R19, -RZ, RZ, 0, 0 ;  /* 0x00000000ff137435 */ /* 0x000fd600000001ff */
.L_x_16783:
        /* <DEDUP_REMOVED lines=18> */
.L_x_16814:
[----:B------:R0:W5:Y:S01]  /*1b540*/  LDG.E.U8 R22, desc[UR36][R2.64] ;  /* 0x0000002402167981 */ /* 0x000162000c1e1100 */
[----:B------:R-:W-:Y:S01]  /*1b550*/  IMAD.MOV.U32 R23, RZ, RZ, RZ ;  /* 0x000000ffff177224 */ /* 0x000fe200078e00ff */
[----:B------:R-:W-:Y:S06]  /*1b560*/  BRA `(.L_x_16816) ;  /* 0x0000000c00487947 */ /* 0x000fec0003800000 */
.L_x_16813:
        /* <DEDUP_REMOVED lines=8> */
.L_x_16818:
[----:B------:R-:W2:Y:S02]  /*1b5f0*/  LDG.E R22, desc[UR36][R2.64] ;  /* 0x0000002402167981 */ /* 0x000ea4000c1e1900 */
[----:B--2---:R-:W-:Y:S01]  /*1b600*/  SHF.R.S32.HI R23, RZ, 0x1f, R22 ;  /* 0x0000001fff177819 */ /* 0x004fe20000011416 */
[----:B------:R-:W-:Y:S06]  /*1b610*/  BRA `(.L_x_16816) ;  /* 0x0000000c001c7947 */ /* 0x000fec0003800000 */
.L_x_16817:
[----:B------:R-:W2:Y:S02]  /*1b620*/  LDG.E.S16 R22, desc[UR36][R2.64] ;  /* 0x0000002402167981 */ /* 0x000ea4000c1e1700 */
[----:B--2---:R-:W-:Y:S01]  /*1b630*/  SHF.R.S32.HI R23, RZ, 0x1f, R22 ;  /* 0x0000001fff177819 */ /* 0x004fe20000011416 */
[----:B------:R-:W-:Y:S06]  /*1b640*/  BRA `(.L_x_16816) ;  /* 0x0000000c00107947 */ /* 0x000fec0003800000 */
.L_x_16812:
        /* <DEDUP_REMOVED lines=9> */
.L_x_16820:
[----:B------:R-:W2:Y:S02]  /*1b6e0*/  LDG.E.U16 R2, desc[UR36][R2.64] ;  /* 0x0000002402027981 */ /* 0x000ea4000c1e1500 */
[----:B--2---:R-:W-:-:S06]  /*1b6f0*/  HADD2.F32 R22, -RZ, R2.H0_H0 ;  /* 0x20000002ff167230 */ /* 0x004fcc0000004100 */
[----:B------:R-:W0:Y:S01]  /*1b700*/  F2I.S64.TRUNC R22, R22 ;  /* 0x0000001600167311 */ /* 0x000e22000020d900 */
[----:B------:R-:W-:Y:S05]  /*1b710*/  BRA `(.L_x_16816) ;  /* 0x0000000800dc7947 */ /* 0x000fea0003800000 */
.L_x_16819:
        /* <DEDUP_REMOVED lines=9> */
.L_x_16822:
[----:B------:R-:W2:Y:S02]  /*1b7b0*/  LDG.E.U16 R2, desc[UR36][R2.64] ;  /* 0x0000002402027981 */ /* 0x000ea4000c1e1500 */
[----:B--2---:R-:W-:-:S06]  /*1b7c0*/  HADD2.F32 R22, -RZ, R2.H0_H0 ;  /* 0x20000002ff167230 */ /* 0x004fcc0000004100 */
[----:B------:R-:W0:Y:S01]  /*1b7d0*/  F2I.S64.TRUNC R22, R22 ;  /* 0x0000001600167311 */ /* 0x000e22000020d900 */
[----:B------:R-:W-:Y:S05]  /*1b7e0*/  BRA `(.L_x_16816) ;  /* 0x0000000800a87947 */ /* 0x000fea0003800000 */
.L_x_16821:
[----:B------:R-:W2:Y:S02]  /*1b7f0*/  LDG.E.64 R2, desc[UR36][R2.64] ;  /* 0x0000002402027981 */ /* 0x000ea4000c1e1b00 */
[----:B--2---:R0:W2:Y:S01]  /*1b800*/  F2I.S64.F64.TRUNC R22, R2 ;  /* 0x0000000200167311 */ /* 0x0040a2000030d900 */
[----:B------:R-:W-:Y:S05]  /*1b810*/  BRA `(.L_x_16816) ;  /* 0x00000008009c7947 */ /* 0x000fea0003800000 */
.L_x_16811:
        /* <DEDUP_REMOVED lines=13> */
.L_x_16825:
[----:B------:R-:W2:Y:S02]  /*1b8f0*/  LDG.E.64 R2, desc[UR36][R2.64] ;  /* 0x0000002402027981 */ /* 0x000ea4000c1e1b00 */
[----:B--2---:R0:W2:Y:S01]  /*1b900*/  F2I.S64.F64.TRUNC R22, R2 ;  /* 0x0000000200167311 */ /* 0x0040a2000030d900 */
[----:B------:R-:W-:Y:S05]  /*1b910*/  BRA `(.L_x_16816) ;  /* 0x00000008005c7947 */ /* 0x000fea0003800000 */
.L_x_16824:
        /* <DEDUP_REMOVED lines=27> */
.L_x_16827:
        /* <DEDUP_REMOVED lines=14> */
.L_x_16826:
[----:B------:R-:W2:Y:S02]  /*1bbb0*/  LDG.E.U16 R22, desc[UR36][R2.64] ;  /* 0x0000002402167981 */ /* 0x000ea4000c1e1500 */
[----:B--2---:R-:W-:-:S06]  /*1bbc0*/  IMAD.U32 R22, R22, 0x10000, RZ ;  /* 0x0001000016167824 */ /* 0x004fcc00078e00ff */
[----:B------:R-:W0:Y:S01]  /*1bbd0*/  F2I.S64.TRUNC R22, R22 ;  /* 0x0000001600167311 */ /* 0x000e22000020d900 */
[----:B------:R-:W-:Y:S05]  /*1bbe0*/  BRA `(.L_x_16816) ;  /* 0x0000000400a87947 */ /* 0x000fea0003800000 */
.L_x_16823:
        /* <DEDUP_REMOVED lines=11> */
.L_x_16830:
        /* <DEDUP_REMOVED lines=21> */
.L_x_16834:
[----:B------:R-:W-:Y:S05]  /*1bdf0*/  BSYNC B1 ;  /* 0x0000000000017941 */ /* 0x000fea0003800000 */
.L_x_16833:
[----:B------:R-:W-:Y:S01]  /*1be00*/  IMAD.SHL.U32 R2, R2, 0x100000, RZ ;  /* 0x0010000002027824 */ /* 0x000fe200078e00ff */
[----:B------:R-:W-:-:S04]  /*1be10*/  LEA R3, R0, 0x3b800000, 0x17 ;  /* 0x3b80000000037811 */ /* 0x000fc800078eb8ff */
[----:B------:R-:W-:-:S07]  /*1be20*/  LOP3.LUT R22, R3, R2, R22, 0xfe, !PT ;  /* 0x0000000203167212 */ /* 0x000fce00078efe16 */
.L_x_16832:
[----:B------:R-:W-:Y:S05]  /*1be30*/  BSYNC B0 ;  /* 0x0000000000007941 */ /* 0x000fea0003800000 */
.L_x_16831:
[----:B------:R-:W0:Y:S01]  /*1be40*/  F2I.S64.TRUNC R22, R22 ;  /* 0x0000001600167311 */ /* 0x000e22000020d900 */
[----:B------:R-:W-:Y:S05]  /*1be50*/  BRA `(.L_x_16816) ;  /* 0x00000004000c7947 */ /* 0x000fea0003800000 */
.L_x_16829:
        /* <DEDUP_REMOVED lines=21> */
.L_x_16838:
[----:B------:R-:W-:Y:S05]  /*1bfb0*/  BSYNC B1 ;  /* 0x0000000000017941 */ /* 0x000fea0003800000 */
.L_x_16837:
[----:B------:R-:W-:Y:S01]  /*1bfc0*/  IMAD.SHL.U32 R2, R2, 0x200000, RZ ;  /* 0x0020000002027824 */ /* 0x000fe200078e00ff */
[----:B------:R-:W-:-:S04]  /*1bfd0*/  LEA R3, R0, 0x37800000, 0x17 ;  /* 0x3780000000037811 */ /* 0x000fc800078eb8ff */
[----:B------:R-:W-:-:S07]  /*1bfe0*/  LOP3.LUT R22, R3, R2, R22, 0xfe, !PT ;  /* 0x0000000203167212 */ /* 0x000fce00078efe16 */
.L_x_16836:
[----:B------:R-:W-:Y:S05]  /*1bff0*/  BSYNC B0 ;  /* 0x0000000000007941 */ /* 0x000fea0003800000 */
.L_x_16835:
[----:B------:R-:W0:Y:S01]  /*1c000*/  F2I.S64.TRUNC R22, R22 ;  /* 0x0000001600167311 */ /* 0x000e22000020d900 */
[----:B------:R-:W-:Y:S05]  /*1c010*/  BRA `(.L_x_16816) ;  /* 0x00000000009c7947 */ /* 0x000fea0003800000 */
.L_x_16828:
        /* <DEDUP_REMOVED lines=14> */
.L_x_16842:
[----:B------:R-:W-:Y:S05]  /*1c100*/  BSYNC B0 ;  /* 0x0000000000007941 */ /* 0x000fea0003800000 */
.L_x_16841:
[----:B------:R-:W0:Y:S01]  /*1c110*/  F2I.S64.TRUNC R22, R22 ;  /* 0x0000001600167311 */ /* 0x000e22000020d900 */
[----:B------:R-:W-:Y:S05]  /*1c120*/  BRA `(.L_x_16816) ;  /* 0x0000000000587947 */ /* 0x000fea0003800000 */
.L_x_16815:
        /* <DEDUP_REMOVED lines=16> */
.L_x_16843:
[----:B------:R-:W-:Y:S01]  /*1c230*/  CS2R R22, SRZ ;  /* 0x0000000000167805 */ /* 0x000fe2000001ff00 */
[----:B------:R-:W-:Y:S06]  /*1c240*/  BRA `(.L_x_16816) ;  /* 0x0000000000107947 */ /* 0x000fec0003800000 */
.L_x_16840:
[----:B------:R0:W5:Y:S01]  /*1c250*/  LDG.E.64 R22, desc[UR36][R2.64] ;  /* 0x0000002402167981 */ /* 0x000162000c1e1b00 */
[----:B------:R-:W-:Y:S05]  /*1c260*/  BRA `(.L_x_16816) ;  /* 0x0000000000087947 */ /* 0x000fea0003800000 */
.L_x_16839:
[----:B------:R0:W5:Y:S01]  /*1c270*/  LDG.E R22, desc[UR36][R2.64] ;  /* 0x0000002402167981 */ /* 0x000162000c1e1900 */
[----:B------:R-:W-:-:S07]  /*1c280*/  IMAD.MOV.U32 R23, RZ, RZ, RZ ;  /* 0x000000ffff177224 */ /* 0x000fce00078e00ff */
.L_x_16816:
        /* <DEDUP_REMOVED lines=18> */
.L_x_16847:
[----:B------:R0:W5:Y:S01]  /*1c3b0*/  LDG.E.U8 R28, desc[UR36][R2.64] ;  /* 0x00000024021c7981 */ /* 0x000162000c1e1100 */
[----:B------:R-:W-:Y:S01]  /*1c3c0*/  IMAD.MOV.U32 R29, RZ, RZ, RZ ;  /* 0x000000ffff1d7224 */ /* 0x000fe200078e00ff */
[----:B------:R-:W-:Y:S06]  /*1c3d0*/  BRA `(.L_x_16849) ;  /* 0x0000000c00487947 */ /* 0x000fec0003800000 */
.L_x_16846:
        /* <DEDUP_REMOVED lines=8> */
.L_x_16851:
[----:B------:R-:W2:Y:S02]  /*1c460*/  LDG.E R28, desc[UR36][R2.64] ;  /* 0x00000024021c7981 */ /* 0x000ea4000c1e1900 */
[----:B--2---:R-:W-:Y:S01]  /*1c470*/  SHF.R.S32.HI R29, RZ, 0x1f, R28 ;  /* 0x0000001fff1d7819 */ /* 0x004fe2000001141c */
[----:B------:R-:W-:Y:S06]  /*1c480*/  BRA `(.L_x_16849) ;  /* 0x0000000c001c7947 */ /* 0x000fec0003800000 */
.L_x_16850:
[----:B------:R-:W2:Y:S02]  /*1c490*/  LDG.E.S16 R28, desc[UR36][R2.64] ;  /* 0x00000024021c7981 */ /* 0x000ea4000c1e1700 */
[----:B--2---:R-:W-:Y:S01]  /*1c4a0*/  SHF.R.S32.HI R29, RZ, 0x1f, R28 ;  /* 0x0000001fff1d7819 */ /* 0x004fe2000001141c */
[----:B------:R-:W-:Y:S06]  /*1c4b0*/  BRA `(.L_x_16849) ;  /* 0x0000000c00107947 */ /* 0x000fec0003800000 */
.L_x_16845:
        /* <DEDUP_REMOVED lines=9> */
.L_x_16853:
[----:B------:R-:W2:Y:S02]  /*1c550*/  LDG.E.U16 R2, desc[UR36][R2.64] ;  /* 0x0000002402027981 */ /* 0x000ea4000c1e1500 */
[----:B--2---:R-:W-:-:S06]  /*1c560*/  HADD2.F32 R28, -RZ, R2.H0_H0 ;  /* 0x20000002ff1c7230 */ /* 0x004fcc0000004100 */
[----:B------:R-:W0:Y:S01]  /*1c570*/  F2I.S64.TRUNC R28, R28 ;  /* 0x0000001c001c7311 */ /* 0x000e22000020d900 */
[----:B------:R-:W-:Y:S05]  /*1c580*/  BRA `(.L_x_16849) ;  /* 0x0000000800dc7947 */ /* 0x000fea0003800000 */
.L_x_16852:
        /* <DEDUP_REMOVED lines=9> */
.L_x_16855:
[----:B------:R-:W2:Y:S02]  /*1c620*/  LDG.E.U16 R2, desc[UR36][R2.64] ;  /* 0x0000002402027981 */ /* 0x000ea4000c1e1500 */
[----:B--2---:R-:W-:-:S06]  /*1c630*/  HADD2.F32 R28, -RZ, R2.H0_H0 ;  /* 0x20000002ff1c7230 */ /* 0x004fcc0000004100 */
[----:B------:R-:W0:Y:S01]  /*1c640*/  F2I.S64.TRUNC R28, R28 ;  /* 0x0000001c001c7311 */ /* 0x000e22000020d900 */
[----:B------:R-:W-:Y:S05]  /*1c650*/  BRA `(.L_x_16849) ;  /* 0x0000000800a87947 */ /* 0x000fea0003800000 */
.L_x_16854:
[----:B------:R-:W2:Y:S02]  /*1c660*/  LDG.E.64 R2, desc[UR36][R2.64] ;  /* 0x0000002402027981 */ /* 0x000ea4000c1e1b00 */
[----:B--2---:R0:W2:Y:S01]  /*1c670*/  F2I.S64.F64.TRUNC R28, R2 ;  /* 0x00000002001c7311 */ /* 0x0040a2000030d900 */
[----:B------:R-:W-:Y:S05]  /*1c680*/  BRA `(.L_x_16849) ;  /* 0x00000008009c7947 */ /* 0x000fea0003800000 */
.L_x_16844:
        /* <DEDUP_REMOVED lines=13> */
.L_x_16858:
[----:B------:R-:W2:Y:S02]  /*1c760*/  LDG.E.64 R2, desc[UR36][R2.64] ;  /* 0x0000002402027981 */ /* 0x000ea4000c1e1b00 */
[----:B--2---:R0:W2:Y:S01]  /*1c770*/  F2I.S64.F64.TRUNC R28, R2 ;  /* 0x00000002001c7311 */ /* 0x0040a2000030d900 */
[----:B------:R-:W-:Y:S05]  /*1c780*/  BRA `(.L_x_16849) ;  /* 0x00000008005c7947 */ /* 0x000fea0003800000 */
.L_x_16857:
        /* <DEDUP_REMOVED lines=27> */
.L_x_16860:
        /* <DEDUP_REMOVED lines=14> */
.L_x_16859:
[----:B------:R-:W2:Y:S02]  /*1ca20*/  LDG.E.U16 R28, desc[UR36][R2.64] ;  /* 0x00000024021c7981 */ /* 0x000ea4000c1e1500 */
[----:B--2---:R-:W-:-:S06]  /*1ca30*/  IMAD.U32 R28, R28, 0x10000, RZ ;  /* 0x000100001c1c7824 */ /* 0x004fcc00078e00ff */
[----:B------:R-:W0:Y:S01]  /*1ca40*/  F2I.S64.TRUNC R28, R28 ;  /* 0x0000001c001c7311 */ /* 0x000e22000020d900 */
[----:B------:R-:W-:Y:S05]  /*1ca50*/  BRA `(.L_x_16849) ;  /* 0x0000000400a87947 */ /* 0x000fea0003800000 */
.L_x_16856:
        /* <DEDUP_REMOVED lines=11> */
.L_x_16863:
        /* <DEDUP_REMOVED lines=21> */
.L_x_16867:
[----:B------:R-:W-:Y:S05]  /*1cc60*/  BSYNC B1 ;  /* 0x0000000000017941 */ /* 0x000fea0003800000 */
.L_x_16866:
[----:B------:R-:W-:Y:S01]  /*1cc70*/  IMAD.SHL.U32 R2, R2, 0x100000, RZ ;  /* 0x0010000002027824 */ /* 0x000fe200078e00ff */
[----:B------:R-:W-:-:S04]  /*1cc80*/  LEA R3, R0, 0x3b800000, 0x17 ;  /* 0x3b80000000037811 */ /* 0x000fc800078eb8ff */
[----:B------:R-:W-:-:S07]  /*1cc90*/  LOP3.LUT R28, R3, R2, R28, 0xfe, !PT ;  /* 0x00000002031c7212 */ /* 0x000fce00078efe1c */
.L_x_16865:
[----:B------:R-:W-:Y:S05]  /*1cca0*/  BSYNC B0 ;  /* 0x0000000000007941 */ /* 0x000fea0003800000 */
.L_x_16864:
[----:B------:R-:W2:Y:S01]  /*1ccb0*/  F2I.S64.TRUNC R28, R28 ;  /* 0x0000001c001c7311 */ /* 0x000ea2000020d900 */
[----:B------:R-:W-:Y:S05]  /*1ccc0*/  BRA `(.L_x_16849) ;  /* 0x00000004000c7947 */ /* 0x000fea0003800000 */
.L_x_16862:
        /* <DEDUP_REMOVED lines=21> */
.L_x_16871:
[----:B------:R-:W-:Y:S05]  /*1ce20*/  BSYNC B1 ;  /* 0x0000000000017941 */ /* 0x000fea0003800000 */
.L_x_16870:
[----:B------:R-:W-:Y:S01]  /*1ce30*/  IMAD.SHL.U32 R2, R2, 0x200000, RZ ;  /* 0x0020000002027824 */ /* 0x000fe200078e00ff */
[----:B------:R-:W-:-:S04]  /*1ce40*/  LEA R3, R0, 0x37800000, 0x17 ;  /* 0x3780000000037811 */ /* 0x000fc800078eb8ff */
[----:B------:R-:W-:-:S07]  /*1ce50*/  LOP3.LUT R28, R3, R2, R28, 0xfe, !PT ;  /* 0x00000002031c7212 */ /* 0x000fce00078efe1c */
.L_x_16869:
[----:B------:R-:W-:Y:S05]  /*1ce60*/  BSYNC B0 ;  /* 0x0000000000007941 */ /* 0x000fea0003800000 */
.L_x_16868:
[----:B------:R-:W0:Y:S01]  /*1ce70*/  F2I.S64.TRUNC R28, R28 ;  /* 0x0000001c001c7311 */ /* 0x000e22000020d900 */
[----:B------:R-:W-:Y:S05]  /*1ce80*/  BRA `(.L_x_16849) ;  /* 0x00000000009c7947 */ /* 0x000fea0003800000 */
.L_x_16861:
        /* <DEDUP_REMOVED lines=14> */
.L_x_16875:
[----:B------:R-:W-:Y:S05]  /*1cf70*/  BSYNC B0 ;  /* 0x0000000000007941 */ /* 0x000fea0003800000 */
.L_x_16874:
[----:B------:R-:W0:Y:S01]  /*1cf80*/  F2I.S64.TRUNC R28, R28 ;  /* 0x0000001c001c7311 */ /* 0x000e22000020d900 */
[----:B------:R-:W-:Y:S05]  /*1cf90*/  BRA `(.L_x_16849) ;  /* 0x0000000000587947 */ /* 0x000fea0003800000 */
.L_x_16848:
        /* <DEDUP_REMOVED lines=16> */
.L_x_16876:
[----:B------:R-:W-:Y:S01]  /*1d0a0*/  CS2R R28, SRZ ;  /* 0x00000000001c7805 */ /* 0x000fe2000001ff00 */
[----:B------:R-:W-:Y:S06]  /*1d0b0*/  BRA `(.L_x_16849) ;  /* 0x0000000000107947 */ /* 0x000fec0003800000 */
.L_x_16873:
[----:B------:R0:W5:Y:S01]  /*1d0c0*/  LDG.E.64 R28, desc[UR36][R2.64] ;  /* 0x00000024021c7981 */ /* 0x000162000c1e1b00 */
[----:B------:R-:W-:Y:S05]  /*1d0d0*/  BRA `(.L_x_16849) ;  /* 0x0000000000087947 */ /* 0x000fea0003800000 */
.L_x_16872:
[----:B------:R0:W5:Y:S01]  /*1d0e0*/  LDG.E R28, desc[UR36][R2.64] ;  /* 0x00000024021c7981 */ /* 0x000162000c1e1900 */
[----:B------:R-:W-:-:S07]  /*1d0f0*/  IMAD.MOV.U32 R29, RZ, RZ, RZ ;  /* 0x000000ffff1d7224 */ /* 0x000fce00078e00ff */
.L_x_16849:
        /* <DEDUP_REMOVED lines=24> */
.L_x_16878:
[----:B------:R-:W-:Y:S05]  /*1d280*/  BSYNC B6 ;  /* 0x0000000000067941 */ /* 0x000fea0003800000 */
.L_x_16877:
        /* <DEDUP_REMOVED lines=24> */
.L_x_16880:
[----:B------:R-:W-:Y:S05]  /*1d410*/  BSYNC B6 ;  /* 0x0000000000067941 */ /* 0x000fea0003800000 */
.L_x_16879:
        /* <DEDUP_REMOVED lines=29> */
.L_x_16882:
[----:B------:R-:W-:Y:S05]  /*1d5f0*/  BSYNC B6 ;  /* 0x0000000000067941 */ /* 0x000fea0003800000 */
.L_x_16881:
        /* <DEDUP_REMOVED lines=18> */
.L_x_16887:
        /* <DEDUP_REMOVED lines=12> */
.L_x_16885:
        /* <DEDUP_REMOVED lines=19> */
.L_x_16886:
[----:B------:R-:W-:Y:S05]  /*1d910*/  BSYNC B1 ;  /* 0x0000000000017941 */ /* 0x000fea0003800000 */
.L_x_16884:
        /* <DEDUP_REMOVED lines=23> */
.L_x_16883:
        /* <DEDUP_REMOVED lines=19> */
.L_x_16892:
        /* <DEDUP_REMOVED lines=25> */
.L_x_16891:
[----:B------:R-:W-:Y:S05]  /*1dd50*/  BSYNC B7 ;  /* 0x0000000000077941 */ /* 0x000fea0003800000 */
.L_x_16890:
[----:B------:R-:W-:-:S05]  /*1dd60*/  IADD3 R18, P0, R18, 0x8, RZ ;  /* 0x0000000812127810 */ /* 0x000fca0007f1e0ff */
[----:B------:R-:W-:Y:S01]  /*1dd70*/  IMAD.X R19, RZ, RZ, R19, P0 ;  /* 0x000000ffff137224 */ /* 0x000fe200000e0613 */
[----:B------:R-:W-:-:S04]  /*1dd80*/  ISETP.GE.U32.AND P0, PT, R18, R23, PT ;  /* 0x000000171200720c */ /* 0x000fc80003f06070 */
[----:B------:R-:W-:-:S13]  /*1dd90*/  ISETP.GE.U32.AND.EX P0, PT, R19, R22, PT, P0 ;  /* 0x000000161300720c */ /* 0x000fda0003f06100 */
[----:B------:R-:W-:Y:S05]  /*1dda0*/  @!P0 BRA `(.L_x_16892) ;  /* 0xfffffffc00848947 */ /* 0x000fea000383ffff */
.L_x_16889:
[----:B------:R-:W-:Y:S05]  /*1ddb0*/  BSYNC B6 ;  /* 0x0000000000067941 */ /* 0x000fea0003800000 */
.L_x_16888:
        /* <DEDUP_REMOVED lines=14> */
.L_x_16896:
[----:B------:R-:W-:Y:S01]  /*1dea0*/  STG.E.U8 desc[UR36][R16.64], RZ ;  /* 0x000000ff10007986 */ /* 0x000fe2000c101124 */
[----:B------:R-:W-:Y:S05]  /*1deb0*/  EXIT ;  /* 0x000000000000794d */ /* 0x000fea0003800000 */
.L_x_16895:
        /* <DEDUP_REMOVED lines=8> */
.L_x_16899:
[----:B------:R-:W-:Y:S01]  /*1df40*/  STG.E desc[UR36][R16.64], RZ ;  /* 0x000000ff10007986 */ /* 0x000fe2000c101924 */
[----:B------:R-:W-:Y:S05]  /*1df50*/  EXIT ;  /* 0x000000000000794d */ /* 0x000fea0003800000 */
.L_x_16898:
[----:B------:R-:W-:Y:S01]  /*1df60*/  STG.E.U16 desc[UR36][R16.64], RZ ;  /* 0x000000ff10007986 */ /* 0x000fe2000c101524 */
[----:B------:R-:W-:Y:S05]  /*1df70*/  EXIT ;  /* 0x000000000000794d */ /* 0x000fea0003800000 */
.L_x_16894:
        /* <DEDUP_REMOVED lines=8> */
.L_x_16901:
[----:B------:R-:W-:Y:S01]  /*1e000*/  STG.E.U16 desc[UR36][R16.64], RZ ;  /* 0x000000ff10007986 */ /* 0x000fe2000c101524 */
[----:B------:R-:W-:Y:S05]  /*1e010*/  EXIT ;  /* 0x000000000000794d */ /* 0x000fea0003800000 */
.L_x_16900:
        /* <DEDUP_REMOVED lines=8> */
.L_x_16903:
[----:B------:R-:W-:Y:S01]  /*1e0a0*/  STG.E desc[UR36][R16.64], RZ ;  /* 0x000000ff10007986 */ /* 0x000fe2000c101924 */
[----:B------:R-:W-:Y:S05]  /*1e0b0*/  EXIT ;  /* 0x000000000000794d */ /* 0x000fea0003800000 */
.L_x_16902:
[----:B------:R-:W-:Y:S01]  /*1e0c0*/  STG.E.64 desc[UR36][R16.64], RZ ;  /* 0x000000ff10007986 */ /* 0x000fe2000c101b24 */
[----:B------:R-:W-:Y:S05]  /*1e0d0*/  EXIT ;  /* 0x000000000000794d */ /* 0x000fea0003800000 */
.L_x_16893:
        /* <DEDUP_REMOVED lines=10> */
.L_x_16906:
[----:B------:R-:W-:Y:S01]  /*1e180*/  STG.E.128 desc[UR36][R16.64], RZ ;  /* 0x000000ff10007986 */ /* 0x000fe2000c101d24 */
[----:B------:R-:W-:Y:S05]  /*1e190*/  EXIT ;  /* 0x000000000000794d */ /* 0x000fea0003800000 */
.L_x_16905:
        /* <DEDUP_REMOVED lines=8> */
.L_x_16908:
[----:B------:R-:W-:Y:S01]  /*1e220*/  STG.E.U8 desc[UR36][R16.64], RZ ;  /* 0x000000ff10007986 */ /* 0x000fe2000c101124 */
[----:B------:R-:W-:Y:S05]  /*1e230*/  EXIT ;  /* 0x000000000000794d */ /* 0x000fea0003800000 */
.L_x_16907:
[----:B------:R-:W-:Y:S01]  /*1e240*/  STG.E.U16 desc[UR36][R16.64], RZ ;  /* 0x000000ff10007986 */ /* 0x000fe2000c101524 */
[----:B------:R-:W-:Y:S05]  /*1e250*/  EXIT ;  /* 0x000000000000794d */ /* 0x000fea0003800000 */
.L_x_16904:
        /* <DEDUP_REMOVED lines=10> */
.L_x_16911:
[----:B------:R-:W-:Y:S01]  /*1e300*/  STG.E.U8 desc[UR36][R16.64], RZ ;  /* 0x000000ff10007986 */ /* 0x000fe2000c101124 */
[----:B------:R-:W-:Y:S05]  /*1e310*/  EXIT ;  /* 0x000000000000794d */ /* 0x000fea0003800000 */
.L_x_16910:
[----:B------:R-:W-:Y:S01]  /*1e320*/  STG.E.U8 desc[UR36][R16.64], RZ ;  /* 0x000000ff10007986 */ /* 0x000fe2000c101124 */
[----:B------:R-:W-:Y:S05]  /*1e330*/  EXIT ;  /* 0x000000000000794d */ /* 0x000fea0003800000 */
.L_x_16909:
[----:B------:R-:W-:-:S13]  /*1e340*/  ISETP.NE.AND P0, PT, R0, 0x1c, PT ;  /* 0x0000001c0000780c */ /* 0x000fda0003f05270 */
[----:B------:R-:W-:Y:S05]  /*1e350*/  @!P0 BRA `(.L_x_16912) ;  /* 0x0000000000608947 */ /* 0x000fea0003800000 */
[----:B------:R-:W-:-:S13]  /*1e360*/  ISETP.NE.AND P0, PT, R0, 0x1d, PT ;  /* 0x0000001d0000780c */ /* 0x000fda0003f05270 */
[----:B------:R-:W-:Y:S05]  /*1e370*/  @!P0 BRA `(.L_x_16913) ;  /* 0x0000000000508947 */ /* 0x000fea0003800000 */
[----:B------:R-:W-:-:S13]  /*1e380*/  ISETP.NE.AND P0, PT, R0, 0x2c, PT ;  /* 0x0000002c0000780c */ /* 0x000fda0003f05270 */
[----:B------:R0:W-:Y:S01]  /*1e390*/  @!P0 STG.E.U8 desc[UR36][R16.64], RZ ;  /* 0x000000ff10008986 */ /* 0x0001e2000c101124 */
[----:B------:R-:W-:Y:S05]  /*1e3a0*/  @!P0 EXIT ;  /* 0x000000000000894d */ /* 0x000fea0003800000 */
.L_x_16897:
        /* <DEDUP_REMOVED lines=16> */
.L_x_16914:
[----:B------:R-:W-:Y:S05]  /*1e4b0*/  EXIT ;  /* 0x000000000000794d */ /* 0x000fea0003800000 */
.L_x_16913:
[----:B------:R-:W-:Y:S01]  /*1e4c0*/  STG.E.64 desc[UR36][R16.64], RZ ;  /* 0x000000ff10007986 */ /* 0x000fe2000c101b24 */
[----:B------:R-:W-:Y:S05]  /*1e4d0*/  EXIT ;  /* 0x000000000000794d */ /* 0x000fea0003800000 */
.L_x_16912:
[----:B------:R-:W-:Y:S01]  /*1e4e0*/  STG.E desc[UR36][R16.64], RZ ;  /* 0x000000ff10007986 */ /* 0x000fe2000c101924 */
[----:B------:R-:W-:Y:S05]  /*1e4f0*/  EXIT ;  /* 0x000000000000794d */ /* 0x000fea0003800000 */
        .weak           $__internal_38_$__cuda_sm20_div_s64
        .type           $__internal_38_$__cuda_sm20_div_s64,@function
        .size           $__internal_38_$__cuda_sm20_div_s64,(.L_x_32218 - $__internal_38_$__cuda_sm20_div_s64)
$__internal_38_$__cuda_sm20_div_s64:
        /* <DEDUP_REMOVED lines=83> */
[----:B------:R-:W-:Y:S05]  /*1ea30*/  RET.REL.NODEC R4 `(_ZN2at6native18elementwise_kernelILi128ELi4EZNS0_15gpu_kernel_implIZZZNS0_67_GLOBAL__N__bb565c37_34_ValidateCompressedIndicesKernel_cu_33a4b88b42_validate_compressed_sparse_indices_kernelILNS3_8CDimNameE0ENS3_18CUDAKernelLauncherENS3_14EmptyVecKernelENS3_8DummyVecELm0EEEvRKNS_6TensorESB_lllENKUlvE1_clEvENKUlvE0_clEvEUllllllE_EEvRNS_18TensorIteratorBaseERKT_EUliE_EEviT1_) ;  /* 0xfffffe1404707950 */ /* 0x000fea0003c3ffff */
.L_x_16915:
        /* <DEDUP_REMOVED lines=12> */
.L_x_32218:


//--------------------- .text._ZN2at6native27unrolled_elementwise_kernelIZZZNS0_67_GLOBAL__N__bb565c37_34_ValidateCompressedIndicesKernel_cu_33a4b88b42_validate_compressed_sparse_indices_kernelILNS2_8CDimNameE0ENS2_18CUDAKernelLauncherENS2_14EmptyVecKernelENS2_8DummyVecELm0EEEvRKNS_6TensorESA_lllENKUlvE1_clEvENKUlvE0_clEvEUllllllE_St5arrayIPcLm6EELi4E23TrivialOffsetCalculatorILi5EjESH_ILi1EjENS0_6memory12LoadWithCastILi5EEENSK_13StoreWithCastILi1EEEEEviT_T0_T2_T3_T4_T5_ --------------------------
	.section	.text._ZN2at6native27unrolled_elementwise_kernelIZZZNS0_67_GLOBAL__N__bb565c37_34_ValidateCompressedIndicesKernel_cu_33a4b88b42_validate_compressed_sparse_indices_kernelILNS2_8CDimNameE0ENS2_18CUDAKernelLauncherENS2_14EmptyVecKernelENS2_8DummyVecELm0EEEvRKNS_6TensorESA_lllENKUlvE1_clEvENKUlvE0_clEvEUllllllE_St5arrayIPcLm6EELi4E23TrivialOffsetCalculatorILi5EjESH_ILi1EjENS0_6memory12LoadWithCastILi5EEENSK_13StoreWithCastILi1EEEEEviT_T0_T2_T3_T4_T5_,"ax",@progbits
	.align	128
        .global         _ZN2at6native27unrolled_elementwise_kernelIZZZNS0_67_GLOBAL__N__bb565c37_34_ValidateCompressedIndicesKernel_cu_33a4b88b42_validate_compressed_sparse_indices_kernelILNS2_8CDimNameE0ENS2_18CUDAKernelLauncherENS2_14EmptyVecKernelENS2_8DummyVecELm0EEEvRKNS_6TensorESA_lllENKUlvE1_clEvENKUlvE0_clEvEUllllllE_St5arrayIPcLm6EELi4E23TrivialOffsetCalculatorILi5EjESH_ILi1EjENS0_6memory12LoadWithCastILi5EEENSK_13StoreWithCastILi1EEEEEviT_T0_T2_T3_T4_T5_
        .type           _ZN2at6native27unrolled_elementwise_kernelIZZZNS0_67_GLOBAL__N__bb565c37_34_ValidateCompressedIndicesKernel_cu_33a4b88b42_validate_compressed_sparse_indices_kernelILNS2_8CDimNameE0ENS2_18CUDAKernelLauncherENS2_14EmptyVecKernelENS2_8DummyVecELm0EEEvRKNS_6TensorESA_lllENKUlvE1_clEvENKUlvE0_clEvEUllllllE_St5arrayIPcLm6EELi4E23TrivialOffsetCalculatorILi5EjESH_ILi1EjENS0_6memory12LoadWithCastILi5EEENSK_13StoreWithCastILi1EEEEEviT_T0_T2_T3_T4_T5_,@function
        .size           _ZN2at6native27unrolled_elementwise_kernelIZZZNS0_67_GLOBAL__N__bb565c37_34_ValidateCompressedIndicesKernel_cu_33a4b88b42_validate_compressed_sparse_indices_kernelILNS2_8CDimNameE0ENS2_18CUDAKernelLauncherENS2_14EmptyVecKernelENS2_8DummyVecELm0EEEvRKNS_6TensorESA_lllENKUlvE1_clEvENKUlvE0_clEvEUllllllE_St5arrayIPcLm6EELi4E23TrivialOffsetCalculatorILi5EjESH_ILi1EjENS0_6memory12LoadWithCastILi5EEENSK_13StoreWithCastILi1EEEEEviT_T0_T2_T3_T4_T5_,(.L_x_32220 - _ZN2at6native27unrolled_elementwise_kernelIZZZNS0_67_GLOBAL__N__bb565c37_34_ValidateCompressedIndicesKernel_cu_33a4b88b42_validate_compressed_sparse_indices_kernelILNS2_8CDimNameE0ENS2_18CUDAKernelLauncherENS2_14EmptyVecKernelENS2_8DummyVecELm0EEEvRKNS_6TensorESA_lllENKUlvE1_clEvENKUlvE0_clEvEUllllllE_St5arrayIPcLm6EELi4E23TrivialOffsetCalculatorILi5EjESH_ILi1EjENS0_6memory12LoadWithCastILi5EEENSK_13StoreWithCastILi1EEEEEviT_T0_T2_T3_T4_T5_)
        .other          _ZN2at6native27unrolled_elementwise_kernelIZZZNS0_67_GLOBAL__N__bb565c37_34_ValidateCompressedIndicesKernel_cu_33a4b88b42_validate_compressed_sparse_indices_kernelILNS2_8CDimNameE0ENS2_18CUDAKernelLauncherENS2_14EmptyVecKernelENS2_8DummyVecELm0EEEvRKNS_6TensorESA_lllENKUlvE1_clEvENKUlvE0_clEvEUllllllE_St5arrayIPcLm6EELi4E23TrivialOffsetCalculatorILi5EjESH_ILi1EjENS0_6memory12LoadWithCastILi5EEENSK_13StoreWithCastILi1EEEEEviT_T0_T2_T3_T4_T5_,@"STO_CUDA_ENTRY STV_DEFAULT"
_ZN2at6native27unrolled_elementwise_kernelIZZZNS0_67_GLOBAL__N__bb565c37_34_ValidateCompressedIndicesKernel_cu_33a4b88b42_validate_compressed_sparse_indices_kernelILNS2_8CDimNameE0ENS2_18CUDAKernelLauncherENS2_14EmptyVecKernelENS2_8DummyVecELm0EEEvRKNS_6TensorESA_lllENKUlvE1_clEvENKUlvE0_clEvEUllllllE_St5arrayIPcLm6EELi4E23TrivialOffsetCalculatorILi5EjESH_ILi1EjENS0_6memory12LoadWithCastILi5EEENSK_13StoreWithCastILi1EEEEEviT_T0_T2_T3_T4_T5_:
.text._ZN2at6native27unrolled_elementwise_kernelIZZZNS0_67_GLOBAL__N__bb565c37_34_ValidateCompressedIndicesKernel_cu_33a4b88b42_validate_compressed_sparse_indices_kernelILNS2_8CDimNameE0ENS2_18CUDAKernelLauncherENS2_14EmptyVecKernelENS2_8DummyVecELm0EEEvRKNS_6TensorESA_lllENKUlvE1_clEvENKUlvE0_clEvEUllllllE_St5arrayIPcLm6EELi4E23TrivialOffsetCalculatorILi5EjESH_ILi1EjENS0_6memory12LoadWithCastILi5EEENSK_13StoreWithCastILi1EEEEEviT_T0_T2_T3_T4_T5_:
        /* <DEDUP_REMOVED lines=40> */
.L_x_16921:
[----:B------:R4:W5:Y:S01]  /*0280*/  LDG.E.U8 R40, desc[UR36][R2.64] ;  /* 0x0000002402287981 */ /* 0x000962000c1e1100 */
[----:B------:R-:W-:Y:S01]  /*0290*/  IMAD.MOV.U32 R41, RZ, RZ, RZ ;  /* 0x000000ffff297224 */ /* 0x000fe200078e00ff */
[----:B------:R-:W-:Y:S06]  /*02a0*/  BRA `(.L_x_16923) ;  /* 0x0000000c00487947 */ /* 0x000fec0003800000 */
.L_x_16920:
        /* <DEDUP_REMOVED lines=8> */
.L_x_16925:
[----:B------:R-:W4:Y:S02]  /*0330*/  LDG.E R40, desc[UR36][R2.64] ;  /* 0x0000002402287981 */ /* 0x000f24000c1e1900 */
[----:B----4-:R-:W-:Y:S01]  /*0340*/  SHF.R.S32.HI R41, RZ, 0x1f, R40 ;  /* 0x0000001fff297819 */ /* 0x010fe20000011428 */
[----:B------:R-:W-:Y:S06]  /*0350*/  BRA `(.L_x_16923) ;  /* 0x0000000c001c7947 */ /* 0x000fec0003800000 */
.L_x_16924:
[----:B------:R-:W4:Y:S02]  /*0360*/  LDG.E.S16 R40, desc[UR36][R2.64] ;  /* 0x0000002402287981 */ /* 0x000f24000c1e1700 */
[----:B----4-:R-:W-:Y:S01]  /*0370*/  SHF.R.S32.HI R41, RZ, 0x1f, R40 ;  /* 0x0000001fff297819 */ /* 0x010fe20000011428 */
[----:B------:R-:W-:Y:S06]  /*0380*/  BRA `(.L_x_16923) ;  /* 0x0000000c00107947 */ /* 0x000fec0003800000 */
.L_x_16919:
        /* <DEDUP_REMOVED lines=9> */
.L_x_16927:
[----:B------:R-:W4:Y:S02]  /*0420*/  LDG.E.U16 R2, desc[UR36][R2.64] ;  /* 0x0000002402027981 */ /* 0x000f24000c1e1500 */
[----:B----4-:R-:W-:-:S06]  /*0430*/  HADD2.F32 R40, -RZ, R2.H0_H0 ;  /* 0x20000002ff287230 */ /* 0x010fcc0000004100 */
[----:B------:R-:W1:Y:S01]  /*0440*/  F2I.S64.TRUNC R40, R40 ;  /* 0x0000002800287311 */ /* 0x000e62000020d900 */
[----:B------:R-:W-:Y:S05]  /*0450*/  BRA `(.L_x_16923) ;  /* 0x0000000800dc7947 */ /* 0x000fea0003800000 */
.L_x_16926:
        /* <DEDUP_REMOVED lines=9> */
.L_x_16929:
[----:B------:R-:W4:Y:S02]  /*04f0*/  LDG.E.U16 R2, desc[UR36][R2.64] ;  /* 0x0000002402027981 */ /* 0x000f24000c1e1500 */
[----:B----4-:R-:W-:-:S06]  /*0500*/  HADD2.F32 R40, -RZ, R2.H0_H0 ;  /* 0x20000002ff287230 */ /* 0x010fcc0000004100 */
[----:B------:R-:W1:Y:S01]  /*0510*/  F2I.S64.TRUNC R40, R40 ;  /* 0x0000002800287311 */ /* 0x000e62000020d900 */
[----:B------:R-:W-:Y:S05]  /*0520*/  BRA `(.L_x_16923) ;  /* 0x0000000800a87947 */ /* 0x000fea0003800000 */
.L_x_16928:
[----:B------:R-:W4:Y:S02]  /*0530*/  LDG.E.64 R2, desc[UR36][R2.64] ;  /* 0x0000002402027981 */ /* 0x000f24000c1e1b00 */
[----:B----4-:R1:W4:Y:S01]  /*0540*/  F2I.S64.F64.TRUNC R40, R2 ;  /* 0x0000000200287311 */ /* 0x010322000030d900 */
[----:B------:R-:W-:Y:S05]  /*0550*/  BRA `(.L_x_16923) ;  /* 0x00000008009c7947 */ /* 0x000fea0003800000 */
.L_x_16918:
        /* <DEDUP_REMOVED lines=13> */
.L_x_16932:
[----:B------:R-:W4:Y:S02]  /*0630*/  LDG.E.64 R2, desc[UR36][R2.64] ;  /* 0x0000002402027981 */ /* 0x000f24000c1e1b00 */
[----:B----4-:R1:W4:Y:S01]  /*0640*/  F2I.S64.F64.TRUNC R40, R2 ;  /* 0x0000000200287311 */ /* 0x010322000030d900 */
[----:B------:R-:W-:Y:S05]  /*0650*/  BRA `(.L_x_16923) ;  /* 0x00000008005c7947 */ /* 0x000fea0003800000 */
.L_x_16931:
        /* <DEDUP_REMOVED lines=27> */
.L_x_16934:
        /* <DEDUP_REMOVED lines=14> */
.L_x_16933:
[----:B------:R-:W4:Y:S02]  /*08f0*/  LDG.E.U16 R40, desc[UR36][R2.64] ;  /* 0x0000002402287981 */ /* 0x000f24000c1e1500 */
[----:B----4-:R-:W-:-:S06]  /*0900*/  IMAD.U32 R40, R40, 0x10000, RZ ;  /* 0x0001000028287824 */ /* 0x010fcc00078e00ff */
[----:B------:R-:W1:Y:S01]  /*0910*/  F2I.S64.TRUNC R40, R40 ;  /* 0x0000002800287311 */ /* 0x000e62000020d900 */
[----:B------:R-:W-:Y:S05]  /*0920*/  BRA `(.L_x_16923) ;  /* 0x0000000400a87947 */ /* 0x000fea0003800000 */
.L_x_16930:
        /* <DEDUP_REMOVED lines=11> */
.L_x_16937:
        /* <DEDUP_REMOVED lines=21> */
.L_x_16941:
[----:B------:R-:W-:Y:S05]  /*0b30*/  BSYNC B1 ;  /* 0x0000000000017941 */ /* 0x000fea0003800000 */
.L_x_16940:
[----:B------:R-:W-:Y:S01]  /*0b40*/  IMAD.SHL.U32 R2, R2, 0x100000, RZ ;  /* 0x0010000002027824 */ /* 0x000fe200078e00ff */
[----:B------:R-:W-:-:S04]  /*0b50*/  LEA R3, R0, 0x3b800000, 0x17 ;  /* 0x3b80000000037811 */ /* 0x000fc800078eb8ff */
[----:B------:R-:W-:-:S07]  /*0b60*/  LOP3.LUT R40, R3, R2, R40, 0xfe, !PT ;  /* 0x0000000203287212 */ /* 0x000fce00078efe28 */
.L_x_16939:
[----:B------:R-:W-:Y:S05]  /*0b70*/  BSYNC B0 ;  /* 0x0000000000007941 */ /* 0x000fea0003800000 */
.L_x_16938:
[----:B------:R-:W1:Y:S01]  /*0b80*/  F2I.S64.TRUNC R40, R40 ;  /* 0x0000002800287311 */ /* 0x000e62000020d900 */
[----:B------:R-:W-:Y:S05]  /*0b90*/  BRA `(.L_x_16923) ;  /* 0x00000004000c7947 */ /* 0x000fea0003800000 */
.L_x_16936:
        /* <DEDUP_REMOVED lines=21> */
.L_x_16945:
[----:B------:R-:W-:Y:S05]  /*0cf0*/  BSYNC B1 ;  /* 0x0000000000017941 */ /* 0x000fea0003800000 */
.L_x_16944:
[----:B------:R-:W-:Y:S01]  /*0d00*/  IMAD.SHL.U32 R2, R2, 0x200000, RZ ;  /* 0x0020000002027824 */ /* 0x000fe200078e00ff */
[----:B------:R-:W-:-:S04]  /*0d10*/  LEA R3, R0, 0x37800000, 0x17 ;  /* 0x3780000000037811 */ /* 0x000fc800078eb8ff */
[----:B------:R-:W-:-:S07]  /*0d20*/  LOP3.LUT R40, R3, R2, R40, 0xfe, !PT ;  /* 0x0000000203287212 */ /* 0x000fce00078efe28 */
.L_x_16943:
[----:B------:R-:W-:Y:S05]  /*0d30*/  BSYNC B0 ;  /* 0x0000000000007941 */ /* 0x000fea0003800000 */
.L_x_16942:
[----:B------:R-:W1:Y:S01]  /*0d40*/  F2I.S64.TRUNC R40, R40 ;  /* 0x0000002800287311 */ /* 0x000e62000020d900 */
[----:B------:R-:W-:Y:S05]  /*0d50*/  BRA `(.L_x_16923) ;  /* 0x00000000009c7947 */ /* 0x000fea0003800000 */
.L_x_16935:
        /* <DEDUP_REMOVED lines=14> */
.L_x_16949:
[----:B------:R-:W-:Y:S05]  /*0e40*/  BSYNC B0 ;  /* 0x0000000000007941 */ /* 0x000fea0003800000 */
.L_x_16948:
[----:B------:R-:W1:Y:S01]  /*0e50*/  F2I.S64.TRUNC R40, R40 ;  /* 0x0000002800287311 */ /* 0x000e62000020d900 */
[----:B------:R-:W-:Y:S05]  /*0e60*/  BRA `(.L_x_16923) ;  /* 0x0000000000587947 */ /* 0x000fea0003800000 */
.L_x_16922:
        /* <DEDUP_REMOVED lines=16> */
.L_x_16950:
[----:B------:R-:W-:Y:S01]  /*0f70*/  CS2R R40, SRZ ;  /* 0x0000000000287805 */ /* 0x000fe2000001ff00 */
[----:B------:R-:W-:Y:S06]  /*0f80*/  BRA `(.L_x_16923) ;  /* 0x0000000000107947 */ /* 0x000fec0003800000 */
.L_x_16947:
[----:B------:R1:W5:Y:S01]  /*0f90*/  LDG.E.64 R40, desc[UR36][R2.64] ;  /* 0x0000002402287981 */ /* 0x000362000c1e1b00 */
[----:B------:R-:W-:Y:S05]  /*0fa0*/  BRA `(.L_x_16923) ;  /* 0x0000000000087947 */ /* 0x000fea0003800000 */
.L_x_16946:
[----:B------:R1:W5:Y:S01]  /*0fb0*/  LDG.E R40, desc[UR36][R2.64] ;  /* 0x0000002402287981 */ /* 0x000362000c1e1900 */
[----:B------:R-:W-:-:S07]  /*0fc0*/  IMAD.MOV.U32 R41, RZ, RZ, RZ ;  /* 0x000000ffff297224 */ /* 0x000fce00078e00ff */
.L_x_16923:
        /* <DEDUP_REMOVED lines=19> */
.L_x_16954:
[----:B------:R1:W5:Y:S01]  /*1100*/  LDG.E.U8 R38, desc[UR36][R2.64] ;  /* 0x0000002402267981 */ /* 0x000362000c1e1100 */
[----:B------:R-:W-:Y:S01]  /*1110*/  IMAD.MOV.U32 R39, RZ, RZ, RZ ;  /* 0x000000ffff277224 */ /* 0x000fe200078e00ff */
[----:B------:R-:W-:Y:S06]  /*1120*/  BRA `(.L_x_16956) ;  /* 0x0000000c00487947 */ /* 0x000fec0003800000 */
.L_x_16953:
        /* <DEDUP_REMOVED lines=8> */
.L_x_16958:
[----:B------:R-:W4:Y:S02]  /*11b0*/  LDG.E R38, desc[UR36][R2.64] ;  /* 0x0000002402267981 */ /* 0x000f24000c1e1900 */
[----:B----4-:R-:W-:Y:S01]  /*11c0*/  SHF.R.S32.HI R39, RZ, 0x1f, R38 ;  /* 0x0000001fff277819 */ /* 0x010fe20000011426 */
[----:B------:R-:W-:Y:S06]  /*11d0*/  BRA `(.L_x_16956) ;  /* 0x0000000c001c7947 */ /* 0x000fec0003800000 */
.L_x_16957:
[----:B------:R-:W4:Y:S02]  /*11e0*/  LDG.E.S16 R38, desc[UR36][R2.64] ;  /* 0x0000002402267981 */ /* 0x000f24000c1e1700 */
[----:B----4-:R-:W-:Y:S01]  /*11f0*/  SHF.R.S32.HI R39, RZ, 0x1f, R38 ;  /* 0x0000001fff277819 */ /* 0x010fe20000011426 */
[----:B------:R-:W-:Y:S06]  /*1200*/  BRA `(.L_x_16956) ;  /* 0x0000000c00107947 */ /* 0x000fec0003800000 */
.L_x_16952:
        /* <DEDUP_REMOVED lines=9> */
.L_x_16960:
[----:B------:R-:W4:Y:S02]  /*12a0*/  LDG.E.U16 R2, desc[UR36][R2.64] ;  /* 0x0000002402027981 */ /* 0x000f24000c1e1500 */
[----:B----4-:R-:W-:-:S06]  /*12b0*/  HADD2.F32 R38, -RZ, R2.H0_H0 ;  /* 0x20000002ff267230 */ /* 0x010fcc0000004100 */
[----:B------:R-:W1:Y:S01]  /*12c0*/  F2I.S64.TRUNC R38, R38 ;  /* 0x0000002600267311 */ /* 0x000e62000020d900 */
[----:B------:R-:W-:Y:S05]  /*12d0*/  BRA `(.L_x_16956) ;  /* 0x0000000800dc7947 */ /* 0x000fea0003800000 */
.L_x_16959:
        /* <DEDUP_REMOVED lines=9> */
.L_x_16962:
[----:B------:R-:W4:Y:S02]  /*1370*/  LDG.E.U16 R2, desc[UR36][R2.64] ;  /* 0x0000002402027981 */ /* 0x000f24000c1e1500 */
[----:B----4-:R-:W-:-:S06]  /*1380*/  HADD2.F32 R38, -RZ, R2.H0_H0 ;  /* 0x20000002ff267230 */ /* 0x010fcc0000004100 */
[----:B------:R-:W1:Y:S01]  /*1390*/  F2I.S64.TRUNC R38, R38 ;  /* 0x0000002600267311 */ /* 0x000e62000020d900 */
[----:B------:R-:W-:Y:S05]  /*13a0*/  BRA `(.L_x_16956) ;  /* 0x0000000800a87947 */ /* 0x000fea0003800000 */
.L_x_16961:
[----:B------:R-:W4:Y:S02]  /*13b0*/  LDG.E.64 R2, desc[UR36][R2.64] ;  /* 0x0000002402027981 */ /* 0x000f24000c1e1b00 */
[----:B----4-:R1:W4:Y:S01]  /*13c0*/  F2I.S64.F64.TRUNC R38, R2 ;  /* 0x0000000200267311 */ /* 0x010322000030d900 */
[----:B------:R-:W-:Y:S05]  /*13d0*/  BRA `(.L_x_16956) ;  /* 0x00000008009c7947 */ /* 0x000fea0003800000 */
.L_x_16951:
        /* <DEDUP_REMOVED lines=13> */
.L_x_16965:
[----:B------:R-:W4:Y:S02]  /*14b0*/  LDG.E.64 R2, desc[UR36][R2.64] ;  /* 0x0000002402027981 */ /* 0x000f24000c1e1b00 */
[----:B----4-:R1:W4:Y:S01]  /*14c0*/  F2I.S64.F64.TRUNC R38, R2 ;  /* 0x0000000200267311 */ /* 0x010322000030d900 */
[----:B------:R-:W-:Y:S05]  /*14d0*/  BRA `(.L_x_16956) ;  /* 0x00000008005c7947 */ /* 0x000fea0003800000 */
.L_x_16964:
        /* <DEDUP_REMOVED lines=27> */
.L_x_16967:
        /* <DEDUP_REMOVED lines=14> */
.L_x_16966:
[----:B------:R-:W4:Y:S02]  /*1770*/  LDG.E.U16 R38, desc[UR36][R2.64] ;  /* 0x0000002402267981 */ /* 0x000f24000c1e1500 */
[----:B----4-:R-:W-:-:S06]  /*1780*/  IMAD.U32 R38, R38, 0x10000, RZ ;  /* 0x0001000026267824 */ /* 0x010fcc00078e00ff */
[----:B------:R-:W1:Y:S01]  /*1790*/  F2I.S64.TRUNC R38, R38 ;  /* 0x0000002600267311 */ /* 0x000e62000020d900 */
[----:B------:R-:W-:Y:S05]  /*17a0*/  BRA `(.L_x_16956) ;  /* 0x0000000400a87947 */ /* 0x000fea0003800000 */
.L_x_16963:
        /* <DEDUP_REMOVED lines=11> */
.L_x_16970:
        /* <DEDUP_REMOVED lines=21> */
.L_x_16974:
[----:B------:R-:W-:Y:S05]  /*19b0*/  BSYNC B1 ;  /* 0x0000000000017941 */ /* 0x000fea0003800000 */
.L_x_16973:
[----:B------:R-:W-:Y:S01]  /*19c0*/  IMAD.SHL.U32 R2, R2, 0x100000, RZ ;  /* 0x0010000002027824 */ /* 0x000fe200078e00ff */
[----:B------:R-:W-:-:S04]  /*19d0*/  LEA R3, R0, 0x3b800000, 0x17 ;  /* 0x3b80000000037811 */ /* 0x000fc800078eb8ff */
[----:B------:R-:W-:-:S07]  /*19e0*/  LOP3.LUT R38, R3, R2, R38, 0xfe, !PT ;  /* 0x0000000203267212 */ /* 0x000fce00078efe26 */
.L_x_16972:
[----:B------:R-:W-:Y:S05]  /*19f0*/  BSYNC B0 ;  /* 0x0000000000007941 */ /* 0x000fea0003800000 */
.L_x_16971:
[----:B------:R-:W1:Y:S01]  /*1a00*/  F2I.S64.TRUNC R38, R38 ;  /* 0x0000002600267311 */ /* 0x000e62000020d900 */
[----:B------:R-:W-:Y:S05]  /*1a10*/  BRA `(.L_x_16956) ;  /* 0x00000004000c7947 */ /* 0x000fea0003800000 */
.L_x_16969:
        /* <DEDUP_REMOVED lines=21> */
.L_x_16978:
[----:B------:R-:W-:Y:S05]  /*1b70*/  BSYNC B1 ;  /* 0x0000000000017941 */ /* 0x000fea0003800000 */
.L_x_16977:
[----:B------:R-:W-:Y:S01]  /*1b80*/  IMAD.SHL.U32 R2, R2, 0x200000, RZ ;  /* 0x0020000002027824 */ /* 0x000fe200078e00ff */
[----:B------:R-:W-:-:S04]  /*1b90*/  LEA R3, R0, 0x37800000, 0x17 ;  /* 0x3780000000037811 */ /* 0x000fc800078eb8ff */
[----:B------:R-:W-:-:S07]  /*1ba0*/  LOP3.LUT R38, R3, R2, R38, 0xfe, !PT ;  /* 0x0000000203267212 */ /* 0x000fce00078efe26 */
.L_x_16976:
[----:B------:R-:W-:Y:S05]  /*1bb0*/  BSYNC B0 ;  /* 0x0000000000007941 */ /* 0x000fea0003800000 */
.L_x_16975:
[----:B------:R-:W1:Y:S01]  /*1bc0*/  F2I.S64.TRUNC R38, R38 ;  /* 0x0000002600267311 */ /* 0x000e62000020d900 */
[----:B------:R-:W-:Y:S05]  /*1bd0*/  BRA `(.L_x_16956) ;  /* 0x00000000009c7947 */ /* 0x000fea0003800000 */
.L_x_16968:
        /* <DEDUP_REMOVED lines=14> */
.L_x_16982:
[----:B------:R-:W-:Y:S05]  /*1cc0*/  BSYNC B0 ;  /* 0x0000000000007941 */ /* 0x000fea0003800000 */
.L_x_16981:
[----:B------:R-:W1:Y:S01]  /*1cd0*/  F2I.S64.TRUNC R38, R38 ;  /* 0x0000002600267311 */ /* 0x000e62000020d900 */
[----:B------:R-:W-:Y:S05]  /*1ce0*/  BRA `(.L_x_16956) ;  /* 0x0000000000587947 */ /* 0x000fea0003800000 */
.L_x_16955:
        /* <DEDUP_REMOVED lines=16> */
.L_x_16983:
[----:B------:R-:W-:Y:S01]  /*1df0*/  CS2R R38, SRZ ;  /* 0x0000000000267805 */ /* 0x000fe2000001ff00 */
[----:B------:R-:W-:Y:S06]  /*1e00*/  BRA `(.L_x_16956) ;  /* 0x0000000000107947 */ /* 0x000fec0003800000 */
.L_x_16980:
[----:B------:R1:W5:Y:S01]  /*1e10*/  LDG.E.64 R38, desc[UR36][R2.64] ;  /* 0x0000002402267981 */ /* 0x000362000c1e1b00 */
[----:B------:R-:W-:Y:S05]  /*1e20*/  BRA `(.L_x_16956) ;  /* 0x0000000000087947 */ /* 0x000fea0003800000 */
.L_x_16979:
[----:B------:R1:W5:Y:S01]  /*1e30*/  LDG.E R38, desc[UR36][R2.64] ;  /* 0x0000002402267981 */ /* 0x000362000c1e1900 */
[----:B------:R-:W-:-:S07]  /*1e40*/  IMAD.MOV.U32 R39, RZ, RZ, RZ ;  /* 0x000000ffff277224 */ /* 0x000fce00078e00ff */
.L_x_16956:
        /* <DEDUP_REMOVED lines=19> */
.L_x_16987:
[----:B------:R1:W5:Y:S01]  /*1f80*/  LDG.E.U8 R36, desc[UR36][R2.64] ;  /* 0x0000002402247981 */ /* 0x000362000c1e1100 */
[----:B------:R-:W-:Y:S01]  /*1f90*/  IMAD.MOV.U32 R37, RZ, RZ, RZ ;  /* 0x000000ffff257224 */ /* 0x000fe200078e00ff */
[----:B------:R-:W-:Y:S06]  /*1fa0*/  BRA `(.L_x_16989) ;  /* 0x0000000c00487947 */ /* 0x000fec0003800000 */
.L_x_16986:
        /* <DEDUP_REMOVED lines=8> */
.L_x_16991:
[----:B------:R-:W3:Y:S02]  /*2030*/  LDG.E R36, desc[UR36][R2.64] ;  /* 0x0000002402247981 */ /* 0x000ee4000c1e1900 */
[----:B---3--:R-:W-:Y:S01]  /*2040*/  SHF.R.S32.HI R37, RZ, 0x1f, R36 ;  /* 0x0000001fff257819 */ /* 0x008fe20000011424 */
[----:B------:R-:W-:Y:S06]  /*2050*/  BRA `(.L_x_16989) ;  /* 0x0000000c001c7947 */ /* 0x000fec0003800000 */
.L_x_16990:
[----:B------:R-:W3:Y:S02]  /*2060*/  LDG.E.S16 R36, desc[UR36][R2.64] ;  /* 0x0000002402247981 */ /* 0x000ee4000c1e1700 */
[----:B---3--:R-:W-:Y:S01]  /*2070*/  SHF.R.S32.HI R37, RZ, 0x1f, R36 ;  /* 0x0000001fff257819 */ /* 0x008fe20000011424 */
[----:B------:R-:W-:Y:S06]  /*2080*/  BRA `(.L_x_16989) ;  /* 0x0000000c00107947 */ /* 0x000fec0003800000 */
.L_x_16985:
        /* <DEDUP_REMOVED lines=9> */
.L_x_16993:
[----:B------:R-:W3:Y:S02]  /*2120*/  LDG.E.U16 R2, desc[UR36][R2.64] ;  /* 0x0000002402027981 */ /* 0x000ee4000c1e1500 */
[----:B---3--:R-:W-:-:S06]  /*2130*/  HADD2.F32 R36, -RZ, R2.H0_H0 ;  /* 0x20000002ff247230 */ /* 0x008fcc0000004100 */
[----:B------:R-:W1:Y:S01]  /*2140*/  F2I.S64.TRUNC R36, R36 ;  /* 0x0000002400247311 */ /* 0x000e62000020d900 */
[----:B------:R-:W-:Y:S05]  /*2150*/  BRA `(.L_x_16989) ;  /* 0x0000000800dc7947 */ /* 0x000fea0003800000 */
.L_x_16992:
        /* <DEDUP_REMOVED lines=9> */
.L_x_16995:
[----:B------:R-:W3:Y:S02]  /*21f0*/  LDG.E.U16 R2, desc[UR36][R2.64] ;  /* 0x0000002402027981 */ /* 0x000ee4000c1e1500 */
[----:B---3--:R-:W-:-:S06]  /*2200*/  HADD2.F32 R36, -RZ, R2.H0_H0 ;  /* 0x20000002ff247230 */ /* 0x008fcc0000004100 */
[----:B------:R-:W1:Y:S01]  /*2210*/  F2I.S64.TRUNC R36, R36 ;  /* 0x0000002400247311 */ /* 0x000e62000020d900 */
[----:B------:R-:W-:Y:S05]  /*2220*/  BRA `(.L_x_16989) ;  /* 0x0000000800a87947 */ /* 0x000fea0003800000 */
.L_x_16994:
[----:B------:R-:W3:Y:S02]  /*2230*/  LDG.E.64 R2, desc[UR36][R2.64] ;  /* 0x0000002402027981 */ /* 0x000ee4000c1e1b00 */
[----:B---3--:R1:W3:Y:S01]  /*2240*/  F2I.S64.F64.TRUNC R36, R2 ;  /* 0x0000000200247311 */ /* 0x0082e2000030d900 */
[----:B------:R-:W-:Y:S05]  /*2250*/  BRA `(.L_x_16989) ;  /* 0x00000008009c7947 */ /* 0x000fea0003800000 */
.L_x_16984:
        /* <DEDUP_REMOVED lines=13> */
.L_x_16998:
[----:B------:R-:W3:Y:S02]  /*2330*/  LDG.E.64 R2, desc[UR36][R2.64] ;  /* 0x0000002402027981 */ /* 0x000ee4000c1e1b00 */
[----:B---3--:R1:W3:Y:S01]  /*2340*/  F2I.S64.F64.TRUNC R36, R2 ;  /* 0x0000000200247311 */ /* 0x0082e2000030d900 */
[----:B------:R-:W-:Y:S05]  /*2350*/  BRA `(.L_x_16989) ;  /* 0x00000008005c7947 */ /* 0x000fea0003800000 */
.L_x_16997:
        /* <DEDUP_REMOVED lines=27> */
.L_x_17000:
        /* <DEDUP_REMOVED lines=14> */
.L_x_16999:
[----:B------:R-:W3:Y:S02]  /*25f0*/  LDG.E.U16 R36, desc[UR36][R2.64] ;  /* 0x0000002402247981 */ /* 0x000ee4000c1e1500 */
[----:B---3--:R-:W-:-:S06]  /*2600*/  IMAD.U32 R36, R36, 0x10000, RZ ;  /* 0x0001000024247824 */ /* 0x008fcc00078e00ff */
[----:B------:R-:W1:Y:S01]  /*2610*/  F2I.S64.TRUNC R36, R36 ;  /* 0x0000002400247311 */ /* 0x000e62000020d900 */
[----:B------:R-:W-:Y:S05]  /*2620*/  BRA `(.L_x_16989) ;  /* 0x0000000400a87947 */ /* 0x000fea0003800000 */
.L_x_16996:
        /* <DEDUP_REMOVED lines=11> */
.L_x_17003:
        /* <DEDUP_REMOVED lines=21> */
.L_x_17007:
[----:B------:R-:W-:Y:S05]  /*2830*/  BSYNC B1 ;  /* 0x0000000000017941 */ /* 0x000fea0003800000 */
.L_x_17006:
[----:B------:R-:W-:Y:S01]  /*2840*/  IMAD.SHL.U32 R2, R2, 0x100000, RZ ;  /* 0x0010000002027824 */ /* 0x000fe200078e00ff */
[----:B------:R-:W-:-:S04]  /*2850*/  LEA R3, R0, 0x3b800000, 0x17 ;  /* 0x3b80000000037811 */ /* 0x000fc800078eb8ff */
[----:B------:R-:W-:-:S07]  /*2860*/  LOP3.LUT R36, R3, R2, R36, 0xfe, !PT ;  /* 0x0000000203247212 */ /* 0x000fce00078efe24 */
.L_x_17005:
[----:B------:R-:W-:Y:S05]  /*2870*/  BSYNC B0 ;  /* 0x0000000000007941 */ /* 0x000fea0003800000 */
.L_x_17004:
[----:B------:R-:W1:Y:S01]  /*2880*/  F2I.S64.TRUNC R36, R36 ;  /* 0x0000002400247311 */ /* 0x000e62000020d900 */
[----:B------:R-:W-:Y:S05]  /*2890*/  BRA `(.L_x_16989) ;  /* 0x00000004000c7947 */ /* 0x000fea0003800000 */
.L_x_17002:
        /* <DEDUP_REMOVED lines=21> */
.L_x_17011:
[----:B------:R-:W-:Y:S05]  /*29f0*/  BSYNC B1 ;  /* 0x0000000000017941 */ /* 0x000fea0003800000 */
.L_x_17010:
[----:B------:R-:W-:Y:S01]  /*2a00*/  IMAD.SHL.U32 R2, R2, 0x200000, RZ ;  /* 0x0020000002027824 */ /* 0x000fe200078e00ff */
[----:B------:R-:W-:-:S04]  /*2a10*/  LEA R3, R0, 0x37800000, 0x17 ;  /* 0x3780000000037811 */ /* 0x000fc800078eb8ff */
[----:B------:R-:W-:-:S07]  /*2a20*/  LOP3.LUT R36, R3, R2, R36, 0xfe, !PT ;  /* 0x0000000203247212 */ /* 0x000fce00078efe24 */
.L_x_17009:
[----:B------:R-:W-:Y:S05]  /*2a30*/  BSYNC B0 ;  /* 0x0000000000007941 */ /* 0x000fea0003800000 */
.L_x_17008:
[----:B------:R-:W1:Y:S01]  /*2a40*/  F2I.S64.TRUNC R36, R36 ;  /* 0x0000002400247311 */ /* 0x000e62000020d900 */
[----:B------:R-:W-:Y:S05]  /*2a50*/  BRA `(.L_x_16989) ;  /* 0x00000000009c7947 */ /* 0x000fea0003800000 */
.L_x_17001:
        /* <DEDUP_REMOVED lines=14> */
.L_x_17015:
[----:B------:R-:W-:Y:S05]  /*2b40*/  BSYNC B0 ;  /* 0x0000000000007941 */ /* 0x000fea0003800000 */
.L_x_17014:
[----:B------:R-:W1:Y:S01]  /*2b50*/  F2I.S64.TRUNC R36, R36 ;  /* 0x0000002400247311 */ /* 0x000e62000020d900 */
[----:B------:R-:W-:Y:S05]  /*2b60*/  BRA `(.L_x_16989) ;  /* 0x0000000000587947 */ /* 0x000fea0003800000 */
.L_x_16988:
        /* <DEDUP_REMOVED lines=16> */
.L_x_17016:
[----:B------:R-:W-:Y:S01]  /*2c70*/  CS2R R36, SRZ ;  /* 0x0000000000247805 */ /* 0x000fe2000001ff00 */
[----:B------:R-:W-:Y:S06]  /*2c80*/  BRA `(.L_x_16989) ;  /* 0x0000000000107947 */ /* 0x000fec0003800000 */
.L_x_17013:
[----:B------:R1:W5:Y:S01]  /*2c90*/  LDG.E.64 R36, desc[UR36][R2.64] ;  /* 0x0000002402247981 */ /* 0x000362000c1e1b00 */
[----:B------:R-:W-:Y:S05]  /*2ca0*/  BRA `(.L_x_16989) ;  /* 0x0000000000087947 */ /* 0x000fea0003800000 */
.L_x_17012:
[----:B------:R1:W5:Y:S01]  /*2cb0*/  LDG.E R36, desc[UR36][R2.64] ;  /* 0x0000002402247981 */ /* 0x000362000c1e1900 */
[----:B------:R-:W-:-:S07]  /*2cc0*/  IMAD.MOV.U32 R37, RZ, RZ, RZ ;  /* 0x000000ffff257224 */ /* 0x000fce00078e00ff */
.L_x_16989:
        /* <DEDUP_REMOVED lines=19> */
.L_x_17020:
[----:B------:R1:W5:Y:S01]  /*2e00*/  LDG.E.U8 R34, desc[UR36][R2.64] ;  /* 0x0000002402227981 */ /* 0x000362000c1e1100 */
[----:B------:R-:W-:Y:S01]  /*2e10*/  IMAD.MOV.U32 R35, RZ, RZ, RZ ;  /* 0x000000ffff237224 */ /* 0x000fe200078e00ff */
[----:B------:R-:W-:Y:S06]  /*2e20*/  BRA `(.L_x_17022) ;  /* 0x0000000c00487947 */ /* 0x000fec0003800000 */
.L_x_17019:
        /* <DEDUP_REMOVED lines=8> */
.L_x_17024:
[----:B------:R-:W2:Y:S02]  /*2eb0*/  LDG.E R34, desc[UR36][R2.64] ;  /* 0x0000002402227981 */ /* 0x000ea4000c1e1900 */
[----:B--2---:R-:W-:Y:S01]  /*2ec0*/  SHF.R.S32.HI R35, RZ, 0x1f, R34 ;  /* 0x0000001fff237819 */ /* 0x004fe20000011422 */
[----:B------:R-:W-:Y:S06]  /*2ed0*/  BRA `(.L_x_17022) ;  /* 0x0000000c001c7947 */ /* 0x000fec0003800000 */
.L_x_17023:
[----:B------:R-:W2:Y:S02]  /*2ee0*/  LDG.E.S16 R34, desc[UR36][R2.64] ;  /* 0x0000002402227981 */ /* 0x000ea4000c1e1700 */
[----:B--2---:R-:W-:Y:S01]  /*2ef0*/  SHF.R.S32.HI R35, RZ, 0x1f, R34 ;  /* 0x0000001fff237819 */ /* 0x004fe20000011422 */
[----:B------:R-:W-:Y:S06]  /*2f00*/  BRA `(.L_x_17022) ;  /* 0x0000000c00107947 */ /* 0x000fec0003800000 */
.L_x_17018:
        /* <DEDUP_REMOVED lines=9> */
.L_x_17026:
[----:B------:R-:W2:Y:S02]  /*2fa0*/  LDG.E.U16 R2, desc[UR36][R2.64] ;  /* 0x0000002402027981 */ /* 0x000ea4000c1e1500 */
[----:B--2---:R-:W-:-:S06]  /*2fb0*/  HADD2.F32 R34, -RZ, R2.H0_H0 ;  /* 0x20000002ff227230 */ /* 0x004fcc0000004100 */
[----:B------:R-:W1:Y:S01]  /*2fc0*/  F2I.S64.TRUNC R34, R34 ;  /* 0x0000002200227311 */ /* 0x000e62000020d900 */
[----:B------:R-:W-:Y:S05]  /*2fd0*/  BRA `(.L_x_17022) ;  /* 0x0000000800dc7947 */ /* 0x000fea0003800000 */
.L_x_17025:
        /* <DEDUP_REMOVED lines=9> */
.L_x_17028:
[----:B------:R-:W2:Y:S02]  /*3070*/  LDG.E.U16 R2, desc[UR36][R2.64] ;  /* 0x0000002402027981 */ /* 0x000ea4000c1e1500 */
[----:B--2---:R-:W-:-:S06]  /*3080*/  HADD2.F32 R34, -RZ, R2.H0_H0 ;  /* 0x20000002ff227230 */ /* 0x004fcc0000004100 */
[----:B------:R-:W1:Y:S01]  /*3090*/  F2I.S64.TRUNC R34, R34 ;  /* 0x0000002200227311 */ /* 0x000e62000020d900 */
[----:B------:R-:W-:Y:S05]  /*30a0*/  BRA `(.L_x_17022) ;  /* 0x0000000800a87947 */ /* 0x000fea0003800000 */
.L_x_17027:
[----:B------:R-:W2:Y:S02]  /*30b0*/  LDG.E.64 R2, desc[UR36][R2.64] ;  /* 0x0000002402027981 */ /* 0x000ea4000c1e1b00 */
[----:B--2---:R1:W2:Y:S01]  /*30c0*/  F2I.S64.F64.TRUNC R34, R2 ;  /* 0x0000000200227311 */ /* 0x0042a2000030d900 */
[----:B------:R-:W-:Y:S05]  /*30d0*/  BRA `(.L_x_17022) ;  /* 0x00000008009c7947 */ /* 0x000fea0003800000 */
.L_x_17017:
        /* <DEDUP_REMOVED lines=13> */
.L_x_17031:
[----:B------:R-:W2:Y:S02]  /*31b0*/  LDG.E.64 R2, desc[UR36][R2.64] ;  /* 0x0000002402027981 */ /* 0x000ea4000c1e1b00 */
[----:B--2---:R1:W2:Y:S01]  /*31c0*/  F2I.S64.F64.TRUNC R34, R2 ;  /* 0x0000000200227311 */ /* 0x0042a2000030d900 */
[----:B------:R-:W-:Y:S05]  /*31d0*/  BRA `(.L_x_17022) ;  /* 0x00000008005c7947 */ /* 0x000fea0003800000 */
.L_x_17030:
        /* <DEDUP_REMOVED lines=27> */
.L_x_17033:
        /* <DEDUP_REMOVED lines=14> */
.L_x_17032:
[----:B------:R-:W2:Y:S02]  /*3470*/  LDG.E.U16 R34, desc[UR36][R2.64] ;  /* 0x0000002402227981 */ /* 0x000ea4000c1e1500 */
[----:B--2---:R-:W-:-:S06]  /*3480*/  IMAD.U32 R34, R34, 0x10000, RZ ;  /* 0x0001000022227824 */ /* 0x004fcc00078e00ff */
[----:B------:R-:W1:Y:S01]  /*3490*/  F2I.S64.TRUNC R34, R34 ;  /* 0x0000002200227311 */ /* 0x000e62000020d900 */
[----:B------:R-:W-:Y:S05]  /*34a0*/  BRA `(.L_x_17022) ;  /* 0x0000000400a87947 */ /* 0x000fea0003800000 */
.L_x_17029:
        /* <DEDUP_REMOVED lines=11> */
.L_x_17036:
        /* <DEDUP_REMOVED lines=21> */
.L_x_17040:
[----:B------:R-:W-:Y:S05]  /*36b0*/  BSYNC B1 ;  /* 0x0000000000017941 */ /* 0x000fea0003800000 */
.L_x_17039:
[----:B------:R-:W-:Y:S01]  /*36c0*/  IMAD.SHL.U32 R2, R2, 0x100000, RZ ;  /* 0x0010000002027824 */ /* 0x000fe200078e00ff */
[----:B------:R-:W-:-:S04]  /*36d0*/  LEA R3, R0, 0x3b800000, 0x17 ;  /* 0x3b80000000037811 */ /* 0x000fc800078eb8ff */
[----:B------:R-:W-:-:S07]  /*36e0*/  LOP3.LUT R34, R3, R2, R34, 0xfe, !PT ;  /* 0x0000000203227212 */ /* 0x000fce00078efe22 */
.L_x_17038:
[----:B------:R-:W-:Y:S05]  /*36f0*/  BSYNC B0 ;  /* 0x0000000000007941 */ /* 0x000fea0003800000 */
.L_x_17037:
[----:B------:R-:W1:Y:S01]  /*3700*/  F2I.S64.TRUNC R34, R34 ;  /* 0x0000002200227311 */ /* 0x000e62000020d900 */
[----:B------:R-:W-:Y:S05]  /*3710*/  BRA `(.L_x_17022) ;  /* 0x00000004000c7947 */ /* 0x000fea0003800000 */
.L_x_17035:
        /* <DEDUP_REMOVED lines=21> */
.L_x_17044:
[----:B------:R-:W-:Y:S05]  /*3870*/  BSYNC B1 ;  /* 0x0000000000017941 */ /* 0x000fea0003800000 */
.L_x_17043:
[----:B------:R-:W-:Y:S01]  /*3880*/  IMAD.SHL.U32 R2, R2, 0x200000, RZ ;  /* 0x0020000002027824 */ /* 0x000fe200078e00ff */
[----:B------:R-:W-:-:S04]  /*3890*/  LEA R3, R0, 0x37800000, 0x17 ;  /* 0x3780000000037811 */ /* 0x000fc800078eb8ff */
[----:B------:R-:W-:-:S07]  /*38a0*/  LOP3.LUT R34, R3, R2, R34, 0xfe, !PT ;  /* 0x0000000203227212 */ /* 0x000fce00078efe22 */
.L_x_17042:
[----:B------:R-:W-:Y:S05]  /*38b0*/  BSYNC B0 ;  /* 0x0000000000007941 */ /* 0x000fea0003800000 */
.L_x_17041:
[----:B------:R-:W1:Y:S01]  /*38c0*/  F2I.S64.TRUNC R34, R34 ;  /* 0x0000002200227311 */ /* 0x000e62000020d900 */
[----:B------:R-:W-:Y:S05]  /*38d0*/  BRA `(.L_x_17022) ;  /* 0x00000000009c7947 */ /* 0x000fea0003800000 */
.L_x_17034:
        /* <DEDUP_REMOVED lines=14> */
.L_x_17048:
[----:B------:R-:W-:Y:S05]  /*39c0*/  BSYNC B0 ;  /* 0x0000000000007941 */ /* 0x000fea0003800000 */
.L_x_17047:
[----:B------:R-:W2:Y:S01]  /*39d0*/  F2I.S64.TRUNC R34, R34 ;  /* 0x0000002200227311 */ /* 0x000ea2000020d900 */
[----:B------:R-:W-:Y:S05]  /*39e0*/  BRA `(.L_x_17022) ;  /* 0x0000000000587947 */ /* 0x000fea0003800000 */
.L_x_17021:
        /* <DEDUP_REMOVED lines=16> */
.L_x_17049:
[----:B------:R-:W-:Y:S01]  /*3af0*/  CS2R R34, SRZ ;  /* 0x0000000000227805 */ /* 0x000fe2000001ff00 */
[----:B------:R-:W-:Y:S06]  /*3b00*/  BRA `(.L_x_17022) ;  /* 0x0000000000107947 */ /* 0x000fec0003800000 */
.L_x_17046:
[----:B------:R1:W5:Y:S01]  /*3b10*/  LDG.E.64 R34, desc[UR36][R2.64] ;  /* 0x0000002402227981 */ /* 0x000362000c1e1b00 */
[----:B------:R-:W-:Y:S05]  /*3b20*/  BRA `(.L_x_17022) ;  /* 0x0000000000087947 */ /* 0x000fea0003800000 */
.L_x_17045:
[----:B------:R3:W5:Y:S01]  /*3b30*/  LDG.E R34, desc[UR36][R2.64] ;  /* 0x0000002402227981 */ /* 0x000762000c1e1900 */
[----:B------:R-:W-:-:S07]  /*3b40*/  IMAD.MOV.U32 R35, RZ, RZ, RZ ;  /* 0x000000ffff237224 */ /* 0x000fce00078e00ff */
.L_x_17022:
        /* <DEDUP_REMOVED lines=19> */
.L_x_17053:
[----:B------:R0:W5:Y:S01]  /*3c80*/  LDG.E.U8 R56, desc[UR36][R2.64] ;  /* 0x0000002402387981 */ /* 0x000162000c1e1100 */
[----:B------:R-:W-:Y:S01]  /*3c90*/  IMAD.MOV.U32 R57, RZ, RZ, RZ ;  /* 0x000000ffff397224 */ /* 0x000fe200078e00ff */
[----:B------:R-:W-:Y:S06]  /*3ca0*/  BRA `(.L_x_17055) ;  /* 0x0000000c00487947 */ /* 0x000fec0003800000 */
.L_x_17052:
        /* <DEDUP_REMOVED lines=8> */
.L_x_17057:
[----:B------:R-:W3:Y:S02]  /*3d30*/  LDG.E R56, desc[UR36][R2.64] ;  /* 0x0000002402387981 */ /* 0x000ee4000c1e1900 */
[----:B---3--:R-:W-:Y:S01]  /*3d40*/  SHF.R.S32.HI R57, RZ, 0x1f, R56 ;  /* 0x0000001fff397819 */ /* 0x008fe20000011438 */
[----:B------:R-:W-:Y:S06]  /*3d50*/  BRA `(.L_x_17055) ;  /* 0x0000000c001c7947 */ /* 0x000fec0003800000 */
.L_x_17056:
[----:B------:R-:W3:Y:S02]  /*3d60*/  LDG.E.S16 R56, desc[UR36][R2.64] ;  /* 0x0000002402387981 */ /* 0x000ee4000c1e1700 */
[----:B---3--:R-:W-:Y:S01]  /*3d70*/  SHF.R.S32.HI R57, RZ, 0x1f, R56 ;  /* 0x0000001fff397819 */ /* 0x008fe20000011438 */
[----:B------:R-:W-:Y:S06]  /*3d80*/  BRA `(.L_x_17055) ;  /* 0x0000000c00107947 */ /* 0x000fec0003800000 */
.L_x_17051:
        /* <DEDUP_REMOVED lines=9> */
.L_x_17059:
[----:B------:R-:W3:Y:S02]  /*3e20*/  LDG.E.U16 R2, desc[UR36][R2.64] ;  /* 0x0000002402027981 */ /* 0x000ee4000c1e1500 */
[----:B---3--:R-:W-:-:S06]  /*3e30*/  HADD2.F32 R56, -RZ, R2.H0_H0 ;  /* 0x20000002ff387230 */ /* 0x008fcc0000004100 */
[----:B------:R-:W0:Y:S01]  /*3e40*/  F2I.S64.TRUNC R56, R56 ;  /* 0x0000003800387311 */ /* 0x000e22000020d900 */
[----:B------:R-:W-:Y:S05]  /*3e50*/  BRA `(.L_x_17055) ;  /* 0x0000000800dc7947 */ /* 0x000fea0003800000 */
.L_x_17058:
        /* <DEDUP_REMOVED lines=9> */
.L_x_17061:
[----:B------:R-:W3:Y:S02]  /*3ef0*/  LDG.E.U16 R2, desc[UR36][R2.64] ;  /* 0x0000002402027981 */ /* 0x000ee4000c1e1500 */
[----:B---3--:R-:W-:-:S06]  /*3f00*/  HADD2.F32 R56, -RZ, R2.H0_H0 ;  /* 0x20000002ff387230 */ /* 0x008fcc0000004100 */
[----:B------:R-:W0:Y:S01]  /*3f10*/  F2I.S64.TRUNC R56, R56 ;  /* 0x0000003800387311 */ /* 0x000e22000020d900 */
[----:B------:R-:W-:Y:S05]  /*3f20*/  BRA `(.L_x_17055) ;  /* 0x0000000800a87947 */ /* 0x000fea0003800000 */
.L_x_17060:
[----:B------:R-:W3:Y:S02]  /*3f30*/  LDG.E.64 R2, desc[UR36][R2.64] ;  /* 0x0000002402027981 */ /* 0x000ee4000c1e1b00 */
[----:B---3--:R0:W1:Y:S01]  /*3f40*/  F2I.S64.F64.TRUNC R56, R2 ;  /* 0x0000000200387311 */ /* 0x008062000030d900 */
[----:B------:R-:W-:Y:S05]  /*3f50*/  BRA `(.L_x_17055) ;  /* 0x00000008009c7947 */ /* 0x000fea0003800000 */
.L_x_17050:
        /* <DEDUP_REMOVED lines=13> */
.L_x_17064:
[----:B------:R-:W3:Y:S02]  /*4030*/  LDG.E.64 R2, desc[UR36][R2.64] ;  /* 0x0000002402027981 */ /* 0x000ee4000c1e1b00 */
[----:B---3--:R0:W1:Y:S01]  /*4040*/  F2I.S64.F64.TRUNC R56, R2 ;  /* 0x0000000200387311 */ /* 0x008062000030d900 */
[----:B------:R-:W-:Y:S05]  /*4050*/  BRA `(.L_x_17055) ;  /* 0x00000008005c7947 */ /* 0x000fea0003800000 */
.L_x_17063:
        /* <DEDUP_REMOVED lines=27> */
.L_x_17066:
        /* <DEDUP_REMOVED lines=14> */
.L_x_17065:
[----:B------:R-:W3:Y:S02]  /*42f0*/  LDG.E.U16 R56, desc[UR36][R2.64] ;  /* 0x0000002402387981 */ /* 0x000ee4000c1e1500 */
[----:B---3--:R-:W-:-:S06]  /*4300*/  IMAD.U32 R56, R56, 0x10000, RZ ;  /* 0x0001000038387824 */ /* 0x008fcc00078e00ff */
[----:B------:R-:W0:Y:S01]  /*4310*/  F2I.S64.TRUNC R56, R56 ;  /* 0x0000003800387311 */ /* 0x000e22000020d900 */
[----:B------:R-:W-:Y:S05]  /*4320*/  BRA `(.L_x_17055) ;  /* 0x0000000400a87947 */ /* 0x000fea0003800000 */
.L_x_17062:
        /* <DEDUP_REMOVED lines=11> */
.L_x_17069:
        /* <DEDUP_REMOVED lines=21> */
.L_x_17073:
[----:B------:R-:W-:Y:S05]  /*4530*/  BSYNC B1 ;  /* 0x0000000000017941 */ /* 0x000fea0003800000 */
.L_x_17072:
[----:B------:R-:W-:Y:S01]  /*4540*/  IMAD.SHL.U32 R2, R2, 0x100000, RZ ;  /* 0x0010000002027824 */ /* 0x000fe200078e00ff */
[----:B------:R-:W-:-:S04]  /*4550*/  LEA R3, R0, 0x3b800000, 0x17 ;  /* 0x3b80000000037811 */ /* 0x000fc800078eb8ff */
[----:B------:R-:W-:-:S07]  /*4560*/  LOP3.LUT R56, R3, R2, R56, 0xfe, !PT ;  /* 0x0000000203387212 */ /* 0x000fce00078efe38 */
.L_x_17071:
[----:B------:R-:W-:Y:S05]  /*4570*/  BSYNC B0 ;  /* 0x0000000000007941 */ /* 0x000fea0003800000 */
.L_x_17070:
[----:B------:R-:W0:Y:S01]  /*4580*/  F2I.S64.TRUNC R56, R56 ;  /* 0x0000003800387311 */ /* 0x000e22000020d900 */
[----:B------:R-:W-:Y:S05]  /*4590*/  BRA `(.L_x_17055) ;  /* 0x00000004000c7947 */ /* 0x000fea0003800000 */
.L_x_17068:
        /* <DEDUP_REMOVED lines=21> */
.L_x_17077:
[----:B------:R-:W-:Y:S05]  /*46f0*/  BSYNC B1 ;  /* 0x0000000000017941 */ /* 0x000fea0003800000 */
.L_x_17076:
[----:B------:R-:W-:Y:S01]  /*4700*/  IMAD.SHL.U32 R2, R2, 0x200000, RZ ;  /* 0x0020000002027824 */ /* 0x000fe200078e00ff */
[----:B------:R-:W-:-:S04]  /*4710*/  LEA R3, R0, 0x37800000, 0x17 ;  /* 0x3780000000037811 */ /* 0x000fc800078eb8ff */
[----:B------:R-:W-:-:S07]  /*4720*/  LOP3.LUT R56, R3, R2, R56, 0xfe, !PT ;  /* 0x0000000203387212 */ /* 0x000fce00078efe38 */
.L_x_17075:
[----:B------:R-:W-:Y:S05]  /*4730*/  BSYNC B0 ;  /* 0x0000000000007941 */ /* 0x000fea0003800000 */
.L_x_17074:
[----:B------:R-:W0:Y:S01]  /*4740*/  F2I.S64.TRUNC R56, R56 ;  /* 0x0000003800387311 */ /* 0x000e22000020d900 */
[----:B------:R-:W-:Y:S05]  /*4750*/  BRA `(.L_x_17055) ;  /* 0x00000000009c7947 */ /* 0x000fea0003800000 */
.L_x_17067:
        /* <DEDUP_REMOVED lines=14> */
.L_x_17081:
[----:B------:R-:W-:Y:S05]  /*4840*/  BSYNC B0 ;  /* 0x0000000000007941 */ /* 0x000fea0003800000 */
.L_x_17080:
[----:B------:R-:W0:Y:S01]  /*4850*/  F2I.S64.TRUNC R56, R56 ;  /* 0x0000003800387311 */ /* 0x000e22000020d900 */
[----:B------:R-:W-:Y:S05]  /*4860*/  BRA `(.L_x_17055) ;  /* 0x0000000000587947 */ /* 0x000fea0003800000 */
.L_x_17054:
        /* <DEDUP_REMOVED lines=16> */
.L_x_17082:
[----:B------:R-:W-:Y:S01]  /*4970*/  CS2R R56, SRZ ;  /* 0x0000000000387805 */ /* 0x000fe2000001ff00 */
[----:B------:R-:W-:Y:S06]  /*4980*/  BRA `(.L_x_17055) ;  /* 0x0000000000107947 */ /* 0x000fec0003800000 */
.L_x_17079:
[----:B------:R0:W5:Y:S01]  /*4990*/  LDG.E.64 R56, desc[UR36][R2.64] ;  /* 0x0000002402387981 */ /* 0x000162000c1e1b00 */
[----:B------:R-:W-:Y:S05]  /*49a0*/  BRA `(.L_x_17055) ;  /* 0x0000000000087947 */ /* 0x000fea0003800000 */
.L_x_17078:
[----:B------:R0:W5:Y:S01]  /*49b0*/  LDG.E R56, desc[UR36][R2.64] ;  /* 0x0000002402387981 */ /* 0x000162000c1e1900 */
[----:B------:R-:W-:-:S07]  /*49c0*/  IMAD.MOV.U32 R57, RZ, RZ, RZ ;  /* 0x000000ffff397224 */ /* 0x000fce00078e00ff */
.L_x_17055:
[----:B------:R-:W2:Y:S02]  /*49d0*/  S2R R63, SR_TID.X ;  /* 0x00000000003f7919 */ /* 0x000ea40000002100 */
[----:B--2---:R-:W-:-:S07]  /*49e0*/  VIADD R63, R63, 0x80 ;  /* 0x000000803f3f7836 */ /* 0x004fce0000000000 */
.L_x_16917:
[----:B------:R-:W-:Y:S05]  /*49f0*/  BSYNC B6 ;  /* 0x0000000000067941 */ /* 0x000fea0003800000 */
.L_x_16916:
        /* <DEDUP_REMOVED lines=28> */
.L_x_17088:
[----:B------:R0:W5:Y:S01]  /*4bc0*/  LDG.E.U8 R32, desc[UR36][R2.64] ;  /* 0x0000002402207981 */ /* 0x000162000c1e1100 */
[----:B------:R-:W-:Y:S01]  /*4bd0*/  IMAD.MOV.U32 R33, RZ, RZ, RZ ;  /* 0x000000ffff217224 */ /* 0x000fe200078e00ff */
[----:B------:R-:W-:Y:S06]  /*4be0*/  BRA `(.L_x_17090) ;  /* 0x0000000c00487947 */ /* 0x000fec0003800000 */
.L_x_17087:
        /* <DEDUP_REMOVED lines=8> */
.L_x_17092:
[----:B------:R-:W2:Y:S02]  /*4c70*/  LDG.E R32, desc[UR36][R2.64] ;  /* 0x0000002402207981 */ /* 0x000ea4000c1e1900 */
[----:B--2---:R-:W-:Y:S01]  /*4c80*/  SHF.R.S32.HI R33, RZ, 0x1f, R32 ;  /* 0x0000001fff217819 */ /* 0x004fe20000011420 */
[----:B------:R-:W-:Y:S06]  /*4c90*/  BRA `(.L_x_17090) ;  /* 0x0000000c001c7947 */ /* 0x000fec0003800000 */
.L_x_17091:
[----:B------:R-:W2:Y:S02]  /*4ca0*/  LDG.E.S16 R32, desc[UR36][R2.64] ;  /* 0x0000002402207981 */ /* 0x000ea4000c1e1700 */
[----:B--2---:R-:W-:Y:S01]  /*4cb0*/  SHF.R.S32.HI R33, RZ, 0x1f, R32 ;  /* 0x0000001fff217819 */ /* 0x004fe20000011420 */
[----:B------:R-:W-:Y:S06]  /*4cc0*/  BRA `(.L_x_17090) ;  /* 0x0000000c00107947 */ /* 0x000fec0003800000 */
.L_x_17086:
        /* <DEDUP_REMOVED lines=9> */
.L_x_17094:
[----:B------:R-:W2:Y:S02]  /*4d60*/  LDG.E.U16 R2, desc[UR36][R2.64] ;  /* 0x0000002402027981 */ /* 0x000ea4000c1e1500 */
[----:B--2---:R-:W-:-:S06]  /*4d70*/  HADD2.F32 R32, -RZ, R2.H0_H0 ;  /* 0x20000002ff207230 */ /* 0x004fcc0000004100 */
[----:B------:R-:W0:Y:S01]  /*4d80*/  F2I.S64.TRUNC R32, R32 ;  /* 0x0000002000207311 */ /* 0x000e22000020d900 */
[----:B------:R-:W-:Y:S05]  /*4d90*/  BRA `(.L_x_17090) ;  /* 0x0000000800dc7947 */ /* 0x000fea0003800000 */
.L_x_17093:
        /* <DEDUP_REMOVED lines=9> */
.L_x_17096:
[----:B------:R-:W2:Y:S02]  /*4e30*/  LDG.E.U16 R2, desc[UR36][R2.64] ;  /* 0x0000002402027981 */ /* 0x000ea4000c1e1500 */
[----:B--2---:R-:W-:-:S06]  /*4e40*/  HADD2.F32 R32, -RZ, R2.H0_H0 ;  /* 0x20000002ff207230 */ /* 0x004fcc0000004100 */
[----:B------:R-:W0:Y:S01]  /*4e50*/  F2I.S64.TRUNC R32, R32 ;  /* 0x0000002000207311 */ /* 0x000e22000020d900 */
[----:B------:R-:W-:Y:S05]  /*4e60*/  BRA `(.L_x_17090) ;  /* 0x0000000800a87947 */ /* 0x000fea0003800000 */
.L_x_17095:
[----:B------:R-:W2:Y:S02]  /*4e70*/  LDG.E.64 R2, desc[UR36][R2.64] ;  /* 0x0000002402027981 */ /* 0x000ea4000c1e1b00 */
[----:B--2---:R0:W1:Y:S01]  /*4e80*/  F2I.S64.F64.TRUNC R32, R2 ;  /* 0x0000000200207311 */ /* 0x004062000030d900 */
[----:B------:R-:W-:Y:S05]  /*4e90*/  BRA `(.L_x_17090) ;  /* 0x00000008009c7947 */ /* 0x000fea0003800000 */
.L_x_17085:
        /* <DEDUP_REMOVED lines=13> */
.L_x_17099:
[----:B------:R-:W2:Y:S02]  /*4f70*/  LDG.E.64 R2, desc[UR36][R2.64] ;  /* 0x0000002402027981 */ /* 0x000ea4000c1e1b00 */
[----:B--2---:R0:W1:Y:S01]  /*4f80*/  F2I.S64.F64.TRUNC R32, R2 ;  /* 0x0000000200207311 */ /* 0x004062000030d900 */
[----:B------:R-:W-:Y:S05]  /*4f90*/  BRA `(.L_x_17090) ;  /* 0x00000008005c7947 */ /* 0x000fea0003800000 */
.L_x_17098:
        /* <DEDUP_REMOVED lines=27> */
.L_x_17101:
        /* <DEDUP_REMOVED lines=14> */
.L_x_17100:
[----:B------:R-:W2:Y:S02]  /*5230*/  LDG.E.U16 R32, desc[UR36][R2.64] ;  /* 0x0000002402207981 */ /* 0x000ea4000c1e1500 */
[----:B--2---:R-:W-:-:S06]  /*5240*/  IMAD.U32 R32, R32, 0x10000, RZ ;  /* 0x0001000020207824 */ /* 0x004fcc00078e00ff */
[----:B------:R-:W0:Y:S01]  /*5250*/  F2I.S64.TRUNC R32, R32 ;  /* 0x0000002000207311 */ /* 0x000e22000020d900 */
[----:B------:R-:W-:Y:S05]  /*5260*/  BRA `(.L_x_17090) ;  /* 0x0000000400a87947 */ /* 0x000fea0003800000 */
.L_x_17097:
        /* <DEDUP_REMOVED lines=11> */
.L_x_17104:
        /* <DEDUP_REMOVED lines=21> */
.L_x_17108:
[----:B------:R-:W-:Y:S05]  /*5470*/  BSYNC B1 ;  /* 0x0000000000017941 */ /* 0x000fea0003800000 */
.L_x_17107:
[----:B------:R-:W-:Y:S01]  /*5480*/  IMAD.SHL.U32 R2, R2, 0x100000, RZ ;  /* 0x0010000002027824 */ /* 0x000fe200078e00ff */
[----:B------:R-:W-:-:S04]  /*5490*/  LEA R3, R0, 0x3b800000, 0x17 ;  /* 0x3b80000000037811 */ /* 0x000fc800078eb8ff */
[----:B------:R-:W-:-:S07]  /*54a0*/  LOP3.LUT R32, R3, R2, R32, 0xfe, !PT ;  /* 0x0000000203207212 */ /* 0x000fce00078efe20 */
.L_x_17106:
[----:B------:R-:W-:Y:S05]  /*54b0*/  BSYNC B0 ;  /* 0x0000000000007941 */ /* 0x000fea0003800000 */
.L_x_17105:
[----:B------:R-:W0:Y:S01]  /*54c0*/  F2I.S64.TRUNC R32, R32 ;  /* 0x0000002000207311 */ /* 0x000e22000020d900 */
[----:B------:R-:W-:Y:S05]  /*54d0*/  BRA `(.L_x_17090) ;  /* 0x00000004000c7947 */ /* 0x000fea0003800000 */
.L_x_17103:
        /* <DEDUP_REMOVED lines=21> */
.L_x_17112:
[----:B------:R-:W-:Y:S05]  /*5630*/  BSYNC B1 ;  /* 0x0000000000017941 */ /* 0x000fea0003800000 */
.L_x_17111:
[----:B------:R-:W-:Y:S01]  /*5640*/  IMAD.SHL.U32 R2, R2, 0x200000, RZ ;  /* 0x0020000002027824 */ /* 0x000fe200078e00ff */
[----:B------:R-:W-:-:S04]  /*5650*/  LEA R3, R0, 0x37800000, 0x17 ;  /* 0x3780000000037811 */ /* 0x000fc800078eb8ff */
[----:B------:R-:W-:-:S07]  /*5660*/  LOP3.LUT R32, R3, R2, R32, 0xfe, !PT ;  /* 0x0000000203207212 */ /* 0x000fce00078efe20 */
.L_x_17110:
[----:B------:R-:W-:Y:S05]  /*5670*/  BSYNC B0 ;  /* 0x0000000000007941 */ /* 0x000fea0003800000 */
.L_x_17109:
[----:B------:R-:W0:Y:S01]  /*5680*/  F2I.S64.TRUNC R32, R32 ;  /* 0x0000002000207311 */ /* 0x000e22000020d900 */
[----:B------:R-:W-:Y:S05]  /*5690*/  BRA `(.L_x_17090) ;  /* 0x00000000009c7947 */ /* 0x000fea0003800000 */
.L_x_17102:
        /* <DEDUP_REMOVED lines=14> */
.L_x_17116:
[----:B------:R-:W-:Y:S05]  /*5780*/  BSYNC B0 ;  /* 0x0000000000007941 */ /* 0x000fea0003800000 */
.L_x_17115:
[----:B------:R-:W0:Y:S01]  /*5790*/  F2I.S64.TRUNC R32, R32 ;  /* 0x0000002000207311 */ /* 0x000e22000020d900 */
[----:B------:R-:W-:Y:S05]  /*57a0*/  BRA `(.L_x_17090) ;  /* 0x0000000000587947 */ /* 0x000fea0003800000 */
.L_x_17089:
        /* <DEDUP_REMOVED lines=16> */
.L_x_17117:
[----:B------:R-:W-:Y:S01]  /*58b0*/  CS2R R32, SRZ ;  /* 0x0000000000207805 */ /* 0x000fe2000001ff00 */
[----:B------:R-:W-:Y:S06]  /*58c0*/  BRA `(.L_x_17090) ;  /* 0x0000000000107947 */ /* 0x000fec0003800000 */
.L_x_17114:
[----:B------:R0:W5:Y:S01]  /*58d0*/  LDG.E.64 R32, desc[UR36][R2.64] ;  /* 0x0000002402207981 */ /* 0x000162000c1e1b00 */
[----:B------:R-:W-:Y:S05]  /*58e0*/  BRA `(.L_x_17090) ;  /* 0x0000000000087947 */ /* 0x000fea0003800000 */
.L_x_17113:
[----:B------:R0:W5:Y:S01]  /*58f0*/  LDG.E R32, desc[UR36][R2.64] ;  /* 0x0000002402207981 */ /* 0x000162000c1e1900 */
[----:B------:R-:W-:-:S07]  /*5900*/  IMAD.MOV.U32 R33, RZ, RZ, RZ ;  /* 0x000000ffff217224 */ /* 0x000fce00078e00ff */
.L_x_17090:
        /* <DEDUP_REMOVED lines=19> */
.L_x_17121:
[----:B------:R0:W5:Y:S01]  /*5a40*/  LDG.E.U8 R30, desc[UR36][R2.64] ;  /* 0x00000024021e7981 */ /* 0x000162000c1e1100 */
[----:B------:R-:W-:Y:S01]  /*5a50*/  IMAD.MOV.U32 R31, RZ, RZ, RZ ;  /* 0x000000ffff1f7224 */ /* 0x000fe200078e00ff */
[----:B------:R-:W-:Y:S06]  /*5a60*/  BRA `(.L_x_17123) ;  /* 0x0000000c00487947 */ /* 0x000fec0003800000 */
.L_x_17120:
        /* <DEDUP_REMOVED lines=8> */
.L_x_17125:
[----:B------:R-:W2:Y:S02]  /*5af0*/  LDG.E R30, desc[UR36][R2.64] ;  /* 0x00000024021e7981 */ /* 0x000ea4000c1e1900 */
[----:B--2---:R-:W-:Y:S01]  /*5b00*/  SHF.R.S32.HI R31, RZ, 0x1f, R30 ;  /* 0x0000001fff1f7819 */ /* 0x004fe2000001141e */
[----:B------:R-:W-:Y:S06]  /*5b10*/  BRA `(.L_x_17123) ;  /* 0x0000000c001c7947 */ /* 0x000fec0003800000 */
.L_x_17124:
[----:B------:R-:W2:Y:S02]  /*5b20*/  LDG.E.S16 R30, desc[UR36][R2.64] ;  /* 0x00000024021e7981 */ /* 0x000ea4000c1e1700 */
[----:B--2---:R-:W-:Y:S01]  /*5b30*/  SHF.R.S32.HI R31, RZ, 0x1f, R30 ;  /* 0x0000001fff1f7819 */ /* 0x004fe2000001141e */
[----:B------:R-:W-:Y:S06]  /*5b40*/  BRA `(.L_x_17123) ;  /* 0x0000000c00107947 */ /* 0x000fec0003800000 */
.L_x_17119:
        /* <DEDUP_REMOVED lines=9> */
.L_x_17127:
[----:B------:R-:W2:Y:S02]  /*5be0*/  LDG.E.U16 R2, desc[UR36][R2.64] ;  /* 0x0000002402027981 */ /* 0x000ea4000c1e1500 */
[----:B--2---:R-:W-:-:S06]  /*5bf0*/  HADD2.F32 R30, -RZ, R2.H0_H0 ;  /* 0x20000002ff1e7230 */ /* 0x004fcc0000004100 */
[----:B------:R-:W0:Y:S01]  /*5c00*/  F2I.S64.TRUNC R30, R30 ;  /* 0x0000001e001e7311 */ /* 0x000e22000020d900 */
[----:B------:R-:W-:Y:S05]  /*5c10*/  BRA `(.L_x_17123) ;  /* 0x0000000800dc7947 */ /* 0x000fea0003800000 */
.L_x_17126:
        /* <DEDUP_REMOVED lines=9> */
.L_x_17129:
[----:B------:R-:W2:Y:S02]  /*5cb0*/  LDG.E.U16 R2, desc[UR36][R2.64] ;  /* 0x0000002402027981 */ /* 0x000ea4000c1e1500 */
[----:B--2---:R-:W-:-:S06]  /*5cc0*/  HADD2.F32 R30, -RZ, R2.H0_H0 ;  /* 0x20000002ff1e7230 */ /* 0x004fcc0000004100 */
[----:B------:R-:W0:Y:S01]  /*5cd0*/  F2I.S64.TRUNC R30, R30 ;  /* 0x0000001e001e7311 */ /* 0x000e22000020d900 */
[----:B------:R-:W-:Y:S05]  /*5ce0*/  BRA `(.L_x_17123) ;  /* 0x0000000800a87947 */ /* 0x000fea0003800000 */
.L_x_17128:
[----:B------:R-:W2:Y:S02]  /*5cf0*/  LDG.E.64 R2, desc[UR36][R2.64] ;  /* 0x0000002402027981 */ /* 0x000ea4000c1e1b00 */
[----:B--2---:R0:W2:Y:S01]  /*5d00*/  F2I.S64.F64.TRUNC R30, R2 ;  /* 0x00000002001e7311 */ /* 0x0040a2000030d900 */
[----:B------:R-:W-:Y:S05]  /*5d10*/  BRA `(.L_x_17123) ;  /* 0x00000008009c7947 */ /* 0x000fea0003800000 */
.L_x_17118:
        /* <DEDUP_REMOVED lines=13> */
.L_x_17132:
[----:B------:R-:W2:Y:S02]  /*5df0*/  LDG.E.64 R2, desc[UR36][R2.64] ;  /* 0x0000002402027981 */ /* 0x000ea4000c1e1b00 */
[----:B--2---:R0:W2:Y:S01]  /*5e00*/  F2I.S64.F64.TRUNC R30, R2 ;  /* 0x00000002001e7311 */ /* 0x0040a2000030d900 */
[----:B------:R-:W-:Y:S05]  /*5e10*/  BRA `(.L_x_17123) ;  /* 0x00000008005c7947 */ /* 0x000fea0003800000 */
.L_x_17131:
        /* <DEDUP_REMOVED lines=27> */
.L_x_17134:
        /* <DEDUP_REMOVED lines=14> */
.L_x_17133:
[----:B------:R-:W2:Y:S02]  /*60b0*/  LDG.E.U16 R30, desc[UR36][R2.64] ;  /* 0x00000024021e7981 */ /* 0x000ea4000c1e1500 */
[----:B--2---:R-:W-:-:S06]  /*60c0*/  IMAD.U32 R30, R30, 0x10000, RZ ;  /* 0x000100001e1e7824 */ /* 0x004fcc00078e00ff */
[----:B------:R-:W0:Y:S01]  /*60d0*/  F2I.S64.TRUNC R30, R30 ;  /* 0x0000001e001e7311 */ /* 0x000e22000020d900 */
[----:B------:R-:W-:Y:S05]  /*60e0*/  BRA `(.L_x_17123) ;  /* 0x0000000400a87947 */ /* 0x000fea0003800000 */
.L_x_17130:
        /* <DEDUP_REMOVED lines=11> */
.L_x_17137:
        /* <DEDUP_REMOVED lines=21> */
.L_x_17141:
[----:B------:R-:W-:Y:S05]  /*62f0*/  BSYNC B1 ;  /* 0x0000000000017941 */ /* 0x000fea0003800000 */
.L_x_17140:
[----:B------:R-:W-:Y:S01]  /*6300*/  IMAD.SHL.U32 R2, R2, 0x100000, RZ ;  /* 0x0010000002027824 */ /* 0x000fe200078e00ff */
[----:B------:R-:W-:-:S04]  /*6310*/  LEA R3, R0, 0x3b800000, 0x17 ;  /* 0x3b80000000037811 */ /* 0x000fc800078eb8ff */
[----:B------:R-:W-:-:S07]  /*6320*/  LOP3.LUT R30, R3, R2, R30, 0xfe, !PT ;  /* 0x00000002031e7212 */ /* 0x000fce00078efe1e */
.L_x_17139:
[----:B------:R-:W-:Y:S05]  /*6330*/  BSYNC B0 ;  /* 0x0000000000007941 */ /* 0x000fea0003800000 */
.L_x_17138:
[----:B------:R-:W0:Y:S01]  /*6340*/  F2I.S64.TRUNC R30, R30 ;  /* 0x0000001e001e7311 */ /* 0x000e22000020d900 */
[----:B------:R-:W-:Y:S05]  /*6350*/  BRA `(.L_x_17123) ;  /* 0x00000004000c7947 */ /* 0x000fea0003800000 */
.L_x_17136:
        /* <DEDUP_REMOVED lines=21> */
.L_x_17145:
[----:B------:R-:W-:Y:S05]  /*64b0*/  BSYNC B1 ;  /* 0x0000000000017941 */ /* 0x000fea0003800000 */
.L_x_17144:
[----:B------:R-:W-:Y:S01]  /*64c0*/  IMAD.SHL.U32 R2, R2, 0x200000, RZ ;  /* 0x0020000002027824 */ /* 0x000fe200078e00ff */
[----:B------:R-:W-:-:S04]  /*64d0*/  LEA R3, R0, 0x37800000, 0x17 ;  /* 0x3780000000037811 */ /* 0x000fc800078eb8ff */
[----:B------:R-:W-:-:S07]  /*64e0*/  LOP3.LUT R30, R3, R2, R30, 0xfe, !PT ;  /* 0x00000002031e7212 */ /* 0x000fce00078efe1e */
.L_x_17143:
[----:B------:R-:W-:Y:S05]  /*64f0*/  BSYNC B0 ;  /* 0x0000000000007941 */ /* 0x000fea0003800000 */
.L_x_17142:
[----:B------:R-:W0:Y:S01]  /*6500*/  F2I.S64.TRUNC R30, R30 ;  /* 0x0000001e001e7311 */ /* 0x000e22000020d900 */
[----:B------:R-:W-:Y:S05]  /*6510*/  BRA `(.L_x_17123) ;  /* 0x00000000009c7947 */ /* 0x000fea0003800000 */
.L_x_17135:
        /* <DEDUP_REMOVED lines=14> */
.L_x_17149:
[----:B------:R-:W-:Y:S05]  /*6600*/  BSYNC B0 ;  /* 0x0000000000007941 */ /* 0x000fea0003800000 */
.L_x_17148:
[----:B------:R-:W0:Y:S01]  /*6610*/  F2I.S64.TRUNC R30, R30 ;  /* 0x0000001e001e7311 */ /* 0x000e22000020d900 */
[----:B------:R-:W-:Y:S05]  /*6620*/  BRA `(.L_x_17123) ;  /* 0x0000000000587947 */ /* 0x000fea0003800000 */
.L_x_17122:
        /* <DEDUP_REMOVED lines=16> */
.L_x_17150:
[----:B------:R-:W-:Y:S01]  /*6730*/  CS2R R30, SRZ ;  /* 0x00000000001e7805 */ /* 0x000fe2000001ff00 */
[----:B------:R-:W-:Y:S06]  /*6740*/  BRA `(.L_x_17123) ;  /* 0x0000000000107947 */ /* 0x000fec0003800000 */
.L_x_17147:
[----:B------:R0:W5:Y:S01]  /*6750*/  LDG.E.64 R30, desc[UR36][R2.64] ;  /* 0x00000024021e7981 */ /* 0x000162000c1e1b00 */
[----:B------:R-:W-:Y:S05]  /*6760*/  BRA `(.L_x_17123) ;  /* 0x0000000000087947 */ /* 0x000fea0003800000 */
.L_x_17146:
[----:B------:R0:W5:Y:S01]  /*6770*/  LDG.E R30, desc[UR36][R2.64] ;  /* 0x00000024021e7981 */ /* 0x000162000c1e1900 */
[----:B------:R-:W-:-:S07]  /*6780*/  IMAD.MOV.U32 R31, RZ, RZ, RZ ;  /* 0x000000ffff1f7224 */ /* 0x000fce00078e00ff */
.L_x_17123:
        /* <DEDUP_REMOVED lines=19> */
.L_x_17154:
[----:B------:R0:W5:Y:S01]  /*68c0*/  LDG.E.U8 R28, desc[UR36][R2.64] ;  /* 0x00000024021c7981 */ /* 0x000162000c1e1100 */
[----:B------:R-:W-:Y:S01]  /*68d0*/  IMAD.MOV.U32 R29, RZ, RZ, RZ ;  /* 0x000000ffff1d7224 */ /* 0x000fe200078e00ff */
[----:B------:R-:W-:Y:S06]  /*68e0*/  BRA `(.L_x_17156) ;  /* 0x0000000c00487947 */ /* 0x000fec0003800000 */
.L_x_17153:
        /* <DEDUP_REMOVED lines=8> */
.L_x_17158:
[----:B------:R-:W3:Y:S02]  /*6970*/  LDG.E R28, desc[UR36][R2.64] ;  /* 0x00000024021c7981 */ /* 0x000ee4000c1e1900 */
[----:B---3--:R-:W-:Y:S01]  /*6980*/  SHF.R.S32.HI R29, RZ, 0x1f, R28 ;  /* 0x0000001fff1d7819 */ /* 0x008fe2000001141c */
[----:B------:R-:W-:Y:S06]  /*6990*/  BRA `(.L_x_17156) ;  /* 0x0000000c001c7947 */ /* 0x000fec0003800000 */
.L_x_17157:
[----:B------:R-:W3:Y:S02]  /*69a0*/  LDG.E.S16 R28, desc[UR36][R2.64] ;  /* 0x00000024021c7981 */ /* 0x000ee4000c1e1700 */
[----:B---3--:R-:W-:Y:S01]  /*69b0*/  SHF.R.S32.HI R29, RZ, 0x1f, R28 ;  /* 0x0000001fff1d7819 */ /* 0x008fe2000001141c */
[----:B------:R-:W-:Y:S06]  /*69c0*/  BRA `(.L_x_17156) ;  /* 0x0000000c00107947 */ /* 0x000fec0003800000 */
.L_x_17152:
        /* <DEDUP_REMOVED lines=9> */
.L_x_17160:
[----:B------:R-:W3:Y:S02]  /*6a60*/  LDG.E.U16 R2, desc[UR36][R2.64] ;  /* 0x0000002402027981 */ /* 0x000ee4000c1e1500 */
[----:B---3--:R-:W-:-:S06]  /*6a70*/  HADD2.F32 R28, -RZ, R2.H0_H0 ;  /* 0x20000002ff1c7230 */ /* 0x008fcc0000004100 */
[----:B------:R-:W0:Y:S01]  /*6a80*/  F2I.S64.TRUNC R28, R28 ;  /* 0x0000001c001c7311 */ /* 0x000e22000020d900 */
[----:B------:R-:W-:Y:S05]  /*6a90*/  BRA `(.L_x_17156) ;  /* 0x0000000800dc7947 */ /* 0x000fea0003800000 */
.L_x_17159:
        /* <DEDUP_REMOVED lines=9> */
.L_x_17162:
[----:B------:R-:W3:Y:S02]  /*6b30*/  LDG.E.U16 R2, desc[UR36][R2.64] ;  /* 0x0000002402027981 */ /* 0x000ee4000c1e1500 */
[----:B---3--:R-:W-:-:S06]  /*6b40*/  HADD2.F32 R28, -RZ, R2.H0_H0 ;  /* 0x20000002ff1c7230 */ /* 0x008fcc0000004100 */
[----:B------:R-:W0:Y:S01]  /*6b50*/  F2I.S64.TRUNC R28, R28 ;  /* 0x0000001c001c7311 */ /* 0x000e22000020d900 */
[----:B------:R-:W-:Y:S05]  /*6b60*/  BRA `(.L_x_17156) ;  /* 0x0000000800a87947 */ /* 0x000fea0003800000 */
.L_x_17161:
[----:B------:R-:W3:Y:S02]  /*6b70*/  LDG.E.64 R2, desc[UR36][R2.64] ;  /* 0x0000002402027981 */ /* 0x000ee4000c1e1b00 */
[----:B---3--:R0:W3:Y:S01]  /*6b80*/  F2I.S64.F64.TRUNC R28, R2 ;  /* 0x00000002001c7311 */ /* 0x0080e2000030d900 */
[----:B------:R-:W-:Y:S05]  /*6b90*/  BRA `(.L_x_17156) ;  /* 0x00000008009c7947 */ /* 0x000fea0003800000 */
.L_x_17151:
        /* <DEDUP_REMOVED lines=13> */
.L_x_17165:
[----:B------:R-:W3:Y:S02]  /*6c70*/  LDG.E.64 R2, desc[UR36][R2.64] ;  /* 0x0000002402027981 */ /* 0x000ee4000c1e1b00 */
[----:B---3--:R0:W3:Y:S01]  /*6c80*/  F2I.S64.F64.TRUNC R28, R2 ;  /* 0x00000002001c7311 */ /* 0x0080e2000030d900 */
[----:B------:R-:W-:Y:S05]  /*6c90*/  BRA `(.L_x_17156) ;  /* 0x00000008005c7947 */ /* 0x000fea0003800000 */
.L_x_17164:
        /* <DEDUP_REMOVED lines=27> */
.L_x_17167:
        /* <DEDUP_REMOVED lines=14> */
.L_x_17166:
[----:B------:R-:W3:Y:S02]  /*6f30*/  LDG.E.U16 R28, desc[UR36][R2.64] ;  /* 0x00000024021c7981 */ /* 0x000ee4000c1e1500 */
[----:B---3--:R-:W-:-:S06]  /*6f40*/  IMAD.U32 R28, R28, 0x10000, RZ ;  /* 0x000100001c1c7824 */ /* 0x008fcc00078e00ff */
[----:B------:R-:W0:Y:S01]  /*6f50*/  F2I.S64.TRUNC R28, R28 ;  /* 0x0000001c001c7311 */ /* 0x000e22000020d900 */
[----:B------:R-:W-:Y:S05]  /*6f60*/  BRA `(.L_x_17156) ;  /* 0x0000000400a87947 */ /* 0x000fea0003800000 */
.L_x_17163:
        /* <DEDUP_REMOVED lines=11> */
.L_x_17170:
        /* <DEDUP_REMOVED lines=21> */
.L_x_17174:
[----:B------:R-:W-:Y:S05]  /*7170*/  BSYNC B1 ;  /* 0x0000000000017941 */ /* 0x000fea0003800000 */
.L_x_17173:
[----:B------:R-:W-:Y:S01]  /*7180*/  IMAD.SHL.U32 R2, R2, 0x100000, RZ ;  /* 0x0010000002027824 */ /* 0x000fe200078e00ff */
[----:B------:R-:W-:-:S04]  /*7190*/  LEA R3, R0, 0x3b800000, 0x17 ;  /* 0x3b80000000037811 */ /* 0x000fc800078eb8ff */
[----:B------:R-:W-:-:S07]  /*71a0*/  LOP3.LUT R28, R3, R2, R28, 0xfe, !PT ;  /* 0x00000002031c7212 */ /* 0x000fce00078efe1c */
.L_x_17172:
[----:B------:R-:W-:Y:S05]  /*71b0*/  BSYNC B0 ;  /* 0x0000000000007941 */ /* 0x000fea0003800000 */
.L_x_17171:
[----:B------:R-:W0:Y:S01]  /*71c0*/  F2I.S64.TRUNC R28, R28 ;  /* 0x0000001c001c7311 */ /* 0x000e22000020d900 */
[----:B------:R-:W-:Y:S05]  /*71d0*/  BRA `(.L_x_17156) ;  /* 0x00000004000c7947 */ /* 0x000fea0003800000 */
.L_x_17169:
        /* <DEDUP_REMOVED lines=21> */
.L_x_17178:
[----:B------:R-:W-:Y:S05]  /*7330*/  BSYNC B1 ;  /* 0x0000000000017941 */ /* 0x000fea0003800000 */
.L_x_17177:
[----:B------:R-:W-:Y:S01]  /*7340*/  IMAD.SHL.U32 R2, R2, 0x200000, RZ ;  /* 0x0020000002027824 */ /* 0x000fe200078e00ff */
[----:B------:R-:W-:-:S04]  /*7350*/  LEA R3, R0, 0x37800000, 0x17 ;  /* 0x3780000000037811 */ /* 0x000fc800078eb8ff */
[----:B------:R-:W-:-:S07]  /*7360*/  LOP3.LUT R28, R3, R2, R28, 0xfe, !PT ;  /* 0x00000002031c7212 */ /* 0x000fce00078efe1c */
.L_x_17176:
[----:B------:R-:W-:Y:S05]  /*7370*/  BSYNC B0 ;  /* 0x0000000000007941 */ /* 0x000fea0003800000 */
.L_x_17175:
[----:B------:R-:W0:Y:S01]  /*7380*/  F2I.S64.TRUNC R28, R28 ;  /* 0x0000001c001c7311 */ /* 0x000e22000020d900 */
[----:B------:R-:W-:Y:S05]  /*7390*/  BRA `(.L_x_17156) ;  /* 0x00000000009c7947 */ /* 0x000fea0003800000 */
.L_x_17168:
        /* <DEDUP_REMOVED lines=14> */
.L_x_17182:
[----:B------:R-:W-:Y:S05]  /*7480*/  BSYNC B0 ;  /* 0x0000000000007941 */ /* 0x000fea0003800000 */
.L_x_17181:
[----:B------:R-:W0:Y:S01]  /*7490*/  F2I.S64.TRUNC R28, R28 ;  /* 0x0000001c001c7311 */ /* 0x000e22000020d900 */
[----:B------:R-:W-:Y:S05]  /*74a0*/  BRA `(.L_x_17156) ;  /* 0x0000000000587947 */ /* 0x000fea0003800000 */
.L_x_17155:
        /* <DEDUP_REMOVED lines=16> */
.L_x_17183:
[----:B------:R-:W-:Y:S01]  /*75b0*/  CS2R R28, SRZ ;  /* 0x00000000001c7805 */ /* 0x000fe2000001ff00 */
[----:B------:R-:W-:Y:S06]  /*75c0*/  BRA `(.L_x_17156) ;  /* 0x0000000000107947 */ /* 0x000fec0003800000 */
.L_x_17180:
[----:B------:R0:W5:Y:S01]  /*75d0*/  LDG.E.64 R28, desc[UR36][R2.64] ;  /* 0x00000024021c7981 */ /* 0x000162000c1e1b00 */
[----:B------:R-:W-:Y:S05]  /*75e0*/  BRA `(.L_x_17156) ;  /* 0x0000000000087947 */ /* 0x000fea0003800000 */
.L_x_17179:
[----:B------:R0:W5:Y:S01]  /*75f0*/  LDG.E R28, desc[UR36][R2.64] ;  /* 0x00000024021c7981 */ /* 0x000162000c1e1900 */
[----:B------:R-:W-:-:S07]  /*7600*/  IMAD.MOV.U32 R29, RZ, RZ, RZ ;  /* 0x000000ffff1d7224 */ /* 0x000fce00078e00ff */
.L_x_17156:
        /* <DEDUP_REMOVED lines=22> */
.L_x_17187:
[----:B------:R0:W5:Y:S01]  /*7770*/  LDG.E.U8 R26, desc[UR36][R2.64] ;  /* 0x00000024021a7981 */ /* 0x000162000c1e1100 */
[----:B------:R-:W-:Y:S01]  /*7780*/  IMAD.MOV.U32 R27, RZ, RZ, RZ ;  /* 0x000000ffff1b7224 */ /* 0x000fe200078e00ff */
[----:B------:R-:W-:Y:S06]  /*7790*/  BRA `(.L_x_17189) ;  /* 0x0000000c00487947 */ /* 0x000fec0003800000 */
.L_x_17186:
        /* <DEDUP_REMOVED lines=8> */
.L_x_17191:
[----:B------:R-:W2:Y:S02]  /*7820*/  LDG.E R26, desc[UR36][R2.64] ;  /* 0x00000024021a7981 */ /* 0x000ea4000c1e1900 */
[----:B--2---:R-:W-:Y:S01]  /*7830*/  SHF.R.S32.HI R27, RZ, 0x1f, R26 ;  /* 0x0000001fff1b7819 */ /* 0x004fe2000001141a */
[----:B------:R-:W-:Y:S06]  /*7840*/  BRA `(.L_x_17189) ;  /* 0x0000000c001c7947 */ /* 0x000fec0003800000 */
.L_x_17190:
[----:B------:R-:W2:Y:S02]  /*7850*/  LDG.E.S16 R26, desc[UR36][R2.64] ;  /* 0x00000024021a7981 */ /* 0x000ea4000c1e1700 */
[----:B--2---:R-:W-:Y:S01]  /*7860*/  SHF.R.S32.HI R27, RZ, 0x1f, R26 ;  /* 0x0000001fff1b7819 */ /* 0x004fe2000001141a */
[----:B------:R-:W-:Y:S06]  /*7870*/  BRA `(.L_x_17189) ;  /* 0x0000000c00107947 */ /* 0x000fec0003800000 */
.L_x_17185:
        /* <DEDUP_REMOVED lines=9> */
.L_x_17193:
[----:B------:R-:W2:Y:S02]  /*7910*/  LDG.E.U16 R2, desc[UR36][R2.64] ;  /* 0x0000002402027981 */ /* 0x000ea4000c1e1500 */
[----:B--2---:R-:W-:-:S06]  /*7920*/  HADD2.F32 R26, -RZ, R2.H0_H0 ;  /* 0x20000002ff1a7230 */ /* 0x004fcc0000004100 */
[----:B------:R-:W0:Y:S01]  /*7930*/  F2I.S64.TRUNC R26, R26 ;  /* 0x0000001a001a7311 */ /* 0x000e22000020d900 */
[----:B------:R-:W-:Y:S05]  /*7940*/  BRA `(.L_x_17189) ;  /* 0x0000000800dc7947 */ /* 0x000fea0003800000 */
.L_x_17192:
        /* <DEDUP_REMOVED lines=9> */
.L_x_17195:
[----:B------:R-:W2:Y:S02]  /*79e0*/  LDG.E.U16 R2, desc[UR36][R2.64] ;  /* 0x0000002402027981 */ /* 0x000ea4000c1e1500 */
[----:B--2---:R-:W-:-:S06]  /*79f0*/  HADD2.F32 R26, -RZ, R2.H0_H0 ;  /* 0x20000002ff1a7230 */ /* 0x004fcc0000004100 */
[----:B------:R-:W0:Y:S01]  /*7a00*/  F2I.S64.TRUNC R26, R26 ;  /* 0x0000001a001a7311 */ /* 0x000e22000020d900 */
[----:B------:R-:W-:Y:S05]  /*7a10*/  BRA `(.L_x_17189) ;  /* 0x0000000800a87947 */ /* 0x000fea0003800000 */
.L_x_17194:
[----:B------:R-:W2:Y:S02]  /*7a20*/  LDG.E.64 R2, desc[UR36][R2.64] ;  /* 0x0000002402027981 */ /* 0x000ea4000c1e1b00 */
[----:B--2---:R0:W1:Y:S01]  /*7a30*/  F2I.S64.F64.TRUNC R26, R2 ;  /* 0x00000002001a7311 */ /* 0x004062000030d900 */
[----:B------:R-:W-:Y:S05]  /*7a40*/  BRA `(.L_x_17189) ;  /* 0x00000008009c7947 */ /* 0x000fea0003800000 */
.L_x_17184:
        /* <DEDUP_REMOVED lines=13> */
.L_x_17198:
[----:B------:R-:W2:Y:S02]  /*7b20*/  LDG.E.64 R2, desc[UR36][R2.64] ;  /* 0x0000002402027981 */ /* 0x000ea4000c1e1b00 */
[----:B--2---:R0:W1:Y:S01]  /*7b30*/  F2I.S64.F64.TRUNC R26, R2 ;  /* 0x00000002001a7311 */ /* 0x004062000030d900 */
[----:B------:R-:W-:Y:S05]  /*7b40*/  BRA `(.L_x_17189) ;  /* 0x00000008005c7947 */ /* 0x000fea0003800000 */
.L_x_17197:
        /* <DEDUP_REMOVED lines=27> */
.L_x_17200:
        /* <DEDUP_REMOVED lines=14> */
.L_x_17199:
[----:B------:R-:W2:Y:S02]  /*7de0*/  LDG.E.U16 R26, desc[UR36][R2.64] ;  /* 0x00000024021a7981 */ /* 0x000ea4000c1e1500 */
[----:B--2---:R-:W-:-:S06]  /*7df0*/  IMAD.U32 R26, R26, 0x10000, RZ ;  /* 0x000100001a1a7824 */ /* 0x004fcc00078e00ff */
[----:B------:R-:W0:Y:S01]  /*7e00*/  F2I.S64.TRUNC R26, R26 ;  /* 0x0000001a001a7311 */ /* 0x000e22000020d900 */
[----:B------:R-:W-:Y:S05]  /*7e10*/  BRA `(.L_x_17189) ;  /* 0x0000000400a87947 */ /* 0x000fea0003800000 */
.L_x_17196:
        /* <DEDUP_REMOVED lines=11> */
.L_x_17203:
        /* <DEDUP_REMOVED lines=21> */
.L_x_17207:
[----:B------:R-:W-:Y:S05]  /*8020*/  BSYNC B1 ;  /* 0x0000000000017941 */ /* 0x000fea0003800000 */
.L_x_17206:
[----:B------:R-:W-:Y:S01]  /*8030*/  IMAD.SHL.U32 R2, R2, 0x100000, RZ ;  /* 0x0010000002027824 */ /* 0x000fe200078e00ff */
[----:B------:R-:W-:-:S04]  /*8040*/  LEA R3, R0, 0x3b800000, 0x17 ;  /* 0x3b80000000037811 */ /* 0x000fc800078eb8ff */
[----:B------:R-:W-:-:S07]  /*8050*/  LOP3.LUT R26, R3, R2, R26, 0xfe, !PT ;  /* 0x00000002031a7212 */ /* 0x000fce00078efe1a */
.L_x_17205:
[----:B------:R-:W-:Y:S05]  /*8060*/  BSYNC B0 ;  /* 0x0000000000007941 */ /* 0x000fea0003800000 */
.L_x_17204:
[----:B------:R-:W0:Y:S01]  /*8070*/  F2I.S64.TRUNC R26, R26 ;  /* 0x0000001a001a7311 */ /* 0x000e22000020d900 */
[----:B------:R-:W-:Y:S05]  /*8080*/  BRA `(.L_x_17189) ;  /* 0x00000004000c7947 */ /* 0x000fea0003800000 */
.L_x_17202:
        /* <DEDUP_REMOVED lines=21> */
.L_x_17211:
[----:B------:R-:W-:Y:S05]  /*81e0*/  BSYNC B1 ;  /* 0x0000000000017941 */ /* 0x000fea0003800000 */
.L_x_17210:
[----:B------:R-:W-:Y:S01]  /*81f0*/  IMAD.SHL.U32 R2, R2, 0x200000, RZ ;  /* 0x0020000002027824 */ /* 0x000fe200078e00ff */
[----:B------:R-:W-:-:S04]  /*8200*/  LEA R3, R0, 0x37800000, 0x17 ;  /* 0x3780000000037811 */ /* 0x000fc800078eb8ff */
[----:B------:R-:W-:-:S07]  /*8210*/  LOP3.LUT R26, R3, R2, R26, 0xfe, !PT ;  /* 0x00000002031a7212 */ /* 0x000fce00078efe1a */
.L_x_17209:
[----:B------:R-:W-:Y:S05]  /*8220*/  BSYNC B0 ;  /* 0x0000000000007941 */ /* 0x000fea0003800000 */
.L_x_17208:
[----:B------:R-:W0:Y:S01]  /*8230*/  F2I.S64.TRUNC R26, R26 ;  /* 0x0000001a001a7311 */ /* 0x000e22000020d900 */
[----:B------:R-:W-:Y:S05]  /*8240*/  BRA `(.L_x_17189) ;  /* 0x00000000009c7947 */ /* 0x000fea0003800000 */
.L_x_17201:
        /* <DEDUP_REMOVED lines=14> */
.L_x_17215:
[----:B------:R-:W-:Y:S05]  /*8330*/  BSYNC B0 ;  /* 0x0000000000007941 */ /* 0x000fea0003800000 */
.L_x_17214:
[----:B------:R-:W0:Y:S01]  /*8340*/  F2I.S64.TRUNC R26, R26 ;  /* 0x0000001a001a7311 */ /* 0x000e22000020d900 */
[----:B------:R-:W-:Y:S05]  /*8350*/  BRA `(.L_x_17189) ;  /* 0x0000000000587947 */ /* 0x000fea0003800000 */
.L_x_17188:
        /* <DEDUP_REMOVED lines=16> */
.L_x_17216:
[----:B------:R-:W-:Y:S01]  /*8460*/  CS2R R26, SRZ ;  /* 0x00000000001a7805 */ /* 0x000fe2000001ff00 */
[----:B------:R-:W-:Y:S06]  /*8470*/  BRA `(.L_x_17189) ;  /* 0x0000000000107947 */ /* 0x000fec0003800000 */
.L_x_17213:
[----:B------:R0:W5:Y:S01]  /*8480*/  LDG.E.64 R26, desc[UR36][R2.64] ;  /* 0x00000024021a7981 */ /* 0x000162000c1e1b00 */
[----:B------:R-:W-:Y:S05]  /*8490*/  BRA `(.L_x_17189) ;  /* 0x0000000000087947 */ /* 0x000fea0003800000 */
.L_x_17212:
[----:B------:R0:W5:Y:S01]  /*84a0*/  LDG.E R26, desc[UR36][R2.64] ;  /* 0x00000024021a7981 */ /* 0x000162000c1e1900 */
[----:B------:R-:W-:-:S07]  /*84b0*/  IMAD.MOV.U32 R27, RZ, RZ, RZ ;  /* 0x000000ffff1b7224 */ /* 0x000fce00078e00ff */
.L_x_17189:
        /* <DEDUP_REMOVED lines=23> */
.L_x_17220:
[----:B------:R0:W5:Y:S01]  /*8630*/  LDG.E.U8 R54, desc[UR36][R2.64] ;  /* 0x0000002402367981 */ /* 0x000162000c1e1100 */
[----:B------:R-:W-:Y:S01]  /*8640*/  IMAD.MOV.U32 R55, RZ, RZ, RZ ;  /* 0x000000ffff377224 */ /* 0x000fe200078e00ff */
[----:B------:R-:W-:Y:S06]  /*8650*/  BRA `(.L_x_17222) ;  /* 0x0000000c00487947 */ /* 0x000fec0003800000 */
.L_x_17219:
        /* <DEDUP_REMOVED lines=8> */
.L_x_17224:
[----:B------:R-:W3:Y:S02]  /*86e0*/  LDG.E R54, desc[UR36][R2.64] ;  /* 0x0000002402367981 */ /* 0x000ee4000c1e1900 */
[----:B---3--:R-:W-:Y:S01]  /*86f0*/  SHF.R.S32.HI R55, RZ, 0x1f, R54 ;  /* 0x0000001fff377819 */ /* 0x008fe20000011436 */
[----:B------:R-:W-:Y:S06]  /*8700*/  BRA `(.L_x_17222) ;  /* 0x0000000c001c7947 */ /* 0x000fec0003800000 */
.L_x_17223:
[----:B------:R-:W3:Y:S02]  /*8710*/  LDG.E.S16 R54, desc[UR36][R2.64] ;  /* 0x0000002402367981 */ /* 0x000ee4000c1e1700 */
[----:B---3--:R-:W-:Y:S01]  /*8720*/  SHF.R.S32.HI R55, RZ, 0x1f, R54 ;  /* 0x0000001fff377819 */ /* 0x008fe20000011436 */
[----:B------:R-:W-:Y:S06]  /*8730*/  BRA `(.L_x_17222) ;  /* 0x0000000c00107947 */ /* 0x000fec0003800000 */
.L_x_17218:
        /* <DEDUP_REMOVED lines=9> */
.L_x_17226:
[----:B------:R-:W3:Y:S02]  /*87d0*/  LDG.E.U16 R2, desc[UR36][R2.64] ;  /* 0x0000002402027981 */ /* 0x000ee4000c1e1500 */
[----:B---3--:R-:W-:-:S06]  /*87e0*/  HADD2.F32 R54, -RZ, R2.H0_H0 ;  /* 0x20000002ff367230 */ /* 0x008fcc0000004100 */
[----:B------:R-:W0:Y:S01]  /*87f0*/  F2I.S64.TRUNC R54, R54 ;  /* 0x0000003600367311 */ /* 0x000e22000020d900 */
[----:B------:R-:W-:Y:S05]  /*8800*/  BRA `(.L_x_17222) ;  /* 0x0000000800dc7947 */ /* 0x000fea0003800000 */
.L_x_17225:
        /* <DEDUP_REMOVED lines=9> */
.L_x_17228:
[----:B------:R-:W3:Y:S02]  /*88a0*/  LDG.E.U16 R2, desc[UR36][R2.64] ;  /* 0x0000002402027981 */ /* 0x000ee4000c1e1500 */
[----:B---3--:R-:W-:-:S06]  /*88b0*/  HADD2.F32 R54, -RZ, R2.H0_H0 ;  /* 0x20000002ff367230 */ /* 0x008fcc0000004100 */
[----:B------:R-:W0:Y:S01]  /*88c0*/  F2I.S64.TRUNC R54, R54 ;  /* 0x0000003600367311 */ /* 0x000e22000020d900 */
[----:B------:R-:W-:Y:S05]  /*88d0*/  BRA `(.L_x_17222) ;  /* 0x0000000800a87947 */ /* 0x000fea0003800000 */
.L_x_17227:
[----:B------:R-:W3:Y:S02]  /*88e0*/  LDG.E.64 R2, desc[UR36][R2.64] ;  /* 0x0000002402027981 */ /* 0x000ee4000c1e1b00 */
[----:B---3--:R0:W1:Y:S01]  /*88f0*/  F2I.S64.F64.TRUNC R54, R2 ;  /* 0x0000000200367311 */ /* 0x008062000030d900 */
[----:B------:R-:W-:Y:S05]  /*8900*/  BRA `(.L_x_17222) ;  /* 0x00000008009c7947 */ /* 0x000fea0003800000 */
.L_x_17217:
        /* <DEDUP_REMOVED lines=13> */
.L_x_17231:
[----:B------:R-:W3:Y:S02]  /*89e0*/  LDG.E.64 R2, desc[UR36][R2.64] ;  /* 0x0000002402027981 */ /* 0x000ee4000c1e1b00 */
[----:B---3--:R0:W1:Y:S01]  /*89f0*/  F2I.S64.F64.TRUNC R54, R2 ;  /* 0x0000000200367311 */ /* 0x008062000030d900 */
[----:B------:R-:W-:Y:S05]  /*8a00*/  BRA `(.L_x_17222) ;  /* 0x00000008005c7947 */ /* 0x000fea0003800000 */
.L_x_17230:
        /* <DEDUP_REMOVED lines=27> */
.L_x_17233:
        /* <DEDUP_REMOVED lines=14> */
.L_x_17232:
[----:B------:R-:W3:Y:S02]  /*8ca0*/  LDG.E.U16 R54, desc[UR36][R2.64] ;  /* 0x0000002402367981 */ /* 0x000ee4000c1e1500 */
[----:B---3--:R-:W-:-:S06]  /*8cb0*/  IMAD.U32 R54, R54, 0x10000, RZ ;  /* 0x0001000036367824 */ /* 0x008fcc00078e00ff */
[----:B------:R-:W0:Y:S01]  /*8cc0*/  F2I.S64.TRUNC R54, R54 ;  /* 0x0000003600367311 */ /* 0x000e22000020d900 */
[----:B------:R-:W-:Y:S05]  /*8cd0*/  BRA `(.L_x_17222) ;  /* 0x0000000400a87947 */ /* 0x000fea0003800000 */
.L_x_17229:
        /* <DEDUP_REMOVED lines=11> */
.L_x_17236:
        /* <DEDUP_REMOVED lines=21> */
.L_x_17240:
[----:B------:R-:W-:Y:S05]  /*8ee0*/  BSYNC B1 ;  /* 0x0000000000017941 */ /* 0x000fea0003800000 */
.L_x_17239:
[----:B------:R-:W-:Y:S01]  /*8ef0*/  IMAD.SHL.U32 R2, R2, 0x100000, RZ ;  /* 0x0010000002027824 */ /* 0x000fe200078e00ff */
[----:B------:R-:W-:-:S04]  /*8f00*/  LEA R3, R0, 0x3b800000, 0x17 ;  /* 0x3b80000000037811 */ /* 0x000fc800078eb8ff */
[----:B------:R-:W-:-:S07]  /*8f10*/  LOP3.LUT R54, R3, R2, R54, 0xfe, !PT ;  /* 0x0000000203367212 */ /* 0x000fce00078efe36 */
.L_x_17238:
[----:B------:R-:W-:Y:S05]  /*8f20*/  BSYNC B0 ;  /* 0x0000000000007941 */ /* 0x000fea0003800000 */
.L_x_17237:
[----:B------:R-:W1:Y:S01]  /*8f30*/  F2I.S64.TRUNC R54, R54 ;  /* 0x0000003600367311 */ /* 0x000e62000020d900 */
[----:B------:R-:W-:Y:S05]  /*8f40*/  BRA `(.L_x_17222) ;  /* 0x00000004000c7947 */ /* 0x000fea0003800000 */
.L_x_17235:
        /* <DEDUP_REMOVED lines=21> */
.L_x_17244:
[----:B------:R-:W-:Y:S05]  /*90a0*/  BSYNC B1 ;  /* 0x0000000000017941 */ /* 0x000fea0003800000 */
.L_x_17243:
[----:B------:R-:W-:Y:S01]  /*90b0*/  IMAD.SHL.U32 R2, R2, 0x200000, RZ ;  /* 0x0020000002027824 */ /* 0x000fe200078e00ff */
[----:B------:R-:W-:-:S04]  /*90c0*/  LEA R3, R0, 0x37800000, 0x17 ;  /* 0x3780000000037811 */ /* 0x000fc800078eb8ff */
[----:B------:R-:W-:-:S07]  /*90d0*/  LOP3.LUT R54, R3, R2, R54, 0xfe, !PT ;  /* 0x0000000203367212 */ /* 0x000fce00078efe36 */
.L_x_17242:
[----:B------:R-:W-:Y:S05]  /*90e0*/  BSYNC B0 ;  /* 0x0000000000007941 */ /* 0x000fea0003800000 */
.L_x_17241:
[----:B------:R-:W3:Y:S01]  /*90f0*/  F2I.S64.TRUNC R54, R54 ;  /* 0x0000003600367311 */ /* 0x000ee2000020d900 */
[----:B------:R-:W-:Y:S05]  /*9100*/  BRA `(.L_x_17222) ;  /* 0x00000000009c7947 */ /* 0x000fea0003800000 */
.L_x_17234:
        /* <DEDUP_REMOVED lines=14> */
.L_x_17248:
[----:B------:R-:W-:Y:S05]  /*91f0*/  BSYNC B0 ;  /* 0x0000000000007941 */ /* 0x000fea0003800000 */
.L_x_17247:
[----:B------:R-:W0:Y:S01]  /*9200*/  F2I.S64.TRUNC R54, R54 ;  /* 0x0000003600367311 */ /* 0x000e22000020d900 */
[----:B------:R-:W-:Y:S05]  /*9210*/  BRA `(.L_x_17222) ;  /* 0x0000000000587947 */ /* 0x000fea0003800000 */
.L_x_17221:
        /* <DEDUP_REMOVED lines=16> */
.L_x_17249:
[----:B------:R-:W-:Y:S01]  /*9320*/  CS2R R54, SRZ ;  /* 0x0000000000367805 */ /* 0x000fe2000001ff00 */
[----:B------:R-:W-:Y:S06]  /*9330*/  BRA `(.L_x_17222) ;  /* 0x0000000000107947 */ /* 0x000fec0003800000 */
.L_x_17246:
[----:B------:R0:W5:Y:S01]  /*9340*/  LDG.E.64 R54, desc[UR36][R2.64] ;  /* 0x0000002402367981 */ /* 0x000162000c1e1b00 */
[----:B------:R-:W-:Y:S05]  /*9350*/  BRA `(.L_x_17222) ;  /* 0x0000000000087947 */ /* 0x000fea0003800000 */
.L_x_17245:
[----:B------:R4:W5:Y:S01]  /*9360*/  LDG.E R54, desc[UR36][R2.64] ;  /* 0x0000002402367981 */ /* 0x000962000c1e1900 */
[----:B------:R-:W-:-:S07]  /*9370*/  IMAD.MOV.U32 R55, RZ, RZ, RZ ;  /* 0x000000ffff377224 */ /* 0x000fce00078e00ff */
.L_x_17222:
[----:B------:R-:W-:-:S07]  /*9380*/  VIADD R63, R63, 0x80 ;  /* 0x000000803f3f7836 */ /* 0x000fce0000000000 */
.L_x_17084:
[----:B------:R-:W-:Y:S05]  /*9390*/  BSYNC B6 ;  /* 0x0000000000067941 */ /* 0x000fea0003800000 */
.L_x_17083:
        /* <DEDUP_REMOVED lines=28> */
.L_x_17255:
[----:B------:R0:W5:Y:S01]  /*9560*/  LDG.E.U8 R24, desc[UR36][R2.64] ;  /* 0x0000002402187981 */ /* 0x000162000c1e1100 */
[----:B------:R-:W-:Y:S01]  /*9570*/  IMAD.MOV.U32 R25, RZ, RZ, RZ ;  /* 0x000000ffff197224 */ /* 0x000fe200078e00ff */
[----:B------:R-:W-:Y:S06]  /*9580*/  BRA `(.L_x_17257) ;  /* 0x0000000c00487947 */ /* 0x000fec0003800000 */
.L_x_17254:
        /* <DEDUP_REMOVED lines=8> */
.L_x_17259:
[----:B------:R-:W4:Y:S02]  /*9610*/  LDG.E R24, desc[UR36][R2.64] ;  /* 0x0000002402187981 */ /* 0x000f24000c1e1900 */
[----:B----4-:R-:W-:Y:S01]  /*9620*/  SHF.R.S32.HI R25, RZ, 0x1f, R24 ;  /* 0x0000001fff197819 */ /* 0x010fe20000011418 */
[----:B------:R-:W-:Y:S06]  /*9630*/  BRA `(.L_x_17257) ;  /* 0x0000000c001c7947 */ /* 0x000fec0003800000 */
.L_x_17258:
[----:B------:R-:W4:Y:S02]  /*9640*/  LDG.E.S16 R24, desc[UR36][R2.64] ;  /* 0x0000002402187981 */ /* 0x000f24000c1e1700 */
[----:B----4-:R-:W-:Y:S01]  /*9650*/  SHF.R.S32.HI R25, RZ, 0x1f, R24 ;  /* 0x0000001fff197819 */ /* 0x010fe20000011418 */
[----:B------:R-:W-:Y:S06]  /*9660*/  BRA `(.L_x_17257) ;  /* 0x0000000c00107947 */ /* 0x000fec0003800000 */
.L_x_17253:
        /* <DEDUP_REMOVED lines=9> */
.L_x_17261:
[----:B------:R-:W4:Y:S02]  /*9700*/  LDG.E.U16 R2, desc[UR36][R2.64] ;  /* 0x0000002402027981 */ /* 0x000f24000c1e1500 */
[----:B----4-:R-:W-:-:S06]  /*9710*/  HADD2.F32 R24, -RZ, R2.H0_H0 ;  /* 0x20000002ff187230 */ /* 0x010fcc0000004100 */
[----:B------:R-:W0:Y:S01]  /*9720*/  F2I.S64.TRUNC R24, R24 ;  /* 0x0000001800187311 */ /* 0x000e22000020d900 */
[----:B------:R-:W-:Y:S05]  /*9730*/  BRA `(.L_x_17257) ;  /* 0x0000000800dc7947 */ /* 0x000fea0003800000 */
.L_x_17260:
        /* <DEDUP_REMOVED lines=9> */
.L_x_17263:
[----:B------:R-:W4:Y:S02]  /*97d0*/  LDG.E.U16 R2, desc[UR36][R2.64] ;  /* 0x0000002402027981 */ /* 0x000f24000c1e1500 */
[----:B----4-:R-:W-:-:S06]  /*97e0*/  HADD2.F32 R24, -RZ, R2.H0_H0 ;  /* 0x20000002ff187230 */ /* 0x010fcc0000004100 */
[----:B------:R-:W0:Y:S01]  /*97f0*/  F2I.S64.TRUNC R24, R24 ;  /* 0x0000001800187311 */ /* 0x000e22000020d900 */
[----:B------:R-:W-:Y:S05]  /*9800*/  BRA `(.L_x_17257) ;  /* 0x0000000800a87947 */ /* 0x000fea0003800000 */
.L_x_17262:
[----:B------:R-:W4:Y:S02]  /*9810*/  LDG.E.64 R2, desc[UR36][R2.64] ;  /* 0x0000002402027981 */ /* 0x000f24000c1e1b00 */
[----:B----4-:R0:W1:Y:S01]  /*9820*/  F2I.S64.F64.TRUNC R24, R2 ;  /* 0x0000000200187311 */ /* 0x010062000030d900 */
[----:B------:R-:W-:Y:S05]  /*9830*/  BRA `(.L_x_17257) ;  /* 0x00000008009c7947 */ /* 0x000fea0003800000 */
.L_x_17252:
        /* <DEDUP_REMOVED lines=13> */
.L_x_17266:
[----:B------:R-:W4:Y:S02]  /*9910*/  LDG.E.64 R2, desc[UR36][R2.64] ;  /* 0x0000002402027981 */ /* 0x000f24000c1e1b00 */
[----:B----4-:R0:W1:Y:S01]  /*9920*/  F2I.S64.F64.TRUNC R24, R2 ;  /* 0x0000000200187311 */ /* 0x010062000030d900 */
[----:B------:R-:W-:Y:S05]  /*9930*/  BRA `(.L_x_17257) ;  /* 0x00000008005c7947 */ /* 0x000fea0003800000 */
.L_x_17265:
        /* <DEDUP_REMOVED lines=27> */
.L_x_17268:
        /* <DEDUP_REMOVED lines=14> */
.L_x_17267:
[----:B------:R-:W4:Y:S02]  /*9bd0*/  LDG.E.U16 R24, desc[UR36][R2.64] ;  /* 0x0000002402187981 */ /* 0x000f24000c1e1500 */
[----:B----4-:R-:W-:-:S06]  /*9be0*/  IMAD.U32 R24, R24, 0x10000, RZ ;  /* 0x0001000018187824 */ /* 0x010fcc00078e00ff */
[----:B------:R-:W0:Y:S01]  /*9bf0*/  F2I.S64.TRUNC R24, R24 ;  /* 0x0000001800187311 */ /* 0x000e22000020d900 */
[----:B------:R-:W-:Y:S05]  /*9c00*/  BRA `(.L_x_17257) ;  /* 0x0000000400a87947 */ /* 0x000fea0003800000 */
.L_x_17264:
        /* <DEDUP_REMOVED lines=11> */
.L_x_17271:
        /* <DEDUP_REMOVED lines=21> */
.L_x_17275:
[----:B------:R-:W-:Y:S05]  /*9e10*/  BSYNC B1 ;  /* 0x0000000000017941 */ /* 0x000fea0003800000 */
.L_x_17274:
[----:B------:R-:W-:Y:S01]  /*9e20*/  IMAD.SHL.U32 R2, R2, 0x100000, RZ ;  /* 0x0010000002027824 */ /* 0x000fe200078e00ff */
[----:B------:R-:W-:-:S04]  /*9e30*/  LEA R3, R0, 0x3b800000, 0x17 ;  /* 0x3b80000000037811 */ /* 0x000fc800078eb8ff */
[----:B------:R-:W-:-:S07]  /*9e40*/  LOP3.LUT R24, R3, R2, R24, 0xfe, !PT ;  /* 0x0000000203187212 */ /* 0x000fce00078efe18 */
.L_x_17273:
[----:B------:R-:W-:Y:S05]  /*9e50*/  BSYNC B0 ;  /* 0x0000000000007941 */ /* 0x000fea0003800000 */
.L_x_17272:
[----:B------:R-:W0:Y:S01]  /*9e60*/  F2I.S64.TRUNC R24, R24 ;  /* 0x0000001800187311 */ /* 0x000e22000020d900 */
[----:B------:R-:W-:Y:S05]  /*9e70*/  BRA `(.L_x_17257) ;  /* 0x00000004000c7947 */ /* 0x000fea0003800000 */
.L_x_17270:
        /* <DEDUP_REMOVED lines=21> */
.L_x_17279:
[----:B------:R-:W-:Y:S05]  /*9fd0*/  BSYNC B1 ;  /* 0x0000000000017941 */ /* 0x000fea0003800000 */
.L_x_17278:
[----:B------:R-:W-:Y:S01]  /*9fe0*/  IMAD.SHL.U32 R2, R2, 0x200000, RZ ;  /* 0x0020000002027824 */ /* 0x000fe200078e00ff */
[----:B------:R-:W-:-:S04]  /*9ff0*/  LEA R3, R0, 0x37800000, 0x17 ;  /* 0x3780000000037811 */ /* 0x000fc800078eb8ff */
[----:B------:R-:W-:-:S07]  /*a000*/  LOP3.LUT R24, R3, R2, R24, 0xfe, !PT ;  /* 0x0000000203187212 */ /* 0x000fce00078efe18 */
.L_x_17277:
[----:B------:R-:W-:Y:S05]  /*a010*/  BSYNC B0 ;  /* 0x0000000000007941 */ /* 0x000fea0003800000 */
.L_x_17276:
[----:B------:R-:W0:Y:S01]  /*a020*/  F2I.S64.TRUNC R24, R24 ;  /* 0x0000001800187311 */ /* 0x000e22000020d900 */
[----:B------:R-:W-:Y:S05]  /*a030*/  BRA `(.L_x_17257) ;  /* 0x00000000009c7947 */ /* 0x000fea0003800000 */
.L_x_17269:
        /* <DEDUP_REMOVED lines=14> */
.L_x_17283:
[----:B------:R-:W-:Y:S05]  /*a120*/  BSYNC B0 ;  /* 0x0000000000007941 */ /* 0x000fea0003800000 */
.L_x_17282:
[----:B------:R-:W0:Y:S01]  /*a130*/  F2I.S64.TRUNC R24, R24 ;  /* 0x0000001800187311 */ /* 0x000e22000020d900 */
[----:B------:R-:W-:Y:S05]  /*a140*/  BRA `(.L_x_17257) ;  /* 0x0000000000587947 */ /* 0x000fea0003800000 */
.L_x_17256:
        /* <DEDUP_REMOVED lines=16> */
.L_x_17284:
[----:B------:R-:W-:Y:S01]  /*a250*/  CS2R R24, SRZ ;  /* 0x0000000000187805 */ /* 0x000fe2000001ff00 */
[----:B------:R-:W-:Y:S06]  /*a260*/  BRA `(.L_x_17257) ;  /* 0x0000000000107947 */ /* 0x000fec0003800000 */
.L_x_17281:
[----:B------:R0:W5:Y:S01]  /*a270*/  LDG.E.64 R24, desc[UR36][R2.64] ;  /* 0x0000002402187981 */ /* 0x000162000c1e1b00 */
[----:B------:R-:W-:Y:S05]  /*a280*/  BRA `(.L_x_17257) ;  /* 0x0000000000087947 */ /* 0x000fea0003800000 */
.L_x_17280:
[----:B------:R0:W5:Y:S01]  /*a290*/  LDG.E R24, desc[UR36][R2.64] ;  /* 0x0000002402187981 */ /* 0x000162000c1e1900 */
[----:B------:R-:W-:-:S07]  /*a2a0*/  IMAD.MOV.U32 R25, RZ, RZ, RZ ;  /* 0x000000ffff197224 */ /* 0x000fce00078e00ff */
.L_x_17257:
        /* <DEDUP_REMOVED lines=19> */
.L_x_17288:
[----:B------:R0:W5:Y:S01]  /*a3e0*/  LDG.E.U8 R22, desc[UR36][R2.64] ;  /* 0x0000002402167981 */ /* 0x000162000c1e1100 */
[----:B------:R-:W-:Y:S01]  /*a3f0*/  IMAD.MOV.U32 R23, RZ, RZ, RZ ;  /* 0x000000ffff177224 */ /* 0x000fe200078e00ff */
[----:B------:R-:W-:Y:S06]  /*a400*/  BRA `(.L_x_17290) ;  /* 0x0000000c00487947 */ /* 0x000fec0003800000 */
.L_x_17287:
        /* <DEDUP_REMOVED lines=8> */
.L_x_17292:
[----:B------:R-:W4:Y:S02]  /*a490*/  LDG.E R22, desc[UR36][R2.64] ;  /* 0x0000002402167981 */ /* 0x000f24000c1e1900 */
[----:B----4-:R-:W-:Y:S01]  /*a4a0*/  SHF.R.S32.HI R23, RZ, 0x1f, R22 ;  /* 0x0000001fff177819 */ /* 0x010fe20000011416 */
[----:B------:R-:W-:Y:S06]  /*a4b0*/  BRA `(.L_x_17290) ;  /* 0x0000000c001c7947 */ /* 0x000fec0003800000 */
.L_x_17291:
[----:B------:R-:W4:Y:S02]  /*a4c0*/  LDG.E.S16 R22, desc[UR36][R2.64] ;  /* 0x0000002402167981 */ /* 0x000f24000c1e1700 */
[----:B----4-:R-:W-:Y:S01]  /*a4d0*/  SHF.R.S32.HI R23, RZ, 0x1f, R22 ;  /* 0x0000001fff177819 */ /* 0x010fe20000011416 */
[----:B------:R-:W-:Y:S06]  /*a4e0*/  BRA `(.L_x_17290) ;  /* 0x0000000c00107947 */ /* 0x000fec0003800000 */
.L_x_17286:
        /* <DEDUP_REMOVED lines=9> */
.L_x_17294:
[----:B------:R-:W4:Y:S02]  /*a580*/  LDG.E.U16 R2, desc[UR36][R2.64] ;  /* 0x0000002402027981 */ /* 0x000f24000c1e1500 */
[----:B----4-:R-:W-:-:S06]  /*a590*/  HADD2.F32 R22, -RZ, R2.H0_H0 ;  /* 0x20000002ff167230 */ /* 0x010fcc0000004100 */
[----:B------:R-:W0:Y:S01]  /*a5a0*/  F2I.S64.TRUNC R22, R22 ;  /* 0x0000001600167311 */ /* 0x000e22000020d900 */
[----:B------:R-:W-:Y:S05]  /*a5b0*/  BRA `(.L_x_17290) ;  /* 0x0000000800dc7947 */ /* 0x000fea0003800000 */
.L_x_17293:
        /* <DEDUP_REMOVED lines=9> */
.L_x_17296:
[----:B------:R-:W4:Y:S02]  /*a650*/  LDG.E.U16 R2, desc[UR36][R2.64] ;  /* 0x0000002402027981 */ /* 0x000f24000c1e1500 */
[----:B----4-:R-:W-:-:S06]  /*a660*/  HADD2.F32 R22, -RZ, R2.H0_H0 ;  /* 0x20000002ff167230 */ /* 0x010fcc0000004100 */
[----:B------:R-:W0:Y:S01]  /*a670*/  F2I.S64.TRUNC R22, R22 ;  /* 0x0000001600167311 */ /* 0x000e22000020d900 */
[----:B------:R-:W-:Y:S05]  /*a680*/  BRA `(.L_x_17290) ;  /* 0x0000000800a87947 */ /* 0x000fea0003800000 */
.L_x_17295:
[----:B------:R-:W4:Y:S02]  /*a690*/  LDG.E.64 R2, desc[UR36][R2.64] ;  /* 0x0000002402027981 */ /* 0x000f24000c1e1b00 */
[----:B----4-:R0:W4:Y:S01]  /*a6a0*/  F2I.S64.F64.TRUNC R22, R2 ;  /* 0x0000000200167311 */ /* 0x010122000030d900 */
[----:B------:R-:W-:Y:S05]  /*a6b0*/  BRA `(.L_x_17290) ;  /* 0x00000008009c7947 */ /* 0x000fea0003800000 */
.L_x_17285:
        /* <DEDUP_REMOVED lines=13> */
.L_x_17299:
[----:B------:R-:W4:Y:S02]  /*a790*/  LDG.E.64 R2, desc[UR36][R2.64] ;  /* 0x0000002402027981 */ /* 0x000f24000c1e1b00 */
[----:B----4-:R0:W4:Y:S01]  /*a7a0*/  F2I.S64.F64.TRUNC R22, R2 ;  /* 0x0000000200167311 */ /* 0x010122000030d900 */
[----:B------:R-:W-:Y:S05]  /*a7b0*/  BRA `(.L_x_17290) ;  /* 0x00000008005c7947 */ /* 0x000fea0003800000 */
.L_x_17298:
        /* <DEDUP_REMOVED lines=27> */
.L_x_17301:
        /* <DEDUP_REMOVED lines=14> */
.L_x_17300:
[----:B------:R-:W4:Y:S02]  /*aa50*/  LDG.E.U16 R22, desc[UR36][R2.64] ;  /* 0x0000002402167981 */ /* 0x000f24000c1e1500 */
[----:B----4-:R-:W-:-:S06]  /*aa60*/  IMAD.U32 R22, R22, 0x10000, RZ ;  /* 0x0001000016167824 */ /* 0x010fcc00078e00ff */
[----:B------:R-:W0:Y:S01]  /*aa70*/  F2I.S64.TRUNC R22, R22 ;  /* 0x0000001600167311 */ /* 0x000e22000020d900 */
[----:B------:R-:W-:Y:S05]  /*aa80*/  BRA `(.L_x_17290) ;  /* 0x0000000400a87947 */ /* 0x000fea0003800000 */
.L_x_17297:
        /* <DEDUP_REMOVED lines=11> */
.L_x_17304:
        /* <DEDUP_REMOVED lines=21> */
.L_x_17308:
[----:B------:R-:W-:Y:S05]  /*ac90*/  BSYNC B1 ;  /* 0x0000000000017941 */ /* 0x000fea0003800000 */
.L_x_17307:
[----:B------:R-:W-:Y:S01]  /*aca0*/  IMAD.SHL.U32 R2, R2, 0x100000, RZ ;  /* 0x0010000002027824 */ /* 0x000fe200078e00ff */
[----:B------:R-:W-:-:S04]  /*acb0*/  LEA R3, R0, 0x3b800000, 0x17 ;  /* 0x3b80000000037811 */ /* 0x000fc800078eb8ff */
[----:B------:R-:W-:-:S07]  /*acc0*/  LOP3.LUT R22, R3, R2, R22, 0xfe, !PT ;  /* 0x0000000203167212 */ /* 0x000fce00078efe16 */
.L_x_17306:
[----:B------:R-:W-:Y:S05]  /*acd0*/  BSYNC B0 ;  /* 0x0000000000007941 */ /* 0x000fea0003800000 */
.L_x_17305:
[----:B------:R-:W0:Y:S01]  /*ace0*/  F2I.S64.TRUNC R22, R22 ;  /* 0x0000001600167311 */ /* 0x000e22000020d900 */
[----:B------:R-:W-:Y:S05]  /*acf0*/  BRA `(.L_x_17290) ;  /* 0x00000004000c7947 */ /* 0x000fea0003800000 */
.L_x_17303:
        /* <DEDUP_REMOVED lines=21> */
.L_x_17312:
[----:B------:R-:W-:Y:S05]  /*ae50*/  BSYNC B1 ;  /* 0x0000000000017941 */ /* 0x000fea0003800000 */
.L_x_17311:
[----:B------:R-:W-:Y:S01]  /*ae60*/  IMAD.SHL.U32 R2, R2, 0x200000, RZ ;  /* 0x0020000002027824 */ /* 0x000fe200078e00ff */
[----:B------:R-:W-:-:S04]  /*ae70*/  LEA R3, R0, 0x37800000, 0x17 ;  /* 0x3780000000037811 */ /* 0x000fc800078eb8ff */
[----:B------:R-:W-:-:S07]  /*ae80*/  LOP3.LUT R22, R3, R2, R22, 0xfe, !PT ;  /* 0x0000000203167212 */ /* 0x000fce00078efe16 */
.L_x_17310:
[----:B------:R-:W-:Y:S05]  /*ae90*/  BSYNC B0 ;  /* 0x0000000000007941 */ /* 0x000fea0003800000 */
.L_x_17309:
[----:B------:R-:W0:Y:S01]  /*aea0*/  F2I.S64.TRUNC R22, R22 ;  /* 0x0000001600167311 */ /* 0x000e22000020d900 */
[----:B------:R-:W-:Y:S05]  /*aeb0*/  BRA `(.L_x_17290) ;  /* 0x00000000009c7947 */ /* 0x000fea0003800000 */
.L_x_17302:
        /* <DEDUP_REMOVED lines=14> */
.L_x_17316:
[----:B------:R-:W-:Y:S05]  /*afa0*/  BSYNC B0 ;  /* 0x0000000000007941 */ /* 0x000fea0003800000 */
.L_x_17315:
[----:B------:R-:W0:Y:S01]  /*afb0*/  F2I.S64.TRUNC R22, R22 ;  /* 0x0000001600167311 */ /* 0x000e22000020d900 */
[----:B------:R-:W-:Y:S05]  /*afc0*/  BRA `(.L_x_17290) ;  /* 0x0000000000587947 */ /* 0x000fea0003800000 */
.L_x_17289:
        /* <DEDUP_REMOVED lines=16> */
.L_x_17317:
[----:B------:R-:W-:Y:S01]  /*b0d0*/  CS2R R22, SRZ ;  /* 0x0000000000167805 */ /* 0x000fe2000001ff00 */
[----:B------:R-:W-:Y:S06]  /*b0e0*/  BRA `(.L_x_17290) ;  /* 0x0000000000107947 */ /* 0x000fec0003800000 */
.L_x_17314:
[----:B------:R0:W5:Y:S01]  /*b0f0*/  LDG.E.64 R22, desc[UR36][R2.64] ;  /* 0x0000002402167981 */ /* 0x000162000c1e1b00 */
[----:B------:R-:W-:Y:S05]  /*b100*/  BRA `(.L_x_17290) ;  /* 0x0000000000087947 */ /* 0x000fea0003800000 */
.L_x_17313:
[----:B------:R0:W5:Y:S01]  /*b110*/  LDG.E R22, desc[UR36][R2.64] ;  /* 0x0000002402167981 */ /* 0x000162000c1e1900 */
[----:B------:R-:W-:-:S07]  /*b120*/  IMAD.MOV.U32 R23, RZ, RZ, RZ ;  /* 0x000000ffff177224 */ /* 0x000fce00078e00ff */
.L_x_17290:
        /* <DEDUP_REMOVED lines=22> */
.L_x_17321:
[----:B------:R0:W5:Y:S01]  /*b290*/  LDG.E.U8 R18, desc[UR36][R2.64] ;  /* 0x0000002402127981 */ /* 0x000162000c1e1100 */
[----:B------:R-:W-:Y:S01]  /*b2a0*/  IMAD.MOV.U32 R19, RZ, RZ, RZ ;  /* 0x000000ffff137224 */ /* 0x000fe200078e00ff */
[----:B------:R-:W-:Y:S06]  /*b2b0*/  BRA `(.L_x_17323) ;  /* 0x0000000c00487947 */ /* 0x000fec0003800000 */
.L_x_17320:
        /* <DEDUP_REMOVED lines=8> */
.L_x_17325:
[----:B------:R-:W3:Y:S02]  /*b340*/  LDG.E R18, desc[UR36][R2.64] ;  /* 0x0000002402127981 */ /* 0x000ee4000c1e1900 */
[----:B---3--:R-:W-:Y:S01]  /*b350*/  SHF.R.S32.HI R19, RZ, 0x1f, R18 ;  /* 0x0000001fff137819 */ /* 0x008fe20000011412 */
[----:B------:R-:W-:Y:S06]  /*b360*/  BRA `(.L_x_17323) ;  /* 0x0000000c001c7947 */ /* 0x000fec0003800000 */
.L_x_17324:
[----:B------:R-:W3:Y:S02]  /*b370*/  LDG.E.S16 R18, desc[UR36][R2.64] ;  /* 0x0000002402127981 */ /* 0x000ee4000c1e1700 */
[----:B---3--:R-:W-:Y:S01]  /*b380*/  SHF.R.S32.HI R19, RZ, 0x1f, R18 ;  /* 0x0000001fff137819 */ /* 0x008fe20000011412 */
[----:B------:R-:W-:Y:S06]  /*b390*/  BRA `(.L_x_17323) ;  /* 0x0000000c00107947 */ /* 0x000fec0003800000 */
.L_x_17319:
        /* <DEDUP_REMOVED lines=9> */
.L_x_17327:
[----:B------:R-:W3:Y:S02]  /*b430*/  LDG.E.U16 R2, desc[UR36][R2.64] ;  /* 0x0000002402027981 */ /* 0x000ee4000c1e1500 */
[----:B---3--:R-:W-:-:S06]  /*b440*/  HADD2.F32 R18, -RZ, R2.H0_H0 ;  /* 0x20000002ff127230 */ /* 0x008fcc0000004100 */
[----:B------:R-:W0:Y:S01]  /*b450*/  F2I.S64.TRUNC R18, R18 ;  /* 0x0000001200127311 */ /* 0x000e22000020d900 */
[----:B------:R-:W-:Y:S05]  /*b460*/  BRA `(.L_x_17323) ;  /* 0x0000000800dc7947 */ /* 0x000fea0003800000 */
.L_x_17326:
        /* <DEDUP_REMOVED lines=9> */
.L_x_17329:
[----:B------:R-:W3:Y:S02]  /*b500*/  LDG.E.U16 R2, desc[UR36][R2.64] ;  /* 0x0000002402027981 */ /* 0x000ee4000c1e1500 */
[----:B---3--:R-:W-:-:S06]  /*b510*/  HADD2.F32 R18, -RZ, R2.H0_H0 ;  /* 0x20000002ff127230 */ /* 0x008fcc0000004100 */
[----:B------:R-:W0:Y:S01]  /*b520*/  F2I.S64.TRUNC R18, R18 ;  /* 0x0000001200127311 */ /* 0x000e22000020d900 */
[----:B------:R-:W-:Y:S05]  /*b530*/  BRA `(.L_x_17323) ;  /* 0x0000000800a87947 */ /* 0x000fea0003800000 */
.L_x_17328:
[----:B------:R-:W3:Y:S02]  /*b540*/  LDG.E.64 R2, desc[UR36][R2.64] ;  /* 0x0000002402027981 */ /* 0x000ee4000c1e1b00 */
[----:B---3--:R0:W1:Y:S01]  /*b550*/  F2I.S64.F64.TRUNC R18, R2 ;  /* 0x0000000200127311 */ /* 0x008062000030d900 */
[----:B------:R-:W-:Y:S05]  /*b560*/  BRA `(.L_x_17323) ;  /* 0x00000008009c7947 */ /* 0x000fea0003800000 */
.L_x_17318:
        /* <DEDUP_REMOVED lines=13> */
.L_x_17332:
[----:B------:R-:W3:Y:S02]  /*b640*/  LDG.E.64 R2, desc[UR36][R2.64] ;  /* 0x0000002402027981 */ /* 0x000ee4000c1e1b00 */
[----:B---3--:R0:W1:Y:S01]  /*b650*/  F2I.S64.F64.TRUNC R18, R2 ;  /* 0x0000000200127311 */ /* 0x008062000030d900 */
[----:B------:R-:W-:Y:S05]  /*b660*/  BRA `(.L_x_17323) ;  /* 0x00000008005c7947 */ /* 0x000fea0003800000 */
.L_x_17331:
        /* <DEDUP_REMOVED lines=27> */
.L_x_17334:
        /* <DEDUP_REMOVED lines=14> */
.L_x_17333:
[----:B------:R-:W3:Y:S02]  /*b900*/  LDG.E.U16 R18, desc[UR36][R2.64] ;  /* 0x0000002402127981 */ /* 0x000ee4000c1e1500 */
[----:B---3--:R-:W-:-:S06]  /*b910*/  IMAD.U32 R18, R18, 0x10000, RZ ;  /* 0x0001000012127824 */ /* 0x008fcc00078e00ff */
[----:B------:R-:W0:Y:S01]  /*b920*/  F2I.S64.TRUNC R18, R18 ;  /* 0x0000001200127311 */ /* 0x000e22000020d900 */
[----:B------:R-:W-:Y:S05]  /*b930*/  BRA `(.L_x_17323) ;  /* 0x0000000400a87947 */ /* 0x000fea0003800000 */
.L_x_17330:
        /* <DEDUP_REMOVED lines=11> */
.L_x_17337:
        /* <DEDUP_REMOVED lines=21> */
.L_x_17341:
[----:B------:R-:W-:Y:S05]  /*bb40*/  BSYNC B1 ;  /* 0x0000000000017941 */ /* 0x000fea0003800000 */
.L_x_17340:
[----:B------:R-:W-:Y:S01]  /*bb50*/  IMAD.SHL.U32 R2, R2, 0x100000, RZ ;  /* 0x0010000002027824 */ /* 0x000fe200078e00ff */
[----:B------:R-:W-:-:S04]  /*bb60*/  LEA R3, R0, 0x3b800000, 0x17 ;  /* 0x3b80000000037811 */ /* 0x000fc800078eb8ff */
[----:B------:R-:W-:-:S07]  /*bb70*/  LOP3.LUT R18, R3, R2, R18, 0xfe, !PT ;  /* 0x0000000203127212 */ /* 0x000fce00078efe12 */
.L_x_17339:
[----:B------:R-:W-:Y:S05]  /*bb80*/  BSYNC B0 ;  /* 0x0000000000007941 */ /* 0x000fea0003800000 */
.L_x_17338:
[----:B------:R-:W0:Y:S01]  /*bb90*/  F2I.S64.TRUNC R18, R18 ;  /* 0x0000001200127311 */ /* 0x000e22000020d900 */
[----:B------:R-:W-:Y:S05]  /*bba0*/  BRA `(.L_x_17323) ;  /* 0x00000004000c7947 */ /* 0x000fea0003800000 */
.L_x_17336:
        /* <DEDUP_REMOVED lines=21> */
.L_x_17345:
[----:B------:R-:W-:Y:S05]  /*bd00*/  BSYNC B1 ;  /* 0x0000000000017941 */ /* 0x000fea0003800000 */
.L_x_17344:
[----:B------:R-:W-:Y:S01]  /*bd10*/  IMAD.SHL.U32 R2, R2, 0x200000, RZ ;  /* 0x0020000002027824 */ /* 0x000fe200078e00ff */
[----:B------:R-:W-:-:S04]  /*bd20*/  LEA R3, R0, 0x37800000, 0x17 ;  /* 0x3780000000037811 */ /* 0x000fc800078eb8ff */
[----:B------:R-:W-:-:S07]  /*bd30*/  LOP3.LUT R18, R3, R2, R18, 0xfe, !PT ;  /* 0x0000000203127212 */ /* 0x000fce00078efe12 */
.L_x_17343:
[----:B------:R-:W-:Y:S05]  /*bd40*/  BSYNC B0 ;  /* 0x0000000000007941 */ /* 0x000fea0003800000 */
.L_x_17342:
[----:B------:R-:W0:Y:S01]  /*bd50*/  F2I.S64.TRUNC R18, R18 ;  /* 0x0000001200127311 */ /* 0x000e22000020d900 */
[----:B------:R-:W-:Y:S05]  /*bd60*/  BRA `(.L_x_17323) ;  /* 0x00000000009c7947 */ /* 0x000fea0003800000 */
.L_x_17335:
        /* <DEDUP_REMOVED lines=14> */
.L_x_17349:
[----:B------:R-:W-:Y:S05]  /*be50*/  BSYNC B0 ;  /* 0x0000000000007941 */ /* 0x000fea0003800000 */
.L_x_17348:
[----:B------:R-:W0:Y:S01]  /*be60*/  F2I.S64.TRUNC R18, R18 ;  /* 0x0000001200127311 */ /* 0x000e22000020d900 */
[----:B------:R-:W-:Y:S05]  /*be70*/  BRA `(.L_x_17323) ;  /* 0x0000000000587947 */ /* 0x000fea0003800000 */
.L_x_17322:
        /* <DEDUP_REMOVED lines=16> */
.L_x_17350:
[----:B------:R-:W-:Y:S01]  /*bf80*/  CS2R R18, SRZ ;  /* 0x0000000000127805 */ /* 0x000fe2000001ff00 */
[----:B------:R-:W-:Y:S06]  /*bf90*/  BRA `(.L_x_17323) ;  /* 0x0000000000107947 */ /* 0x000fec0003800000 */
.L_x_17347:
[----:B------:R0:W5:Y:S01]  /*bfa0*/  LDG.E.64 R18, desc[UR36][R2.64] ;  /* 0x0000002402127981 */ /* 0x000162000c1e1b00 */
[----:B------:R-:W-:Y:S05]  /*bfb0*/  BRA `(.L_x_17323) ;  /* 0x0000000000087947 */ /* 0x000fea0003800000 */
.L_x_17346:
[----:B------:R0:W5:Y:S01]  /*bfc0*/  LDG.E R18, desc[UR36][R2.64] ;  /* 0x0000002402127981 */ /* 0x000162000c1e1900 */
[----:B------:R-:W-:-:S07]  /*bfd0*/  IMAD.MOV.U32 R19, RZ, RZ, RZ ;  /* 0x000000ffff137224 */ /* 0x000fce00078e00ff */
.L_x_17323:
        /* <DEDUP_REMOVED lines=22> */
.L_x_17354:
[----:B------:R0:W5:Y:S01]  /*c140*/  LDG.E.U8 R16, desc[UR36][R2.64] ;  /* 0x0000002402107981 */ /* 0x000162000c1e1100 */
[----:B------:R-:W-:Y:S01]  /*c150*/  IMAD.MOV.U32 R17, RZ, RZ, RZ ;  /* 0x000000ffff117224 */ /* 0x000fe200078e00ff */
[----:B------:R-:W-:Y:S06]  /*c160*/  BRA `(.L_x_17356) ;  /* 0x0000000c00487947 */ /* 0x000fec0003800000 */
.L_x_17353:
        /* <DEDUP_REMOVED lines=8> */
.L_x_17358:
[----:B------:R-:W2:Y:S02]  /*c1f0*/  LDG.E R16, desc[UR36][R2.64] ;  /* 0x0000002402107981 */ /* 0x000ea4000c1e1900 */
[----:B--2---:R-:W-:Y:S01]  /*c200*/  SHF.R.S32.HI R17, RZ, 0x1f, R16 ;  /* 0x0000001fff117819 */ /* 0x004fe20000011410 */
[----:B------:R-:W-:Y:S06]  /*c210*/  BRA `(.L_x_17356) ;  /* 0x0000000c001c7947 */ /* 0x000fec0003800000 */
.L_x_17357:
[----:B------:R-:W2:Y:S02]  /*c220*/  LDG.E.S16 R16, desc[UR36][R2.64] ;  /* 0x0000002402107981 */ /* 0x000ea4000c1e1700 */
[----:B--2---:R-:W-:Y:S01]  /*c230*/  SHF.R.S32.HI R17, RZ, 0x1f, R16 ;  /* 0x0000001fff117819 */ /* 0x004fe20000011410 */
[----:B------:R-:W-:Y:S06]  /*c240*/  BRA `(.L_x_17356) ;  /* 0x0000000c00107947 */ /* 0x000fec0003800000 */
.L_x_17352:
        /* <DEDUP_REMOVED lines=9> */
.L_x_17360:
[----:B------:R-:W2:Y:S02]  /*c2e0*/  LDG.E.U16 R2, desc[UR36][R2.64] ;  /* 0x0000002402027981 */ /* 0x000ea4000c1e1500 */
[----:B--2---:R-:W-:-:S06]  /*c2f0*/  HADD2.F32 R16, -RZ, R2.H0_H0 ;  /* 0x20000002ff107230 */ /* 0x004fcc0000004100 */
[----:B------:R-:W0:Y:S01]  /*c300*/  F2I.S64.TRUNC R16, R16 ;  /* 0x0000001000107311 */ /* 0x000e22000020d900 */
[----:B------:R-:W-:Y:S05]  /*c310*/  BRA `(.L_x_17356) ;  /* 0x0000000800dc7947 */ /* 0x000fea0003800000 */
.L_x_17359:
        /* <DEDUP_REMOVED lines=9> */
.L_x_17362:
[----:B------:R-:W2:Y:S02]  /*c3b0*/  LDG.E.U16 R2, desc[UR36][R2.64] ;  /* 0x0000002402027981 */ /* 0x000ea4000c1e1500 */
[----:B--2---:R-:W-:-:S06]  /*c3c0*/  HADD2.F32 R16, -RZ, R2.H0_H0 ;  /* 0x20000002ff107230 */ /* 0x004fcc0000004100 */
[----:B------:R-:W0:Y:S01]  /*c3d0*/  F2I.S64.TRUNC R16, R16 ;  /* 0x0000001000107311 */ /* 0x000e22000020d900 */
[----:B------:R-:W-:Y:S05]  /*c3e0*/  BRA `(.L_x_17356) ;  /* 0x0000000800a87947 */ /* 0x000fea0003800000 */
.L_x_17361:
[----:B------:R-:W2:Y:S02]  /*c3f0*/  LDG.E.64 R2, desc[UR36][R2.64] ;  /* 0x0000002402027981 */ /* 0x000ea4000c1e1b00 */
[----:B--2---:R0:W2:Y:S01]  /*c400*/  F2I.S64.F64.TRUNC R16, R2 ;  /* 0x0000000200107311 */ /* 0x0040a2000030d900 */
[----:B------:R-:W-:Y:S05]  /*c410*/  BRA `(.L_x_17356) ;  /* 0x00000008009c7947 */ /* 0x000fea0003800000 */
.L_x_17351:
        /* <DEDUP_REMOVED lines=13> */
.L_x_17365:
[----:B------:R-:W2:Y:S02]  /*c4f0*/  LDG.E.64 R2, desc[UR36][R2.64] ;  /* 0x0000002402027981 */ /* 0x000ea4000c1e1b00 */
[----:B--2---:R0:W2:Y:S01]  /*c500*/  F2I.S64.F64.TRUNC R16, R2 ;  /* 0x0000000200107311 */ /* 0x0040a2000030d900 */
[----:B------:R-:W-:Y:S05]  /*c510*/  BRA `(.L_x_17356) ;  /* 0x00000008005c7947 */ /* 0x000fea0003800000 */
.L_x_17364:
        /* <DEDUP_REMOVED lines=27> */
.L_x_17367:
        /* <DEDUP_REMOVED lines=14> */
.L_x_17366:
[----:B------:R-:W2:Y:S02]  /*c7b0*/  LDG.E.U16 R16, desc[UR36][R2.64] ;  /* 0x0000002402107981 */ /* 0x000ea4000c1e1500 */
[----:B--2---:R-:W-:-:S06]  /*c7c0*/  IMAD.U32 R16, R16, 0x10000, RZ ;  /* 0x0001000010107824 */ /* 0x004fcc00078e00ff */
[----:B------:R-:W0:Y:S01]  /*c7d0*/  F2I.S64.TRUNC R16, R16 ;  /* 0x0000001000107311 */ /* 0x000e22000020d900 */
[----:B------:R-:W-:Y:S05]  /*c7e0*/  BRA `(.L_x_17356) ;  /* 0x0000000400a87947 */ /* 0x000fea0003800000 */
.L_x_17363:
        /* <DEDUP_REMOVED lines=11> */
.L_x_17370:
        /* <DEDUP_REMOVED lines=21> */
.L_x_17374:
[----:B------:R-:W-:Y:S05]  /*c9f0*/  BSYNC B1 ;  /* 0x0000000000017941 */ /* 0x000fea0003800000 */
.L_x_17373:
[----:B------:R-:W-:Y:S01]  /*ca00*/  IMAD.SHL.U32 R2, R2, 0x100000, RZ ;  /* 0x0010000002027824 */ /* 0x000fe200078e00ff */
[----:B------:R-:W-:-:S04]  /*ca10*/  LEA R3, R0, 0x3b800000, 0x17 ;  /* 0x3b80000000037811 */ /* 0x000fc800078eb8ff */
[----:B------:R-:W-:-:S07]  /*ca20*/  LOP3.LUT R16, R3, R2, R16, 0xfe, !PT ;  /* 0x0000000203107212 */ /* 0x000fce00078efe10 */
.L_x_17372:
[----:B------:R-:W-:Y:S05]  /*ca30*/  BSYNC B0 ;  /* 0x0000000000007941 */ /* 0x000fea0003800000 */
.L_x_17371:
[----:B------:R-:W0:Y:S01]  /*ca40*/  F2I.S64.TRUNC R16, R16 ;  /* 0x0000001000107311 */ /* 0x000e22000020d900 */
[----:B------:R-:W-:Y:S05]  /*ca50*/  BRA `(.L_x_17356) ;  /* 0x00000004000c7947 */ /* 0x000fea0003800000 */
.L_x_17369:
        /* <DEDUP_REMOVED lines=21> */
.L_x_17378:
[----:B------:R-:W-:Y:S05]  /*cbb0*/  BSYNC B1 ;  /* 0x0000000000017941 */ /* 0x000fea0003800000 */
.L_x_17377:
[----:B------:R-:W-:Y:S01]  /*cbc0*/  IMAD.SHL.U32 R2, R2, 0x200000, RZ ;  /* 0x0020000002027824 */ /* 0x000fe200078e00ff */
[----:B------:R-:W-:-:S04]  /*cbd0*/  LEA R3, R0, 0x37800000, 0x17 ;  /* 0x3780000000037811 */ /* 0x000fc800078eb8ff */
[----:B------:R-:W-:-:S07]  /*cbe0*/  LOP3.LUT R16, R3, R2, R16, 0xfe, !PT ;  /* 0x0000000203107212 */ /* 0x000fce00078efe10 */
.L_x_17376:
[----:B------:R-:W-:Y:S05]  /*cbf0*/  BSYNC B0 ;  /* 0x0000000000007941 */ /* 0x000fea0003800000 */
.L_x_17375:
[----:B------:R-:W0:Y:S01]  /*cc00*/  F2I.S64.TRUNC R16, R16 ;  /* 0x0000001000107311 */ /* 0x000e22000020d900 */
[----:B------:R-:W-:Y:S05]  /*cc10*/  BRA `(.L_x_17356) ;  /* 0x00000000009c7947 */ /* 0x000fea0003800000 */
.L_x_17368:
        /* <DEDUP_REMOVED lines=14> */
.L_x_17382:
[----:B------:R-:W-:Y:S05]  /*cd00*/  BSYNC B0 ;  /* 0x0000000000007941 */ /* 0x000fea0003800000 */
.L_x_17381:
[----:B------:R-:W0:Y:S01]  /*cd10*/  F2I.S64.TRUNC R16, R16 ;  /* 0x0000001000107311 */ /* 0x000e22000020d900 */
[----:B------:R-:W-:Y:S05]  /*cd20*/  BRA `(.L_x_17356) ;  /* 0x0000000000587947 */ /* 0x000fea0003800000 */
.L_x_17355:
        /* <DEDUP_REMOVED lines=16> */
.L_x_17383:
[----:B------:R-:W-:Y:S01]  /*ce30*/  CS2R R16, SRZ ;  /* 0x0000000000107805 */ /* 0x000fe2000001ff00 */
[----:B------:R-:W-:Y:S06]  /*ce40*/  BRA `(.L_x_17356) ;  /* 0x0000000000107947 */ /* 0x000fec0003800000 */
.L_x_17380:
[----:B------:R0:W5:Y:S01]  /*ce50*/  LDG.E.64 R16, desc[UR36][R2.64] ;  /* 0x0000002402107981 */ /* 0x000162000c1e1b00 */
[----:B------:R-:W-:Y:S05]  /*ce60*/  BRA `(.L_x_17356) ;  /* 0x0000000000087947 */ /* 0x000fea0003800000 */
.L_x_17379:
[----:B------:R0:W5:Y:S01]  /*ce70*/  LDG.E R16, desc[UR36][R2.64] ;  /* 0x0000002402107981 */ /* 0x000162000c1e1900 */
[----:B------:R-:W-:-:S07]  /*ce80*/  IMAD.MOV.U32 R17, RZ, RZ, RZ ;  /* 0x000000ffff117224 */ /* 0x000fce00078e00ff */
.L_x_17356:
        /* <DEDUP_REMOVED lines=22> */
.L_x_17387:
[----:B------:R0:W5:Y:S01]  /*cff0*/  LDG.E.U8 R52, desc[UR36][R2.64] ;  /* 0x0000002402347981 */ /* 0x000162000c1e1100 */
[----:B------:R-:W-:Y:S01]  /*d000*/  IMAD.MOV.U32 R53, RZ, RZ, RZ ;  /* 0x000000ffff357224 */ /* 0x000fe200078e00ff */
[----:B------:R-:W-:Y:S06]  /*d010*/  BRA `(.L_x_17389) ;  /* 0x0000000c00487947 */ /* 0x000fec0003800000 */
.L_x_17386:
        /* <DEDUP_REMOVED lines=8> */
.L_x_17391:
[----:B------:R-:W2:Y:S02]  /*d0a0*/  LDG.E R52, desc[UR36][R2.64] ;  /* 0x0000002402347981 */ /* 0x000ea4000c1e1900 */
[----:B--2---:R-:W-:Y:S01]  /*d0b0*/  SHF.R.S32.HI R53, RZ, 0x1f, R52 ;  /* 0x0000001fff357819 */ /* 0x004fe20000011434 */
[----:B------:R-:W-:Y:S06]  /*d0c0*/  BRA `(.L_x_17389) ;  /* 0x0000000c001c7947 */ /* 0x000fec0003800000 */
.L_x_17390:
[----:B------:R-:W2:Y:S02]  /*d0d0*/  LDG.E.S16 R52, desc[UR36][R2.64] ;  /* 0x0000002402347981 */ /* 0x000ea4000c1e1700 */
[----:B--2---:R-:W-:Y:S01]  /*d0e0*/  SHF.R.S32.HI R53, RZ, 0x1f, R52 ;  /* 0x0000001fff357819 */ /* 0x004fe20000011434 */
[----:B------:R-:W-:Y:S06]  /*d0f0*/  BRA `(.L_x_17389) ;  /* 0x0000000c00107947 */ /* 0x000fec0003800000 */
.L_x_17385:
        /* <DEDUP_REMOVED lines=9> */
.L_x_17393:
[----:B------:R-:W2:Y:S02]  /*d190*/  LDG.E.U16 R2, desc[UR36][R2.64] ;  /* 0x0000002402027981 */ /* 0x000ea4000c1e1500 */
[----:B--2---:R-:W-:-:S06]  /*d1a0*/  HADD2.F32 R52, -RZ, R2.H0_H0 ;  /* 0x20000002ff347230 */ /* 0x004fcc0000004100 */
[----:B------:R-:W0:Y:S01]  /*d1b0*/  F2I.S64.TRUNC R52, R52 ;  /* 0x0000003400347311 */ /* 0x000e22000020d900 */
[----:B------:R-:W-:Y:S05]  /*d1c0*/  BRA `(.L_x_17389) ;  /* 0x0000000800dc7947 */ /* 0x000fea0003800000 */
.L_x_17392:
        /* <DEDUP_REMOVED lines=9> */
.L_x_17395:
[----:B------:R-:W2:Y:S02]  /*d260*/  LDG.E.U16 R2, desc[UR36][R2.64] ;  /* 0x0000002402027981 */ /* 0x000ea4000c1e1500 */
[----:B--2---:R-:W-:-:S06]  /*d270*/  HADD2.F32 R52, -RZ, R2.H0_H0 ;  /* 0x20000002ff347230 */ /* 0x004fcc0000004100 */
[----:B------:R-:W0:Y:S01]  /*d280*/  F2I.S64.TRUNC R52, R52 ;  /* 0x0000003400347311 */ /* 0x000e22000020d900 */
[----:B------:R-:W-:Y:S05]  /*d290*/  BRA `(.L_x_17389) ;  /* 0x0000000800a87947 */ /* 0x000fea0003800000 */
.L_x_17394:
[----:B------:R-:W2:Y:S02]  /*d2a0*/  LDG.E.64 R2, desc[UR36][R2.64] ;  /* 0x0000002402027981 */ /* 0x000ea4000c1e1b00 */
[----:B--2---:R0:W1:Y:S01]  /*d2b0*/  F2I.S64.F64.TRUNC R52, R2 ;  /* 0x0000000200347311 */ /* 0x004062000030d900 */
[----:B------:R-:W-:Y:S05]  /*d2c0*/  BRA `(.L_x_17389) ;  /* 0x00000008009c7947 */ /* 0x000fea0003800000 */
.L_x_17384:
        /* <DEDUP_REMOVED lines=13> */
.L_x_17398:
[----:B------:R-:W2:Y:S02]  /*d3a0*/  LDG.E.64 R2, desc[UR36][R2.64] ;  /* 0x0000002402027981 */ /* 0x000ea4000c1e1b00 */
[----:B--2---:R0:W1:Y:S01]  /*d3b0*/  F2I.S64.F64.TRUNC R52, R2 ;  /* 0x0000000200347311 */ /* 0x004062000030d900 */
[----:B------:R-:W-:Y:S05]  /*d3c0*/  BRA `(.L_x_17389) ;  /* 0x00000008005c7947 */ /* 0x000fea0003800000 */
.L_x_17397:
        /* <DEDUP_REMOVED lines=27> */
.L_x_17400:
        /* <DEDUP_REMOVED lines=14> */
.L_x_17399:
[----:B------:R-:W2:Y:S02]  /*d660*/  LDG.E.U16 R52, desc[UR36][R2.64] ;  /* 0x0000002402347981 */ /* 0x000ea4000c1e1500 */
[----:B--2---:R-:W-:-:S06]  /*d670*/  IMAD.U32 R52, R52, 0x10000, RZ ;  /* 0x0001000034347824 */ /* 0x004fcc00078e00ff */
[----:B------:R-:W0:Y:S01]  /*d680*/  F2I.S64.TRUNC R52, R52 ;  /* 0x0000003400347311 */ /* 0x000e22000020d900 */
[----:B------:R-:W-:Y:S05]  /*d690*/  BRA `(.L_x_17389) ;  /* 0x0000000400a87947 */ /* 0x000fea0003800000 */
.L_x_17396:
        /* <DEDUP_REMOVED lines=11> */
.L_x_17403:
        /* <DEDUP_REMOVED lines=21> */
.L_x_17407:
[----:B------:R-:W-:Y:S05]  /*d8a0*/  BSYNC B1 ;  /* 0x0000000000017941 */ /* 0x000fea0003800000 */
.L_x_17406:
[----:B------:R-:W-:Y:S01]  /*d8b0*/  IMAD.SHL.U32 R2, R2, 0x100000, RZ ;  /* 0x0010000002027824 */ /* 0x000fe200078e00ff */
[----:B------:R-:W-:-:S04]  /*d8c0*/  LEA R3, R0, 0x3b800000, 0x17 ;  /* 0x3b80000000037811 */ /* 0x000fc800078eb8ff */
[----:B------:R-:W-:-:S07]  /*d8d0*/  LOP3.LUT R52, R3, R2, R52, 0xfe, !PT ;  /* 0x0000000203347212 */ /* 0x000fce00078efe34 */
.L_x_17405:
[----:B------:R-:W-:Y:S05]  /*d8e0*/  BSYNC B0 ;  /* 0x0000000000007941 */ /* 0x000fea0003800000 */
.L_x_17404:
[----:B------:R-:W0:Y:S01]  /*d8f0*/  F2I.S64.TRUNC R52, R52 ;  /* 0x0000003400347311 */ /* 0x000e22000020d900 */
[----:B------:R-:W-:Y:S05]  /*d900*/  BRA `(.L_x_17389) ;  /* 0x00000004000c7947 */ /* 0x000fea0003800000 */
.L_x_17402:
        /* <DEDUP_REMOVED lines=21> */
.L_x_17411:
[----:B------:R-:W-:Y:S05]  /*da60*/  BSYNC B1 ;  /* 0x0000000000017941 */ /* 0x000fea0003800000 */
.L_x_17410:
[----:B------:R-:W-:Y:S01]  /*da70*/  IMAD.SHL.U32 R2, R2, 0x200000, RZ ;  /* 0x0020000002027824 */ /* 0x000fe200078e00ff */
[----:B------:R-:W-:-:S04]  /*da80*/  LEA R3, R0, 0x37800000, 0x17 ;  /* 0x3780000000037811 */ /* 0x000fc800078eb8ff */
[----:B------:R-:W-:-:S07]  /*da90*/  LOP3.LUT R52, R3, R2, R52, 0xfe, !PT ;  /* 0x0000000203347212 */ /* 0x000fce00078efe34 */
.L_x_17409:
[----:B------:R-:W-:Y:S05]  /*daa0*/  BSYNC B0 ;  /* 0x0000000000007941 */ /* 0x000fea0003800000 */
.L_x_17408:
[----:B------:R-:W3:Y:S01]  /*dab0*/  F2I.S64.TRUNC R52, R52 ;  /* 0x0000003400347311 */ /* 0x000ee2000020d900 */
[----:B------:R-:W-:Y:S05]  /*dac0*/  BRA `(.L_x_17389) ;  /* 0x00000000009c7947 */ /* 0x000fea0003800000 */
.L_x_17401:
        /* <DEDUP_REMOVED lines=14> */
.L_x_17415:
[----:B------:R-:W-:Y:S05]  /*dbb0*/  BSYNC B0 ;  /* 0x0000000000007941 */ /* 0x000fea0003800000 */
.L_x_17414:
[----:B------:R-:W0:Y:S01]  /*dbc0*/  F2I.S64.TRUNC R52, R52 ;  /* 0x0000003400347311 */ /* 0x000e22000020d900 */
[----:B------:R-:W-:Y:S05]  /*dbd0*/  BRA `(.L_x_17389) ;  /* 0x0000000000587947 */ /* 0x000fea0003800000 */
.L_x_17388:
        /* <DEDUP_REMOVED lines=16> */
.L_x_17416:
[----:B------:R-:W-:Y:S01]  /*dce0*/  CS2R R52, SRZ ;  /* 0x0000000000347805 */ /* 0x000fe2000001ff00 */
[----:B------:R-:W-:Y:S06]  /*dcf0*/  BRA `(.L_x_17389) ;  /* 0x0000000000107947 */ /* 0x000fec0003800000 */
.L_x_17413:
[----:B------:R1:W5:Y:S01]  /*dd00*/  LDG.E.64 R52, desc[UR36][R2.64] ;  /* 0x0000002402347981 */ /* 0x000362000c1e1b00 */
[----:B------:R-:W-:Y:S05]  /*dd10*/  BRA `(.L_x_17389) ;  /* 0x0000000000087947 */ /* 0x000fea0003800000 */
.L_x_17412:
[----:B------:R2:W5:Y:S01]  /*dd20*/  LDG.E R52, desc[UR36][R2.64] ;  /* 0x0000002402347981 */ /* 0x000562000c1e1900 */
[----:B------:R-:W-:-:S07]  /*dd30*/  IMAD.MOV.U32 R53, RZ, RZ, RZ ;  /* 0x000000ffff357224 */ /* 0x000fce00078e00ff */
.L_x_17389:
[----:B------:R-:W-:-:S07]  /*dd40*/  VIADD R63, R63, 0x80 ;  /* 0x000000803f3f7836 */ /* 0x000fce0000000000 */
.L_x_17251:
[----:B------:R-:W-:Y:S05]  /*dd50*/  BSYNC B6 ;  /* 0x0000000000067941 */ /* 0x000fea0003800000 */
.L_x_17250:
        /* <DEDUP_REMOVED lines=29> */
.L_x_17422:
[----:B------:R0:W5:Y:S01]  /*df30*/  LDG.E.U8 R42, desc[UR36][R2.64] ;  /* 0x00000024022a7981 */ /* 0x000162000c1e1100 */
[----:B------:R-:W-:Y:S01]  /*df40*/  IMAD.MOV.U32 R43, RZ, RZ, RZ ;  /* 0x000000ffff2b7224 */ /* 0x000fe200078e00ff */
[----:B------:R-:W-:Y:S06]  /*df50*/  BRA `(.L_x_17424) ;  /* 0x0000000c00487947 */ /* 0x000fec0003800000 */
.L_x_17421:
        /* <DEDUP_REMOVED lines=8> */
.L_x_17426:
[----:B------:R-:W2:Y:S02]  /*dfe0*/  LDG.E R42, desc[UR36][R2.64] ;  /* 0x00000024022a7981 */ /* 0x000ea4000c1e1900 */
[----:B--2---:R-:W-:Y:S01]  /*dff0*/  SHF.R.S32.HI R43, RZ, 0x1f, R42 ;  /* 0x0000001fff2b7819 */ /* 0x004fe2000001142a */
[----:B------:R-:W-:Y:S06]  /*e000*/  BRA `(.L_x_17424) ;  /* 0x0000000c001c7947 */ /* 0x000fec0003800000 */
.L_x_17425:
[----:B------:R-:W2:Y:S02]  /*e010*/  LDG.E.S16 R42, desc[UR36][R2.64] ;  /* 0x00000024022a7981 */ /* 0x000ea4000c1e1700 */
[----:B--2---:R-:W-:Y:S01]  /*e020*/  SHF.R.S32.HI R43, RZ, 0x1f, R42 ;  /* 0x0000001fff2b7819 */ /* 0x004fe2000001142a */
[----:B------:R-:W-:Y:S06]  /*e030*/  BRA `(.L_x_17424) ;  /* 0x0000000c00107947 */ /* 0x000fec0003800000 */
.L_x_17420:
        /* <DEDUP_REMOVED lines=9> */
.L_x_17428:
[----:B------:R-:W2:Y:S02]  /*e0d0*/  LDG.E.U16 R2, desc[UR36][R2.64] ;  /* 0x0000002402027981 */ /* 0x000ea4000c1e1500 */
[----:B--2---:R-:W-:-:S06]  /*e0e0*/  HADD2.F32 R42, -RZ, R2.H0_H0 ;  /* 0x20000002ff2a7230 */ /* 0x004fcc0000004100 */
[----:B------:R-:W0:Y:S01]  /*e0f0*/  F2I.S64.TRUNC R42, R42 ;  /* 0x0000002a002a7311 */ /* 0x000e22000020d900 */
[----:B------:R-:W-:Y:S05]  /*e100*/  BRA `(.L_x_17424) ;  /* 0x0000000800dc7947 */ /* 0x000fea0003800000 */
.L_x_17427:
        /* <DEDUP_REMOVED lines=9> */
.L_x_17430:
[----:B------:R-:W2:Y:S02]  /*e1a0*/  LDG.E.U16 R2, desc[UR36][R2.64] ;  /* 0x0000002402027981 */ /* 0x000ea4000c1e1500 */
[----:B--2---:R-:W-:-:S06]  /*e1b0*/  HADD2.F32 R42, -RZ, R2.H0_H0 ;  /* 0x20000002ff2a7230 */ /* 0x004fcc0000004100 */
[----:B------:R-:W0:Y:S01]  /*e1c0*/  F2I.S64.TRUNC R42, R42 ;  /* 0x0000002a002a7311 */ /* 0x000e22000020d900 */
[----:B------:R-:W-:Y:S05]  /*e1d0*/  BRA `(.L_x_17424) ;  /* 0x0000000800a87947 */ /* 0x000fea0003800000 */
.L_x_17429:
[----:B------:R-:W2:Y:S02]  /*e1e0*/  LDG.E.64 R2, desc[UR36][R2.64] ;  /* 0x0000002402027981 */ /* 0x000ea4000c1e1b00 */
[----:B--2---:R0:W1:Y:S01]  /*e1f0*/  F2I.S64.F64.TRUNC R42, R2 ;  /* 0x00000002002a7311 */ /* 0x004062000030d900 */
[----:B------:R-:W-:Y:S05]  /*e200*/  BRA `(.L_x_17424) ;  /* 0x00000008009c7947 */ /* 0x000fea0003800000 */
.L_x_17419:
        /* <DEDUP_REMOVED lines=13> */
.L_x_17433:
[----:B------:R-:W2:Y:S02]  /*e2e0*/  LDG.E.64 R2, desc[UR36][R2.64] ;  /* 0x0000002402027981 */ /* 0x000ea4000c1e1b00 */
[----:B--2---:R0:W1:Y:S01]  /*e2f0*/  F2I.S64.F64.TRUNC R42, R2 ;  /* 0x00000002002a7311 */ /* 0x004062000030d900 */
[----:B------:R-:W-:Y:S05]  /*e300*/  BRA `(.L_x_17424) ;  /* 0x00000008005c7947 */ /* 0x000fea0003800000 */
.L_x_17432:
        /* <DEDUP_REMOVED lines=27> */
.L_x_17435:
        /* <DEDUP_REMOVED lines=14> */
.L_x_17434:
[----:B------:R-:W2:Y:S02]  /*e5a0*/  LDG.E.U16 R42, desc[UR36][R2.64] ;  /* 0x00000024022a7981 */ /* 0x000ea4000c1e1500 */
[----:B--2---:R-:W-:-:S06]  /*e5b0*/  IMAD.U32 R42, R42, 0x10000, RZ ;  /* 0x000100002a2a7824 */ /* 0x004fcc00078e00ff */
[----:B------:R-:W2:Y:S01]  /*e5c0*/  F2I.S64.TRUNC R42, R42 ;  /* 0x0000002a002a7311 */ /* 0x000ea2000020d900 */
[----:B------:R-:W-:Y:S05]  /*e5d0*/  BRA `(.L_x_17424) ;  /* 0x0000000400a87947 */ /* 0x000fea0003800000 */
.L_x_17431:
        /* <DEDUP_REMOVED lines=11> */
.L_x_17438:
        /* <DEDUP_REMOVED lines=21> */
.L_x_17442:
[----:B------:R-:W-:Y:S05]  /*e7e0*/  BSYNC B1 ;  /* 0x0000000000017941 */ /* 0x000fea0003800000 */
.L_x_17441:
[----:B------:R-:W-:Y:S01]  /*e7f0*/  IMAD.SHL.U32 R2, R2, 0x100000, RZ ;  /* 0x0010000002027824 */ /* 0x000fe200078e00ff */
[----:B------:R-:W-:-:S04]  /*e800*/  LEA R3, R0, 0x3b800000, 0x17 ;  /* 0x3b80000000037811 */ /* 0x000fc800078eb8ff */
[----:B------:R-:W-:-:S07]  /*e810*/  LOP3.LUT R42, R3, R2, R42, 0xfe, !PT ;  /* 0x00000002032a7212 */ /* 0x000fce00078efe2a */
.L_x_17440:
[----:B------:R-:W-:Y:S05]  /*e820*/  BSYNC B0 ;  /* 0x0000000000007941 */ /* 0x000fea0003800000 */
.L_x_17439:
[----:B------:R-:W0:Y:S01]  /*e830*/  F2I.S64.TRUNC R42, R42 ;  /* 0x0000002a002a7311 */ /* 0x000e22000020d900 */
[----:B------:R-:W-:Y:S05]  /*e840*/  BRA `(.L_x_17424) ;  /* 0x00000004000c7947 */ /* 0x000fea0003800000 */
.L_x_17437:
        /* <DEDUP_REMOVED lines=21> */
.L_x_17446:
[----:B------:R-:W-:Y:S05]  /*e9a0*/  BSYNC B1 ;  /* 0x0000000000017941 */ /* 0x000fea0003800000 */
.L_x_17445:
[----:B------:R-:W-:Y:S01]  /*e9b0*/  IMAD.SHL.U32 R2, R2, 0x200000, RZ ;  /* 0x0020000002027824 */ /* 0x000fe200078e00ff */
[----:B------:R-:W-:-:S04]  /*e9c0*/  LEA R3, R0, 0x37800000, 0x17 ;  /* 0x3780000000037811 */ /* 0x000fc800078eb8ff */
[----:B------:R-:W-:-:S07]  /*e9d0*/  LOP3.LUT R42, R3, R2, R42, 0xfe, !PT ;  /* 0x00000002032a7212 */ /* 0x000fce00078efe2a */
.L_x_17444:
[----:B------:R-:W-:Y:S05]  /*e9e0*/  BSYNC B0 ;  /* 0x0000000000007941 */ /* 0x000fea0003800000 */
.L_x_17443:
[----:B------:R-:W0:Y:S01]  /*e9f0*/  F2I.S64.TRUNC R42, R42 ;  /* 0x0000002a002a7311 */ /* 0x000e22000020d900 */
[----:B------:R-:W-:Y:S05]  /*ea00*/  BRA `(.L_x_17424) ;  /* 0x00000000009c7947 */ /* 0x000fea0003800000 */
.L_x_17436:
        /* <DEDUP_REMOVED lines=14> */
.L_x_17450:
[----:B------:R-:W-:Y:S05]  /*eaf0*/  BSYNC B0 ;  /* 0x0000000000007941 */ /* 0x000fea0003800000 */
.L_x_17449:
[----:B------:R-:W0:Y:S01]  /*eb00*/  F2I.S64.TRUNC R42, R42 ;  /* 0x0000002a002a7311 */ /* 0x000e22000020d900 */
[----:B------:R-:W-:Y:S05]  /*eb10*/  BRA `(.L_x_17424) ;  /* 0x0000000000587947 */ /* 0x000fea0003800000 */
.L_x_17423:
        /* <DEDUP_REMOVED lines=16> */
.L_x_17451:
[----:B------:R-:W-:Y:S01]  /*ec20*/  CS2R R42, SRZ ;  /* 0x00000000002a7805 */ /* 0x000fe2000001ff00 */
[----:B------:R-:W-:Y:S06]  /*ec30*/  BRA `(.L_x_17424) ;  /* 0x0000000000107947 */ /* 0x000fec0003800000 */
.L_x_17448:
[----:B------:R0:W5:Y:S01]  /*ec40*/  LDG.E.64 R42, desc[UR36][R2.64] ;  /* 0x00000024022a7981 */ /* 0x000162000c1e1b00 */
[----:B------:R-:W-:Y:S05]  /*ec50*/  BRA `(.L_x_17424) ;  /* 0x0000000000087947 */ /* 0x000fea0003800000 */
.L_x_17447:
[----:B------:R0:W5:Y:S01]  /*ec60*/  LDG.E R42, desc[UR36][R2.64] ;  /* 0x00000024022a7981 */ /* 0x000162000c1e1900 */
[----:B------:R-:W-:-:S07]  /*ec70*/  IMAD.MOV.U32 R43, RZ, RZ, RZ ;  /* 0x000000ffff2b7224 */ /* 0x000fce00078e00ff */
.L_x_17424:
        /* <DEDUP_REMOVED lines=19> */
.L_x_17455:
[----:B------:R0:W5:Y:S01]  /*edb0*/  LDG.E.U8 R44, desc[UR36][R2.64] ;  /* 0x00000024022c7981 */ /* 0x000162000c1e1100 */
[----:B------:R-:W-:Y:S01]  /*edc0*/  IMAD.MOV.U32 R45, RZ, RZ, RZ ;  /* 0x000000ffff2d7224 */ /* 0x000fe200078e00ff */
[----:B------:R-:W-:Y:S06]  /*edd0*/  BRA `(.L_x_17457) ;  /* 0x0000000c00487947 */ /* 0x000fec0003800000 */
.L_x_17454:
        /* <DEDUP_REMOVED lines=8> */
.L_x_17459:
[----:B------:R-:W2:Y:S02]  /*ee60*/  LDG.E R44, desc[UR36][R2.64] ;  /* 0x00000024022c7981 */ /* 0x000ea4000c1e1900 */
[----:B--2---:R-:W-:Y:S01]  /*ee70*/  SHF.R.S32.HI R45, RZ, 0x1f, R44 ;  /* 0x0000001fff2d7819 */ /* 0x004fe2000001142c */
[----:B------:R-:W-:Y:S06]  /*ee80*/  BRA `(.L_x_17457) ;  /* 0x0000000c001c7947 */ /* 0x000fec0003800000 */
.L_x_17458:
[----:B------:R-:W2:Y:S02]  /*ee90*/  LDG.E.S16 R44, desc[UR36][R2.64] ;  /* 0x00000024022c7981 */ /* 0x000ea4000c1e1700 */
[----:B--2---:R-:W-:Y:S01]  /*eea0*/  SHF.R.S32.HI R45, RZ, 0x1f, R44 ;  /* 0x0000001fff2d7819 */ /* 0x004fe2000001142c */
[----:B------:R-:W-:Y:S06]  /*eeb0*/  BRA `(.L_x_17457) ;  /* 0x0000000c00107947 */ /* 0x000fec0003800000 */
.L_x_17453:
        /* <DEDUP_REMOVED lines=9> */
.L_x_17461:
[----:B------:R-:W2:Y:S02]  /*ef50*/  LDG.E.U16 R2, desc[UR36][R2.64] ;  /* 0x0000002402027981 */ /* 0x000ea4000c1e1500 */
[----:B--2---:R-:W-:-:S06]  /*ef60*/  HADD2.F32 R44, -RZ, R2.H0_H0 ;  /* 0x20000002ff2c7230 */ /* 0x004fcc0000004100 */
[----:B------:R-:W0:Y:S01]  /*ef70*/  F2I.S64.TRUNC R44, R44 ;  /* 0x0000002c002c7311 */ /* 0x000e22000020d900 */
[----:B------:R-:W-:Y:S05]  /*ef80*/  BRA `(.L_x_17457) ;  /* 0x0000000800dc7947 */ /* 0x000fea0003800000 */
.L_x_17460:
        /* <DEDUP_REMOVED lines=9> */
.L_x_17463:
[----:B------:R-:W2:Y:S02]  /*f020*/  LDG.E.U16 R2, desc[UR36][R2.64] ;  /* 0x0000002402027981 */ /* 0x000ea4000c1e1500 */
[----:B--2---:R-:W-:-:S06]  /*f030*/  HADD2.F32 R44, -RZ, R2.H0_H0 ;  /* 0x20000002ff2c7230 */ /* 0x004fcc0000004100 */
[----:B------:R-:W0:Y:S01]  /*f040*/  F2I.S64.TRUNC R44, R44 ;  /* 0x0000002c002c7311 */ /* 0x000e22000020d900 */
[----:B------:R-:W-:Y:S05]  /*f050*/  BRA `(.L_x_17457) ;  /* 0x0000000800a87947 */ /* 0x000fea0003800000 */
.L_x_17462:
[----:B------:R-:W2:Y:S02]  /*f060*/  LDG.E.64 R2, desc[UR36][R2.64] ;  /* 0x0000002402027981 */ /* 0x000ea4000c1e1b00 */
[----:B--2---:R0:W2:Y:S01]  /*f070*/  F2I.S64.F64.TRUNC R44, R2 ;  /* 0x00000002002c7311 */ /* 0x0040a2000030d900 */
[----:B------:R-:W-:Y:S05]  /*f080*/  BRA `(.L_x_17457) ;  /* 0x00000008009c7947 */ /* 0x000fea0003800000 */
.L_x_17452:
        /* <DEDUP_REMOVED lines=13> */
.L_x_17466:
[----:B------:R-:W2:Y:S02]  /*f160*/  LDG.E.64 R2, desc[UR36][R2.64] ;  /* 0x0000002402027981 */ /* 0x000ea4000c1e1b00 */
[----:B--2---:R0:W2:Y:S01]  /*f170*/  F2I.S64.F64.TRUNC R44, R2 ;  /* 0x00000002002c7311 */ /* 0x0040a2000030d900 */
[----:B------:R-:W-:Y:S05]  /*f180*/  BRA `(.L_x_17457) ;  /* 0x00000008005c7947 */ /* 0x000fea0003800000 */
.L_x_17465:
        /* <DEDUP_REMOVED lines=27> */
.L_x_17468:
        /* <DEDUP_REMOVED lines=14> */
.L_x_17467:
[----:B------:R-:W2:Y:S02]  /*f420*/  LDG.E.U16 R44, desc[UR36][R2.64] ;  /* 0x00000024022c7981 */ /* 0x000ea4000c1e1500 */
[----:B--2---:R-:W-:-:S06]  /*f430*/  IMAD.U32 R44, R44, 0x10000, RZ ;  /* 0x000100002c2c7824 */ /* 0x004fcc00078e00ff */
[----:B------:R-:W0:Y:S01]  /*f440*/  F2I.S64.TRUNC R44, R44 ;  /* 0x0000002c002c7311 */ /* 0x000e22000020d900 */
[----:B------:R-:W-:Y:S05]  /*f450*/  BRA `(.L_x_17457) ;  /* 0x0000000400a87947 */ /* 0x000fea0003800000 */
.L_x_17464:
        /* <DEDUP_REMOVED lines=11> */
.L_x_17471:
        /* <DEDUP_REMOVED lines=21> */
.L_x_17475:
[----:B------:R-:W-:Y:S05]  /*f660*/  BSYNC B1 ;  /* 0x0000000000017941 */ /* 0x000fea0003800000 */
.L_x_17474:
[----:B------:R-:W-:Y:S01]  /*f670*/  IMAD.SHL.U32 R2, R2, 0x100000, RZ ;  /* 0x0010000002027824 */ /* 0x000fe200078e00ff */
[----:B------:R-:W-:-:S04]  /*f680*/  LEA R3, R0, 0x3b800000, 0x17 ;  /* 0x3b80000000037811 */ /* 0x000fc800078eb8ff */
[----:B------:R-:W-:-:S07]  /*f690*/  LOP3.LUT R44, R3, R2, R44, 0xfe, !PT ;  /* 0x00000002032c7212 */ /* 0x000fce00078efe2c */
.L_x_17473:
[----:B------:R-:W-:Y:S05]  /*f6a0*/  BSYNC B0 ;  /* 0x0000000000007941 */ /* 0x000fea0003800000 */
.L_x_17472:
[----:B------:R-:W2:Y:S01]  /*f6b0*/  F2I.S64.TRUNC R44, R44 ;  /* 0x0000002c002c7311 */ /* 0x000ea2000020d900 */
[----:B------:R-:W-:Y:S05]  /*f6c0*/  BRA `(.L_x_17457) ;  /* 0x00000004000c7947 */ /* 0x000fea0003800000 */
.L_x_17470:
        /* <DEDUP_REMOVED lines=21> */
.L_x_17479:
[----:B------:R-:W-:Y:S05]  /*f820*/  BSYNC B1 ;  /* 0x0000000000017941 */ /* 0x000fea0003800000 */
.L_x_17478:
[----:B------:R-:W-:Y:S01]  /*f830*/  IMAD.SHL.U32 R2, R2, 0x200000, RZ ;  /* 0x0020000002027824 */ /* 0x000fe200078e00ff */
[----:B------:R-:W-:-:S04]  /*f840*/  LEA R3, R0, 0x37800000, 0x17 ;  /* 0x3780000000037811 */ /* 0x000fc800078eb8ff */
[----:B------:R-:W-:-:S07]  /*f850*/  LOP3.LUT R44, R3, R2, R44, 0xfe, !PT ;  /* 0x00000002032c7212 */ /* 0x000fce00078efe2c */
.L_x_17477:
[----:B------:R-:W-:Y:S05]  /*f860*/  BSYNC B0 ;  /* 0x0000000000007941 */ /* 0x000fea0003800000 */
.L_x_17476:
[----:B------:R-:W0:Y:S01]  /*f870*/  F2I.S64.TRUNC R44, R44 ;  /* 0x0000002c002c7311 */ /* 0x000e22000020d900 */
[----:B------:R-:W-:Y:S05]  /*f880*/  BRA `(.L_x_17457) ;  /* 0x00000000009c7947 */ /* 0x000fea0003800000 */
.L_x_17469:
        /* <DEDUP_REMOVED lines=14> */
.L_x_17483:
[----:B------:R-:W-:Y:S05]  /*f970*/  BSYNC B0 ;  /* 0x0000000000007941 */ /* 0x000fea0003800000 */
.L_x_17482:
[----:B------:R-:W0:Y:S01]  /*f980*/  F2I.S64.TRUNC R44, R44 ;  /* 0x0000002c002c7311 */ /* 0x000e22000020d900 */
[----:B------:R-:W-:Y:S05]  /*f990*/  BRA `(.L_x_17457) ;  /* 0x0000000000587947 */ /* 0x000fea0003800000 */
.L_x_17456:
        /* <DEDUP_REMOVED lines=16> */
.L_x_17484:
[----:B------:R-:W-:Y:S01]  /*faa0*/  CS2R R44, SRZ ;  /* 0x00000000002c7805 */ /* 0x000fe2000001ff00 */
[----:B------:R-:W-:Y:S06]  /*fab0*/  BRA `(.L_x_17457) ;  /* 0x0000000000107947 */ /* 0x000fec0003800000 */
.L_x_17481:
[----:B------:R0:W5:Y:S01]  /*fac0*/  LDG.E.64 R44, desc[UR36][R2.64] ;  /* 0x00000024022c7981 */ /* 0x000162000c1e1b00 */
[----:B------:R-:W-:Y:S05]  /*fad0*/  BRA `(.L_x_17457) ;  /* 0x0000000000087947 */ /* 0x000fea0003800000 */
.L_x_17480:
[----:B------:R0:W5:Y:S01]  /*fae0*/  LDG.E R44, desc[UR36][R2.64] ;  /* 0x00000024022c7981 */ /* 0x000162000c1e1900 */
[----:B------:R-:W-:-:S07]  /*faf0*/  IMAD.MOV.U32 R45, RZ, RZ, RZ ;  /* 0x000000ffff2d7224 */ /* 0x000fce00078e00ff */
.L_x_17457:
        /* <DEDUP_REMOVED lines=22> */
.L_x_17488:
[----:B------:R0:W5:Y:S01]  /*fc60*/  LDG.E.U8 R46, desc[UR36][R2.64] ;  /* 0x00000024022e7981 */ /* 0x000162000c1e1100 */
[----:B------:R-:W-:Y:S01]  /*fc70*/  IMAD.MOV.U32 R47, RZ, RZ, RZ ;  /* 0x000000ffff2f7224 */ /* 0x000fe200078e00ff */
[----:B------:R-:W-:Y:S06]  /*fc80*/  BRA `(.L_x_17490) ;  /* 0x0000000c00487947 */ /* 0x000fec0003800000 */
.L_x_17487:
        /* <DEDUP_REMOVED lines=8> */
.L_x_17492:
[----:B------:R-:W3:Y:S02]  /*fd10*/  LDG.E R46, desc[UR36][R2.64] ;  /* 0x00000024022e7981 */ /* 0x000ee4000c1e1900 */
[----:B---3--:R-:W-:Y:S01]  /*fd20*/  SHF.R.S32.HI R47, RZ, 0x1f, R46 ;  /* 0x0000001fff2f7819 */ /* 0x008fe2000001142e */
[----:B------:R-:W-:Y:S06]  /*fd30*/  BRA `(.L_x_17490) ;  /* 0x0000000c001c7947 */ /* 0x000fec0003800000 */
.L_x_17491:
[----:B------:R-:W3:Y:S02]  /*fd40*/  LDG.E.S16 R46, desc[UR36][R2.64] ;  /* 0x00000024022e7981 */ /* 0x000ee4000c1e1700 */
[----:B---3--:R-:W-:Y:S01]  /*fd50*/  SHF.R.S32.HI R47, RZ, 0x1f, R46 ;  /* 0x0000001fff2f7819 */ /* 0x008fe2000001142e */
[----:B------:R-:W-:Y:S06]  /*fd60*/  BRA `(.L_x_17490) ;  /* 0x0000000c00107947 */ /* 0x000fec0003800000 */
.L_x_17486:
        /* <DEDUP_REMOVED lines=9> */
.L_x_17494:
[----:B------:R-:W3:Y:S02]  /*fe00*/  LDG.E.U16 R2, desc[UR36][R2.64] ;  /* 0x0000002402027981 */ /* 0x000ee4000c1e1500 */
[----:B---3--:R-:W-:-:S06]  /*fe10*/  HADD2.F32 R46, -RZ, R2.H0_H0 ;  /* 0x20000002ff2e7230 */ /* 0x008fcc0000004100 */
[----:B------:R-:W0:Y:S01]  /*fe20*/  F2I.S64.TRUNC R46, R46 ;  /* 0x0000002e002e7311 */ /* 0x000e22000020d900 */
[----:B------:R-:W-:Y:S05]  /*fe30*/  BRA `(.L_x_17490) ;  /* 0x0000000800dc7947 */ /* 0x000fea0003800000 */
.L_x_17493:
        /* <DEDUP_REMOVED lines=9> */
.L_x_17496:
[----:B------:R-:W3:Y:S02]  /*fed0*/  LDG.E.U16 R2, desc[UR36][R2.64] ;  /* 0x0000002402027981 */ /* 0x000ee4000c1e1500 */
[----:B---3--:R-:W-:-:S06]  /*fee0*/  HADD2.F32 R46, -RZ, R2.H0_H0 ;  /* 0x20000002ff2e7230 */ /* 0x008fcc0000004100 */
[----:B------:R-:W0:Y:S01]  /*fef0*/  F2I.S64.TRUNC R46, R46 ;  /* 0x0000002e002e7311 */ /* 0x000e22000020d900 */
[----:B------:R-:W-:Y:S05]  /*ff00*/  BRA `(.L_x_17490) ;  /* 0x0000000800a87947 */ /* 0x000fea0003800000 */
.L_x_17495:
[----:B------:R-:W3:Y:S02]  /*ff10*/  LDG.E.64 R2, desc[UR36][R2.64] ;  /* 0x0000002402027981 */ /* 0x000ee4000c1e1b00 */
[----:B---3--:R0:W1:Y:S01]  /*ff20*/  F2I.S64.F64.TRUNC R46, R2 ;  /* 0x00000002002e7311 */ /* 0x008062000030d900 */
[----:B------:R-:W-:Y:S05]  /*ff30*/  BRA `(.L_x_17490) ;  /* 0x00000008009c7947 */ /* 0x000fea0003800000 */
.L_x_17485:
        /* <DEDUP_REMOVED lines=13> */
.L_x_17499:
[----:B------:R-:W3:Y:S02]  /*10010*/  LDG.E.64 R2, desc[UR36][R2.64] ;  /* 0x0000002402027981 */ /* 0x000ee4000c1e1b00 */
[----:B---3--:R0:W1:Y:S01]  /*10020*/  F2I.S64.F64.TRUNC R46, R2 ;  /* 0x00000002002e7311 */ /* 0x008062000030d900 */
[----:B------:R-:W-:Y:S05]  /*10030*/  BRA `(.L_x_17490) ;  /* 0x00000008005c7947 */ /* 0x000fea0003800000 */
.L_x_17498:
        /* <DEDUP_REMOVED lines=27> */
.L_x_17501:
        /* <DEDUP_REMOVED lines=14> */
.L_x_17500:
[----:B------:R-:W3:Y:S02]  /*102d0*/  LDG.E.U16 R46, desc[UR36][R2.64] ;  /* 0x00000024022e7981 */ /* 0x000ee4000c1e1500 */
[----:B---3--:R-:W-:-:S06]  /*102e0*/  IMAD.U32 R46, R46, 0x10000, RZ ;  /* 0x000100002e2e7824 */ /* 0x008fcc00078e00ff */
[----:B------:R-:W0:Y:S01]  /*102f0*/  F2I.S64.TRUNC R46, R46 ;  /* 0x0000002e002e7311 */ /* 0x000e22000020d900 */
[----:B------:R-:W-:Y:S05]  /*10300*/  BRA `(.L_x_17490) ;  /* 0x0000000400a87947 */ /* 0x000fea0003800000 */
.L_x_17497:
        /* <DEDUP_REMOVED lines=11> */
.L_x_17504:
        /* <DEDUP_REMOVED lines=21> */
.L_x_17508:
[----:B------:R-:W-:Y:S05]  /*10510*/  BSYNC B1 ;  /* 0x0000000000017941 */ /* 0x000fea0003800000 */
.L_x_17507:
[----:B------:R-:W-:Y:S01]  /*10520*/  IMAD.SHL.U32 R2, R2, 0x100000, RZ ;  /* 0x0010000002027824 */ /* 0x000fe200078e00ff */
[----:B------:R-:W-:-:S04]  /*10530*/  LEA R3, R0, 0x3b800000, 0x17 ;  /* 0x3b80000000037811 */ /* 0x000fc800078eb8ff */
[----:B------:R-:W-:-:S07]  /*10540*/  LOP3.LUT R46, R3, R2, R46, 0xfe, !PT ;  /* 0x00000002032e7212 */ /* 0x000fce00078efe2e */
.L_x_17506:
[----:B------:R-:W-:Y:S05]  /*10550*/  BSYNC B0 ;  /* 0x0000000000007941 */ /* 0x000fea0003800000 */
.L_x_17505:
[----:B------:R-:W1:Y:S01]  /*10560*/  F2I.S64.TRUNC R46, R46 ;  /* 0x0000002e002e7311 */ /* 0x000e62000020d900 */
[----:B------:R-:W-:Y:S05]  /*10570*/  BRA `(.L_x_17490) ;  /* 0x00000004000c7947 */ /* 0x000fea0003800000 */
.L_x_17503:
        /* <DEDUP_REMOVED lines=21> */
.L_x_17512:
[----:B------:R-:W-:Y:S05]  /*106d0*/  BSYNC B1 ;  /* 0x0000000000017941 */ /* 0x000fea0003800000 */
.L_x_17511:
[----:B------:R-:W-:Y:S01]  /*106e0*/  IMAD.SHL.U32 R2, R2, 0x200000, RZ ;  /* 0x0020000002027824 */ /* 0x000fe200078e00ff */
[----:B------:R-:W-:-:S04]  /*106f0*/  LEA R3, R0, 0x37800000, 0x17 ;  /* 0x3780000000037811 */ /* 0x000fc800078eb8ff */
[----:B------:R-:W-:-:S07]  /*10700*/  LOP3.LUT R46, R3, R2, R46, 0xfe, !PT ;  /* 0x00000002032e7212 */ /* 0x000fce00078efe2e */
.L_x_17510:
[----:B------:R-:W-:Y:S05]  /*10710*/  BSYNC B0 ;  /* 0x0000000000007941 */ /* 0x000fea0003800000 */
.L_x_17509:
[----:B------:R-:W3:Y:S01]  /*10720*/  F2I.S64.TRUNC R46, R46 ;  /* 0x0000002e002e7311 */ /* 0x000ee2000020d900 */
[----:B------:R-:W-:Y:S05]  /*10730*/  BRA `(.L_x_17490) ;  /* 0x00000000009c7947 */ /* 0x000fea0003800000 */
.L_x_17502:
        /* <DEDUP_REMOVED lines=14> */
.L_x_17516:
[----:B------:R-:W-:Y:S05]  /*10820*/  BSYNC B0 ;  /* 0x0000000000007941 */ /* 0x000fea0003800000 */
.L_x_17515:
[----:B------:R-:W0:Y:S01]  /*10830*/  F2I.S64.TRUNC R46, R46 ;  /* 0x0000002e002e7311 */ /* 0x000e22000020d900 */
[----:B------:R-:W-:Y:S05]  /*10840*/  BRA `(.L_x_17490) ;  /* 0x0000000000587947 */ /* 0x000fea0003800000 */
.L_x_17489:
        /* <DEDUP_REMOVED lines=16> */
.L_x_17517:
[----:B------:R-:W-:Y:S01]  /*10950*/  CS2R R46, SRZ ;  /* 0x00000000002e7805 */ /* 0x000fe2000001ff00 */
[----:B------:R-:W-:Y:S06]  /*10960*/  BRA `(.L_x_17490) ;  /* 0x0000000000107947 */ /* 0x000fec0003800000 */
.L_x_17514:
[----:B------:R0:W5:Y:S01]  /*10970*/  LDG.E.64 R46, desc[UR36][R2.64] ;  /* 0x00000024022e7981 */ /* 0x000162000c1e1b00 */
[----:B------:R-:W-:Y:S05]  /*10980*/  BRA `(.L_x_17490) ;  /* 0x0000000000087947 */ /* 0x000fea0003800000 */
.L_x_17513:
[----:B------:R0:W5:Y:S01]  /*10990*/  LDG.E R46, desc[UR36][R2.64] ;  /* 0x00000024022e7981 */ /* 0x000162000c1e1900 */
[----:B------:R-:W-:-:S07]  /*109a0*/  IMAD.MOV.U32 R47, RZ, RZ, RZ ;  /* 0x000000ffff2f7224 */ /* 0x000fce00078e00ff */
.L_x_17490:
        /* <DEDUP_REMOVED lines=22> */
.L_x_17521:
[----:B------:R0:W5:Y:S01]  /*10b10*/  LDG.E.U8 R48, desc[UR36][R2.64] ;  /* 0x0000002402307981 */ /* 0x000162000c1e1100 */
[----:B------:R-:W-:Y:S01]  /*10b20*/  IMAD.MOV.U32 R49, RZ, RZ, RZ ;  /* 0x000000ffff317224 */ /* 0x000fe200078e00ff */
[----:B------:R-:W-:Y:S06]  /*10b30*/  BRA `(.L_x_17523) ;  /* 0x0000000c00487947 */ /* 0x000fec0003800000 */
.L_x_17520:
        /* <DEDUP_REMOVED lines=8> */
.L_x_17525:
[----:B------:R-:W2:Y:S02]  /*10bc0*/  LDG.E R48, desc[UR36][R2.64] ;  /* 0x0000002402307981 */ /* 0x000ea4000c1e1900 */
[----:B--2---:R-:W-:Y:S01]  /*10bd0*/  SHF.R.S32.HI R49, RZ, 0x1f, R48 ;  /* 0x0000001fff317819 */ /* 0x004fe20000011430 */
[----:B------:R-:W-:Y:S06]  /*10be0*/  BRA `(.L_x_17523) ;  /* 0x0000000c001c7947 */ /* 0x000fec0003800000 */
.L_x_17524:
[----:B------:R-:W2:Y:S02]  /*10bf0*/  LDG.E.S16 R48, desc[UR36][R2.64] ;  /* 0x0000002402307981 */ /* 0x000ea4000c1e1700 */
[----:B--2---:R-:W-:Y:S01]  /*10c00*/  SHF.R.S32.HI R49, RZ, 0x1f, R48 ;  /* 0x0000001fff317819 */ /* 0x004fe20000011430 */
[----:B------:R-:W-:Y:S06]  /*10c10*/  BRA `(.L_x_17523) ;  /* 0x0000000c00107947 */ /* 0x000fec0003800000 */
.L_x_17519:
        /* <DEDUP_REMOVED lines=9> */
.L_x_17527:
[----:B------:R-:W2:Y:S02]  /*10cb0*/  LDG.E.U16 R2, desc[UR36][R2.64] ;  /* 0x0000002402027981 */ /* 0x000ea4000c1e1500 */
[----:B--2---:R-:W-:-:S06]  /*10cc0*/  HADD2.F32 R48, -RZ, R2.H0_H0 ;  /* 0x20000002ff307230 */ /* 0x004fcc0000004100 */
[----:B------:R-:W0:Y:S01]  /*10cd0*/  F2I.S64.TRUNC R48, R48 ;  /* 0x0000003000307311 */ /* 0x000e22000020d900 */
[----:B------:R-:W-:Y:S05]  /*10ce0*/  BRA `(.L_x_17523) ;  /* 0x0000000800dc7947 */ /* 0x000fea0003800000 */
.L_x_17526:
        /* <DEDUP_REMOVED lines=9> */
.L_x_17529:
[----:B------:R-:W2:Y:S02]  /*10d80*/  LDG.E.U16 R2, desc[UR36][R2.64] ;  /* 0x0000002402027981 */ /* 0x000ea4000c1e1500 */
[----:B--2---:R-:W-:-:S06]  /*10d90*/  HADD2.F32 R48, -RZ, R2.H0_H0 ;  /* 0x20000002ff307230 */ /* 0x004fcc0000004100 */
[----:B------:R-:W0:Y:S01]  /*10da0*/  F2I.S64.TRUNC R48, R48 ;  /* 0x0000003000307311 */ /* 0x000e22000020d900 */
[----:B------:R-:W-:Y:S05]  /*10db0*/  BRA `(.L_x_17523) ;  /* 0x0000000800a87947 */ /* 0x000fea0003800000 */
.L_x_17528:
[----:B------:R-:W2:Y:S02]  /*10dc0*/  LDG.E.64 R2, desc[UR36][R2.64] ;  /* 0x0000002402027981 */ /* 0x000ea4000c1e1b00 */
[----:B--2---:R0:W2:Y:S01]  /*10dd0*/  F2I.S64.F64.TRUNC R48, R2 ;  /* 0x0000000200307311 */ /* 0x0040a2000030d900 */
[----:B------:R-:W-:Y:S05]  /*10de0*/  BRA `(.L_x_17523) ;  /* 0x00000008009c7947 */ /* 0x000fea0003800000 */
.L_x_17518:
        /* <DEDUP_REMOVED lines=13> */
.L_x_17532:
[----:B------:R-:W2:Y:S02]  /*10ec0*/  LDG.E.64 R2, desc[UR36][R2.64] ;  /* 0x0000002402027981 */ /* 0x000ea4000c1e1b00 */
[----:B--2---:R0:W2:Y:S01]  /*10ed0*/  F2I.S64.F64.TRUNC R48, R2 ;  /* 0x0000000200307311 */ /* 0x0040a2000030d900 */
[----:B------:R-:W-:Y:S05]  /*10ee0*/  BRA `(.L_x_17523) ;  /* 0x00000008005c7947 */ /* 0x000fea0003800000 */
.L_x_17531:
        /* <DEDUP_REMOVED lines=27> */
.L_x_17534:
        /* <DEDUP_REMOVED lines=14> */
.L_x_17533:
[----:B------:R-:W2:Y:S02]  /*11180*/  LDG.E.U16 R48, desc[UR36][R2.64] ;  /* 0x0000002402307981 */ /* 0x000ea4000c1e1500 */
[----:B--2---:R-:W-:-:S06]  /*11190*/  IMAD.U32 R48, R48, 0x10000, RZ ;  /* 0x0001000030307824 */ /* 0x004fcc00078e00ff */
[----:B------:R-:W0:Y:S01]  /*111a0*/  F2I.S64.TRUNC R48, R48 ;  /* 0x0000003000307311 */ /* 0x000e22000020d900 */
[----:B------:R-:W-:Y:S05]  /*111b0*/  BRA `(.L_x_17523) ;  /* 0x0000000400a87947 */ /* 0x000fea0003800000 */
.L_x_17530:
        /* <DEDUP_REMOVED lines=11> */
.L_x_17537:
        /* <DEDUP_REMOVED lines=21> */
.L_x_17541:
[----:B------:R-:W-:Y:S05]  /*113c0*/  BSYNC B1 ;  /* 0x0000000000017941 */ /* 0x000fea0003800000 */
.L_x_17540:
[----:B------:R-:W-:Y:S01]  /*113d0*/  IMAD.SHL.U32 R2, R2, 0x100000, RZ ;  /* 0x0010000002027824 */ /* 0x000fe200078e00ff */
[----:B------:R-:W-:-:S04]  /*113e0*/  LEA R3, R0, 0x3b800000, 0x17 ;  /* 0x3b80000000037811 */ /* 0x000fc800078eb8ff */
[----:B------:R-:W-:-:S07]  /*113f0*/  LOP3.LUT R48, R3, R2, R48, 0xfe, !PT ;  /* 0x0000000203307212 */ /* 0x000fce00078efe30 */
.L_x_17539:
[----:B------:R-:W-:Y:S05]  /*11400*/  BSYNC B0 ;  /* 0x0000000000007941 */ /* 0x000fea0003800000 */
.L_x_17538:
[----:B------:R-:W0:Y:S01]  /*11410*/  F2I.S64.TRUNC R48, R48 ;  /* 0x0000003000307311 */ /* 0x000e22000020d900 */
[----:B------:R-:W-:Y:S05]  /*11420*/  BRA `(.L_x_17523) ;  /* 0x00000004000c7947 */ /* 0x000fea0003800000 */
.L_x_17536:
        /* <DEDUP_REMOVED lines=21> */
.L_x_17545:
[----:B------:R-:W-:Y:S05]  /*11580*/  BSYNC B1 ;  /* 0x0000000000017941 */ /* 0x000fea0003800000 */
.L_x_17544:
[----:B------:R-:W-:Y:S01]  /*11590*/  IMAD.SHL.U32 R2, R2, 0x200000, RZ ;  /* 0x0020000002027824 */ /* 0x000fe200078e00ff */
[----:B------:R-:W-:-:S04]  /*115a0*/  LEA R3, R0, 0x37800000, 0x17 ;  /* 0x3780000000037811 */ /* 0x000fc800078eb8ff */
[----:B------:R-:W-:-:S07]  /*115b0*/  LOP3.LUT R48, R3, R2, R48, 0xfe, !PT ;  /* 0x0000000203307212 */ /* 0x000fce00078efe30 */
.L_x_17543:
[----:B------:R-:W-:Y:S05]  /*115c0*/  BSYNC B0 ;  /* 0x0000000000007941 */ /* 0x000fea0003800000 */
.L_x_17542:
[----:B------:R-:W0:Y:S01]  /*115d0*/  F2I.S64.TRUNC R48, R48 ;  /* 0x0000003000307311 */ /* 0x000e22000020d900 */
[----:B------:R-:W-:Y:S05]  /*115e0*/  BRA `(.L_x_17523) ;  /* 0x00000000009c7947 */ /* 0x000fea0003800000 */
.L_x_17535:
        /* <DEDUP_REMOVED lines=14> */
.L_x_17549:
[----:B------:R-:W-:Y:S05]  /*116d0*/  BSYNC B0 ;  /* 0x0000000000007941 */ /* 0x000fea0003800000 */
.L_x_17548:
[----:B------:R-:W0:Y:S01]  /*116e0*/  F2I.S64.TRUNC R48, R48 ;  /* 0x0000003000307311 */ /* 0x000e22000020d900 */
[----:B------:R-:W-:Y:S05]  /*116f0*/  BRA `(.L_x_17523) ;  /* 0x0000000000587947 */ /* 0x000fea0003800000 */
.L_x_17522:
        /* <DEDUP_REMOVED lines=16> */
.L_x_17550:
[----:B------:R-:W-:Y:S01]  /*11800*/  CS2R R48, SRZ ;  /* 0x0000000000307805 */ /* 0x000fe2000001ff00 */
[----:B------:R-:W-:Y:S06]  /*11810*/  BRA `(.L_x_17523) ;  /* 0x0000000000107947 */ /* 0x000fec0003800000 */
.L_x_17547:
[----:B------:R0:W5:Y:S01]  /*11820*/  LDG.E.64 R48, desc[UR36][R2.64] ;  /* 0x0000002402307981 */ /* 0x000162000c1e1b00 */
[----:B------:R-:W-:Y:S05]  /*11830*/  BRA `(.L_x_17523) ;  /* 0x0000000000087947 */ /* 0x000fea0003800000 */
.L_x_17546:
[----:B------:R0:W5:Y:S01]  /*11840*/  LDG.E R48, desc[UR36][R2.64] ;  /* 0x0000002402307981 */ /* 0x000162000c1e1900 */
[----:B------:R-:W-:-:S07]  /*11850*/  IMAD.MOV.U32 R49, RZ, RZ, RZ ;  /* 0x000000ffff317224 */ /* 0x000fce00078e00ff */
.L_x_17523:
        /* <DEDUP_REMOVED lines=22> */
.L_x_17554:
[----:B------:R0:W5:Y:S01]  /*119c0*/  LDG.E.U8 R50, desc[UR36][R2.64] ;  /* 0x0000002402327981 */ /* 0x000162000c1e1100 */
[----:B------:R-:W-:Y:S01]  /*119d0*/  IMAD.MOV.U32 R51, RZ, RZ, RZ ;  /* 0x000000ffff337224 */ /* 0x000fe200078e00ff */
[----:B------:R-:W-:Y:S06]  /*119e0*/  BRA `(.L_x_17418) ;  /* 0x0000000c00487947 */ /* 0x000fec0003800000 */
.L_x_17553:
        /* <DEDUP_REMOVED lines=8> */
.L_x_17557:
[----:B------:R-:W2:Y:S02]  /*11a70*/  LDG.E R50, desc[UR36][R2.64] ;  /* 0x0000002402327981 */ /* 0x000ea4000c1e1900 */
[----:B--2---:R-:W-:Y:S01]  /*11a80*/  SHF.R.S32.HI R51, RZ, 0x1f, R50 ;  /* 0x0000001fff337819 */ /* 0x004fe20000011432 */
[----:B------:R-:W-:Y:S06]  /*11a90*/  BRA `(.L_x_17418) ;  /* 0x0000000c001c7947 */ /* 0x000fec0003800000 */
.L_x_17556:
[----:B------:R-:W2:Y:S02]  /*11aa0*/  LDG.E.S16 R50, desc[UR36][R2.64] ;  /* 0x0000002402327981 */ /* 0x000ea4000c1e1700 */
[----:B--2---:R-:W-:Y:S01]  /*11ab0*/  SHF.R.S32.HI R51, RZ, 0x1f, R50 ;  /* 0x0000001fff337819 */ /* 0x004fe20000011432 */
[----:B------:R-:W-:Y:S06]  /*11ac0*/  BRA `(.L_x_17418) ;  /* 0x0000000c00107947 */ /* 0x000fec0003800000 */
.L_x_17552:
        /* <DEDUP_REMOVED lines=9> */
.L_x_17559:
[----:B------:R-:W2:Y:S02]  /*11b60*/  LDG.E.U16 R2, desc[UR36][R2.64] ;  /* 0x0000002402027981 */ /* 0x000ea4000c1e1500 */
[----:B--2---:R-:W-:-:S06]  /*11b70*/  HADD2.F32 R50, -RZ, R2.H0_H0 ;  /* 0x20000002ff327230 */ /* 0x004fcc0000004100 */
[----:B------:R-:W0:Y:S01]  /*11b80*/  F2I.S64.TRUNC R50, R50 ;  /* 0x0000003200327311 */ /* 0x000e22000020d900 */
[----:B------:R-:W-:Y:S05]  /*11b90*/  BRA `(.L_x_17418) ;  /* 0x0000000800dc7947 */ /* 0x000fea0003800000 */
.L_x_17558:
        /* <DEDUP_REMOVED lines=9> */
.L_x_17561:
[----:B------:R-:W2:Y:S02]  /*11c30*/  LDG.E.U16 R2, desc[UR36][R2.64] ;  /* 0x0000002402027981 */ /* 0x000ea4000c1e1500 */
[----:B--2---:R-:W-:-:S06]  /*11c40*/  HADD2.F32 R50, -RZ, R2.H0_H0 ;  /* 0x20000002ff327230 */ /* 0x004fcc0000004100 */
[----:B------:R-:W0:Y:S01]  /*11c50*/  F2I.S64.TRUNC R50, R50 ;  /* 0x0000003200327311 */ /* 0x000e22000020d900 */
[----:B------:R-:W-:Y:S05]  /*11c60*/  BRA `(.L_x_17418) ;  /* 0x0000000800a87947 */ /* 0x000fea0003800000 */
.L_x_17560:
[----:B------:R-:W2:Y:S02]  /*11c70*/  LDG.E.64 R2, desc[UR36][R2.64] ;  /* 0x0000002402027981 */ /* 0x000ea4000c1e1b00 */
[----:B--2---:R0:W1:Y:S01]  /*11c80*/  F2I.S64.F64.TRUNC R50, R2 ;  /* 0x0000000200327311 */ /* 0x004062000030d900 */
[----:B------:R-:W-:Y:S05]  /*11c90*/  BRA `(.L_x_17418) ;  /* 0x00000008009c7947 */ /* 0x000fea0003800000 */
.L_x_17551:
        /* <DEDUP_REMOVED lines=13> */
.L_x_17564:
[----:B------:R-:W2:Y:S02]  /*11d70*/  LDG.E.64 R2, desc[UR36][R2.64] ;  /* 0x0000002402027981 */ /* 0x000ea4000c1e1b00 */
[----:B--2---:R0:W1:Y:S01]  /*11d80*/  F2I.S64.F64.TRUNC R50, R2 ;  /* 0x0000000200327311 */ /* 0x004062000030d900 */
[----:B------:R-:W-:Y:S05]  /*11d90*/  BRA `(.L_x_17418) ;  /* 0x00000008005c7947 */ /* 0x000fea0003800000 */
.L_x_17563:
        /* <DEDUP_REMOVED lines=27> */
.L_x_17566:
        /* <DEDUP_REMOVED lines=14> */
.L_x_17565:
[----:B------:R-:W2:Y:S02]  /*12030*/  LDG.E.U16 R50, desc[UR36][R2.64] ;  /* 0x0000002402327981 */ /* 0x000ea4000c1e1500 */
[----:B--2---:R-:W-:-:S06]  /*12040*/  IMAD.U32 R50, R50, 0x10000, RZ ;  /* 0x0001000032327824 */ /* 0x004fcc00078e00ff */
[----:B------:R-:W0:Y:S01]  /*12050*/  F2I.S64.TRUNC R50, R50 ;  /* 0x0000003200327311 */ /* 0x000e22000020d900 */
[----:B------:R-:W-:Y:S05]  /*12060*/  BRA `(.L_x_17418) ;  /* 0x0000000400a87947 */ /* 0x000fea0003800000 */
.L_x_17562:
        /* <DEDUP_REMOVED lines=11> */
.L_x_17569:
        /* <DEDUP_REMOVED lines=21> */
.L_x_17573:
[----:B------:R-:W-:Y:S05]  /*12270*/  BSYNC B1 ;  /* 0x0000000000017941 */ /* 0x000fea0003800000 */
.L_x_17572:
[----:B------:R-:W-:Y:S01]  /*12280*/  IMAD.SHL.U32 R2, R2, 0x100000, RZ ;  /* 0x0010000002027824 */ /* 0x000fe200078e00ff */
[----:B------:R-:W-:-:S04]  /*12290*/  LEA R3, R0, 0x3b800000, 0x17 ;  /* 0x3b80000000037811 */ /* 0x000fc800078eb8ff */
[----:B------:R-:W-:-:S07]  /*122a0*/  LOP3.LUT R50, R3, R2, R50, 0xfe, !PT ;  /* 0x0000000203327212 */ /* 0x000fce00078efe32 */
.L_x_17571:
[----:B------:R-:W-:Y:S05]  /*122b0*/  BSYNC B0 ;  /* 0x0000000000007941 */ /* 0x000fea0003800000 */
.L_x_17570:
[----:B------:R-:W0:Y:S01]  /*122c0*/  F2I.S64.TRUNC R50, R50 ;  /* 0x0000003200327311 */ /* 0x000e22000020d900 */
[----:B------:R-:W-:Y:S05]  /*122d0*/  BRA `(.L_x_17418) ;  /* 0x00000004000c7947 */ /* 0x000fea0003800000 */
.L_x_17568:
        /* <DEDUP_REMOVED lines=21> */
.L_x_17577:
[----:B------:R-:W-:Y:S05]  /*12430*/  BSYNC B1 ;  /* 0x0000000000017941 */ /* 0x000fea0003800000 */
.L_x_17576:
[----:B------:R-:W-:Y:S01]  /*12440*/  IMAD.SHL.U32 R2, R2, 0x200000, RZ ;  /* 0x0020000002027824 */ /* 0x000fe200078e00ff */
[----:B------:R-:W-:-:S04]  /*12450*/  LEA R3, R0, 0x37800000, 0x17 ;  /* 0x3780000000037811 */ /* 0x000fc800078eb8ff */
[----:B------:R-:W-:-:S07]  /*12460*/  LOP3.LUT R50, R3, R2, R50, 0xfe, !PT ;  /* 0x0000000203327212 */ /* 0x000fce00078efe32 */
.L_x_17575:
[----:B------:R-:W-:Y:S05]  /*12470*/  BSYNC B0 ;  /* 0x0000000000007941 */ /* 0x000fea0003800000 */
.L_x_17574:
[----:B------:R-:W0:Y:S01]  /*12480*/  F2I.S64.TRUNC R50, R50 ;  /* 0x0000003200327311 */ /* 0x000e22000020d900 */
[----:B------:R-:W-:Y:S05]  /*12490*/  BRA `(.L_x_17418) ;  /* 0x00000000009c7947 */ /* 0x000fea0003800000 */
.L_x_17567:
        /* <DEDUP_REMOVED lines=14> */
.L_x_17581:
[----:B------:R-:W-:Y:S05]  /*12580*/  BSYNC B0 ;  /* 0x0000000000007941 */ /* 0x000fea0003800000 */
.L_x_17580:
[----:B------:R-:W0:Y:S01]  /*12590*/  F2I.S64.TRUNC R50, R50 ;  /* 0x0000003200327311 */ /* 0x000e22000020d900 */
[----:B------:R-:W-:Y:S05]  /*125a0*/  BRA `(.L_x_17418) ;  /* 0x0000000000587947 */ /* 0x000fea0003800000 */
.L_x_17555:
        /* <DEDUP_REMOVED lines=17> */
.L_x_17582:
[----:B------:R-:W-:Y:S05]  /*126c0*/  BRA `(.L_x_17418) ;  /* 0x0000000000107947 */ /* 0x000fea0003800000 */
.L_x_17579:
[----:B------:R0:W5:Y:S01]  /*126d0*/  LDG.E.64 R50, desc[UR36][R2.64] ;  /* 0x0000002402327981 */ /* 0x000162000c1e1b00 */
[----:B------:R-:W-:Y:S05]  /*126e0*/  BRA `(.L_x_17418) ;  /* 0x0000000000087947 */ /* 0x000fea0003800000 */
.L_x_17578:
[----:B------:R0:W5:Y:S01]  /*126f0*/  LDG.E R50, desc[UR36][R2.64] ;  /* 0x0000002402327981 */ /* 0x000162000c1e1900 */
[----:B------:R-:W-:-:S07]  /*12700*/  IMAD.MOV.U32 R51, RZ, RZ, RZ ;  /* 0x000000ffff337224 */ /* 0x000fce00078e00ff */
.L_x_17418:
[----:B------:R-:W-:Y:S05]  /*12710*/  BSYNC B6 ;  /* 0x0000000000067941 */ /* 0x000fea0003800000 */
.L_x_17417:
        /* <DEDUP_REMOVED lines=37> */
.L_x_17588:
[----:B------:R-:W-:Y:S05]  /*12970*/  BSYNC B8 ;  /* 0x0000000000087941 */ /* 0x000fea0003800000 */
.L_x_17587:
        /* <DEDUP_REMOVED lines=24> */
.L_x_17590:
[----:B------:R-:W-:Y:S05]  /*12b00*/  BSYNC B8 ;  /* 0x0000000000087941 */ /* 0x000fea0003800000 */
.L_x_17589:
        /* <DEDUP_REMOVED lines=29> */
.L_x_17592:
[----:B------:R-:W-:Y:S05]  /*12ce0*/  BSYNC B8 ;  /* 0x0000000000087941 */ /* 0x000fea0003800000 */
.L_x_17591:
        /* <DEDUP_REMOVED lines=14> */
.L_x_17595:
        /* <DEDUP_REMOVED lines=26> */
.L_x_17594:
[----:B------:R-:W-:Y:S05]  /*12f70*/  BSYNC B8 ;  /* 0x0000000000087941 */ /* 0x000fea0003800000 */
.L_x_17593:
[----:B------:R-:W-:-:S05]  /*12f80*/  IADD3 R0, P0, R34, 0x8, RZ ;  /* 0x0000000822007810 */ /* 0x000fca0007f1e0ff */
[----:B------:R-:W-:Y:S01]  /*12f90*/  IMAD.X R35, RZ, RZ, R35, P0 ;  /* 0x000000ffff237224 */ /* 0x000fe200000e0623 */
[----:B------:R-:W-:-:S04]  /*12fa0*/  ISETP.GE.U32.AND P0, PT, R0, R39, PT ;  /* 0x000000270000720c */ /* 0x000fc80003f06070 */
[----:B------:R-:W-:-:S13]  /*12fb0*/  ISETP.GE.U32.AND.EX P0, PT, R35, R38, PT, P0 ;  /* 0x000000262300720c */ /* 0x000fda0003f06100 */
[----:B------:R-:W-:Y:S05]  /*12fc0*/  @!P0 BRA `(.L_x_17595) ;  /* 0xfffffffc00808947 */ /* 0x000fea000383ffff */
.L_x_17586:
[----:B------:R-:W-:Y:S05]  /*12fd0*/  BSYNC B7 ;  /* 0x0000000000077941 */ /* 0x000fea0003800000 */
.L_x_17585:
        /* <DEDUP_REMOVED lines=28> */
.L_x_17599:
[----:B------:R-:W-:Y:S05]  /*131a0*/  BSYNC B8 ;  /* 0x0000000000087941 */ /* 0x000fea0003800000 */
.L_x_17598:
        /* <DEDUP_REMOVED lines=24> */
.L_x_17601:
[----:B------:R-:W-:Y:S05]  /*13330*/  BSYNC B8 ;  /* 0x0000000000087941 */ /* 0x000fea0003800000 */
.L_x_17600:
        /* <DEDUP_REMOVED lines=29> */
.L_x_17603:
[----:B------:R-:W-:Y:S05]  /*13510*/  BSYNC B8 ;  /* 0x0000000000087941 */ /* 0x000fea0003800000 */
.L_x_17602:
        /* <DEDUP_REMOVED lines=14> */
.L_x_17606:
        /* <DEDUP_REMOVED lines=26> */
.L_x_17605:
[----:B------:R-:W-:Y:S05]  /*137a0*/  BSYNC B8 ;  /* 0x0000000000087941 */ /* 0x000fea0003800000 */
.L_x_17604:
[----:B------:R-:W-:-:S05]  /*137b0*/  IADD3 R0, P0, R26, 0x8, RZ ;  /* 0x000000081a007810 */ /* 0x000fca0007f1e0ff */
[----:B------:R-:W-:Y:S01]  /*137c0*/  IMAD.X R27, RZ, RZ, R27, P0 ;  /* 0x000000ffff1b7224 */ /* 0x000fe200000e061b */
[----:B------:R-:W-:-:S04]  /*137d0*/  ISETP.GE.U32.AND P0, PT, R0, R31, PT ;  /* 0x0000001f0000720c */ /* 0x000fc80003f06070 */
[----:B------:R-:W-:-:S13]  /*137e0*/  ISETP.GE.U32.AND.EX P0, PT, R27, R30, PT, P0 ;  /* 0x0000001e1b00720c */ /* 0x000fda0003f06100 */
[----:B------:R-:W-:Y:S05]  /*137f0*/  @!P0 BRA `(.L_x_17606) ;  /* 0xfffffffc00808947 */ /* 0x000fea000383ffff */
.L_x_17597:
[----:B------:R-:W-:Y:S05]  /*13800*/  BSYNC B7 ;  /* 0x0000000000077941 */ /* 0x000fea0003800000 */
.L_x_17596:
        /* <DEDUP_REMOVED lines=28> */
.L_x_17610:
[----:B------:R-:W-:Y:S05]  /*139d0*/  BSYNC B8 ;  /* 0x0000000000087941 */ /* 0x000fea0003800000 */
.L_x_17609:
        /* <DEDUP_REMOVED lines=24> */
.L_x_17612:
[----:B------:R-:W-:Y:S05]  /*13b60*/  BSYNC B8 ;  /* 0x0000000000087941 */ /* 0x000fea0003800000 */
.L_x_17611:
        /* <DEDUP_REMOVED lines=29> */
.L_x_17614:
[----:B------:R-:W-:Y:S05]  /*13d40*/  BSYNC B8 ;  /* 0x0000000000087941 */ /* 0x000fea0003800000 */
.L_x_17613:
        /* <DEDUP_REMOVED lines=14> */
.L_x_17617:
        /* <DEDUP_REMOVED lines=26> */
.L_x_17616:
[----:B------:R-:W-:Y:S05]  /*13fd0*/  BSYNC B8 ;  /* 0x0000000000087941 */ /* 0x000fea0003800000 */
.L_x_17615:
[----:B------:R-:W-:-:S05]  /*13fe0*/  IADD3 R0, P0, R16, 0x8, RZ ;  /* 0x0000000810007810 */ /* 0x000fca0007f1e0ff */
[----:B------:R-:W-:Y:S01]  /*13ff0*/  IMAD.X R17, RZ, RZ, R17, P0 ;  /* 0x000000ffff117224 */ /* 0x000fe200000e0611 */
[----:B------:R-:W-:-:S04]  /*14000*/  ISETP.GE.U32.AND P0, PT, R0, R23, PT ;  /* 0x000000170000720c */ /* 0x000fc80003f06070 */
[----:B------:R-:W-:-:S13]  /*14010*/  ISETP.GE.U32.AND.EX P0, PT, R17, R22, PT, P0 ;  /* 0x000000161100720c */ /* 0x000fda0003f06100 */
[----:B------:R-:W-:Y:S05]  /*14020*/  @!P0 BRA `(.L_x_17617) ;  /* 0xfffffffc00808947 */ /* 0x000fea000383ffff */
.L_x_17608:
[----:B------:R-:W-:Y:S05]  /*14030*/  BSYNC B7 ;  /* 0x0000000000077941 */ /* 0x000fea0003800000 */
.L_x_17607:
        /* <DEDUP_REMOVED lines=28> */
.L_x_17621:
[----:B------:R-:W-:Y:S05]  /*14200*/  BSYNC B8 ;  /* 0x0000000000087941 */ /* 0x000fea0003800000 */
.L_x_17620:
        /* <DEDUP_REMOVED lines=24> */
.L_x_17623:
[----:B------:R-:W-:Y:S05]  /*14390*/  BSYNC B8 ;  /* 0x0000000000087941 */ /* 0x000fea0003800000 */
.L_x_17622:
        /* <DEDUP_REMOVED lines=29> */
.L_x_17625:
[----:B------:R-:W-:Y:S05]  /*14570*/  BSYNC B8 ;  /* 0x0000000000087941 */ /* 0x000fea0003800000 */
.L_x_17624:
        /* <DEDUP_REMOVED lines=14> */
.L_x_17628:
        /* <DEDUP_REMOVED lines=25> */
.L_x_17627:
[----:B------:R-:W-:Y:S05]  /*147f0*/  BSYNC B8 ;  /* 0x0000000000087941 */ /* 0x000fea0003800000 */
.L_x_17626:
[----:B------:R-:W-:-:S05]  /*14800*/  IADD3 R16, P0, R16, 0x8, RZ ;  /* 0x0000000810107810 */ /* 0x000fca0007f1e0ff */
[----:B------:R-:W-:Y:S01]  /*14810*/  IMAD.X R17, RZ, RZ, R17, P0 ;  /* 0x000000ffff117224 */ /* 0x000fe200000e0611 */
[----:B------:R-:W-:-:S04]  /*14820*/  ISETP.GE.U32.AND P0, PT, R16, R19, PT ;  /* 0x000000131000720c */ /* 0x000fc80003f06070 */
[----:B------:R-:W-:-:S13]  /*14830*/  ISETP.GE.U32.AND.EX P0, PT, R17, R48, PT, P0 ;  /* 0x000000301100720c */ /* 0x000fda0003f06100 */
[----:B------:R-:W-:Y:S05]  /*14840*/  @!P0 BRA `(.L_x_17628) ;  /* 0xfffffffc00848947 */ /* 0x000fea000383ffff */
.L_x_17619:
[----:B------:R-:W-:Y:S05]  /*14850*/  BSYNC B7 ;  /* 0x0000000000077941 */ /* 0x000fea0003800000 */
.L_x_17618:
[----:B------:R-:W-:Y:S05]  /*14860*/  BRA `(.L_x_17629) ;  /* 0x0000007c004c7947 */ /* 0x000fea0003800000 */
.L_x_17584:
        /* <DEDUP_REMOVED lines=28> */
.L_x_17633:
[----:B------:R-:W-:Y:S05]  /*14a30*/  BSYNC B8 ;  /* 0x0000000000087941 */ /* 0x000fea0003800000 */
.L_x_17632:
        /* <DEDUP_REMOVED lines=24> */
.L_x_17635:
[----:B------:R-:W-:Y:S05]  /*14bc0*/  BSYNC B8 ;  /* 0x0000000000087941 */ /* 0x000fea0003800000 */
.L_x_17634:
        /* <DEDUP_REMOVED lines=29> */
.L_x_17637:
[----:B------:R-:W-:Y:S05]  /*14da0*/  BSYNC B8 ;  /* 0x0000000000087941 */ /* 0x000fea0003800000 */
.L_x_17636:
        /* <DEDUP_REMOVED lines=17> */
.L_x_17651:
        /* <DEDUP_REMOVED lines=10> */
[----:B------:R-:W-:Y:S05]  /*14f60*/  CALL.REL.NOINC `($__internal_39_$__cuda_sm20_div_s64) ;  /* 0x0000009400707944 */ /* 0x000fea0003c00000 */
[----:B------:R-:W-:Y:S02]  /*14f70*/  IMAD.MOV.U32 R56, RZ, RZ, R3 ;  /* 0x000000ffff387224 */ /* 0x000fe400078e0003 */
[----:B------:R-:W-:Y:S01]  /*14f80*/  IMAD.MOV.U32 R57, RZ, RZ, R0 ;  /* 0x000000ffff397224 */ /* 0x000fe200078e0000 */
[----:B------:R-:W-:Y:S06]  /*14f90*/  BRA `(.L_x_17641) ;  /* 0x00000000004c7947 */ /* 0x000fec0003800000 */
.L_x_17640:
        /* <DEDUP_REMOVED lines=19> */
.L_x_17641:
[----:B------:R-:W-:Y:S05]  /*150d0*/  BSYNC B1 ;  /* 0x0000000000017941 */ /* 0x000fea0003800000 */
.L_x_17639:
        /* <DEDUP_REMOVED lines=29> */
[----:B------:R-:W-:Y:S05]  /*152b0*/  CALL.REL.NOINC `($__internal_39_$__cuda_sm20_div_s64) ;  /* 0x00000090009c7944 */ /* 0x000fea0003c00000 */
[----:B------:R-:W-:Y:S02]  /*152c0*/  IMAD.MOV.U32 R10, RZ, RZ, R3 ;  /* 0x000000ffff0a7224 */ /* 0x000fe400078e0003 */
[----:B------:R-:W-:Y:S01]  /*152d0*/  IMAD.MOV.U32 R11, RZ, RZ, R0 ;  /* 0x000000ffff0b7224 */ /* 0x000fe200078e0000 */
[----:B------:R-:W-:Y:S06]  /*152e0*/  BRA `(.L_x_17644) ;  /* 0x00000000004c7947 */ /* 0x000fec0003800000 */
.L_x_17643:
        /* <DEDUP_REMOVED lines=19> */
.L_x_17644:
[----:B------:R-:W-:Y:S05]  /*15420*/  BSYNC B1 ;  /* 0x0000000000017941 */ /* 0x000fea0003800000 */
.L_x_17642:
        /* <DEDUP_REMOVED lines=29> */
.L_x_17646:
        /* <DEDUP_REMOVED lines=19> */
.L_x_17647:
[----:B------:R-:W-:Y:S05]  /*15730*/  BSYNC B1 ;  /* 0x0000000000017941 */ /* 0x000fea0003800000 */
.L_x_17645:
        /* <DEDUP_REMOVED lines=27> */
.L_x_17649:
        /* <DEDUP_REMOVED lines=19> */
.L_x_17650:
[----:B------:R-:W-:Y:S05]  /*15a20*/  BSYNC B1 ;  /* 0x0000000000017941 */ /* 0x000fea0003800000 */
.L_x_17648:
        /* <DEDUP_REMOVED lines=20> */
.L_x_17638:
        /* <DEDUP_REMOVED lines=17> */
.L_x_17654:
        /* <DEDUP_REMOVED lines=20> */
.L_x_17655:
[----:B------:R-:W-:Y:S05]  /*15dc0*/  BSYNC B0 ;  /* 0x0000000000007941 */ /* 0x000fea0003800000 */
.L_x_17653:
        /* <DEDUP_REMOVED lines=40> */
.L_x_17657:
        /* <DEDUP_REMOVED lines=19> */
.L_x_17658:
[----:B------:R-:W-:Y:S05]  /*16180*/  BSYNC B0 ;  /* 0x0000000000007941 */ /* 0x000fea0003800000 */
.L_x_17656:
        /* <DEDUP_REMOVED lines=34> */
[----:B------:R-:W-:Y:S05]  /*163b0*/  CALL.REL.NOINC `($__internal_40_$__cuda_sm20_rem_s64) ;  /* 0x0000008400ac7944 */ /* 0x000fea0003c00000 */
[----:B------:R-:W-:Y:S02]  /*163c0*/  IMAD.MOV.U32 R6, RZ, RZ, R4 ;  /* 0x000000ffff067224 */ /* 0x000fe400078e0004 */
[----:B------:R-:W-:Y:S01]  /*163d0*/  IMAD.MOV.U32 R7, RZ, RZ, R3 ;  /* 0x000000ffff077224 */ /* 0x000fe200078e0003 */
[----:B------:R-:W-:Y:S06]  /*163e0*/  BRA `(.L_x_17661) ;  /* 0x0000000000487947 */ /* 0x000fec0003800000 */
.L_x_17660:
        /* <DEDUP_REMOVED lines=18> */
.L_x_17661:
[----:B------:R-:W-:Y:S05]  /*16510*/  BSYNC B0 ;  /* 0x0000000000007941 */ /* 0x000fea0003800000 */
.L_x_17659:
        /* <DEDUP_REMOVED lines=12> */
.L_x_17652:
        /* <DEDUP_REMOVED lines=18> */
.L_x_17664:
        /* <DEDUP_REMOVED lines=25> */
.L_x_17663:
[----:B------:R-:W-:Y:S05]  /*16890*/  BSYNC B8 ;  /* 0x0000000000087941 */ /* 0x000fea0003800000 */
.L_x_17662:
[----:B------:R-:W-:-:S05]  /*168a0*/  IADD3 R34, P0, R34, 0x8, RZ ;  /* 0x0000000822227810 */ /* 0x000fca0007f1e0ff */
[----:B------:R-:W-:Y:S01]  /*168b0*/  IMAD.X R35, RZ, RZ, R35, P0 ;  /* 0x000000ffff237224 */ /* 0x000fe200000e0623 */
[----:B------:R-:W-:-:S04]  /*168c0*/  ISETP.GE.U32.AND P0, PT, R34, R36, PT ;  /* 0x000000242200720c */ /* 0x000fc80003f06070 */
[----:B------:R-:W-:-:S13]  /*168d0*/  ISETP.GE.U32.AND.EX P0, PT, R35, R38, PT, P0 ;  /* 0x000000262300720c */ /* 0x000fda0003f06100 */
[----:B------:R-:W-:Y:S05]  /*168e0*/  @!P0 BRA `(.L_x_17664) ;  /* 0xfffffffc00848947 */ /* 0x000fea000383ffff */
.L_x_17631:
[----:B------:R-:W-:Y:S05]  /*168f0*/  BSYNC B7 ;  /* 0x0000000000077941 */ /* 0x000fea0003800000 */
.L_x_17630:
        /* <DEDUP_REMOVED lines=29> */
.L_x_17668:
[----:B------:R-:W-:Y:S05]  /*16ad0*/  BSYNC B8 ;  /* 0x0000000000087941 */ /* 0x000fea0003800000 */
.L_x_17667:
        /* <DEDUP_REMOVED lines=24> */
.L_x_17670:
[----:B------:R-:W-:Y:S05]  /*16c60*/  BSYNC B8 ;  /* 0x0000000000087941 */ /* 0x000fea0003800000 */
.L_x_17669:
        /* <DEDUP_REMOVED lines=29> */
.L_x_17672:
[----:B------:R-:W-:Y:S05]  /*16e40*/  BSYNC B8 ;  /* 0x0000000000087941 */ /* 0x000fea0003800000 */
.L_x_17671:
        /* <DEDUP_REMOVED lines=16> */
.L_x_17686:
        /* <DEDUP_REMOVED lines=15> */
.L_x_17675:
        /* <DEDUP_REMOVED lines=20> */
.L_x_17676:
[----:B------:R-:W-:Y:S05]  /*17180*/  BSYNC B1 ;  /* 0x0000000000017941 */ /* 0x000fea0003800000 */
.L_x_17674:
        /* <DEDUP_REMOVED lines=32> */
.L_x_17678:
        /* <DEDUP_REMOVED lines=19> */
.L_x_17679:
[----:B------:R-:W-:Y:S05]  /*174c0*/  BSYNC B1 ;  /* 0x0000000000017941 */ /* 0x000fea0003800000 */
.L_x_17677:
        /* <DEDUP_REMOVED lines=29> */
.L_x_17681:
        /* <DEDUP_REMOVED lines=19> */
.L_x_17682:
[----:B------:R-:W-:Y:S05]  /*177d0*/  BSYNC B1 ;  /* 0x0000000000017941 */ /* 0x000fea0003800000 */
.L_x_17680:
        /* <DEDUP_REMOVED lines=28> */
.L_x_17684:
        /* <DEDUP_REMOVED lines=19> */
.L_x_17685:
[----:B------:R-:W-:Y:S05]  /*17ad0*/  BSYNC B1 ;  /* 0x0000000000017941 */ /* 0x000fea0003800000 */
.L_x_17683:
        /* <DEDUP_REMOVED lines=19> */
.L_x_17673:
        /* <DEDUP_REMOVED lines=17> */
.L_x_17689:
        /* <DEDUP_REMOVED lines=20> */
.L_x_17690:
[----:B------:R-:W-:Y:S05]  /*17e60*/  BSYNC B0 ;  /* 0x0000000000007941 */ /* 0x000fea0003800000 */
.L_x_17688:
        /* <DEDUP_REMOVED lines=35> */
.L_x_17692:
        /* <DEDUP_REMOVED lines=19> */
.L_x_17693:
[----:B------:R-:W-:Y:S05]  /*181d0*/  BSYNC B0 ;  /* 0x0000000000007941 */ /* 0x000fea0003800000 */
.L_x_17691:
        /* <DEDUP_REMOVED lines=27> */
[----:B------:R-:W-:Y:S01]  /*18390*/  IMAD.MOV.U32 R5, RZ, RZ, R3 ;  /* 0x000000ffff057224 */ /* 0x000fe200078e0003 */
[----:B------:R-:W-:Y:S06]  /*183a0*/  BRA `(.L_x_17696) ;  /* 0x0000000000487947 */ /* 0x000fec0003800000 */
.L_x_17695:
        /* <DEDUP_REMOVED lines=18> */
.L_x_17696:
[----:B------:R-:W-:Y:S05]  /*184d0*/  BSYNC B0 ;  /* 0x0000000000007941 */ /* 0x000fea0003800000 */
.L_x_17694:
        /* <DEDUP_REMOVED lines=8> */
.L_x_17687:
        /* <DEDUP_REMOVED lines=18> */
.L_x_17699:
        /* <DEDUP_REMOVED lines=25> */
.L_x_17698:
[----:B------:R-:W-:Y:S05]  /*18810*/  BSYNC B8 ;  /* 0x0000000000087941 */ /* 0x000fea0003800000 */
.L_x_17697:
[----:B------:R-:W-:-:S05]  /*18820*/  IADD3 R26, P0, R26, 0x8, RZ ;  /* 0x000000081a1a7810 */ /* 0x000fca0007f1e0ff */
[----:B------:R-:W-:Y:S01]  /*18830*/  IMAD.X R27, RZ, RZ, R27, P0 ;  /* 0x000000ffff1b7224 */ /* 0x000fe200000e061b */
[----:B------:R-:W-:-:S04]  /*18840*/  ISETP.GE.U32.AND P0, PT, R26, R29, PT ;  /* 0x0000001d1a00720c */ /* 0x000fc80003f06070 */
[----:B------:R-:W-:-:S13]  /*18850*/  ISETP.GE.U32.AND.EX P0, PT, R27, R32, PT, P0 ;  /* 0x000000201b00720c */ /* 0x000fda0003f06100 */
[----:B------:R-:W-:Y:S05]  /*18860*/  @!P0 BRA `(.L_x_17699) ;  /* 0xfffffffc00848947 */ /* 0x000fea000383ffff */
.L_x_17666:
[----:B------:R-:W-:Y:S05]  /*18870*/  BSYNC B7 ;  /* 0x0000000000077941 */ /* 0x000fea0003800000 */
.L_x_17665:
        /* <DEDUP_REMOVED lines=29> */
.L_x_17703:
[----:B------:R-:W-:Y:S05]  /*18a50*/  BSYNC B8 ;  /* 0x0000000000087941 */ /* 0x000fea0003800000 */
.L_x_17702:
        /* <DEDUP_REMOVED lines=24> */
.L_x_17705:
[----:B------:R-:W-:Y:S05]  /*18be0*/  BSYNC B8 ;  /* 0x0000000000087941 */ /* 0x000fea0003800000 */
.L_x_17704:
        /* <DEDUP_REMOVED lines=29> */
.L_x_17707:
[----:B------:R-:W-:Y:S05]  /*18dc0*/  BSYNC B8 ;  /* 0x0000000000087941 */ /* 0x000fea0003800000 */
.L_x_17706:
        /* <DEDUP_REMOVED lines=16> */
.L_x_17721:
        /* <DEDUP_REMOVED lines=15> */
.L_x_17710:
        /* <DEDUP_REMOVED lines=20> */
.L_x_17711:
[----:B------:R-:W-:Y:S05]  /*19100*/  BSYNC B1 ;  /* 0x0000000000017941 */ /* 0x000fea0003800000 */
.L_x_17709:
        /* <DEDUP_REMOVED lines=30> */
.L_x_17713:
        /* <DEDUP_REMOVED lines=19> */
.L_x_17714:
[----:B------:R-:W-:Y:S05]  /*19420*/  BSYNC B1 ;  /* 0x0000000000017941 */ /* 0x000fea0003800000 */
.L_x_17712:
        /* <DEDUP_REMOVED lines=29> */
.L_x_17716:
        /* <DEDUP_REMOVED lines=19> */
.L_x_17717:
[----:B------:R-:W-:Y:S05]  /*19730*/  BSYNC B1 ;  /* 0x0000000000017941 */ /* 0x000fea0003800000 */
.L_x_17715:
        /* <DEDUP_REMOVED lines=28> */
.L_x_17719:
        /* <DEDUP_REMOVED lines=19> */
.L_x_17720:
[----:B------:R-:W-:Y:S05]  /*19a30*/  BSYNC B1 ;  /* 0x0000000000017941 */ /* 0x000fea0003800000 */
.L_x_17718:
        /* <DEDUP_REMOVED lines=18> */
.L_x_17708:
        /* <DEDUP_REMOVED lines=17> */
.L_x_17724:
        /* <DEDUP_REMOVED lines=20> */
.L_x_17725:
[----:B------:R-:W-:Y:S05]  /*19db0*/  BSYNC B0 ;  /* 0x0000000000007941 */ /* 0x000fea0003800000 */
.L_x_17723:
        /* <DEDUP_REMOVED lines=32> */
.L_x_17727:
        /* <DEDUP_REMOVED lines=19> */
.L_x_17728:
[----:B------:R-:W-:Y:S05]  /*1a0f0*/  BSYNC B0 ;  /* 0x0000000000007941 */ /* 0x000fea0003800000 */
.L_x_17726:
        /* <DEDUP_REMOVED lines=26> */
.L_x_17730:
        /* <DEDUP_REMOVED lines=18> */
.L_x_17731:
[----:B------:R-:W-:Y:S05]  /*1a3c0*/  BSYNC B0 ;  /* 0x0000000000007941 */ /* 0x000fea0003800000 */
.L_x_17729:
[----:B------:R-:W2:Y:S02]  /*1a3d0*/  LDG.E.64 R12, desc[UR36][R12.64+-0x10] ;  /* 0xfffff0240c0c7981 */ /* 0x000ea4000c1e1b00 */
[----:B--2---:R-:W-:Y:S02]  /*1a3e0*/  IMAD R3, R5, R12, RZ ;  /* 0x0000000c05037224 */ /* 0x004fe400078e02ff */
[----:B------:R-:W-:-:S04]  /*1a3f0*/  IMAD.WIDE.U32 R24, R12, R4, R24 ;  /* 0x000000040c187225 */ /* 0x000fc800078e0018 */
[----:B------:R-:W-:-:S04]  /*1a400*/  IMAD R3, R13, R4, R3 ;  /* 0x000000040d037224 */ /* 0x000fc800078e0203 */
[----:B------:R-:W-:-:S07]  /*1a410*/  IMAD.IADD R25, R25, 0x1, R3 ;  /* 0x0000000119197824 */ /* 0x000fce00078e0203 */
.L_x_17722:
        /* <DEDUP_REMOVED lines=18> */
.L_x_17734:
        /* <DEDUP_REMOVED lines=25> */
.L_x_17733:
[----:B------:R-:W-:Y:S05]  /*1a6d0*/  BSYNC B8 ;  /* 0x0000000000087941 */ /* 0x000fea0003800000 */
.L_x_17732:
[----:B------:R-:W-:-:S05]  /*1a6e0*/  IADD3 R16, P0, R16, 0x8, RZ ;  /* 0x0000000810107810 */ /* 0x000fca0007f1e0ff */
[----:B------:R-:W-:Y:S01]  /*1a6f0*/  IMAD.X R17, RZ, RZ, R17, P0 ;  /* 0x000000ffff117224 */ /* 0x000fe200000e0611 */
[----:B------:R-:W-:-:S04]  /*1a700*/  ISETP.GE.U32.AND P0, PT, R16, R19, PT ;  /* 0x000000131000720c */ /* 0x000fc80003f06070 */
[----:B------:R-:W-:-:S13]  /*1a710*/  ISETP.GE.U32.AND.EX P0, PT, R17, R18, PT, P0 ;  /* 0x000000121100720c */ /* 0x000fda0003f06100 */
[----:B------:R-:W-:Y:S05]  /*1a720*/  @!P0 BRA `(.L_x_17734) ;  /* 0xfffffffc00848947 */ /* 0x000fea000383ffff */
.L_x_17701:
[----:B------:R-:W-:Y:S05]  /*1a730*/  BSYNC B7 ;  /* 0x0000000000077941 */ /* 0x000fea0003800000 */
.L_x_17700:
        /* <DEDUP_REMOVED lines=28> */
.L_x_17736:
[----:B------:R-:W-:Y:S05]  /*1a900*/  BSYNC B7 ;  /* 0x0000000000077941 */ /* 0x000fea0003800000 */
.L_x_17735:
        /* <DEDUP_REMOVED lines=24> */
.L_x_17738:
[----:B------:R-:W-:Y:S05]  /*1aa90*/  BSYNC B7 ;  /* 0x0000000000077941 */ /* 0x000fea0003800000 */
.L_x_17737:
        /* <DEDUP_REMOVED lines=29> */
.L_x_17740:
[----:B------:R-:W-:Y:S05]  /*1ac70*/  BSYNC B7 ;  /* 0x0000000000077941 */ /* 0x000fea0003800000 */
.L_x_17739:
        /* <DEDUP_REMOVED lines=15> */
.L_x_17754:
        /* <DEDUP_REMOVED lines=14> */
.L_x_17743:
        /* <DEDUP_REMOVED lines=20> */
.L_x_17744:
[----:B------:R-:W-:Y:S05]  /*1af90*/  BSYNC B1 ;  /* 0x0000000000017941 */ /* 0x000fea0003800000 */
.L_x_17742:
        /* <DEDUP_REMOVED lines=30> */
.L_x_17746:
        /* <DEDUP_REMOVED lines=19> */
.L_x_17747:
[----:B------:R-:W-:Y:S05]  /*1b2b0*/  BSYNC B1 ;  /* 0x0000000000017941 */ /* 0x000fea0003800000 */
.L_x_17745:
        /* <DEDUP_REMOVED lines=29> */
.L_x_17749:
        /* <DEDUP_REMOVED lines=19> */
.L_x_17750:
[----:B------:R-:W-:Y:S05]  /*1b5c0*/  BSYNC B1 ;  /* 0x0000000000017941 */ /* 0x000fea0003800000 */
.L_x_17748:
        /* <DEDUP_REMOVED lines=26> */
.L_x_17752:
        /* <DEDUP_REMOVED lines=19> */
.L_x_17753:
[----:B------:R-:W-:Y:S05]  /*1b8a0*/  BSYNC B1 ;  /* 0x0000000000017941 */ /* 0x000fea0003800000 */
.L_x_17751:
        /* <DEDUP_REMOVED lines=18> */
.L_x_17741:
        /* <DEDUP_REMOVED lines=17> */
.L_x_17757:
        /* <DEDUP_REMOVED lines=20> */
.L_x_17758:
[----:B------:R-:W-:Y:S05]  /*1bc20*/  BSYNC B0 ;  /* 0x0000000000007941 */ /* 0x000fea0003800000 */
.L_x_17756:
        /* <DEDUP_REMOVED lines=32> */
.L_x_17760:
        /* <DEDUP_REMOVED lines=19> */
.L_x_17761:
[----:B------:R-:W-:Y:S05]  /*1bf60*/  BSYNC B0 ;  /* 0x0000000000007941 */ /* 0x000fea0003800000 */
.L_x_17759:
        /* <DEDUP_REMOVED lines=23> */
[----:B------:R-:W-:Y:S05]  /*1c0e0*/  CALL.REL.NOINC `($__internal_40_$__cuda_sm20_rem_s64) ;  /* 0x0000002800607944 */ /* 0x000fea0003c00000 */
[----:B------:R-:W-:Y:S01]  /*1c0f0*/  IMAD.MOV.U32 R2, RZ, RZ, R4 ;  /* 0x000000ffff027224 */ /* 0x000fe200078e0004 */
[----:B------:R-:W-:Y:S06]  /*1c100*/  BRA `(.L_x_17764) ;  /* 0x0000000000487947 */ /* 0x000fec0003800000 */
.L_x_17763:
        /* <DEDUP_REMOVED lines=18> */
.L_x_17764:
[----:B------:R-:W-:Y:S05]  /*1c230*/  BSYNC B0 ;  /* 0x0000000000007941 */ /* 0x000fea0003800000 */
.L_x_17762:
[----:B------:R-:W2:Y:S02]  /*1c240*/  LDG.E.64 R12, desc[UR36][R12.64+-0x10] ;  /* 0xfffff0240c0c7981 */ /* 0x000ea4000c1e1b00 */
[----:B--2---:R-:W-:Y:S02]  /*1c250*/  IMAD R3, R3, R12, RZ ;  /* 0x0000000c03037224 */ /* 0x004fe400078e02ff */
[----:B------:R-:W-:-:S04]  /*1c260*/  IMAD.WIDE.U32 R18, R12, R2, R18 ;  /* 0x000000020c127225 */ /* 0x000fc800078e0012 */
[----:B------:R-:W-:-:S04]  /*1c270*/  IMAD R3, R13, R2, R3 ;  /* 0x000000020d037224 */ /* 0x000fc800078e0203 */
[----:B------:R-:W-:-:S07]  /*1c280*/  IMAD.IADD R19, R19, 0x1, R3 ;  /* 0x0000000113137824 */ /* 0x000fce00078e0203 */
.L_x_17755:
        /* <DEDUP_REMOVED lines=18> */
.L_x_17767:
        /* <DEDUP_REMOVED lines=25> */
.L_x_17766:
[----:B------:R-:W-:Y:S05]  /*1c540*/  BSYNC B7 ;  /* 0x0000000000077941 */ /* 0x000fea0003800000 */
.L_x_17765:
[----:B------:R-:W-:-:S05]  /*1c550*/  IADD3 R16, P0, R16, 0x8, RZ ;  /* 0x0000000810107810 */ /* 0x000fca0007f1e0ff */
[----:B------:R-:W-:Y:S01]  /*1c560*/  IMAD.X R17, RZ, RZ, R17, P0 ;  /* 0x000000ffff117224 */ /* 0x000fe200000e0611 */
[----:B------:R-:W-:-:S04]  /*1c570*/  ISETP.GE.U32.AND P0, PT, R16, R23, PT ;  /* 0x000000171000720c */ /* 0x000fc80003f06070 */
[----:B------:R-:W-:-:S13]  /*1c580*/  ISETP.GE.U32.AND.EX P0, PT, R17, R18, PT, P0 ;  /* 0x000000121100720c */ /* 0x000fda0003f06100 */
[----:B------:R-:W-:Y:S05]  /*1c590*/  @!P0 BRA `(.L_x_17767) ;  /* 0xfffffffc00848947 */ /* 0x000fea000383ffff */
.L_x_17629:
[----:B------:R-:W-:Y:S05]  /*1c5a0*/  BSYNC B6 ;  /* 0x0000000000067941 */ /* 0x000fea0003800000 */
.L_x_17583:
        /* <DEDUP_REMOVED lines=26> */
.L_x_17773:
[----:B------:R0:W-:Y:S01]  /*1c750*/  STG.E.U8 desc[UR36][R2.64], RZ ;  /* 0x000000ff02007986 */ /* 0x0001e2000c101124 */
[----:B------:R-:W-:Y:S05]  /*1c760*/  BRA `(.L_x_17775) ;  /* 0x00000004008c7947 */ /* 0x000fea0003800000 */
.L_x_17772:
        /* <DEDUP_REMOVED lines=8> */
.L_x_17777:
[----:B------:R0:W-:Y:S01]  /*1c7f0*/  STG.E desc[UR36][R2.64], RZ ;  /* 0x000000ff02007986 */ /* 0x0001e2000c101924 */
[----:B------:R-:W-:Y:S05]  /*1c800*/  BRA `(.L_x_17775) ;  /* 0x0000000400647947 */ /* 0x000fea0003800000 */
.L_x_17776:
[----:B------:R0:W-:Y:S01]  /*1c810*/  STG.E.U16 desc[UR36][R2.64], RZ ;  /* 0x000000ff02007986 */ /* 0x0001e2000c101524 */
[----:B------:R-:W-:Y:S05]  /*1c820*/  BRA `(.L_x_17775) ;  /* 0x00000004005c7947 */ /* 0x000fea0003800000 */
.L_x_17771:
        /* <DEDUP_REMOVED lines=8> */
.L_x_17779:
[----:B------:R1:W-:Y:S01]  /*1c8b0*/  STG.E.U16 desc[UR36][R2.64], RZ ;  /* 0x000000ff02007986 */ /* 0x0003e2000c101524 */
[----:B------:R-:W-:Y:S05]  /*1c8c0*/  BRA `(.L_x_17775) ;  /* 0x0000000400347947 */ /* 0x000fea0003800000 */
.L_x_17778:
        /* <DEDUP_REMOVED lines=8> */
.L_x_17781:
[----:B------:R0:W-:Y:S01]  /*1c950*/  STG.E desc[UR36][R2.64], RZ ;  /* 0x000000ff02007986 */ /* 0x0001e2000c101924 */
[----:B------:R-:W-:Y:S05]  /*1c960*/  BRA `(.L_x_17775) ;  /* 0x00000004000c7947 */ /* 0x000fea0003800000 */
.L_x_17780:
[----:B------:R2:W-:Y:S01]  /*1c970*/  STG.E.64 desc[UR36][R2.64], RZ ;  /* 0x000000ff02007986 */ /* 0x0005e2000c101b24 */
[----:B------:R-:W-:Y:S05]  /*1c980*/  BRA `(.L_x_17775) ;  /* 0x0000000400047947 */ /* 0x000fea0003800000 */
.L_x_17770:
        /* <DEDUP_REMOVED lines=10> */
.L_x_17784:
[----:B------:R0:W-:Y:S01]  /*1ca30*/  STG.E.128 desc[UR36][R2.64], RZ ;  /* 0x000000ff02007986 */ /* 0x0001e2000c101d24 */
[----:B------:R-:W-:Y:S05]  /*1ca40*/  BRA `(.L_x_17775) ;  /* 0x0000000000d47947 */ /* 0x000fea0003800000 */
.L_x_17783:
        /* <DEDUP_REMOVED lines=8> */
.L_x_17786:
[----:B------:R0:W-:Y:S01]  /*1cad0*/  STG.E.U8 desc[UR36][R2.64], RZ ;  /* 0x000000ff02007986 */ /* 0x0001e2000c101124 */
[----:B------:R-:W-:Y:S05]  /*1cae0*/  BRA `(.L_x_17775) ;  /* 0x0000000000ac7947 */ /* 0x000fea0003800000 */
.L_x_17785:
[----:B------:R0:W-:Y:S01]  /*1caf0*/  STG.E.U16 desc[UR36][R2.64], RZ ;  /* 0x000000ff02007986 */ /* 0x0001e2000c101524 */
[----:B------:R-:W-:Y:S05]  /*1cb00*/  BRA `(.L_x_17775) ;  /* 0x0000000000a47947 */ /* 0x000fea0003800000 */
.L_x_17782:
        /* <DEDUP_REMOVED lines=10> */
.L_x_17789:
[----:B------:R0:W-:Y:S01]  /*1cbb0*/  STG.E.U8 desc[UR36][R2.64], RZ ;  /* 0x000000ff02007986 */ /* 0x0001e2000c101124 */
[----:B------:R-:W-:Y:S05]  /*1cbc0*/  BRA `(.L_x_17775) ;  /* 0x0000000000747947 */ /* 0x000fea0003800000 */
.L_x_17788:
[----:B------:R0:W-:Y:S01]  /*1cbd0*/  STG.E.U8 desc[UR36][R2.64], RZ ;  /* 0x000000ff02007986 */ /* 0x0001e2000c101124 */
[----:B------:R-:W-:Y:S05]  /*1cbe0*/  BRA `(.L_x_17775) ;  /* 0x00000000006c7947 */ /* 0x000fea0003800000 */
.L_x_17787:
[----:B------:R-:W-:-:S13]  /*1cbf0*/  ISETP.NE.AND P0, PT, R0, 0x1c, PT ;  /* 0x0000001c0000780c */ /* 0x000fda0003f05270 */
[----:B------:R-:W-:Y:S05]  /*1cc00*/  @!P0 BRA `(.L_x_17790) ;  /* 0x0000000000608947 */ /* 0x000fea0003800000 */
[----:B------:R-:W-:-:S13]  /*1cc10*/  ISETP.NE.AND P0, PT, R0, 0x1d, PT ;  /* 0x0000001d0000780c */ /* 0x000fda0003f05270 */
[----:B------:R-:W-:Y:S05]  /*1cc20*/  @!P0 BRA `(.L_x_17791) ;  /* 0x0000000000508947 */ /* 0x000fea0003800000 */
[----:B------:R-:W-:-:S13]  /*1cc30*/  ISETP.NE.AND P0, PT, R0, 0x2c, PT ;  /* 0x0000002c0000780c */ /* 0x000fda0003f05270 */
[----:B------:R0:W-:Y:S01]  /*1cc40*/  @!P0 STG.E.U8 desc[UR36][R2.64], RZ ;  /* 0x000000ff02008986 */ /* 0x0001e2000c101124 */
[----:B------:R-:W-:Y:S05]  /*1cc50*/  @!P0 BRA `(.L_x_17775) ;  /* 0x0000000000508947 */ /* 0x000fea0003800000 */
.L_x_17774:
        /* <DEDUP_REMOVED lines=16> */
.L_x_17792:
[----:B------:R-:W-:Y:S05]  /*1cd60*/  BRA `(.L_x_17775) ;  /* 0x00000000000c7947 */ /* 0x000fea0003800000 */
.L_x_17791:
[----:B------:R0:W-:Y:S01]  /*1cd70*/  STG.E.64 desc[UR36][R2.64], RZ ;  /* 0x000000ff02007986 */ /* 0x0001e2000c101b24 */
[----:B------:R-:W-:Y:S05]  /*1cd80*/  BRA `(.L_x_17775) ;  /* 0x0000000000047947 */ /* 0x000fea0003800000 */
.L_x_17790:
[----:B------:R0:W-:Y:S02]  /*1cd90*/  STG.E desc[UR36][R2.64], RZ ;  /* 0x000000ff02007986 */ /* 0x0001e4000c101924 */
.L_x_17775:
[----:B------:R-:W-:-:S07]  /*1cda0*/  VIADD R16, R16, 0x80 ;  /* 0x0000008010107836 */ /* 0x000fce0000000000 */
.L_x_17769:
[----:B------:R-:W-:Y:S05]  /*1cdb0*/  BSYNC B6 ;  /* 0x0000000000067941 */ /* 0x000fea0003800000 */
.L_x_17768:
        /* <DEDUP_REMOVED lines=24> */
.L_x_17798:
[----:B------:R0:W-:Y:S01]  /*1cf40*/  STG.E.U8 desc[UR36][R2.64], RZ ;  /* 0x000000ff02007986 */ /* 0x0001e2000c101124 */
[----:B------:R-:W-:Y:S05]  /*1cf50*/  BRA `(.L_x_17800) ;  /* 0x00000004008c7947 */ /* 0x000fea0003800000 */
.L_x_17797:
        /* <DEDUP_REMOVED lines=8> */
.L_x_17802:
[----:B------:R0:W-:Y:S01]  /*1cfe0*/  STG.E desc[UR36][R2.64], RZ ;  /* 0x000000ff02007986 */ /* 0x0001e2000c101924 */
[----:B------:R-:W-:Y:S05]  /*1cff0*/  BRA `(.L_x_17800) ;  /* 0x0000000400647947 */ /* 0x000fea0003800000 */
.L_x_17801:
[----:B------:R0:W-:Y:S01]  /*1d000*/  STG.E.U16 desc[UR36][R2.64], RZ ;  /* 0x000000ff02007986 */ /* 0x0001e2000c101524 */
[----:B------:R-:W-:Y:S05]  /*1d010*/  BRA `(.L_x_17800) ;  /* 0x00000004005c7947 */ /* 0x000fea0003800000 */
.L_x_17796:
        /* <DEDUP_REMOVED lines=8> */
.L_x_17804:
[----:B------:R0:W-:Y:S01]  /*1d0a0*/  STG.E.U16 desc[UR36][R2.64], RZ ;  /* 0x000000ff02007986 */ /* 0x0001e2000c101524 */
[----:B------:R-:W-:Y:S05]  /*1d0b0*/  BRA `(.L_x_17800) ;  /* 0x0000000400347947 */ /* 0x000fea0003800000 */
.L_x_17803:
        /* <DEDUP_REMOVED lines=8> */
.L_x_17806:
[----:B------:R0:W-:Y:S01]  /*1d140*/  STG.E desc[UR36][R2.64], RZ ;  /* 0x000000ff02007986 */ /* 0x0001e2000c101924 */
[----:B------:R-:W-:Y:S05]  /*1d150*/  BRA `(.L_x_17800) ;  /* 0x00000004000c7947 */ /* 0x000fea0003800000 */
.L_x_17805:
[----:B------:R0:W-:Y:S01]  /*1d160*/  STG.E.64 desc[UR36][R2.64], RZ ;  /* 0x000000ff02007986 */ /* 0x0001e2000c101b24 */
[----:B------:R-:W-:Y:S05]  /*1d170*/  BRA `(.L_x_17800) ;  /* 0x0000000400047947 */ /* 0x000fea0003800000 */
.L_x_17795:
        /* <DEDUP_REMOVED lines=10> */
.L_x_17809:
[----:B------:R4:W-:Y:S01]  /*1d220*/  STG.E.128 desc[UR36][R2.64], RZ ;  /* 0x000000ff02007986 */ /* 0x0009e2000c101d24 */
[----:B------:R-:W-:Y:S05]  /*1d230*/  BRA `(.L_x_17800) ;  /* 0x0000000000d47947 */ /* 0x000fea0003800000 */
.L_x_17808:
        /* <DEDUP_REMOVED lines=8> */
.L_x_17811:
[----:B------:R1:W-:Y:S01]  /*1d2c0*/  STG.E.U8 desc[UR36][R2.64], RZ ;  /* 0x000000ff02007986 */ /* 0x0003e2000c101124 */
[----:B------:R-:W-:Y:S05]  /*1d2d0*/  BRA `(.L_x_17800) ;  /* 0x0000000000ac7947 */ /* 0x000fea0003800000 */
.L_x_17810:
[----:B------:R2:W-:Y:S01]  /*1d2e0*/  STG.E.U16 desc[UR36][R2.64], RZ ;  /* 0x000000ff02007986 */ /* 0x0005e2000c101524 */
[----:B------:R-:W-:Y:S05]  /*1d2f0*/  BRA `(.L_x_17800) ;  /* 0x0000000000a47947 */ /* 0x000fea0003800000 */
.L_x_17807:
        /* <DEDUP_REMOVED lines=10> */
.L_x_17814:
[----:B------:R0:W-:Y:S01]  /*1d3a0*/  STG.E.U8 desc[UR36][R2.64], RZ ;  /* 0x000000ff02007986 */ /* 0x0001e2000c101124 */
[----:B------:R-:W-:Y:S05]  /*1d3b0*/  BRA `(.L_x_17800) ;  /* 0x0000000000747947 */ /* 0x000fea0003800000 */
.L_x_17813:
[----:B------:R0:W-:Y:S01]  /*1d3c0*/  STG.E.U8 desc[UR36][R2.64], RZ ;  /* 0x000000ff02007986 */ /* 0x0001e2000c101124 */
[----:B------:R-:W-:Y:S05]  /*1d3d0*/  BRA `(.L_x_17800) ;  /* 0x00000000006c7947 */ /* 0x000fea0003800000 */
.L_x_17812:
[----:B------:R-:W-:-:S13]  /*1d3e0*/  ISETP.NE.AND P0, PT, R0, 0x1c, PT ;  /* 0x0000001c0000780c */ /* 0x000fda0003f05270 */
[----:B------:R-:W-:Y:S05]  /*1d3f0*/  @!P0 BRA `(.L_x_17815) ;  /* 0x0000000000608947 */ /* 0x000fea0003800000 */
[----:B------:R-:W-:-:S13]  /*1d400*/  ISETP.NE.AND P0, PT, R0, 0x1d, PT ;  /* 0x0000001d0000780c */ /* 0x000fda0003f05270 */
[----:B------:R-:W-:Y:S05]  /*1d410*/  @!P0 BRA `(.L_x_17816) ;  /* 0x0000000000508947 */ /* 0x000fea0003800000 */
[----:B------:R-:W-:-:S13]  /*1d420*/  ISETP.NE.AND P0, PT, R0, 0x2c, PT ;  /* 0x0000002c0000780c */ /* 0x000fda0003f05270 */
[----:B------:R0:W-:Y:S01]  /*1d430*/  @!P0 STG.E.U8 desc[UR36][R2.64], RZ ;  /* 0x000000ff02008986 */ /* 0x0001e2000c101124 */
[----:B------:R-:W-:Y:S05]  /*1d440*/  @!P0 BRA `(.L_x_17800) ;  /* 0x0000000000508947 */ /* 0x000fea0003800000 */
.L_x_17799:
        /* <DEDUP_REMOVED lines=16> */
.L_x_17817:
[----:B------:R-:W-:Y:S05]  /*1d550*/  BRA `(.L_x_17800) ;  /* 0x00000000000c7947 */ /* 0x000fea0003800000 */
.L_x_17816:
[----:B------:R0:W-:Y:S01]  /*1d560*/  STG.E.64 desc[UR36][R2.64], RZ ;  /* 0x000000ff02007986 */ /* 0x0001e2000c101b24 */
[----:B------:R-:W-:Y:S05]  /*1d570*/  BRA `(.L_x_17800) ;  /* 0x0000000000047947 */ /* 0x000fea0003800000 */
.L_x_17815:
[----:B------:R0:W-:Y:S02]  /*1d580*/  STG.E desc[UR36][R2.64], RZ ;  /* 0x000000ff02007986 */ /* 0x0001e4000c101924 */
.L_x_17800:
        /* <DEDUP_REMOVED lines=23> */
.L_x_17821:
[----:B------:R1:W-:Y:S01]  /*1d700*/  STG.E.U8 desc[UR36][R2.64], RZ ;  /* 0x000000ff02007986 */ /* 0x0003e2000c101124 */
[----:B------:R-:W-:Y:S05]  /*1d710*/  BRA `(.L_x_17823) ;  /* 0x00000004008c7947 */ /* 0x000fea0003800000 */
.L_x_17820:
        /* <DEDUP_REMOVED lines=8> */
.L_x_17825:
[----:B------:R4:W-:Y:S01]  /*1d7a0*/  STG.E desc[UR36][R2.64], RZ ;  /* 0x000000ff02007986 */ /* 0x0009e2000c101924 */
[----:B------:R-:W-:Y:S05]  /*1d7b0*/  BRA `(.L_x_17823) ;  /* 0x0000000400647947 */ /* 0x000fea0003800000 */
.L_x_17824:
[----:B------:R0:W-:Y:S01]  /*1d7c0*/  STG.E.U16 desc[UR36][R2.64], RZ ;  /* 0x000000ff02007986 */ /* 0x0001e2000c101524 */
[----:B------:R-:W-:Y:S05]  /*1d7d0*/  BRA `(.L_x_17823) ;  /* 0x00000004005c7947 */ /* 0x000fea0003800000 */
.L_x_17819:
        /* <DEDUP_REMOVED lines=8> */
.L_x_17827:
[----:B------:R0:W-:Y:S01]  /*1d860*/  STG.E.U16 desc[UR36][R2.64], RZ ;  /* 0x000000ff02007986 */ /* 0x0001e2000c101524 */
[----:B------:R-:W-:Y:S05]  /*1d870*/  BRA `(.L_x_17823) ;  /* 0x0000000400347947 */ /* 0x000fea0003800000 */
.L_x_17826:
        /* <DEDUP_REMOVED lines=8> */
.L_x_17829:
[----:B------:R0:W-:Y:S01]  /*1d900*/  STG.E desc[UR36][R2.64], RZ ;  /* 0x000000ff02007986 */ /* 0x0001e2000c101924 */
[----:B------:R-:W-:Y:S05]  /*1d910*/  BRA `(.L_x_17823) ;  /* 0x00000004000c7947 */ /* 0x000fea0003800000 */
.L_x_17828:
[----:B------:R0:W-:Y:S01]  /*1d920*/  STG.E.64 desc[UR36][R2.64], RZ ;  /* 0x000000ff02007986 */ /* 0x0001e2000c101b24 */
[----:B------:R-:W-:Y:S05]  /*1d930*/  BRA `(.L_x_17823) ;  /* 0x0000000400047947 */ /* 0x000fea0003800000 */
.L_x_17818:
        /* <DEDUP_REMOVED lines=10> */
.L_x_17832:
[----:B------:R0:W-:Y:S01]  /*1d9e0*/  STG.E.128 desc[UR36][R2.64], RZ ;  /* 0x000000ff02007986 */ /* 0x0001e2000c101d24 */
[----:B------:R-:W-:Y:S05]  /*1d9f0*/  BRA `(.L_x_17823) ;  /* 0x0000000000d47947 */ /* 0x000fea0003800000 */
.L_x_17831:
        /* <DEDUP_REMOVED lines=8> */
.L_x_17834:
[----:B------:R0:W-:Y:S01]  /*1da80*/  STG.E.U8 desc[UR36][R2.64], RZ ;  /* 0x000000ff02007986 */ /* 0x0001e2000c101124 */
[----:B------:R-:W-:Y:S05]  /*1da90*/  BRA `(.L_x_17823) ;  /* 0x0000000000ac7947 */ /* 0x000fea0003800000 */
.L_x_17833:
[----:B------:R0:W-:Y:S01]  /*1daa0*/  STG.E.U16 desc[UR36][R2.64], RZ ;  /* 0x000000ff02007986 */ /* 0x0001e2000c101524 */
[----:B------:R-:W-:Y:S05]  /*1dab0*/  BRA `(.L_x_17823) ;  /* 0x0000000000a47947 */ /* 0x000fea0003800000 */
.L_x_17830:
        /* <DEDUP_REMOVED lines=10> */
.L_x_17837:
[----:B------:R0:W-:Y:S01]  /*1db60*/  STG.E.U8 desc[UR36][R2.64], RZ ;  /* 0x000000ff02007986 */ /* 0x0001e2000c101124 */
[----:B------:R-:W-:Y:S05]  /*1db70*/  BRA `(.L_x_17823) ;  /* 0x0000000000747947 */ /* 0x000fea0003800000 */
.L_x_17836:
[----:B------:R0:W-:Y:S01]  /*1db80*/  STG.E.U8 desc[UR36][R2.64], RZ ;  /* 0x000000ff02007986 */ /* 0x0001e2000c101124 */
[----:B------:R-:W-:Y:S05]  /*1db90*/  BRA `(.L_x_17823) ;  /* 0x00000000006c7947 */ /* 0x000fea0003800000 */
.L_x_17835:
[----:B------:R-:W-:-:S13]  /*1dba0*/  ISETP.NE.AND P0, PT, R0, 0x1c, PT ;  /* 0x0000001c0000780c */ /* 0x000fda0003f05270 */
[----:B------:R-:W-:Y:S05]  /*1dbb0*/  @!P0 BRA `(.L_x_17838) ;  /* 0x0000000000608947 */ /* 0x000fea0003800000 */
[----:B------:R-:W-:-:S13]  /*1dbc0*/  ISETP.NE.AND P0, PT, R0, 0x1d, PT ;  /* 0x0000001d0000780c */ /* 0x000fda0003f05270 */
[----:B------:R-:W-:Y:S05]  /*1dbd0*/  @!P0 BRA `(.L_x_17839) ;  /* 0x0000000000508947 */ /* 0x000fea0003800000 */
[----:B------:R-:W-:-:S13]  /*1dbe0*/  ISETP.NE.AND P0, PT, R0, 0x2c, PT ;  /* 0x0000002c0000780c */ /* 0x000fda0003f05270 */
[----:B------:R0:W-:Y:S01]  /*1dbf0*/  @!P0 STG.E.U8 desc[UR36][R2.64], RZ ;  /* 0x000000ff02008986 */ /* 0x0001e2000c101124 */
[----:B------:R-:W-:Y:S05]  /*1dc00*/  @!P0 BRA `(.L_x_17823) ;  /* 0x0000000000508947 */ /* 0x000fea0003800000 */
.L_x_17822:
        /* <DEDUP_REMOVED lines=16> */
.L_x_17840:
[----:B------:R-:W-:Y:S05]  /*1dd10*/  BRA `(.L_x_17823) ;  /* 0x00000000000c7947 */ /* 0x000fea0003800000 */
.L_x_17839:
[----:B------:R0:W-:Y:S01]  /*1dd20*/  STG.E.64 desc[UR36][R2.64], RZ ;  /* 0x000000ff02007986 */ /* 0x0001e2000c101b24 */
[----:B------:R-:W-:Y:S05]  /*1dd30*/  BRA `(.L_x_17823) ;  /* 0x0000000000047947 */ /* 0x000fea0003800000 */
.L_x_17838:
[----:B------:R0:W-:Y:S02]  /*1dd40*/  STG.E desc[UR36][R2.64], RZ ;  /* 0x000000ff02007986 */ /* 0x0001e4000c101924 */
.L_x_17823:
[----:B------:R-:W-:-:S07]  /*1dd50*/  VIADD R16, R16, 0x80 ;  /* 0x0000008010107836 */ /* 0x000fce0000000000 */
.L_x_17794:
[----:B------:R-:W-:Y:S05]  /*1dd60*/  BSYNC B6 ;  /* 0x0000000000067941 */ /* 0x000fea0003800000 */
.L_x_17793:
        /* <DEDUP_REMOVED lines=22> */
.L_x_17844:
[----:B------:R-:W-:Y:S01]  /*1ded0*/  STG.E.U8 desc[UR36][R2.64], RZ ;  /* 0x000000ff02007986 */ /* 0x000fe2000c101124 */
[----:B------:R-:W-:Y:S05]  /*1dee0*/  EXIT ;  /* 0x000000000000794d */ /* 0x000fea0003800000 */
.L_x_17843:
        /* <DEDUP_REMOVED lines=8> */
.L_x_17847:
[----:B------:R-:W-:Y:S01]  /*1df70*/  STG.E desc[UR36][R2.64], RZ ;  /* 0x000000ff02007986 */ /* 0x000fe2000c101924 */
[----:B------:R-:W-:Y:S05]  /*1df80*/  EXIT ;  /* 0x000000000000794d */ /* 0x000fea0003800000 */
.L_x_17846:
[----:B------:R-:W-:Y:S01]  /*1df90*/  STG.E.U16 desc[UR36][R2.64], RZ ;  /* 0x000000ff02007986 */ /* 0x000fe2000c101524 */
[----:B------:R-:W-:Y:S05]  /*1dfa0*/  EXIT ;  /* 0x000000000000794d */ /* 0x000fea0003800000 */
.L_x_17842:
        /* <DEDUP_REMOVED lines=8> */
.L_x_17849:
[----:B------:R-:W-:Y:S01]  /*1e030*/  STG.E.U16 desc[UR36][R2.64], RZ ;  /* 0x000000ff02007986 */ /* 0x000fe2000c101524 */
[----:B------:R-:W-:Y:S05]  /*1e040*/  EXIT ;  /* 0x000000000000794d */ /* 0x000fea0003800000 */
.L_x_17848:
        /* <DEDUP_REMOVED lines=8> */
.L_x_17851:
[----:B------:R-:W-:Y:S01]  /*1e0d0*/  STG.E desc[UR36][R2.64], RZ ;  /* 0x000000ff02007986 */ /* 0x000fe2000c101924 */
[----:B------:R-:W-:Y:S05]  /*1e0e0*/  EXIT ;  /* 0x000000000000794d */ /* 0x000fea0003800000 */
.L_x_17850:
[----:B------:R-:W-:Y:S01]  /*1e0f0*/  STG.E.64 desc[UR36][R2.64], RZ ;  /* 0x000000ff02007986 */ /* 0x000fe2000c101b24 */
[----:B------:R-:W-:Y:S05]  /*1e100*/  EXIT ;  /* 0x000000000000794d */ /* 0x000fea0003800000 */
.L_x_17841:
        /* <DEDUP_REMOVED lines=10> */
.L_x_17854:
[----:B------:R-:W-:Y:S01]  /*1e1b0*/  STG.E.128 desc[UR36][R2.64], RZ ;  /* 0x000000ff02007986 */ /* 0x000fe2000c101d24 */
[----:B------:R-:W-:Y:S05]  /*1e1c0*/  EXIT ;  /* 0x000000000000794d */ /* 0x000fea0003800000 */
.L_x_17853:
        /* <DEDUP_REMOVED lines=8> */
.L_x_17856:
[----:B------:R-:W-:Y:S01]  /*1e250*/  STG.E.U8 desc[UR36][R2.64], RZ ;  /* 0x000000ff02007986 */ /* 0x000fe2000c101124 */
[----:B------:R-:W-:Y:S05]  /*1e260*/  EXIT ;  /* 0x000000000000794d */ /* 0x000fea0003800000 */
.L_x_17855:
[----:B------:R-:W-:Y:S01]  /*1e270*/  STG.E.U16 desc[UR36][R2.64], RZ ;  /* 0x000000ff02007986 */ /* 0x000fe2000c101524 */
[----:B------:R-:W-:Y:S05]  /*1e280*/  EXIT ;  /* 0x000000000000794d */ /* 0x000fea0003800000 */
.L_x_17852:
        /* <DEDUP_REMOVED lines=10> */
.L_x_17859:
[----:B------:R-:W-:Y:S01]  /*1e330*/  STG.E.U8 desc[UR36][R2.64], RZ ;  /* 0x000000ff02007986 */ /* 0x000fe2000c101124 */
[----:B------:R-:W-:Y:S05]  /*1e340*/  EXIT ;  /* 0x000000000000794d */ /* 0x000fea0003800000 */
.L_x_17858:
[----:B------:R-:W-:Y:S01]  /*1e350*/  STG.E.U8 desc[UR36][R2.64], RZ ;  /* 0x000000ff02007986 */ /* 0x000fe2000c101124 */
[----:B------:R-:W-:Y:S05]  /*1e360*/  EXIT ;  /* 0x000000000000794d */ /* 0x000fea0003800000 */
.L_x_17857:
[----:B------:R-:W-:-:S13]  /*1e370*/  ISETP.NE.AND P0, PT, R0, 0x1c, PT ;  /* 0x0000001c0000780c */ /* 0x000fda0003f05270 */
[----:B------:R-:W-:Y:S05]  /*1e380*/  @!P0 BRA `(.L_x_17860) ;  /* 0x0000000000608947 */ /* 0x000fea0003800000 */
[----:B------:R-:W-:-:S13]  /*1e390*/  ISETP.NE.AND P0, PT, R0, 0x1d, PT ;  /* 0x0000001d0000780c */ /* 0x000fda0003f05270 */
[----:B------:R-:W-:Y:S05]  /*1e3a0*/  @!P0 BRA `(.L_x_17861) ;  /* 0x0000000000508947 */ /* 0x000fea0003800000 */
[----:B------:R-:W-:-:S13]  /*1e3b0*/  ISETP.NE.AND P0, PT, R0, 0x2c, PT ;  /* 0x0000002c0000780c */ /* 0x000fda0003f05270 */
[----:B------:R0:W-:Y:S01]  /*1e3c0*/  @!P0 STG.E.U8 desc[UR36][R2.64], RZ ;  /* 0x000000ff02008986 */ /* 0x0001e2000c101124 */
[----:B------:R-:W-:Y:S05]  /*1e3d0*/  @!P0 EXIT ;  /* 0x000000000000894d */ /* 0x000fea0003800000 */
.L_x_17845:
        /* <DEDUP_REMOVED lines=16> */
.L_x_17862:
[----:B------:R-:W-:Y:S05]  /*1e4e0*/  EXIT ;  /* 0x000000000000794d */ /* 0x000fea0003800000 */
.L_x_17861:
[----:B------:R-:W-:Y:S01]  /*1e4f0*/  STG.E.64 desc[UR36][R2.64], RZ ;  /* 0x000000ff02007986 */ /* 0x000fe2000c101b24 */
[----:B------:R-:W-:Y:S05]  /*1e500*/  EXIT ;  /* 0x000000000000794d */ /* 0x000fea0003800000 */
.L_x_17860:
[----:B------:R-:W-:Y:S01]  /*1e510*/  STG.E desc[UR36][R2.64], RZ ;  /* 0x000000ff02007986 */ /* 0x000fe2000c101924 */
[----:B------:R-:W-:Y:S05]  /*1e520*/  EXIT ;  /* 0x000000000000794d */ /* 0x000fea0003800000 */
        .weak           $__internal_39_$__cuda_sm20_div_s64
        .type           $__internal_39_$__cuda_sm20_div_s64,@function
        .size           $__internal_39_$__cuda_sm20_div_s64,($__internal_40_$__cuda_sm20_rem_s64 - $__internal_39_$__cuda_sm20_div_s64)
$__internal_39_$__cuda_sm20_div_s64:
        /* <DEDUP_REMOVED lines=83> */
[----:B------:R-:W-:Y:S06]  /*1ea60*/  RET.REL.NODEC R20 `(_ZN2at6native27unrolled_elementwise_kernelIZZZNS0_67_GLOBAL__N__bb565c37_34_ValidateCompressedIndicesKernel_cu_33a4b88b42_validate_compressed_sparse_indices_kernelILNS2_8CDimNameE0ENS2_18CUDAKernelLauncherENS2_14EmptyVecKernelENS2_8DummyVecELm0EEEvRKNS_6TensorESA_lllENKUlvE1_clEvENKUlvE0_clEvEUllllllE_St5arrayIPcLm6EELi4E23TrivialOffsetCalculatorILi5EjESH_ILi1EjENS0_6memory12LoadWithCastILi5EEENSK_13StoreWithCastILi1EEEEEviT_T0_T2_T3_T4_T5_) ;  /* 0xfffffe1414647950 */ /* 0x000fec0003c3ffff */
        .weak           $__internal_40_$__cuda_sm20_rem_s64
        .type           $__internal_40_$__cuda_sm20_rem_s64,@function
        .size           $__internal_40_$__cuda_sm20_rem_s64,(.L_x_32220 - $__internal_40_$__cuda_sm20_rem_s64)
$__internal_40_$__cuda_sm20_rem_s64:
        /* <DEDUP_REMOVED lines=77> */
[----:B------:R-:W-:Y:S05]  /*1ef40*/  RET.REL.NODEC R6 `(_ZN2at6native27unrolled_elementwise_kernelIZZZNS0_67_GLOBAL__N__bb565c37_34_ValidateCompressedIndicesKernel_cu_33a4b88b42_validate_compressed_sparse_indices_kernelILNS2_8CDimNameE0ENS2_18CUDAKernelLauncherENS2_14EmptyVecKernelENS2_8DummyVecELm0EEEvRKNS_6TensorESA_lllENKUlvE1_clEvENKUlvE0_clEvEUllllllE_St5arrayIPcLm6EELi4E23TrivialOffsetCalculatorILi5EjESH_ILi1EjENS0_6memory12LoadWithCastILi5EEENSK_13StoreWithCastILi1EEEEEviT_T0_T2_T3_T4_T5_) ;  /* 0xfffffe10062c7950 */ /* 0x000fea0003c3ffff */
.L_x_17863:
        /* <DEDUP_REMOVED lines=11> */
.L_x_32220:


//--------------------- .text._ZN2at6native18elementwise_kernelILi128ELi2EZNS0_22gpu_kernel_impl_nocastIZZZNS0_67_GLOBAL__N__bb565c37_34_ValidateCompressedIndicesKernel_cu_33a4b88b42_validate_compressed_sparse_indices_kernelILNS3_8CDimNameE0ENS3_18CUDAKernelLauncherENS3_14EmptyVecKernelENS3_8DummyVecELm0EEEvRKNS_6TensorESB_lllENKUlvE1_clEvENKUlvE0_clEvEUllllllE_EEvRNS_18TensorIteratorBaseERKT_EUliE_EEviT1_ --------------------------
	.section	.text._ZN2at6native18elementwise_kernelILi128ELi2EZNS0_22gpu_kernel_impl_nocastIZZZNS0_67_GLOBAL__N__bb565c37_34_ValidateCompressedIndicesKernel_cu_33a4b88b42_validate_compressed_sparse_indices_kernelILNS3_8CDimNameE0ENS3_18CUDAKernelLauncherENS3_14EmptyVecKernelENS3_8DummyVecELm0EEEvRKNS_6TensorESB_lllENKUlvE1_clEvENKUlvE0_clEvEUllllllE_EEvRNS_18TensorIteratorBaseERKT_EUliE_EEviT1_,"ax",@progbits
	.align	128
        .global         _ZN2at6native18elementwise_kernelILi128ELi2EZNS0_22gpu_kernel_impl_nocastIZZZNS0_67_GLOBAL__N__bb565c37_34_ValidateCompressedIndicesKernel_cu_33a4b88b42_validate_compressed_sparse_indices_kernelILNS3_8CDimNameE0ENS3_18CUDAKernelLauncherENS3_14EmptyVecKernelENS3_8DummyVecELm0EEEvRKNS_6TensorESB_lllENKUlvE1_clEvENKUlvE0_clEvEUllllllE_EEvRNS_18TensorIteratorBaseERKT_EUliE_EEviT1_
        .type           _ZN2at6native18elementwise_kernelILi128ELi2EZNS0_22gpu_kernel_impl_nocastIZZZNS0_67_GLOBAL__N__bb565c37_34_ValidateCompressedIndicesKernel_cu_33a4b88b42_validate_compressed_sparse_indices_kernelILNS3_8CDimNameE0ENS3_18CUDAKernelLauncherENS3_14EmptyVecKernelENS3_8DummyVecELm0EEEvRKNS_6TensorESB_lllENKUlvE1_clEvENKUlvE0_clEvEUllllllE_EEvRNS_18TensorIteratorBaseERKT_EUliE_EEviT1_,@function
        .size           _ZN2at6native18elementwise_kernelILi128ELi2EZNS0_22gpu_kernel_impl_nocastIZZZNS0_67_GLOBAL__N__bb565c37_34_ValidateCompressedIndicesKernel_cu_33a4b88b42_validate_compressed_sparse_indices_kernelILNS3_8CDimNameE0ENS3_18CUDAKernelLauncherENS3_14EmptyVecKernelENS3_8DummyVecELm0EEEvRKNS_6TensorESB_lllENKUlvE1_clEvENKUlvE0_clEvEUllllllE_EEvRNS_18TensorIteratorBaseERKT_EUliE_EEviT1_,(.L_x_32221 - _ZN2at6native18elementwise_kernelILi128ELi2EZNS0_22gpu_kernel_impl_nocastIZZZNS0_67_GLOBAL__N__bb565c37_34_ValidateCompressedIndicesKernel_cu_33a4b88b42_validate_compressed_sparse_indices_kernelILNS3_8CDimNameE0ENS3_18CUDAKernelLauncherENS3_14EmptyVecKernelENS3_8DummyVecELm0EEEvRKNS_6TensorESB_lllENKUlvE1_clEvENKUlvE0_clEvEUllllllE_EEvRNS_18TensorIteratorBaseERKT_EUliE_EEviT1_)
        .other          _ZN2at6native18elementwise_kernelILi128ELi2EZNS0_22gpu_kernel_impl_nocastIZZZNS0_67_GLOBAL__N__bb565c37_34_ValidateCompressedIndicesKernel_cu_33a4b88b42_validate_compressed_sparse_indices_kernelILNS3_8CDimNameE0ENS3_18CUDAKernelLauncherENS3_14EmptyVecKernelENS3_8DummyVecELm0EEEvRKNS_6TensorESB_lllENKUlvE1_clEvENKUlvE0_clEvEUllllllE_EEvRNS_18TensorIteratorBaseERKT_EUliE_EEviT1_,@"STO_CUDA_ENTRY STV_DEFAULT"
_ZN2at6native18elementwise_kernelILi128ELi2EZNS0_22gpu_kernel_impl_nocastIZZZNS0_67_GLOBAL__N__bb565c37_34_ValidateCompressedIndicesKernel_cu_33a4b88b42_validate_compressed_sparse_indices_kernelILNS3_8CDimNameE0ENS3_18CUDAKernelLauncherENS3_14EmptyVecKernelENS3_8DummyVecELm0EEEvRKNS_6TensorESB_lllENKUlvE1_clEvENKUlvE0_clEvEUllllllE_EEvRNS_18TensorIteratorBaseERKT_EUliE_EEviT1_:
.text._ZN2at6native18elementwise_kernelILi128ELi2EZNS0_22gpu_kernel_impl_nocastIZZZNS0_67_GLOBAL__N__bb565c37_34_ValidateCompressedIndicesKernel_cu_33a4b88b42_validate_compressed_sparse_indices_kernelILNS3_8CDimNameE0ENS3_18CUDAKernelLauncherENS3_14EmptyVecKernelENS3_8DummyVecELm0EEEvRKNS_6TensorESB_lllENKUlvE1_clEvENKUlvE0_clEvEUllllllE_EEvRNS_18TensorIteratorBaseERKT_EUliE_EEviT1_:
        /* <DEDUP_REMOVED lines=465> */
.L_x_17866:
        /* <DEDUP_REMOVED lines=47> */
.L_x_17868:
[----:B------:R-:W-:Y:S05]  /*2000*/  BSYNC B6 ;  /* 0x0000000000067941 */ /* 0x000fea0003800000 */
.L_x_17867:
        /* <DEDUP_REMOVED lines=24> */
.L_x_17870:
[----:B------:R-:W-:Y:S05]  /*2190*/  BSYNC B6 ;  /* 0x0000000000067941 */ /* 0x000fea0003800000 */
.L_x_17869:
        /* <DEDUP_REMOVED lines=29> */
.L_x_17872:
[----:B------:R-:W-:Y:S05]  /*2370*/  BSYNC B6 ;  /* 0x0000000000067941 */ /* 0x000fea0003800000 */
.L_x_17871:
        /* <DEDUP_REMOVED lines=18> */
.L_x_17877:
        /* <DEDUP_REMOVED lines=10> */
[----:B------:R-:W-:Y:S05]  /*2540*/  CALL.REL.NOINC `($__internal_41_$__cuda_sm20_div_s64) ;  /* 0x00000030003c7944 */ /* 0x000fea0003c00000 */
[----:B------:R-:W-:Y:S05]  /*2550*/  BRA `(.L_x_17876) ;  /* 0x00000000004c7947 */ /* 0x000fea0003800000 */
.L_x_17875:
        /* <DEDUP_REMOVED lines=19> */
.L_x_17876:
[----:B------:R-:W-:Y:S05]  /*2690*/  BSYNC B1 ;  /* 0x0000000000017941 */ /* 0x000fea0003800000 */
.L_x_17874:
        /* <DEDUP_REMOVED lines=23> */
.L_x_17873:
        /* <DEDUP_REMOVED lines=19> */
.L_x_17882:
        /* <DEDUP_REMOVED lines=25> */
.L_x_17881:
[----:B------:R-:W-:Y:S05]  /*2ad0*/  BSYNC B6 ;  /* 0x0000000000067941 */ /* 0x000fea0003800000 */
.L_x_17880:
[----:B------:R-:W-:-:S04]  /*2ae0*/  IADD3 R16, P0, R16, 0x8, RZ ;  /* 0x0000000810107810 */ /* 0x000fc80007f1e0ff */
[----:B------:R-:W-:Y:S02]  /*2af0*/  IADD3.X R17, RZ, R17, RZ, P0, !PT ;  /* 0x00000011ff117210 */ /* 0x000fe400007fe4ff */
[----:B------:R-:W-:-:S04]  /*2b00*/  ISETP.GE.U32.AND P0, PT, R16, R18, PT ;  /* 0x000000121000720c */ /* 0x000fc80003f06070 */
[----:B------:R-:W-:-:S13]  /*2b10*/  ISETP.GE.U32.AND.EX P0, PT, R17, R24, PT, P0 ;  /* 0x000000181100720c */ /* 0x000fda0003f06100 */
[----:B------:R-:W-:Y:S05]  /*2b20*/  @!P0 BRA `(.L_x_17882) ;  /* 0xfffffffc00848947 */ /* 0x000fea000383ffff */
.L_x_17879:
[----:B------:R-:W-:Y:S05]  /*2b30*/  BSYNC B7 ;  /* 0x0000000000077941 */ /* 0x000fea0003800000 */
.L_x_17878:
[----:B------:R0:W-:Y:S01]  /*2b40*/  STG.E.64 desc[UR36][R22.64], RZ ;  /* 0x000000ff16007986 */ /* 0x0001e2000c101b24 */
[----:B------:R-:W-:-:S04]  /*2b50*/  LEA R2, R2, R25, 0x8 ;  /* 0x0000001902027211 */ /* 0x000fc800078e40ff */
[----:B------:R-:W-:-:S07]  /*2b60*/  IADD3 R11, R2, 0x80, RZ ;  /* 0x00000080020b7810 */ /* 0x000fce0007ffe0ff */
.L_x_17865:
[----:B------:R-:W-:Y:S05]  /*2b70*/  BSYNC B8 ;  /* 0x0000000000087941 */ /* 0x000fea0003800000 */
.L_x_17864:
        /* <DEDUP_REMOVED lines=458> */
.L_x_17883:
        /* <DEDUP_REMOVED lines=47> */
.L_x_17885:
[----:B------:R-:W-:Y:S05]  /*4b10*/  BSYNC B6 ;  /* 0x0000000000067941 */ /* 0x000fea0003800000 */
.L_x_17884:
        /* <DEDUP_REMOVED lines=24> */
.L_x_17887:
[----:B------:R-:W-:Y:S05]  /*4ca0*/  BSYNC B6 ;  /* 0x0000000000067941 */ /* 0x000fea0003800000 */
.L_x_17886:
        /* <DEDUP_REMOVED lines=29> */
.L_x_17889:
[----:B------:R-:W-:Y:S05]  /*4e80*/  BSYNC B6 ;  /* 0x0000000000067941 */ /* 0x000fea0003800000 */
.L_x_17888:
        /* <DEDUP_REMOVED lines=16> */
.L_x_17894:
        /* <DEDUP_REMOVED lines=11> */
[----:B------:R-:W-:Y:S05]  /*5040*/  CALL.REL.NOINC `($__internal_41_$__cuda_sm20_div_s64) ;  /* 0x00000004007c7944 */ /* 0x000fea0003c00000 */
[----:B------:R-:W-:Y:S05]  /*5050*/  BRA `(.L_x_17893) ;  /* 0x00000000004c7947 */ /* 0x000fea0003800000 */
.L_x_17892:
        /* <DEDUP_REMOVED lines=19> */
.L_x_17893:
[----:B------:R-:W-:Y:S05]  /*5190*/  BSYNC B1 ;  /* 0x0000000000017941 */ /* 0x000fea0003800000 */
.L_x_17891:
        /* <DEDUP_REMOVED lines=21> */
.L_x_17890:
        /* <DEDUP_REMOVED lines=19> */
.L_x_17899:
        /* <DEDUP_REMOVED lines=25> */
.L_x_17898:
[----:B------:R-:W-:Y:S05]  /*55b0*/  BSYNC B6 ;  /* 0x0000000000067941 */ /* 0x000fea0003800000 */
.L_x_17897:
[----:B------:R-:W-:-:S04]  /*55c0*/  IADD3 R16, P0, R16, 0x8, RZ ;  /* 0x0000000810107810 */ /* 0x000fc80007f1e0ff */
[----:B------:R-:W-:Y:S02]  /*55d0*/  IADD3.X R17, RZ, R17, RZ, P0, !PT ;  /* 0x00000011ff117210 */ /* 0x000fe400007fe4ff */
[----:B------:R-:W-:-:S04]  /*55e0*/  ISETP.GE.U32.AND P0, PT, R16, R18, PT ;  /* 0x000000121000720c */ /* 0x000fc80003f06070 */
[----:B------:R-:W-:-:S13]  /*55f0*/  ISETP.GE.U32.AND.EX P0, PT, R17, R24, PT, P0 ;  /* 0x000000181100720c */ /* 0x000fda0003f06100 */
[----:B------:R-:W-:Y:S05]  /*5600*/  @!P0 BRA `(.L_x_17899) ;  /* 0xfffffffc00848947 */ /* 0x000fea000383ffff */
.L_x_17896:
[----:B------:R-:W-:Y:S05]  /*5610*/  BSYNC B7 ;  /* 0x0000000000077941 */ /* 0x000fea0003800000 */
.L_x_17895:
[----:B------:R-:W-:Y:S01]  /*5620*/  STG.E.64 desc[UR36][R22.64], RZ ;  /* 0x000000ff16007986 */ /* 0x000fe2000c101b24 */
[----:B------:R-:W-:Y:S05]  /*5630*/  EXIT ;  /* 0x000000000000794d */ /* 0x000fea0003800000 */
        .weak           $__internal_41_$__cuda_sm20_div_s64
        .type           $__internal_41_$__cuda_sm20_div_s64,@function
        .size           $__internal_41_$__cuda_sm20_div_s64,(.L_x_32221 - $__internal_41_$__cuda_sm20_div_s64)
$__internal_41_$__cuda_sm20_div_s64:
        /* <DEDUP_REMOVED lines=83> */
[----:B------:R-:W-:Y:S06]  /*5b70*/  RET.REL.NODEC R6 `(_ZN2at6native18elementwise_kernelILi128ELi2EZNS0_22gpu_kernel_impl_nocastIZZZNS0_67_GLOBAL__N__bb565c37_34_ValidateCompressedIndicesKernel_cu_33a4b88b42_validate_compressed_sparse_indices_kernelILNS3_8CDimNameE0ENS3_18CUDAKernelLauncherENS3_14EmptyVecKernelENS3_8DummyVecELm0EEEvRKNS_6TensorESB_lllENKUlvE1_clEvENKUlvE0_clEvEUllllllE_EEvRNS_18TensorIteratorBaseERKT_EUliE_EEviT1_) ;  /* 0xffffffa406207950 */ /* 0x000fec0003c3ffff */
.L_x_17900:
        /* <DEDUP_REMOVED lines=16> */
.L_x_32221:


//--------------------- .text._ZN2at6native27unrolled_elementwise_kernelIZZZNS0_67_GLOBAL__N__bb565c37_34_ValidateCompressedIndicesKernel_cu_33a4b88b42_validate_compressed_sparse_indices_kernelILNS2_8CDimNameE0ENS2_18CUDAKernelLauncherENS2_14EmptyVecKernelENS2_8DummyVecELm0EEEvRKNS_6TensorESA_lllENKUlvE1_clEvENKUlvE0_clEvEUllllllE_St5arrayIPcLm6EELi4E23TrivialOffsetCalculatorILi5EjESH_ILi1EjENS0_6memory15LoadWithoutCastENSK_16StoreWithoutCastEEEviT_T0_T2_T3_T4_T5_ --------------------------
	.section	.text._ZN2at6native27unrolled_elementwise_kernelIZZZNS0_67_GLOBAL__N__bb565c37_34_ValidateCompressedIndicesKernel_cu_33a4b88b42_validate_compressed_sparse_indices_kernelILNS2_8CDimNameE0ENS2_18CUDAKernelLauncherENS2_14EmptyVecKernelENS2_8DummyVecELm0EEEvRKNS_6TensorESA_lllENKUlvE1_clEvENKUlvE0_clEvEUllllllE_St5arrayIPcLm6EELi4E23TrivialOffsetCalculatorILi5EjESH_ILi1EjENS0_6memory15LoadWithoutCastENSK_16StoreWithoutCastEEEviT_T0_T2_T3_T4_T5_,"ax",@progbits
	.align	128
        .global         _ZN2at6native27unrolled_elementwise_kernelIZZZNS0_67_GLOBAL__N__bb565c37_34_ValidateCompressedIndicesKernel_cu_33a4b88b42_validate_compressed_sparse_indices_kernelILNS2_8CDimNameE0ENS2_18CUDAKernelLauncherENS2_14EmptyVecKernelENS2_8DummyVecELm0EEEvRKNS_6TensorESA_lllENKUlvE1_clEvENKUlvE0_clEvEUllllllE_St5arrayIPcLm6EELi4E23TrivialOffsetCalculatorILi5EjESH_ILi1EjENS0_6memory15LoadWithoutCastENSK_16StoreWithoutCastEEEviT_T0_T2_T3_T4_T5_
        .type           _ZN2at6native27unrolled_elementwise_kernelIZZZNS0_67_GLOBAL__N__bb565c37_34_ValidateCompressedIndicesKernel_cu_33a4b88b42_validate_compressed_sparse_indices_kernelILNS2_8CDimNameE0ENS2_18CUDAKernelLauncherENS2_14EmptyVecKernelENS2_8DummyVecELm0EEEvRKNS_6TensorESA_lllENKUlvE1_clEvENKUlvE0_clEvEUllllllE_St5arrayIPcLm6EELi4E23TrivialOffsetCalculatorILi5EjESH_ILi1EjENS0_6memory15LoadWithoutCastENSK_16StoreWithoutCastEEEviT_T0_T2_T3_T4_T5_,@function
        .size           _ZN2at6native27unrolled_elementwise_kernelIZZZNS0_67_GLOBAL__N__bb565c37_34_ValidateCompressedIndicesKernel_cu_33a4b88b42_validate_compressed_sparse_indices_kernelILNS2_8CDimNameE0ENS2_18CUDAKernelLauncherENS2_14EmptyVecKernelENS2_8DummyVecELm0EEEvRKNS_6TensorESA_lllENKUlvE1_clEvENKUlvE0_clEvEUllllllE_St5arrayIPcLm6EELi4E23TrivialOffsetCalculatorILi5EjESH_ILi1EjENS0_6memory15LoadWithoutCastENSK_16StoreWithoutCastEEEviT_T0_T2_T3_T4_T5_,(.L_x_32223 - _ZN2at6native27unrolled_elementwise_kernelIZZZNS0_67_GLOBAL__N__bb565c37_34_ValidateCompressedIndicesKernel_cu_33a4b88b42_validate_compressed_sparse_indices_kernelILNS2_8CDimNameE0ENS2_18CUDAKernelLauncherENS2_14EmptyVecKernelENS2_8DummyVecELm0EEEvRKNS_6TensorESA_lllENKUlvE1_clEvENKUlvE0_clEvEUllllllE_St5arrayIPcLm6EELi4E23TrivialOffsetCalculatorILi5EjESH_ILi1EjENS0_6memory15LoadWithoutCastENSK_16StoreWithoutCastEEEviT_T0_T2_T3_T4_T5_)
        .other          _ZN2at6native27unrolled_elementwise_kernelIZZZNS0_67_GLOBAL__N__bb565c37_34_ValidateCompressedIndicesKernel_cu_33a4b88b42_validate_compressed_sparse_indices_kernelILNS2_8CDimNameE0ENS2_18CUDAKernelLauncherENS2_14EmptyVecKernelENS2_8DummyVecELm0EEEvRKNS_6TensorESA_lllENKUlvE1_clEvENKUlvE0_clEvEUllllllE_St5arrayIPcLm6EELi4E23TrivialOffsetCalculatorILi5EjESH_ILi1EjENS0_6memory15LoadWithoutCastENSK_16StoreWithoutCastEEEviT_T0_T2_T3_T4_T5_,@"STO_CUDA_ENTRY STV_DEFAULT"
_ZN2at6native27unrolled_elementwise_kernelIZZZNS0_67_GLOBAL__N__bb565c37_34_ValidateCompressedIndicesKernel_cu_33a4b88b42_validate_compressed_sparse_indices_kernelILNS2_8CDimNameE0ENS2_18CUDAKernelLauncherENS2_14EmptyVecKernelENS2_8DummyVecELm0EEEvRKNS_6TensorESA_lllENKUlvE1_clEvENKUlvE0_clEvEUllllllE_St5arrayIPcLm6EELi4E23TrivialOffsetCalculatorILi5EjESH_ILi1EjENS0_6memory15LoadWithoutCastENSK_16StoreWithoutCastEEEviT_T0_T2_T3_T4_T5_:
.text._ZN2at6native27unrolled_elementwise_kernelIZZZNS0_67_GLOBAL__N__bb565c37_34_ValidateCompressedIndicesKernel_cu_33a4b88b42_validate_compressed_sparse_indices_kernelILNS2_8CDimNameE0ENS2_18CUDAKernelLauncherENS2_14EmptyVecKernelENS2_8DummyVecELm0EEEvRKNS_6TensorESA_lllENKUlvE1_clEvENKUlvE0_clEvEUllllllE_St5arrayIPcLm6EELi4E23TrivialOffsetCalculatorILi5EjESH_ILi1EjENS0_6memory15LoadWithoutCastENSK_16StoreWithoutCastEEEviT_T0_T2_T3_T4_T5_:
        /* <DEDUP_REMOVED lines=132> */
.L_x_17906:
[----:B------:R-:W-:Y:S05]  /*0840*/  BSYNC B8 ;  /* 0x0000000000087941 */ /* 0x000fea0003800000 */
.L_x_17905:
        /* <DEDUP_REMOVED lines=24> */
.L_x_17908:
[----:B------:R-:W-:Y:S05]  /*09d0*/  BSYNC B8 ;  /* 0x0000000000087941 */ /* 0x000fea0003800000 */
.L_x_17907:
        /* <DEDUP_REMOVED lines=29> */
.L_x_17910:
[----:B------:R-:W-:Y:S05]  /*0bb0*/  BSYNC B8 ;  /* 0x0000000000087941 */ /* 0x000fea0003800000 */
.L_x_17909:
        /* <DEDUP_REMOVED lines=14> */
.L_x_17913:
        /* <DEDUP_REMOVED lines=25> */
.L_x_17912:
[----:B------:R-:W-:Y:S05]  /*0e30*/  BSYNC B8 ;  /* 0x0000000000087941 */ /* 0x000fea0003800000 */
.L_x_17911:
[----:B------:R-:W-:-:S05]  /*0e40*/  IADD3 R16, P0, R16, 0x8, RZ ;  /* 0x0000000810107810 */ /* 0x000fca0007f1e0ff */
[----:B------:R-:W-:Y:S01]  /*0e50*/  IMAD.X R17, RZ, RZ, R17, P0 ;  /* 0x000000ffff117224 */ /* 0x000fe200000e0611 */
[----:B------:R-:W-:-:S04]  /*0e60*/  ISETP.GE.U32.AND P0, PT, R16, R19, PT ;  /* 0x000000131000720c */ /* 0x000fc80003f06070 */
[----:B------:R-:W-:-:S13]  /*0e70*/  ISETP.GE.U32.AND.EX P0, PT, R17, R30, PT, P0 ;  /* 0x0000001e1100720c */ /* 0x000fda0003f06100 */
[----:B------:R-:W-:Y:S05]  /*0e80*/  @!P0 BRA `(.L_x_17913) ;  /* 0xfffffffc00848947 */ /* 0x000fea000383ffff */
.L_x_17904:
[----:B------:R-:W-:Y:S05]  /*0e90*/  BSYNC B7 ;  /* 0x0000000000077941 */ /* 0x000fea0003800000 */
.L_x_17903:
        /* <DEDUP_REMOVED lines=29> */
.L_x_17917:
[----:B------:R-:W-:Y:S05]  /*1070*/  BSYNC B8 ;  /* 0x0000000000087941 */ /* 0x000fea0003800000 */
.L_x_17916:
        /* <DEDUP_REMOVED lines=24> */
.L_x_17919:
[----:B------:R-:W-:Y:S05]  /*1200*/  BSYNC B8 ;  /* 0x0000000000087941 */ /* 0x000fea0003800000 */
.L_x_17918:
        /* <DEDUP_REMOVED lines=29> */
.L_x_17921:
[----:B------:R-:W-:Y:S05]  /*13e0*/  BSYNC B8 ;  /* 0x0000000000087941 */ /* 0x000fea0003800000 */
.L_x_17920:
        /* <DEDUP_REMOVED lines=14> */
.L_x_17924:
        /* <DEDUP_REMOVED lines=25> */
.L_x_17923:
[----:B------:R-:W-:Y:S05]  /*1660*/  BSYNC B8 ;  /* 0x0000000000087941 */ /* 0x000fea0003800000 */
.L_x_17922:
[----:B------:R-:W-:-:S05]  /*1670*/  IADD3 R16, P0, R16, 0x8, RZ ;  /* 0x0000000810107810 */ /* 0x000fca0007f1e0ff */
[----:B------:R-:W-:Y:S01]  /*1680*/  IMAD.X R17, RZ, RZ, R17, P0 ;  /* 0x000000ffff117224 */ /* 0x000fe200000e0611 */
[----:B------:R-:W-:-:S04]  /*1690*/  ISETP.GE.U32.AND P0, PT, R16, R19, PT ;  /* 0x000000131000720c */ /* 0x000fc80003f06070 */
[----:B------:R-:W-:-:S13]  /*16a0*/  ISETP.GE.U32.AND.EX P0, PT, R17, R36, PT, P0 ;  /* 0x000000241100720c */ /* 0x000fda0003f06100 */
[----:B------:R-:W-:Y:S05]  /*16b0*/  @!P0 BRA `(.L_x_17924) ;  /* 0xfffffffc00848947 */ /* 0x000fea000383ffff */
.L_x_17915:
[----:B------:R-:W-:Y:S05]  /*16c0*/  BSYNC B7 ;  /* 0x0000000000077941 */ /* 0x000fea0003800000 */
.L_x_17914:
        /* <DEDUP_REMOVED lines=29> */
.L_x_17928:
[----:B------:R-:W-:Y:S05]  /*18a0*/  BSYNC B8 ;  /* 0x0000000000087941 */ /* 0x000fea0003800000 */
.L_x_17927:
        /* <DEDUP_REMOVED lines=24> */
.L_x_17930:
[----:B------:R-:W-:Y:S05]  /*1a30*/  BSYNC B8 ;  /* 0x0000000000087941 */ /* 0x000fea0003800000 */
.L_x_17929:
        /* <DEDUP_REMOVED lines=29> */
.L_x_17932:
[----:B------:R-:W-:Y:S05]  /*1c10*/  BSYNC B8 ;  /* 0x0000000000087941 */ /* 0x000fea0003800000 */
.L_x_17931:
        /* <DEDUP_REMOVED lines=14> */
.L_x_17935:
        /* <DEDUP_REMOVED lines=25> */
.L_x_17934:
[----:B------:R-:W-:Y:S05]  /*1e90*/  BSYNC B8 ;  /* 0x0000000000087941 */ /* 0x000fea0003800000 */
.L_x_17933:
[----:B------:R-:W-:-:S05]  /*1ea0*/  IADD3 R16, P0, R16, 0x8, RZ ;  /* 0x0000000810107810 */ /* 0x000fca0007f1e0ff */
[----:B------:R-:W-:Y:S01]  /*1eb0*/  IMAD.X R17, RZ, RZ, R17, P0 ;  /* 0x000000ffff117224 */ /* 0x000fe200000e0611 */
[----:B------:R-:W-:-:S04]  /*1ec0*/  ISETP.GE.U32.AND P0, PT, R16, R19, PT ;  /* 0x000000131000720c */ /* 0x000fc80003f06070 */
[----:B------:R-:W-:-:S13]  /*1ed0*/  ISETP.GE.U32.AND.EX P0, PT, R17, R40, PT, P0 ;  /* 0x000000281100720c */ /* 0x000fda0003f06100 */
[----:B------:R-:W-:Y:S05]  /*1ee0*/  @!P0 BRA `(.L_x_17935) ;  /* 0xfffffffc00848947 */ /* 0x000fea000383ffff */
.L_x_17926:
[----:B------:R-:W-:Y:S05]  /*1ef0*/  BSYNC B7 ;  /* 0x0000000000077941 */ /* 0x000fea0003800000 */
.L_x_17925:
        /* <DEDUP_REMOVED lines=29> */
.L_x_17939:
[----:B------:R-:W-:Y:S05]  /*20d0*/  BSYNC B8 ;  /* 0x0000000000087941 */ /* 0x000fea0003800000 */
.L_x_17938:
        /* <DEDUP_REMOVED lines=24> */
.L_x_17941:
[----:B------:R-:W-:Y:S05]  /*2260*/  BSYNC B8 ;  /* 0x0000000000087941 */ /* 0x000fea0003800000 */
.L_x_17940:
        /* <DEDUP_REMOVED lines=29> */
.L_x_17943:
[----:B------:R-:W-:Y:S05]  /*2440*/  BSYNC B8 ;  /* 0x0000000000087941 */ /* 0x000fea0003800000 */
.L_x_17942:
        /* <DEDUP_REMOVED lines=14> */
.L_x_17946:
        /* <DEDUP_REMOVED lines=25> */
.L_x_17945:
[----:B------:R-:W-:Y:S05]  /*26c0*/  BSYNC B8 ;  /* 0x0000000000087941 */ /* 0x000fea0003800000 */
.L_x_17944:
[----:B------:R-:W-:-:S04]  /*26d0*/  IADD3 R16, P0, R16, 0x8, RZ ;  /* 0x0000000810107810 */ /* 0x000fc80007f1e0ff */
[----:B------:R-:W-:Y:S02]  /*26e0*/  IADD3.X R17, RZ, R17, RZ, P0, !PT ;  /* 0x00000011ff117210 */ /* 0x000fe400007fe4ff */
[----:B------:R-:W-:-:S04]  /*26f0*/  ISETP.GE.U32.AND P0, PT, R16, R19, PT ;  /* 0x000000131000720c */ /* 0x000fc80003f06070 */
[----:B------:R-:W-:-:S13]  /*2700*/  ISETP.GE.U32.AND.EX P0, PT, R17, R44, PT, P0 ;  /* 0x0000002c1100720c */ /* 0x000fda0003f06100 */
[----:B------:R-:W-:Y:S05]  /*2710*/  @!P0 BRA `(.L_x_17946) ;  /* 0xfffffffc00848947 */ /* 0x000fea000383ffff */
.L_x_17937:
[----:B------:R-:W-:Y:S05]  /*2720*/  BSYNC B7 ;  /* 0x0000000000077941 */ /* 0x000fea0003800000 */
.L_x_17936:
[----:B------:R-:W-:Y:S05]  /*2730*/  BRA `(.L_x_17947) ;  /* 0x0000007c00287947 */ /* 0x000fea0003800000 */
.L_x_17902:
        /* <DEDUP_REMOVED lines=26> */
.L_x_17951:
[----:B------:R-:W-:Y:S05]  /*28e0*/  BSYNC B8 ;  /* 0x0000000000087941 */ /* 0x000fea0003800000 */
.L_x_17950:
        /* <DEDUP_REMOVED lines=24> */
.L_x_17953:
[----:B------:R-:W-:Y:S05]  /*2a70*/  BSYNC B8 ;  /* 0x0000000000087941 */ /* 0x000fea0003800000 */
.L_x_17952:
        /* <DEDUP_REMOVED lines=29> */
.L_x_17955:
[----:B------:R-:W-:Y:S05]  /*2c50*/  BSYNC B8 ;  /* 0x0000000000087941 */ /* 0x000fea0003800000 */
.L_x_17954:
        /* <DEDUP_REMOVED lines=14> */
.L_x_17969:
        /* <DEDUP_REMOVED lines=12> */
[----:B------:R-:W-:Y:S05]  /*2e00*/  CALL.REL.NOINC `($__internal_42_$__cuda_sm20_div_s64) ;  /* 0x0000007400f87944 */ /* 0x000fea0003c00000 */
[----:B------:R-:W-:Y:S01]  /*2e10*/  MOV R20, R3 ;  /* 0x0000000300147202 */ /* 0x000fe20000000f00 */
[----:B------:R-:W-:Y:S01]  /*2e20*/  IMAD.MOV.U32 R21, RZ, RZ, R2 ;  /* 0x000000ffff157224 */ /* 0x000fe200078e0002 */
[----:B------:R-:W-:Y:S06]  /*2e30*/  BRA `(.L_x_17959) ;  /* 0x00000000004c7947 */ /* 0x000fec0003800000 */
.L_x_17958:
        /* <DEDUP_REMOVED lines=19> */
.L_x_17959:
[----:B------:R-:W-:Y:S05]  /*2f70*/  BSYNC B1 ;  /* 0x0000000000017941 */ /* 0x000fea0003800000 */
.L_x_17957:
        /* <DEDUP_REMOVED lines=25> */
[----:B------:R-:W-:Y:S05]  /*3110*/  CALL.REL.NOINC `($__internal_42_$__cuda_sm20_div_s64) ;  /* 0x0000007400347944 */ /* 0x000fea0003c00000 */
[----:B------:R-:W-:Y:S02]  /*3120*/  IMAD.MOV.U32 R14, RZ, RZ, R3 ;  /* 0x000000ffff0e7224 */ /* 0x000fe400078e0003 */
[----:B------:R-:W-:Y:S01]  /*3130*/  IMAD.MOV.U32 R15, RZ, RZ, R2 ;  /* 0x000000ffff0f7224 */ /* 0x000fe200078e0002 */
[----:B------:R-:W-:Y:S06]  /*3140*/  BRA `(.L_x_17962) ;  /* 0x00000000004c7947 */ /* 0x000fec0003800000 */
.L_x_17961:
        /* <DEDUP_REMOVED lines=19> */
.L_x_17962:
[----:B------:R-:W-:Y:S05]  /*3280*/  BSYNC B1 ;  /* 0x0000000000017941 */ /* 0x000fea0003800000 */
.L_x_17960:
        /* <DEDUP_REMOVED lines=29> */
.L_x_17964:
        /* <DEDUP_REMOVED lines=19> */
.L_x_17965:
[----:B------:R-:W-:Y:S05]  /*3590*/  BSYNC B1 ;  /* 0x0000000000017941 */ /* 0x000fea0003800000 */
.L_x_17963:
        /* <DEDUP_REMOVED lines=26> */
[----:B------:R-:W-:Y:S01]  /*3740*/  IMAD.MOV.U32 R24, RZ, RZ, R3 ;  /* 0x000000ffff187224 */ /* 0x000fe200078e0003 */
[----:B------:R-:W-:Y:S01]  /*3750*/  MOV R25, R2 ;  /* 0x0000000200197202 */ /* 0x000fe20000000f00 */
[----:B------:R-:W-:Y:S06]  /*3760*/  BRA `(.L_x_17968) ;  /* 0x00000000004c7947 */ /* 0x000fec0003800000 */
.L_x_17967:
        /* <DEDUP_REMOVED lines=19> */
.L_x_17968:
[----:B------:R-:W-:Y:S05]  /*38a0*/  BSYNC B1 ;  /* 0x0000000000017941 */ /* 0x000fea0003800000 */
.L_x_17966:
        /* <DEDUP_REMOVED lines=20> */
.L_x_17956:
        /* <DEDUP_REMOVED lines=19> */
.L_x_17972:
        /* <DEDUP_REMOVED lines=19> */
.L_x_17973:
[----:B------:R-:W-:Y:S05]  /*3c50*/  BSYNC B0 ;  /* 0x0000000000007941 */ /* 0x000fea0003800000 */
.L_x_17971:
        /* <DEDUP_REMOVED lines=32> */
[----:B------:R-:W-:-:S04]  /*3e60*/  LOP3.LUT R3, R3, R2, RZ, 0x3c, !PT ;  /* 0x0000000203037212 */ /* 0x000fc800078e3cff */
[----:B------:R-:W-:-:S04]  /*3e70*/  LOP3.LUT R2, R3, R2, RZ, 0x3c, !PT ;  /* 0x0000000203027212 */ /* 0x000fc800078e3cff */
[----:B------:R-:W-:Y:S01]  /*3e80*/  LOP3.LUT R3, R3, R2, RZ, 0x3c, !PT ;  /* 0x0000000203037212 */ /* 0x000fe200078e3cff */
[----:B------:R-:W-:Y:S06]  /*3e90*/  BRA `(.L_x_17976) ;  /* 0x00000000004c7947 */ /* 0x000fec0003800000 */
.L_x_17975:
        /* <DEDUP_REMOVED lines=19> */
.L_x_17976:
[----:B------:R-:W-:Y:S05]  /*3fd0*/  BSYNC B0 ;  /* 0x0000000000007941 */ /* 0x000fea0003800000 */
.L_x_17974:
        /* <DEDUP_REMOVED lines=33> */
[----:B------:R-:W-:Y:S05]  /*41f0*/  CALL.REL.NOINC `($__internal_43_$__cuda_sm20_rem_s64) ;  /* 0x00000068004c7944 */ /* 0x000fea0003c00000 */
[----:B------:R-:W-:Y:S01]  /*4200*/  MOV R2, R4 ;  /* 0x0000000400027202 */ /* 0x000fe20000000f00 */
[----:B------:R-:W-:Y:S01]  /*4210*/  IMAD.MOV.U32 R3, RZ, RZ, R5 ;  /* 0x000000ffff037224 */ /* 0x000fe200078e0005 */
[----:B------:R-:W-:Y:S06]  /*4220*/  BRA `(.L_x_17979) ;  /* 0x0000000000487947 */ /* 0x000fec0003800000 */
.L_x_17978:
        /* <DEDUP_REMOVED lines=18> */
.L_x_17979:
[----:B------:R-:W-:Y:S05]  /*4350*/  BSYNC B0 ;  /* 0x0000000000007941 */ /* 0x000fea0003800000 */
.L_x_17977:
        /* <DEDUP_REMOVED lines=9> */
.L_x_17970:
        /* <DEDUP_REMOVED lines=18> */
.L_x_17982:
        /* <DEDUP_REMOVED lines=25> */
.L_x_17981:
[----:B------:R-:W-:Y:S05]  /*46a0*/  BSYNC B8 ;  /* 0x0000000000087941 */ /* 0x000fea0003800000 */
.L_x_17980:
[----:B------:R-:W-:-:S05]  /*46b0*/  IADD3 R16, P0, R16, 0x8, RZ ;  /* 0x0000000810107810 */ /* 0x000fca0007f1e0ff */
[----:B------:R-:W-:Y:S01]  /*46c0*/  IMAD.X R17, RZ, RZ, R17, P0 ;  /* 0x000000ffff117224 */ /* 0x000fe200000e0611 */
[----:B------:R-:W-:-:S04]  /*46d0*/  ISETP.GE.U32.AND P0, PT, R16, R18, PT ;  /* 0x000000121000720c */ /* 0x000fc80003f06070 */
[----:B------:R-:W-:-:S13]  /*46e0*/  ISETP.GE.U32.AND.EX P0, PT, R17, R22, PT, P0 ;  /* 0x000000161100720c */ /* 0x000fda0003f06100 */
[----:B------:R-:W-:Y:S05]  /*46f0*/  @!P0 BRA `(.L_x_17982) ;  /* 0xfffffffc00848947 */ /* 0x000fea000383ffff */
.L_x_17949:
[----:B------:R-:W-:Y:S05]  /*4700*/  BSYNC B7 ;  /* 0x0000000000077941 */ /* 0x000fea0003800000 */
.L_x_17948:
        /* <DEDUP_REMOVED lines=29> */
.L_x_17986:
[----:B------:R-:W-:Y:S05]  /*48e0*/  BSYNC B8 ;  /* 0x0000000000087941 */ /* 0x000fea0003800000 */
.L_x_17985:
        /* <DEDUP_REMOVED lines=24> */
.L_x_17988:
[----:B------:R-:W-:Y:S05]  /*4a70*/  BSYNC B8 ;  /* 0x0000000000087941 */ /* 0x000fea0003800000 */
.L_x_17987:
        /* <DEDUP_REMOVED lines=29> */
.L_x_17990:
[----:B------:R-:W-:Y:S05]  /*4c50*/  BSYNC B8 ;  /* 0x0000000000087941 */ /* 0x000fea0003800000 */
.L_x_17989:
        /* <DEDUP_REMOVED lines=15> */
.L_x_18004:
        /* <DEDUP_REMOVED lines=14> */
[----:B------:R-:W-:Y:S01]  /*4e30*/  MOV R14, R3 ;  /* 0x00000003000e7202 */ /* 0x000fe20000000f00 */
[----:B------:R-:W-:Y:S01]  /*4e40*/  IMAD.MOV.U32 R15, RZ, RZ, R2 ;  /* 0x000000ffff0f7224 */ /* 0x000fe200078e0002 */
[----:B------:R-:W-:Y:S06]  /*4e50*/  BRA `(.L_x_17994) ;  /* 0x00000000004c7947 */ /* 0x000fec0003800000 */
.L_x_17993:
        /* <DEDUP_REMOVED lines=19> */
.L_x_17994:
[----:B------:R-:W-:Y:S05]  /*4f90*/  BSYNC B1 ;  /* 0x0000000000017941 */ /* 0x000fea0003800000 */
.L_x_17992:
        /* <DEDUP_REMOVED lines=26> */
[----:B------:R-:W-:Y:S05]  /*5140*/  CALL.REL.NOINC `($__internal_42_$__cuda_sm20_div_s64) ;  /* 0x0000005400287944 */ /* 0x000fea0003c00000 */
[----:B------:R-:W-:Y:S02]  /*5150*/  IMAD.MOV.U32 R22, RZ, RZ, R3 ;  /* 0x000000ffff167224 */ /* 0x000fe400078e0003 */
[----:B------:R-:W-:Y:S01]  /*5160*/  IMAD.MOV.U32 R23, RZ, RZ, R2 ;  /* 0x000000ffff177224 */ /* 0x000fe200078e0002 */
[----:B------:R-:W-:Y:S06]  /*5170*/  BRA `(.L_x_17997) ;  /* 0x00000000004c7947 */ /* 0x000fec0003800000 */
.L_x_17996:
        /* <DEDUP_REMOVED lines=19> */
.L_x_17997:
[----:B------:R-:W-:Y:S05]  /*52b0*/  BSYNC B1 ;  /* 0x0000000000017941 */ /* 0x000fea0003800000 */
.L_x_17995:
        /* <DEDUP_REMOVED lines=29> */
.L_x_17999:
        /* <DEDUP_REMOVED lines=19> */
.L_x_18000:
[----:B------:R-:W-:Y:S05]  /*55c0*/  BSYNC B1 ;  /* 0x0000000000017941 */ /* 0x000fea0003800000 */
.L_x_17998:
        /* <DEDUP_REMOVED lines=28> */
.L_x_18002:
        /* <DEDUP_REMOVED lines=19> */
.L_x_18003:
[----:B------:R-:W-:Y:S05]  /*58c0*/  BSYNC B1 ;  /* 0x0000000000017941 */ /* 0x000fea0003800000 */
.L_x_18001:
        /* <DEDUP_REMOVED lines=20> */
.L_x_17991:
        /* <DEDUP_REMOVED lines=19> */
.L_x_18007:
        /* <DEDUP_REMOVED lines=19> */
.L_x_18008:
[----:B------:R-:W-:Y:S05]  /*5c70*/  BSYNC B0 ;  /* 0x0000000000007941 */ /* 0x000fea0003800000 */
.L_x_18006:
        /* <DEDUP_REMOVED lines=33> */
.L_x_18010:
        /* <DEDUP_REMOVED lines=19> */
.L_x_18011:
[----:B------:R-:W-:Y:S05]  /*5fc0*/  BSYNC B0 ;  /* 0x0000000000007941 */ /* 0x000fea0003800000 */
.L_x_18009:
        /* <DEDUP_REMOVED lines=25> */
[----:B------:R-:W-:Y:S05]  /*6160*/  CALL.REL.NOINC `($__internal_43_$__cuda_sm20_rem_s64) ;  /* 0x0000004800707944 */ /* 0x000fea0003c00000 */
[----:B------:R-:W-:Y:S01]  /*6170*/  IMAD.MOV.U32 R2, RZ, RZ, R4 ;  /* 0x000000ffff027224 */ /* 0x000fe200078e0004 */
[----:B------:R-:W-:Y:S01]  /*6180*/  MOV R3, R5 ;  /* 0x0000000500037202 */ /* 0x000fe20000000f00 */
[----:B------:R-:W-:Y:S06]  /*6190*/  BRA `(.L_x_18014) ;  /* 0x0000000000487947 */ /* 0x000fec0003800000 */
.L_x_18013:
        /* <DEDUP_REMOVED lines=18> */
.L_x_18014:
[----:B------:R-:W-:Y:S05]  /*62c0*/  BSYNC B0 ;  /* 0x0000000000007941 */ /* 0x000fea0003800000 */
.L_x_18012:
[----:B------:R-:W2:Y:S02]  /*62d0*/  LDG.E.64 R16, desc[UR36][R16.64+-0x10] ;  /* 0xfffff02410107981 */ /* 0x000ea4000c1e1b00 */
[----:B--2---:R-:W-:Y:S02]  /*62e0*/  IMAD R3, R3, R16, RZ ;  /* 0x0000001003037224 */ /* 0x004fe400078e02ff */
[----:B------:R-:W-:-:S04]  /*62f0*/  IMAD.WIDE.U32 R24, R16, R2, R24 ;  /* 0x0000000210187225 */ /* 0x000fc800078e0018 */
[----:B------:R-:W-:-:S04]  /*6300*/  IMAD R3, R17, R2, R3 ;  /* 0x0000000211037224 */ /* 0x000fc800078e0203 */
[----:B------:R-:W-:-:S07]  /*6310*/  IMAD.IADD R25, R25, 0x1, R3 ;  /* 0x0000000119197824 */ /* 0x000fce00078e0203 */
.L_x_18005:
        /* <DEDUP_REMOVED lines=18> */
.L_x_18017:
        /* <DEDUP_REMOVED lines=25> */
.L_x_18016:
[----:B------:R-:W-:Y:S05]  /*65d0*/  BSYNC B8 ;  /* 0x0000000000087941 */ /* 0x000fea0003800000 */
.L_x_18015:
[----:B------:R-:W-:-:S05]  /*65e0*/  IADD3 R16, P0, R16, 0x8, RZ ;  /* 0x0000000810107810 */ /* 0x000fca0007f1e0ff */
[----:B------:R-:W-:Y:S01]  /*65f0*/  IMAD.X R17, RZ, RZ, R17, P0 ;  /* 0x000000ffff117224 */ /* 0x000fe200000e0611 */
[----:B------:R-:W-:-:S04]  /*6600*/  ISETP.GE.U32.AND P0, PT, R16, R19, PT ;  /* 0x000000131000720c */ /* 0x000fc80003f06070 */
[----:B------:R-:W-:-:S13]  /*6610*/  ISETP.GE.U32.AND.EX P0, PT, R17, R18, PT, P0 ;  /* 0x000000121100720c */ /* 0x000fda0003f06100 */
[----:B------:R-:W-:Y:S05]  /*6620*/  @!P0 BRA `(.L_x_18017) ;  /* 0xfffffffc00848947 */ /* 0x000fea000383ffff */
.L_x_17984:
[----:B------:R-:W-:Y:S05]  /*6630*/  BSYNC B7 ;  /* 0x0000000000077941 */ /* 0x000fea0003800000 */
.L_x_17983:
        /* <DEDUP_REMOVED lines=29> */
.L_x_18021:
[----:B------:R-:W-:Y:S05]  /*6810*/  BSYNC B8 ;  /* 0x0000000000087941 */ /* 0x000fea0003800000 */
.L_x_18020:
        /* <DEDUP_REMOVED lines=24> */
.L_x_18023:
[----:B------:R-:W-:Y:S05]  /*69a0*/  BSYNC B8 ;  /* 0x0000000000087941 */ /* 0x000fea0003800000 */
.L_x_18022:
        /* <DEDUP_REMOVED lines=29> */
.L_x_18025:
[----:B------:R-:W-:Y:S05]  /*6b80*/  BSYNC B8 ;  /* 0x0000000000087941 */ /* 0x000fea0003800000 */
.L_x_18024:
        /* <DEDUP_REMOVED lines=14> */
.L_x_18039:
        /* <DEDUP_REMOVED lines=17> */
.L_x_18028:
        /* <DEDUP_REMOVED lines=19> */
.L_x_18029:
[----:B------:R-:W-:Y:S05]  /*6eb0*/  BSYNC B1 ;  /* 0x0000000000017941 */ /* 0x000fea0003800000 */
.L_x_18027:
        /* <DEDUP_REMOVED lines=28> */
.L_x_18031:
        /* <DEDUP_REMOVED lines=19> */
.L_x_18032:
[----:B------:R-:W-:Y:S05]  /*71b0*/  BSYNC B1 ;  /* 0x0000000000017941 */ /* 0x000fea0003800000 */
.L_x_18030:
        /* <DEDUP_REMOVED lines=29> */
.L_x_18034:
        /* <DEDUP_REMOVED lines=19> */
.L_x_18035:
[----:B------:R-:W-:Y:S05]  /*74c0*/  BSYNC B1 ;  /* 0x0000000000017941 */ /* 0x000fea0003800000 */
.L_x_18033:
        /* <DEDUP_REMOVED lines=28> */
.L_x_18037:
        /* <DEDUP_REMOVED lines=19> */
.L_x_18038:
[----:B------:R-:W-:Y:S05]  /*77c0*/  BSYNC B1 ;  /* 0x0000000000017941 */ /* 0x000fea0003800000 */
.L_x_18036:
        /* <DEDUP_REMOVED lines=20> */
.L_x_18026:
        /* <DEDUP_REMOVED lines=19> */
.L_x_18042:
        /* <DEDUP_REMOVED lines=19> */
.L_x_18043:
[----:B------:R-:W-:Y:S05]  /*7b70*/  BSYNC B0 ;  /* 0x0000000000007941 */ /* 0x000fea0003800000 */
.L_x_18041:
        /* <DEDUP_REMOVED lines=26> */
[----:B------:R-:W-:Y:S05]  /*7d20*/  CALL.REL.NOINC `($__internal_42_$__cuda_sm20_div_s64) ;  /* 0x0000002800307944 */ /* 0x000fea0003c00000 */
[----:B------:R-:W-:-:S04]  /*7d30*/  LOP3.LUT R3, R3, R2, RZ, 0x3c, !PT ;  /* 0x0000000203037212 */ /* 0x000fc800078e3cff */
[----:B------:R-:W-:-:S04]  /*7d40*/  LOP3.LUT R2, R3, R2, RZ, 0x3c, !PT ;  /* 0x0000000203027212 */ /* 0x000fc800078e3cff */
[----:B------:R-:W-:Y:S01]  /*7d50*/  LOP3.LUT R3, R3, R2, RZ, 0x3c, !PT ;  /* 0x0000000203037212 */ /* 0x000fe200078e3cff */
[----:B------:R-:W-:Y:S06]  /*7d60*/  BRA `(.L_x_18046) ;  /* 0x00000000004c7947 */ /* 0x000fec0003800000 */
.L_x_18045:
        /* <DEDUP_REMOVED lines=19> */
.L_x_18046:
[----:B------:R-:W-:Y:S05]  /*7ea0*/  BSYNC B0 ;  /* 0x0000000000007941 */ /* 0x000fea0003800000 */
.L_x_18044:
        /* <DEDUP_REMOVED lines=25> */
[----:B------:R-:W-:Y:S05]  /*8040*/  CALL.REL.NOINC `($__internal_43_$__cuda_sm20_rem_s64) ;  /* 0x0000002800b87944 */ /* 0x000fea0003c00000 */
[----:B------:R-:W-:Y:S01]  /*8050*/  MOV R2, R4 ;  /* 0x0000000400027202 */ /* 0x000fe20000000f00 */
[----:B------:R-:W-:Y:S01]  /*8060*/  IMAD.MOV.U32 R3, RZ, RZ, R5 ;  /* 0x000000ffff037224 */ /* 0x000fe200078e0005 */
[----:B------:R-:W-:Y:S06]  /*8070*/  BRA `(.L_x_18049) ;  /* 0x0000000000487947 */ /* 0x000fec0003800000 */
.L_x_18048:
        /* <DEDUP_REMOVED lines=18> */
.L_x_18049:
[----:B------:R-:W-:Y:S05]  /*81a0*/  BSYNC B0 ;  /* 0x0000000000007941 */ /* 0x000fea0003800000 */
.L_x_18047:
[----:B------:R-:W2:Y:S02]  /*81b0*/  LDG.E.64 R16, desc[UR36][R16.64+-0x10] ;  /* 0xfffff02410107981 */ /* 0x000ea4000c1e1b00 */
[----:B--2---:R-:W-:Y:S02]  /*81c0*/  IMAD R3, R3, R16, RZ ;  /* 0x0000001003037224 */ /* 0x004fe400078e02ff */
[----:B------:R-:W-:-:S04]  /*81d0*/  IMAD.WIDE.U32 R24, R16, R2, R24 ;  /* 0x0000000210187225 */ /* 0x000fc800078e0018 */
[----:B------:R-:W-:-:S05]  /*81e0*/  IMAD R3, R17, R2, R3 ;  /* 0x0000000211037224 */ /* 0x000fca00078e0203 */
[----:B------:R-:W-:-:S07]  /*81f0*/  IADD3 R25, R25, R3, RZ ;  /* 0x0000000319197210 */ /* 0x000fce0007ffe0ff */
.L_x_18040:
        /* <DEDUP_REMOVED lines=18> */
.L_x_18052:
        /* <DEDUP_REMOVED lines=25> */
.L_x_18051:
[----:B------:R-:W-:Y:S05]  /*84b0*/  BSYNC B8 ;  /* 0x0000000000087941 */ /* 0x000fea0003800000 */
.L_x_18050:
[----:B------:R-:W-:-:S05]  /*84c0*/  IADD3 R16, P0, R16, 0x8, RZ ;  /* 0x0000000810107810 */ /* 0x000fca0007f1e0ff */
[----:B------:R-:W-:Y:S01]  /*84d0*/  IMAD.X R17, RZ, RZ, R17, P0 ;  /* 0x000000ffff117224 */ /* 0x000fe200000e0611 */
[----:B------:R-:W-:-:S04]  /*84e0*/  ISETP.GE.U32.AND P0, PT, R16, R19, PT ;  /* 0x000000131000720c */ /* 0x000fc80003f06070 */
[----:B------:R-:W-:-:S13]  /*84f0*/  ISETP.GE.U32.AND.EX P0, PT, R17, R18, PT, P0 ;  /* 0x000000121100720c */ /* 0x000fda0003f06100 */
[----:B------:R-:W-:Y:S05]  /*8500*/  @!P0 BRA `(.L_x_18052) ;  /* 0xfffffffc00848947 */ /* 0x000fea000383ffff */
.L_x_18019:
[----:B------:R-:W-:Y:S05]  /*8510*/  BSYNC B7 ;  /* 0x0000000000077941 */ /* 0x000fea0003800000 */
.L_x_18018:
        /* <DEDUP_REMOVED lines=28> */
.L_x_18054:
[----:B------:R-:W-:Y:S05]  /*86e0*/  BSYNC B7 ;  /* 0x0000000000077941 */ /* 0x000fea0003800000 */
.L_x_18053:
        /* <DEDUP_REMOVED lines=24> */
.L_x_18056:
[----:B------:R-:W-:Y:S05]  /*8870*/  BSYNC B7 ;  /* 0x0000000000077941 */ /* 0x000fea0003800000 */
.L_x_18055:
        /* <DEDUP_REMOVED lines=29> */
.L_x_18058:
[----:B------:R-:W-:Y:S05]  /*8a50*/  BSYNC B7 ;  /* 0x0000000000077941 */ /* 0x000fea0003800000 */
.L_x_18057:
        /* <DEDUP_REMOVED lines=15> */
.L_x_18072:
        /* <DEDUP_REMOVED lines=16> */
.L_x_18061:
        /* <DEDUP_REMOVED lines=19> */
.L_x_18062:
[----:B------:R-:W-:Y:S05]  /*8d80*/  BSYNC B1 ;  /* 0x0000000000017941 */ /* 0x000fea0003800000 */
.L_x_18060:
        /* <DEDUP_REMOVED lines=28> */
.L_x_18064:
        /* <DEDUP_REMOVED lines=19> */
.L_x_18065:
[----:B------:R-:W-:Y:S05]  /*9080*/  BSYNC B1 ;  /* 0x0000000000017941 */ /* 0x000fea0003800000 */
.L_x_18063:
        /* <DEDUP_REMOVED lines=29> */
.L_x_18067:
        /* <DEDUP_REMOVED lines=19> */
.L_x_18068:
[----:B------:R-:W-:Y:S05]  /*9390*/  BSYNC B1 ;  /* 0x0000000000017941 */ /* 0x000fea0003800000 */
.L_x_18066:
        /* <DEDUP_REMOVED lines=28> */
.L_x_18070:
        /* <DEDUP_REMOVED lines=19> */
.L_x_18071:
[----:B------:R-:W-:Y:S05]  /*9690*/  BSYNC B1 ;  /* 0x0000000000017941 */ /* 0x000fea0003800000 */
.L_x_18069:
        /* <DEDUP_REMOVED lines=20> */
.L_x_18059:
        /* <DEDUP_REMOVED lines=19> */
.L_x_18075:
        /* <DEDUP_REMOVED lines=19> */
.L_x_18076:
[----:B------:R-:W-:Y:S05]  /*9a40*/  BSYNC B0 ;  /* 0x0000000000007941 */ /* 0x000fea0003800000 */
.L_x_18074:
        /* <DEDUP_REMOVED lines=31> */
.L_x_18078:
        /* <DEDUP_REMOVED lines=19> */
.L_x_18079:
[----:B------:R-:W-:Y:S05]  /*9d70*/  BSYNC B0 ;  /* 0x0000000000007941 */ /* 0x000fea0003800000 */
.L_x_18077:
        /* <DEDUP_REMOVED lines=25> */
[----:B------:R-:W-:Y:S05]  /*9f10*/  CALL.REL.NOINC `($__internal_43_$__cuda_sm20_rem_s64) ;  /* 0x0000000c00047944 */ /* 0x000fea0003c00000 */
[----:B------:R-:W-:Y:S02]  /*9f20*/  IMAD.MOV.U32 R2, RZ, RZ, R4 ;  /* 0x000000ffff027224 */ /* 0x000fe400078e0004 */
[----:B------:R-:W-:Y:S01]  /*9f30*/  IMAD.MOV.U32 R3, RZ, RZ, R5 ;  /* 0x000000ffff037224 */ /* 0x000fe200078e0005 */
[----:B------:R-:W-:Y:S06]  /*9f40*/  BRA `(.L_x_18082) ;  /* 0x0000000000487947 */ /* 0x000fec0003800000 */
.L_x_18081:
        /* <DEDUP_REMOVED lines=18> */
.L_x_18082:
[----:B------:R-:W-:Y:S05]  /*a070*/  BSYNC B0 ;  /* 0x0000000000007941 */ /* 0x000fea0003800000 */
.L_x_18080:
[----:B------:R-:W2:Y:S02]  /*a080*/  LDG.E.64 R16, desc[UR36][R16.64+-0x10] ;  /* 0xfffff02410107981 */ /* 0x000ea4000c1e1b00 */
[----:B--2---:R-:W-:Y:S02]  /*a090*/  IMAD R3, R3, R16, RZ ;  /* 0x0000001003037224 */ /* 0x004fe400078e02ff */
[----:B------:R-:W-:-:S04]  /*a0a0*/  IMAD.WIDE.U32 R24, R16, R2, R24 ;  /* 0x0000000210187225 */ /* 0x000fc800078e0018 */
[----:B------:R-:W-:-:S04]  /*a0b0*/  IMAD R3, R17, R2, R3 ;  /* 0x0000000211037224 */ /* 0x000fc800078e0203 */
[----:B------:R-:W-:-:S07]  /*a0c0*/  IMAD.IADD R25, R25, 0x1, R3 ;  /* 0x0000000119197824 */ /* 0x000fce00078e0203 */
.L_x_18073:
        /* <DEDUP_REMOVED lines=18> */
.L_x_18085:
        /* <DEDUP_REMOVED lines=25> */
.L_x_18084:
[----:B------:R-:W-:Y:S05]  /*a380*/  BSYNC B7 ;  /* 0x0000000000077941 */ /* 0x000fea0003800000 */
.L_x_18083:
[----:B------:R-:W-:-:S04]  /*a390*/  IADD3 R16, P0, R16, 0x8, RZ ;  /* 0x0000000810107810 */ /* 0x000fc80007f1e0ff */
[----:B------:R-:W-:Y:S02]  /*a3a0*/  IADD3.X R17, RZ, R17, RZ, P0, !PT ;  /* 0x00000011ff117210 */ /* 0x000fe400007fe4ff */
[----:B------:R-:W-:-:S04]  /*a3b0*/  ISETP.GE.U32.AND P0, PT, R16, R19, PT ;  /* 0x000000131000720c */ /* 0x000fc80003f06070 */
[----:B------:R-:W-:-:S13]  /*a3c0*/  ISETP.GE.U32.AND.EX P0, PT, R17, R18, PT, P0 ;  /* 0x000000121100720c */ /* 0x000fda0003f06100 */
[----:B------:R-:W-:Y:S05]  /*a3d0*/  @!P0 BRA `(.L_x_18085) ;  /* 0xfffffffc00848947 */ /* 0x000fea000383ffff */
.L_x_17947:
[----:B------:R-:W-:Y:S05]  /*a3e0*/  BSYNC B6 ;  /* 0x0000000000067941 */ /* 0x000fea0003800000 */
.L_x_17901:
        /* <DEDUP_REMOVED lines=23> */
.L_x_18087:
[----:B------:R-:W-:Y:S05]  /*a560*/  BSYNC B0 ;  /* 0x0000000000007941 */ /* 0x000fea0003800000 */
.L_x_18086:
        /* <DEDUP_REMOVED lines=8> */
        .weak           $__internal_42_$__cuda_sm20_div_s64
        .type           $__internal_42_$__cuda_sm20_div_s64,@function
        .size           $__internal_42_$__cuda_sm20_div_s64,($__internal_43_$__cuda_sm20_rem_s64 - $__internal_42_$__cuda_sm20_div_s64)
$__internal_42_$__cuda_sm20_div_s64:
        /* <DEDUP_REMOVED lines=83> */
[----:B------:R-:W-:Y:S05]  /*ab20*/  RET.REL.NODEC R4 `(_ZN2at6native27unrolled_elementwise_kernelIZZZNS0_67_GLOBAL__N__bb565c37_34_ValidateCompressedIndicesKernel_cu_33a4b88b42_validate_compressed_sparse_indices_kernelILNS2_8CDimNameE0ENS2_18CUDAKernelLauncherENS2_14EmptyVecKernelENS2_8DummyVecELm0EEEvRKNS_6TensorESA_lllENKUlvE1_clEvENKUlvE0_clEvEUllllllE_St5arrayIPcLm6EELi4E23TrivialOffsetCalculatorILi5EjESH_ILi1EjENS0_6memory15LoadWithoutCastENSK_16StoreWithoutCastEEEviT_T0_T2_T3_T4_T5_) ;  /* 0xffffff5404347950 */ /* 0x000fea0003c3ffff */
        .weak           $__internal_43_$__cuda_sm20_rem_s64
        .type           $__internal_43_$__cuda_sm20_rem_s64,@function
        .size           $__internal_43_$__cuda_sm20_rem_s64,(.L_x_32223 - $__internal_43_$__cuda_sm20_rem_s64)
$__internal_43_$__cuda_sm20_rem_s64:
        /* <DEDUP_REMOVED lines=77> */
[----:B------:R-:W-:Y:S06]  /*b000*/  RET.REL.NODEC R2 `(_ZN2at6native27unrolled_elementwise_kernelIZZZNS0_67_GLOBAL__N__bb565c37_34_ValidateCompressedIndicesKernel_cu_33a4b88b42_validate_compressed_sparse_indices_kernelILNS2_8CDimNameE0ENS2_18CUDAKernelLauncherENS2_14EmptyVecKernelENS2_8DummyVecELm0EEEvRKNS_6TensorESA_lllENKUlvE1_clEvENKUlvE0_clEvEUllllllE_St5arrayIPcLm6EELi4E23TrivialOffsetCalculatorILi5EjESH_ILi1EjENS0_6memory15LoadWithoutCastENSK_16StoreWithoutCastEEEviT_T0_T2_T3_T4_T5_) ;  /* 0xffffff4c02fc7950 */ /* 0x000fec0003c3ffff */
.L_x_18088:
        /* <DEDUP_REMOVED lines=15> */
.L_x_32223:


//--------------------- .text._ZN2at6native29vectorized_elementwise_kernelILi2EZZZNS0_67_GLOBAL__N__bb565c37_34_ValidateCompressedIndicesKernel_cu_33a4b88b42_validate_compressed_sparse_indices_kernelILNS2_8CDimNameE0ENS2_18CUDAKernelLauncherENS2_14EmptyVecKernelENS2_8DummyVecELm0EEEvRKNS_6TensorESA_lllENKUlvE1_clEvENKUlvE0_clEvEUllllllE_St5arrayIPcLm6EEEEviT0_T1_ --------------------------
	.section	.text._ZN2at6native29vectorized_elementwise_kernelILi2EZZZNS0_67_GLOBAL__N__bb565c37_34_ValidateCompressedIndicesKernel_cu_33a4b88b42_validate_compressed_sparse_indices_kernelILNS2_8CDimNameE0ENS2_18CUDAKernelLauncherENS2_14EmptyVecKernelENS2_8DummyVecELm0EEEvRKNS_6TensorESA_lllENKUlvE1_clEvENKUlvE0_clEvEUllllllE_St5arrayIPcLm6EEEEviT0_T1_,"ax",@progbits
	.align	128
        .global         _ZN2at6native29vectorized_elementwise_kernelILi2EZZZNS0_67_GLOBAL__N__bb565c37_34_ValidateCompressedIndicesKernel_cu_33a4b88b42_validate_compressed_sparse_indices_kernelILNS2_8CDimNameE0ENS2_18CUDAKernelLauncherENS2_14EmptyVecKernelENS2_8DummyVecELm0EEEvRKNS_6TensorESA_lllENKUlvE1_clEvENKUlvE0_clEvEUllllllE_St5arrayIPcLm6EEEEviT0_T1_
        .type           _ZN2at6native29vectorized_elementwise_kernelILi2EZZZNS0_67_GLOBAL__N__bb565c37_34_ValidateCompressedIndicesKernel_cu_33a4b88b42_validate_compressed_sparse_indices_kernelILNS2_8CDimNameE0ENS2_18CUDAKernelLauncherENS2_14EmptyVecKernelENS2_8DummyVecELm0EEEvRKNS_6TensorESA_lllENKUlvE1_clEvENKUlvE0_clEvEUllllllE_St5arrayIPcLm6EEEEviT0_T1_,@function
        .size           _ZN2at6native29vectorized_elementwise_kernelILi2EZZZNS0_67_GLOBAL__N__bb565c37_34_ValidateCompressedIndicesKernel_cu_33a4b88b42_validate_compressed_sparse_indices_kernelILNS2_8CDimNameE0ENS2_18CUDAKernelLauncherENS2_14EmptyVecKernelENS2_8DummyVecELm0EEEvRKNS_6TensorESA_lllENKUlvE1_clEvENKUlvE0_clEvEUllllllE_St5arrayIPcLm6EEEEviT0_T1_,(.L_x_32225 - _ZN2at6native29vectorized_elementwise_kernelILi2EZZZNS0_67_GLOBAL__N__bb565c37_34_ValidateCompressedIndicesKernel_cu_33a4b88b42_validate_compressed_sparse_indices_kernelILNS2_8CDimNameE0ENS2_18CUDAKernelLauncherENS2_14EmptyVecKernelENS2_8DummyVecELm0EEEvRKNS_6TensorESA_lllENKUlvE1_clEvENKUlvE0_clEvEUllllllE_St5arrayIPcLm6EEEEviT0_T1_)
        .other          _ZN2at6native29vectorized_elementwise_kernelILi2EZZZNS0_67_GLOBAL__N__bb565c37_34_ValidateCompressedIndicesKernel_cu_33a4b88b42_validate_compressed_sparse_indices_kernelILNS2_8CDimNameE0ENS2_18CUDAKernelLauncherENS2_14EmptyVecKernelENS2_8DummyVecELm0EEEvRKNS_6TensorESA_lllENKUlvE1_clEvENKUlvE0_clEvEUllllllE_St5arrayIPcLm6EEEEviT0_T1_,@"STO_CUDA_ENTRY STV_DEFAULT"
_ZN2at6native29vectorized_elementwise_kernelILi2EZZZNS0_67_GLOBAL__N__bb565c37_34_ValidateCompressedIndicesKernel_cu_33a4b88b42_validate_compressed_sparse_indices_kernelILNS2_8CDimNameE0ENS2_18CUDAKernelLauncherENS2_14EmptyVecKernelENS2_8DummyVecELm0EEEvRKNS_6TensorESA_lllENKUlvE1_clEvENKUlvE0_clEvEUllllllE_St5arrayIPcLm6EEEEviT0_T1_:
.text._ZN2at6native29vectorized_elementwise_kernelILi2EZZZNS0_67_GLOBAL__N__bb565c37_34_ValidateCompressedIndicesKernel_cu_33a4b88b42_validate_compressed_sparse_indices_kernelILNS2_8CDimNameE0ENS2_18CUDAKernelLauncherENS2_14EmptyVecKernelENS2_8DummyVecELm0EEEvRKNS_6TensorESA_lllENKUlvE1_clEvENKUlvE0_clEvEUllllllE_St5arrayIPcLm6EEEEviT0_T1_:
        /* <DEDUP_REMOVED lines=74> */
.L_x_18093:
[----:B------:R-:W-:Y:S05]  /*04a0*/  BSYNC B7 ;  /* 0x0000000000077941 */ /* 0x000fea0003800000 */
.L_x_18092:
        /* <DEDUP_REMOVED lines=25> */
.L_x_18095:
[----:B------:R-:W-:Y:S05]  /*0640*/  BSYNC B7 ;  /* 0x0000000000077941 */ /* 0x000fea0003800000 */
.L_x_18094:
        /* <DEDUP_REMOVED lines=29> */
.L_x_18097:
[----:B------:R-:W-:Y:S05]  /*0820*/  BSYNC B7 ;  /* 0x0000000000077941 */ /* 0x000fea0003800000 */
.L_x_18096:
        /* <DEDUP_REMOVED lines=15> */
.L_x_18102:
        /* <DEDUP_REMOVED lines=25> */
.L_x_18101:
[----:B------:R-:W-:Y:S05]  /*0ab0*/  BSYNC B8 ;  /* 0x0000000000087941 */ /* 0x000fea0003800000 */
.L_x_18100:
[----:B------:R-:W-:-:S04]  /*0ac0*/  IADD3 R0, P0, R16, 0x8, RZ ;  /* 0x0000000810007810 */ /* 0x000fc80007f1e0ff */
[----:B------:R-:W-:Y:S02]  /*0ad0*/  IADD3.X R17, RZ, R17, RZ, P0, !PT ;  /* 0x00000011ff117210 */ /* 0x000fe400007fe4ff */
[----:B------:R-:W-:-:S04]  /*0ae0*/  ISETP.GE.U32.AND P0, PT, R0, R23, PT ;  /* 0x000000170000720c */ /* 0x000fc80003f06070 */
[----:B------:R-:W-:-:S13]  /*0af0*/  ISETP.GE.U32.AND.EX P0, PT, R17, R36, PT, P0 ;  /* 0x000000241100720c */ /* 0x000fda0003f06100 */
[----:B------:R-:W-:Y:S05]  /*0b00*/  @!P0 BRA `(.L_x_18102) ;  /* 0xfffffffc00848947 */ /* 0x000fea000383ffff */
.L_x_18099:
[----:B------:R-:W-:Y:S05]  /*0b10*/  BSYNC B7 ;  /* 0x0000000000077941 */ /* 0x000fea0003800000 */
.L_x_18098:
        /* <DEDUP_REMOVED lines=25> */
.L_x_18104:
[----:B------:R-:W-:Y:S05]  /*0cb0*/  BSYNC B7 ;  /* 0x0000000000077941 */ /* 0x000fea0003800000 */
.L_x_18103:
        /* <DEDUP_REMOVED lines=22> */
.L_x_18106:
[----:B------:R-:W-:Y:S05]  /*0e20*/  BSYNC B7 ;  /* 0x0000000000077941 */ /* 0x000fea0003800000 */
.L_x_18105:
        /* <DEDUP_REMOVED lines=29> */
.L_x_18108:
[----:B------:R-:W-:Y:S05]  /*1000*/  BSYNC B7 ;  /* 0x0000000000077941 */ /* 0x000fea0003800000 */
.L_x_18107:
        /* <DEDUP_REMOVED lines=15> */
.L_x_18113:
        /* <DEDUP_REMOVED lines=26> */
.L_x_18112:
[----:B------:R-:W-:Y:S05]  /*12a0*/  BSYNC B8 ;  /* 0x0000000000087941 */ /* 0x000fea0003800000 */
.L_x_18111:
[----:B------:R-:W-:-:S05]  /*12b0*/  IADD3 R0, P0, R18, 0x8, RZ ;  /* 0x0000000812007810 */ /* 0x000fca0007f1e0ff */
[----:B------:R-:W-:Y:S01]  /*12c0*/  IMAD.X R19, RZ, RZ, R19, P0 ;  /* 0x000000ffff137224 */ /* 0x000fe200000e0613 */
[----:B------:R-:W-:-:S04]  /*12d0*/  ISETP.GE.U32.AND P0, PT, R0, R17, PT ;  /* 0x000000110000720c */ /* 0x000fc80003f06070 */
[----:B------:R-:W-:-:S13]  /*12e0*/  ISETP.GE.U32.AND.EX P0, PT, R19, R38, PT, P0 ;  /* 0x000000261300720c */ /* 0x000fda0003f06100 */
[----:B------:R-:W-:Y:S05]  /*12f0*/  @!P0 BRA `(.L_x_18113) ;  /* 0xfffffffc00808947 */ /* 0x000fea000383ffff */
.L_x_18110:
[----:B------:R-:W-:Y:S05]  /*1300*/  BSYNC B7 ;  /* 0x0000000000077941 */ /* 0x000fea0003800000 */
.L_x_18109:
        /* <DEDUP_REMOVED lines=22> */
.L_x_18115:
[----:B------:R-:W-:Y:S05]  /*1470*/  BSYNC B7 ;  /* 0x0000000000077941 */ /* 0x000fea0003800000 */
.L_x_18114:
        /* <DEDUP_REMOVED lines=22> */
.L_x_18117:
[----:B------:R-:W-:Y:S05]  /*15e0*/  BSYNC B7 ;  /* 0x0000000000077941 */ /* 0x000fea0003800000 */
.L_x_18116:
        /* <DEDUP_REMOVED lines=29> */
.L_x_18119:
[----:B------:R-:W-:Y:S05]  /*17c0*/  BSYNC B7 ;  /* 0x0000000000077941 */ /* 0x000fea0003800000 */
.L_x_18118:
        /* <DEDUP_REMOVED lines=15> */
.L_x_18124:
        /* <DEDUP_REMOVED lines=25> */
.L_x_18123:
[----:B------:R-:W-:Y:S05]  /*1a50*/  BSYNC B8 ;  /* 0x0000000000087941 */ /* 0x000fea0003800000 */
.L_x_18122:
[----:B------:R-:W-:-:S05]  /*1a60*/  IADD3 R18, P0, R18, 0x8, RZ ;  /* 0x0000000812127810 */ /* 0x000fca0007f1e0ff */
[----:B------:R-:W-:Y:S01]  /*1a70*/  IMAD.X R19, RZ, RZ, R19, P0 ;  /* 0x000000ffff137224 */ /* 0x000fe200000e0613 */
[----:B------:R-:W-:-:S04]  /*1a80*/  ISETP.GE.U32.AND P0, PT, R18, R17, PT ;  /* 0x000000111200720c */ /* 0x000fc80003f06070 */
[----:B------:R-:W-:-:S13]  /*1a90*/  ISETP.GE.U32.AND.EX P0, PT, R19, R40, PT, P0 ;  /* 0x000000281300720c */ /* 0x000fda0003f06100 */
[----:B------:R-:W-:Y:S05]  /*1aa0*/  @!P0 BRA `(.L_x_18124) ;  /* 0xfffffffc00848947 */ /* 0x000fea000383ffff */
.L_x_18121:
[----:B------:R-:W-:Y:S05]  /*1ab0*/  BSYNC B7 ;  /* 0x0000000000077941 */ /* 0x000fea0003800000 */
.L_x_18120:
        /* <DEDUP_REMOVED lines=22> */
.L_x_18126:
[----:B------:R-:W-:Y:S05]  /*1c20*/  BSYNC B7 ;  /* 0x0000000000077941 */ /* 0x000fea0003800000 */
.L_x_18125:
        /* <DEDUP_REMOVED lines=22> */
.L_x_18128:
[----:B------:R-:W-:Y:S05]  /*1d90*/  BSYNC B7 ;  /* 0x0000000000077941 */ /* 0x000fea0003800000 */
.L_x_18127:
        /* <DEDUP_REMOVED lines=29> */
.L_x_18130:
[----:B------:R-:W-:Y:S05]  /*1f70*/  BSYNC B7 ;  /* 0x0000000000077941 */ /* 0x000fea0003800000 */
.L_x_18129:
        /* <DEDUP_REMOVED lines=15> */
.L_x_18135:
        /* <DEDUP_REMOVED lines=25> */
.L_x_18134:
[----:B------:R-:W-:Y:S05]  /*2200*/  BSYNC B8 ;  /* 0x0000000000087941 */ /* 0x000fea0003800000 */
.L_x_18133:
[----:B------:R-:W-:-:S05]  /*2210*/  IADD3 R18, P0, R18, 0x8, RZ ;  /* 0x0000000812127810 */ /* 0x000fca0007f1e0ff */
[----:B------:R-:W-:Y:S01]  /*2220*/  IMAD.X R19, RZ, RZ, R19, P0 ;  /* 0x000000ffff137224 */ /* 0x000fe200000e0613 */
[----:B------:R-:W-:-:S04]  /*2230*/  ISETP.GE.U32.AND P0, PT, R18, R17, PT ;  /* 0x000000111200720c */ /* 0x000fc80003f06070 */
[----:B------:R-:W-:-:S13]  /*2240*/  ISETP.GE.U32.AND.EX P0, PT, R19, R42, PT, P0 ;  /* 0x0000002a1300720c */ /* 0x000fda0003f06100 */
[----:B------:R-:W-:Y:S05]  /*2250*/  @!P0 BRA `(.L_x_18135) ;  /* 0xfffffffc00848947 */ /* 0x000fea000383ffff */
.L_x_18132:
[----:B------:R-:W-:Y:S05]  /*2260*/  BSYNC B7 ;  /* 0x0000000000077941 */ /* 0x000fea0003800000 */
.L_x_18131:
        /* <DEDUP_REMOVED lines=22> */
.L_x_18137:
[----:B------:R-:W-:Y:S05]  /*23d0*/  BSYNC B7 ;  /* 0x0000000000077941 */ /* 0x000fea0003800000 */
.L_x_18136:
        /* <DEDUP_REMOVED lines=22> */
.L_x_18139:
[----:B------:R-:W-:Y:S05]  /*2540*/  BSYNC B7 ;  /* 0x0000000000077941 */ /* 0x000fea0003800000 */
.L_x_18138:
        /* <DEDUP_REMOVED lines=29> */
.L_x_18141:
[----:B------:R-:W-:Y:S05]  /*2720*/  BSYNC B7 ;  /* 0x0000000000077941 */ /* 0x000fea0003800000 */
.L_x_18140:
        /* <DEDUP_REMOVED lines=15> */
.L_x_18146:
        /* <DEDUP_REMOVED lines=25> */
.L_x_18145:
[----:B------:R-:W-:Y:S05]  /*29b0*/  BSYNC B8 ;  /* 0x0000000000087941 */ /* 0x000fea0003800000 */
.L_x_18144:
[----:B------:R-:W-:-:S05]  /*29c0*/  IADD3 R18, P0, R18, 0x8, RZ ;  /* 0x0000000812127810 */ /* 0x000fca0007f1e0ff */
[----:B------:R-:W-:Y:S01]  /*29d0*/  IMAD.X R19, RZ, RZ, R19, P0 ;  /* 0x000000ffff137224 */ /* 0x000fe200000e0613 */
[----:B------:R-:W-:-:S04]  /*29e0*/  ISETP.GE.U32.AND P0, PT, R18, R17, PT ;  /* 0x000000111200720c */ /* 0x000fc80003f06070 */
[----:B------:R-:W-:-:S13]  /*29f0*/  ISETP.GE.U32.AND.EX P0, PT, R19, R44, PT, P0 ;  /* 0x0000002c1300720c */ /* 0x000fda0003f06100 */
[----:B------:R-:W-:Y:S05]  /*2a00*/  @!P0 BRA `(.L_x_18146) ;  /* 0xfffffffc00848947 */ /* 0x000fea000383ffff */
.L_x_18143:
[----:B------:R-:W-:Y:S05]  /*2a10*/  BSYNC B7 ;  /* 0x0000000000077941 */ /* 0x000fea0003800000 */
.L_x_18142:
        /* <DEDUP_REMOVED lines=22> */
.L_x_18148:
[----:B------:R-:W-:Y:S05]  /*2b80*/  BSYNC B7 ;  /* 0x0000000000077941 */ /* 0x000fea0003800000 */
.L_x_18147:
        /* <DEDUP_REMOVED lines=22> */
.L_x_18150:
[----:B------:R-:W-:Y:S05]  /*2cf0*/  BSYNC B7 ;  /* 0x0000000000077941 */ /* 0x000fea0003800000 */
.L_x_18149:
        /* <DEDUP_REMOVED lines=29> */
.L_x_18152:
[----:B------:R-:W-:Y:S05]  /*2ed0*/  BSYNC B7 ;  /* 0x0000000000077941 */ /* 0x000fea0003800000 */
.L_x_18151:
        /* <DEDUP_REMOVED lines=15> */
.L_x_18157:
        /* <DEDUP_REMOVED lines=25> */
.L_x_18156:
[----:B------:R-:W-:Y:S05]  /*3160*/  BSYNC B8 ;  /* 0x0000000000087941 */ /* 0x000fea0003800000 */
.L_x_18155:
[----:B------:R-:W-:-:S05]  /*3170*/  IADD3 R18, P0, R18, 0x8, RZ ;  /* 0x0000000812127810 */ /* 0x000fca0007f1e0ff */
[----:B------:R-:W-:Y:S01]  /*3180*/  IMAD.X R19, RZ, RZ, R19, P0 ;  /* 0x000000ffff137224 */ /* 0x000fe200000e0613 */
[----:B------:R-:W-:-:S04]  /*3190*/  ISETP.GE.U32.AND P0, PT, R18, R17, PT ;  /* 0x000000111200720c */ /* 0x000fc80003f06070 */
[----:B------:R-:W-:-:S13]  /*31a0*/  ISETP.GE.U32.AND.EX P0, PT, R19, R46, PT, P0 ;  /* 0x0000002e1300720c */ /* 0x000fda0003f06100 */
[----:B------:R-:W-:Y:S05]  /*31b0*/  @!P0 BRA `(.L_x_18157) ;  /* 0xfffffffc00848947 */ /* 0x000fea000383ffff */
.L_x_18154:
[----:B------:R-:W-:Y:S05]  /*31c0*/  BSYNC B7 ;  /* 0x0000000000077941 */ /* 0x000fea0003800000 */
.L_x_18153:
        /* <DEDUP_REMOVED lines=22> */
.L_x_18159:
[----:B------:R-:W-:Y:S05]  /*3330*/  BSYNC B7 ;  /* 0x0000000000077941 */ /* 0x000fea0003800000 */
.L_x_18158:
        /* <DEDUP_REMOVED lines=22> */
.L_x_18161:
[----:B------:R-:W-:Y:S05]  /*34a0*/  BSYNC B7 ;  /* 0x0000000000077941 */ /* 0x000fea0003800000 */
.L_x_18160:
        /* <DEDUP_REMOVED lines=29> */
.L_x_18163:
[----:B------:R-:W-:Y:S05]  /*3680*/  BSYNC B7 ;  /* 0x0000000000077941 */ /* 0x000fea0003800000 */
.L_x_18162:
        /* <DEDUP_REMOVED lines=15> */
.L_x_18168:
        /* <DEDUP_REMOVED lines=25> */
.L_x_18167:
[----:B------:R-:W-:Y:S05]  /*3910*/  BSYNC B8 ;  /* 0x0000000000087941 */ /* 0x000fea0003800000 */
.L_x_18166:
[----:B------:R-:W-:-:S05]  /*3920*/  IADD3 R18, P0, R18, 0x8, RZ ;  /* 0x0000000812127810 */ /* 0x000fca0007f1e0ff */
[----:B------:R-:W-:Y:S01]  /*3930*/  IMAD.X R19, RZ, RZ, R19, P0 ;  /* 0x000000ffff137224 */ /* 0x000fe200000e0613 */
[----:B------:R-:W-:-:S04]  /*3940*/  ISETP.GE.U32.AND P0, PT, R18, R17, PT ;  /* 0x000000111200720c */ /* 0x000fc80003f06070 */
[----:B------:R-:W-:-:S13]  /*3950*/  ISETP.GE.U32.AND.EX P0, PT, R19, R48, PT, P0 ;  /* 0x000000301300720c */ /* 0x000fda0003f06100 */
[----:B------:R-:W-:Y:S05]  /*3960*/  @!P0 BRA `(.L_x_18168) ;  /* 0xfffffffc00848947 */ /* 0x000fea000383ffff */
.L_x_18165:
[----:B------:R-:W-:Y:S05]  /*3970*/  BSYNC B7 ;  /* 0x0000000000077941 */ /* 0x000fea0003800000 */
.L_x_18164:
        /* <DEDUP_REMOVED lines=22> */
.L_x_18170:
[----:B------:R-:W-:Y:S05]  /*3ae0*/  BSYNC B7 ;  /* 0x0000000000077941 */ /* 0x000fea0003800000 */
.L_x_18169:
        /* <DEDUP_REMOVED lines=22> */
.L_x_18172:
[----:B------:R-:W-:Y:S05]  /*3c50*/  BSYNC B7 ;  /* 0x0000000000077941 */ /* 0x000fea0003800000 */
.L_x_18171:
        /* <DEDUP_REMOVED lines=29> */
.L_x_18174:
[----:B------:R-:W-:Y:S05]  /*3e30*/  BSYNC B7 ;  /* 0x0000000000077941 */ /* 0x000fea0003800000 */
.L_x_18173:
        /* <DEDUP_REMOVED lines=15> */
.L_x_18179:
        /* <DEDUP_REMOVED lines=25> */
.L_x_18178:
[----:B------:R-:W-:Y:S05]  /*40c0*/  BSYNC B8 ;  /* 0x0000000000087941 */ /* 0x000fea0003800000 */
.L_x_18177:
[----:B------:R-:W-:-:S05]  /*40d0*/  IADD3 R16, P0, R16, 0x8, RZ ;  /* 0x0000000810107810 */ /* 0x000fca0007f1e0ff */
[----:B------:R-:W-:Y:S01]  /*40e0*/  IMAD.X R17, RZ, RZ, R17, P0 ;  /* 0x000000ffff117224 */ /* 0x000fe200000e0611 */
[----:B------:R-:W-:-:S04]  /*40f0*/  ISETP.GE.U32.AND P0, PT, R16, R18, PT ;  /* 0x000000121000720c */ /* 0x000fc80003f06070 */
[----:B------:R-:W-:-:S13]  /*4100*/  ISETP.GE.U32.AND.EX P0, PT, R17, R50, PT, P0 ;  /* 0x000000321100720c */ /* 0x000fda0003f06100 */
[----:B------:R-:W-:Y:S05]  /*4110*/  @!P0 BRA `(.L_x_18179) ;  /* 0xfffffffc00848947 */ /* 0x000fea000383ffff */
.L_x_18176:
[----:B------:R-:W-:Y:S05]  /*4120*/  BSYNC B7 ;  /* 0x0000000000077941 */ /* 0x000fea0003800000 */
.L_x_18175:
[----:B------:R-:W-:Y:S05]  /*4130*/  BRA `(.L_x_18180) ;  /* 0x000000f400307947 */ /* 0x000fea0003800000 */
.L_x_18091:
        /* <DEDUP_REMOVED lines=23> */
.L_x_18182:
[----:B------:R-:W-:Y:S05]  /*42b0*/  BSYNC B7 ;  /* 0x0000000000077941 */ /* 0x000fea0003800000 */
.L_x_18181:
        /* <DEDUP_REMOVED lines=25> */
.L_x_18184:
[----:B------:R-:W-:Y:S05]  /*4450*/  BSYNC B7 ;  /* 0x0000000000077941 */ /* 0x000fea0003800000 */
.L_x_18183:
        /* <DEDUP_REMOVED lines=29> */
.L_x_18186:
[----:B------:R-:W-:Y:S05]  /*4630*/  BSYNC B7 ;  /* 0x0000000000077941 */ /* 0x000fea0003800000 */
.L_x_18185:
        /* <DEDUP_REMOVED lines=18> */
.L_x_18200:
        /* <DEDUP_REMOVED lines=11> */
[----:B------:R-:W-:Y:S05]  /*4810*/  CALL.REL.NOINC `($__internal_44_$__cuda_sm20_div_s64) ;  /* 0x0000023800907944 */ /* 0x000fea0003c00000 */
[----:B------:R-:W-:Y:S02]  /*4820*/  IMAD.MOV.U32 R52, RZ, RZ, R4 ;  /* 0x000000ffff347224 */ /* 0x000fe400078e0004 */
[----:B------:R-:W-:Y:S01]  /*4830*/  IMAD.MOV.U32 R53, RZ, RZ, R3 ;  /* 0x000000ffff357224 */ /* 0x000fe200078e0003 */
[----:B------:R-:W-:Y:S06]  /*4840*/  BRA `(.L_x_18190) ;  /* 0x00000000004c7947 */ /* 0x000fec0003800000 */
.L_x_18189:
        /* <DEDUP_REMOVED lines=19> */
.L_x_18190:
[----:B------:R-:W-:Y:S05]  /*4980*/  BSYNC B1 ;  /* 0x0000000000017941 */ /* 0x000fea0003800000 */
.L_x_18188:
        /* <DEDUP_REMOVED lines=27> */
[----:B------:R-:W-:Y:S05]  /*4b40*/  CALL.REL.NOINC `($__internal_44_$__cuda_sm20_div_s64) ;  /* 0x0000023400c47944 */ /* 0x000fea0003c00000 */
[----:B------:R-:W-:Y:S02]  /*4b50*/  IMAD.MOV.U32 R14, RZ, RZ, R4 ;  /* 0x000000ffff0e7224 */ /* 0x000fe400078e0004 */
[----:B------:R-:W-:Y:S01]  /*4b60*/  IMAD.MOV.U32 R15, RZ, RZ, R3 ;  /* 0x000000ffff0f7224 */ /* 0x000fe200078e0003 */
[----:B------:R-:W-:Y:S06]  /*4b70*/  BRA `(.L_x_18193) ;  /* 0x00000000004c7947 */ /* 0x000fec0003800000 */
.L_x_18192:
        /* <DEDUP_REMOVED lines=19> */
.L_x_18193:
[----:B------:R-:W-:Y:S05]  /*4cb0*/  BSYNC B1 ;  /* 0x0000000000017941 */ /* 0x000fea0003800000 */
.L_x_18191:
        /* <DEDUP_REMOVED lines=29> */
.L_x_18195:
        /* <DEDUP_REMOVED lines=19> */
.L_x_18196:
[----:B------:R-:W-:Y:S05]  /*4fc0*/  BSYNC B1 ;  /* 0x0000000000017941 */ /* 0x000fea0003800000 */
.L_x_18194:
        /* <DEDUP_REMOVED lines=29> */
.L_x_18198:
        /* <DEDUP_REMOVED lines=19> */
.L_x_18199:
[----:B------:R-:W-:Y:S05]  /*52d0*/  BSYNC B1 ;  /* 0x0000000000017941 */ /* 0x000fea0003800000 */
.L_x_18197:
        /* <DEDUP_REMOVED lines=21> */
.L_x_18187:
        /* <DEDUP_REMOVED lines=14> */
[----:B------:R-:W-:Y:S05]  /*5510*/  CALL.REL.NOINC `($__internal_44_$__cuda_sm20_div_s64) ;  /* 0x0000022c00507944 */ /* 0x000fea0003c00000 */
[----:B------:R-:W-:Y:S01]  /*5520*/  MOV R12, R4 ;  /* 0x00000004000c7202 */ /* 0x000fe20000000f00 */
[----:B------:R-:W-:Y:S01]  /*5530*/  IMAD.MOV.U32 R13, RZ, RZ, R3 ;  /* 0x000000ffff0d7224 */ /* 0x000fe200078e0003 */
[----:B------:R-:W-:Y:S06]  /*5540*/  BRA `(.L_x_18204) ;  /* 0x00000000004c7947 */ /* 0x000fec0003800000 */
.L_x_18203:
        /* <DEDUP_REMOVED lines=19> */
.L_x_18204:
[----:B------:R-:W-:Y:S05]  /*5680*/  BSYNC B0 ;  /* 0x0000000000007941 */ /* 0x000fea0003800000 */
.L_x_18202:
        /* <DEDUP_REMOVED lines=33> */
[----:B------:R-:W-:Y:S05]  /*58a0*/  CALL.REL.NOINC `($__internal_44_$__cuda_sm20_div_s64) ;  /* 0x00000228006c7944 */ /* 0x000fea0003c00000 */
[----:B------:R-:W-:Y:S01]  /*58b0*/  MOV R5, R3 ;  /* 0x0000000300057202 */ /* 0x000fe20000000f00 */
[----:B------:R-:W-:Y:S06]  /*58c0*/  BRA `(.L_x_18207) ;  /* 0x00000000004c7947 */ /* 0x000fec0003800000 */
.L_x_18206:
        /* <DEDUP_REMOVED lines=19> */
.L_x_18207:
[----:B------:R-:W-:Y:S05]  /*5a00*/  BSYNC B0 ;  /* 0x0000000000007941 */ /* 0x000fea0003800000 */
.L_x_18205:
        /* <DEDUP_REMOVED lines=34> */
[----:B------:R-:W-:Y:S05]  /*5c30*/  CALL.REL.NOINC `($__internal_45_$__cuda_sm20_rem_s64) ;  /* 0x0000022800d87944 */ /* 0x000fea0003c00000 */
[----:B------:R-:W-:Y:S01]  /*5c40*/  MOV R4, R3 ;  /* 0x0000000300047202 */ /* 0x000fe20000000f00 */
[----:B------:R-:W-:Y:S01]  /*5c50*/  IMAD.MOV.U32 R5, RZ, RZ, R0 ;  /* 0x000000ffff057224 */ /* 0x000fe200078e0000 */
[----:B------:R-:W-:Y:S06]  /*5c60*/  BRA `(.L_x_18210) ;  /* 0x0000000000487947 */ /* 0x000fec0003800000 */
.L_x_18209:
        /* <DEDUP_REMOVED lines=18> */
.L_x_18210:
[----:B------:R-:W-:Y:S05]  /*5d90*/  BSYNC B0 ;  /* 0x0000000000007941 */ /* 0x000fea0003800000 */
.L_x_18208:
        /* <DEDUP_REMOVED lines=12> */
.L_x_18201:
        /* <DEDUP_REMOVED lines=19> */
.L_x_18215:
        /* <DEDUP_REMOVED lines=25> */
.L_x_18214:
[----:B------:R-:W-:Y:S05]  /*6120*/  BSYNC B8 ;  /* 0x0000000000087941 */ /* 0x000fea0003800000 */
.L_x_18213:
[----:B------:R-:W-:-:S05]  /*6130*/  IADD3 R16, P0, R16, 0x8, RZ ;  /* 0x0000000810107810 */ /* 0x000fca0007f1e0ff */
[----:B------:R-:W-:Y:S01]  /*6140*/  IMAD.X R17, RZ, RZ, R17, P0 ;  /* 0x000000ffff117224 */ /* 0x000fe200000e0611 */
[----:B------:R-:W-:-:S04]  /*6150*/  ISETP.GE.U32.AND P0, PT, R16, R23, PT ;  /* 0x000000171000720c */ /* 0x000fc80003f06070 */
[----:B------:R-:W-:-:S13]  /*6160*/  ISETP.GE.U32.AND.EX P0, PT, R17, R56, PT, P0 ;  /* 0x000000381100720c */ /* 0x000fda0003f06100 */
[----:B------:R-:W-:Y:S05]  /*6170*/  @!P0 BRA `(.L_x_18215) ;  /* 0xfffffffc00848947 */ /* 0x000fea000383ffff */
.L_x_18212:
[----:B------:R-:W-:Y:S05]  /*6180*/  BSYNC B7 ;  /* 0x0000000000077941 */ /* 0x000fea0003800000 */
.L_x_18211:
        /* <DEDUP_REMOVED lines=25> */
.L_x_18217:
[----:B------:R-:W-:Y:S05]  /*6320*/  BSYNC B7 ;  /* 0x0000000000077941 */ /* 0x000fea0003800000 */
.L_x_18216:
        /* <DEDUP_REMOVED lines=22> */
.L_x_18219:
[----:B------:R-:W-:Y:S05]  /*6490*/  BSYNC B7 ;  /* 0x0000000000077941 */ /* 0x000fea0003800000 */
.L_x_18218:
        /* <DEDUP_REMOVED lines=29> */
.L_x_18221:
[----:B------:R-:W-:Y:S05]  /*6670*/  BSYNC B7 ;  /* 0x0000000000077941 */ /* 0x000fea0003800000 */
.L_x_18220:
        /* <DEDUP_REMOVED lines=14> */
.L_x_18235:
        /* <DEDUP_REMOVED lines=15> */
.L_x_18224:
        /* <DEDUP_REMOVED lines=19> */
.L_x_18225:
[----:B------:R-:W-:Y:S05]  /*6980*/  BSYNC B1 ;  /* 0x0000000000017941 */ /* 0x000fea0003800000 */
.L_x_18223:
        /* <DEDUP_REMOVED lines=30> */
.L_x_18227:
        /* <DEDUP_REMOVED lines=19> */
.L_x_18228:
[----:B------:R-:W-:Y:S05]  /*6ca0*/  BSYNC B1 ;  /* 0x0000000000017941 */ /* 0x000fea0003800000 */
.L_x_18226:
        /* <DEDUP_REMOVED lines=29> */
.L_x_18230:
        /* <DEDUP_REMOVED lines=19> */
.L_x_18231:
[----:B------:R-:W-:Y:S05]  /*6fb0*/  BSYNC B1 ;  /* 0x0000000000017941 */ /* 0x000fea0003800000 */
.L_x_18229:
        /* <DEDUP_REMOVED lines=28> */
.L_x_18233:
        /* <DEDUP_REMOVED lines=19> */
.L_x_18234:
[----:B------:R-:W-:Y:S05]  /*72b0*/  BSYNC B1 ;  /* 0x0000000000017941 */ /* 0x000fea0003800000 */
.L_x_18232:
        /* <DEDUP_REMOVED lines=20> */
.L_x_18222:
        /* <DEDUP_REMOVED lines=18> */
.L_x_18238:
        /* <DEDUP_REMOVED lines=19> */
.L_x_18239:
[----:B------:R-:W-:Y:S05]  /*7650*/  BSYNC B0 ;  /* 0x0000000000007941 */ /* 0x000fea0003800000 */
.L_x_18237:
        /* <DEDUP_REMOVED lines=27> */
[----:B------:R-:W-:Y:S05]  /*7810*/  CALL.REL.NOINC `($__internal_44_$__cuda_sm20_div_s64) ;  /* 0x0000020800907944 */ /* 0x000fea0003c00000 */
[----:B------:R-:W-:Y:S01]  /*7820*/  IMAD.MOV.U32 R5, RZ, RZ, R3 ;  /* 0x000000ffff057224 */ /* 0x000fe200078e0003 */
[----:B------:R-:W-:Y:S06]  /*7830*/  BRA `(.L_x_18242) ;  /* 0x00000000004c7947 */ /* 0x000fec0003800000 */
.L_x_18241:
        /* <DEDUP_REMOVED lines=19> */
.L_x_18242:
[----:B------:R-:W-:Y:S05]  /*7970*/  BSYNC B0 ;  /* 0x0000000000007941 */ /* 0x000fea0003800000 */
.L_x_18240:
        /* <DEDUP_REMOVED lines=25> */
[----:B------:R-:W-:Y:S05]  /*7b10*/  CALL.REL.NOINC `($__internal_45_$__cuda_sm20_rem_s64) ;  /* 0x0000020c00207944 */ /* 0x000fea0003c00000 */
[----:B------:R-:W-:Y:S02]  /*7b20*/  IMAD.MOV.U32 R4, RZ, RZ, R3 ;  /* 0x000000ffff047224 */ /* 0x000fe400078e0003 */
[----:B------:R-:W-:Y:S01]  /*7b30*/  IMAD.MOV.U32 R5, RZ, RZ, R0 ;  /* 0x000000ffff057224 */ /* 0x000fe200078e0000 */
[----:B------:R-:W-:Y:S06]  /*7b40*/  BRA `(.L_x_18245) ;  /* 0x0000000000487947 */ /* 0x000fec0003800000 */
.L_x_18244:
        /* <DEDUP_REMOVED lines=18> */
.L_x_18245:
[----:B------:R-:W-:Y:S05]  /*7c70*/  BSYNC B0 ;  /* 0x0000000000007941 */ /* 0x000fea0003800000 */
.L_x_18243:
[----:B------:R-:W2:Y:S02]  /*7c80*/  LDG.E.64 R14, desc[UR36][R14.64+-0x10] ;  /* 0xfffff0240e0e7981 */ /* 0x000ea4000c1e1b00 */
[----:B--2---:R-:W-:Y:S02]  /*7c90*/  IMAD R3, R5, R14, RZ ;  /* 0x0000000e05037224 */ /* 0x004fe400078e02ff */
[----:B------:R-:W-:-:S04]  /*7ca0*/  IMAD.WIDE.U32 R36, R14, R4, R36 ;  /* 0x000000040e247225 */ /* 0x000fc800078e0024 */
[----:B------:R-:W-:-:S04]  /*7cb0*/  IMAD R3, R15, R4, R3 ;  /* 0x000000040f037224 */ /* 0x000fc800078e0203 */
[----:B------:R-:W-:-:S07]  /*7cc0*/  IMAD.IADD R37, R37, 0x1, R3 ;  /* 0x0000000125257824 */ /* 0x000fce00078e0203 */
.L_x_18236:
        /* <DEDUP_REMOVED lines=19> */
.L_x_18250:
        /* <DEDUP_REMOVED lines=25> */
.L_x_18249:
[----:B------:R-:W-:Y:S05]  /*7f90*/  BSYNC B8 ;  /* 0x0000000000087941 */ /* 0x000fea0003800000 */
.L_x_18248:
[----:B------:R-:W-:-:S04]  /*7fa0*/  IADD3 R16, P0, R16, 0x8, RZ ;  /* 0x0000000810107810 */ /* 0x000fc80007f1e0ff */
[----:B------:R-:W-:Y:S02]  /*7fb0*/  IADD3.X R17, RZ, R17, RZ, P0, !PT ;  /* 0x00000011ff117210 */ /* 0x000fe400007fe4ff */
[----:B------:R-:W-:-:S04]  /*7fc0*/  ISETP.GE.U32.AND P0, PT, R16, R19, PT ;  /* 0x000000131000720c */ /* 0x000fc80003f06070 */
[----:B------:R-:W-:-:S13]  /*7fd0*/  ISETP.GE.U32.AND.EX P0, PT, R17, R18, PT, P0 ;  /* 0x000000121100720c */ /* 0x000fda0003f06100 */
[----:B------:R-:W-:Y:S05]  /*7fe0*/  @!P0 BRA `(.L_x_18250) ;  /* 0xfffffffc00848947 */ /* 0x000fea000383ffff */
.L_x_18247:
[----:B------:R-:W-:Y:S05]  /*7ff0*/  BSYNC B7 ;  /* 0x0000000000077941 */ /* 0x000fea0003800000 */
.L_x_18246:
        /* <DEDUP_REMOVED lines=22> */
.L_x_18252:
[----:B------:R-:W-:Y:S05]  /*8160*/  BSYNC B7 ;  /* 0x0000000000077941 */ /* 0x000fea0003800000 */
.L_x_18251:
        /* <DEDUP_REMOVED lines=22> */
.L_x_18254:
[----:B------:R-:W-:Y:S05]  /*82d0*/  BSYNC B7 ;  /* 0x0000000000077941 */ /* 0x000fea0003800000 */
.L_x_18253:
        /* <DEDUP_REMOVED lines=29> */
.L_x_18256:
[----:B------:R-:W-:Y:S05]  /*84b0*/  BSYNC B7 ;  /* 0x0000000000077941 */ /* 0x000fea0003800000 */
.L_x_18255:
        /* <DEDUP_REMOVED lines=14> */
.L_x_18270:
        /* <DEDUP_REMOVED lines=13> */
[----:B------:R-:W-:Y:S01]  /*8670*/  IMAD.MOV.U32 R14, RZ, RZ, R4 ;  /* 0x000000ffff0e7224 */ /* 0x000fe200078e0004 */
[----:B------:R-:W-:Y:S01]  /*8680*/  MOV R15, R3 ;  /* 0x00000003000f7202 */ /* 0x000fe20000000f00 */
[----:B------:R-:W-:Y:S06]  /*8690*/  BRA `(.L_x_18260) ;  /* 0x00000000004c7947 */ /* 0x000fec0003800000 */
.L_x_18259:
        /* <DEDUP_REMOVED lines=19> */
.L_x_18260:
[----:B------:R-:W-:Y:S05]  /*87d0*/  BSYNC B1 ;  /* 0x0000000000017941 */ /* 0x000fea0003800000 */
.L_x_18258:
        /* <DEDUP_REMOVED lines=26> */
[----:B------:R-:W-:Y:S01]  /*8980*/  IMAD.MOV.U32 R22, RZ, RZ, R4 ;  /* 0x000000ffff167224 */ /* 0x000fe200078e0004 */
[----:B------:R-:W-:Y:S01]  /*8990*/  MOV R23, R3 ;  /* 0x0000000300177202 */ /* 0x000fe20000000f00 */
[----:B------:R-:W-:Y:S06]  /*89a0*/  BRA `(.L_x_18263) ;  /* 0x00000000004c7947 */ /* 0x000fec0003800000 */
.L_x_18262:
        /* <DEDUP_REMOVED lines=19> */
.L_x_18263:
[----:B------:R-:W-:Y:S05]  /*8ae0*/  BSYNC B1 ;  /* 0x0000000000017941 */ /* 0x000fea0003800000 */
.L_x_18261:
        /* <DEDUP_REMOVED lines=29> */
.L_x_18265:
        /* <DEDUP_REMOVED lines=19> */
.L_x_18266:
[----:B------:R-:W-:Y:S05]  /*8df0*/  BSYNC B1 ;  /* 0x0000000000017941 */ /* 0x000fea0003800000 */
.L_x_18264:
        /* <DEDUP_REMOVED lines=28> */
.L_x_18268:
        /* <DEDUP_REMOVED lines=19> */
.L_x_18269:
[----:B------:R-:W-:Y:S05]  /*90f0*/  BSYNC B1 ;  /* 0x0000000000017941 */ /* 0x000fea0003800000 */
.L_x_18267:
        /* <DEDUP_REMOVED lines=20> */
.L_x_18257:
        /* <DEDUP_REMOVED lines=18> */
.L_x_18273:
        /* <DEDUP_REMOVED lines=19> */
.L_x_18274:
[----:B------:R-:W-:Y:S05]  /*9490*/  BSYNC B0 ;  /* 0x0000000000007941 */ /* 0x000fea0003800000 */
.L_x_18272:
        /* <DEDUP_REMOVED lines=28> */
[----:B------:R-:W-:Y:S01]  /*9660*/  IMAD.MOV.U32 R5, RZ, RZ, R3 ;  /* 0x000000ffff057224 */ /* 0x000fe200078e0003 */
[----:B------:R-:W-:Y:S06]  /*9670*/  BRA `(.L_x_18277) ;  /* 0x00000000004c7947 */ /* 0x000fec0003800000 */
.L_x_18276:
        /* <DEDUP_REMOVED lines=19> */
.L_x_18277:
[----:B------:R-:W-:Y:S05]  /*97b0*/  BSYNC B0 ;  /* 0x0000000000007941 */ /* 0x000fea0003800000 */
.L_x_18275:
        /* <DEDUP_REMOVED lines=26> */
[----:B------:R-:W-:Y:S01]  /*9960*/  IMAD.MOV.U32 R4, RZ, RZ, R3 ;  /* 0x000000ffff047224 */ /* 0x000fe200078e0003 */
[----:B------:R-:W-:Y:S01]  /*9970*/  MOV R5, R0 ;  /* 0x0000000000057202 */ /* 0x000fe20000000f00 */
[----:B------:R-:W-:Y:S06]  /*9980*/  BRA `(.L_x_18280) ;  /* 0x0000000000487947 */ /* 0x000fec0003800000 */
.L_x_18279:
        /* <DEDUP_REMOVED lines=18> */
.L_x_18280:
[----:B------:R-:W-:Y:S05]  /*9ab0*/  BSYNC B0 ;  /* 0x0000000000007941 */ /* 0x000fea0003800000 */
.L_x_18278:
[----:B------:R-:W2:Y:S02]  /*9ac0*/  LDG.E.64 R12, desc[UR36][R12.64+-0x10] ;  /* 0xfffff0240c0c7981 */ /* 0x000ea4000c1e1b00 */
[----:B--2---:R-:W-:Y:S02]  /*9ad0*/  IMAD R3, R5, R12, RZ ;  /* 0x0000000c05037224 */ /* 0x004fe400078e02ff */
[----:B------:R-:W-:-:S04]  /*9ae0*/  IMAD.WIDE.U32 R22, R12, R4, R22 ;  /* 0x000000040c167225 */ /* 0x000fc800078e0016 */
[----:B------:R-:W-:-:S04]  /*9af0*/  IMAD R3, R13, R4, R3 ;  /* 0x000000040d037224 */ /* 0x000fc800078e0203 */
[----:B------:R-:W-:-:S07]  /*9b00*/  IMAD.IADD R23, R23, 0x1, R3 ;  /* 0x0000000117177824 */ /* 0x000fce00078e0203 */
.L_x_18271:
        /* <DEDUP_REMOVED lines=19> */
.L_x_18285:
        /* <DEDUP_REMOVED lines=25> */
.L_x_18284:
[----:B------:R-:W-:Y:S05]  /*9dd0*/  BSYNC B8 ;  /* 0x0000000000087941 */ /* 0x000fea0003800000 */
.L_x_18283:
[----:B------:R-:W-:-:S05]  /*9de0*/  IADD3 R16, P0, R16, 0x8, RZ ;  /* 0x0000000810107810 */ /* 0x000fca0007f1e0ff */
[----:B------:R-:W-:Y:S01]  /*9df0*/  IMAD.X R17, RZ, RZ, R17, P0 ;  /* 0x000000ffff117224 */ /* 0x000fe200000e0611 */
[----:B------:R-:W-:-:S04]  /*9e00*/  ISETP.GE.U32.AND P0, PT, R16, R19, PT ;  /* 0x000000131000720c */ /* 0x000fc80003f06070 */
[----:B------:R-:W-:-:S13]  /*9e10*/  ISETP.GE.U32.AND.EX P0, PT, R17, R18, PT, P0 ;  /* 0x000000121100720c */ /* 0x000fda0003f06100 */
[----:B------:R-:W-:Y:S05]  /*9e20*/  @!P0 BRA `(.L_x_18285) ;  /* 0xfffffffc00848947 */ /* 0x000fea000383ffff */
.L_x_18282:
[----:B------:R-:W-:Y:S05]  /*9e30*/  BSYNC B7 ;  /* 0x0000000000077941 */ /* 0x000fea0003800000 */
.L_x_18281:
        /* <DEDUP_REMOVED lines=22> */
.L_x_18287:
[----:B------:R-:W-:Y:S05]  /*9fa0*/  BSYNC B7 ;  /* 0x0000000000077941 */ /* 0x000fea0003800000 */
.L_x_18286:
        /* <DEDUP_REMOVED lines=22> */
.L_x_18289:
[----:B------:R-:W-:Y:S05]  /*a110*/  BSYNC B7 ;  /* 0x0000000000077941 */ /* 0x000fea0003800000 */
.L_x_18288:
        /* <DEDUP_REMOVED lines=29> */
.L_x_18291:
[----:B------:R-:W-:Y:S05]  /*a2f0*/  BSYNC B7 ;  /* 0x0000000000077941 */ /* 0x000fea0003800000 */
.L_x_18290:
        /* <DEDUP_REMOVED lines=17> */
.L_x_18305:
        /* <DEDUP_REMOVED lines=16> */
.L_x_18294:
        /* <DEDUP_REMOVED lines=19> */
.L_x_18295:
[----:B------:R-:W-:Y:S05]  /*a640*/  BSYNC B1 ;  /* 0x0000000000017941 */ /* 0x000fea0003800000 */
.L_x_18293:
        /* <DEDUP_REMOVED lines=31> */
.L_x_18297:
        /* <DEDUP_REMOVED lines=19> */
.L_x_18298:
[----:B------:R-:W-:Y:S05]  /*a970*/  BSYNC B1 ;  /* 0x0000000000017941 */ /* 0x000fea0003800000 */
.L_x_18296:
        /* <DEDUP_REMOVED lines=29> */
.L_x_18300:
        /* <DEDUP_REMOVED lines=19> */
.L_x_18301:
[----:B------:R-:W-:Y:S05]  /*ac80*/  BSYNC B1 ;  /* 0x0000000000017941 */ /* 0x000fea0003800000 */
.L_x_18299:
        /* <DEDUP_REMOVED lines=28> */
.L_x_18303:
        /* <DEDUP_REMOVED lines=19> */
.L_x_18304:
[----:B------:R-:W-:Y:S05]  /*af80*/  BSYNC B1 ;  /* 0x0000000000017941 */ /* 0x000fea0003800000 */
.L_x_18302:
        /* <DEDUP_REMOVED lines=21> */
.L_x_18292:
        /* <DEDUP_REMOVED lines=18> */
.L_x_18308:
        /* <DEDUP_REMOVED lines=19> */
.L_x_18309:
[----:B------:R-:W-:Y:S05]  /*b330*/  BSYNC B0 ;  /* 0x0000000000007941 */ /* 0x000fea0003800000 */
.L_x_18307:
        /* <DEDUP_REMOVED lines=33> */
.L_x_18311:
        /* <DEDUP_REMOVED lines=19> */
.L_x_18312:
[----:B------:R-:W-:Y:S05]  /*b680*/  BSYNC B0 ;  /* 0x0000000000007941 */ /* 0x000fea0003800000 */
.L_x_18310:
        /* <DEDUP_REMOVED lines=32> */
.L_x_18314:
        /* <DEDUP_REMOVED lines=18> */
.L_x_18315:
[----:B------:R-:W-:Y:S05]  /*b9b0*/  BSYNC B0 ;  /* 0x0000000000007941 */ /* 0x000fea0003800000 */
.L_x_18313:
        /* <DEDUP_REMOVED lines=8> */
.L_x_18306:
        /* <DEDUP_REMOVED lines=19> */
.L_x_18320:
        /* <DEDUP_REMOVED lines=25> */
.L_x_18319:
[----:B------:R-:W-:Y:S05]  /*bd00*/  BSYNC B8 ;  /* 0x0000000000087941 */ /* 0x000fea0003800000 */
.L_x_18318:
[----:B------:R-:W-:-:S05]  /*bd10*/  IADD3 R16, P0, R16, 0x8, RZ ;  /* 0x0000000810107810 */ /* 0x000fca0007f1e0ff */
[----:B------:R-:W-:Y:S01]  /*bd20*/  IMAD.X R17, RZ, RZ, R17, P0 ;  /* 0x000000ffff117224 */ /* 0x000fe200000e0611 */
[----:B------:R-:W-:-:S04]  /*bd30*/  ISETP.GE.U32.AND P0, PT, R16, R19, PT ;  /* 0x000000131000720c */ /* 0x000fc80003f06070 */
[----:B------:R-:W-:-:S13]  /*bd40*/  ISETP.GE.U32.AND.EX P0, PT, R17, R24, PT, P0 ;  /* 0x000000181100720c */ /* 0x000fda0003f06100 */
[----:B------:R-:W-:Y:S05]  /*bd50*/  @!P0 BRA `(.L_x_18320) ;  /* 0xfffffffc00848947 */ /* 0x000fea000383ffff */
.L_x_18317:
[----:B------:R-:W-:Y:S05]  /*bd60*/  BSYNC B7 ;  /* 0x0000000000077941 */ /* 0x000fea0003800000 */
.L_x_18316:
        /* <DEDUP_REMOVED lines=22> */
.L_x_18322:
[----:B------:R-:W-:Y:S05]  /*bed0*/  BSYNC B7 ;  /* 0x0000000000077941 */ /* 0x000fea0003800000 */
.L_x_18321:
        /* <DEDUP_REMOVED lines=22> */
.L_x_18324:
[----:B------:R-:W-:Y:S05]  /*c040*/  BSYNC B7 ;  /* 0x0000000000077941 */ /* 0x000fea0003800000 */
.L_x_18323:
        /* <DEDUP_REMOVED lines=29> */
.L_x_18326:
[----:B------:R-:W-:Y:S05]  /*c220*/  BSYNC B7 ;  /* 0x0000000000077941 */ /* 0x000fea0003800000 */
.L_x_18325:
        /* <DEDUP_REMOVED lines=14> */
.L_x_18340:
        /* <DEDUP_REMOVED lines=16> */
.L_x_18329:
        /* <DEDUP_REMOVED lines=19> */
.L_x_18330:
[----:B------:R-:W-:Y:S05]  /*c540*/  BSYNC B1 ;  /* 0x0000000000017941 */ /* 0x000fea0003800000 */
.L_x_18328:
        /* <DEDUP_REMOVED lines=29> */
.L_x_18332:
        /* <DEDUP_REMOVED lines=19> */
.L_x_18333:
[----:B------:R-:W-:Y:S05]  /*c850*/  BSYNC B1 ;  /* 0x0000000000017941 */ /* 0x000fea0003800000 */
.L_x_18331:
        /* <DEDUP_REMOVED lines=29> */
.L_x_18335:
        /* <DEDUP_REMOVED lines=19> */
.L_x_18336:
[----:B------:R-:W-:Y:S05]  /*cb60*/  BSYNC B1 ;  /* 0x0000000000017941 */ /* 0x000fea0003800000 */
.L_x_18334:
        /* <DEDUP_REMOVED lines=28> */
.L_x_18338:
        /* <DEDUP_REMOVED lines=19> */
.L_x_18339:
[----:B------:R-:W-:Y:S05]  /*ce60*/  BSYNC B1 ;  /* 0x0000000000017941 */ /* 0x000fea0003800000 */
.L_x_18337:
        /* <DEDUP_REMOVED lines=20> */
.L_x_18327:
        /* <DEDUP_REMOVED lines=18> */
.L_x_18343:
        /* <DEDUP_REMOVED lines=19> */
.L_x_18344:
[----:B------:R-:W-:Y:S05]  /*d200*/  BSYNC B0 ;  /* 0x0000000000007941 */ /* 0x000fea0003800000 */
.L_x_18342:
        /* <DEDUP_REMOVED lines=30> */
.L_x_18346:
        /* <DEDUP_REMOVED lines=19> */
.L_x_18347:
[----:B------:R-:W-:Y:S05]  /*d520*/  BSYNC B0 ;  /* 0x0000000000007941 */ /* 0x000fea0003800000 */
.L_x_18345:
        /* <DEDUP_REMOVED lines=29> */
.L_x_18349:
        /* <DEDUP_REMOVED lines=18> */
.L_x_18350:
[----:B------:R-:W-:Y:S05]  /*d820*/  BSYNC B0 ;  /* 0x0000000000007941 */ /* 0x000fea0003800000 */
.L_x_18348:
[----:B------:R-:W2:Y:S02]  /*d830*/  LDG.E.64 R12, desc[UR36][R12.64+-0x10] ;  /* 0xfffff0240c0c7981 */ /* 0x000ea4000c1e1b00 */
[----:B--2---:R-:W-:Y:S02]  /*d840*/  IMAD R3, R5, R12, RZ ;  /* 0x0000000c05037224 */ /* 0x004fe400078e02ff */
[----:B------:R-:W-:-:S04]  /*d850*/  IMAD.WIDE.U32 R22, R12, R4, R22 ;  /* 0x000000040c167225 */ /* 0x000fc800078e0016 */
[----:B------:R-:W-:-:S05]  /*d860*/  IMAD R3, R13, R4, R3 ;  /* 0x000000040d037224 */ /* 0x000fca00078e0203 */
[----:B------:R-:W-:-:S07]  /*d870*/  IADD3 R23, R23, R3, RZ ;  /* 0x0000000317177210 */ /* 0x000fce0007ffe0ff */
.L_x_18341:
        /* <DEDUP_REMOVED lines=19> */
.L_x_18355:
        /* <DEDUP_REMOVED lines=25> */
.L_x_18354:
[----:B------:R-:W-:Y:S05]  /*db40*/  BSYNC B8 ;  /* 0x0000000000087941 */ /* 0x000fea0003800000 */
.L_x_18353:
[----:B------:R-:W-:-:S05]  /*db50*/  IADD3 R16, P0, R16, 0x8, RZ ;  /* 0x0000000810107810 */ /* 0x000fca0007f1e0ff */
[----:B------:R-:W-:Y:S01]  /*db60*/  IMAD.X R17, RZ, RZ, R17, P0 ;  /* 0x000000ffff117224 */ /* 0x000fe200000e0611 */
[----:B------:R-:W-:-:S04]  /*db70*/  ISETP.GE.U32.AND P0, PT, R16, R19, PT ;  /* 0x000000131000720c */ /* 0x000fc80003f06070 */
[----:B------:R-:W-:-:S13]  /*db80*/  ISETP.GE.U32.AND.EX P0, PT, R17, R18, PT, P0 ;  /* 0x000000121100720c */ /* 0x000fda0003f06100 */
[----:B------:R-:W-:Y:S05]  /*db90*/  @!P0 BRA `(.L_x_18355) ;  /* 0xfffffffc00848947 */ /* 0x000fea000383ffff */
.L_x_18352:
[----:B------:R-:W-:Y:S05]  /*dba0*/  BSYNC B7 ;  /* 0x0000000000077941 */ /* 0x000fea0003800000 */
.L_x_18351:
        /* <DEDUP_REMOVED lines=22> */
.L_x_18357:
[----:B------:R-:W-:Y:S05]  /*dd10*/  BSYNC B7 ;  /* 0x0000000000077941 */ /* 0x000fea0003800000 */
.L_x_18356:
        /* <DEDUP_REMOVED lines=22> */
.L_x_18359:
[----:B------:R-:W-:Y:S05]  /*de80*/  BSYNC B7 ;  /* 0x0000000000077941 */ /* 0x000fea0003800000 */
.L_x_18358:
        /* <DEDUP_REMOVED lines=29> */
.L_x_18361:
[----:B------:R-:W-:Y:S05]  /*e060*/  BSYNC B7 ;  /* 0x0000000000077941 */ /* 0x000fea0003800000 */
.L_x_18360:
        /* <DEDUP_REMOVED lines=14> */
.L_x_18375:
        /* <DEDUP_REMOVED lines=16> */
.L_x_18364:
        /* <DEDUP_REMOVED lines=19> */
.L_x_18365:
[----:B------:R-:W-:Y:S05]  /*e380*/  BSYNC B1 ;  /* 0x0000000000017941 */ /* 0x000fea0003800000 */
.L_x_18363:
        /* <DEDUP_REMOVED lines=29> */
.L_x_18367:
        /* <DEDUP_REMOVED lines=19> */
.L_x_18368:
[----:B------:R-:W-:Y:S05]  /*e690*/  BSYNC B1 ;  /* 0x0000000000017941 */ /* 0x000fea0003800000 */
.L_x_18366:
        /* <DEDUP_REMOVED lines=29> */
.L_x_18370:
        /* <DEDUP_REMOVED lines=19> */
.L_x_18371:
[----:B------:R-:W-:Y:S05]  /*e9a0*/  BSYNC B1 ;  /* 0x0000000000017941 */ /* 0x000fea0003800000 */
.L_x_18369:
        /* <DEDUP_REMOVED lines=28> */
.L_x_18373:
        /* <DEDUP_REMOVED lines=19> */
.L_x_18374:
[----:B------:R-:W-:Y:S05]  /*eca0*/  BSYNC B1 ;  /* 0x0000000000017941 */ /* 0x000fea0003800000 */
.L_x_18372:
        /* <DEDUP_REMOVED lines=20> */
.L_x_18362:
        /* <DEDUP_REMOVED lines=18> */
.L_x_18378:
        /* <DEDUP_REMOVED lines=19> */
.L_x_18379:
[----:B------:R-:W-:Y:S05]  /*f040*/  BSYNC B0 ;  /* 0x0000000000007941 */ /* 0x000fea0003800000 */
.L_x_18377:
        /* <DEDUP_REMOVED lines=30> */
.L_x_18381:
        /* <DEDUP_REMOVED lines=19> */
.L_x_18382:
[----:B------:R-:W-:Y:S05]  /*f360*/  BSYNC B0 ;  /* 0x0000000000007941 */ /* 0x000fea0003800000 */
.L_x_18380:
        /* <DEDUP_REMOVED lines=29> */
.L_x_18384:
        /* <DEDUP_REMOVED lines=18> */
.L_x_18385:
[----:B------:R-:W-:Y:S05]  /*f660*/  BSYNC B0 ;  /* 0x0000000000007941 */ /* 0x000fea0003800000 */
.L_x_18383:
[----:B------:R-:W2:Y:S02]  /*f670*/  LDG.E.64 R12, desc[UR36][R12.64+-0x10] ;  /* 0xfffff0240c0c7981 */ /* 0x000ea4000c1e1b00 */
[----:B--2---:R-:W-:Y:S02]  /*f680*/  IMAD R3, R5, R12, RZ ;  /* 0x0000000c05037224 */ /* 0x004fe400078e02ff */
[----:B------:R-:W-:-:S04]  /*f690*/  IMAD.WIDE.U32 R22, R12, R4, R22 ;  /* 0x000000040c167225 */ /* 0x000fc800078e0016 */
[----:B------:R-:W-:-:S04]  /*f6a0*/  IMAD R3, R13, R4, R3 ;  /* 0x000000040d037224 */ /* 0x000fc800078e0203 */
[----:B------:R-:W-:-:S07]  /*f6b0*/  IMAD.IADD R23, R23, 0x1, R3 ;  /* 0x0000000117177824 */ /* 0x000fce00078e0203 */
.L_x_18376:
        /* <DEDUP_REMOVED lines=19> */
.L_x_18390:
        /* <DEDUP_REMOVED lines=25> */
.L_x_18389:
[----:B------:R-:W-:Y:S05]  /*f980*/  BSYNC B8 ;  /* 0x0000000000087941 */ /* 0x000fea0003800000 */
.L_x_18388:
[----:B------:R-:W-:-:S04]  /*f990*/  IADD3 R16, P0, R16, 0x8, RZ ;  /* 0x0000000810107810 */ /* 0x000fc80007f1e0ff */
[----:B------:R-:W-:Y:S02]  /*f9a0*/  IADD3.X R17, RZ, R17, RZ, P0, !PT ;  /* 0x00000011ff117210 */ /* 0x000fe400007fe4ff */
[----:B------:R-:W-:-:S04]  /*f9b0*/  ISETP.GE.U32.AND P0, PT, R16, R19, PT ;  /* 0x000000131000720c */ /* 0x000fc80003f06070 */
[----:B------:R-:W-:-:S13]  /*f9c0*/  ISETP.GE.U32.AND.EX P0, PT, R17, R18, PT, P0 ;  /* 0x000000121100720c */ /* 0x000fda0003f06100 */
[----:B------:R-:W-:Y:S05]  /*f9d0*/  @!P0 BRA `(.L_x_18390) ;  /* 0xfffffffc00848947 */ /* 0x000fea000383ffff */
.L_x_18387:
[----:B------:R-:W-:Y:S05]  /*f9e0*/  BSYNC B7 ;  /* 0x0000000000077941 */ /* 0x000fea0003800000 */
.L_x_18386:
        /* <DEDUP_REMOVED lines=22> */
.L_x_18392:
[----:B------:R-:W-:Y:S05]  /*fb50*/  BSYNC B7 ;  /* 0x0000000000077941 */ /* 0x000fea0003800000 */
.L_x_18391:
        /* <DEDUP_REMOVED lines=22> */
.L_x_18394:
[----:B------:R-:W-:Y:S05]  /*fcc0*/  BSYNC B7 ;  /* 0x0000000000077941 */ /* 0x000fea0003800000 */
.L_x_18393:
        /* <DEDUP_REMOVED lines=29> */
.L_x_18396:
[----:B------:R-:W-:Y:S05]  /*fea0*/  BSYNC B7 ;  /* 0x0000000000077941 */ /* 0x000fea0003800000 */
.L_x_18395:
        /* <DEDUP_REMOVED lines=14> */
.L_x_18410:
        /* <DEDUP_REMOVED lines=16> */
.L_x_18399:
        /* <DEDUP_REMOVED lines=19> */
.L_x_18400:
[----:B------:R-:W-:Y:S05]  /*101c0*/  BSYNC B1 ;  /* 0x0000000000017941 */ /* 0x000fea0003800000 */
.L_x_18398:
        /* <DEDUP_REMOVED lines=29> */
.L_x_18402:
        /* <DEDUP_REMOVED lines=19> */
.L_x_18403:
[----:B------:R-:W-:Y:S05]  /*104d0*/  BSYNC B1 ;  /* 0x0000000000017941 */ /* 0x000fea0003800000 */
.L_x_18401:
        /* <DEDUP_REMOVED lines=28> */
.L_x_18405:
        /* <DEDUP_REMOVED lines=19> */
.L_x_18406:
[----:B------:R-:W-:Y:S05]  /*107d0*/  BSYNC B1 ;  /* 0x0000000000017941 */ /* 0x000fea0003800000 */
.L_x_18404:
        /* <DEDUP_REMOVED lines=28> */
.L_x_18408:
        /* <DEDUP_REMOVED lines=19> */
.L_x_18409:
[----:B------:R-:W-:Y:S05]  /*10ad0*/  BSYNC B1 ;  /* 0x0000000000017941 */ /* 0x000fea0003800000 */
.L_x_18407:
        /* <DEDUP_REMOVED lines=19> */
.L_x_18397:
        /* <DEDUP_REMOVED lines=18> */
.L_x_18413:
        /* <DEDUP_REMOVED lines=19> */
.L_x_18414:
[----:B------:R-:W-:Y:S05]  /*10e60*/  BSYNC B0 ;  /* 0x0000000000007941 */ /* 0x000fea0003800000 */
.L_x_18412:
        /* <DEDUP_REMOVED lines=30> */
.L_x_18416:
        /* <DEDUP_REMOVED lines=19> */
.L_x_18417:
[----:B------:R-:W-:Y:S05]  /*11180*/  BSYNC B0 ;  /* 0x0000000000007941 */ /* 0x000fea0003800000 */
.L_x_18415:
        /* <DEDUP_REMOVED lines=29> */
.L_x_18419:
        /* <DEDUP_REMOVED lines=18> */
.L_x_18420:
[----:B------:R-:W-:Y:S05]  /*11480*/  BSYNC B0 ;  /* 0x0000000000007941 */ /* 0x000fea0003800000 */
.L_x_18418:
[----:B------:R-:W2:Y:S02]  /*11490*/  LDG.E.64 R12, desc[UR36][R12.64+-0x10] ;  /* 0xfffff0240c0c7981 */ /* 0x000ea4000c1e1b00 */
[----:B--2---:R-:W-:Y:S02]  /*114a0*/  IMAD R3, R5, R12, RZ ;  /* 0x0000000c05037224 */ /* 0x004fe400078e02ff */
[----:B------:R-:W-:-:S04]  /*114b0*/  IMAD.WIDE.U32 R22, R12, R4, R22 ;  /* 0x000000040c167225 */ /* 0x000fc800078e0016 */
[----:B------:R-:W-:-:S05]  /*114c0*/  IMAD R3, R13, R4, R3 ;  /* 0x000000040d037224 */ /* 0x000fca00078e0203 */
[----:B------:R-:W-:-:S07]  /*114d0*/  IADD3 R23, R23, R3, RZ ;  /* 0x0000000317177210 */ /* 0x000fce0007ffe0ff */
.L_x_18411:
        /* <DEDUP_REMOVED lines=19> */
.L_x_18425:
        /* <DEDUP_REMOVED lines=25> */
.L_x_18424:
[----:B------:R-:W-:Y:S05]  /*117a0*/  BSYNC B8 ;  /* 0x0000000000087941 */ /* 0x000fea0003800000 */
.L_x_18423:
[----:B------:R-:W-:-:S05]  /*117b0*/  IADD3 R16, P0, R16, 0x8, RZ ;  /* 0x0000000810107810 */ /* 0x000fca0007f1e0ff */
[----:B------:R-:W-:Y:S01]  /*117c0*/  IMAD.X R17, RZ, RZ, R17, P0 ;  /* 0x000000ffff117224 */ /* 0x000fe200000e0611 */
[----:B------:R-:W-:-:S04]  /*117d0*/  ISETP.GE.U32.AND P0, PT, R16, R19, PT ;  /* 0x000000131000720c */ /* 0x000fc80003f06070 */
[----:B------:R-:W-:-:S13]  /*117e0*/  ISETP.GE.U32.AND.EX P0, PT, R17, R18, PT, P0 ;  /* 0x000000121100720c */ /* 0x000fda0003f06100 */
[----:B------:R-:W-:Y:S05]  /*117f0*/  @!P0 BRA `(.L_x_18425) ;  /* 0xfffffffc00848947 */ /* 0x000fea000383ffff */
.L_x_18422:
[----:B------:R-:W-:Y:S05]  /*11800*/  BSYNC B7 ;  /* 0x0000000000077941 */ /* 0x000fea0003800000 */
.L_x_18421:
        /* <DEDUP_REMOVED lines=22> */
.L_x_18427:
[----:B------:R-:W-:Y:S05]  /*11970*/  BSYNC B7 ;  /* 0x0000000000077941 */ /* 0x000fea0003800000 */
.L_x_18426:
        /* <DEDUP_REMOVED lines=22> */
.L_x_18429:
[----:B------:R-:W-:Y:S05]  /*11ae0*/  BSYNC B7 ;  /* 0x0000000000077941 */ /* 0x000fea0003800000 */
.L_x_18428:
        /* <DEDUP_REMOVED lines=29> */
.L_x_18431:
[----:B------:R-:W-:Y:S05]  /*11cc0*/  BSYNC B7 ;  /* 0x0000000000077941 */ /* 0x000fea0003800000 */
.L_x_18430:
        /* <DEDUP_REMOVED lines=13> */
.L_x_18445:
        /* <DEDUP_REMOVED lines=15> */
.L_x_18434:
        /* <DEDUP_REMOVED lines=19> */
.L_x_18435:
[----:B------:R-:W-:Y:S05]  /*11fc0*/  BSYNC B1 ;  /* 0x0000000000017941 */ /* 0x000fea0003800000 */
.L_x_18433:
        /* <DEDUP_REMOVED lines=29> */
.L_x_18437:
        /* <DEDUP_REMOVED lines=19> */
.L_x_18438:
[----:B------:R-:W-:Y:S05]  /*122d0*/  BSYNC B1 ;  /* 0x0000000000017941 */ /* 0x000fea0003800000 */
.L_x_18436:
        /* <DEDUP_REMOVED lines=29> */
.L_x_18440:
        /* <DEDUP_REMOVED lines=19> */
.L_x_18441:
[----:B------:R-:W-:Y:S05]  /*125e0*/  BSYNC B1 ;  /* 0x0000000000017941 */ /* 0x000fea0003800000 */
.L_x_18439:
        /* <DEDUP_REMOVED lines=28> */
.L_x_18443:
        /* <DEDUP_REMOVED lines=19> */
.L_x_18444:
[----:B------:R-:W-:Y:S05]  /*128e0*/  BSYNC B1 ;  /* 0x0000000000017941 */ /* 0x000fea0003800000 */
.L_x_18442:
        /* <DEDUP_REMOVED lines=19> */
.L_x_18432:
        /* <DEDUP_REMOVED lines=18> */
.L_x_18448:
        /* <DEDUP_REMOVED lines=19> */
.L_x_18449:
[----:B------:R-:W-:Y:S05]  /*12c70*/  BSYNC B0 ;  /* 0x0000000000007941 */ /* 0x000fea0003800000 */
.L_x_18447:
        /* <DEDUP_REMOVED lines=30> */
.L_x_18451:
        /* <DEDUP_REMOVED lines=19> */
.L_x_18452:
[----:B------:R-:W-:Y:S05]  /*12f90*/  BSYNC B0 ;  /* 0x0000000000007941 */ /* 0x000fea0003800000 */
.L_x_18450:
        /* <DEDUP_REMOVED lines=25> */
[----:B------:R-:W-:Y:S05]  /*13130*/  CALL.REL.NOINC `($__internal_45_$__cuda_sm20_rem_s64) ;  /* 0x0000015400987944 */ /* 0x000fea0003c00000 */
[----:B------:R-:W-:Y:S02]  /*13140*/  IMAD.MOV.U32 R2, RZ, RZ, R3 ;  /* 0x000000ffff027224 */ /* 0x000fe400078e0003 */
[----:B------:R-:W-:Y:S01]  /*13150*/  IMAD.MOV.U32 R3, RZ, RZ, R0 ;  /* 0x000000ffff037224 */ /* 0x000fe200078e0000 */
[----:B------:R-:W-:Y:S06]  /*13160*/  BRA `(.L_x_18455) ;  /* 0x0000000000487947 */ /* 0x000fec0003800000 */
.L_x_18454:
        /* <DEDUP_REMOVED lines=18> */
.L_x_18455:
[----:B------:R-:W-:Y:S05]  /*13290*/  BSYNC B0 ;  /* 0x0000000000007941 */ /* 0x000fea0003800000 */
.L_x_18453:
[----:B------:R-:W2:Y:S02]  /*132a0*/  LDG.E.64 R12, desc[UR36][R12.64+-0x10] ;  /* 0xfffff0240c0c7981 */ /* 0x000ea4000c1e1b00 */
[----:B--2---:R-:W-:Y:S02]  /*132b0*/  IMAD R3, R3, R12, RZ ;  /* 0x0000000c03037224 */ /* 0x004fe400078e02ff */
[----:B------:R-:W-:-:S04]  /*132c0*/  IMAD.WIDE.U32 R22, R12, R2, R22 ;  /* 0x000000020c167225 */ /* 0x000fc800078e0016 */
[----:B------:R-:W-:-:S04]  /*132d0*/  IMAD R3, R13, R2, R3 ;  /* 0x000000020d037224 */ /* 0x000fc800078e0203 */
[----:B------:R-:W-:-:S07]  /*132e0*/  IMAD.IADD R23, R23, 0x1, R3 ;  /* 0x0000000117177824 */ /* 0x000fce00078e0203 */
.L_x_18446:
        /* <DEDUP_REMOVED lines=18> */
.L_x_18458:
        /* <DEDUP_REMOVED lines=25> */
.L_x_18457:
[----:B------:R-:W-:Y:S05]  /*135a0*/  BSYNC B7 ;  /* 0x0000000000077941 */ /* 0x000fea0003800000 */
.L_x_18456:
[----:B------:R-:W-:-:S04]  /*135b0*/  IADD3 R16, P0, R16, 0x8, RZ ;  /* 0x0000000810107810 */ /* 0x000fc80007f1e0ff */
[----:B------:R-:W-:Y:S02]  /*135c0*/  IADD3.X R17, RZ, R17, RZ, P0, !PT ;  /* 0x00000011ff117210 */ /* 0x000fe400007fe4ff */
[----:B------:R-:W-:-:S04]  /*135d0*/  ISETP.GE.U32.AND P0, PT, R16, R19, PT ;  /* 0x000000131000720c */ /* 0x000fc80003f06070 */
[----:B------:R-:W-:-:S13]  /*135e0*/  ISETP.GE.U32.AND.EX P0, PT, R17, R18, PT, P0 ;  /* 0x000000121100720c */ /* 0x000fda0003f06100 */
[----:B------:R-:W-:Y:S05]  /*135f0*/  @!P0 BRA `(.L_x_18458) ;  /* 0xfffffffc00848947 */ /* 0x000fea000383ffff */
.L_x_18180:
[----:B------:R-:W-:Y:S05]  /*13600*/  BSYNC B6 ;  /* 0x0000000000067941 */ /* 0x000fea0003800000 */
.L_x_18090:
        /* <DEDUP_REMOVED lines=11> */
.L_x_18089:
        /* <DEDUP_REMOVED lines=217> */
.L_x_18464:
[----:B------:R-:W-:Y:S05]  /*14450*/  BSYNC B8 ;  /* 0x0000000000087941 */ /* 0x000fea0003800000 */
.L_x_18463:
        /* <DEDUP_REMOVED lines=24> */
.L_x_18466:
[----:B------:R-:W-:Y:S05]  /*145e0*/  BSYNC B8 ;  /* 0x0000000000087941 */ /* 0x000fea0003800000 */
.L_x_18465:
        /* <DEDUP_REMOVED lines=29> */
.L_x_18468:
[----:B------:R-:W-:Y:S05]  /*147c0*/  BSYNC B8 ;  /* 0x0000000000087941 */ /* 0x000fea0003800000 */
.L_x_18467:
        /* <DEDUP_REMOVED lines=14> */
.L_x_18471:
        /* <DEDUP_REMOVED lines=26> */
.L_x_18470:
[----:B------:R-:W-:Y:S05]  /*14a50*/  BSYNC B8 ;  /* 0x0000000000087941 */ /* 0x000fea0003800000 */
.L_x_18469:
[----:B------:R-:W-:-:S05]  /*14a60*/  IADD3 R0, P0, R46, 0x8, RZ ;  /* 0x000000082e007810 */ /* 0x000fca0007f1e0ff */
[----:B------:R-:W-:Y:S01]  /*14a70*/  IMAD.X R47, RZ, RZ, R47, P0 ;  /* 0x000000ffff2f7224 */ /* 0x000fe200000e062f */
[----:B------:R-:W-:-:S04]  /*14a80*/  ISETP.GE.U32.AND P0, PT, R0, R51, PT ;  /* 0x000000330000720c */ /* 0x000fc80003f06070 */
[----:B------:R-:W-:-:S13]  /*14a90*/  ISETP.GE.U32.AND.EX P0, PT, R47, R48, PT, P0 ;  /* 0x000000302f00720c */ /* 0x000fda0003f06100 */
[----:B------:R-:W-:Y:S05]  /*14aa0*/  @!P0 BRA `(.L_x_18471) ;  /* 0xfffffffc00808947 */ /* 0x000fea000383ffff */
.L_x_18462:
[----:B------:R-:W-:Y:S05]  /*14ab0*/  BSYNC B7 ;  /* 0x0000000000077941 */ /* 0x000fea0003800000 */
.L_x_18461:
        /* <DEDUP_REMOVED lines=29> */
.L_x_18475:
[----:B------:R-:W-:Y:S05]  /*14c90*/  BSYNC B8 ;  /* 0x0000000000087941 */ /* 0x000fea0003800000 */
.L_x_18474:
        /* <DEDUP_REMOVED lines=24> */
.L_x_18477:
[----:B------:R-:W-:Y:S05]  /*14e20*/  BSYNC B8 ;  /* 0x0000000000087941 */ /* 0x000fea0003800000 */
.L_x_18476:
        /* <DEDUP_REMOVED lines=29> */
.L_x_18479:
[----:B------:R-:W-:Y:S05]  /*15000*/  BSYNC B8 ;  /* 0x0000000000087941 */ /* 0x000fea0003800000 */
.L_x_18478:
        /* <DEDUP_REMOVED lines=14> */
.L_x_18482:
        /* <DEDUP_REMOVED lines=26> */
.L_x_18481:
[----:B------:R-:W-:Y:S05]  /*15290*/  BSYNC B8 ;  /* 0x0000000000087941 */ /* 0x000fea0003800000 */
.L_x_18480:
[----:B------:R-:W-:-:S05]  /*152a0*/  IADD3 R0, P0, R16, 0x8, RZ ;  /* 0x0000000810007810 */ /* 0x000fca0007f1e0ff */
[----:B------:R-:W-:Y:S01]  /*152b0*/  IMAD.X R17, RZ, RZ, R17, P0 ;  /* 0x000000ffff117224 */ /* 0x000fe200000e0611 */
[----:B------:R-:W-:-:S04]  /*152c0*/  ISETP.GE.U32.AND P0, PT, R0, R47, PT ;  /* 0x0000002f0000720c */ /* 0x000fc80003f06070 */
[----:B------:R-:W-:-:S13]  /*152d0*/  ISETP.GE.U32.AND.EX P0, PT, R17, R18, PT, P0 ;  /* 0x000000121100720c */ /* 0x000fda0003f06100 */
[----:B------:R-:W-:Y:S05]  /*152e0*/  @!P0 BRA `(.L_x_18482) ;  /* 0xfffffffc00808947 */ /* 0x000fea000383ffff */
.L_x_18473:
[----:B------:R-:W-:Y:S05]  /*152f0*/  BSYNC B7 ;  /* 0x0000000000077941 */ /* 0x000fea0003800000 */
.L_x_18472:
        /* <DEDUP_REMOVED lines=29> */
.L_x_18486:
[----:B------:R-:W-:Y:S05]  /*154d0*/  BSYNC B8 ;  /* 0x0000000000087941 */ /* 0x000fea0003800000 */
.L_x_18485:
        /* <DEDUP_REMOVED lines=24> */
.L_x_18488:
[----:B------:R-:W-:Y:S05]  /*15660*/  BSYNC B8 ;  /* 0x0000000000087941 */ /* 0x000fea0003800000 */
.L_x_18487:
        /* <DEDUP_REMOVED lines=29> */
.L_x_18490:
[----:B------:R-:W-:Y:S05]  /*15840*/  BSYNC B8 ;  /* 0x0000000000087941 */ /* 0x000fea0003800000 */
.L_x_18489:
        /* <DEDUP_REMOVED lines=14> */
.L_x_18493:
        /* <DEDUP_REMOVED lines=25> */
.L_x_18492:
[----:B------:R-:W-:Y:S05]  /*15ac0*/  BSYNC B8 ;  /* 0x0000000000087941 */ /* 0x000fea0003800000 */
.L_x_18491:
[----:B------:R-:W-:-:S04]  /*15ad0*/  IADD3 R16, P0, R16, 0x8, RZ ;  /* 0x0000000810107810 */ /* 0x000fc80007f1e0ff */
[----:B------:R-:W-:Y:S02]  /*15ae0*/  IADD3.X R17, RZ, R17, RZ, P0, !PT ;  /* 0x00000011ff117210 */ /* 0x000fe400007fe4ff */
[----:B------:R-:W-:-:S04]  /*15af0*/  ISETP.GE.U32.AND P0, PT, R16, R19, PT ;  /* 0x000000131000720c */ /* 0x000fc80003f06070 */
[----:B------:R-:W-:-:S13]  /*15b00*/  ISETP.GE.U32.AND.EX P0, PT, R17, R24, PT, P0 ;  /* 0x000000181100720c */ /* 0x000fda0003f06100 */
[----:B------:R-:W-:Y:S05]  /*15b10*/  @!P0 BRA `(.L_x_18493) ;  /* 0xfffffffc00848947 */ /* 0x000fea000383ffff */
.L_x_18484:
[----:B------:R-:W-:Y:S05]  /*15b20*/  BSYNC B7 ;  /* 0x0000000000077941 */ /* 0x000fea0003800000 */
.L_x_18483:
        /* <DEDUP_REMOVED lines=29> */
.L_x_18497:
[----:B------:R-:W-:Y:S05]  /*15d00*/  BSYNC B8 ;  /* 0x0000000000087941 */ /* 0x000fea0003800000 */
.L_x_18496:
        /* <DEDUP_REMOVED lines=24> */
.L_x_18499:
[----:B------:R-:W-:Y:S05]  /*15e90*/  BSYNC B8 ;  /* 0x0000000000087941 */ /* 0x000fea0003800000 */
.L_x_18498:
        /* <DEDUP_REMOVED lines=29> */
.L_x_18501:
[----:B------:R-:W-:Y:S05]  /*16070*/  BSYNC B8 ;  /* 0x0000000000087941 */ /* 0x000fea0003800000 */
.L_x_18500:
        /* <DEDUP_REMOVED lines=14> */
.L_x_18504:
        /* <DEDUP_REMOVED lines=25> */
.L_x_18503:
[----:B------:R-:W-:Y:S05]  /*162f0*/  BSYNC B8 ;  /* 0x0000000000087941 */ /* 0x000fea0003800000 */
.L_x_18502:
[----:B------:R-:W-:-:S05]  /*16300*/  IADD3 R16, P0, R16, 0x8, RZ ;  /* 0x0000000810107810 */ /* 0x000fca0007f1e0ff */
[----:B------:R-:W-:Y:S01]  /*16310*/  IMAD.X R17, RZ, RZ, R17, P0 ;  /* 0x000000ffff117224 */ /* 0x000fe200000e0611 */
[----:B------:R-:W-:-:S04]  /*16320*/  ISETP.GE.U32.AND P0, PT, R16, R19, PT ;  /* 0x000000131000720c */ /* 0x000fc80003f06070 */
[----:B------:R-:W-:-:S13]  /*16330*/  ISETP.GE.U32.AND.EX P0, PT, R17, R28, PT, P0 ;  /* 0x0000001c1100720c */ /* 0x000fda0003f06100 */
[----:B------:R-:W-:Y:S05]  /*16340*/  @!P0 BRA `(.L_x_18504) ;  /* 0xfffffffc00848947 */ /* 0x000fea000383ffff */
.L_x_18495:
[----:B------:R-:W-:Y:S05]  /*16350*/  BSYNC B7 ;  /* 0x0000000000077941 */ /* 0x000fea0003800000 */
.L_x_18494:
        /* <DEDUP_REMOVED lines=29> */
.L_x_18508:
[----:B------:R-:W-:Y:S05]  /*16530*/  BSYNC B8 ;  /* 0x0000000000087941 */ /* 0x000fea0003800000 */
.L_x_18507:
        /* <DEDUP_REMOVED lines=24> */
.L_x_18510:
[----:B------:R-:W-:Y:S05]  /*166c0*/  BSYNC B8 ;  /* 0x0000000000087941 */ /* 0x000fea0003800000 */
.L_x_18509:
        /* <DEDUP_REMOVED lines=29> */
.L_x_18512:
[----:B------:R-:W-:Y:S05]  /*168a0*/  BSYNC B8 ;  /* 0x0000000000087941 */ /* 0x000fea0003800000 */
.L_x_18511:
        /* <DEDUP_REMOVED lines=14> */
.L_x_18515:
        /* <DEDUP_REMOVED lines=25> */
.L_x_18514:
[----:B------:R-:W-:Y:S05]  /*16b20*/  BSYNC B8 ;  /* 0x0000000000087941 */ /* 0x000fea0003800000 */
.L_x_18513:
[----:B------:R-:W-:-:S05]  /*16b30*/  IADD3 R16, P0, R16, 0x8, RZ ;  /* 0x0000000810107810 */ /* 0x000fca0007f1e0ff */
[----:B------:R-:W-:Y:S01]  /*16b40*/  IMAD.X R17, RZ, RZ, R17, P0 ;  /* 0x000000ffff117224 */ /* 0x000fe200000e0611 */
[----:B------:R-:W-:-:S04]  /*16b50*/  ISETP.GE.U32.AND P0, PT, R16, R19, PT ;  /* 0x000000131000720c */ /* 0x000fc80003f06070 */
[----:B------:R-:W-:-:S13]  /*16b60*/  ISETP.GE.U32.AND.EX P0, PT, R17, R32, PT, P0 ;  /* 0x000000201100720c */ /* 0x000fda0003f06100 */
[----:B------:R-:W-:Y:S05]  /*16b70*/  @!P0 BRA `(.L_x_18515) ;  /* 0xfffffffc00848947 */ /* 0x000fea000383ffff */
.L_x_18506:
[----:B------:R-:W-:Y:S05]  /*16b80*/  BSYNC B7 ;  /* 0x0000000000077941 */ /* 0x000fea0003800000 */
.L_x_18505:
        /* <DEDUP_REMOVED lines=29> */
.L_x_18519:
[----:B------:R-:W-:Y:S05]  /*16d60*/  BSYNC B8 ;  /* 0x0000000000087941 */ /* 0x000fea0003800000 */
.L_x_18518:
        /* <DEDUP_REMOVED lines=24> */
.L_x_18521:
[----:B------:R-:W-:Y:S05]  /*16ef0*/  BSYNC B8 ;  /* 0x0000000000087941 */ /* 0x000fea0003800000 */
.L_x_18520:
        /* <DEDUP_REMOVED lines=29> */
.L_x_18523:
[----:B------:R-:W-:Y:S05]  /*170d0*/  BSYNC B8 ;  /* 0x0000000000087941 */ /* 0x000fea0003800000 */
.L_x_18522:
        /* <DEDUP_REMOVED lines=14> */
.L_x_18526:
        /* <DEDUP_REMOVED lines=25> */
.L_x_18525:
[----:B------:R-:W-:Y:S05]  /*17350*/  BSYNC B8 ;  /* 0x0000000000087941 */ /* 0x000fea0003800000 */
.L_x_18524:
[----:B------:R-:W-:-:S04]  /*17360*/  IADD3 R16, P0, R16, 0x8, RZ ;  /* 0x0000000810107810 */ /* 0x000fc80007f1e0ff */
[----:B------:R-:W-:Y:S02]  /*17370*/  IADD3.X R17, RZ, R17, RZ, P0, !PT ;  /* 0x00000011ff117210 */ /* 0x000fe400007fe4ff */
[----:B------:R-:W-:-:S04]  /*17380*/  ISETP.GE.U32.AND P0, PT, R16, R19, PT ;  /* 0x000000131000720c */ /* 0x000fc80003f06070 */
[----:B------:R-:W-:-:S13]  /*17390*/  ISETP.GE.U32.AND.EX P0, PT, R17, R36, PT, P0 ;  /* 0x000000241100720c */ /* 0x000fda0003f06100 */
[----:B------:R-:W-:Y:S05]  /*173a0*/  @!P0 BRA `(.L_x_18526) ;  /* 0xfffffffc00848947 */ /* 0x000fea000383ffff */
.L_x_18517:
[----:B------:R-:W-:Y:S05]  /*173b0*/  BSYNC B7 ;  /* 0x0000000000077941 */ /* 0x000fea0003800000 */
.L_x_18516:
        /* <DEDUP_REMOVED lines=29> */
.L_x_18530:
[----:B------:R-:W-:Y:S05]  /*17590*/  BSYNC B8 ;  /* 0x0000000000087941 */ /* 0x000fea0003800000 */
.L_x_18529:
        /* <DEDUP_REMOVED lines=24> */
.L_x_18532:
[----:B------:R-:W-:Y:S05]  /*17720*/  BSYNC B8 ;  /* 0x0000000000087941 */ /* 0x000fea0003800000 */
.L_x_18531:
        /* <DEDUP_REMOVED lines=29> */
.L_x_18534:
[----:B------:R-:W-:Y:S05]  /*17900*/  BSYNC B8 ;  /* 0x0000000000087941 */ /* 0x000fea0003800000 */
.L_x_18533:
        /* <DEDUP_REMOVED lines=14> */
.L_x_18537:
        /* <DEDUP_REMOVED lines=25> */
.L_x_18536:
[----:B------:R-:W-:Y:S05]  /*17b80*/  BSYNC B8 ;  /* 0x0000000000087941 */ /* 0x000fea0003800000 */
.L_x_18535:
[----:B------:R-:W-:-:S05]  /*17b90*/  IADD3 R16, P0, R16, 0x8, RZ ;  /* 0x0000000810107810 */ /* 0x000fca0007f1e0ff */
[----:B------:R-:W-:Y:S01]  /*17ba0*/  IMAD.X R17, RZ, RZ, R17, P0 ;  /* 0x000000ffff117224 */ /* 0x000fe200000e0611 */
[----:B------:R-:W-:-:S04]  /*17bb0*/  ISETP.GE.U32.AND P0, PT, R16, R19, PT ;  /* 0x000000131000720c */ /* 0x000fc80003f06070 */
[----:B------:R-:W-:-:S13]  /*17bc0*/  ISETP.GE.U32.AND.EX P0, PT, R17, R40, PT, P0 ;  /* 0x000000281100720c */ /* 0x000fda0003f06100 */
[----:B------:R-:W-:Y:S05]  /*17bd0*/  @!P0 BRA `(.L_x_18537) ;  /* 0xfffffffc00848947 */ /* 0x000fea000383ffff */
.L_x_18528:
[----:B------:R-:W-:Y:S05]  /*17be0*/  BSYNC B7 ;  /* 0x0000000000077941 */ /* 0x000fea0003800000 */
.L_x_18527:
        /* <DEDUP_REMOVED lines=29> */
.L_x_18541:
[----:B------:R-:W-:Y:S05]  /*17dc0*/  BSYNC B8 ;  /* 0x0000000000087941 */ /* 0x000fea0003800000 */
.L_x_18540:
        /* <DEDUP_REMOVED lines=24> */
.L_x_18543:
[----:B------:R-:W-:Y:S05]  /*17f50*/  BSYNC B8 ;  /* 0x0000000000087941 */ /* 0x000fea0003800000 */
.L_x_18542:
        /* <DEDUP_REMOVED lines=29> */
.L_x_18545:
[----:B------:R-:W-:Y:S05]  /*18130*/  BSYNC B8 ;  /* 0x0000000000087941 */ /* 0x000fea0003800000 */
.L_x_18544:
        /* <DEDUP_REMOVED lines=14> */
.L_x_18548:
        /* <DEDUP_REMOVED lines=25> */
.L_x_18547:
[----:B------:R-:W-:Y:S05]  /*183b0*/  BSYNC B8 ;  /* 0x0000000000087941 */ /* 0x000fea0003800000 */
.L_x_18546:
[----:B------:R-:W-:-:S05]  /*183c0*/  IADD3 R16, P0, R16, 0x8, RZ ;  /* 0x0000000810107810 */ /* 0x000fca0007f1e0ff */
[----:B------:R-:W-:Y:S01]  /*183d0*/  IMAD.X R17, RZ, RZ, R17, P0 ;  /* 0x000000ffff117224 */ /* 0x000fe200000e0611 */
[----:B------:R-:W-:-:S04]  /*183e0*/  ISETP.GE.U32.AND P0, PT, R16, R19, PT ;  /* 0x000000131000720c */ /* 0x000fc80003f06070 */
[----:B------:R-:W-:-:S13]  /*183f0*/  ISETP.GE.U32.AND.EX P0, PT, R17, R44, PT, P0 ;  /* 0x0000002c1100720c */ /* 0x000fda0003f06100 */
[----:B------:R-:W-:Y:S05]  /*18400*/  @!P0 BRA `(.L_x_18548) ;  /* 0xfffffffc00848947 */ /* 0x000fea000383ffff */
.L_x_18539:
[----:B------:R-:W-:Y:S05]  /*18410*/  BSYNC B7 ;  /* 0x0000000000077941 */ /* 0x000fea0003800000 */
.L_x_18538:
[----:B------:R-:W-:Y:S05]  /*18420*/  BRA `(.L_x_18549) ;  /* 0x000000f800987947 */ /* 0x000fea0003800000 */
.L_x_18460:
        /* <DEDUP_REMOVED lines=26> */
.L_x_18553:
[----:B------:R-:W-:Y:S05]  /*185d0*/  BSYNC B8 ;  /* 0x0000000000087941 */ /* 0x000fea0003800000 */
.L_x_18552:
        /* <DEDUP_REMOVED lines=24> */
.L_x_18555:
[----:B------:R-:W-:Y:S05]  /*18760*/  BSYNC B8 ;  /* 0x0000000000087941 */ /* 0x000fea0003800000 */
.L_x_18554:
        /* <DEDUP_REMOVED lines=29> */
.L_x_18557:
[----:B------:R-:W-:Y:S05]  /*18940*/  BSYNC B8 ;  /* 0x0000000000087941 */ /* 0x000fea0003800000 */
.L_x_18556:
        /* <DEDUP_REMOVED lines=17> */
.L_x_18571:
        /* <DEDUP_REMOVED lines=15> */
.L_x_18560:
        /* <DEDUP_REMOVED lines=19> */
.L_x_18561:
[----:B------:R-:W-:Y:S05]  /*18c80*/  BSYNC B1 ;  /* 0x0000000000017941 */ /* 0x000fea0003800000 */
.L_x_18559:
        /* <DEDUP_REMOVED lines=30> */
.L_x_18563:
        /* <DEDUP_REMOVED lines=19> */
.L_x_18564:
[----:B------:R-:W-:Y:S05]  /*18fa0*/  BSYNC B1 ;  /* 0x0000000000017941 */ /* 0x000fea0003800000 */
.L_x_18562:
        /* <DEDUP_REMOVED lines=29> */
.L_x_18566:
        /* <DEDUP_REMOVED lines=19> */
.L_x_18567:
[----:B------:R-:W-:Y:S05]  /*192b0*/  BSYNC B1 ;  /* 0x0000000000017941 */ /* 0x000fea0003800000 */
.L_x_18565:
        /* <DEDUP_REMOVED lines=29> */
.L_x_18569:
        /* <DEDUP_REMOVED lines=19> */
.L_x_18570:
[----:B------:R-:W-:Y:S05]  /*195c0*/  BSYNC B1 ;  /* 0x0000000000017941 */ /* 0x000fea0003800000 */
.L_x_18568:
        /* <DEDUP_REMOVED lines=20> */
.L_x_18558:
        /* <DEDUP_REMOVED lines=18> */
.L_x_18574:
        /* <DEDUP_REMOVED lines=19> */
.L_x_18575:
[----:B------:R-:W-:Y:S05]  /*19960*/  BSYNC B0 ;  /* 0x0000000000007941 */ /* 0x000fea0003800000 */
.L_x_18573:
        /* <DEDUP_REMOVED lines=35> */
.L_x_18577:
        /* <DEDUP_REMOVED lines=19> */
.L_x_18578:
[----:B------:R-:W-:Y:S05]  /*19cd0*/  BSYNC B0 ;  /* 0x0000000000007941 */ /* 0x000fea0003800000 */
.L_x_18576:
        /* <DEDUP_REMOVED lines=37> */
.L_x_18580:
        /* <DEDUP_REMOVED lines=18> */
.L_x_18581:
[----:B------:R-:W-:Y:S05]  /*1a050*/  BSYNC B0 ;  /* 0x0000000000007941 */ /* 0x000fea0003800000 */
.L_x_18579:
        /* <DEDUP_REMOVED lines=9> */
.L_x_18572:
        /* <DEDUP_REMOVED lines=18> */
.L_x_18584:
        /* <DEDUP_REMOVED lines=25> */
.L_x_18583:
[----:B------:R-:W-:Y:S05]  /*1a3a0*/  BSYNC B8 ;  /* 0x0000000000087941 */ /* 0x000fea0003800000 */
.L_x_18582:
[----:B------:R-:W-:-:S04]  /*1a3b0*/  IADD3 R46, P0, R46, 0x8, RZ ;  /* 0x000000082e2e7810 */ /* 0x000fc80007f1e0ff */
[----:B------:R-:W-:Y:S02]  /*1a3c0*/  IADD3.X R47, RZ, R47, RZ, P0, !PT ;  /* 0x0000002fff2f7210 */ /* 0x000fe400007fe4ff */
[----:B------:R-:W-:-:S04]  /*1a3d0*/  ISETP.GE.U32.AND P0, PT, R46, R49, PT ;  /* 0x000000312e00720c */ /* 0x000fc80003f06070 */
[----:B------:R-:W-:-:S13]  /*1a3e0*/  ISETP.GE.U32.AND.EX P0, PT, R47, R48, PT, P0 ;  /* 0x000000302f00720c */ /* 0x000fda0003f06100 */
[----:B------:R-:W-:Y:S05]  /*1a3f0*/  @!P0 BRA `(.L_x_18584) ;  /* 0xfffffffc00848947 */ /* 0x000fea000383ffff */
.L_x_18551:
[----:B------:R-:W-:Y:S05]  /*1a400*/  BSYNC B7 ;  /* 0x0000000000077941 */ /* 0x000fea0003800000 */
.L_x_18550:
        /* <DEDUP_REMOVED lines=29> */
.L_x_18588:
[----:B------:R-:W-:Y:S05]  /*1a5e0*/  BSYNC B8 ;  /* 0x0000000000087941 */ /* 0x000fea0003800000 */
.L_x_18587:
        /* <DEDUP_REMOVED lines=24> */
.L_x_18590:
[----:B------:R-:W-:Y:S05]  /*1a770*/  BSYNC B8 ;  /* 0x0000000000087941 */ /* 0x000fea0003800000 */
.L_x_18589:
        /* <DEDUP_REMOVED lines=29> */
.L_x_18592:
[----:B------:R-:W-:Y:S05]  /*1a950*/  BSYNC B8 ;  /* 0x0000000000087941 */ /* 0x000fea0003800000 */
.L_x_18591:
        /* <DEDUP_REMOVED lines=17> */
.L_x_18606:
        /* <DEDUP_REMOVED lines=15> */
.L_x_18595:
        /* <DEDUP_REMOVED lines=19> */
.L_x_18596:
[----:B------:R-:W-:Y:S05]  /*1ac90*/  BSYNC B1 ;  /* 0x0000000000017941 */ /* 0x000fea0003800000 */
.L_x_18594:
        /* <DEDUP_REMOVED lines=31> */
.L_x_18598:
        /* <DEDUP_REMOVED lines=19> */
.L_x_18599:
[----:B------:R-:W-:Y:S05]  /*1afc0*/  BSYNC B1 ;  /* 0x0000000000017941 */ /* 0x000fea0003800000 */
.L_x_18597:
        /* <DEDUP_REMOVED lines=29> */
.L_x_18601:
        /* <DEDUP_REMOVED lines=19> */
.L_x_18602:
[----:B------:R-:W-:Y:S05]  /*1b2d0*/  BSYNC B1 ;  /* 0x0000000000017941 */ /* 0x000fea0003800000 */
.L_x_18600:
        /* <DEDUP_REMOVED lines=28> */
.L_x_18604:
        /* <DEDUP_REMOVED lines=19> */
.L_x_18605:
[----:B------:R-:W-:Y:S05]  /*1b5d0*/  BSYNC B1 ;  /* 0x0000000000017941 */ /* 0x000fea0003800000 */
.L_x_18603:
        /* <DEDUP_REMOVED lines=20> */
.L_x_18593:
        /* <DEDUP_REMOVED lines=19> */
.L_x_18609:
        /* <DEDUP_REMOVED lines=19> */
.L_x_18610:
[----:B------:R-:W-:Y:S05]  /*1b980*/  BSYNC B0 ;  /* 0x0000000000007941 */ /* 0x000fea0003800000 */
.L_x_18608:
        /* <DEDUP_REMOVED lines=33> */
.L_x_18612:
        /* <DEDUP_REMOVED lines=19> */
.L_x_18613:
[----:B------:R-:W-:Y:S05]  /*1bcd0*/  BSYNC B0 ;  /* 0x0000000000007941 */ /* 0x000fea0003800000 */
.L_x_18611:
        /* <DEDUP_REMOVED lines=32> */
.L_x_18615:
        /* <DEDUP_REMOVED lines=18> */
.L_x_18616:
[----:B------:R-:W-:Y:S05]  /*1c000*/  BSYNC B0 ;  /* 0x0000000000007941 */ /* 0x000fea0003800000 */
.L_x_18614:
[----:B------:R-:W2:Y:S01]  /*1c010*/  LDG.E.64 R12, desc[UR36][R12.64+-0x10] ;  /* 0xfffff0240c0c7981 */ /* 0x000ea2000c1e1b00 */
[----:B------:R-:W-:Y:S02]  /*1c020*/  IMAD.MOV.U32 R3, RZ, RZ, R50 ;  /* 0x000000ffff037224 */ /* 0x000fe400078e0032 */
[----:B--2---:R-:W-:Y:S02]  /*1c030*/  IMAD R5, R5, R12, RZ ;  /* 0x0000000c05057224 */ /* 0x004fe400078e02ff */
[----:B------:R-:W-:-:S04]  /*1c040*/  IMAD.WIDE.U32 R2, R12, R4, R2 ;  /* 0x000000040c027225 */ /* 0x000fc800078e0002 */
[----:B------:R-:W-:-:S05]  /*1c050*/  IMAD R5, R13, R4, R5 ;  /* 0x000000040d057224 */ /* 0x000fca00078e0205 */
[----:B------:R-:W-:-:S07]  /*1c060*/  IADD3 R50, R3, R5, RZ ;  /* 0x0000000503327210 */ /* 0x000fce0007ffe0ff */
.L_x_18607:
        /* <DEDUP_REMOVED lines=18> */
.L_x_18619:
        /* <DEDUP_REMOVED lines=25> */
.L_x_18618:
[----:B------:R-:W-:Y:S05]  /*1c320*/  BSYNC B8 ;  /* 0x0000000000087941 */ /* 0x000fea0003800000 */
.L_x_18617:
[----:B------:R-:W-:-:S05]  /*1c330*/  IADD3 R16, P0, R16, 0x8, RZ ;  /* 0x0000000810107810 */ /* 0x000fca0007f1e0ff */
[----:B------:R-:W-:Y:S01]  /*1c340*/  IMAD.X R17, RZ, RZ, R17, P0 ;  /* 0x000000ffff117224 */ /* 0x000fe200000e0611 */
[----:B------:R-:W-:-:S04]  /*1c350*/  ISETP.GE.U32.AND P0, PT, R16, R19, PT ;  /* 0x000000131000720c */ /* 0x000fc80003f06070 */
[----:B------:R-:W-:-:S13]  /*1c360*/  ISETP.GE.U32.AND.EX P0, PT, R17, R50, PT, P0 ;  /* 0x000000321100720c */ /* 0x000fda0003f06100 */
[----:B------:R-:W-:Y:S05]  /*1c370*/  @!P0 BRA `(.L_x_18619) ;  /* 0xfffffffc00848947 */ /* 0x000fea000383ffff */
.L_x_18586:
[----:B------:R-:W-:Y:S05]  /*1c380*/  BSYNC B7 ;  /* 0x0000000000077941 */ /* 0x000fea0003800000 */
.L_x_18585:
        /* <DEDUP_REMOVED lines=29> */
.L_x_18623:
[----:B------:R-:W-:Y:S05]  /*1c560*/  BSYNC B8 ;  /* 0x0000000000087941 */ /* 0x000fea0003800000 */
.L_x_18622:
        /* <DEDUP_REMOVED lines=24> */
.L_x_18625:
[----:B------:R-:W-:Y:S05]  /*1c6f0*/  BSYNC B8 ;  /* 0x0000000000087941 */ /* 0x000fea0003800000 */
.L_x_18624:
        /* <DEDUP_REMOVED lines=29> */
.L_x_18627:
[----:B------:R-:W-:Y:S05]  /*1c8d0*/  BSYNC B8 ;  /* 0x0000000000087941 */ /* 0x000fea0003800000 */
.L_x_18626:
        /* <DEDUP_REMOVED lines=17> */
.L_x_18641:
        /* <DEDUP_REMOVED lines=16> */
.L_x_18630:
        /* <DEDUP_REMOVED lines=19> */
.L_x_18631:
[----:B------:R-:W-:Y:S05]  /*1cc20*/  BSYNC B1 ;  /* 0x0000000000017941 */ /* 0x000fea0003800000 */
.L_x_18629:
        /* <DEDUP_REMOVED lines=30> */
.L_x_18633:
        /* <DEDUP_REMOVED lines=19> */
.L_x_18634:
[----:B------:R-:W-:Y:S05]  /*1cf40*/  BSYNC B1 ;  /* 0x0000000000017941 */ /* 0x000fea0003800000 */
.L_x_18632:
        /* <DEDUP_REMOVED lines=29> */
.L_x_18636:
        /* <DEDUP_REMOVED lines=19> */
.L_x_18637:
[----:B------:R-:W-:Y:S05]  /*1d250*/  BSYNC B1 ;  /* 0x0000000000017941 */ /* 0x000fea0003800000 */
.L_x_18635:
        /* <DEDUP_REMOVED lines=28> */
.L_x_18639:
        /* <DEDUP_REMOVED lines=19> */
.L_x_18640:
[----:B------:R-:W-:Y:S05]  /*1d550*/  BSYNC B1 ;  /* 0x0000000000017941 */ /* 0x000fea0003800000 */
.L_x_18638:
        /* <DEDUP_REMOVED lines=20> */
.L_x_18628:
        /* <DEDUP_REMOVED lines=18> */
.L_x_18644:
        /* <DEDUP_REMOVED lines=19> */
.L_x_18645:
[----:B------:R-:W-:Y:S05]  /*1d8f0*/  BSYNC B0 ;  /* 0x0000000000007941 */ /* 0x000fea0003800000 */
.L_x_18643:
        /* <DEDUP_REMOVED lines=31> */
.L_x_18647:
        /* <DEDUP_REMOVED lines=19> */
.L_x_18648:
[----:B------:R-:W-:Y:S05]  /*1dc20*/  BSYNC B0 ;  /* 0x0000000000007941 */ /* 0x000fea0003800000 */
.L_x_18646:
        /* <DEDUP_REMOVED lines=30> */
.L_x_18650:
        /* <DEDUP_REMOVED lines=18> */
.L_x_18651:
[----:B------:R-:W-:Y:S05]  /*1df30*/  BSYNC B0 ;  /* 0x0000000000007941 */ /* 0x000fea0003800000 */
.L_x_18649:
[----:B------:R-:W2:Y:S01]  /*1df40*/  LDG.E.64 R12, desc[UR36][R12.64+-0x10] ;  /* 0xfffff0240c0c7981 */ /* 0x000ea2000c1e1b00 */
[----:B------:R-:W-:Y:S02]  /*1df50*/  IMAD.MOV.U32 R3, RZ, RZ, R46 ;  /* 0x000000ffff037224 */ /* 0x000fe400078e002e */
[----:B--2---:R-:W-:Y:S02]  /*1df60*/  IMAD R5, R5, R12, RZ ;  /* 0x0000000c05057224 */ /* 0x004fe400078e02ff */
[----:B------:R-:W-:-:S04]  /*1df70*/  IMAD.WIDE.U32 R2, R12, R4, R2 ;  /* 0x000000040c027225 */ /* 0x000fc800078e0002 */
[----:B------:R-:W-:-:S04]  /*1df80*/  IMAD R5, R13, R4, R5 ;  /* 0x000000040d057224 */ /* 0x000fc800078e0205 */
[----:B------:R-:W-:-:S07]  /*1df90*/  IMAD.IADD R46, R3, 0x1, R5 ;  /* 0x00000001032e7824 */ /* 0x000fce00078e0205 */
.L_x_18642:
        /* <DEDUP_REMOVED lines=18> */
.L_x_18654:
        /* <DEDUP_REMOVED lines=25> */
.L_x_18653:
[----:B------:R-:W-:Y:S05]  /*1e250*/  BSYNC B8 ;  /* 0x0000000000087941 */ /* 0x000fea0003800000 */
.L_x_18652:
[----:B------:R-:W-:-:S05]  /*1e260*/  IADD3 R16, P0, R16, 0x8, RZ ;  /* 0x0000000810107810 */ /* 0x000fca0007f1e0ff */
[----:B------:R-:W-:Y:S01]  /*1e270*/  IMAD.X R17, RZ, RZ, R17, P0 ;  /* 0x000000ffff117224 */ /* 0x000fe200000e0611 */
[----:B------:R-:W-:-:S04]  /*1e280*/  ISETP.GE.U32.AND P0, PT, R16, R19, PT ;  /* 0x000000131000720c */ /* 0x000fc80003f06070 */
[----:B------:R-:W-:-:S13]  /*1e290*/  ISETP.GE.U32.AND.EX P0, PT, R17, R46, PT, P0 ;  /* 0x0000002e1100720c */ /* 0x000fda0003f06100 */
[----:B------:R-:W-:Y:S05]  /*1e2a0*/  @!P0 BRA `(.L_x_18654) ;  /* 0xfffffffc00848947 */ /* 0x000fea000383ffff */
.L_x_18621:
[----:B------:R-:W-:Y:S05]  /*1e2b0*/  BSYNC B7 ;  /* 0x0000000000077941 */ /* 0x000fea0003800000 */
.L_x_18620:
        /* <DEDUP_REMOVED lines=29> */
.L_x_18658:
[----:B------:R-:W-:Y:S05]  /*1e490*/  BSYNC B8 ;  /* 0x0000000000087941 */ /* 0x000fea0003800000 */
.L_x_18657:
        /* <DEDUP_REMOVED lines=24> */
.L_x_18660:
[----:B------:R-:W-:Y:S05]  /*1e620*/  BSYNC B8 ;  /* 0x0000000000087941 */ /* 0x000fea0003800000 */
.L_x_18659:
        /* <DEDUP_REMOVED lines=29> */
.L_x_18662:
[----:B------:R-:W-:Y:S05]  /*1e800*/  BSYNC B8 ;  /* 0x0000000000087941 */ /* 0x000fea0003800000 */
.L_x_18661:
        /* <DEDUP_REMOVED lines=17> */
.L_x_18676:
        /* <DEDUP_REMOVED lines=16> */
.L_x_18665:
        /* <DEDUP_REMOVED lines=19> */
.L_x_18666:
[----:B------:R-:W-:Y:S05]  /*1eb50*/  BSYNC B1 ;  /* 0x0000000000017941 */ /* 0x000fea0003800000 */
.L_x_18664:
        /* <DEDUP_REMOVED lines=30> */
.L_x_18668:
        /* <DEDUP_REMOVED lines=19> */
.L_x_18669:
[----:B------:R-:W-:Y:S05]  /*1ee70*/  BSYNC B1 ;  /* 0x0000000000017941 */ /* 0x000fea0003800000 */
.L_x_18667:
        /* <DEDUP_REMOVED lines=29> */
.L_x_18671:
        /* <DEDUP_REMOVED lines=19> */
.L_x_18672:
[----:B------:R-:W-:Y:S05]  /*1f180*/  BSYNC B1 ;  /* 0x0000000000017941 */ /* 0x000fea0003800000 */
.L_x_18670:
        /* <DEDUP_REMOVED lines=28> */
.L_x_18674:
        /* <DEDUP_REMOVED lines=19> */
.L_x_18675:
[----:B------:R-:W-:Y:S05]  /*1f480*/  BSYNC B1 ;  /* 0x0000000000017941 */ /* 0x000fea0003800000 */
.L_x_18673:
        /* <DEDUP_REMOVED lines=20> */
.L_x_18663:
        /* <DEDUP_REMOVED lines=18> */
.L_x_18679:
        /* <DEDUP_REMOVED lines=19> */
.L_x_18680:
[----:B------:R-:W-:Y:S05]  /*1f820*/  BSYNC B0 ;  /* 0x0000000000007941 */ /* 0x000fea0003800000 */
.L_x_18678:
        /* <DEDUP_REMOVED lines=31> */
.L_x_18682:
        /* <DEDUP_REMOVED lines=19> */
.L_x_18683:
[----:B------:R-:W-:Y:S05]  /*1fb50*/  BSYNC B0 ;  /* 0x0000000000007941 */ /* 0x000fea0003800000 */
.L_x_18681:
        /* <DEDUP_REMOVED lines=30> */
.L_x_18685:
        /* <DEDUP_REMOVED lines=18> */
.L_x_18686:
[----:B------:R-:W-:Y:S05]  /*1fe60*/  BSYNC B0 ;  /* 0x0000000000007941 */ /* 0x000fea0003800000 */
.L_x_18684:
[----:B------:R-:W2:Y:S01]  /*1fe70*/  LDG.E.64 R12, desc[UR36][R12.64+-0x10] ;  /* 0xfffff0240c0c7981 */ /* 0x000ea2000c1e1b00 */
[----:B------:R-:W-:Y:S01]  /*1fe80*/  MOV R3, R22 ;  /* 0x0000001600037202 */ /* 0x000fe20000000f00 */
[----:B--2---:R-:W-:Y:S02]  /*1fe90*/  IMAD R5, R5, R12, RZ ;  /* 0x0000000c05057224 */ /* 0x004fe400078e02ff */
[----:B------:R-:W-:-:S04]  /*1fea0*/  IMAD.WIDE.U32 R2, R12, R4, R2 ;  /* 0x000000040c027225 */ /* 0x000fc800078e0002 */
[----:B------:R-:W-:-:S04]  /*1feb0*/  IMAD R5, R13, R4, R5 ;  /* 0x000000040d057224 */ /* 0x000fc800078e0205 */
[----:B------:R-:W-:-:S07]  /*1fec0*/  IMAD.IADD R22, R3, 0x1, R5 ;  /* 0x0000000103167824 */ /* 0x000fce00078e0205 */
.L_x_18677:
        /* <DEDUP_REMOVED lines=18> */
.L_x_18689:
        /* <DEDUP_REMOVED lines=25> */
.L_x_18688:
[----:B------:R-:W-:Y:S05]  /*20180*/  BSYNC B8 ;  /* 0x0000000000087941 */ /* 0x000fea0003800000 */
.L_x_18687:
[----:B------:R-:W-:-:S04]  /*20190*/  IADD3 R16, P0, R16, 0x8, RZ ;  /* 0x0000000810107810 */ /* 0x000fc80007f1e0ff */
[----:B------:R-:W-:Y:S02]  /*201a0*/  IADD3.X R17, RZ, R17, RZ, P0, !PT ;  /* 0x00000011ff117210 */ /* 0x000fe400007fe4ff */
[----:B------:R-:W-:-:S04]  /*201b0*/  ISETP.GE.U32.AND P0, PT, R16, R19, PT ;  /* 0x000000131000720c */ /* 0x000fc80003f06070 */
[----:B------:R-:W-:-:S13]  /*201c0*/  ISETP.GE.U32.AND.EX P0, PT, R17, R22, PT, P0 ;  /* 0x000000161100720c */ /* 0x000fda0003f06100 */
[----:B------:R-:W-:Y:S05]  /*201d0*/  @!P0 BRA `(.L_x_18689) ;  /* 0xfffffffc00848947 */ /* 0x000fea000383ffff */
.L_x_18656:
[----:B------:R-:W-:Y:S05]  /*201e0*/  BSYNC B7 ;  /* 0x0000000000077941 */ /* 0x000fea0003800000 */
.L_x_18655:
        /* <DEDUP_REMOVED lines=29> */
.L_x_18693:
[----:B------:R-:W-:Y:S05]  /*203c0*/  BSYNC B8 ;  /* 0x0000000000087941 */ /* 0x000fea0003800000 */
.L_x_18692:
        /* <DEDUP_REMOVED lines=24> */
.L_x_18695:
[----:B------:R-:W-:Y:S05]  /*20550*/  BSYNC B8 ;  /* 0x0000000000087941 */ /* 0x000fea0003800000 */
.L_x_18694:
        /* <DEDUP_REMOVED lines=29> */
.L_x_18697:
[----:B------:R-:W-:Y:S05]  /*20730*/  BSYNC B8 ;  /* 0x0000000000087941 */ /* 0x000fea0003800000 */
.L_x_18696:
        /* <DEDUP_REMOVED lines=17> */
.L_x_18711:
        /* <DEDUP_REMOVED lines=16> */
.L_x_18700:
        /* <DEDUP_REMOVED lines=19> */
.L_x_18701:
[----:B------:R-:W-:Y:S05]  /*20a80*/  BSYNC B1 ;  /* 0x0000000000017941 */ /* 0x000fea0003800000 */
.L_x_18699:
        /* <DEDUP_REMOVED lines=30> */
.L_x_18703:
        /* <DEDUP_REMOVED lines=19> */
.L_x_18704:
[----:B------:R-:W-:Y:S05]  /*20da0*/  BSYNC B1 ;  /* 0x0000000000017941 */ /* 0x000fea0003800000 */
.L_x_18702:
        /* <DEDUP_REMOVED lines=29> */
.L_x_18706:
        /* <DEDUP_REMOVED lines=19> */
.L_x_18707:
[----:B------:R-:W-:Y:S05]  /*210b0*/  BSYNC B1 ;  /* 0x0000000000017941 */ /* 0x000fea0003800000 */
.L_x_18705:
        /* <DEDUP_REMOVED lines=28> */
.L_x_18709:
        /* <DEDUP_REMOVED lines=19> */
.L_x_18710:
[----:B------:R-:W-:Y:S05]  /*213b0*/  BSYNC B1 ;  /* 0x0000000000017941 */ /* 0x000fea0003800000 */
.L_x_18708:
        /* <DEDUP_REMOVED lines=20> */
.L_x_18698:
        /* <DEDUP_REMOVED lines=18> */
.L_x_18714:
        /* <DEDUP_REMOVED lines=19> */
.L_x_18715:
[----:B------:R-:W-:Y:S05]  /*21750*/  BSYNC B0 ;  /* 0x0000000000007941 */ /* 0x000fea0003800000 */
.L_x_18713:
        /* <DEDUP_REMOVED lines=31> */
.L_x_18717:
        /* <DEDUP_REMOVED lines=19> */
.L_x_18718:
[----:B------:R-:W-:Y:S05]  /*21a80*/  BSYNC B0 ;  /* 0x0000000000007941 */ /* 0x000fea0003800000 */
.L_x_18716:
        /* <DEDUP_REMOVED lines=30> */
.L_x_18720:
        /* <DEDUP_REMOVED lines=18> */
.L_x_18721:
[----:B------:R-:W-:Y:S05]  /*21d90*/  BSYNC B0 ;  /* 0x0000000000007941 */ /* 0x000fea0003800000 */
.L_x_18719:
[----:B------:R-:W2:Y:S01]  /*21da0*/  LDG.E.64 R12, desc[UR36][R12.64+-0x10] ;  /* 0xfffff0240c0c7981 */ /* 0x000ea2000c1e1b00 */
[----:B------:R-:W-:Y:S02]  /*21db0*/  IMAD.MOV.U32 R3, RZ, RZ, R22 ;  /* 0x000000ffff037224 */ /* 0x000fe400078e0016 */
[----:B--2---:R-:W-:Y:S02]  /*21dc0*/  IMAD R5, R5, R12, RZ ;  /* 0x0000000c05057224 */ /* 0x004fe400078e02ff */
[----:B------:R-:W-:-:S04]  /*21dd0*/  IMAD.WIDE.U32 R2, R12, R4, R2 ;  /* 0x000000040c027225 */ /* 0x000fc800078e0002 */
[----:B------:R-:W-:-:S05]  /*21de0*/  IMAD R5, R13, R4, R5 ;  /* 0x000000040d057224 */ /* 0x000fca00078e0205 */
[----:B------:R-:W-:-:S07]  /*21df0*/  IADD3 R22, R3, R5, RZ ;  /* 0x0000000503167210 */ /* 0x000fce0007ffe0ff */
.L_x_18712:
        /* <DEDUP_REMOVED lines=18> */
.L_x_18724:
        /* <DEDUP_REMOVED lines=25> */
.L_x_18723:
[----:B------:R-:W-:Y:S05]  /*220b0*/  BSYNC B8 ;  /* 0x0000000000087941 */ /* 0x000fea0003800000 */
.L_x_18722:
[----:B------:R-:W-:-:S05]  /*220c0*/  IADD3 R16, P0, R16, 0x8, RZ ;  /* 0x0000000810107810 */ /* 0x000fca0007f1e0ff */
[----:B------:R-:W-:Y:S01]  /*220d0*/  IMAD.X R17, RZ, RZ, R17, P0 ;  /* 0x000000ffff117224 */ /* 0x000fe200000e0611 */
[----:B------:R-:W-:-:S04]  /*220e0*/  ISETP.GE.U32.AND P0, PT, R16, R19, PT ;  /* 0x000000131000720c */ /* 0x000fc80003f06070 */
[----:B------:R-:W-:-:S13]  /*220f0*/  ISETP.GE.U32.AND.EX P0, PT, R17, R22, PT, P0 ;  /* 0x000000161100720c */ /* 0x000fda0003f06100 */
[----:B------:R-:W-:Y:S05]  /*22100*/  @!P0 BRA `(.L_x_18724) ;  /* 0xfffffffc00848947 */ /* 0x000fea000383ffff */
.L_x_18691:
[----:B------:R-:W-:Y:S05]  /*22110*/  BSYNC B7 ;  /* 0x0000000000077941 */ /* 0x000fea0003800000 */
.L_x_18690:
        /* <DEDUP_REMOVED lines=29> */
.L_x_18728:
[----:B------:R-:W-:Y:S05]  /*222f0*/  BSYNC B8 ;  /* 0x0000000000087941 */ /* 0x000fea0003800000 */
.L_x_18727:
        /* <DEDUP_REMOVED lines=24> */
.L_x_18730:
[----:B------:R-:W-:Y:S05]  /*22480*/  BSYNC B8 ;  /* 0x0000000000087941 */ /* 0x000fea0003800000 */
.L_x_18729:
        /* <DEDUP_REMOVED lines=29> */
.L_x_18732:
[----:B------:R-:W-:Y:S05]  /*22660*/  BSYNC B8 ;  /* 0x0000000000087941 */ /* 0x000fea0003800000 */
.L_x_18731:
        /* <DEDUP_REMOVED lines=17> */
.L_x_18746:
        /* <DEDUP_REMOVED lines=16> */
.L_x_18735:
        /* <DEDUP_REMOVED lines=19> */
.L_x_18736:
[----:B------:R-:W-:Y:S05]  /*229b0*/  BSYNC B1 ;  /* 0x0000000000017941 */ /* 0x000fea0003800000 */
.L_x_18734:
        /* <DEDUP_REMOVED lines=30> */
.L_x_18738:
        /* <DEDUP_REMOVED lines=19> */
.L_x_18739:
[----:B------:R-:W-:Y:S05]  /*22cd0*/  BSYNC B1 ;  /* 0x0000000000017941 */ /* 0x000fea0003800000 */
.L_x_18737:
        /* <DEDUP_REMOVED lines=29> */
.L_x_18741:
        /* <DEDUP_REMOVED lines=19> */
.L_x_18742:
[----:B------:R-:W-:Y:S05]  /*22fe0*/  BSYNC B1 ;  /* 0x0000000000017941 */ /* 0x000fea0003800000 */
.L_x_18740:
        /* <DEDUP_REMOVED lines=28> */
.L_x_18744:
        /* <DEDUP_REMOVED lines=19> */
.L_x_18745:
[----:B------:R-:W-:Y:S05]  /*232e0*/  BSYNC B1 ;  /* 0x0000000000017941 */ /* 0x000fea0003800000 */
.L_x_18743:
        /* <DEDUP_REMOVED lines=20> */
.L_x_18733:
        /* <DEDUP_REMOVED lines=18> */
.L_x_18749:
        /* <DEDUP_REMOVED lines=19> */
.L_x_18750:
[----:B------:R-:W-:Y:S05]  /*23680*/  BSYNC B0 ;  /* 0x0000000000007941 */ /* 0x000fea0003800000 */
.L_x_18748:
        /* <DEDUP_REMOVED lines=31> */
.L_x_18752:
        /* <DEDUP_REMOVED lines=19> */
.L_x_18753:
[----:B------:R-:W-:Y:S05]  /*239b0*/  BSYNC B0 ;  /* 0x0000000000007941 */ /* 0x000fea0003800000 */
.L_x_18751:
        /* <DEDUP_REMOVED lines=30> */
.L_x_18755:
        /* <DEDUP_REMOVED lines=18> */
.L_x_18756:
[----:B------:R-:W-:Y:S05]  /*23cc0*/  BSYNC B0 ;  /* 0x0000000000007941 */ /* 0x000fea0003800000 */
.L_x_18754:
[----:B------:R-:W2:Y:S01]  /*23cd0*/  LDG.E.64 R12, desc[UR36][R12.64+-0x10] ;  /* 0xfffff0240c0c7981 */ /* 0x000ea2000c1e1b00 */
[----:B------:R-:W-:Y:S02]  /*23ce0*/  IMAD.MOV.U32 R3, RZ, RZ, R22 ;  /* 0x000000ffff037224 */ /* 0x000fe400078e0016 */
[----:B--2---:R-:W-:Y:S02]  /*23cf0*/  IMAD R5, R5, R12, RZ ;  /* 0x0000000c05057224 */ /* 0x004fe400078e02ff */
[----:B------:R-:W-:-:S04]  /*23d00*/  IMAD.WIDE.U32 R2, R12, R4, R2 ;  /* 0x000000040c027225 */ /* 0x000fc800078e0002 */
[----:B------:R-:W-:-:S04]  /*23d10*/  IMAD R5, R13, R4, R5 ;  /* 0x000000040d057224 */ /* 0x000fc800078e0205 */
[----:B------:R-:W-:-:S07]  /*23d20*/  IMAD.IADD R22, R3, 0x1, R5 ;  /* 0x0000000103167824 */ /* 0x000fce00078e0205 */
.L_x_18747:
        /* <DEDUP_REMOVED lines=18> */
.L_x_18759:
        /* <DEDUP_REMOVED lines=25> */
.L_x_18758:
[----:B------:R-:W-:Y:S05]  /*23fe0*/  BSYNC B8 ;  /* 0x0000000000087941 */ /* 0x000fea0003800000 */
.L_x_18757:
[----:B------:R-:W-:-:S05]  /*23ff0*/  IADD3 R16, P0, R16, 0x8, RZ ;  /* 0x0000000810107810 */ /* 0x000fca0007f1e0ff */
[----:B------:R-:W-:Y:S01]  /*24000*/  IMAD.X R17, RZ, RZ, R17, P0 ;  /* 0x000000ffff117224 */ /* 0x000fe200000e0611 */
[----:B------:R-:W-:-:S04]  /*24010*/  ISETP.GE.U32.AND P0, PT, R16, R19, PT ;  /* 0x000000131000720c */ /* 0x000fc80003f06070 */
[----:B------:R-:W-:-:S13]  /*24020*/  ISETP.GE.U32.AND.EX P0, PT, R17, R22, PT, P0 ;  /* 0x000000161100720c */ /* 0x000fda0003f06100 */
[----:B------:R-:W-:Y:S05]  /*24030*/  @!P0 BRA `(.L_x_18759) ;  /* 0xfffffffc00848947 */ /* 0x000fea000383ffff */
.L_x_18726:
[----:B------:R-:W-:Y:S05]  /*24040*/  BSYNC B7 ;  /* 0x0000000000077941 */ /* 0x000fea0003800000 */
.L_x_18725:
        /* <DEDUP_REMOVED lines=29> */
.L_x_18763:
[----:B------:R-:W-:Y:S05]  /*24220*/  BSYNC B8 ;  /* 0x0000000000087941 */ /* 0x000fea0003800000 */
.L_x_18762:
        /* <DEDUP_REMOVED lines=24> */
.L_x_18765:
[----:B------:R-:W-:Y:S05]  /*243b0*/  BSYNC B8 ;  /* 0x0000000000087941 */ /* 0x000fea0003800000 */
.L_x_18764:
        /* <DEDUP_REMOVED lines=29> */
.L_x_18767:
[----:B------:R-:W-:Y:S05]  /*24590*/  BSYNC B8 ;  /* 0x0000000000087941 */ /* 0x000fea0003800000 */
.L_x_18766:
        /* <DEDUP_REMOVED lines=17> */
.L_x_18781:
        /* <DEDUP_REMOVED lines=16> */
.L_x_18770:
        /* <DEDUP_REMOVED lines=19> */
.L_x_18771:
[----:B------:R-:W-:Y:S05]  /*248e0*/  BSYNC B1 ;  /* 0x0000000000017941 */ /* 0x000fea0003800000 */
.L_x_18769:
        /* <DEDUP_REMOVED lines=30> */
.L_x_18773:
        /* <DEDUP_REMOVED lines=19> */
.L_x_18774:
[----:B------:R-:W-:Y:S05]  /*24c00*/  BSYNC B1 ;  /* 0x0000000000017941 */ /* 0x000fea0003800000 */
.L_x_18772:
        /* <DEDUP_REMOVED lines=29> */
.L_x_18776:
        /* <DEDUP_REMOVED lines=19> */
.L_x_18777:
[----:B------:R-:W-:Y:S05]  /*24f10*/  BSYNC B1 ;  /* 0x0000000000017941 */ /* 0x000fea0003800000 */
.L_x_18775:
        /* <DEDUP_REMOVED lines=28> */
.L_x_18779:
        /* <DEDUP_REMOVED lines=19> */
.L_x_18780:
[----:B------:R-:W-:Y:S05]  /*25210*/  BSYNC B1 ;  /* 0x0000000000017941 */ /* 0x000fea0003800000 */
.L_x_18778:
        /* <DEDUP_REMOVED lines=20> */
.L_x_18768:
        /* <DEDUP_REMOVED lines=18> */
.L_x_18784:
        /* <DEDUP_REMOVED lines=19> */
.L_x_18785:
[----:B------:R-:W-:Y:S05]  /*255b0*/  BSYNC B0 ;  /* 0x0000000000007941 */ /* 0x000fea0003800000 */
.L_x_18783:
        /* <DEDUP_REMOVED lines=31> */
.L_x_18787:
        /* <DEDUP_REMOVED lines=19> */
.L_x_18788:
[----:B------:R-:W-:Y:S05]  /*258e0*/  BSYNC B0 ;  /* 0x0000000000007941 */ /* 0x000fea0003800000 */
.L_x_18786:
        /* <DEDUP_REMOVED lines=30> */
.L_x_18790:
        /* <DEDUP_REMOVED lines=18> */
.L_x_18791:
[----:B------:R-:W-:Y:S05]  /*25bf0*/  BSYNC B0 ;  /* 0x0000000000007941 */ /* 0x000fea0003800000 */
.L_x_18789:
[----:B------:R-:W2:Y:S01]  /*25c00*/  LDG.E.64 R12, desc[UR36][R12.64+-0x10] ;  /* 0xfffff0240c0c7981 */ /* 0x000ea2000c1e1b00 */
[----:B------:R-:W-:Y:S01]  /*25c10*/  MOV R3, R22 ;  /* 0x0000001600037202 */ /* 0x000fe20000000f00 */
[----:B--2---:R-:W-:Y:S02]  /*25c20*/  IMAD R5, R5, R12, RZ ;  /* 0x0000000c05057224 */ /* 0x004fe400078e02ff */
[----:B------:R-:W-:-:S04]  /*25c30*/  IMAD.WIDE.U32 R2, R12, R4, R2 ;  /* 0x000000040c027225 */ /* 0x000fc800078e0002 */
[----:B------:R-:W-:-:S04]  /*25c40*/  IMAD R5, R13, R4, R5 ;  /* 0x000000040d057224 */ /* 0x000fc800078e0205 */
[----:B------:R-:W-:-:S07]  /*25c50*/  IMAD.IADD R22, R3, 0x1, R5 ;  /* 0x0000000103167824 */ /* 0x000fce00078e0205 */
.L_x_18782:
        /* <DEDUP_REMOVED lines=18> */
.L_x_18794:
        /* <DEDUP_REMOVED lines=25> */
.L_x_18793:
[----:B------:R-:W-:Y:S05]  /*25f10*/  BSYNC B8 ;  /* 0x0000000000087941 */ /* 0x000fea0003800000 */
.L_x_18792:
[----:B------:R-:W-:-:S04]  /*25f20*/  IADD3 R16, P0, R16, 0x8, RZ ;  /* 0x0000000810107810 */ /* 0x000fc80007f1e0ff */
[----:B------:R-:W-:Y:S02]  /*25f30*/  IADD3.X R17, RZ, R17, RZ, P0, !PT ;  /* 0x00000011ff117210 */ /* 0x000fe400007fe4ff */
[----:B------:R-:W-:-:S04]  /*25f40*/  ISETP.GE.U32.AND P0, PT, R16, R19, PT ;  /* 0x000000131000720c */ /* 0x000fc80003f06070 */
[----:B------:R-:W-:-:S13]  /*25f50*/  ISETP.GE.U32.AND.EX P0, PT, R17, R22, PT, P0 ;  /* 0x000000161100720c */ /* 0x000fda0003f06100 */
[----:B------:R-:W-:Y:S05]  /*25f60*/  @!P0 BRA `(.L_x_18794) ;  /* 0xfffffffc00848947 */ /* 0x000fea000383ffff */
.L_x_18761:
[----:B------:R-:W-:Y:S05]  /*25f70*/  BSYNC B7 ;  /* 0x0000000000077941 */ /* 0x000fea0003800000 */
.L_x_18760:
        /* <DEDUP_REMOVED lines=28> */
.L_x_18796:
[----:B------:R-:W-:Y:S05]  /*26140*/  BSYNC B7 ;  /* 0x0000000000077941 */ /* 0x000fea0003800000 */
.L_x_18795:
        /* <DEDUP_REMOVED lines=24> */
.L_x_18798:
[----:B------:R-:W-:Y:S05]  /*262d0*/  BSYNC B7 ;  /* 0x0000000000077941 */ /* 0x000fea0003800000 */
.L_x_18797:
        /* <DEDUP_REMOVED lines=29> */
.L_x_18800:
[----:B------:R-:W-:Y:S05]  /*264b0*/  BSYNC B7 ;  /* 0x0000000000077941 */ /* 0x000fea0003800000 */
.L_x_18799:
        /* <DEDUP_REMOVED lines=18> */
.L_x_18814:
        /* <DEDUP_REMOVED lines=15> */
.L_x_18803:
        /* <DEDUP_REMOVED lines=19> */
.L_x_18804:
[----:B------:R-:W-:Y:S05]  /*26800*/  BSYNC B1 ;  /* 0x0000000000017941 */ /* 0x000fea0003800000 */
.L_x_18802:
        /* <DEDUP_REMOVED lines=30> */
.L_x_18806:
        /* <DEDUP_REMOVED lines=19> */
.L_x_18807:
[----:B------:R-:W-:Y:S05]  /*26b20*/  BSYNC B1 ;  /* 0x0000000000017941 */ /* 0x000fea0003800000 */
.L_x_18805:
        /* <DEDUP_REMOVED lines=29> */
.L_x_18809:
        /* <DEDUP_REMOVED lines=19> */
.L_x_18810:
[----:B------:R-:W-:Y:S05]  /*26e30*/  BSYNC B1 ;  /* 0x0000000000017941 */ /* 0x000fea0003800000 */
.L_x_18808:
        /* <DEDUP_REMOVED lines=28> */
.L_x_18812:
        /* <DEDUP_REMOVED lines=19> */
.L_x_18813:
[----:B------:R-:W-:Y:S05]  /*27130*/  BSYNC B1 ;  /* 0x0000000000017941 */ /* 0x000fea0003800000 */
.L_x_18811:
        /* <DEDUP_REMOVED lines=20> */
.L_x_18801:
        /* <DEDUP_REMOVED lines=18> */
.L_x_18817:
        /* <DEDUP_REMOVED lines=19> */
.L_x_18818:
[----:B------:R-:W-:Y:S05]  /*274d0*/  BSYNC B0 ;  /* 0x0000000000007941 */ /* 0x000fea0003800000 */
.L_x_18816:
        /* <DEDUP_REMOVED lines=31> */
.L_x_18820:
        /* <DEDUP_REMOVED lines=19> */
.L_x_18821:
[----:B------:R-:W-:Y:S05]  /*27800*/  BSYNC B0 ;  /* 0x0000000000007941 */ /* 0x000fea0003800000 */
.L_x_18819:
        /* <DEDUP_REMOVED lines=30> */
.L_x_18823:
        /* <DEDUP_REMOVED lines=18> */
.L_x_18824:
[----:B------:R-:W-:Y:S05]  /*27b10*/  BSYNC B0 ;  /* 0x0000000000007941 */ /* 0x000fea0003800000 */
.L_x_18822:
[----:B------:R-:W2:Y:S01]  /*27b20*/  LDG.E.64 R12, desc[UR36][R12.64+-0x10] ;  /* 0xfffff0240c0c7981 */ /* 0x000ea2000c1e1b00 */
[----:B------:R-:W-:Y:S02]  /*27b30*/  IMAD.MOV.U32 R3, RZ, RZ, R22 ;  /* 0x000000ffff037224 */ /* 0x000fe400078e0016 */
[----:B--2---:R-:W-:Y:S02]  /*27b40*/  IMAD R5, R5, R12, RZ ;  /* 0x0000000c05057224 */ /* 0x004fe400078e02ff */
[----:B------:R-:W-:-:S04]  /*27b50*/  IMAD.WIDE.U32 R2, R12, R4, R2 ;  /* 0x000000040c027225 */ /* 0x000fc800078e0002 */
[----:B------:R-:W-:-:S05]  /*27b60*/  IMAD R5, R13, R4, R5 ;  /* 0x000000040d057224 */ /* 0x000fca00078e0205 */
[----:B------:R-:W-:-:S07]  /*27b70*/  IADD3 R22, R3, R5, RZ ;  /* 0x0000000503167210 */ /* 0x000fce0007ffe0ff */
.L_x_18815:
        /* <DEDUP_REMOVED lines=18> */
.L_x_18827:
        /* <DEDUP_REMOVED lines=25> */
.L_x_18826:
[----:B------:R-:W-:Y:S05]  /*27e30*/  BSYNC B7 ;  /* 0x0000000000077941 */ /* 0x000fea0003800000 */
.L_x_18825:
[----:B------:R-:W-:-:S05]  /*27e40*/  IADD3 R16, P0, R16, 0x8, RZ ;  /* 0x0000000810107810 */ /* 0x000fca0007f1e0ff */
[----:B------:R-:W-:Y:S01]  /*27e50*/  IMAD.X R17, RZ, RZ, R17, P0 ;  /* 0x000000ffff117224 */ /* 0x000fe200000e0611 */
[----:B------:R-:W-:-:S04]  /*27e60*/  ISETP.GE.U32.AND P0, PT, R16, R19, PT ;  /* 0x000000131000720c */ /* 0x000fc80003f06070 */
[----:B------:R-:W-:-:S13]  /*27e70*/  ISETP.GE.U32.AND.EX P0, PT, R17, R22, PT, P0 ;  /* 0x000000161100720c */ /* 0x000fda0003f06100 */
[----:B------:R-:W-:Y:S05]  /*27e80*/  @!P0 BRA `(.L_x_18827) ;  /* 0xfffffffc00848947 */ /* 0x000fea000383ffff */
.L_x_18549:
[----:B------:R-:W-:Y:S05]  /*27e90*/  BSYNC B6 ;  /* 0x0000000000067941 */ /* 0x000fea0003800000 */
.L_x_18459:
        /* <DEDUP_REMOVED lines=23> */
.L_x_18830:
[----:B------:R-:W-:-:S13]  /*28010*/  ISETP.GE.AND P0, PT, R0, R104, PT ;  /* 0x000000680000720c */ /* 0x000fda0003f06270 */
[----:B------:R-:W-:Y:S05]  /*28020*/  @P0 BRA `(.L_x_18832) ;  /* 0x0000000000300947 */ /* 0x000fea0003800000 */
[----:B0-----:R-:W0:Y:S01]  /*28030*/  LDC.64 R2, c[0x0][0x258] ;  /* 0x00009600ff027b82 */ /* 0x001e220000000a00 */
[----:B------:R-:W-:Y:S01]  /*28040*/  IADD3 R5, R105, R0, RZ ;  /* 0x0000000069057210 */ /* 0x000fe20007ffe0ff */
[----:B------:R-:W-:-:S04]  /*28050*/  VIADD R0, R0, 0x80 ;  /* 0x0000008000007836 */ /* 0x000fc80000000000 */
[----:B0-----:R-:W-:-:S05]  /*28060*/  IMAD.WIDE.U32 R2, R5, 0x8, R2 ;  /* 0x0000000805027825 */ /* 0x001fca00078e0002 */
[----:B------:R1:W-:Y:S02]  /*28070*/  STG.E.64 desc[UR36][R2.64], RZ ;  /* 0x000000ff02007986 */ /* 0x0003e4000c101b24 */
.L_x_18831:
[----:B------:R-:W-:-:S13]  /*28080*/  ISETP.GE.AND P0, PT, R0, R104, PT ;  /* 0x000000680000720c */ /* 0x000fda0003f06270 */
[----:B------:R-:W-:Y:S05]  /*28090*/  @P0 BRA `(.L_x_18833) ;  /* 0x0000000000340947 */ /* 0x000fea0003800000 */
[----:B01----:R-:W0:Y:S01]  /*280a0*/  LDC.64 R2, c[0x0][0x258] ;  /* 0x00009600ff027b82 */ /* 0x003e220000000a00 */
[----:B------:R-:W-:Y:S01]  /*280b0*/  IMAD.IADD R5, R105, 0x1, R0 ;  /* 0x0000000169057824 */ /* 0x000fe200078e0200 */
[----:B------:R-:W-:-:S03]  /*280c0*/  IADD3 R0, R0, 0x80, RZ ;  /* 0x0000008000007810 */ /* 0x000fc60007ffe0ff */
[----:B0-----:R-:W-:-:S05]  /*280d0*/  IMAD.WIDE.U32 R2, R5, 0x8, R2 ;  /* 0x0000000805027825 */ /* 0x001fca00078e0002 */
[----:B------:R1:W-:Y:S02]  /*280e0*/  STG.E.64 desc[UR36][R2.64], RZ ;  /* 0x000000ff02007986 */ /* 0x0003e4000c101b24 */
.L_x_18832:
        /* <DEDUP_REMOVED lines=8> */
.L_x_18833:
[----:B------:R-:W-:Y:S05]  /*28170*/  BSYNC B1 ;  /* 0x0000000000017941 */ /* 0x000fea0003800000 */
.L_x_18829:
[----:B------:R-:W-:-:S13]  /*28180*/  ISETP.GE.AND P0, PT, R0, R104, PT ;  /* 0x000000680000720c */ /* 0x000fda0003f06270 */
[----:B012---:R-:W0:Y:S01]  /*28190*/  @!P0 LDC.64 R2, c[0x0][0x258] ;  /* 0x00009600ff028b82 */ /* 0x007e220000000a00 */
[----:B------:R-:W-:Y:S01]  /*281a0*/  @!P0 IADD3 R5, R105, R0, RZ ;  /* 0x0000000069058210 */ /* 0x000fe20007ffe0ff */
[----:B------:R-:W-:-:S04]  /*281b0*/  @!P0 VIADD R0, R0, 0x80 ;  /* 0x0000008000008836 */ /* 0x000fc80000000000 */
[----:B0-----:R-:W-:-:S05]  /*281c0*/  @!P0 IMAD.WIDE.U32 R2, R5, 0x8, R2 ;  /* 0x0000000805028825 */ /* 0x001fca00078e0002 */
[----:B------:R2:W-:Y:S02]  /*281d0*/  @!P0 STG.E.64 desc[UR36][R2.64], RZ ;  /* 0x000000ff02008986 */ /* 0x0005e4000c101b24 */
.L_x_18834:
[----:B------:R-:W-:Y:S05]  /*281e0*/  BSYNC B0 ;  /* 0x0000000000007941 */ /* 0x000fea0003800000 */
.L_x_18828:
[----:B------:R-:W-:-:S13]  /*281f0*/  ISETP.GE.AND P0, PT, R0, R104, PT ;  /* 0x000000680000720c */ /* 0x000fda0003f06270 */
[----:B------:R-:W-:Y:S05]  /*28200*/  @P0 EXIT ;  /* 0x000000000000094d */ /* 0x000fea0003800000 */
[----:B012---:R-:W0:Y:S01]  /*28210*/  LDC.64 R2, c[0x0][0x258] ;  /* 0x00009600ff027b82 */ /* 0x007e220000000a00 */
[----:B------:R-:W-:-:S04]  /*28220*/  IMAD.IADD R105, R105, 0x1, R0 ;  /* 0x0000000169697824 */ /* 0x000fc800078e0200 */
[----:B0-----:R-:W-:-:S05]  /*28230*/  IMAD.WIDE.U32 R2, R105, 0x8, R2 ;  /* 0x0000000869027825 */ /* 0x001fca00078e0002 */
[----:B------:R-:W-:Y:S01]  /*28240*/  STG.E.64 desc[UR36][R2.64], RZ ;  /* 0x000000ff02007986 */ /* 0x000fe2000c101b24 */
[----:B------:R-:W-:Y:S05]  /*28250*/  EXIT ;  /* 0x000000000000794d */ /* 0x000fea0003800000 */
        .weak           $__internal_44_$__cuda_sm20_div_s64
        .type           $__internal_44_$__cuda_sm20_div_s64,@function
        .size           $__internal_44_$__cuda_sm20_div_s64,($__internal_45_$__cuda_sm20_rem_s64 - $__internal_44_$__cuda_sm20_div_s64)
$__internal_44_$__cuda_sm20_div_s64:
        /* <DEDUP_REMOVED lines=83> */
[----:B------:R-:W-:Y:S05]  /*28790*/  RET.REL.NODEC R6 `(_ZN2at6native29vectorized_elementwise_kernelILi2EZZZNS0_67_GLOBAL__N__bb565c37_34_ValidateCompressedIndicesKernel_cu_33a4b88b42_validate_compressed_sparse_indices_kernelILNS2_8CDimNameE0ENS2_18CUDAKernelLauncherENS2_14EmptyVecKernelENS2_8DummyVecELm0EEEvRKNS_6TensorESA_lllENKUlvE1_clEvENKUlvE0_clEvEUllllllE_St5arrayIPcLm6EEEEviT0_T1_) ;  /* 0xfffffd7806187950 */ /* 0x000fea0003c3ffff */
        .weak           $__internal_45_$__cuda_sm20_rem_s64
        .type           $__internal_45_$__cuda_sm20_rem_s64,@function
        .size           $__internal_45_$__cuda_sm20_rem_s64,(.L_x_32225 - $__internal_45_$__cuda_sm20_rem_s64)
$__internal_45_$__cuda_sm20_rem_s64:
        /* <DEDUP_REMOVED lines=77> */
[----:B------:R-:W-:Y:S06]  /*28c70*/  RET.REL.NODEC R4 `(_ZN2at6native29vectorized_elementwise_kernelILi2EZZZNS0_67_GLOBAL__N__bb565c37_34_ValidateCompressedIndicesKernel_cu_33a4b88b42_validate_compressed_sparse_indices_kernelILNS2_8CDimNameE0ENS2_18CUDAKernelLauncherENS2_14EmptyVecKernelENS2_8DummyVecELm0EEEvRKNS_6TensorESA_lllENKUlvE1_clEvENKUlvE0_clEvEUllllllE_St5arrayIPcLm6EEEEviT0_T1_) ;  /* 0xfffffd7004e07950 */ /* 0x000fec0003c3ffff */
.L_x_18835:
        /* <DEDUP_REMOVED lines=16> */
.L_x_32225:


//--------------------- .text._ZN2at6native29vectorized_elementwise_kernelILi4EZZZNS0_67_GLOBAL__N__bb565c37_34_ValidateCompressedIndicesKernel_cu_33a4b88b42_validate_compressed_sparse_indices_kernelILNS2_8CDimNameE0ENS2_18CUDAKernelLauncherENS2_14EmptyVecKernelENS2_8DummyVecELm0EEEvRKNS_6TensorESA_lllENKUlvE1_clEvENKUlvE0_clEvEUllllllE_St5arrayIPcLm6EEEEviT0_T1_ --------------------------
	.section	.text._ZN2at6native29vectorized_elementwise_kernelILi4EZZZNS0_67_GLOBAL__N__bb565c37_34_ValidateCompressedIndicesKernel_cu_33a4b88b42_validate_compressed_sparse_indices_kernelILNS2_8CDimNameE0ENS2_18CUDAKernelLauncherENS2_14EmptyVecKernelENS2_8DummyVecELm0EEEvRKNS_6TensorESA_lllENKUlvE1_clEvENKUlvE0_clEvEUllllllE_St5arrayIPcLm6EEEEviT0_T1_,"ax",@progbits
	.align	128
        .global         _ZN2at6native29vectorized_elementwise_kernelILi4EZZZNS0_67_GLOBAL__N__bb565c37_34_ValidateCompressedIndicesKernel_cu_33a4b88b42_validate_compressed_sparse_indices_kernelILNS2_8CDimNameE0ENS2_18CUDAKernelLauncherENS2_14EmptyVecKernelENS2_8DummyVecELm0EEEvRKNS_6TensorESA_lllENKUlvE1_clEvENKUlvE0_clEvEUllllllE_St5arrayIPcLm6EEEEviT0_T1_
        .type           _ZN2at6native29vectorized_elementwise_kernelILi4EZZZNS0_67_GLOBAL__N__bb565c37_34_ValidateCompressedIndicesKernel_cu_33a4b88b42_validate_compressed_sparse_indices_kernelILNS2_8CDimNameE0ENS2_18CUDAKernelLauncherENS2_14EmptyVecKernelENS2_8DummyVecELm0EEEvRKNS_6TensorESA_lllENKUlvE1_clEvENKUlvE0_clEvEUllllllE_St5arrayIPcLm6EEEEviT0_T1_,@function
        .size           _ZN2at6native29vectorized_elementwise_kernelILi4EZZZNS0_67_GLOBAL__N__bb565c37_34_ValidateCompressedIndicesKernel_cu_33a4b88b42_validate_compressed_sparse_indices_kernelILNS2_8CDimNameE0ENS2_18CUDAKernelLauncherENS2_14EmptyVecKernelENS2_8DummyVecELm0EEEvRKNS_6TensorESA_lllENKUlvE1_clEvENKUlvE0_clEvEUllllllE_St5arrayIPcLm6EEEEviT0_T1_,(.L_x_32227 - _ZN2at6native29vectorized_elementwise_kernelILi4EZZZNS0_67_GLOBAL__N__bb565c37_34_ValidateCompressedIndicesKernel_cu_33a4b88b42_validate_compressed_sparse_indices_kernelILNS2_8CDimNameE0ENS2_18CUDAKernelLauncherENS2_14EmptyVecKernelENS2_8DummyVecELm0EEEvRKNS_6TensorESA_lllENKUlvE1_clEvENKUlvE0_clEvEUllllllE_St5arrayIPcLm6EEEEviT0_T1_)
        .other          _ZN2at6native29vectorized_elementwise_kernelILi4EZZZNS0_67_GLOBAL__N__bb565c37_34_ValidateCompressedIndicesKernel_cu_33a4b88b42_validate_compressed_sparse_indices_kernelILNS2_8CDimNameE0ENS2_18CUDAKernelLauncherENS2_14EmptyVecKernelENS2_8DummyVecELm0EEEvRKNS_6TensorESA_lllENKUlvE1_clEvENKUlvE0_clEvEUllllllE_St5arrayIPcLm6EEEEviT0_T1_,@"STO_CUDA_ENTRY STV_DEFAULT"
_ZN2at6native29vectorized_elementwise_kernelILi4EZZZNS0_67_GLOBAL__N__bb565c37_34_ValidateCompressedIndicesKernel_cu_33a4b88b42_validate_compressed_sparse_indices_kernelILNS2_8CDimNameE0ENS2_18CUDAKernelLauncherENS2_14EmptyVecKernelENS2_8DummyVecELm0EEEvRKNS_6TensorESA_lllENKUlvE1_clEvENKUlvE0_clEvEUllllllE_St5arrayIPcLm6EEEEviT0_T1_:
.text._ZN2at6native29vectorized_elementwise_kernelILi4EZZZNS0_67_GLOBAL__N__bb565c37_34_ValidateCompressedIndicesKernel_cu_33a4b88b42_validate_compressed_sparse_indices_kernelILNS2_8CDimNameE0ENS2_18CUDAKernelLauncherENS2_14EmptyVecKernelENS2_8DummyVecELm0EEEvRKNS_6TensorESA_lllENKUlvE1_clEvENKUlvE0_clEvEUllllllE_St5arrayIPcLm6EEEEviT0_T1_:
        /* <DEDUP_REMOVED lines=74> */
.L_x_18840:
[----:B------:R-:W-:Y:S05]  /*04a0*/  BSYNC B7 ;  /* 0x0000000000077941 */ /* 0x000fea0003800000 */
.L_x_18839:
        /* <DEDUP_REMOVED lines=25> */
.L_x_18842:
[----:B------:R-:W-:Y:S05]  /*0640*/  BSYNC B7 ;  /* 0x0000000000077941 */ /* 0x000fea0003800000 */
.L_x_18841:
        /* <DEDUP_REMOVED lines=29> */
.L_x_18844:
[----:B------:R-:W-:Y:S05]  /*0820*/  BSYNC B7 ;  /* 0x0000000000077941 */ /* 0x000fea0003800000 */
.L_x_18843:
        /* <DEDUP_REMOVED lines=15> */
.L_x_18849:
        /* <DEDUP_REMOVED lines=25> */
.L_x_18848:
[----:B------:R-:W-:Y:S05]  /*0ab0*/  BSYNC B8 ;  /* 0x0000000000087941 */ /* 0x000fea0003800000 */
.L_x_18847:
[----:B------:R-:W-:-:S04]  /*0ac0*/  IADD3 R0, P0, R16, 0x8, RZ ;  /* 0x0000000810007810 */ /* 0x000fc80007f1e0ff */
[----:B------:R-:W-:Y:S02]  /*0ad0*/  IADD3.X R17, RZ, R17, RZ, P0, !PT ;  /* 0x00000011ff117210 */ /* 0x000fe400007fe4ff */
[----:B------:R-:W-:-:S04]  /*0ae0*/  ISETP.GE.U32.AND P0, PT, R0, R23, PT ;  /* 0x000000170000720c */ /* 0x000fc80003f06070 */
[----:B------:R-:W-:-:S13]  /*0af0*/  ISETP.GE.U32.AND.EX P0, PT, R17, R36, PT, P0 ;  /* 0x000000241100720c */ /* 0x000fda0003f06100 */
[----:B------:R-:W-:Y:S05]  /*0b00*/  @!P0 BRA `(.L_x_18849) ;  /* 0xfffffffc00848947 */ /* 0x000fea000383ffff */
.L_x_18846:
[----:B------:R-:W-:Y:S05]  /*0b10*/  BSYNC B7 ;  /* 0x0000000000077941 */ /* 0x000fea0003800000 */
.L_x_18845:
        /* <DEDUP_REMOVED lines=25> */
.L_x_18851:
[----:B------:R-:W-:Y:S05]  /*0cb0*/  BSYNC B7 ;  /* 0x0000000000077941 */ /* 0x000fea0003800000 */
.L_x_18850:
        /* <DEDUP_REMOVED lines=22> */
.L_x_18853:
[----:B------:R-:W-:Y:S05]  /*0e20*/  BSYNC B7 ;  /* 0x0000000000077941 */ /* 0x000fea0003800000 */
.L_x_18852:
        /* <DEDUP_REMOVED lines=29> */
.L_x_18855:
[----:B------:R-:W-:Y:S05]  /*1000*/  BSYNC B7 ;  /* 0x0000000000077941 */ /* 0x000fea0003800000 */
.L_x_18854:
        /* <DEDUP_REMOVED lines=15> */
.L_x_18860:
        /* <DEDUP_REMOVED lines=26> */
.L_x_18859:
[----:B------:R-:W-:Y:S05]  /*12a0*/  BSYNC B8 ;  /* 0x0000000000087941 */ /* 0x000fea0003800000 */
.L_x_18858:
[----:B------:R-:W-:-:S05]  /*12b0*/  IADD3 R0, P0, R18, 0x8, RZ ;  /* 0x0000000812007810 */ /* 0x000fca0007f1e0ff */
[----:B------:R-:W-:Y:S01]  /*12c0*/  IMAD.X R19, RZ, RZ, R19, P0 ;  /* 0x000000ffff137224 */ /* 0x000fe200000e0613 */
[----:B------:R-:W-:-:S04]  /*12d0*/  ISETP.GE.U32.AND P0, PT, R0, R17, PT ;  /* 0x000000110000720c */ /* 0x000fc80003f06070 */
[----:B------:R-:W-:-:S13]  /*12e0*/  ISETP.GE.U32.AND.EX P0, PT, R19, R38, PT, P0 ;  /* 0x000000261300720c */ /* 0x000fda0003f06100 */
[----:B------:R-:W-:Y:S05]  /*12f0*/  @!P0 BRA `(.L_x_18860) ;  /* 0xfffffffc00808947 */ /* 0x000fea000383ffff */
.L_x_18857:
[----:B------:R-:W-:Y:S05]  /*1300*/  BSYNC B7 ;  /* 0x0000000000077941 */ /* 0x000fea0003800000 */
.L_x_18856:
        /* <DEDUP_REMOVED lines=22> */
.L_x_18862:
[----:B------:R-:W-:Y:S05]  /*1470*/  BSYNC B7 ;  /* 0x0000000000077941 */ /* 0x000fea0003800000 */
.L_x_18861:
        /* <DEDUP_REMOVED lines=22> */
.L_x_18864:
[----:B------:R-:W-:Y:S05]  /*15e0*/  BSYNC B7 ;  /* 0x0000000000077941 */ /* 0x000fea0003800000 */
.L_x_18863:
        /* <DEDUP_REMOVED lines=29> */
.L_x_18866:
[----:B------:R-:W-:Y:S05]  /*17c0*/  BSYNC B7 ;  /* 0x0000000000077941 */ /* 0x000fea0003800000 */
.L_x_18865:
        /* <DEDUP_REMOVED lines=15> */
.L_x_18871:
        /* <DEDUP_REMOVED lines=25> */
.L_x_18870:
[----:B------:R-:W-:Y:S05]  /*1a50*/  BSYNC B8 ;  /* 0x0000000000087941 */ /* 0x000fea0003800000 */
.L_x_18869:
[----:B------:R-:W-:-:S05]  /*1a60*/  IADD3 R18, P0, R18, 0x8, RZ ;  /* 0x0000000812127810 */ /* 0x000fca0007f1e0ff */
[----:B------:R-:W-:Y:S01]  /*1a70*/  IMAD.X R19, RZ, RZ, R19, P0 ;  /* 0x000000ffff137224 */ /* 0x000fe200000e0613 */
[----:B------:R-:W-:-:S04]  /*1a80*/  ISETP.GE.U32.AND P0, PT, R18, R17, PT ;  /* 0x000000111200720c */ /* 0x000fc80003f06070 */
[----:B------:R-:W-:-:S13]  /*1a90*/  ISETP.GE.U32.AND.EX P0, PT, R19, R40, PT, P0 ;  /* 0x000000281300720c */ /* 0x000fda0003f06100 */
[----:B------:R-:W-:Y:S05]  /*1aa0*/  @!P0 BRA `(.L_x_18871) ;  /* 0xfffffffc00848947 */ /* 0x000fea000383ffff */
.L_x_18868:
[----:B------:R-:W-:Y:S05]  /*1ab0*/  BSYNC B7 ;  /* 0x0000000000077941 */ /* 0x000fea0003800000 */
.L_x_18867:
        /* <DEDUP_REMOVED lines=22> */
.L_x_18873:
[----:B------:R-:W-:Y:S05]  /*1c20*/  BSYNC B7 ;  /* 0x0000000000077941 */ /* 0x000fea0003800000 */
.L_x_18872:
        /* <DEDUP_REMOVED lines=22> */
.L_x_18875:
[----:B------:R-:W-:Y:S05]  /*1d90*/  BSYNC B7 ;  /* 0x0000000000077941 */ /* 0x000fea0003800000 */
.L_x_18874:
        /* <DEDUP_REMOVED lines=29> */
.L_x_18877:
[----:B------:R-:W-:Y:S05]  /*1f70*/  BSYNC B7 ;  /* 0x0000000000077941 */ /* 0x000fea0003800000 */
.L_x_18876:
        /* <DEDUP_REMOVED lines=15> */
.L_x_18882:
        /* <DEDUP_REMOVED lines=25> */
.L_x_18881:
[----:B------:R-:W-:Y:S05]  /*2200*/  BSYNC B8 ;  /* 0x0000000000087941 */ /* 0x000fea0003800000 */
.L_x_18880:
[----:B------:R-:W-:-:S05]  /*2210*/  IADD3 R18, P0, R18, 0x8, RZ ;  /* 0x0000000812127810 */ /* 0x000fca0007f1e0ff */
[----:B------:R-:W-:Y:S01]  /*2220*/  IMAD.X R19, RZ, RZ, R19, P0 ;  /* 0x000000ffff137224 */ /* 0x000fe200000e0613 */
[----:B------:R-:W-:-:S04]  /*2230*/  ISETP.GE.U32.AND P0, PT, R18, R17, PT ;  /* 0x000000111200720c */ /* 0x000fc80003f06070 */
[----:B------:R-:W-:-:S13]  /*2240*/  ISETP.GE.U32.AND.EX P0, PT, R19, R42, PT, P0 ;  /* 0x0000002a1300720c */ /* 0x000fda0003f06100 */
[----:B------:R-:W-:Y:S05]  /*2250*/  @!P0 BRA `(.L_x_18882) ;  /* 0xfffffffc00848947 */ /* 0x000fea000383ffff */
.L_x_18879:
[----:B------:R-:W-:Y:S05]  /*2260*/  BSYNC B7 ;  /* 0x0000000000077941 */ /* 0x000fea0003800000 */
.L_x_18878:
        /* <DEDUP_REMOVED lines=22> */
.L_x_18884:
[----:B------:R-:W-:Y:S05]  /*23d0*/  BSYNC B7 ;  /* 0x0000000000077941 */ /* 0x000fea0003800000 */
.L_x_18883:
        /* <DEDUP_REMOVED lines=22> */
.L_x_18886:
[----:B------:R-:W-:Y:S05]  /*2540*/  BSYNC B7 ;  /* 0x0000000000077941 */ /* 0x000fea0003800000 */
.L_x_18885:
        /* <DEDUP_REMOVED lines=29> */
.L_x_18888:
[----:B------:R-:W-:Y:S05]  /*2720*/  BSYNC B7 ;  /* 0x0000000000077941 */ /* 0x000fea0003800000 */
.L_x_18887:
        /* <DEDUP_REMOVED lines=15> */
.L_x_18893:
        /* <DEDUP_REMOVED lines=25> */
.L_x_18892:
[----:B------:R-:W-:Y:S05]  /*29b0*/  BSYNC B8 ;  /* 0x0000000000087941 */ /* 0x000fea0003800000 */
.L_x_18891:
[----:B------:R-:W-:-:S05]  /*29c0*/  IADD3 R18, P0, R18, 0x8, RZ ;  /* 0x0000000812127810 */ /* 0x000fca0007f1e0ff */
[----:B------:R-:W-:Y:S01]  /*29d0*/  IMAD.X R19, RZ, RZ, R19, P0 ;  /* 0x000000ffff137224 */ /* 0x000fe200000e0613 */
[----:B------:R-:W-:-:S04]  /*29e0*/  ISETP.GE.U32.AND P0, PT, R18, R17, PT ;  /* 0x000000111200720c */ /* 0x000fc80003f06070 */
[----:B------:R-:W-:-:S13]  /*29f0*/  ISETP.GE.U32.AND.EX P0, PT, R19, R44, PT, P0 ;  /* 0x0000002c1300720c */ /* 0x000fda0003f06100 */
[----:B------:R-:W-:Y:S05]  /*2a00*/  @!P0 BRA `(.L_x_18893) ;  /* 0xfffffffc00848947 */ /* 0x000fea000383ffff */
.L_x_18890:
[----:B------:R-:W-:Y:S05]  /*2a10*/  BSYNC B7 ;  /* 0x0000000000077941 */ /* 0x000fea0003800000 */
.L_x_18889:
        /* <DEDUP_REMOVED lines=22> */
.L_x_18895:
[----:B------:R-:W-:Y:S05]  /*2b80*/  BSYNC B7 ;  /* 0x0000000000077941 */ /* 0x000fea0003800000 */
.L_x_18894:
        /* <DEDUP_REMOVED lines=22> */
.L_x_18897:
[----:B------:R-:W-:Y:S05]  /*2cf0*/  BSYNC B7 ;  /* 0x0000000000077941 */ /* 0x000fea0003800000 */
.L_x_18896:
        /* <DEDUP_REMOVED lines=29> */
.L_x_18899:
[----:B------:R-:W-:Y:S05]  /*2ed0*/  BSYNC B7 ;  /* 0x0000000000077941 */ /* 0x000fea0003800000 */
.L_x_18898:
        /* <DEDUP_REMOVED lines=15> */
.L_x_18904:
        /* <DEDUP_REMOVED lines=25> */
.L_x_18903:
[----:B------:R-:W-:Y:S05]  /*3160*/  BSYNC B8 ;  /* 0x0000000000087941 */ /* 0x000fea0003800000 */
.L_x_18902:
[----:B------:R-:W-:-:S05]  /*3170*/  IADD3 R18, P0, R18, 0x8, RZ ;  /* 0x0000000812127810 */ /* 0x000fca0007f1e0ff */
[----:B------:R-:W-:Y:S01]  /*3180*/  IMAD.X R19, RZ, RZ, R19, P0 ;  /* 0x000000ffff137224 */ /* 0x000fe200000e0613 */
[----:B------:R-:W-:-:S04]  /*3190*/  ISETP.GE.U32.AND P0, PT, R18, R17, PT ;  /* 0x000000111200720c */ /* 0x000fc80003f06070 */
[----:B------:R-:W-:-:S13]  /*31a0*/  ISETP.GE.U32.AND.EX P0, PT, R19, R46, PT, P0 ;  /* 0x0000002e1300720c */ /* 0x000fda0003f06100 */
[----:B------:R-:W-:Y:S05]  /*31b0*/  @!P0 BRA `(.L_x_18904) ;  /* 0xfffffffc00848947 */ /* 0x000fea000383ffff */
.L_x_18901:
[----:B------:R-:W-:Y:S05]  /*31c0*/  BSYNC B7 ;  /* 0x0000000000077941 */ /* 0x000fea0003800000 */
.L_x_18900:
        /* <DEDUP_REMOVED lines=22> */
.L_x_18906:
[----:B------:R-:W-:Y:S05]  /*3330*/  BSYNC B7 ;  /* 0x0000000000077941 */ /* 0x000fea0003800000 */
.L_x_18905:
        /* <DEDUP_REMOVED lines=22> */
.L_x_18908:
[----:B------:R-:W-:Y:S05]  /*34a0*/  BSYNC B7 ;  /* 0x0000000000077941 */ /* 0x000fea0003800000 */
.L_x_18907:
        /* <DEDUP_REMOVED lines=29> */
.L_x_18910:
[----:B------:R-:W-:Y:S05]  /*3680*/  BSYNC B7 ;  /* 0x0000000000077941 */ /* 0x000fea0003800000 */
.L_x_18909:
        /* <DEDUP_REMOVED lines=15> */
.L_x_18915:
        /* <DEDUP_REMOVED lines=25> */
.L_x_18914:
[----:B------:R-:W-:Y:S05]  /*3910*/  BSYNC B8 ;  /* 0x0000000000087941 */ /* 0x000fea0003800000 */
.L_x_18913:
[----:B------:R-:W-:-:S05]  /*3920*/  IADD3 R18, P0, R18, 0x8, RZ ;  /* 0x0000000812127810 */ /* 0x000fca0007f1e0ff */
[----:B------:R-:W-:Y:S01]  /*3930*/  IMAD.X R19, RZ, RZ, R19, P0 ;  /* 0x000000ffff137224 */ /* 0x000fe200000e0613 */
[----:B------:R-:W-:-:S04]  /*3940*/  ISETP.GE.U32.AND P0, PT, R18, R17, PT ;  /* 0x000000111200720c */ /* 0x000fc80003f06070 */
[----:B------:R-:W-:-:S13]  /*3950*/  ISETP.GE.U32.AND.EX P0, PT, R19, R48, PT, P0 ;  /* 0x000000301300720c */ /* 0x000fda0003f06100 */
[----:B------:R-:W-:Y:S05]  /*3960*/  @!P0 BRA `(.L_x_18915) ;  /* 0xfffffffc00848947 */ /* 0x000fea000383ffff */
.L_x_18912:
[----:B------:R-:W-:Y:S05]  /*3970*/  BSYNC B7 ;  /* 0x0000000000077941 */ /* 0x000fea0003800000 */
.L_x_18911:
        /* <DEDUP_REMOVED lines=22> */
.L_x_18917:
[----:B------:R-:W-:Y:S05]  /*3ae0*/  BSYNC B7 ;  /* 0x0000000000077941 */ /* 0x000fea0003800000 */
.L_x_18916:
        /* <DEDUP_REMOVED lines=22> */
.L_x_18919:
[----:B------:R-:W-:Y:S05]  /*3c50*/  BSYNC B7 ;  /* 0x0000000000077941 */ /* 0x000fea0003800000 */
.L_x_18918:
        /* <DEDUP_REMOVED lines=29> */
.L_x_18921:
[----:B------:R-:W-:Y:S05]  /*3e30*/  BSYNC B7 ;  /* 0x0000000000077941 */ /* 0x000fea0003800000 */
.L_x_18920:
        /* <DEDUP_REMOVED lines=15> */
.L_x_18926:
        /* <DEDUP_REMOVED lines=25> */
.L_x_18925:
[----:B------:R-:W-:Y:S05]  /*40c0*/  BSYNC B8 ;  /* 0x0000000000087941 */ /* 0x000fea0003800000 */
.L_x_18924:
[----:B------:R-:W-:-:S05]  /*40d0*/  IADD3 R16, P0, R16, 0x8, RZ ;  /* 0x0000000810107810 */ /* 0x000fca0007f1e0ff */
[----:B------:R-:W-:Y:S01]  /*40e0*/  IMAD.X R17, RZ, RZ, R17, P0 ;  /* 0x000000ffff117224 */ /* 0x000fe200000e0611 */
[----:B------:R-:W-:-:S04]  /*40f0*/  ISETP.GE.U32.AND P0, PT, R16, R18, PT ;  /* 0x000000121000720c */ /* 0x000fc80003f06070 */
[----:B------:R-:W-:-:S13]  /*4100*/  ISETP.GE.U32.AND.EX P0, PT, R17, R50, PT, P0 ;  /* 0x000000321100720c */ /* 0x000fda0003f06100 */
[----:B------:R-:W-:Y:S05]  /*4110*/  @!P0 BRA `(.L_x_18926) ;  /* 0xfffffffc00848947 */ /* 0x000fea000383ffff */
.L_x_18923:
[----:B------:R-:W-:Y:S05]  /*4120*/  BSYNC B7 ;  /* 0x0000000000077941 */ /* 0x000fea0003800000 */
.L_x_18922:
[----:B------:R-:W-:Y:S05]  /*4130*/  BRA `(.L_x_18927) ;  /* 0x000000f400307947 */ /* 0x000fea0003800000 */
.L_x_18838:
        /* <DEDUP_REMOVED lines=23> */
.L_x_18929:
[----:B------:R-:W-:Y:S05]  /*42b0*/  BSYNC B7 ;  /* 0x0000000000077941 */ /* 0x000fea0003800000 */
.L_x_18928:
        /* <DEDUP_REMOVED lines=25> */
.L_x_18931:
[----:B------:R-:W-:Y:S05]  /*4450*/  BSYNC B7 ;  /* 0x0000000000077941 */ /* 0x000fea0003800000 */
.L_x_18930:
        /* <DEDUP_REMOVED lines=29> */
.L_x_18933:
[----:B------:R-:W-:Y:S05]  /*4630*/  BSYNC B7 ;  /* 0x0000000000077941 */ /* 0x000fea0003800000 */
.L_x_18932:
        /* <DEDUP_REMOVED lines=18> */
.L_x_18947:
        /* <DEDUP_REMOVED lines=11> */
[----:B------:R-:W-:Y:S05]  /*4810*/  CALL.REL.NOINC `($__internal_46_$__cuda_sm20_div_s64) ;  /* 0x0000023800907944 */ /* 0x000fea0003c00000 */
[----:B------:R-:W-:Y:S02]  /*4820*/  IMAD.MOV.U32 R52, RZ, RZ, R4 ;  /* 0x000000ffff347224 */ /* 0x000fe400078e0004 */
[----:B------:R-:W-:Y:S01]  /*4830*/  IMAD.MOV.U32 R53, RZ, RZ, R3 ;  /* 0x000000ffff357224 */ /* 0x000fe200078e0003 */
[----:B------:R-:W-:Y:S06]  /*4840*/  BRA `(.L_x_18937) ;  /* 0x00000000004c7947 */ /* 0x000fec0003800000 */
.L_x_18936:
        /* <DEDUP_REMOVED lines=19> */
.L_x_18937:
[----:B------:R-:W-:Y:S05]  /*4980*/  BSYNC B1 ;  /* 0x0000000000017941 */ /* 0x000fea0003800000 */
.L_x_18935:
        /* <DEDUP_REMOVED lines=27> */
[----:B------:R-:W-:Y:S05]  /*4b40*/  CALL.REL.NOINC `($__internal_46_$__cuda_sm20_div_s64) ;  /* 0x0000023400c47944 */ /* 0x000fea0003c00000 */
[----:B------:R-:W-:Y:S02]  /*4b50*/  IMAD.MOV.U32 R14, RZ, RZ, R4 ;  /* 0x000000ffff0e7224 */ /* 0x000fe400078e0004 */
[----:B------:R-:W-:Y:S01]  /*4b60*/  IMAD.MOV.U32 R15, RZ, RZ, R3 ;  /* 0x000000ffff0f7224 */ /* 0x000fe200078e0003 */
[----:B------:R-:W-:Y:S06]  /*4b70*/  BRA `(.L_x_18940) ;  /* 0x00000000004c7947 */ /* 0x000fec0003800000 */
.L_x_18939:
        /* <DEDUP_REMOVED lines=19> */
.L_x_18940:
[----:B------:R-:W-:Y:S05]  /*4cb0*/  BSYNC B1 ;  /* 0x0000000000017941 */ /* 0x000fea0003800000 */
.L_x_18938:
        /* <DEDUP_REMOVED lines=29> */
.L_x_18942:
        /* <DEDUP_REMOVED lines=19> */
.L_x_18943:
[----:B------:R-:W-:Y:S05]  /*4fc0*/  BSYNC B1 ;  /* 0x0000000000017941 */ /* 0x000fea0003800000 */
.L_x_18941:
        /* <DEDUP_REMOVED lines=29> */
.L_x_18945:
        /* <DEDUP_REMOVED lines=19> */
.L_x_18946:
[----:B------:R-:W-:Y:S05]  /*52d0*/  BSYNC B1 ;  /* 0x0000000000017941 */ /* 0x000fea0003800000 */
.L_x_18944:
        /* <DEDUP_REMOVED lines=21> */
.L_x_18934:
        /* <DEDUP_REMOVED lines=14> */
[----:B------:R-:W-:Y:S05]  /*5510*/  CALL.REL.NOINC `($__internal_46_$__cuda_sm20_div_s64) ;  /* 0x0000022c00507944 */ /* 0x000fea0003c00000 */
[----:B------:R-:W-:Y:S01]  /*5520*/  MOV R12, R4 ;  /* 0x00000004000c7202 */ /* 0x000fe20000000f00 */
[----:B------:R-:W-:Y:S01]  /*5530*/  IMAD.MOV.U32 R13, RZ, RZ, R3 ;  /* 0x000000ffff0d7224 */ /* 0x000fe200078e0003 */
[----:B------:R-:W-:Y:S06]  /*5540*/  BRA `(.L_x_18951) ;  /* 0x00000000004c7947 */ /* 0x000fec0003800000 */
.L_x_18950:
        /* <DEDUP_REMOVED lines=19> */
.L_x_18951:
[----:B------:R-:W-:Y:S05]  /*5680*/  BSYNC B0 ;  /* 0x0000000000007941 */ /* 0x000fea0003800000 */
.L_x_18949:
        /* <DEDUP_REMOVED lines=33> */
[----:B------:R-:W-:Y:S05]  /*58a0*/  CALL.REL.NOINC `($__internal_46_$__cuda_sm20_div_s64) ;  /* 0x00000228006c7944 */ /* 0x000fea0003c00000 */
[----:B------:R-:W-:Y:S01]  /*58b0*/  MOV R5, R3 ;  /* 0x0000000300057202 */ /* 0x000fe20000000f00 */
[----:B------:R-:W-:Y:S06]  /*58c0*/  BRA `(.L_x_18954) ;  /* 0x00000000004c7947 */ /* 0x000fec0003800000 */
.L_x_18953:
        /* <DEDUP_REMOVED lines=19> */
.L_x_18954:
[----:B------:R-:W-:Y:S05]  /*5a00*/  BSYNC B0 ;  /* 0x0000000000007941 */ /* 0x000fea0003800000 */
.L_x_18952:
        /* <DEDUP_REMOVED lines=34> */
[----:B------:R-:W-:Y:S05]  /*5c30*/  CALL.REL.NOINC `($__internal_47_$__cuda_sm20_rem_s64) ;  /* 0x0000022800d87944 */ /* 0x000fea0003c00000 */
[----:B------:R-:W-:Y:S01]  /*5c40*/  MOV R4, R3 ;  /* 0x0000000300047202 */ /* 0x000fe20000000f00 */
[----:B------:R-:W-:Y:S01]  /*5c50*/  IMAD.MOV.U32 R5, RZ, RZ, R0 ;  /* 0x000000ffff057224 */ /* 0x000fe200078e0000 */
[----:B------:R-:W-:Y:S06]  /*5c60*/  BRA `(.L_x_18957) ;  /* 0x0000000000487947 */ /* 0x000fec0003800000 */
.L_x_18956:
        /* <DEDUP_REMOVED lines=18> */
.L_x_18957:
[----:B------:R-:W-:Y:S05]  /*5d90*/  BSYNC B0 ;  /* 0x0000000000007941 */ /* 0x000fea0003800000 */
.L_x_18955:
        /* <DEDUP_REMOVED lines=12> */
.L_x_18948:
        /* <DEDUP_REMOVED lines=19> */
.L_x_18962:
        /* <DEDUP_REMOVED lines=25> */
.L_x_18961:
[----:B------:R-:W-:Y:S05]  /*6120*/  BSYNC B8 ;  /* 0x0000000000087941 */ /* 0x000fea0003800000 */
.L_x_18960:
[----:B------:R-:W-:-:S05]  /*6130*/  IADD3 R16, P0, R16, 0x8, RZ ;  /* 0x0000000810107810 */ /* 0x000fca0007f1e0ff */
[----:B------:R-:W-:Y:S01]  /*6140*/  IMAD.X R17, RZ, RZ, R17, P0 ;  /* 0x000000ffff117224 */ /* 0x000fe200000e0611 */
[----:B------:R-:W-:-:S04]  /*6150*/  ISETP.GE.U32.AND P0, PT, R16, R23, PT ;  /* 0x000000171000720c */ /* 0x000fc80003f06070 */
[----:B------:R-:W-:-:S13]  /*6160*/  ISETP.GE.U32.AND.EX P0, PT, R17, R56, PT, P0 ;  /* 0x000000381100720c */ /* 0x000fda0003f06100 */
[----:B------:R-:W-:Y:S05]  /*6170*/  @!P0 BRA `(.L_x_18962) ;  /* 0xfffffffc00848947 */ /* 0x000fea000383ffff */
.L_x_18959:
[----:B------:R-:W-:Y:S05]  /*6180*/  BSYNC B7 ;  /* 0x0000000000077941 */ /* 0x000fea0003800000 */
.L_x_18958:
        /* <DEDUP_REMOVED lines=25> */
.L_x_18964:
[----:B------:R-:W-:Y:S05]  /*6320*/  BSYNC B7 ;  /* 0x0000000000077941 */ /* 0x000fea0003800000 */
.L_x_18963:
        /* <DEDUP_REMOVED lines=22> */
.L_x_18966:
[----:B------:R-:W-:Y:S05]  /*6490*/  BSYNC B7 ;  /* 0x0000000000077941 */ /* 0x000fea0003800000 */
.L_x_18965:
        /* <DEDUP_REMOVED lines=29> */
.L_x_18968:
[----:B------:R-:W-:Y:S05]  /*6670*/  BSYNC B7 ;  /* 0x0000000000077941 */ /* 0x000fea0003800000 */
.L_x_18967:
        /* <DEDUP_REMOVED lines=14> */
.L_x_18982:
        /* <DEDUP_REMOVED lines=15> */
.L_x_18971:
        /* <DEDUP_REMOVED lines=19> */
.L_x_18972:
[----:B------:R-:W-:Y:S05]  /*6980*/  BSYNC B1 ;  /* 0x0000000000017941 */ /* 0x000fea0003800000 */
.L_x_18970:
        /* <DEDUP_REMOVED lines=30> */
.L_x_18974:
        /* <DEDUP_REMOVED lines=19> */
.L_x_18975:
[----:B------:R-:W-:Y:S05]  /*6ca0*/  BSYNC B1 ;  /* 0x0000000000017941 */ /* 0x000fea0003800000 */
.L_x_18973:
        /* <DEDUP_REMOVED lines=29> */
.L_x_18977:
        /* <DEDUP_REMOVED lines=19> */
.L_x_18978:
[----:B------:R-:W-:Y:S05]  /*6fb0*/  BSYNC B1 ;  /* 0x0000000000017941 */ /* 0x000fea0003800000 */
.L_x_18976:
        /* <DEDUP_REMOVED lines=28> */
.L_x_18980:
        /* <DEDUP_REMOVED lines=19> */
.L_x_18981:
[----:B------:R-:W-:Y:S05]  /*72b0*/  BSYNC B1 ;  /* 0x0000000000017941 */ /* 0x000fea0003800000 */
.L_x_18979:
        /* <DEDUP_REMOVED lines=20> */
.L_x_18969:
        /* <DEDUP_REMOVED lines=18> */
.L_x_18985:
        /* <DEDUP_REMOVED lines=19> */
.L_x_18986:
[----:B------:R-:W-:Y:S05]  /*7650*/  BSYNC B0 ;  /* 0x0000000000007941 */ /* 0x000fea0003800000 */
.L_x_18984:
        /* <DEDUP_REMOVED lines=27> */
[----:B------:R-:W-:Y:S05]  /*7810*/  CALL.REL.NOINC `($__internal_46_$__cuda_sm20_div_s64) ;  /* 0x0000020800907944 */ /* 0x000fea0003c00000 */
[----:B------:R-:W-:Y:S01]  /*7820*/  IMAD.MOV.U32 R5, RZ, RZ, R3 ;  /* 0x000000ffff057224 */ /* 0x000fe200078e0003 */
[----:B------:R-:W-:Y:S06]  /*7830*/  BRA `(.L_x_18989) ;  /* 0x00000000004c7947 */ /* 0x000fec0003800000 */
.L_x_18988:
        /* <DEDUP_REMOVED lines=19> */
.L_x_18989:
[----:B------:R-:W-:Y:S05]  /*7970*/  BSYNC B0 ;  /* 0x0000000000007941 */ /* 0x000fea0003800000 */
.L_x_18987:
        /* <DEDUP_REMOVED lines=25> */
[----:B------:R-:W-:Y:S05]  /*7b10*/  CALL.REL.NOINC `($__internal_47_$__cuda_sm20_rem_s64) ;  /* 0x0000020c00207944 */ /* 0x000fea0003c00000 */
[----:B------:R-:W-:Y:S02]  /*7b20*/  IMAD.MOV.U32 R4, RZ, RZ, R3 ;  /* 0x000000ffff047224 */ /* 0x000fe400078e0003 */
[----:B------:R-:W-:Y:S01]  /*7b30*/  IMAD.MOV.U32 R5, RZ, RZ, R0 ;  /* 0x000000ffff057224 */ /* 0x000fe200078e0000 */
[----:B------:R-:W-:Y:S06]  /*7b40*/  BRA `(.L_x_18992) ;  /* 0x0000000000487947 */ /* 0x000fec0003800000 */
.L_x_18991:
        /* <DEDUP_REMOVED lines=18> */
.L_x_18992:
[----:B------:R-:W-:Y:S05]  /*7c70*/  BSYNC B0 ;  /* 0x0000000000007941 */ /* 0x000fea0003800000 */
.L_x_18990:
[----:B------:R-:W2:Y:S02]  /*7c80*/  LDG.E.64 R14, desc[UR36][R14.64+-0x10] ;  /* 0xfffff0240e0e7981 */ /* 0x000ea4000c1e1b00 */
[----:B--2---:R-:W-:Y:S02]  /*7c90*/  IMAD R3, R5, R14, RZ ;  /* 0x0000000e05037224 */ /* 0x004fe400078e02ff */
[----:B------:R-:W-:-:S04]  /*7ca0*/  IMAD.WIDE.U32 R36, R14, R4, R36 ;  /* 0x000000040e247225 */ /* 0x000fc800078e0024 */
[----:B------:R-:W-:-:S04]  /*7cb0*/  IMAD R3, R15, R4, R3 ;  /* 0x000000040f037224 */ /* 0x000fc800078e0203 */
[----:B------:R-:W-:-:S07]  /*7cc0*/  IMAD.IADD R37, R37, 0x1, R3 ;  /* 0x0000000125257824 */ /* 0x000fce00078e0203 */
.L_x_18983:
        /* <DEDUP_REMOVED lines=19> */
.L_x_18997:
        /* <DEDUP_REMOVED lines=25> */
.L_x_18996:
[----:B------:R-:W-:Y:S05]  /*7f90*/  BSYNC B8 ;  /* 0x0000000000087941 */ /* 0x000fea0003800000 */
.L_x_18995:
[----:B------:R-:W-:-:S04]  /*7fa0*/  IADD3 R16, P0, R16, 0x8, RZ ;  /* 0x0000000810107810 */ /* 0x000fc80007f1e0ff */
[----:B------:R-:W-:Y:S02]  /*7fb0*/  IADD3.X R17, RZ, R17, RZ, P0, !PT ;  /* 0x00000011ff117210 */ /* 0x000fe400007fe4ff */
[----:B------:R-:W-:-:S04]  /*7fc0*/  ISETP.GE.U32.AND P0, PT, R16, R19, PT ;  /* 0x000000131000720c */ /* 0x000fc80003f06070 */
[----:B------:R-:W-:-:S13]  /*7fd0*/  ISETP.GE.U32.AND.EX P0, PT, R17, R18, PT, P0 ;  /* 0x000000121100720c */ /* 0x000fda0003f06100 */
[----:B------:R-:W-:Y:S05]  /*7fe0*/  @!P0 BRA `(.L_x_18997) ;  /* 0xfffffffc00848947 */ /* 0x000fea000383ffff */
.L_x_18994:
[----:B------:R-:W-:Y:S05]  /*7ff0*/  BSYNC B7 ;  /* 0x0000000000077941 */ /* 0x000fea0003800000 */
.L_x_18993:
        /* <DEDUP_REMOVED lines=22> */
.L_x_18999:
[----:B------:R-:W-:Y:S05]  /*8160*/  BSYNC B7 ;  /* 0x0000000000077941 */ /* 0x000fea0003800000 */
.L_x_18998:
        /* <DEDUP_REMOVED lines=22> */
.L_x_19001:
[----:B------:R-:W-:Y:S05]  /*82d0*/  BSYNC B7 ;  /* 0x0000000000077941 */ /* 0x000fea0003800000 */
.L_x_19000:
        /* <DEDUP_REMOVED lines=29> */
.L_x_19003:
[----:B------:R-:W-:Y:S05]  /*84b0*/  BSYNC B7 ;  /* 0x0000000000077941 */ /* 0x000fea0003800000 */
.L_x_19002:
        /* <DEDUP_REMOVED lines=14> */
.L_x_19017:
        /* <DEDUP_REMOVED lines=13> */
[----:B------:R-:W-:Y:S01]  /*8670*/  IMAD.MOV.U32 R14, RZ, RZ, R4 ;  /* 0x000000ffff0e7224 */ /* 0x000fe200078e0004 */
[----:B------:R-:W-:Y:S01]  /*8680*/  MOV R15, R3 ;  /* 0x00000003000f7202 */ /* 0x000fe20000000f00 */
[----:B------:R-:W-:Y:S06]  /*8690*/  BRA `(.L_x_19007) ;  /* 0x00000000004c7947 */ /* 0x000fec0003800000 */
.L_x_19006:
        /* <DEDUP_REMOVED lines=19> */
.L_x_19007:
[----:B------:R-:W-:Y:S05]  /*87d0*/  BSYNC B1 ;  /* 0x0000000000017941 */ /* 0x000fea0003800000 */
.L_x_19005:
        /* <DEDUP_REMOVED lines=26> */
[----:B------:R-:W-:Y:S01]  /*8980*/  IMAD.MOV.U32 R22, RZ, RZ, R4 ;  /* 0x000000ffff167224 */ /* 0x000fe200078e0004 */
[----:B------:R-:W-:Y:S01]  /*8990*/  MOV R23, R3 ;  /* 0x0000000300177202 */ /* 0x000fe20000000f00 */
[----:B------:R-:W-:Y:S06]  /*89a0*/  BRA `(.L_x_19010) ;  /* 0x00000000004c7947 */ /* 0x000fec0003800000 */
.L_x_19009:
        /* <DEDUP_REMOVED lines=19> */
.L_x_19010:
[----:B------:R-:W-:Y:S05]  /*8ae0*/  BSYNC B1 ;  /* 0x0000000000017941 */ /* 0x000fea0003800000 */
.L_x_19008:
        /* <DEDUP_REMOVED lines=29> */
.L_x_19012:
        /* <DEDUP_REMOVED lines=19> */
.L_x_19013:
[----:B------:R-:W-:Y:S05]  /*8df0*/  BSYNC B1 ;  /* 0x0000000000017941 */ /* 0x000fea0003800000 */
.L_x_19011:
        /* <DEDUP_REMOVED lines=28> */
.L_x_19015:
        /* <DEDUP_REMOVED lines=19> */
.L_x_19016:
[----:B------:R-:W-:Y:S05]  /*90f0*/  BSYNC B1 ;  /* 0x0000000000017941 */ /* 0x000fea0003800000 */
.L_x_19014:
        /* <DEDUP_REMOVED lines=20> */
.L_x_19004:
        /* <DEDUP_REMOVED lines=18> */
.L_x_19020:
        /* <DEDUP_REMOVED lines=19> */
.L_x_19021:
[----:B------:R-:W-:Y:S05]  /*9490*/  BSYNC B0 ;  /* 0x0000000000007941 */ /* 0x000fea0003800000 */
.L_x_19019:
        /* <DEDUP_REMOVED lines=28> */
[----:B------:R-:W-:Y:S01]  /*9660*/  IMAD.MOV.U32 R5, RZ, RZ, R3 ;  /* 0x000000ffff057224 */ /* 0x000fe200078e0003 */
[----:B------:R-:W-:Y:S06]  /*9670*/  BRA `(.L_x_19024) ;  /* 0x00000000004c7947 */ /* 0x000fec0003800000 */
.L_x_19023:
        /* <DEDUP_REMOVED lines=19> */
.L_x_19024:
[----:B------:R-:W-:Y:S05]  /*97b0*/  BSYNC B0 ;  /* 0x0000000000007941 */ /* 0x000fea0003800000 */
.L_x_19022:
        /* <DEDUP_REMOVED lines=26> */
[----:B------:R-:W-:Y:S01]  /*9960*/  IMAD.MOV.U32 R4, RZ, RZ, R3 ;  /* 0x000000ffff047224 */ /* 0x000fe200078e0003 */
[----:B------:R-:W-:Y:S01]  /*9970*/  MOV R5, R0 ;  /* 0x0000000000057202 */ /* 0x000fe20000000f00 */
[----:B------:R-:W-:Y:S06]  /*9980*/  BRA `(.L_x_19027) ;  /* 0x0000000000487947 */ /* 0x000fec0003800000 */
.L_x_19026:
        /* <DEDUP_REMOVED lines=18> */
.L_x_19027:
[----:B------:R-:W-:Y:S05]  /*9ab0*/  BSYNC B0 ;  /* 0x0000000000007941 */ /* 0x000fea0003800000 */
.L_x_19025:
[----:B------:R-:W2:Y:S02]  /*9ac0*/  LDG.E.64 R12, desc[UR36][R12.64+-0x10] ;  /* 0xfffff0240c0c7981 */ /* 0x000ea4000c1e1b00 */
[----:B--2---:R-:W-:Y:S02]  /*9ad0*/  IMAD R3, R5, R12, RZ ;  /* 0x0000000c05037224 */ /* 0x004fe400078e02ff */
[----:B------:R-:W-:-:S04]  /*9ae0*/  IMAD.WIDE.U32 R22, R12, R4, R22 ;  /* 0x000000040c167225 */ /* 0x000fc800078e0016 */
[----:B------:R-:W-:-:S04]  /*9af0*/  IMAD R3, R13, R4, R3 ;  /* 0x000000040d037224 */ /* 0x000fc800078e0203 */
[----:B------:R-:W-:-:S07]  /*9b00*/  IMAD.IADD R23, R23, 0x1, R3 ;  /* 0x0000000117177824 */ /* 0x000fce00078e0203 */
.L_x_19018:
        /* <DEDUP_REMOVED lines=19> */
.L_x_19032:
        /* <DEDUP_REMOVED lines=25> */
.L_x_19031:
[----:B------:R-:W-:Y:S05]  /*9dd0*/  BSYNC B8 ;  /* 0x0000000000087941 */ /* 0x000fea0003800000 */
.L_x_19030:
[----:B------:R-:W-:-:S05]  /*9de0*/  IADD3 R16, P0, R16, 0x8, RZ ;  /* 0x0000000810107810 */ /* 0x000fca0007f1e0ff */
[----:B------:R-:W-:Y:S01]  /*9df0*/  IMAD.X R17, RZ, RZ, R17, P0 ;  /* 0x000000ffff117224 */ /* 0x000fe200000e0611 */
[----:B------:R-:W-:-:S04]  /*9e00*/  ISETP.GE.U32.AND P0, PT, R16, R19, PT ;  /* 0x000000131000720c */ /* 0x000fc80003f06070 */
[----:B------:R-:W-:-:S13]  /*9e10*/  ISETP.GE.U32.AND.EX P0, PT, R17, R18, PT, P0 ;  /* 0x000000121100720c */ /* 0x000fda0003f06100 */
[----:B------:R-:W-:Y:S05]  /*9e20*/  @!P0 BRA `(.L_x_19032) ;  /* 0xfffffffc00848947 */ /* 0x000fea000383ffff */
.L_x_19029:
[----:B------:R-:W-:Y:S05]  /*9e30*/  BSYNC B7 ;  /* 0x0000000000077941 */ /* 0x000fea0003800000 */
.L_x_19028:
        /* <DEDUP_REMOVED lines=22> */
.L_x_19034:
[----:B------:R-:W-:Y:S05]  /*9fa0*/  BSYNC B7 ;  /* 0x0000000000077941 */ /* 0x000fea0003800000 */
.L_x_19033:
        /* <DEDUP_REMOVED lines=22> */
.L_x_19036:
[----:B------:R-:W-:Y:S05]  /*a110*/  BSYNC B7 ;  /* 0x0000000000077941 */ /* 0x000fea0003800000 */
.L_x_19035:
        /* <DEDUP_REMOVED lines=29> */
.L_x_19038:
[----:B------:R-:W-:Y:S05]  /*a2f0*/  BSYNC B7 ;  /* 0x0000000000077941 */ /* 0x000fea0003800000 */
.L_x_19037:
        /* <DEDUP_REMOVED lines=17> */
.L_x_19052:
        /* <DEDUP_REMOVED lines=16> */
.L_x_19041:
        /* <DEDUP_REMOVED lines=19> */
.L_x_19042:
[----:B------:R-:W-:Y:S05]  /*a640*/  BSYNC B1 ;  /* 0x0000000000017941 */ /* 0x000fea0003800000 */
.L_x_19040:
        /* <DEDUP_REMOVED lines=31> */
.L_x_19044:
        /* <DEDUP_REMOVED lines=19> */
.L_x_19045:
[----:B------:R-:W-:Y:S05]  /*a970*/  BSYNC B1 ;  /* 0x0000000000017941 */ /* 0x000fea0003800000 */
.L_x_19043:
        /* <DEDUP_REMOVED lines=29> */
.L_x_19047:
        /* <DEDUP_REMOVED lines=19> */
.L_x_19048:
[----:B------:R-:W-:Y:S05]  /*ac80*/  BSYNC B1 ;  /* 0x0000000000017941 */ /* 0x000fea0003800000 */
.L_x_19046:
        /* <DEDUP_REMOVED lines=28> */
.L_x_19050:
        /* <DEDUP_REMOVED lines=19> */
.L_x_19051:
[----:B------:R-:W-:Y:S05]  /*af80*/  BSYNC B1 ;  /* 0x0000000000017941 */ /* 0x000fea0003800000 */
.L_x_19049:
        /* <DEDUP_REMOVED lines=21> */
.L_x_19039:
        /* <DEDUP_REMOVED lines=18> */
.L_x_19055:
        /* <DEDUP_REMOVED lines=19> */
.L_x_19056:
[----:B------:R-:W-:Y:S05]  /*b330*/  BSYNC B0 ;  /* 0x0000000000007941 */ /* 0x000fea0003800000 */
.L_x_19054:
        /* <DEDUP_REMOVED lines=33> */
.L_x_19058:
        /* <DEDUP_REMOVED lines=19> */
.L_x_19059:
[----:B------:R-:W-:Y:S05]  /*b680*/  BSYNC B0 ;  /* 0x0000000000007941 */ /* 0x000fea0003800000 */
.L_x_19057:
        /* <DEDUP_REMOVED lines=32> */
.L_x_19061:
        /* <DEDUP_REMOVED lines=18> */
.L_x_19062:
[----:B------:R-:W-:Y:S05]  /*b9b0*/  BSYNC B0 ;  /* 0x0000000000007941 */ /* 0x000fea0003800000 */
.L_x_19060:
        /* <DEDUP_REMOVED lines=8> */
.L_x_19053:
        /* <DEDUP_REMOVED lines=19> */
.L_x_19067:
        /* <DEDUP_REMOVED lines=25> */
.L_x_19066:
[----:B------:R-:W-:Y:S05]  /*bd00*/  BSYNC B8 ;  /* 0x0000000000087941 */ /* 0x000fea0003800000 */
.L_x_19065:
[----:B------:R-:W-:-:S05]  /*bd10*/  IADD3 R16, P0, R16, 0x8, RZ ;  /* 0x0000000810107810 */ /* 0x000fca0007f1e0ff */
[----:B------:R-:W-:Y:S01]  /*bd20*/  IMAD.X R17, RZ, RZ, R17, P0 ;  /* 0x000000ffff117224 */ /* 0x000fe200000e0611 */
[----:B------:R-:W-:-:S04]  /*bd30*/  ISETP.GE.U32.AND P0, PT, R16, R19, PT ;  /* 0x000000131000720c */ /* 0x000fc80003f06070 */
[----:B------:R-:W-:-:S13]  /*bd40*/  ISETP.GE.U32.AND.EX P0, PT, R17, R24, PT, P0 ;  /* 0x000000181100720c */ /* 0x000fda0003f06100 */
[----:B------:R-:W-:Y:S05]  /*bd50*/  @!P0 BRA `(.L_x_19067) ;  /* 0xfffffffc00848947 */ /* 0x000fea000383ffff */
.L_x_19064:
[----:B------:R-:W-:Y:S05]  /*bd60*/  BSYNC B7 ;  /* 0x0000000000077941 */ /* 0x000fea0003800000 */
.L_x_19063:
        /* <DEDUP_REMOVED lines=22> */
.L_x_19069:
[----:B------:R-:W-:Y:S05]  /*bed0*/  BSYNC B7 ;  /* 0x0000000000077941 */ /* 0x000fea0003800000 */
.L_x_19068:
        /* <DEDUP_REMOVED lines=22> */
.L_x_19071:
[----:B------:R-:W-:Y:S05]  /*c040*/  BSYNC B7 ;  /* 0x0000000000077941 */ /* 0x000fea0003800000 */
.L_x_19070:
        /* <DEDUP_REMOVED lines=29> */
.L_x_19073:
[----:B------:R-:W-:Y:S05]  /*c220*/  BSYNC B7 ;  /* 0x0000000000077941 */ /* 0x000fea0003800000 */
.L_x_19072:
        /* <DEDUP_REMOVED lines=14> */
.L_x_19087:
        /* <DEDUP_REMOVED lines=16> */
.L_x_19076:
        /* <DEDUP_REMOVED lines=19> */
.L_x_19077:
[----:B------:R-:W-:Y:S05]  /*c540*/  BSYNC B1 ;  /* 0x0000000000017941 */ /* 0x000fea0003800000 */
.L_x_19075:
        /* <DEDUP_REMOVED lines=29> */
.L_x_19079:
        /* <DEDUP_REMOVED lines=19> */
.L_x_19080:
[----:B------:R-:W-:Y:S05]  /*c850*/  BSYNC B1 ;  /* 0x0000000000017941 */ /* 0x000fea0003800000 */
.L_x_19078:
        /* <DEDUP_REMOVED lines=29> */
.L_x_19082:
        /* <DEDUP_REMOVED lines=19> */
.L_x_19083:
[----:B------:R-:W-:Y:S05]  /*cb60*/  BSYNC B1 ;  /* 0x0000000000017941 */ /* 0x000fea0003800000 */
.L_x_19081:
        /* <DEDUP_REMOVED lines=28> */
.L_x_19085:
        /* <DEDUP_REMOVED lines=19> */
.L_x_19086:
[----:B------:R-:W-:Y:S05]  /*ce60*/  BSYNC B1 ;  /* 0x0000000000017941 */ /* 0x000fea0003800000 */
.L_x_19084:
        /* <DEDUP_REMOVED lines=20> */
.L_x_19074:
        /* <DEDUP_REMOVED lines=18> */
.L_x_19090:
        /* <DEDUP_REMOVED lines=19> */
.L_x_19091:
[----:B------:R-:W-:Y:S05]  /*d200*/  BSYNC B0 ;  /* 0x0000000000007941 */ /* 0x000fea0003800000 */
.L_x_19089:
        /* <DEDUP_REMOVED lines=30> */
.L_x_19093:
        /* <DEDUP_REMOVED lines=19> */
.L_x_19094:
[----:B------:R-:W-:Y:S05]  /*d520*/  BSYNC B0 ;  /* 0x0000000000007941 */ /* 0x000fea0003800000 */
.L_x_19092:
        /* <DEDUP_REMOVED lines=29> */
.L_x_19096:
        /* <DEDUP_REMOVED lines=18> */
.L_x_19097:
[----:B------:R-:W-:Y:S05]  /*d820*/  BSYNC B0 ;  /* 0x0000000000007941 */ /* 0x000fea0003800000 */
.L_x_19095:
[----:B------:R-:W2:Y:S02]  /*d830*/  LDG.E.64 R12, desc[UR36][R12.64+-0x10] ;  /* 0xfffff0240c0c7981 */ /* 0x000ea4000c1e1b00 */
[----:B--2---:R-:W-:Y:S02]  /*d840*/  IMAD R3, R5, R12, RZ ;  /* 0x0000000c05037224 */ /* 0x004fe400078e02ff */
[----:B------:R-:W-:-:S04]  /*d850*/  IMAD.WIDE.U32 R22, R12, R4, R22 ;  /* 0x000000040c167225 */ /* 0x000fc800078e0016 */
[----:B------:R-:W-:-:S05]  /*d860*/  IMAD R3, R13, R4, R3 ;  /* 0x000000040d037224 */ /* 0x000fca00078e0203 */
[----:B------:R-:W-:-:S07]  /*d870*/  IADD3 R23, R23, R3, RZ ;  /* 0x0000000317177210 */ /* 0x000fce0007ffe0ff */
.L_x_19088:
        /* <DEDUP_REMOVED lines=19> */
.L_x_19102:
        /* <DEDUP_REMOVED lines=25> */
.L_x_19101:
[----:B------:R-:W-:Y:S05]  /*db40*/  BSYNC B8 ;  /* 0x0000000000087941 */ /* 0x000fea0003800000 */
.L_x_19100:
[----:B------:R-:W-:-:S05]  /*db50*/  IADD3 R16, P0, R16, 0x8, RZ ;  /* 0x0000000810107810 */ /* 0x000fca0007f1e0ff */
[----:B------:R-:W-:Y:S01]  /*db60*/  IMAD.X R17, RZ, RZ, R17, P0 ;  /* 0x000000ffff117224 */ /* 0x000fe200000e0611 */
[----:B------:R-:W-:-:S04]  /*db70*/  ISETP.GE.U32.AND P0, PT, R16, R19, PT ;  /* 0x000000131000720c */ /* 0x000fc80003f06070 */
[----:B------:R-:W-:-:S13]  /*db80*/  ISETP.GE.U32.AND.EX P0, PT, R17, R18, PT, P0 ;  /* 0x000000121100720c */ /* 0x000fda0003f06100 */
[----:B------:R-:W-:Y:S05]  /*db90*/  @!P0 BRA `(.L_x_19102) ;  /* 0xfffffffc00848947 */ /* 0x000fea000383ffff */
.L_x_19099:
[----:B------:R-:W-:Y:S05]  /*dba0*/  BSYNC B7 ;  /* 0x0000000000077941 */ /* 0x000fea0003800000 */
.L_x_19098:
        /* <DEDUP_REMOVED lines=22> */
.L_x_19104:
[----:B------:R-:W-:Y:S05]  /*dd10*/  BSYNC B7 ;  /* 0x0000000000077941 */ /* 0x000fea0003800000 */
.L_x_19103:
        /* <DEDUP_REMOVED lines=22> */
.L_x_19106:
[----:B------:R-:W-:Y:S05]  /*de80*/  BSYNC B7 ;  /* 0x0000000000077941 */ /* 0x000fea0003800000 */
.L_x_19105:
        /* <DEDUP_REMOVED lines=29> */
.L_x_19108:
[----:B------:R-:W-:Y:S05]  /*e060*/  BSYNC B7 ;  /* 0x0000000000077941 */ /* 0x000fea0003800000 */
.L_x_19107:
        /* <DEDUP_REMOVED lines=14> */
.L_x_19122:
        /* <DEDUP_REMOVED lines=16> */
.L_x_19111:
        /* <DEDUP_REMOVED lines=19> */
.L_x_19112:
[----:B------:R-:W-:Y:S05]  /*e380*/  BSYNC B1 ;  /* 0x0000000000017941 */ /* 0x000fea0003800000 */
.L_x_19110:
        /* <DEDUP_REMOVED lines=29> */
.L_x_19114:
        /* <DEDUP_REMOVED lines=19> */
.L_x_19115:
[----:B------:R-:W-:Y:S05]  /*e690*/  BSYNC B1 ;  /* 0x0000000000017941 */ /* 0x000fea0003800000 */
.L_x_19113:
        /* <DEDUP_REMOVED lines=29> */
.L_x_19117:
        /* <DEDUP_REMOVED lines=19> */
.L_x_19118:
[----:B------:R-:W-:Y:S05]  /*e9a0*/  BSYNC B1 ;  /* 0x0000000000017941 */ /* 0x000fea0003800000 */
.L_x_19116:
        /* <DEDUP_REMOVED lines=28> */
.L_x_19120:
        /* <DEDUP_REMOVED lines=19> */
.L_x_19121:
[----:B------:R-:W-:Y:S05]  /*eca0*/  BSYNC B1 ;  /* 0x0000000000017941 */ /* 0x000fea0003800000 */
.L_x_19119:
        /* <DEDUP_REMOVED lines=20> */
.L_x_19109:
        /* <DEDUP_REMOVED lines=18> */
.L_x_19125:
        /* <DEDUP_REMOVED lines=19> */
.L_x_19126:
[----:B------:R-:W-:Y:S05]  /*f040*/  BSYNC B0 ;  /* 0x0000000000007941 */ /* 0x000fea0003800000 */
.L_x_19124:
        /* <DEDUP_REMOVED lines=30> */
.L_x_19128:
        /* <DEDUP_REMOVED lines=19> */
.L_x_19129:
[----:B------:R-:W-:Y:S05]  /*f360*/  BSYNC B0 ;  /* 0x0000000000007941 */ /* 0x000fea0003800000 */
.L_x_19127:
        /* <DEDUP_REMOVED lines=29> */
.L_x_19131:
        /* <DEDUP_REMOVED lines=18> */
.L_x_19132:
[----:B------:R-:W-:Y:S05]  /*f660*/  BSYNC B0 ;  /* 0x0000000000007941 */ /* 0x000fea0003800000 */
.L_x_19130:
[----:B------:R-:W2:Y:S02]  /*f670*/  LDG.E.64 R12, desc[UR36][R12.64+-0x10] ;  /* 0xfffff0240c0c7981 */ /* 0x000ea4000c1e1b00 */
[----:B--2---:R-:W-:Y:S02]  /*f680*/  IMAD R3, R5, R12, RZ ;  /* 0x0000000c05037224 */ /* 0x004fe400078e02ff */
[----:B------:R-:W-:-:S04]  /*f690*/  IMAD.WIDE.U32 R22, R12, R4, R22 ;  /* 0x000000040c167225 */ /* 0x000fc800078e0016 */
[----:B------:R-:W-:-:S04]  /*f6a0*/  IMAD R3, R13, R4, R3 ;  /* 0x000000040d037224 */ /* 0x000fc800078e0203 */
[----:B------:R-:W-:-:S07]  /*f6b0*/  IMAD.IADD R23, R23, 0x1, R3 ;  /* 0x0000000117177824 */ /* 0x000fce00078e0203 */
.L_x_19123:
        /* <DEDUP_REMOVED lines=19> */
.L_x_19137:
        /* <DEDUP_REMOVED lines=25> */
.L_x_19136:
[----:B------:R-:W-:Y:S05]  /*f980*/  BSYNC B8 ;  /* 0x0000000000087941 */ /* 0x000fea0003800000 */
.L_x_19135:
[----:B------:R-:W-:-:S04]  /*f990*/  IADD3 R16, P0, R16, 0x8, RZ ;  /* 0x0000000810107810 */ /* 0x000fc80007f1e0ff */
[----:B------:R-:W-:Y:S02]  /*f9a0*/  IADD3.X R17, RZ, R17, RZ, P0, !PT ;  /* 0x00000011ff117210 */ /* 0x000fe400007fe4ff */
[----:B------:R-:W-:-:S04]  /*f9b0*/  ISETP.GE.U32.AND P0, PT, R16, R19, PT ;  /* 0x000000131000720c */ /* 0x000fc80003f06070 */
[----:B------:R-:W-:-:S13]  /*f9c0*/  ISETP.GE.U32.AND.EX P0, PT, R17, R18, PT, P0 ;  /* 0x000000121100720c */ /* 0x000fda0003f06100 */
[----:B------:R-:W-:Y:S05]  /*f9d0*/  @!P0 BRA `(.L_x_19137) ;  /* 0xfffffffc00848947 */ /* 0x000fea000383ffff */
.L_x_19134:
[----:B------:R-:W-:Y:S05]  /*f9e0*/  BSYNC B7 ;  /* 0x0000000000077941 */ /* 0x000fea0003800000 */
.L_x_19133:
        /* <DEDUP_REMOVED lines=22> */
.L_x_19139:
[----:B------:R-:W-:Y:S05]  /*fb50*/  BSYNC B7 ;  /* 0x0000000000077941 */ /* 0x000fea0003800000 */
.L_x_19138:
        /* <DEDUP_REMOVED lines=22> */
.L_x_19141:
[----:B------:R-:W-:Y:S05]  /*fcc0*/  BSYNC B7 ;  /* 0x0000000000077941 */ /* 0x000fea0003800000 */
.L_x_19140:
        /* <DEDUP_REMOVED lines=29> */
.L_x_19143:
[----:B------:R-:W-:Y:S05]  /*fea0*/  BSYNC B7 ;  /* 0x0000000000077941 */ /* 0x000fea0003800000 */
.L_x_19142:
        /* <DEDUP_REMOVED lines=14> */
.L_x_19157:
        /* <DEDUP_REMOVED lines=16> */
.L_x_19146:
        /* <DEDUP_REMOVED lines=19> */
.L_x_19147:
[----:B------:R-:W-:Y:S05]  /*101c0*/  BSYNC B1 ;  /* 0x0000000000017941 */ /* 0x000fea0003800000 */
.L_x_19145:
        /* <DEDUP_REMOVED lines=29> */
.L_x_19149:
        /* <DEDUP_REMOVED lines=19> */
.L_x_19150:
[----:B------:R-:W-:Y:S05]  /*104d0*/  BSYNC B1 ;  /* 0x0000000000017941 */ /* 0x000fea0003800000 */
.L_x_19148:
        /* <DEDUP_REMOVED lines=28> */
.L_x_19152:
        /* <DEDUP_REMOVED lines=19> */
.L_x_19153:
[----:B------:R-:W-:Y:S05]  /*107d0*/  BSYNC B1 ;  /* 0x0000000000017941 */ /* 0x000fea0003800000 */
.L_x_19151:
        /* <DEDUP_REMOVED lines=28> */
.L_x_19155:
        /* <DEDUP_REMOVED lines=19> */
.L_x_19156:
[----:B------:R-:W-:Y:S05]  /*10ad0*/  BSYNC B1 ;  /* 0x0000000000017941 */ /* 0x000fea0003800000 */
.L_x_19154:
        /* <DEDUP_REMOVED lines=19> */
.L_x_19144:
        /* <DEDUP_REMOVED lines=18> */
.L_x_19160:
        /* <DEDUP_REMOVED lines=19> */
.L_x_19161:
[----:B------:R-:W-:Y:S05]  /*10e60*/  BSYNC B0 ;  /* 0x0000000000007941 */ /* 0x000fea0003800000 */
.L_x_19159:
        /* <DEDUP_REMOVED lines=30> */
.L_x_19163:
        /* <DEDUP_REMOVED lines=19> */
.L_x_19164:
[----:B------:R-:W-:Y:S05]  /*11180*/  BSYNC B0 ;  /* 0x0000000000007941 */ /* 0x000fea0003800000 */
.L_x_19162:
        /* <DEDUP_REMOVED lines=29> */
.L_x_19166:
        /* <DEDUP_REMOVED lines=18> */
.L_x_19167:
[----:B------:R-:W-:Y:S05]  /*11480*/  BSYNC B0 ;  /* 0x0000000000007941 */ /* 0x000fea0003800000 */
.L_x_19165:
[----:B------:R-:W2:Y:S02]  /*11490*/  LDG.E.64 R12, desc[UR36][R12.64+-0x10] ;  /* 0xfffff0240c0c7981 */ /* 0x000ea4000c1e1b00 */
[----:B--2---:R-:W-:Y:S02]  /*114a0*/  IMAD R3, R5, R12, RZ ;  /* 0x0000000c05037224 */ /* 0x004fe400078e02ff */
[----:B------:R-:W-:-:S04]  /*114b0*/  IMAD.WIDE.U32 R22, R12, R4, R22 ;  /* 0x000000040c167225 */ /* 0x000fc800078e0016 */
[----:B------:R-:W-:-:S05]  /*114c0*/  IMAD R3, R13, R4, R3 ;  /* 0x000000040d037224 */ /* 0x000fca00078e0203 */
[----:B------:R-:W-:-:S07]  /*114d0*/  IADD3 R23, R23, R3, RZ ;  /* 0x0000000317177210 */ /* 0x000fce0007ffe0ff */
.L_x_19158:
        /* <DEDUP_REMOVED lines=19> */
.L_x_19172:
        /* <DEDUP_REMOVED lines=25> */
.L_x_19171:
[----:B------:R-:W-:Y:S05]  /*117a0*/  BSYNC B8 ;  /* 0x0000000000087941 */ /* 0x000fea0003800000 */
.L_x_19170:
[----:B------:R-:W-:-:S05]  /*117b0*/  IADD3 R16, P0, R16, 0x8, RZ ;  /* 0x0000000810107810 */ /* 0x000fca0007f1e0ff */
[----:B------:R-:W-:Y:S01]  /*117c0*/  IMAD.X R17, RZ, RZ, R17, P0 ;  /* 0x000000ffff117224 */ /* 0x000fe200000e0611 */
[----:B------:R-:W-:-:S04]  /*117d0*/  ISETP.GE.U32.AND P0, PT, R16, R19, PT ;  /* 0x000000131000720c */ /* 0x000fc80003f06070 */
[----:B------:R-:W-:-:S13]  /*117e0*/  ISETP.GE.U32.AND.EX P0, PT, R17, R18, PT, P0 ;  /* 0x000000121100720c */ /* 0x000fda0003f06100 */
[----:B------:R-:W-:Y:S05]  /*117f0*/  @!P0 BRA `(.L_x_19172) ;  /* 0xfffffffc00848947 */ /* 0x000fea000383ffff */
.L_x_19169:
[----:B------:R-:W-:Y:S05]  /*11800*/  BSYNC B7 ;  /* 0x0000000000077941 */ /* 0x000fea0003800000 */
.L_x_19168:
        /* <DEDUP_REMOVED lines=22> */
.L_x_19174:
[----:B------:R-:W-:Y:S05]  /*11970*/  BSYNC B7 ;  /* 0x0000000000077941 */ /* 0x000fea0003800000 */
.L_x_19173:
        /* <DEDUP_REMOVED lines=22> */
.L_x_19176:
[----:B------:R-:W-:Y:S05]  /*11ae0*/  BSYNC B7 ;  /* 0x0000000000077941 */ /* 0x000fea0003800000 */
.L_x_19175:
        /* <DEDUP_REMOVED lines=29> */
.L_x_19178:
[----:B------:R-:W-:Y:S05]  /*11cc0*/  BSYNC B7 ;  /* 0x0000000000077941 */ /* 0x000fea0003800000 */
.L_x_19177:
        /* <DEDUP_REMOVED lines=13> */
.L_x_19192:
        /* <DEDUP_REMOVED lines=15> */
.L_x_19181:
        /* <DEDUP_REMOVED lines=19> */
.L_x_19182:
[----:B------:R-:W-:Y:S05]  /*11fc0*/  BSYNC B1 ;  /* 0x0000000000017941 */ /* 0x000fea0003800000 */
.L_x_19180:
        /* <DEDUP_REMOVED lines=29> */
.L_x_19184:
        /* <DEDUP_REMOVED lines=19> */
.L_x_19185:
[----:B------:R-:W-:Y:S05]  /*122d0*/  BSYNC B1 ;  /* 0x0000000000017941 */ /* 0x000fea0003800000 */
.L_x_19183:
        /* <DEDUP_REMOVED lines=29> */
.L_x_19187:
        /* <DEDUP_REMOVED lines=19> */
.L_x_19188:
[----:B------:R-:W-:Y:S05]  /*125e0*/  BSYNC B1 ;  /* 0x0000000000017941 */ /* 0x000fea0003800000 */
.L_x_19186:
        /* <DEDUP_REMOVED lines=28> */
.L_x_19190:
        /* <DEDUP_REMOVED lines=19> */
.L_x_19191:
[----:B------:R-:W-:Y:S05]  /*128e0*/  BSYNC B1 ;  /* 0x0000000000017941 */ /* 0x000fea0003800000 */
.L_x_19189:
        /* <DEDUP_REMOVED lines=19> */
.L_x_19179:
        /* <DEDUP_REMOVED lines=18> */
.L_x_19195:
        /* <DEDUP_REMOVED lines=19> */
.L_x_19196:
[----:B------:R-:W-:Y:S05]  /*12c70*/  BSYNC B0 ;  /* 0x0000000000007941 */ /* 0x000fea0003800000 */
.L_x_19194:
        /* <DEDUP_REMOVED lines=30> */
.L_x_19198:
        /* <DEDUP_REMOVED lines=19> */
.L_x_19199:
[----:B------:R-:W-:Y:S05]  /*12f90*/  BSYNC B0 ;  /* 0x0000000000007941 */ /* 0x000fea0003800000 */
.L_x_19197:
        /* <DEDUP_REMOVED lines=25> */
[----:B------:R-:W-:Y:S05]  /*13130*/  CALL.REL.NOINC `($__internal_47_$__cuda_sm20_rem_s64) ;  /* 0x0000015400987944 */ /* 0x000fea0003c00000 */
[----:B------:R-:W-:Y:S02]  /*13140*/  IMAD.MOV.U32 R2, RZ, RZ, R3 ;  /* 0x000000ffff027224 */ /* 0x000fe400078e0003 */
[----:B------:R-:W-:Y:S01]  /*13150*/  IMAD.MOV.U32 R3, RZ, RZ, R0 ;  /* 0x000000ffff037224 */ /* 0x000fe200078e0000 */
[----:B------:R-:W-:Y:S06]  /*13160*/  BRA `(.L_x_19202) ;  /* 0x0000000000487947 */ /* 0x000fec0003800000 */
.L_x_19201:
        /* <DEDUP_REMOVED lines=18> */
.L_x_19202:
[----:B------:R-:W-:Y:S05]  /*13290*/  BSYNC B0 ;  /* 0x0000000000007941 */ /* 0x000fea0003800000 */
.L_x_19200:
[----:B------:R-:W2:Y:S02]  /*132a0*/  LDG.E.64 R12, desc[UR36][R12.64+-0x10] ;  /* 0xfffff0240c0c7981 */ /* 0x000ea4000c1e1b00 */
[----:B--2---:R-:W-:Y:S02]  /*132b0*/  IMAD R3, R3, R12, RZ ;  /* 0x0000000c03037224 */ /* 0x004fe400078e02ff */
[----:B------:R-:W-:-:S04]  /*132c0*/  IMAD.WIDE.U32 R22, R12, R2, R22 ;  /* 0x000000020c167225 */ /* 0x000fc800078e0016 */
[----:B------:R-:W-:-:S04]  /*132d0*/  IMAD R3, R13, R2, R3 ;  /* 0x000000020d037224 */ /* 0x000fc800078e0203 */
[----:B------:R-:W-:-:S07]  /*132e0*/  IMAD.IADD R23, R23, 0x1, R3 ;  /* 0x0000000117177824 */ /* 0x000fce00078e0203 */
.L_x_19193:
        /* <DEDUP_REMOVED lines=18> */
.L_x_19205:
        /* <DEDUP_REMOVED lines=25> */
.L_x_19204:
[----:B------:R-:W-:Y:S05]  /*135a0*/  BSYNC B7 ;  /* 0x0000000000077941 */ /* 0x000fea0003800000 */
.L_x_19203:
[----:B------:R-:W-:-:S04]  /*135b0*/  IADD3 R16, P0, R16, 0x8, RZ ;  /* 0x0000000810107810 */ /* 0x000fc80007f1e0ff */
[----:B------:R-:W-:Y:S02]  /*135c0*/  IADD3.X R17, RZ, R17, RZ, P0, !PT ;  /* 0x00000011ff117210 */ /* 0x000fe400007fe4ff */
[----:B------:R-:W-:-:S04]  /*135d0*/  ISETP.GE.U32.AND P0, PT, R16, R19, PT ;  /* 0x000000131000720c */ /* 0x000fc80003f06070 */
[----:B------:R-:W-:-:S13]  /*135e0*/  ISETP.GE.U32.AND.EX P0, PT, R17, R18, PT, P0 ;  /* 0x000000121100720c */ /* 0x000fda0003f06100 */
[----:B------:R-:W-:Y:S05]  /*135f0*/  @!P0 BRA `(.L_x_19205) ;  /* 0xfffffffc00848947 */ /* 0x000fea000383ffff */
.L_x_18927:
[----:B------:R-:W-:Y:S05]  /*13600*/  BSYNC B6 ;  /* 0x0000000000067941 */ /* 0x000fea0003800000 */
.L_x_18837:
        /* <DEDUP_REMOVED lines=11> */
.L_x_18836:
        /* <DEDUP_REMOVED lines=217> */
.L_x_19211:
[----:B------:R-:W-:Y:S05]  /*14450*/  BSYNC B8 ;  /* 0x0000000000087941 */ /* 0x000fea0003800000 */
.L_x_19210:
        /* <DEDUP_REMOVED lines=24> */
.L_x_19213:
[----:B------:R-:W-:Y:S05]  /*145e0*/  BSYNC B8 ;  /* 0x0000000000087941 */ /* 0x000fea0003800000 */
.L_x_19212:
        /* <DEDUP_REMOVED lines=29> */
.L_x_19215:
[----:B------:R-:W-:Y:S05]  /*147c0*/  BSYNC B8 ;  /* 0x0000000000087941 */ /* 0x000fea0003800000 */
.L_x_19214:
        /* <DEDUP_REMOVED lines=14> */
.L_x_19218:
        /* <DEDUP_REMOVED lines=26> */
.L_x_19217:
[----:B------:R-:W-:Y:S05]  /*14a50*/  BSYNC B8 ;  /* 0x0000000000087941 */ /* 0x000fea0003800000 */
.L_x_19216:
[----:B------:R-:W-:-:S05]  /*14a60*/  IADD3 R0, P0, R46, 0x8, RZ ;  /* 0x000000082e007810 */ /* 0x000fca0007f1e0ff */
[----:B------:R-:W-:Y:S01]  /*14a70*/  IMAD.X R47, RZ, RZ, R47, P0 ;  /* 0x000000ffff2f7224 */ /* 0x000fe200000e062f */
[----:B------:R-:W-:-:S04]  /*14a80*/  ISETP.GE.U32.AND P0, PT, R0, R51, PT ;  /* 0x000000330000720c */ /* 0x000fc80003f06070 */
[----:B------:R-:W-:-:S13]  /*14a90*/  ISETP.GE.U32.AND.EX P0, PT, R47, R48, PT, P0 ;  /* 0x000000302f00720c */ /* 0x000fda0003f06100 */
[----:B------:R-:W-:Y:S05]  /*14aa0*/  @!P0 BRA `(.L_x_19218) ;  /* 0xfffffffc00808947 */ /* 0x000fea000383ffff */
.L_x_19209:
[----:B------:R-:W-:Y:S05]  /*14ab0*/  BSYNC B7 ;  /* 0x0000000000077941 */ /* 0x000fea0003800000 */
.L_x_19208:
        /* <DEDUP_REMOVED lines=29> */
.L_x_19222:
[----:B------:R-:W-:Y:S05]  /*14c90*/  BSYNC B8 ;  /* 0x0000000000087941 */ /* 0x000fea0003800000 */
.L_x_19221:
        /* <DEDUP_REMOVED lines=24> */
.L_x_19224:
[----:B------:R-:W-:Y:S05]  /*14e20*/  BSYNC B8 ;  /* 0x0000000000087941 */ /* 0x000fea0003800000 */
.L_x_19223:
        /* <DEDUP_REMOVED lines=29> */
.L_x_19226:
[----:B------:R-:W-:Y:S05]  /*15000*/  BSYNC B8 ;  /* 0x0000000000087941 */ /* 0x000fea0003800000 */
.L_x_19225:
        /* <DEDUP_REMOVED lines=14> */
.L_x_19229:
        /* <DEDUP_REMOVED lines=26> */
.L_x_19228:
[----:B------:R-:W-:Y:S05]  /*15290*/  BSYNC B8 ;  /* 0x0000000000087941 */ /* 0x000fea0003800000 */
.L_x_19227:
[----:B------:R-:W-:-:S05]  /*152a0*/  IADD3 R0, P0, R16, 0x8, RZ ;  /* 0x0000000810007810 */ /* 0x000fca0007f1e0ff */
[----:B------:R-:W-:Y:S01]  /*152b0*/  IMAD.X R17, RZ, RZ, R17, P0 ;  /* 0x000000ffff117224 */ /* 0x000fe200000e0611 */
[----:B------:R-:W-:-:S04]  /*152c0*/  ISETP.GE.U32.AND P0, PT, R0, R47, PT ;  /* 0x0000002f0000720c */ /* 0x000fc80003f06070 */
[----:B------:R-:W-:-:S13]  /*152d0*/  ISETP.GE.U32.AND.EX P0, PT, R17, R18, PT, P0 ;  /* 0x000000121100720c */ /* 0x000fda0003f06100 */
[----:B------:R-:W-:Y:S05]  /*152e0*/  @!P0 BRA `(.L_x_19229) ;  /* 0xfffffffc00808947 */ /* 0x000fea000383ffff */
.L_x_19220:
[----:B------:R-:W-:Y:S05]  /*152f0*/  BSYNC B7 ;  /* 0x0000000000077941 */ /* 0x000fea0003800000 */
.L_x_19219:
        /* <DEDUP_REMOVED lines=29> */
.L_x_19233:
[----:B------:R-:W-:Y:S05]  /*154d0*/  BSYNC B8 ;  /* 0x0000000000087941 */ /* 0x000fea0003800000 */
.L_x_19232:
        /* <DEDUP_REMOVED lines=24> */
.L_x_19235:
[----:B------:R-:W-:Y:S05]  /*15660*/  BSYNC B8 ;  /* 0x0000000000087941 */ /* 0x000fea0003800000 */
.L_x_19234:
        /* <DEDUP_REMOVED lines=29> */
.L_x_19237:
[----:B------:R-:W-:Y:S05]  /*15840*/  BSYNC B8 ;  /* 0x0000000000087941 */ /* 0x000fea0003800000 */
.L_x_19236:
        /* <DEDUP_REMOVED lines=14> */
.L_x_19240:
        /* <DEDUP_REMOVED lines=25> */
.L_x_19239:
[----:B------:R-:W-:Y:S05]  /*15ac0*/  BSYNC B8 ;  /* 0x0000000000087941 */ /* 0x000fea0003800000 */
.L_x_19238:
[----:B------:R-:W-:-:S04]  /*15ad0*/  IADD3 R16, P0, R16, 0x8, RZ ;  /* 0x0000000810107810 */ /* 0x000fc80007f1e0ff */
[----:B------:R-:W-:Y:S02]  /*15ae0*/  IADD3.X R17, RZ, R17, RZ, P0, !PT ;  /* 0x00000011ff117210 */ /* 0x000fe400007fe4ff */
[----:B------:R-:W-:-:S04]  /*15af0*/  ISETP.GE.U32.AND P0, PT, R16, R19, PT ;  /* 0x000000131000720c */ /* 0x000fc80003f06070 */
[----:B------:R-:W-:-:S13]  /*15b00*/  ISETP.GE.U32.AND.EX P0, PT, R17, R24, PT, P0 ;  /* 0x000000181100720c */ /* 0x000fda0003f06100 */
[----:B------:R-:W-:Y:S05]  /*15b10*/  @!P0 BRA `(.L_x_19240) ;  /* 0xfffffffc00848947 */ /* 0x000fea000383ffff */
.L_x_19231:
[----:B------:R-:W-:Y:S05]  /*15b20*/  BSYNC B7 ;  /* 0x0000000000077941 */ /* 0x000fea0003800000 */
.L_x_19230:
        /* <DEDUP_REMOVED lines=29> */
.L_x_19244:
[----:B------:R-:W-:Y:S05]  /*15d00*/  BSYNC B8 ;  /* 0x0000000000087941 */ /* 0x000fea0003800000 */
.L_x_19243:
        /* <DEDUP_REMOVED lines=24> */
.L_x_19246:
[----:B------:R-:W-:Y:S05]  /*15e90*/  BSYNC B8 ;  /* 0x0000000000087941 */ /* 0x000fea0003800000 */
.L_x_19245:
        /* <DEDUP_REMOVED lines=29> */
.L_x_19248:
[----:B------:R-:W-:Y:S05]  /*16070*/  BSYNC B8 ;  /* 0x0000000000087941 */ /* 0x000fea0003800000 */
.L_x_19247:
        /* <DEDUP_REMOVED lines=14> */
.L_x_19251:
        /* <DEDUP_REMOVED lines=25> */
.L_x_19250:
[----:B------:R-:W-:Y:S05]  /*162f0*/  BSYNC B8 ;  /* 0x0000000000087941 */ /* 0x000fea0003800000 */
.L_x_19249:
[----:B------:R-:W-:-:S05]  /*16300*/  IADD3 R16, P0, R16, 0x8, RZ ;  /* 0x0000000810107810 */ /* 0x000fca0007f1e0ff */
[----:B------:R-:W-:Y:S01]  /*16310*/  IMAD.X R17, RZ, RZ, R17, P0 ;  /* 0x000000ffff117224 */ /* 0x000fe200000e0611 */
[----:B------:R-:W-:-:S04]  /*16320*/  ISETP.GE.U32.AND P0, PT, R16, R19, PT ;  /* 0x000000131000720c */ /* 0x000fc80003f06070 */
[----:B------:R-:W-:-:S13]  /*16330*/  ISETP.GE.U32.AND.EX P0, PT, R17, R28, PT, P0 ;  /* 0x0000001c1100720c */ /* 0x000fda0003f06100 */
[----:B------:R-:W-:Y:S05]  /*16340*/  @!P0 BRA `(.L_x_19251) ;  /* 0xfffffffc00848947 */ /* 0x000fea000383ffff */
.L_x_19242:
[----:B------:R-:W-:Y:S05]  /*16350*/  BSYNC B7 ;  /* 0x0000000000077941 */ /* 0x000fea0003800000 */
.L_x_19241:
        /* <DEDUP_REMOVED lines=29> */
.L_x_19255:
[----:B------:R-:W-:Y:S05]  /*16530*/  BSYNC B8 ;  /* 0x0000000000087941 */ /* 0x000fea0003800000 */
.L_x_19254:
        /* <DEDUP_REMOVED lines=24> */
.L_x_19257:
[----:B------:R-:W-:Y:S05]  /*166c0*/  BSYNC B8 ;  /* 0x0000000000087941 */ /* 0x000fea0003800000 */
.L_x_19256:
        /* <DEDUP_REMOVED lines=29> */
.L_x_19259:
[----:B------:R-:W-:Y:S05]  /*168a0*/  BSYNC B8 ;  /* 0x0000000000087941 */ /* 0x000fea0003800000 */
.L_x_19258:
        /* <DEDUP_REMOVED lines=14> */
.L_x_19262:
        /* <DEDUP_REMOVED lines=25> */
.L_x_19261:
[----:B------:R-:W-:Y:S05]  /*16b20*/  BSYNC B8 ;  /* 0x0000000000087941 */ /* 0x000fea0003800000 */
.L_x_19260:
[----:B------:R-:W-:-:S05]  /*16b30*/  IADD3 R16, P0, R16, 0x8, RZ ;  /* 0x0000000810107810 */ /* 0x000fca0007f1e0ff */
[----:B------:R-:W-:Y:S01]  /*16b40*/  IMAD.X R17, RZ, RZ, R17, P0 ;  /* 0x000000ffff117224 */ /* 0x000fe200000e0611 */
[----:B------:R-:W-:-:S04]  /*16b50*/  ISETP.GE.U32.AND P0, PT, R16, R19, PT ;  /* 0x000000131000720c */ /* 0x000fc80003f06070 */
[----:B------:R-:W-:-:S13]  /*16b60*/  ISETP.GE.U32.AND.EX P0, PT, R17, R32, PT, P0 ;  /* 0x000000201100720c */ /* 0x000fda0003f06100 */
[----:B------:R-:W-:Y:S05]  /*16b70*/  @!P0 BRA `(.L_x_19262) ;  /* 0xfffffffc00848947 */ /* 0x000fea000383ffff */
.L_x_19253:
[----:B------:R-:W-:Y:S05]  /*16b80*/  BSYNC B7 ;  /* 0x0000000000077941 */ /* 0x000fea0003800000 */
.L_x_19252:
        /* <DEDUP_REMOVED lines=29> */
.L_x_19266:
[----:B------:R-:W-:Y:S05]  /*16d60*/  BSYNC B8 ;  /* 0x0000000000087941 */ /* 0x000fea0003800000 */
.L_x_19265:
        /* <DEDUP_REMOVED lines=24> */
.L_x_19268:
[----:B------:R-:W-:Y:S05]  /*16ef0*/  BSYNC B8 ;  /* 0x0000000000087941 */ /* 0x000fea0003800000 */
.L_x_19267:
        /* <DEDUP_REMOVED lines=29> */
.L_x_19270:
[----:B------:R-:W-:Y:S05]  /*170d0*/  BSYNC B8 ;  /* 0x0000000000087941 */ /* 0x000fea0003800000 */
.L_x_19269:
        /* <DEDUP_REMOVED lines=14> */
.L_x_19273:
        /* <DEDUP_REMOVED lines=25> */
.L_x_19272:
[----:B------:R-:W-:Y:S05]  /*17350*/  BSYNC B8 ;  /* 0x0000000000087941 */ /* 0x000fea0003800000 */
.L_x_19271:
[----:B------:R-:W-:-:S04]  /*17360*/  IADD3 R16, P0, R16, 0x8, RZ ;  /* 0x0000000810107810 */ /* 0x000fc80007f1e0ff */
[----:B------:R-:W-:Y:S02]  /*17370*/  IADD3.X R17, RZ, R17, RZ, P0, !PT ;  /* 0x00000011ff117210 */ /* 0x000fe400007fe4ff */
[----:B------:R-:W-:-:S04]  /*17380*/  ISETP.GE.U32.AND P0, PT, R16, R19, PT ;  /* 0x000000131000720c */ /* 0x000fc80003f06070 */
[----:B------:R-:W-:-:S13]  /*17390*/  ISETP.GE.U32.AND.EX P0, PT, R17, R36, PT, P0 ;  /* 0x000000241100720c */ /* 0x000fda0003f06100 */
[----:B------:R-:W-:Y:S05]  /*173a0*/  @!P0 BRA `(.L_x_19273) ;  /* 0xfffffffc00848947 */ /* 0x000fea000383ffff */
.L_x_19264:
[----:B------:R-:W-:Y:S05]  /*173b0*/  BSYNC B7 ;  /* 0x0000000000077941 */ /* 0x000fea0003800000 */
.L_x_19263:
        /* <DEDUP_REMOVED lines=29> */
.L_x_19277:
[----:B------:R-:W-:Y:S05]  /*17590*/  BSYNC B8 ;  /* 0x0000000000087941 */ /* 0x000fea0003800000 */
.L_x_19276:
        /* <DEDUP_REMOVED lines=24> */
.L_x_19279:
[----:B------:R-:W-:Y:S05]  /*17720*/  BSYNC B8 ;  /* 0x0000000000087941 */ /* 0x000fea0003800000 */
.L_x_19278:
        /* <DEDUP_REMOVED lines=29> */
.L_x_19281:
[----:B------:R-:W-:Y:S05]  /*17900*/  BSYNC B8 ;  /* 0x0000000000087941 */ /* 0x000fea0003800000 */
.L_x_19280:
        /* <DEDUP_REMOVED lines=14> */
.L_x_19284:
        /* <DEDUP_REMOVED lines=25> */
.L_x_19283:
[----:B------:R-:W-:Y:S05]  /*17b80*/  BSYNC B8 ;  /* 0x0000000000087941 */ /* 0x000fea0003800000 */
.L_x_19282:
[----:B------:R-:W-:-:S05]  /*17b90*/  IADD3 R16, P0, R16, 0x8, RZ ;  /* 0x0000000810107810 */ /* 0x000fca0007f1e0ff */
[----:B------:R-:W-:Y:S01]  /*17ba0*/  IMAD.X R17, RZ, RZ, R17, P0 ;  /* 0x000000ffff117224 */ /* 0x000fe200000e0611 */
[----:B------:R-:W-:-:S04]  /*17bb0*/  ISETP.GE.U32.AND P0, PT, R16, R19, PT ;  /* 0x000000131000720c */ /* 0x000fc80003f06070 */
[----:B------:R-:W-:-:S13]  /*17bc0*/  ISETP.GE.U32.AND.EX P0, PT, R17, R40, PT, P0 ;  /* 0x000000281100720c */ /* 0x000fda0003f06100 */
[----:B------:R-:W-:Y:S05]  /*17bd0*/  @!P0 BRA `(.L_x_19284) ;  /* 0xfffffffc00848947 */ /* 0x000fea000383ffff */
.L_x_19275:
[----:B------:R-:W-:Y:S05]  /*17be0*/  BSYNC B7 ;  /* 0x0000000000077941 */ /* 0x000fea0003800000 */
.L_x_19274:
        /* <DEDUP_REMOVED lines=29> */
.L_x_19288:
[----:B------:R-:W-:Y:S05]  /*17dc0*/  BSYNC B8 ;  /* 0x0000000000087941 */ /* 0x000fea0003800000 */
.L_x_19287:
        /* <DEDUP_REMOVED lines=24> */
.L_x_19290:
[----:B------:R-:W-:Y:S05]  /*17f50*/  BSYNC B8 ;  /* 0x0000000000087941 */ /* 0x000fea0003800000 */
.L_x_19289:
        /* <DEDUP_REMOVED lines=29> */
.L_x_19292:
[----:B------:R-:W-:Y:S05]  /*18130*/  BSYNC B8 ;  /* 0x0000000000087941 */ /* 0x000fea0003800000 */
.L_x_19291:
        /* <DEDUP_REMOVED lines=14> */
.L_x_19295:
        /* <DEDUP_REMOVED lines=25> */
.L_x_19294:
[----:B------:R-:W-:Y:S05]  /*183b0*/  BSYNC B8 ;  /* 0x0000000000087941 */ /* 0x000fea0003800000 */
.L_x_19293:
[----:B------:R-:W-:-:S05]  /*183c0*/  IADD3 R16, P0, R16, 0x8, RZ ;  /* 0x0000000810107810 */ /* 0x000fca0007f1e0ff */
[----:B------:R-:W-:Y:S01]  /*183d0*/  IMAD.X R17, RZ, RZ, R17, P0 ;  /* 0x000000ffff117224 */ /* 0x000fe200000e0611 */
[----:B------:R-:W-:-:S04]  /*183e0*/  ISETP.GE.U32.AND P0, PT, R16, R19, PT ;  /* 0x000000131000720c */ /* 0x000fc80003f06070 */
[----:B------:R-:W-:-:S13]  /*183f0*/  ISETP.GE.U32.AND.EX P0, PT, R17, R44, PT, P0 ;  /* 0x0000002c1100720c */ /* 0x000fda0003f06100 */
[----:B------:R-:W-:Y:S05]  /*18400*/  @!P0 BRA `(.L_x_19295) ;  /* 0xfffffffc00848947 */ /* 0x000fea000383ffff */
.L_x_19286:
[----:B------:R-:W-:Y:S05]  /*18410*/  BSYNC B7 ;  /* 0x0000000000077941 */ /* 0x000fea0003800000 */
.L_x_19285:
[----:B------:R-:W-:Y:S05]  /*18420*/  BRA `(.L_x_19296) ;  /* 0x000000f800987947 */ /* 0x000fea0003800000 */
.L_x_19207:
        /* <DEDUP_REMOVED lines=26> */
.L_x_19300:
[----:B------:R-:W-:Y:S05]  /*185d0*/  BSYNC B8 ;  /* 0x0000000000087941 */ /* 0x000fea0003800000 */
.L_x_19299:
        /* <DEDUP_REMOVED lines=24> */
.L_x_19302:
[----:B------:R-:W-:Y:S05]  /*18760*/  BSYNC B8 ;  /* 0x0000000000087941 */ /* 0x000fea0003800000 */
.L_x_19301:
        /* <DEDUP_REMOVED lines=29> */
.L_x_19304:
[----:B------:R-:W-:Y:S05]  /*18940*/  BSYNC B8 ;  /* 0x0000000000087941 */ /* 0x000fea0003800000 */
.L_x_19303:
        /* <DEDUP_REMOVED lines=17> */
.L_x_19318:
        /* <DEDUP_REMOVED lines=15> */
.L_x_19307:
        /* <DEDUP_REMOVED lines=19> */
.L_x_19308:
[----:B------:R-:W-:Y:S05]  /*18c80*/  BSYNC B1 ;  /* 0x0000000000017941 */ /* 0x000fea0003800000 */
.L_x_19306:
        /* <DEDUP_REMOVED lines=30> */
.L_x_19310:
        /* <DEDUP_REMOVED lines=19> */
.L_x_19311:
[----:B------:R-:W-:Y:S05]  /*18fa0*/  BSYNC B1 ;  /* 0x0000000000017941 */ /* 0x000fea0003800000 */
.L_x_19309:
        /* <DEDUP_REMOVED lines=29> */
.L_x_19313:
        /* <DEDUP_REMOVED lines=19> */
.L_x_19314:
[----:B------:R-:W-:Y:S05]  /*192b0*/  BSYNC B1 ;  /* 0x0000000000017941 */ /* 0x000fea0003800000 */
.L_x_19312:
        /* <DEDUP_REMOVED lines=29> */
.L_x_19316:
        /* <DEDUP_REMOVED lines=19> */
.L_x_19317:
[----:B------:R-:W-:Y:S05]  /*195c0*/  BSYNC B1 ;  /* 0x0000000000017941 */ /* 0x000fea0003800000 */
.L_x_19315:
        /* <DEDUP_REMOVED lines=20> */
.L_x_19305:
        /* <DEDUP_REMOVED lines=18> */
.L_x_19321:
        /* <DEDUP_REMOVED lines=19> */
.L_x_19322:
[----:B------:R-:W-:Y:S05]  /*19960*/  BSYNC B0 ;  /* 0x0000000000007941 */ /* 0x000fea0003800000 */
.L_x_19320:
        /* <DEDUP_REMOVED lines=35> */
.L_x_19324:
        /* <DEDUP_REMOVED lines=19> */
.L_x_19325:
[----:B------:R-:W-:Y:S05]  /*19cd0*/  BSYNC B0 ;  /* 0x0000000000007941 */ /* 0x000fea0003800000 */
.L_x_19323:
        /* <DEDUP_REMOVED lines=37> */
.L_x_19327:
        /* <DEDUP_REMOVED lines=18> */
.L_x_19328:
[----:B------:R-:W-:Y:S05]  /*1a050*/  BSYNC B0 ;  /* 0x0000000000007941 */ /* 0x000fea0003800000 */
.L_x_19326:
        /* <DEDUP_REMOVED lines=9> */
.L_x_19319:
        /* <DEDUP_REMOVED lines=18> */
.L_x_19331:
        /* <DEDUP_REMOVED lines=25> */
.L_x_19330:
[----:B------:R-:W-:Y:S05]  /*1a3a0*/  BSYNC B8 ;  /* 0x0000000000087941 */ /* 0x000fea0003800000 */
.L_x_19329:
[----:B------:R-:W-:-:S04]  /*1a3b0*/  IADD3 R46, P0, R46, 0x8, RZ ;  /* 0x000000082e2e7810 */ /* 0x000fc80007f1e0ff */
[----:B------:R-:W-:Y:S02]  /*1a3c0*/  IADD3.X R47, RZ, R47, RZ, P0, !PT ;  /* 0x0000002fff2f7210 */ /* 0x000fe400007fe4ff */
[----:B------:R-:W-:-:S04]  /*1a3d0*/  ISETP.GE.U32.AND P0, PT, R46, R49, PT ;  /* 0x000000312e00720c */ /* 0x000fc80003f06070 */
[----:B------:R-:W-:-:S13]  /*1a3e0*/  ISETP.GE.U32.AND.EX P0, PT, R47, R48, PT, P0 ;  /* 0x000000302f00720c */ /* 0x000fda0003f06100 */
[----:B------:R-:W-:Y:S05]  /*1a3f0*/  @!P0 BRA `(.L_x_19331) ;  /* 0xfffffffc00848947 */ /* 0x000fea000383ffff */
.L_x_19298:
[----:B------:R-:W-:Y:S05]  /*1a400*/  BSYNC B7 ;  /* 0x0000000000077941 */ /* 0x000fea0003800000 */
.L_x_19297:
        /* <DEDUP_REMOVED lines=29> */
.L_x_19335:
[----:B------:R-:W-:Y:S05]  /*1a5e0*/  BSYNC B8 ;  /* 0x0000000000087941 */ /* 0x000fea0003800000 */
.L_x_19334:
        /* <DEDUP_REMOVED lines=24> */
.L_x_19337:
[----:B------:R-:W-:Y:S05]  /*1a770*/  BSYNC B8 ;  /* 0x0000000000087941 */ /* 0x000fea0003800000 */
.L_x_19336:
        /* <DEDUP_REMOVED lines=29> */
.L_x_19339:
[----:B------:R-:W-:Y:S05]  /*1a950*/  BSYNC B8 ;  /* 0x0000000000087941 */ /* 0x000fea0003800000 */
.L_x_19338:
        /* <DEDUP_REMOVED lines=17> */
.L_x_19353:
        /* <DEDUP_REMOVED lines=15> */
.L_x_19342:
        /* <DEDUP_REMOVED lines=19> */
.L_x_19343:
[----:B------:R-:W-:Y:S05]  /*1ac90*/  BSYNC B1 ;  /* 0x0000000000017941 */ /* 0x000fea0003800000 */
.L_x_19341:
        /* <DEDUP_REMOVED lines=31> */
.L_x_19345:
        /* <DEDUP_REMOVED lines=19> */
.L_x_19346:
[----:B------:R-:W-:Y:S05]  /*1afc0*/  BSYNC B1 ;  /* 0x0000000000017941 */ /* 0x000fea0003800000 */
.L_x_19344:
        /* <DEDUP_REMOVED lines=29> */
.L_x_19348:
        /* <DEDUP_REMOVED lines=19> */
.L_x_19349:
[----:B------:R-:W-:Y:S05]  /*1b2d0*/  BSYNC B1 ;  /* 0x0000000000017941 */ /* 0x000fea0003800000 */
.L_x_19347:
        /* <DEDUP_REMOVED lines=28> */
.L_x_19351:
        /* <DEDUP_REMOVED lines=19> */
.L_x_19352:
[----:B------:R-:W-:Y:S05]  /*1b5d0*/  BSYNC B1 ;  /* 0x0000000000017941 */ /* 0x000fea0003800000 */
.L_x_19350:
        /* <DEDUP_REMOVED lines=20> */
.L_x_19340:
        /* <DEDUP_REMOVED lines=19> */
.L_x_19356:
        /* <DEDUP_REMOVED lines=19> */
.L_x_19357:
[----:B------:R-:W-:Y:S05]  /*1b980*/  BSYNC B0 ;  /* 0x0000000000007941 */ /* 0x000fea0003800000 */
.L_x_19355:
        /* <DEDUP_REMOVED lines=33> */
.L_x_19359:
        /* <DEDUP_REMOVED lines=19> */
.L_x_19360:
[----:B------:R-:W-:Y:S05]  /*1bcd0*/  BSYNC B0 ;  /* 0x0000000000007941 */ /* 0x000fea0003800000 */
.L_x_19358:
        /* <DEDUP_REMOVED lines=32> */
.L_x_19362:
        /* <DEDUP_REMOVED lines=18> */
.L_x_19363:
[----:B------:R-:W-:Y:S05]  /*1c000*/  BSYNC B0 ;  /* 0x0000000000007941 */ /* 0x000fea0003800000 */
.L_x_19361:
[----:B------:R-:W2:Y:S01]  /*1c010*/  LDG.E.64 R12, desc[UR36][R12.64+-0x10] ;  /* 0xfffff0240c0c7981 */ /* 0x000ea2000c1e1b00 */
[----:B------:R-:W-:Y:S02]  /*1c020*/  IMAD.MOV.U32 R3, RZ, RZ, R50 ;  /* 0x000000ffff037224 */ /* 0x000fe400078e0032 */
[----:B--2---:R-:W-:Y:S02]  /*1c030*/  IMAD R5, R5, R12, RZ ;  /* 0x0000000c05057224 */ /* 0x004fe400078e02ff */
[----:B------:R-:W-:-:S04]  /*1c040*/  IMAD.WIDE.U32 R2, R12, R4, R2 ;  /* 0x000000040c027225 */ /* 0x000fc800078e0002 */
[----:B------:R-:W-:-:S05]  /*1c050*/  IMAD R5, R13, R4, R5 ;  /* 0x000000040d057224 */ /* 0x000fca00078e0205 */
[----:B------:R-:W-:-:S07]  /*1c060*/  IADD3 R50, R3, R5, RZ ;  /* 0x0000000503327210 */ /* 0x000fce0007ffe0ff */
.L_x_19354:
        /* <DEDUP_REMOVED lines=18> */
.L_x_19366:
        /* <DEDUP_REMOVED lines=25> */
.L_x_19365:
[----:B------:R-:W-:Y:S05]  /*1c320*/  BSYNC B8 ;  /* 0x0000000000087941 */ /* 0x000fea0003800000 */
.L_x_19364:
[----:B------:R-:W-:-:S05]  /*1c330*/  IADD3 R16, P0, R16, 0x8, RZ ;  /* 0x0000000810107810 */ /* 0x000fca0007f1e0ff */
[----:B------:R-:W-:Y:S01]  /*1c340*/  IMAD.X R17, RZ, RZ, R17, P0 ;  /* 0x000000ffff117224 */ /* 0x000fe200000e0611 */
[----:B------:R-:W-:-:S04]  /*1c350*/  ISETP.GE.U32.AND P0, PT, R16, R19, PT ;  /* 0x000000131000720c */ /* 0x000fc80003f06070 */
[----:B------:R-:W-:-:S13]  /*1c360*/  ISETP.GE.U32.AND.EX P0, PT, R17, R50, PT, P0 ;  /* 0x000000321100720c */ /* 0x000fda0003f06100 */
[----:B------:R-:W-:Y:S05]  /*1c370*/  @!P0 BRA `(.L_x_19366) ;  /* 0xfffffffc00848947 */ /* 0x000fea000383ffff */
.L_x_19333:
[----:B------:R-:W-:Y:S05]  /*1c380*/  BSYNC B7 ;  /* 0x0000000000077941 */ /* 0x000fea0003800000 */
.L_x_19332:
        /* <DEDUP_REMOVED lines=29> */
.L_x_19370:
[----:B------:R-:W-:Y:S05]  /*1c560*/  BSYNC B8 ;  /* 0x0000000000087941 */ /* 0x000fea0003800000 */
.L_x_19369:
        /* <DEDUP_REMOVED lines=24> */
.L_x_19372:
[----:B------:R-:W-:Y:S05]  /*1c6f0*/  BSYNC B8 ;  /* 0x0000000000087941 */ /* 0x000fea0003800000 */
.L_x_19371:
        /* <DEDUP_REMOVED lines=29> */
.L_x_19374:
[----:B------:R-:W-:Y:S05]  /*1c8d0*/  BSYNC B8 ;  /* 0x0000000000087941 */ /* 0x000fea0003800000 */
.L_x_19373:
        /* <DEDUP_REMOVED lines=17> */
.L_x_19388:
        /* <DEDUP_REMOVED lines=16> */
.L_x_19377:
        /* <DEDUP_REMOVED lines=19> */
.L_x_19378:
[----:B------:R-:W-:Y:S05]  /*1cc20*/  BSYNC B1 ;  /* 0x0000000000017941 */ /* 0x000fea0003800000 */
.L_x_19376:
        /* <DEDUP_REMOVED lines=30> */
.L_x_19380:
        /* <DEDUP_REMOVED lines=19> */
.L_x_19381:
[----:B------:R-:W-:Y:S05]  /*1cf40*/  BSYNC B1 ;  /* 0x0000000000017941 */ /* 0x000fea0003800000 */
.L_x_19379:
        /* <DEDUP_REMOVED lines=29> */
.L_x_19383:
        /* <DEDUP_REMOVED lines=19> */
.L_x_19384:
[----:B------:R-:W-:Y:S05]  /*1d250*/  BSYNC B1 ;  /* 0x0000000000017941 */ /* 0x000fea0003800000 */
.L_x_19382:
        /* <DEDUP_REMOVED lines=28> */
.L_x_19386:
        /* <DEDUP_REMOVED lines=19> */
.L_x_19387:
[----:B------:R-:W-:Y:S05]  /*1d550*/  BSYNC B1 ;  /* 0x0000000000017941 */ /* 0x000fea0003800000 */
.L_x_19385:
        /* <DEDUP_REMOVED lines=20> */
.L_x_19375:
        /* <DEDUP_REMOVED lines=18> */
.L_x_19391:
        /* <DEDUP_REMOVED lines=19> */
.L_x_19392:
[----:B------:R-:W-:Y:S05]  /*1d8f0*/  BSYNC B0 ;  /* 0x0000000000007941 */ /* 0x000fea0003800000 */
.L_x_19390:
        /* <DEDUP_REMOVED lines=31> */
.L_x_19394:
        /* <DEDUP_REMOVED lines=19> */
.L_x_19395:
[----:B------:R-:W-:Y:S05]  /*1dc20*/  BSYNC B0 ;  /* 0x0000000000007941 */ /* 0x000fea0003800000 */
.L_x_19393:
        /* <DEDUP_REMOVED lines=30> */
.L_x_19397:
        /* <DEDUP_REMOVED lines=18> */
.L_x_19398:
[----:B------:R-:W-:Y:S05]  /*1df30*/  BSYNC B0 ;  /* 0x0000000000007941 */ /* 0x000fea0003800000 */
.L_x_19396:
[----:B------:R-:W2:Y:S01]  /*1df40*/  LDG.E.64 R12, desc[UR36][R12.64+-0x10] ;  /* 0xfffff0240c0c7981 */ /* 0x000ea2000c1e1b00 */
[----:B------:R-:W-:Y:S02]  /*1df50*/  IMAD.MOV.U32 R3, RZ, RZ, R46 ;  /* 0x000000ffff037224 */ /* 0x000fe400078e002e */
[----:B--2---:R-:W-:Y:S02]  /*1df60*/  IMAD R5, R5, R12, RZ ;  /* 0x0000000c05057224 */ /* 0x004fe400078e02ff */
[----:B------:R-:W-:-:S04]  /*1df70*/  IMAD.WIDE.U32 R2, R12, R4, R2 ;  /* 0x000000040c027225 */ /* 0x000fc800078e0002 */
[----:B------:R-:W-:-:S04]  /*1df80*/  IMAD R5, R13, R4, R5 ;  /* 0x000000040d057224 */ /* 0x000fc800078e0205 */
[----:B------:R-:W-:-:S07]  /*1df90*/  IMAD.IADD R46, R3, 0x1, R5 ;  /* 0x00000001032e7824 */ /* 0x000fce00078e0205 */
.L_x_19389:
        /* <DEDUP_REMOVED lines=18> */
.L_x_19401:
        /* <DEDUP_REMOVED lines=25> */
.L_x_19400:
[----:B------:R-:W-:Y:S05]  /*1e250*/  BSYNC B8 ;  /* 0x0000000000087941 */ /* 0x000fea0003800000 */
.L_x_19399:
[----:B------:R-:W-:-:S05]  /*1e260*/  IADD3 R16, P0, R16, 0x8, RZ ;  /* 0x0000000810107810 */ /* 0x000fca0007f1e0ff */
[----:B------:R-:W-:Y:S01]  /*1e270*/  IMAD.X R17, RZ, RZ, R17, P0 ;  /* 0x000000ffff117224 */ /* 0x000fe200000e0611 */
[----:B------:R-:W-:-:S04]  /*1e280*/  ISETP.GE.U32.AND P0, PT, R16, R19, PT ;  /* 0x000000131000720c */ /* 0x000fc80003f06070 */
[----:B------:R-:W-:-:S13]  /*1e290*/  ISETP.GE.U32.AND.EX P0, PT, R17, R46, PT, P0 ;  /* 0x0000002e1100720c */ /* 0x000fda0003f06100 */
[----:B------:R-:W-:Y:S05]  /*1e2a0*/  @!P0 BRA `(.L_x_19401) ;  /* 0xfffffffc00848947 */ /* 0x000fea000383ffff */
.L_x_19368:
[----:B------:R-:W-:Y:S05]  /*1e2b0*/  BSYNC B7 ;  /* 0x0000000000077941 */ /* 0x000fea0003800000 */
.L_x_19367:
        /* <DEDUP_REMOVED lines=29> */
.L_x_19405:
[----:B------:R-:W-:Y:S05]  /*1e490*/  BSYNC B8 ;  /* 0x0000000000087941 */ /* 0x000fea0003800000 */
.L_x_19404:
        /* <DEDUP_REMOVED lines=24> */
.L_x_19407:
[----:B------:R-:W-:Y:S05]  /*1e620*/  BSYNC B8 ;  /* 0x0000000000087941 */ /* 0x000fea0003800000 */
.L_x_19406:
        /* <DEDUP_REMOVED lines=29> */
.L_x_19409:
[----:B------:R-:W-:Y:S05]  /*1e800*/  BSYNC B8 ;  /* 0x0000000000087941 */ /* 0x000fea0003800000 */
.L_x_19408:
        /* <DEDUP_REMOVED lines=17> */
.L_x_19423:
        /* <DEDUP_REMOVED lines=16> */
.L_x_19412:
        /* <DEDUP_REMOVED lines=19> */
.L_x_19413:
[----:B------:R-:W-:Y:S05]  /*1eb50*/  BSYNC B1 ;  /* 0x0000000000017941 */ /* 0x000fea0003800000 */
.L_x_19411:
        /* <DEDUP_REMOVED lines=30> */
.L_x_19415:
        /* <DEDUP_REMOVED lines=19> */
.L_x_19416:
[----:B------:R-:W-:Y:S05]  /*1ee70*/  BSYNC B1 ;  /* 0x0000000000017941 */ /* 0x000fea0003800000 */
.L_x_19414:
        /* <DEDUP_REMOVED lines=29> */
.L_x_19418:
        /* <DEDUP_REMOVED lines=19> */
.L_x_19419:
[----:B------:R-:W-:Y:S05]  /*1f180*/  BSYNC B1 ;  /* 0x0000000000017941 */ /* 0x000fea0003800000 */
.L_x_19417:
        /* <DEDUP_REMOVED lines=28> */
.L_x_19421:
        /* <DEDUP_REMOVED lines=19> */
.L_x_19422:
[----:B------:R-:W-:Y:S05]  /*1f480*/  BSYNC B1 ;  /* 0x0000000000017941 */ /* 0x000fea0003800000 */
.L_x_19420:
        /* <DEDUP_REMOVED lines=20> */
.L_x_19410:
        /* <DEDUP_REMOVED lines=18> */
.L_x_19426:
        /* <DEDUP_REMOVED lines=19> */
.L_x_19427:
[----:B------:R-:W-:Y:S05]  /*1f820*/  BSYNC B0 ;  /* 0x0000000000007941 */ /* 0x000fea0003800000 */
.L_x_19425:
        /* <DEDUP_REMOVED lines=31> */
.L_x_19429:
        /* <DEDUP_REMOVED lines=19> */
.L_x_19430:
[----:B------:R-:W-:Y:S05]  /*1fb50*/  BSYNC B0 ;  /* 0x0000000000007941 */ /* 0x000fea0003800000 */
.L_x_19428:
        /* <DEDUP_REMOVED lines=30> */
.L_x_19432:
        /* <DEDUP_REMOVED lines=18> */
.L_x_19433:
[----:B------:R-:W-:Y:S05]  /*1fe60*/  BSYNC B0 ;  /* 0x0000000000007941 */ /* 0x000fea0003800000 */
.L_x_19431:
[----:B------:R-:W2:Y:S01]  /*1fe70*/  LDG.E.64 R12, desc[UR36][R12.64+-0x10] ;  /* 0xfffff0240c0c7981 */ /* 0x000ea2000c1e1b00 */
[----:B------:R-:W-:Y:S01]  /*1fe80*/  MOV R3, R22 ;  /* 0x0000001600037202 */ /* 0x000fe20000000f00 */
[----:B--2---:R-:W-:Y:S02]  /*1fe90*/  IMAD R5, R5, R12, RZ ;  /* 0x0000000c05057224 */ /* 0x004fe400078e02ff */
[----:B------:R-:W-:-:S04]  /*1fea0*/  IMAD.WIDE.U32 R2, R12, R4, R2 ;  /* 0x000000040c027225 */ /* 0x000fc800078e0002 */
[----:B------:R-:W-:-:S04]  /*1feb0*/  IMAD R5, R13, R4, R5 ;  /* 0x000000040d057224 */ /* 0x000fc800078e0205 */
[----:B------:R-:W-:-:S07]  /*1fec0*/  IMAD.IADD R22, R3, 0x1, R5 ;  /* 0x0000000103167824 */ /* 0x000fce00078e0205 */
.L_x_19424:
        /* <DEDUP_REMOVED lines=18> */
.L_x_19436:
        /* <DEDUP_REMOVED lines=25> */
.L_x_19435:
[----:B------:R-:W-:Y:S05]  /*20180*/  BSYNC B8 ;  /* 0x0000000000087941 */ /* 0x000fea0003800000 */
.L_x_19434:
[----:B------:R-:W-:-:S04]  /*20190*/  IADD3 R16, P0, R16, 0x8, RZ ;  /* 0x0000000810107810 */ /* 0x000fc80007f1e0ff */
[----:B------:R-:W-:Y:S02]  /*201a0*/  IADD3.X R17, RZ, R17, RZ, P0, !PT ;  /* 0x00000011ff117210 */ /* 0x000fe400007fe4ff */
[----:B------:R-:W-:-:S04]  /*201b0*/  ISETP.GE.U32.AND P0, PT, R16, R19, PT ;  /* 0x000000131000720c */ /* 0x000fc80003f06070 */
[----:B------:R-:W-:-:S13]  /*201c0*/  ISETP.GE.U32.AND.EX P0, PT, R17, R22, PT, P0 ;  /* 0x000000161100720c */ /* 0x000fda0003f06100 */
[----:B------:R-:W-:Y:S05]  /*201d0*/  @!P0 BRA `(.L_x_19436) ;  /* 0xfffffffc00848947 */ /* 0x000fea000383ffff */
.L_x_19403:
[----:B------:R-:W-:Y:S05]  /*201e0*/  BSYNC B7 ;  /* 0x0000000000077941 */ /* 0x000fea0003800000 */
.L_x_19402:
        /* <DEDUP_REMOVED lines=29> */
.L_x_19440:
[----:B------:R-:W-:Y:S05]  /*203c0*/  BSYNC B8 ;  /* 0x0000000000087941 */ /* 0x000fea0003800000 */
.L_x_19439:
        /* <DEDUP_REMOVED lines=24> */
.L_x_19442:
[----:B------:R-:W-:Y:S05]  /*20550*/  BSYNC B8 ;  /* 0x0000000000087941 */ /* 0x000fea0003800000 */
.L_x_19441:
        /* <DEDUP_REMOVED lines=29> */
.L_x_19444:
[----:B------:R-:W-:Y:S05]  /*20730*/  BSYNC B8 ;  /* 0x0000000000087941 */ /* 0x000fea0003800000 */
.L_x_19443:
        /* <DEDUP_REMOVED lines=17> */
.L_x_19458:
        /* <DEDUP_REMOVED lines=16> */
.L_x_19447:
        /* <DEDUP_REMOVED lines=19> */
.L_x_19448:
[----:B------:R-:W-:Y:S05]  /*20a80*/  BSYNC B1 ;  /* 0x0000000000017941 */ /* 0x000fea0003800000 */
.L_x_19446:
        /* <DEDUP_REMOVED lines=30> */
.L_x_19450:
        /* <DEDUP_REMOVED lines=19> */
.L_x_19451:
[----:B------:R-:W-:Y:S05]  /*20da0*/  BSYNC B1 ;  /* 0x0000000000017941 */ /* 0x000fea0003800000 */
.L_x_19449:
        /* <DEDUP_REMOVED lines=29> */
.L_x_19453:
        /* <DEDUP_REMOVED lines=19> */
.L_x_19454:
[----:B------:R-:W-:Y:S05]  /*210b0*/  BSYNC B1 ;  /* 0x0000000000017941 */ /* 0x000fea0003800000 */
.L_x_19452:
        /* <DEDUP_REMOVED lines=28> */
.L_x_19456:
        /* <DEDUP_REMOVED lines=19> */
.L_x_19457:
[----:B------:R-:W-:Y:S05]  /*213b0*/  BSYNC B1 ;  /* 0x0000000000017941 */ /* 0x000fea0003800000 */
.L_x_19455:
        /* <DEDUP_REMOVED lines=20> */
.L_x_19445:
        /* <DEDUP_REMOVED lines=18> */
.L_x_19461:
        /* <DEDUP_REMOVED lines=19> */
.L_x_19462:
[----:B------:R-:W-:Y:S05]  /*21750*/  BSYNC B0 ;  /* 0x0000000000007941 */ /* 0x000fea0003800000 */
.L_x_19460:
        /* <DEDUP_REMOVED lines=31> */
.L_x_19464:
        /* <DEDUP_REMOVED lines=19> */
.L_x_19465:
[----:B------:R-:W-:Y:S05]  /*21a80*/  BSYNC B0 ;  /* 0x0000000000007941 */ /* 0x000fea0003800000 */
.L_x_19463:
        /* <DEDUP_REMOVED lines=30> */
.L_x_19467:
        /* <DEDUP_REMOVED lines=18> */
.L_x_19468:
[----:B------:R-:W-:Y:S05]  /*21d90*/  BSYNC B0 ;  /* 0x0000000000007941 */ /* 0x000fea0003800000 */
.L_x_19466:
[----:B------:R-:W2:Y:S01]  /*21da0*/  LDG.E.64 R12, desc[UR36][R12.64+-0x10] ;  /* 0xfffff0240c0c7981 */ /* 0x000ea2000c1e1b00 */
[----:B------:R-:W-:Y:S02]  /*21db0*/  IMAD.MOV.U32 R3, RZ, RZ, R22 ;  /* 0x000000ffff037224 */ /* 0x000fe400078e0016 */
[----:B--2---:R-:W-:Y:S02]  /*21dc0*/  IMAD R5, R5, R12, RZ ;  /* 0x0000000c05057224 */ /* 0x004fe400078e02ff */
[----:B------:R-:W-:-:S04]  /*21dd0*/  IMAD.WIDE.U32 R2, R12, R4, R2 ;  /* 0x000000040c027225 */ /* 0x000fc800078e0002 */
[----:B------:R-:W-:-:S05]  /*21de0*/  IMAD R5, R13, R4, R5 ;  /* 0x000000040d057224 */ /* 0x000fca00078e0205 */
[----:B------:R-:W-:-:S07]  /*21df0*/  IADD3 R22, R3, R5, RZ ;  /* 0x0000000503167210 */ /* 0x000fce0007ffe0ff */
.L_x_19459:
        /* <DEDUP_REMOVED lines=18> */
.L_x_19471:
        /* <DEDUP_REMOVED lines=25> */
.L_x_19470:
[----:B------:R-:W-:Y:S05]  /*220b0*/  BSYNC B8 ;  /* 0x0000000000087941 */ /* 0x000fea0003800000 */
.L_x_19469:
[----:B------:R-:W-:-:S05]  /*220c0*/  IADD3 R16, P0, R16, 0x8, RZ ;  /* 0x0000000810107810 */ /* 0x000fca0007f1e0ff */
[----:B------:R-:W-:Y:S01]  /*220d0*/  IMAD.X R17, RZ, RZ, R17, P0 ;  /* 0x000000ffff117224 */ /* 0x000fe200000e0611 */
[----:B------:R-:W-:-:S04]  /*220e0*/  ISETP.GE.U32.AND P0, PT, R16, R19, PT ;  /* 0x000000131000720c */ /* 0x000fc80003f06070 */
[----:B------:R-:W-:-:S13]  /*220f0*/  ISETP.GE.U32.AND.EX P0, PT, R17, R22, PT, P0 ;  /* 0x000000161100720c */ /* 0x000fda0003f06100 */
[----:B------:R-:W-:Y:S05]  /*22100*/  @!P0 BRA `(.L_x_19471) ;  /* 0xfffffffc00848947 */ /* 0x000fea000383ffff */
.L_x_19438:
[----:B------:R-:W-:Y:S05]  /*22110*/  BSYNC B7 ;  /* 0x0000000000077941 */ /* 0x000fea0003800000 */
.L_x_19437:
        /* <DEDUP_REMOVED lines=29> */
.L_x_19475:
[----:B------:R-:W-:Y:S05]  /*222f0*/  BSYNC B8 ;  /* 0x0000000000087941 */ /* 0x000fea0003800000 */
.L_x_19474:
        /* <DEDUP_REMOVED lines=24> */
.L_x_19477:
[----:B------:R-:W-:Y:S05]  /*22480*/  BSYNC B8 ;  /* 0x0000000000087941 */ /* 0x000fea0003800000 */
.L_x_19476:
        /* <DEDUP_REMOVED lines=29> */
.L_x_19479:
[----:B------:R-:W-:Y:S05]  /*22660*/  BSYNC B8 ;  /* 0x0000000000087941 */ /* 0x000fea0003800000 */
.L_x_19478:
        /* <DEDUP_REMOVED lines=17> */
.L_x_19493:
        /* <DEDUP_REMOVED lines=16> */
.L_x_19482:
        /* <DEDUP_REMOVED lines=19> */
.L_x_19483:
[----:B------:R-:W-:Y:S05]  /*229b0*/  BSYNC B1 ;  /* 0x0000000000017941 */ /* 0x000fea0003800000 */
.L_x_19481:
        /* <DEDUP_REMOVED lines=30> */
.L_x_19485:
        /* <DEDUP_REMOVED lines=19> */
.L_x_19486:
[----:B------:R-:W-:Y:S05]  /*22cd0*/  BSYNC B1 ;  /* 0x0000000000017941 */ /* 0x000fea0003800000 */
.L_x_19484:
        /* <DEDUP_REMOVED lines=29> */
.L_x_19488:
        /* <DEDUP_REMOVED lines=19> */
.L_x_19489:
[----:B------:R-:W-:Y:S05]  /*22fe0*/  BSYNC B1 ;  /* 0x0000000000017941 */ /* 0x000fea0003800000 */
.L_x_19487:
        /* <DEDUP_REMOVED lines=28> */
.L_x_19491:
        /* <DEDUP_REMOVED lines=19> */
.L_x_19492:
[----:B------:R-:W-:Y:S05]  /*232e0*/  BSYNC B1 ;  /* 0x0000000000017941 */ /* 0x000fea0003800000 */
.L_x_19490:
        /* <DEDUP_REMOVED lines=20> */
.L_x_19480:
        /* <DEDUP_REMOVED lines=18> */
.L_x_19496:
        /* <DEDUP_REMOVED lines=19> */
.L_x_19497:
[----:B------:R-:W-:Y:S05]  /*23680*/  BSYNC B0 ;  /* 0x0000000000007941 */ /* 0x000fea0003800000 */
.L_x_19495:
        /* <DEDUP_REMOVED lines=31> */
.L_x_19499:
        /* <DEDUP_REMOVED lines=19> */
.L_x_19500:
[----:B------:R-:W-:Y:S05]  /*239b0*/  BSYNC B0 ;  /* 0x0000000000007941 */ /* 0x000fea0003800000 */
.L_x_19498:
        /* <DEDUP_REMOVED lines=30> */
.L_x_19502:
        /* <DEDUP_REMOVED lines=18> */
.L_x_19503:
[----:B------:R-:W-:Y:S05]  /*23cc0*/  BSYNC B0 ;  /* 0x0000000000007941 */ /* 0x000fea0003800000 */
.L_x_19501:
[----:B------:R-:W2:Y:S01]  /*23cd0*/  LDG.E.64 R12, desc[UR36][R12.64+-0x10] ;  /* 0xfffff0240c0c7981 */ /* 0x000ea2000c1e1b00 */
[----:B------:R-:W-:Y:S02]  /*23ce0*/  IMAD.MOV.U32 R3, RZ, RZ, R22 ;  /* 0x000000ffff037224 */ /* 0x000fe400078e0016 */
[----:B--2---:R-:W-:Y:S02]  /*23cf0*/  IMAD R5, R5, R12, RZ ;  /* 0x0000000c05057224 */ /* 0x004fe400078e02ff */
[----:B------:R-:W-:-:S04]  /*23d00*/  IMAD.WIDE.U32 R2, R12, R4, R2 ;  /* 0x000000040c027225 */ /* 0x000fc800078e0002 */
[----:B------:R-:W-:-:S04]  /*23d10*/  IMAD R5, R13, R4, R5 ;  /* 0x000000040d057224 */ /* 0x000fc800078e0205 */
[----:B------:R-:W-:-:S07]  /*23d20*/  IMAD.IADD R22, R3, 0x1, R5 ;  /* 0x0000000103167824 */ /* 0x000fce00078e0205 */
.L_x_19494:
        /* <DEDUP_REMOVED lines=18> */
.L_x_19506:
        /* <DEDUP_REMOVED lines=25> */
.L_x_19505:
[----:B------:R-:W-:Y:S05]  /*23fe0*/  BSYNC B8 ;  /* 0x0000000000087941 */ /* 0x000fea0003800000 */
.L_x_19504:
[----:B------:R-:W-:-:S05]  /*23ff0*/  IADD3 R16, P0, R16, 0x8, RZ ;  /* 0x0000000810107810 */ /* 0x000fca0007f1e0ff */
[----:B------:R-:W-:Y:S01]  /*24000*/  IMAD.X R17, RZ, RZ, R17, P0 ;  /* 0x000000ffff117224 */ /* 0x000fe200000e0611 */
[----:B------:R-:W-:-:S04]  /*24010*/  ISETP.GE.U32.AND P0, PT, R16, R19, PT ;  /* 0x000000131000720c */ /* 0x000fc80003f06070 */
[----:B------:R-:W-:-:S13]  /*24020*/  ISETP.GE.U32.AND.EX P0, PT, R17, R22, PT, P0 ;  /* 0x000000161100720c */ /* 0x000fda0003f06100 */
[----:B------:R-:W-:Y:S05]  /*24030*/  @!P0 BRA `(.L_x_19506) ;  /* 0xfffffffc00848947 */ /* 0x000fea000383ffff */
.L_x_19473:
[----:B------:R-:W-:Y:S05]  /*24040*/  BSYNC B7 ;  /* 0x0000000000077941 */ /* 0x000fea0003800000 */
.L_x_19472:
        /* <DEDUP_REMOVED lines=29> */
.L_x_19510:
[----:B------:R-:W-:Y:S05]  /*24220*/  BSYNC B8 ;  /* 0x0000000000087941 */ /* 0x000fea0003800000 */
.L_x_19509:
        /* <DEDUP_REMOVED lines=24> */
.L_x_19512:
[----:B------:R-:W-:Y:S05]  /*243b0*/  BSYNC B8 ;  /* 0x0000000000087941 */ /* 0x000fea0003800000 */
.L_x_19511:
        /* <DEDUP_REMOVED lines=29> */
.L_x_19514:
[----:B------:R-:W-:Y:S05]  /*24590*/  BSYNC B8 ;  /* 0x0000000000087941 */ /* 0x000fea0003800000 */
.L_x_19513:
        /* <DEDUP_REMOVED lines=17> */
.L_x_19528:
        /* <DEDUP_REMOVED lines=16> */
.L_x_19517:
        /* <DEDUP_REMOVED lines=19> */
.L_x_19518:
[----:B------:R-:W-:Y:S05]  /*248e0*/  BSYNC B1 ;  /* 0x0000000000017941 */ /* 0x000fea0003800000 */
.L_x_19516:
        /* <DEDUP_REMOVED lines=30> */
.L_x_19520:
        /* <DEDUP_REMOVED lines=19> */
.L_x_19521:
[----:B------:R-:W-:Y:S05]  /*24c00*/  BSYNC B1 ;  /* 0x0000000000017941 */ /* 0x000fea0003800000 */
.L_x_19519:
        /* <DEDUP_REMOVED lines=29> */
.L_x_19523:
        /* <DEDUP_REMOVED lines=19> */
.L_x_19524:
[----:B------:R-:W-:Y:S05]  /*24f10*/  BSYNC B1 ;  /* 0x0000000000017941 */ /* 0x000fea0003800000 */
.L_x_19522:
        /* <DEDUP_REMOVED lines=28> */
.L_x_19526:
        /* <DEDUP_REMOVED lines=19> */
.L_x_19527:
[----:B------:R-:W-:Y:S05]  /*25210*/  BSYNC B1 ;  /* 0x0000000000017941 */ /* 0x000fea0003800000 */
.L_x_19525:
        /* <DEDUP_REMOVED lines=20> */
.L_x_19515:
        /* <DEDUP_REMOVED lines=18> */
.L_x_19531:
        /* <DEDUP_REMOVED lines=19> */
.L_x_19532:
[----:B------:R-:W-:Y:S05]  /*255b0*/  BSYNC B0 ;  /* 0x0000000000007941 */ /* 0x000fea0003800000 */
.L_x_19530:
        /* <DEDUP_REMOVED lines=31> */
.L_x_19534:
        /* <DEDUP_REMOVED lines=19> */
.L_x_19535:
[----:B------:R-:W-:Y:S05]  /*258e0*/  BSYNC B0 ;  /* 0x0000000000007941 */ /* 0x000fea0003800000 */
.L_x_19533:
        /* <DEDUP_REMOVED lines=30> */
.L_x_19537:
        /* <DEDUP_REMOVED lines=18> */
.L_x_19538:
[----:B------:R-:W-:Y:S05]  /*25bf0*/  BSYNC B0 ;  /* 0x0000000000007941 */ /* 0x000fea0003800000 */
.L_x_19536:
[----:B------:R-:W2:Y:S01]  /*25c00*/  LDG.E.64 R12, desc[UR36][R12.64+-0x10] ;  /* 0xfffff0240c0c7981 */ /* 0x000ea2000c1e1b00 */
[----:B------:R-:W-:Y:S01]  /*25c10*/  MOV R3, R22 ;  /* 0x0000001600037202 */ /* 0x000fe20000000f00 */
[----:B--2---:R-:W-:Y:S02]  /*25c20*/  IMAD R5, R5, R12, RZ ;  /* 0x0000000c05057224 */ /* 0x004fe400078e02ff */
[----:B------:R-:W-:-:S04]  /*25c30*/  IMAD.WIDE.U32 R2, R12, R4, R2 ;  /* 0x000000040c027225 */ /* 0x000fc800078e0002 */
[----:B------:R-:W-:-:S04]  /*25c40*/  IMAD R5, R13, R4, R5 ;  /* 0x000000040d057224 */ /* 0x000fc800078e0205 */
[----:B------:R-:W-:-:S07]  /*25c50*/  IMAD.IADD R22, R3, 0x1, R5 ;  /* 0x0000000103167824 */ /* 0x000fce00078e0205 */
.L_x_19529:
        /* <DEDUP_REMOVED lines=18> */
.L_x_19541:
        /* <DEDUP_REMOVED lines=25> */
.L_x_19540:
[----:B------:R-:W-:Y:S05]  /*25f10*/  BSYNC B8 ;  /* 0x0000000000087941 */ /* 0x000fea0003800000 */
.L_x_19539:
[----:B------:R-:W-:-:S04]  /*25f20*/  IADD3 R16, P0, R16, 0x8, RZ ;  /* 0x0000000810107810 */ /* 0x000fc80007f1e0ff */
[----:B------:R-:W-:Y:S02]  /*25f30*/  IADD3.X R17, RZ, R17, RZ, P0, !PT ;  /* 0x00000011ff117210 */ /* 0x000fe400007fe4ff */
[----:B------:R-:W-:-:S04]  /*25f40*/  ISETP.GE.U32.AND P0, PT, R16, R19, PT ;  /* 0x000000131000720c */ /* 0x000fc80003f06070 */
[----:B------:R-:W-:-:S13]  /*25f50*/  ISETP.GE.U32.AND.EX P0, PT, R17, R22, PT, P0 ;  /* 0x000000161100720c */ /* 0x000fda0003f06100 */
[----:B------:R-:W-:Y:S05]  /*25f60*/  @!P0 BRA `(.L_x_19541) ;  /* 0xfffffffc00848947 */ /* 0x000fea000383ffff */
.L_x_19508:
[----:B------:R-:W-:Y:S05]  /*25f70*/  BSYNC B7 ;  /* 0x0000000000077941 */ /* 0x000fea0003800000 */
.L_x_19507:
        /* <DEDUP_REMOVED lines=28> */
.L_x_19543:
[----:B------:R-:W-:Y:S05]  /*26140*/  BSYNC B7 ;  /* 0x0000000000077941 */ /* 0x000fea0003800000 */
.L_x_19542:
        /* <DEDUP_REMOVED lines=24> */
.L_x_19545:
[----:B------:R-:W-:Y:S05]  /*262d0*/  BSYNC B7 ;  /* 0x0000000000077941 */ /* 0x000fea0003800000 */
.L_x_19544:
        /* <DEDUP_REMOVED lines=29> */
.L_x_19547:
[----:B------:R-:W-:Y:S05]  /*264b0*/  BSYNC B7 ;  /* 0x0000000000077941 */ /* 0x000fea0003800000 */
.L_x_19546:
        /* <DEDUP_REMOVED lines=18> */
.L_x_19561:
        /* <DEDUP_REMOVED lines=15> */
.L_x_19550:
        /* <DEDUP_REMOVED lines=19> */
.L_x_19551:
[----:B------:R-:W-:Y:S05]  /*26800*/  BSYNC B1 ;  /* 0x0000000000017941 */ /* 0x000fea0003800000 */
.L_x_19549:
        /* <DEDUP_REMOVED lines=30> */
.L_x_19553:
        /* <DEDUP_REMOVED lines=19> */
.L_x_19554:
[----:B------:R-:W-:Y:S05]  /*26b20*/  BSYNC B1 ;  /* 0x0000000000017941 */ /* 0x000fea0003800000 */
.L_x_19552:
        /* <DEDUP_REMOVED lines=29> */
.L_x_19556:
        /* <DEDUP_REMOVED lines=19> */
.L_x_19557:
[----:B------:R-:W-:Y:S05]  /*26e30*/  BSYNC B1 ;  /* 0x0000000000017941 */ /* 0x000fea0003800000 */
.L_x_19555:
        /* <DEDUP_REMOVED lines=28> */
.L_x_19559:
        /* <DEDUP_REMOVED lines=19> */
.L_x_19560:
[----:B------:R-:W-:Y:S05]  /*27130*/  BSYNC B1 ;  /* 0x0000000000017941 */ /* 0x000fea0003800000 */
.L_x_19558:
        /* <DEDUP_REMOVED lines=20> */
.L_x_19548:
        /* <DEDUP_REMOVED lines=18> */
.L_x_19564:
        /* <DEDUP_REMOVED lines=19> */
.L_x_19565:
[----:B------:R-:W-:Y:S05]  /*274d0*/  BSYNC B0 ;  /* 0x0000000000007941 */ /* 0x000fea0003800000 */
.L_x_19563:
        /* <DEDUP_REMOVED lines=31> */
.L_x_19567:
        /* <DEDUP_REMOVED lines=19> */
.L_x_19568:
[----:B------:R-:W-:Y:S05]  /*27800*/  BSYNC B0 ;  /* 0x0000000000007941 */ /* 0x000fea0003800000 */
.L_x_19566:
        /* <DEDUP_REMOVED lines=30> */
.L_x_19570:
        /* <DEDUP_REMOVED lines=18> */
.L_x_19571:
[----:B------:R-:W-:Y:S05]  /*27b10*/  BSYNC B0 ;  /* 0x0000000000007941 */ /* 0x000fea0003800000 */
.L_x_19569:
[----:B------:R-:W2:Y:S01]  /*27b20*/  LDG.E.64 R12, desc[UR36][R12.64+-0x10] ;  /* 0xfffff0240c0c7981 */ /* 0x000ea2000c1e1b00 */
[----:B------:R-:W-:Y:S02]  /*27b30*/  IMAD.MOV.U32 R3, RZ, RZ, R22 ;  /* 0x000000ffff037224 */ /* 0x000fe400078e0016 */
[----:B--2---:R-:W-:Y:S02]  /*27b40*/  IMAD R5, R5, R12, RZ ;  /* 0x0000000c05057224 */ /* 0x004fe400078e02ff */
[----:B------:R-:W-:-:S04]  /*27b50*/  IMAD.WIDE.U32 R2, R12, R4, R2 ;  /* 0x000000040c027225 */ /* 0x000fc800078e0002 */
[----:B------:R-:W-:-:S05]  /*27b60*/  IMAD R5, R13, R4, R5 ;  /* 0x000000040d057224 */ /* 0x000fca00078e0205 */
[----:B------:R-:W-:-:S07]  /*27b70*/  IADD3 R22, R3, R5, RZ ;  /* 0x0000000503167210 */ /* 0x000fce0007ffe0ff */
.L_x_19562:
        /* <DEDUP_REMOVED lines=18> */
.L_x_19574:
        /* <DEDUP_REMOVED lines=25> */
.L_x_19573:
[----:B------:R-:W-:Y:S05]  /*27e30*/  BSYNC B7 ;  /* 0x0000000000077941 */ /* 0x000fea0003800000 */
.L_x_19572:
[----:B------:R-:W-:-:S05]  /*27e40*/  IADD3 R16, P0, R16, 0x8, RZ ;  /* 0x0000000810107810 */ /* 0x000fca0007f1e0ff */
[----:B------:R-:W-:Y:S01]  /*27e50*/  IMAD.X R17, RZ, RZ, R17, P0 ;  /* 0x000000ffff117224 */ /* 0x000fe200000e0611 */
[----:B------:R-:W-:-:S04]  /*27e60*/  ISETP.GE.U32.AND P0, PT, R16, R19, PT ;  /* 0x000000131000720c */ /* 0x000fc80003f06070 */
[----:B------:R-:W-:-:S13]  /*27e70*/  ISETP.GE.U32.AND.EX P0, PT, R17, R22, PT, P0 ;  /* 0x000000161100720c */ /* 0x000fda0003f06100 */
[----:B------:R-:W-:Y:S05]  /*27e80*/  @!P0 BRA `(.L_x_19574) ;  /* 0xfffffffc00848947 */ /* 0x000fea000383ffff */
.L_x_19296:
[----:B------:R-:W-:Y:S05]  /*27e90*/  BSYNC B6 ;  /* 0x0000000000067941 */ /* 0x000fea0003800000 */
.L_x_19206:
        /* <DEDUP_REMOVED lines=23> */
.L_x_19577:
[----:B------:R-:W-:-:S13]  /*28010*/  ISETP.GE.AND P0, PT, R0, R104, PT ;  /* 0x000000680000720c */ /* 0x000fda0003f06270 */
[----:B------:R-:W-:Y:S05]  /*28020*/  @P0 BRA `(.L_x_19579) ;  /* 0x0000000000300947 */ /* 0x000fea0003800000 */
[----:B0-----:R-:W0:Y:S01]  /*28030*/  LDC.64 R2, c[0x0][0x258] ;  /* 0x00009600ff027b82 */ /* 0x001e220000000a00 */
[----:B------:R-:W-:Y:S01]  /*28040*/  IADD3 R5, R105, R0, RZ ;  /* 0x0000000069057210 */ /* 0x000fe20007ffe0ff */
[----:B------:R-:W-:-:S04]  /*28050*/  VIADD R0, R0, 0x80 ;  /* 0x0000008000007836 */ /* 0x000fc80000000000 */
[----:B0-----:R-:W-:-:S05]  /*28060*/  IMAD.WIDE.U32 R2, R5, 0x8, R2 ;  /* 0x0000000805027825 */ /* 0x001fca00078e0002 */
[----:B------:R1:W-:Y:S02]  /*28070*/  STG.E.64 desc[UR36][R2.64], RZ ;  /* 0x000000ff02007986 */ /* 0x0003e4000c101b24 */
.L_x_19578:
[----:B------:R-:W-:-:S13]  /*28080*/  ISETP.GE.AND P0, PT, R0, R104, PT ;  /* 0x000000680000720c */ /* 0x000fda0003f06270 */
[----:B------:R-:W-:Y:S05]  /*28090*/  @P0 BRA `(.L_x_19580) ;  /* 0x0000000000340947 */ /* 0x000fea0003800000 */
[----:B01----:R-:W0:Y:S01]  /*280a0*/  LDC.64 R2, c[0x0][0x258] ;  /* 0x00009600ff027b82 */ /* 0x003e220000000a00 */
[----:B------:R-:W-:Y:S01]  /*280b0*/  IMAD.IADD R5, R105, 0x1, R0 ;  /* 0x0000000169057824 */ /* 0x000fe200078e0200 */
[----:B------:R-:W-:-:S03]  /*280c0*/  IADD3 R0, R0, 0x80, RZ ;  /* 0x0000008000007810 */ /* 0x000fc60007ffe0ff */
[----:B0-----:R-:W-:-:S05]  /*280d0*/  IMAD.WIDE.U32 R2, R5, 0x8, R2 ;  /* 0x0000000805027825 */ /* 0x001fca00078e0002 */
[----:B------:R1:W-:Y:S02]  /*280e0*/  STG.E.64 desc[UR36][R2.64], RZ ;  /* 0x000000ff02007986 */ /* 0x0003e4000c101b24 */
.L_x_19579:
        /* <DEDUP_REMOVED lines=8> */
.L_x_19580:
[----:B------:R-:W-:Y:S05]  /*28170*/  BSYNC B1 ;  /* 0x0000000000017941 */ /* 0x000fea0003800000 */
.L_x_19576:
[----:B------:R-:W-:-:S13]  /*28180*/  ISETP.GE.AND P0, PT, R0, R104, PT ;  /* 0x000000680000720c */ /* 0x000fda0003f06270 */
[----:B012---:R-:W0:Y:S01]  /*28190*/  @!P0 LDC.64 R2, c[0x0][0x258] ;  /* 0x00009600ff028b82 */ /* 0x007e220000000a00 */
[----:B------:R-:W-:Y:S01]  /*281a0*/  @!P0 IADD3 R5, R105, R0, RZ ;  /* 0x0000000069058210 */ /* 0x000fe20007ffe0ff */
[----:B------:R-:W-:-:S04]  /*281b0*/  @!P0 VIADD R0, R0, 0x80 ;  /* 0x0000008000008836 */ /* 0x000fc80000000000 */
[----:B0-----:R-:W-:-:S05]  /*281c0*/  @!P0 IMAD.WIDE.U32 R2, R5, 0x8, R2 ;  /* 0x0000000805028825 */ /* 0x001fca00078e0002 */
[----:B------:R2:W-:Y:S02]  /*281d0*/  @!P0 STG.E.64 desc[UR36][R2.64], RZ ;  /* 0x000000ff02008986 */ /* 0x0005e4000c101b24 */
.L_x_19581:
[----:B------:R-:W-:Y:S05]  /*281e0*/  BSYNC B0 ;  /* 0x0000000000007941 */ /* 0x000fea0003800000 */
.L_x_19575:
[----:B------:R-:W-:-:S13]  /*281f0*/  ISETP.GE.AND P0, PT, R0, R104, PT ;  /* 0x000000680000720c */ /* 0x000fda0003f06270 */
[----:B------:R-:W-:Y:S05]  /*28200*/  @P0 EXIT ;  /* 0x000000000000094d */ /* 0x000fea0003800000 */
[----:B012---:R-:W0:Y:S01]  /*28210*/  LDC.64 R2, c[0x0][0x258] ;  /* 0x00009600ff027b82 */ /* 0x007e220000000a00 */
[----:B------:R-:W-:-:S04]  /*28220*/  IMAD.IADD R105, R105, 0x1, R0 ;  /* 0x0000000169697824 */ /* 0x000fc800078e0200 */
[----:B0-----:R-:W-:-:S05]  /*28230*/  IMAD.WIDE.U32 R2, R105, 0x8, R2 ;  /* 0x0000000869027825 */ /* 0x001fca00078e0002 */
[----:B------:R-:W-:Y:S01]  /*28240*/  STG.E.64 desc[UR36][R2.64], RZ ;  /* 0x000000ff02007986 */ /* 0x000fe2000c101b24 */
[----:B------:R-:W-:Y:S05]  /*28250*/  EXIT ;  /* 0x000000000000794d */ /* 0x000fea0003800000 */
        .weak           $__internal_46_$__cuda_sm20_div_s64
        .type           $__internal_46_$__cuda_sm20_div_s64,@function
        .size           $__internal_46_$__cuda_sm20_div_s64,($__internal_47_$__cuda_sm20_rem_s64 - $__internal_46_$__cuda_sm20_div_s64)
$__internal_46_$__cuda_sm20_div_s64:
        /* <DEDUP_REMOVED lines=83> */
[----:B------:R-:W-:Y:S05]  /*28790*/  RET.REL.NODEC R6 `(_ZN2at6native29vectorized_elementwise_kernelILi4EZZZNS0_67_GLOBAL__N__bb565c37_34_ValidateCompressedIndicesKernel_cu_33a4b88b42_validate_compressed_sparse_indices_kernelILNS2_8CDimNameE0ENS2_18CUDAKernelLauncherENS2_14EmptyVecKernelENS2_8DummyVecELm0EEEvRKNS_6TensorESA_lllENKUlvE1_clEvENKUlvE0_clEvEUllllllE_St5arrayIPcLm6EEEEviT0_T1_) ;  /* 0xfffffd7806187950 */ /* 0x000fea0003c3ffff */
        .weak           $__internal_47_$__cuda_sm20_rem_s64
        .type           $__internal_47_$__cuda_sm20_rem_s64,@function
        .size           $__internal_47_$__cuda_sm20_rem_s64,(.L_x_32227 - $__internal_47_$__cuda_sm20_rem_s64)
$__internal_47_$__cuda_sm20_rem_s64:
        /* <DEDUP_REMOVED lines=77> */
[----:B------:R-:W-:Y:S06]  /*28c70*/  RET.REL.NODEC R4 `(_ZN2at6native29vectorized_elementwise_kernelILi4EZZZNS0_67_GLOBAL__N__bb565c37_34_ValidateCompressedIndicesKernel_cu_33a4b88b42_validate_compressed_sparse_indices_kernelILNS2_8CDimNameE0ENS2_18CUDAKernelLauncherENS2_14EmptyVecKernelENS2_8DummyVecELm0EEEvRKNS_6TensorESA_lllENKUlvE1_clEvENKUlvE0_clEvEUllllllE_St5arrayIPcLm6EEEEviT0_T1_) ;  /* 0xfffffd7004e07950 */ /* 0x000fec0003c3ffff */
.L_x_19582:
        /* <DEDUP_REMOVED lines=16> */
.L_x_32227:


//--------------------- .text._ZN2at6native29vectorized_elementwise_kernelILi8EZZZNS0_67_GLOBAL__N__bb565c37_34_ValidateCompressedIndicesKernel_cu_33a4b88b42_validate_compressed_sparse_indices_kernelILNS2_8CDimNameE0ENS2_18CUDAKernelLauncherENS2_14EmptyVecKernelENS2_8DummyVecELm0EEEvRKNS_6TensorESA_lllENKUlvE1_clEvENKUlvE0_clEvEUllllllE_St5arrayIPcLm6EEEEviT0_T1_ --------------------------
	.section	.text._ZN2at6native29vectorized_elementwise_kernelILi8EZZZNS0_67_GLOBAL__N__bb565c37_34_ValidateCompressedIndicesKernel_cu_33a4b88b42_validate_compressed_sparse_indices_kernelILNS2_8CDimNameE0ENS2_18CUDAKernelLauncherENS2_14EmptyVecKernelENS2_8DummyVecELm0EEEvRKNS_6TensorESA_lllENKUlvE1_clEvENKUlvE0_clEvEUllllllE_St5arrayIPcLm6EEEEviT0_T1_,"ax",@progbits
	.align	128
        .global         _ZN2at6native29vectorized_elementwise_kernelILi8EZZZNS0_67_GLOBAL__N__bb565c37_34_ValidateCompressedIndicesKernel_cu_33a4b88b42_validate_compressed_sparse_indices_kernelILNS2_8CDimNameE0ENS2_18CUDAKernelLauncherENS2_14EmptyVecKernelENS2_8DummyVecELm0EEEvRKNS_6TensorESA_lllENKUlvE1_clEvENKUlvE0_clEvEUllllllE_St5arrayIPcLm6EEEEviT0_T1_
        .type           _ZN2at6native29vectorized_elementwise_kernelILi8EZZZNS0_67_GLOBAL__N__bb565c37_34_ValidateCompressedIndicesKernel_cu_33a4b88b42_validate_compressed_sparse_indices_kernelILNS2_8CDimNameE0ENS2_18CUDAKernelLauncherENS2_14EmptyVecKernelENS2_8DummyVecELm0EEEvRKNS_6TensorESA_lllENKUlvE1_clEvENKUlvE0_clEvEUllllllE_St5arrayIPcLm6EEEEviT0_T1_,@function
        .size           _ZN2at6native29vectorized_elementwise_kernelILi8EZZZNS0_67_GLOBAL__N__bb565c37_34_ValidateCompressedIndicesKernel_cu_33a4b88b42_validate_compressed_sparse_indices_kernelILNS2_8CDimNameE0ENS2_18CUDAKernelLauncherENS2_14EmptyVecKernelENS2_8DummyVecELm0EEEvRKNS_6TensorESA_lllENKUlvE1_clEvENKUlvE0_clEvEUllllllE_St5arrayIPcLm6EEEEviT0_T1_,(.L_x_32229 - _ZN2at6native29vectorized_elementwise_kernelILi8EZZZNS0_67_GLOBAL__N__bb565c37_34_ValidateCompressedIndicesKernel_cu_33a4b88b42_validate_compressed_sparse_indices_kernelILNS2_8CDimNameE0ENS2_18CUDAKernelLauncherENS2_14EmptyVecKernelENS2_8DummyVecELm0EEEvRKNS_6TensorESA_lllENKUlvE1_clEvENKUlvE0_clEvEUllllllE_St5arrayIPcLm6EEEEviT0_T1_)
        .other          _ZN2at6native29vectorized_elementwise_kernelILi8EZZZNS0_67_GLOBAL__N__bb565c37_34_ValidateCompressedIndicesKernel_cu_33a4b88b42_validate_compressed_sparse_indices_kernelILNS2_8CDimNameE0ENS2_18CUDAKernelLauncherENS2_14EmptyVecKernelENS2_8DummyVecELm0EEEvRKNS_6TensorESA_lllENKUlvE1_clEvENKUlvE0_clEvEUllllllE_St5arrayIPcLm6EEEEviT0_T1_,@"STO_CUDA_ENTRY STV_DEFAULT"
_ZN2at6native29vectorized_elementwise_kernelILi8EZZZNS0_67_GLOBAL__N__bb565c37_34_ValidateCompressedIndicesKernel_cu_33a4b88b42_validate_compressed_sparse_indices_kernelILNS2_8CDimNameE0ENS2_18CUDAKernelLauncherENS2_14EmptyVecKernelENS2_8DummyVecELm0EEEvRKNS_6TensorESA_lllENKUlvE1_clEvENKUlvE0_clEvEUllllllE_St5arrayIPcLm6EEEEviT0_T1_:
.text._ZN2at6native29vectorized_elementwise_kernelILi8EZZZNS0_67_GLOBAL__N__bb565c37_34_ValidateCompressedIndicesKernel_cu_33a4b88b42_validate_compressed_sparse_indices_kernelILNS2_8CDimNameE0ENS2_18CUDAKernelLauncherENS2_14EmptyVecKernelENS2_8DummyVecELm0EEEvRKNS_6TensorESA_lllENKUlvE1_clEvENKUlvE0_clEvEUllllllE_St5arrayIPcLm6EEEEviT0_T1_:
        /* <DEDUP_REMOVED lines=74> */
.L_x_19587:
[----:B------:R-:W-:Y:S05]  /*04a0*/  BSYNC B7 ;  /* 0x0000000000077941 */ /* 0x000fea0003800000 */
.L_x_19586:
        /* <DEDUP_REMOVED lines=25> */
.L_x_19589:
[----:B------:R-:W-:Y:S05]  /*0640*/  BSYNC B7 ;  /* 0x0000000000077941 */ /* 0x000fea0003800000 */
.L_x_19588:
        /* <DEDUP_REMOVED lines=29> */
.L_x_19591:
[----:B------:R-:W-:Y:S05]  /*0820*/  BSYNC B7 ;  /* 0x0000000000077941 */ /* 0x000fea0003800000 */
.L_x_19590:
        /* <DEDUP_REMOVED lines=15> */
.L_x_19596:
        /* <DEDUP_REMOVED lines=25> */
.L_x_19595:
[----:B------:R-:W-:Y:S05]  /*0ab0*/  BSYNC B8 ;  /* 0x0000000000087941 */ /* 0x000fea0003800000 */
.L_x_19594:
[----:B------:R-:W-:-:S04]  /*0ac0*/  IADD3 R0, P0, R16, 0x8, RZ ;  /* 0x0000000810007810 */ /* 0x000fc80007f1e0ff */
[----:B------:R-:W-:Y:S02]  /*0ad0*/  IADD3.X R17, RZ, R17, RZ, P0, !PT ;  /* 0x00000011ff117210 */ /* 0x000fe400007fe4ff */
[----:B------:R-:W-:-:S04]  /*0ae0*/  ISETP.GE.U32.AND P0, PT, R0, R23, PT ;  /* 0x000000170000720c */ /* 0x000fc80003f06070 */
[----:B------:R-:W-:-:S13]  /*0af0*/  ISETP.GE.U32.AND.EX P0, PT, R17, R36, PT, P0 ;  /* 0x000000241100720c */ /* 0x000fda0003f06100 */
[----:B------:R-:W-:Y:S05]  /*0b00*/  @!P0 BRA `(.L_x_19596) ;  /* 0xfffffffc00848947 */ /* 0x000fea000383ffff */
.L_x_19593:
[----:B------:R-:W-:Y:S05]  /*0b10*/  BSYNC B7 ;  /* 0x0000000000077941 */ /* 0x000fea0003800000 */
.L_x_19592:
        /* <DEDUP_REMOVED lines=25> */
.L_x_19598:
[----:B------:R-:W-:Y:S05]  /*0cb0*/  BSYNC B7 ;  /* 0x0000000000077941 */ /* 0x000fea0003800000 */
.L_x_19597:
        /* <DEDUP_REMOVED lines=22> */
.L_x_19600:
[----:B------:R-:W-:Y:S05]  /*0e20*/  BSYNC B7 ;  /* 0x0000000000077941 */ /* 0x000fea0003800000 */
.L_x_19599:
        /* <DEDUP_REMOVED lines=29> */
.L_x_19602:
[----:B------:R-:W-:Y:S05]  /*1000*/  BSYNC B7 ;  /* 0x0000000000077941 */ /* 0x000fea0003800000 */
.L_x_19601:
        /* <DEDUP_REMOVED lines=15> */
.L_x_19607:
        /* <DEDUP_REMOVED lines=26> */
.L_x_19606:
[----:B------:R-:W-:Y:S05]  /*12a0*/  BSYNC B8 ;  /* 0x0000000000087941 */ /* 0x000fea0003800000 */
.L_x_19605:
[----:B------:R-:W-:-:S05]  /*12b0*/  IADD3 R0, P0, R18, 0x8, RZ ;  /* 0x0000000812007810 */ /* 0x000fca0007f1e0ff */
[----:B------:R-:W-:Y:S01]  /*12c0*/  IMAD.X R19, RZ, RZ, R19, P0 ;  /* 0x000000ffff137224 */ /* 0x000fe200000e0613 */
[----:B------:R-:W-:-:S04]  /*12d0*/  ISETP.GE.U32.AND P0, PT, R0, R17, PT ;  /* 0x000000110000720c */ /* 0x000fc80003f06070 */
[----:B------:R-:W-:-:S13]  /*12e0*/  ISETP.GE.U32.AND.EX P0, PT, R19, R38, PT, P0 ;  /* 0x000000261300720c */ /* 0x000fda0003f06100 */
[----:B------:R-:W-:Y:S05]  /*12f0*/  @!P0 BRA `(.L_x_19607) ;  /* 0xfffffffc00808947 */ /* 0x000fea000383ffff */
.L_x_19604:
[----:B------:R-:W-:Y:S05]  /*1300*/  BSYNC B7 ;  /* 0x0000000000077941 */ /* 0x000fea0003800000 */
.L_x_19603:
        /* <DEDUP_REMOVED lines=22> */
.L_x_19609:
[----:B------:R-:W-:Y:S05]  /*1470*/  BSYNC B7 ;  /* 0x0000000000077941 */ /* 0x000fea0003800000 */
.L_x_19608:
        /* <DEDUP_REMOVED lines=22> */
.L_x_19611:
[----:B------:R-:W-:Y:S05]  /*15e0*/  BSYNC B7 ;  /* 0x0000000000077941 */ /* 0x000fea0003800000 */
.L_x_19610:
        /* <DEDUP_REMOVED lines=29> */
.L_x_19613:
[----:B------:R-:W-:Y:S05]  /*17c0*/  BSYNC B7 ;  /* 0x0000000000077941 */ /* 0x000fea0003800000 */
.L_x_19612:
        /* <DEDUP_REMOVED lines=15> */
.L_x_19618:
        /* <DEDUP_REMOVED lines=25> */
.L_x_19617:
[----:B------:R-:W-:Y:S05]  /*1a50*/  BSYNC B8 ;  /* 0x0000000000087941 */ /* 0x000fea0003800000 */
.L_x_19616:
[----:B------:R-:W-:-:S05]  /*1a60*/  IADD3 R18, P0, R18, 0x8, RZ ;  /* 0x0000000812127810 */ /* 0x000fca0007f1e0ff */
[----:B------:R-:W-:Y:S01]  /*1a70*/  IMAD.X R19, RZ, RZ, R19, P0 ;  /* 0x000000ffff137224 */ /* 0x000fe200000e0613 */
[----:B------:R-:W-:-:S04]  /*1a80*/  ISETP.GE.U32.AND P0, PT, R18, R17, PT ;  /* 0x000000111200720c */ /* 0x000fc80003f06070 */
[----:B------:R-:W-:-:S13]  /*1a90*/  ISETP.GE.U32.AND.EX P0, PT, R19, R40, PT, P0 ;  /* 0x000000281300720c */ /* 0x000fda0003f06100 */
[----:B------:R-:W-:Y:S05]  /*1aa0*/  @!P0 BRA `(.L_x_19618) ;  /* 0xfffffffc00848947 */ /* 0x000fea000383ffff */
.L_x_19615:
[----:B------:R-:W-:Y:S05]  /*1ab0*/  BSYNC B7 ;  /* 0x0000000000077941 */ /* 0x000fea0003800000 */
.L_x_19614:
        /* <DEDUP_REMOVED lines=22> */
.L_x_19620:
[----:B------:R-:W-:Y:S05]  /*1c20*/  BSYNC B7 ;  /* 0x0000000000077941 */ /* 0x000fea0003800000 */
.L_x_19619:
        /* <DEDUP_REMOVED lines=22> */
.L_x_19622:
[----:B------:R-:W-:Y:S05]  /*1d90*/  BSYNC B7 ;  /* 0x0000000000077941 */ /* 0x000fea0003800000 */
.L_x_19621:
        /* <DEDUP_REMOVED lines=29> */
.L_x_19624:
[----:B------:R-:W-:Y:S05]  /*1f70*/  BSYNC B7 ;  /* 0x0000000000077941 */ /* 0x000fea0003800000 */
.L_x_19623:
        /* <DEDUP_REMOVED lines=15> */
.L_x_19629:
        /* <DEDUP_REMOVED lines=25> */
.L_x_19628:
[----:B------:R-:W-:Y:S05]  /*2200*/  BSYNC B8 ;  /* 0x0000000000087941 */ /* 0x000fea0003800000 */
.L_x_19627:
[----:B------:R-:W-:-:S05]  /*2210*/  IADD3 R18, P0, R18, 0x8, RZ ;  /* 0x0000000812127810 */ /* 0x000fca0007f1e0ff */
[----:B------:R-:W-:Y:S01]  /*2220*/  IMAD.X R19, RZ, RZ, R19, P0 ;  /* 0x000000ffff137224 */ /* 0x000fe200000e0613 */
[----:B------:R-:W-:-:S04]  /*2230*/  ISETP.GE.U32.AND P0, PT, R18, R17, PT ;  /* 0x000000111200720c */ /* 0x000fc80003f06070 */
[----:B------:R-:W-:-:S13]  /*2240*/  ISETP.GE.U32.AND.EX P0, PT, R19, R42, PT, P0 ;  /* 0x0000002a1300720c */ /* 0x000fda0003f06100 */
[----:B------:R-:W-:Y:S05]  /*2250*/  @!P0 BRA `(.L_x_19629) ;  /* 0xfffffffc00848947 */ /* 0x000fea000383ffff */
.L_x_19626:
[----:B------:R-:W-:Y:S05]  /*2260*/  BSYNC B7 ;  /* 0x0000000000077941 */ /* 0x000fea0003800000 */
.L_x_19625:
        /* <DEDUP_REMOVED lines=22> */
.L_x_19631:
[----:B------:R-:W-:Y:S05]  /*23d0*/  BSYNC B7 ;  /* 0x0000000000077941 */ /* 0x000fea0003800000 */
.L_x_19630:
        /* <DEDUP_REMOVED lines=22> */
.L_x_19633:
[----:B------:R-:W-:Y:S05]  /*2540*/  BSYNC B7 ;  /* 0x0000000000077941 */ /* 0x000fea0003800000 */
.L_x_19632:
        /* <DEDUP_REMOVED lines=29> */
.L_x_19635:
[----:B------:R-:W-:Y:S05]  /*2720*/  BSYNC B7 ;  /* 0x0000000000077941 */ /* 0x000fea0003800000 */
.L_x_19634:
        /* <DEDUP_REMOVED lines=15> */
.L_x_19640:
        /* <DEDUP_REMOVED lines=25> */
.L_x_19639:
[----:B------:R-:W-:Y:S05]  /*29b0*/  BSYNC B8 ;  /* 0x0000000000087941 */ /* 0x000fea0003800000 */
.L_x_19638:
[----:B------:R-:W-:-:S05]  /*29c0*/  IADD3 R18, P0, R18, 0x8, RZ ;  /* 0x0000000812127810 */ /* 0x000fca0007f1e0ff */
[----:B------:R-:W-:Y:S01]  /*29d0*/  IMAD.X R19, RZ, RZ, R19, P0 ;  /* 0x000000ffff137224 */ /* 0x000fe200000e0613 */
[----:B------:R-:W-:-:S04]  /*29e0*/  ISETP.GE.U32.AND P0, PT, R18, R17, PT ;  /* 0x000000111200720c */ /* 0x000fc80003f06070 */
[----:B------:R-:W-:-:S13]  /*29f0*/  ISETP.GE.U32.AND.EX P0, PT, R19, R44, PT, P0 ;  /* 0x0000002c1300720c */ /* 0x000fda0003f06100 */
[----:B------:R-:W-:Y:S05]  /*2a00*/  @!P0 BRA `(.L_x_19640) ;  /* 0xfffffffc00848947 */ /* 0x000fea000383ffff */
.L_x_19637:
[----:B------:R-:W-:Y:S05]  /*2a10*/  BSYNC B7 ;  /* 0x0000000000077941 */ /* 0x000fea0003800000 */
.L_x_19636:
        /* <DEDUP_REMOVED lines=22> */
.L_x_19642:
[----:B------:R-:W-:Y:S05]  /*2b80*/  BSYNC B7 ;  /* 0x0000000000077941 */ /* 0x000fea0003800000 */
.L_x_19641:
        /* <DEDUP_REMOVED lines=22> */
.L_x_19644:
[----:B------:R-:W-:Y:S05]  /*2cf0*/  BSYNC B7 ;  /* 0x0000000000077941 */ /* 0x000fea0003800000 */
.L_x_19643:
        /* <DEDUP_REMOVED lines=29> */
.L_x_19646:
[----:B------:R-:W-:Y:S05]  /*2ed0*/  BSYNC B7 ;  /* 0x0000000000077941 */ /* 0x000fea0003800000 */
.L_x_19645:
        /* <DEDUP_REMOVED lines=15> */
.L_x_19651:
        /* <DEDUP_REMOVED lines=25> */
.L_x_19650:
[----:B------:R-:W-:Y:S05]  /*3160*/  BSYNC B8 ;  /* 0x0000000000087941 */ /* 0x000fea0003800000 */
.L_x_19649:
[----:B------:R-:W-:-:S05]  /*3170*/  IADD3 R18, P0, R18, 0x8, RZ ;  /* 0x0000000812127810 */ /* 0x000fca0007f1e0ff */
[----:B------:R-:W-:Y:S01]  /*3180*/  IMAD.X R19, RZ, RZ, R19, P0 ;  /* 0x000000ffff137224 */ /* 0x000fe200000e0613 */
[----:B------:R-:W-:-:S04]  /*3190*/  ISETP.GE.U32.AND P0, PT, R18, R17, PT ;  /* 0x000000111200720c */ /* 0x000fc80003f06070 */
[----:B------:R-:W-:-:S13]  /*31a0*/  ISETP.GE.U32.AND.EX P0, PT, R19, R46, PT, P0 ;  /* 0x0000002e1300720c */ /* 0x000fda0003f06100 */
[----:B------:R-:W-:Y:S05]  /*31b0*/  @!P0 BRA `(.L_x_19651) ;  /* 0xfffffffc00848947 */ /* 0x000fea000383ffff */
.L_x_19648:
[----:B------:R-:W-:Y:S05]  /*31c0*/  BSYNC B7 ;  /* 0x0000000000077941 */ /* 0x000fea0003800000 */
.L_x_19647:
        /* <DEDUP_REMOVED lines=22> */
.L_x_19653:
[----:B------:R-:W-:Y:S05]  /*3330*/  BSYNC B7 ;  /* 0x0000000000077941 */ /* 0x000fea0003800000 */
.L_x_19652:
        /* <DEDUP_REMOVED lines=22> */
.L_x_19655:
[----:B------:R-:W-:Y:S05]  /*34a0*/  BSYNC B7 ;  /* 0x0000000000077941 */ /* 0x000fea0003800000 */
.L_x_19654:
        /* <DEDUP_REMOVED lines=29> */
.L_x_19657:
[----:B------:R-:W-:Y:S05]  /*3680*/  BSYNC B7 ;  /* 0x0000000000077941 */ /* 0x000fea0003800000 */
.L_x_19656:
        /* <DEDUP_REMOVED lines=15> */
.L_x_19662:
        /* <DEDUP_REMOVED lines=25> */
.L_x_19661:
[----:B------:R-:W-:Y:S05]  /*3910*/  BSYNC B8 ;  /* 0x0000000000087941 */ /* 0x000fea0003800000 */
.L_x_19660:
[----:B------:R-:W-:-:S05]  /*3920*/  IADD3 R18, P0, R18, 0x8, RZ ;  /* 0x0000000812127810 */ /* 0x000fca0007f1e0ff */
[----:B------:R-:W-:Y:S01]  /*3930*/  IMAD.X R19, RZ, RZ, R19, P0 ;  /* 0x000000ffff137224 */ /* 0x000fe200000e0613 */
[----:B------:R-:W-:-:S04]  /*3940*/  ISETP.GE.U32.AND P0, PT, R18, R17, PT ;  /* 0x000000111200720c */ /* 0x000fc80003f06070 */
[----:B------:R-:W-:-:S13]  /*3950*/  ISETP.GE.U32.AND.EX P0, PT, R19, R48, PT, P0 ;  /* 0x000000301300720c */ /* 0x000fda0003f06100 */
[----:B------:R-:W-:Y:S05]  /*3960*/  @!P0 BRA `(.L_x_19662) ;  /* 0xfffffffc00848947 */ /* 0x000fea000383ffff */
.L_x_19659:
[----:B------:R-:W-:Y:S05]  /*3970*/  BSYNC B7 ;  /* 0x0000000000077941 */ /* 0x000fea0003800000 */
.L_x_19658:
        /* <DEDUP_REMOVED lines=22> */
.L_x_19664:
[----:B------:R-:W-:Y:S05]  /*3ae0*/  BSYNC B7 ;  /* 0x0000000000077941 */ /* 0x000fea0003800000 */
.L_x_19663:
        /* <DEDUP_REMOVED lines=22> */
.L_x_19666:
[----:B------:R-:W-:Y:S05]  /*3c50*/  BSYNC B7 ;  /* 0x0000000000077941 */ /* 0x000fea0003800000 */
.L_x_19665:
        /* <DEDUP_REMOVED lines=29> */
.L_x_19668:
[----:B------:R-:W-:Y:S05]  /*3e30*/  BSYNC B7 ;  /* 0x0000000000077941 */ /* 0x000fea0003800000 */
.L_x_19667:
        /* <DEDUP_REMOVED lines=15> */
.L_x_19673:
        /* <DEDUP_REMOVED lines=25> */
.L_x_19672:
[----:B------:R-:W-:Y:S05]  /*40c0*/  BSYNC B8 ;  /* 0x0000000000087941 */ /* 0x000fea0003800000 */
.L_x_19671:
[----:B------:R-:W-:-:S05]  /*40d0*/  IADD3 R16, P0, R16, 0x8, RZ ;  /* 0x0000000810107810 */ /* 0x000fca0007f1e0ff */
[----:B------:R-:W-:Y:S01]  /*40e0*/  IMAD.X R17, RZ, RZ, R17, P0 ;  /* 0x000000ffff117224 */ /* 0x000fe200000e0611 */
[----:B------:R-:W-:-:S04]  /*40f0*/  ISETP.GE.U32.AND P0, PT, R16, R18, PT ;  /* 0x000000121000720c */ /* 0x000fc80003f06070 */
[----:B------:R-:W-:-:S13]  /*4100*/  ISETP.GE.U32.AND.EX P0, PT, R17, R50, PT, P0 ;  /* 0x000000321100720c */ /* 0x000fda0003f06100 */
[----:B------:R-:W-:Y:S05]  /*4110*/  @!P0 BRA `(.L_x_19673) ;  /* 0xfffffffc00848947 */ /* 0x000fea000383ffff */
.L_x_19670:
[----:B------:R-:W-:Y:S05]  /*4120*/  BSYNC B7 ;  /* 0x0000000000077941 */ /* 0x000fea0003800000 */
.L_x_19669:
[----:B------:R-:W-:Y:S05]  /*4130*/  BRA `(.L_x_19674) ;  /* 0x000000f400307947 */ /* 0x000fea0003800000 */
.L_x_19585:
        /* <DEDUP_REMOVED lines=23> */
.L_x_19676:
[----:B------:R-:W-:Y:S05]  /*42b0*/  BSYNC B7 ;  /* 0x0000000000077941 */ /* 0x000fea0003800000 */
.L_x_19675:
        /* <DEDUP_REMOVED lines=25> */
.L_x_19678:
[----:B------:R-:W-:Y:S05]  /*4450*/  BSYNC B7 ;  /* 0x0000000000077941 */ /* 0x000fea0003800000 */
.L_x_19677:
        /* <DEDUP_REMOVED lines=29> */
.L_x_19680:
[----:B------:R-:W-:Y:S05]  /*4630*/  BSYNC B7 ;  /* 0x0000000000077941 */ /* 0x000fea0003800000 */
.L_x_19679:
        /* <DEDUP_REMOVED lines=18> */
.L_x_19694:
        /* <DEDUP_REMOVED lines=11> */
[----:B------:R-:W-:Y:S05]  /*4810*/  CALL.REL.NOINC `($__internal_48_$__cuda_sm20_div_s64) ;  /* 0x0000023800907944 */ /* 0x000fea0003c00000 */
[----:B------:R-:W-:Y:S02]  /*4820*/  IMAD.MOV.U32 R52, RZ, RZ, R4 ;  /* 0x000000ffff347224 */ /* 0x000fe400078e0004 */
[----:B------:R-:W-:Y:S01]  /*4830*/  IMAD.MOV.U32 R53, RZ, RZ, R3 ;  /* 0x000000ffff357224 */ /* 0x000fe200078e0003 */
[----:B------:R-:W-:Y:S06]  /*4840*/  BRA `(.L_x_19684) ;  /* 0x00000000004c7947 */ /* 0x000fec0003800000 */
.L_x_19683:
        /* <DEDUP_REMOVED lines=19> */
.L_x_19684:
[----:B------:R-:W-:Y:S05]  /*4980*/  BSYNC B1 ;  /* 0x0000000000017941 */ /* 0x000fea0003800000 */
.L_x_19682:
        /* <DEDUP_REMOVED lines=27> */
[----:B------:R-:W-:Y:S05]  /*4b40*/  CALL.REL.NOINC `($__internal_48_$__cuda_sm20_div_s64) ;  /* 0x0000023400c47944 */ /* 0x000fea0003c00000 */
[----:B------:R-:W-:Y:S02]  /*4b50*/  IMAD.MOV.U32 R14, RZ, RZ, R4 ;  /* 0x000000ffff0e7224 */ /* 0x000fe400078e0004 */
[----:B------:R-:W-:Y:S01]  /*4b60*/  IMAD.MOV.U32 R15, RZ, RZ, R3 ;  /* 0x000000ffff0f7224 */ /* 0x000fe200078e0003 */
[----:B------:R-:W-:Y:S06]  /*4b70*/  BRA `(.L_x_19687) ;  /* 0x00000000004c7947 */ /* 0x000fec0003800000 */
.L_x_19686:
        /* <DEDUP_REMOVED lines=19> */
.L_x_19687:
[----:B------:R-:W-:Y:S05]  /*4cb0*/  BSYNC B1 ;  /* 0x0000000000017941 */ /* 0x000fea0003800000 */
.L_x_19685:
        /* <DEDUP_REMOVED lines=29> */
.L_x_19689:
        /* <DEDUP_REMOVED lines=19> */
.L_x_19690:
[----:B------:R-:W-:Y:S05]  /*4fc0*/  BSYNC B1 ;  /* 0x0000000000017941 */ /* 0x000fea0003800000 */
.L_x_19688:
        /* <DEDUP_REMOVED lines=29> */
.L_x_19692:
        /* <DEDUP_REMOVED lines=19> */
.L_x_19693:
[----:B------:R-:W-:Y:S05]  /*52d0*/  BSYNC B1 ;  /* 0x0000000000017941 */ /* 0x000fea0003800000 */
.L_x_19691:
        /* <DEDUP_REMOVED lines=21> */
.L_x_19681:
        /* <DEDUP_REMOVED lines=14> */
[----:B------:R-:W-:Y:S05]  /*5510*/  CALL.REL.NOINC `($__internal_48_$__cuda_sm20_div_s64) ;  /* 0x0000022c00507944 */ /* 0x000fea0003c00000 */
[----:B------:R-:W-:Y:S01]  /*5520*/  MOV R12, R4 ;  /* 0x00000004000c7202 */ /* 0x000fe20000000f00 */
[----:B------:R-:W-:Y:S01]  /*5530*/  IMAD.MOV.U32 R13, RZ, RZ, R3 ;  /* 0x000000ffff0d7224 */ /* 0x000fe200078e0003 */
[----:B------:R-:W-:Y:S06]  /*5540*/  BRA `(.L_x_19698) ;  /* 0x00000000004c7947 */ /* 0x000fec0003800000 */
.L_x_19697:
        /* <DEDUP_REMOVED lines=19> */
.L_x_19698:
[----:B------:R-:W-:Y:S05]  /*5680*/  BSYNC B0 ;  /* 0x0000000000007941 */ /* 0x000fea0003800000 */
.L_x_19696:
        /* <DEDUP_REMOVED lines=33> */
[----:B------:R-:W-:Y:S05]  /*58a0*/  CALL.REL.NOINC `($__internal_48_$__cuda_sm20_div_s64) ;  /* 0x00000228006c7944 */ /* 0x000fea0003c00000 */
[----:B------:R-:W-:Y:S01]  /*58b0*/  MOV R5, R3 ;  /* 0x0000000300057202 */ /* 0x000fe20000000f00 */
[----:B------:R-:W-:Y:S06]  /*58c0*/  BRA `(.L_x_19701) ;  /* 0x00000000004c7947 */ /* 0x000fec0003800000 */
.L_x_19700:
        /* <DEDUP_REMOVED lines=19> */
.L_x_19701:
[----:B------:R-:W-:Y:S05]  /*5a00*/  BSYNC B0 ;  /* 0x0000000000007941 */ /* 0x000fea0003800000 */
.L_x_19699:
        /* <DEDUP_REMOVED lines=34> */
[----:B------:R-:W-:Y:S05]  /*5c30*/  CALL.REL.NOINC `($__internal_49_$__cuda_sm20_rem_s64) ;  /* 0x0000022800d87944 */ /* 0x000fea0003c00000 */
[----:B------:R-:W-:Y:S01]  /*5c40*/  MOV R4, R3 ;  /* 0x0000000300047202 */ /* 0x000fe20000000f00 */
[----:B------:R-:W-:Y:S01]  /*5c50*/  IMAD.MOV.U32 R5, RZ, RZ, R0 ;  /* 0x000000ffff057224 */ /* 0x000fe200078e0000 */
[----:B------:R-:W-:Y:S06]  /*5c60*/  BRA `(.L_x_19704) ;  /* 0x0000000000487947 */ /* 0x000fec0003800000 */
.L_x_19703:
        /* <DEDUP_REMOVED lines=18> */
.L_x_19704:
[----:B------:R-:W-:Y:S05]  /*5d90*/  BSYNC B0 ;  /* 0x0000000000007941 */ /* 0x000fea0003800000 */
.L_x_19702:
        /* <DEDUP_REMOVED lines=12> */
.L_x_19695:
        /* <DEDUP_REMOVED lines=19> */
.L_x_19709:
        /* <DEDUP_REMOVED lines=25> */
.L_x_19708:
[----:B------:R-:W-:Y:S05]  /*6120*/  BSYNC B8 ;  /* 0x0000000000087941 */ /* 0x000fea0003800000 */
.L_x_19707:
[----:B------:R-:W-:-:S05]  /*6130*/  IADD3 R16, P0, R16, 0x8, RZ ;  /* 0x0000000810107810 */ /* 0x000fca0007f1e0ff */
[----:B------:R-:W-:Y:S01]  /*6140*/  IMAD.X R17, RZ, RZ, R17, P0 ;  /* 0x000000ffff117224 */ /* 0x000fe200000e0611 */
[----:B------:R-:W-:-:S04]  /*6150*/  ISETP.GE.U32.AND P0, PT, R16, R23, PT ;  /* 0x000000171000720c */ /* 0x000fc80003f06070 */
[----:B------:R-:W-:-:S13]  /*6160*/  ISETP.GE.U32.AND.EX P0, PT, R17, R56, PT, P0 ;  /* 0x000000381100720c */ /* 0x000fda0003f06100 */
[----:B------:R-:W-:Y:S05]  /*6170*/  @!P0 BRA `(.L_x_19709) ;  /* 0xfffffffc00848947 */ /* 0x000fea000383ffff */
.L_x_19706:
[----:B------:R-:W-:Y:S05]  /*6180*/  BSYNC B7 ;  /* 0x0000000000077941 */ /* 0x000fea0003800000 */
.L_x_19705:
        /* <DEDUP_REMOVED lines=25> */
.L_x_19711:
[----:B------:R-:W-:Y:S05]  /*6320*/  BSYNC B7 ;  /* 0x0000000000077941 */ /* 0x000fea0003800000 */
.L_x_19710:
        /* <DEDUP_REMOVED lines=22> */
.L_x_19713:
[----:B------:R-:W-:Y:S05]  /*6490*/  BSYNC B7 ;  /* 0x0000000000077941 */ /* 0x000fea0003800000 */
.L_x_19712:
        /* <DEDUP_REMOVED lines=29> */
.L_x_19715:
[----:B------:R-:W-:Y:S05]  /*6670*/  BSYNC B7 ;  /* 0x0000000000077941 */ /* 0x000fea0003800000 */
.L_x_19714:
        /* <DEDUP_REMOVED lines=14> */
.L_x_19729:
        /* <DEDUP_REMOVED lines=15> */
.L_x_19718:
        /* <DEDUP_REMOVED lines=19> */
.L_x_19719:
[----:B------:R-:W-:Y:S05]  /*6980*/  BSYNC B1 ;  /* 0x0000000000017941 */ /* 0x000fea0003800000 */
.L_x_19717:
        /* <DEDUP_REMOVED lines=30> */
.L_x_19721:
        /* <DEDUP_REMOVED lines=19> */
.L_x_19722:
[----:B------:R-:W-:Y:S05]  /*6ca0*/  BSYNC B1 ;  /* 0x0000000000017941 */ /* 0x000fea0003800000 */
.L_x_19720:
        /* <DEDUP_REMOVED lines=29> */
.L_x_19724:
        /* <DEDUP_REMOVED lines=19> */
.L_x_19725:
[----:B------:R-:W-:Y:S05]  /*6fb0*/  BSYNC B1 ;  /* 0x0000000000017941 */ /* 0x000fea0003800000 */
.L_x_19723:
        /* <DEDUP_REMOVED lines=28> */
.L_x_19727:
        /* <DEDUP_REMOVED lines=19> */
.L_x_19728:
[----:B------:R-:W-:Y:S05]  /*72b0*/  BSYNC B1 ;  /* 0x0000000000017941 */ /* 0x000fea0003800000 */
.L_x_19726:
        /* <DEDUP_REMOVED lines=20> */
.L_x_19716:
        /* <DEDUP_REMOVED lines=18> */
.L_x_19732:
        /* <DEDUP_REMOVED lines=19> */
.L_x_19733:
[----:B------:R-:W-:Y:S05]  /*7650*/  BSYNC B0 ;  /* 0x0000000000007941 */ /* 0x000fea0003800000 */
.L_x_19731:
        /* <DEDUP_REMOVED lines=27> */
[----:B------:R-:W-:Y:S05]  /*7810*/  CALL.REL.NOINC `($__internal_48_$__cuda_sm20_div_s64) ;  /* 0x0000020800907944 */ /* 0x000fea0003c00000 */
[----:B------:R-:W-:Y:S01]  /*7820*/  IMAD.MOV.U32 R5, RZ, RZ, R3 ;  /* 0x000000ffff057224 */ /* 0x000fe200078e0003 */
[----:B------:R-:W-:Y:S06]  /*7830*/  BRA `(.L_x_19736) ;  /* 0x00000000004c7947 */ /* 0x000fec0003800000 */
.L_x_19735:
        /* <DEDUP_REMOVED lines=19> */
.L_x_19736:
[----:B------:R-:W-:Y:S05]  /*7970*/  BSYNC B0 ;  /* 0x0000000000007941 */ /* 0x000fea0003800000 */
.L_x_19734:
        /* <DEDUP_REMOVED lines=25> */
[----:B------:R-:W-:Y:S05]  /*7b10*/  CALL.REL.NOINC `($__internal_49_$__cuda_sm20_rem_s64) ;  /* 0x0000020c00207944 */ /* 0x000fea0003c00000 */
[----:B------:R-:W-:Y:S02]  /*7b20*/  IMAD.MOV.U32 R4, RZ, RZ, R3 ;  /* 0x000000ffff047224 */ /* 0x000fe400078e0003 */
[----:B------:R-:W-:Y:S01]  /*7b30*/  IMAD.MOV.U32 R5, RZ, RZ, R0 ;  /* 0x000000ffff057224 */ /* 0x000fe200078e0000 */
[----:B------:R-:W-:Y:S06]  /*7b40*/  BRA `(.L_x_19739) ;  /* 0x0000000000487947 */ /* 0x000fec0003800000 */
.L_x_19738:
        /* <DEDUP_REMOVED lines=18> */
.L_x_19739:
[----:B------:R-:W-:Y:S05]  /*7c70*/  BSYNC B0 ;  /* 0x0000000000007941 */ /* 0x000fea0003800000 */
.L_x_19737:
[----:B------:R-:W2:Y:S02]  /*7c80*/  LDG.E.64 R14, desc[UR36][R14.64+-0x10] ;  /* 0xfffff0240e0e7981 */ /* 0x000ea4000c1e1b00 */
[----:B--2---:R-:W-:Y:S02]  /*7c90*/  IMAD R3, R5, R14, RZ ;  /* 0x0000000e05037224 */ /* 0x004fe400078e02ff */
[----:B------:R-:W-:-:S04]  /*7ca0*/  IMAD.WIDE.U32 R36, R14, R4, R36 ;  /* 0x000000040e247225 */ /* 0x000fc800078e0024 */
[----:B------:R-:W-:-:S04]  /*7cb0*/  IMAD R3, R15, R4, R3 ;  /* 0x000000040f037224 */ /* 0x000fc800078e0203 */
[----:B------:R-:W-:-:S07]  /*7cc0*/  IMAD.IADD R37, R37, 0x1, R3 ;  /* 0x0000000125257824 */ /* 0x000fce00078e0203 */
.L_x_19730:
        /* <DEDUP_REMOVED lines=19> */
.L_x_19744:
        /* <DEDUP_REMOVED lines=25> */
.L_x_19743:
[----:B------:R-:W-:Y:S05]  /*7f90*/  BSYNC B8 ;  /* 0x0000000000087941 */ /* 0x000fea0003800000 */
.L_x_19742:
[----:B------:R-:W-:-:S04]  /*7fa0*/  IADD3 R16, P0, R16, 0x8, RZ ;  /* 0x0000000810107810 */ /* 0x000fc80007f1e0ff */
[----:B------:R-:W-:Y:S02]  /*7fb0*/  IADD3.X R17, RZ, R17, RZ, P0, !PT ;  /* 0x00000011ff117210 */ /* 0x000fe400007fe4ff */
[----:B------:R-:W-:-:S04]  /*7fc0*/  ISETP.GE.U32.AND P0, PT, R16, R19, PT ;  /* 0x000000131000720c */ /* 0x000fc80003f06070 */
[----:B------:R-:W-:-:S13]  /*7fd0*/  ISETP.GE.U32.AND.EX P0, PT, R17, R18, PT, P0 ;  /* 0x000000121100720c */ /* 0x000fda0003f06100 */
[----:B------:R-:W-:Y:S05]  /*7fe0*/  @!P0 BRA `(.L_x_19744) ;  /* 0xfffffffc00848947 */ /* 0x000fea000383ffff */
.L_x_19741:
[----:B------:R-:W-:Y:S05]  /*7ff0*/  BSYNC B7 ;  /* 0x0000000000077941 */ /* 0x000fea0003800000 */
.L_x_19740:
        /* <DEDUP_REMOVED lines=22> */
.L_x_19746:
[----:B------:R-:W-:Y:S05]  /*8160*/  BSYNC B7 ;  /* 0x0000000000077941 */ /* 0x000fea0003800000 */
.L_x_19745:
        /* <DEDUP_REMOVED lines=22> */
.L_x_19748:
[----:B------:R-:W-:Y:S05]  /*82d0*/  BSYNC B7 ;  /* 0x0000000000077941 */ /* 0x000fea0003800000 */
.L_x_19747:
        /* <DEDUP_REMOVED lines=29> */
.L_x_19750:
[----:B------:R-:W-:Y:S05]  /*84b0*/  BSYNC B7 ;  /* 0x0000000000077941 */ /* 0x000fea0003800000 */
.L_x_19749:
        /* <DEDUP_REMOVED lines=14> */
.L_x_19764:
        /* <DEDUP_REMOVED lines=13> */
[----:B------:R-:W-:Y:S01]  /*8670*/  IMAD.MOV.U32 R14, RZ, RZ, R4 ;  /* 0x000000ffff0e7224 */ /* 0x000fe200078e0004 */
[----:B------:R-:W-:Y:S01]  /*8680*/  MOV R15, R3 ;  /* 0x00000003000f7202 */ /* 0x000fe20000000f00 */
[----:B------:R-:W-:Y:S06]  /*8690*/  BRA `(.L_x_19754) ;  /* 0x00000000004c7947 */ /* 0x000fec0003800000 */
.L_x_19753:
        /* <DEDUP_REMOVED lines=19> */
.L_x_19754:
[----:B------:R-:W-:Y:S05]  /*87d0*/  BSYNC B1 ;  /* 0x0000000000017941 */ /* 0x000fea0003800000 */
.L_x_19752:
        /* <DEDUP_REMOVED lines=26> */
[----:B------:R-:W-:Y:S01]  /*8980*/  IMAD.MOV.U32 R22, RZ, RZ, R4 ;  /* 0x000000ffff167224 */ /* 0x000fe200078e0004 */
[----:B------:R-:W-:Y:S01]  /*8990*/  MOV R23, R3 ;  /* 0x0000000300177202 */ /* 0x000fe20000000f00 */
[----:B------:R-:W-:Y:S06]  /*89a0*/  BRA `(.L_x_19757) ;  /* 0x00000000004c7947 */ /* 0x000fec0003800000 */
.L_x_19756:
        /* <DEDUP_REMOVED lines=19> */
.L_x_19757:
[----:B------:R-:W-:Y:S05]  /*8ae0*/  BSYNC B1 ;  /* 0x0000000000017941 */ /* 0x000fea0003800000 */
.L_x_19755:
        /* <DEDUP_REMOVED lines=29> */
.L_x_19759:
        /* <DEDUP_REMOVED lines=19> */
.L_x_19760:
[----:B------:R-:W-:Y:S05]  /*8df0*/  BSYNC B1 ;  /* 0x0000000000017941 */ /* 0x000fea0003800000 */
.L_x_19758:
        /* <DEDUP_REMOVED lines=28> */
.L_x_19762:
        /* <DEDUP_REMOVED lines=19> */
.L_x_19763:
[----:B------:R-:W-:Y:S05]  /*90f0*/  BSYNC B1 ;  /* 0x0000000000017941 */ /* 0x000fea0003800000 */
.L_x_19761:
        /* <DEDUP_REMOVED lines=20> */
.L_x_19751:
        /* <DEDUP_REMOVED lines=18> */
.L_x_19767:
        /* <DEDUP_REMOVED lines=19> */
.L_x_19768:
[----:B------:R-:W-:Y:S05]  /*9490*/  BSYNC B0 ;  /* 0x0000000000007941 */ /* 0x000fea0003800000 */
.L_x_19766:
        /* <DEDUP_REMOVED lines=28> */
[----:B------:R-:W-:Y:S01]  /*9660*/  IMAD.MOV.U32 R5, RZ, RZ, R3 ;  /* 0x000000ffff057224 */ /* 0x000fe200078e0003 */
[----:B------:R-:W-:Y:S06]  /*9670*/  BRA `(.L_x_19771) ;  /* 0x00000000004c7947 */ /* 0x000fec0003800000 */
.L_x_19770:
        /* <DEDUP_REMOVED lines=19> */
.L_x_19771:
[----:B------:R-:W-:Y:S05]  /*97b0*/  BSYNC B0 ;  /* 0x0000000000007941 */ /* 0x000fea0003800000 */
.L_x_19769:
        /* <DEDUP_REMOVED lines=26> */
[----:B------:R-:W-:Y:S01]  /*9960*/  IMAD.MOV.U32 R4, RZ, RZ, R3 ;  /* 0x000000ffff047224 */ /* 0x000fe200078e0003 */
[----:B------:R-:W-:Y:S01]  /*9970*/  MOV R5, R0 ;  /* 0x0000000000057202 */ /* 0x000fe20000000f00 */
[----:B------:R-:W-:Y:S06]  /*9980*/  BRA `(.L_x_19774) ;  /* 0x0000000000487947 */ /* 0x000fec0003800000 */
.L_x_19773:
        /* <DEDUP_REMOVED lines=18> */
.L_x_19774:
[----:B------:R-:W-:Y:S05]  /*9ab0*/  BSYNC B0 ;  /* 0x0000000000007941 */ /* 0x000fea0003800000 */
.L_x_19772:
[----:B------:R-:W2:Y:S02]  /*9ac0*/  LDG.E.64 R12, desc[UR36][R12.64+-0x10] ;  /* 0xfffff0240c0c7981 */ /* 0x000ea4000c1e1b00 */
[----:B--2---:R-:W-:Y:S02]  /*9ad0*/  IMAD R3, R5, R12, RZ ;  /* 0x0000000c05037224 */ /* 0x004fe400078e02ff */
[----:B------:R-:W-:-:S04]  /*9ae0*/  IMAD.WIDE.U32 R22, R12, R4, R22 ;  /* 0x000000040c167225 */ /* 0x000fc800078e0016 */
[----:B------:R-:W-:-:S04]  /*9af0*/  IMAD R3, R13, R4, R3 ;  /* 0x000000040d037224 */ /* 0x000fc800078e0203 */
[----:B------:R-:W-:-:S07]  /*9b00*/  IMAD.IADD R23, R23, 0x1, R3 ;  /* 0x0000000117177824 */ /* 0x000fce00078e0203 */
.L_x_19765:
        /* <DEDUP_REMOVED lines=19> */
.L_x_19779:
        /* <DEDUP_REMOVED lines=25> */
.L_x_19778:
[----:B------:R-:W-:Y:S05]  /*9dd0*/  BSYNC B8 ;  /* 0x0000000000087941 */ /* 0x000fea0003800000 */
.L_x_19777:
[----:B------:R-:W-:-:S05]  /*9de0*/  IADD3 R16, P0, R16, 0x8, RZ ;  /* 0x0000000810107810 */ /* 0x000fca0007f1e0ff */
[----:B------:R-:W-:Y:S01]  /*9df0*/  IMAD.X R17, RZ, RZ, R17, P0 ;  /* 0x000000ffff117224 */ /* 0x000fe200000e0611 */
[----:B------:R-:W-:-:S04]  /*9e00*/  ISETP.GE.U32.AND P0, PT, R16, R19, PT ;  /* 0x000000131000720c */ /* 0x000fc80003f06070 */
[----:B------:R-:W-:-:S13]  /*9e10*/  ISETP.GE.U32.AND.EX P0, PT, R17, R18, PT, P0 ;  /* 0x000000121100720c */ /* 0x000fda0003f06100 */
[----:B------:R-:W-:Y:S05]  /*9e20*/  @!P0 BRA `(.L_x_19779) ;  /* 0xfffffffc00848947 */ /* 0x000fea000383ffff */
.L_x_19776:
[----:B------:R-:W-:Y:S05]  /*9e30*/  BSYNC B7 ;  /* 0x0000000000077941 */ /* 0x000fea0003800000 */
.L_x_19775:
        /* <DEDUP_REMOVED lines=22> */
.L_x_19781:
[----:B------:R-:W-:Y:S05]  /*9fa0*/  BSYNC B7 ;  /* 0x0000000000077941 */ /* 0x000fea0003800000 */
.L_x_19780:
        /* <DEDUP_REMOVED lines=22> */
.L_x_19783:
[----:B------:R-:W-:Y:S05]  /*a110*/  BSYNC B7 ;  /* 0x0000000000077941 */ /* 0x000fea0003800000 */
.L_x_19782:
        /* <DEDUP_REMOVED lines=29> */
.L_x_19785:
[----:B------:R-:W-:Y:S05]  /*a2f0*/  BSYNC B7 ;  /* 0x0000000000077941 */ /* 0x000fea0003800000 */
.L_x_19784:
        /* <DEDUP_REMOVED lines=17> */
.L_x_19799:
        /* <DEDUP_REMOVED lines=16> */
.L_x_19788:
        /* <DEDUP_REMOVED lines=19> */
.L_x_19789:
[----:B------:R-:W-:Y:S05]  /*a640*/  BSYNC B1 ;  /* 0x0000000000017941 */ /* 0x000fea0003800000 */
.L_x_19787:
        /* <DEDUP_REMOVED lines=31> */
.L_x_19791:
        /* <DEDUP_REMOVED lines=19> */
.L_x_19792:
[----:B------:R-:W-:Y:S05]  /*a970*/  BSYNC B1 ;  /* 0x0000000000017941 */ /* 0x000fea0003800000 */
.L_x_19790:
        /* <DEDUP_REMOVED lines=29> */
.L_x_19794:
        /* <DEDUP_REMOVED lines=19> */
.L_x_19795:
[----:B------:R-:W-:Y:S05]  /*ac80*/  BSYNC B1 ;  /* 0x0000000000017941 */ /* 0x000fea0003800000 */
.L_x_19793:
        /* <DEDUP_REMOVED lines=28> */
.L_x_19797:
        /* <DEDUP_REMOVED lines=19> */
.L_x_19798:
[----:B------:R-:W-:Y:S05]  /*af80*/  BSYNC B1 ;  /* 0x0000000000017941 */ /* 0x000fea0003800000 */
.L_x_19796:
        /* <DEDUP_REMOVED lines=21> */
.L_x_19786:
        /* <DEDUP_REMOVED lines=18> */
.L_x_19802:
        /* <DEDUP_REMOVED lines=19> */
.L_x_19803:
[----:B------:R-:W-:Y:S05]  /*b330*/  BSYNC B0 ;  /* 0x0000000000007941 */ /* 0x000fea0003800000 */
.L_x_19801:
        /* <DEDUP_REMOVED lines=33> */
.L_x_19805:
        /* <DEDUP_REMOVED lines=19> */
.L_x_19806:
[----:B------:R-:W-:Y:S05]  /*b680*/  BSYNC B0 ;  /* 0x0000000000007941 */ /* 0x000fea0003800000 */
.L_x_19804:
        /* <DEDUP_REMOVED lines=32> */
.L_x_19808:
        /* <DEDUP_REMOVED lines=18> */
.L_x_19809:
[----:B------:R-:W-:Y:S05]  /*b9b0*/  BSYNC B0 ;  /* 0x0000000000007941 */ /* 0x000fea0003800000 */
.L_x_19807:
        /* <DEDUP_REMOVED lines=8> */
.L_x_19800:
        /* <DEDUP_REMOVED lines=19> */
.L_x_19814:
        /* <DEDUP_REMOVED lines=25> */
.L_x_19813:
[----:B------:R-:W-:Y:S05]  /*bd00*/  BSYNC B8 ;  /* 0x0000000000087941 */ /* 0x000fea0003800000 */
.L_x_19812:
[----:B------:R-:W-:-:S05]  /*bd10*/  IADD3 R16, P0, R16, 0x8, RZ ;  /* 0x0000000810107810 */ /* 0x000fca0007f1e0ff */
[----:B------:R-:W-:Y:S01]  /*bd20*/  IMAD.X R17, RZ, RZ, R17, P0 ;  /* 0x000000ffff117224 */ /* 0x000fe200000e0611 */
[----:B------:R-:W-:-:S04]  /*bd30*/  ISETP.GE.U32.AND P0, PT, R16, R19, PT ;  /* 0x000000131000720c */ /* 0x000fc80003f06070 */
[----:B------:R-:W-:-:S13]  /*bd40*/  ISETP.GE.U32.AND.EX P0, PT, R17, R24, PT, P0 ;  /* 0x000000181100720c */ /* 0x000fda0003f06100 */
[----:B------:R-:W-:Y:S05]  /*bd50*/  @!P0 BRA `(.L_x_19814) ;  /* 0xfffffffc00848947 */ /* 0x000fea000383ffff */
.L_x_19811:
[----:B------:R-:W-:Y:S05]  /*bd60*/  BSYNC B7 ;  /* 0x0000000000077941 */ /* 0x000fea0003800000 */
.L_x_19810:
        /* <DEDUP_REMOVED lines=22> */
.L_x_19816:
[----:B------:R-:W-:Y:S05]  /*bed0*/  BSYNC B7 ;  /* 0x0000000000077941 */ /* 0x000fea0003800000 */
.L_x_19815:
        /* <DEDUP_REMOVED lines=22> */
.L_x_19818:
[----:B------:R-:W-:Y:S05]  /*c040*/  BSYNC B7 ;  /* 0x0000000000077941 */ /* 0x000fea0003800000 */
.L_x_19817:
        /* <DEDUP_REMOVED lines=29> */
.L_x_19820:
[----:B------:R-:W-:Y:S05]  /*c220*/  BSYNC B7 ;  /* 0x0000000000077941 */ /* 0x000fea0003800000 */
.L_x_19819:
        /* <DEDUP_REMOVED lines=14> */
.L_x_19834:
        /* <DEDUP_REMOVED lines=16> */
.L_x_19823:
        /* <DEDUP_REMOVED lines=19> */
.L_x_19824:
[----:B------:R-:W-:Y:S05]  /*c540*/  BSYNC B1 ;  /* 0x0000000000017941 */ /* 0x000fea0003800000 */
.L_x_19822:
        /* <DEDUP_REMOVED lines=29> */
.L_x_19826:
        /* <DEDUP_REMOVED lines=19> */
.L_x_19827:
[----:B------:R-:W-:Y:S05]  /*c850*/  BSYNC B1 ;  /* 0x0000000000017941 */ /* 0x000fea0003800000 */
.L_x_19825:
        /* <DEDUP_REMOVED lines=29> */
.L_x_19829:
        /* <DEDUP_REMOVED lines=19> */
.L_x_19830:
[----:B------:R-:W-:Y:S05]  /*cb60*/  BSYNC B1 ;  /* 0x0000000000017941 */ /* 0x000fea0003800000 */
.L_x_19828:
        /* <DEDUP_REMOVED lines=28> */
.L_x_19832:
        /* <DEDUP_REMOVED lines=19> */
.L_x_19833:
[----:B------:R-:W-:Y:S05]  /*ce60*/  BSYNC B1 ;  /* 0x0000000000017941 */ /* 0x000fea0003800000 */
.L_x_19831:
        /* <DEDUP_REMOVED lines=20> */
.L_x_19821:
        /* <DEDUP_REMOVED lines=18> */
.L_x_19837:
        /* <DEDUP_REMOVED lines=19> */
.L_x_19838:
[----:B------:R-:W-:Y:S05]  /*d200*/  BSYNC B0 ;  /* 0x0000000000007941 */ /* 0x000fea0003800000 */
.L_x_19836:
        /* <DEDUP_REMOVED lines=30> */
.L_x_19840:
        /* <DEDUP_REMOVED lines=19> */
.L_x_19841:
[----:B------:R-:W-:Y:S05]  /*d520*/  BSYNC B0 ;  /* 0x0000000000007941 */ /* 0x000fea0003800000 */
.L_x_19839:
        /* <DEDUP_REMOVED lines=29> */
.L_x_19843:
        /* <DEDUP_REMOVED lines=18> */
.L_x_19844:
[----:B------:R-:W-:Y:S05]  /*d820*/  BSYNC B0 ;  /* 0x0000000000007941 */ /* 0x000fea0003800000 */
.L_x_19842:
[----:B------:R-:W2:Y:S02]  /*d830*/  LDG.E.64 R12, desc[UR36][R12.64+-0x10] ;  /* 0xfffff0240c0c7981 */ /* 0x000ea4000c1e1b00 */
[----:B--2---:R-:W-:Y:S02]  /*d840*/  IMAD R3, R5, R12, RZ ;  /* 0x0000000c05037224 */ /* 0x004fe400078e02ff */
[----:B------:R-:W-:-:S04]  /*d850*/  IMAD.WIDE.U32 R22, R12, R4, R22 ;  /* 0x000000040c167225 */ /* 0x000fc800078e0016 */
[----:B------:R-:W-:-:S05]  /*d860*/  IMAD R3, R13, R4, R3 ;  /* 0x000000040d037224 */ /* 0x000fca00078e0203 */
[----:B------:R-:W-:-:S07]  /*d870*/  IADD3 R23, R23, R3, RZ ;  /* 0x0000000317177210 */ /* 0x000fce0007ffe0ff */
.L_x_19835:
        /* <DEDUP_REMOVED lines=19> */
.L_x_19849:
        /* <DEDUP_REMOVED lines=25> */
.L_x_19848:
[----:B------:R-:W-:Y:S05]  /*db40*/  BSYNC B8 ;  /* 0x0000000000087941 */ /* 0x000fea0003800000 */
.L_x_19847:
[----:B------:R-:W-:-:S05]  /*db50*/  IADD3 R16, P0, R16, 0x8, RZ ;  /* 0x0000000810107810 */ /* 0x000fca0007f1e0ff */
[----:B------:R-:W-:Y:S01]  /*db60*/  IMAD.X R17, RZ, RZ, R17, P0 ;  /* 0x000000ffff117224 */ /* 0x000fe200000e0611 */
[----:B------:R-:W-:-:S04]  /*db70*/  ISETP.GE.U32.AND P0, PT, R16, R19, PT ;  /* 0x000000131000720c */ /* 0x000fc80003f06070 */
[----:B------:R-:W-:-:S13]  /*db80*/  ISETP.GE.U32.AND.EX P0, PT, R17, R18, PT, P0 ;  /* 0x000000121100720c */ /* 0x000fda0003f06100 */
[----:B------:R-:W-:Y:S05]  /*db90*/  @!P0 BRA `(.L_x_19849) ;  /* 0xfffffffc00848947 */ /* 0x000fea000383ffff */
.L_x_19846:
[----:B------:R-:W-:Y:S05]  /*dba0*/  BSYNC B7 ;  /* 0x0000000000077941 */ /* 0x000fea0003800000 */
.L_x_19845:
        /* <DEDUP_REMOVED lines=22> */
.L_x_19851:
[----:B------:R-:W-:Y:S05]  /*dd10*/  BSYNC B7 ;  /* 0x0000000000077941 */ /* 0x000fea0003800000 */
.L_x_19850:
        /* <DEDUP_REMOVED lines=22> */
.L_x_19853:
[----:B------:R-:W-:Y:S05]  /*de80*/  BSYNC B7 ;  /* 0x0000000000077941 */ /* 0x000fea0003800000 */
.L_x_19852:
        /* <DEDUP_REMOVED lines=29> */
.L_x_19855:
[----:B------:R-:W-:Y:S05]  /*e060*/  BSYNC B7 ;  /* 0x0000000000077941 */ /* 0x000fea0003800000 */
.L_x_19854:
        /* <DEDUP_REMOVED lines=14> */
.L_x_19869:
        /* <DEDUP_REMOVED lines=16> */
.L_x_19858:
        /* <DEDUP_REMOVED lines=19> */
.L_x_19859:
[----:B------:R-:W-:Y:S05]  /*e380*/  BSYNC B1 ;  /* 0x0000000000017941 */ /* 0x000fea0003800000 */
.L_x_19857:
        /* <DEDUP_REMOVED lines=29> */
.L_x_19861:
        /* <DEDUP_REMOVED lines=19> */
.L_x_19862:
[----:B------:R-:W-:Y:S05]  /*e690*/  BSYNC B1 ;  /* 0x0000000000017941 */ /* 0x000fea0003800000 */
.L_x_19860:
        /* <DEDUP_REMOVED lines=29> */
.L_x_19864:
        /* <DEDUP_REMOVED lines=19> */
.L_x_19865:
[----:B------:R-:W-:Y:S05]  /*e9a0*/  BSYNC B1 ;  /* 0x0000000000017941 */ /* 0x000fea0003800000 */
.L_x_19863:
        /* <DEDUP_REMOVED lines=28> */
.L_x_19867:
        /* <DEDUP_REMOVED lines=19> */
.L_x_19868:
[----:B------:R-:W-:Y:S05]  /*eca0*/  BSYNC B1 ;  /* 0x0000000000017941 */ /* 0x000fea0003800000 */
.L_x_19866:
        /* <DEDUP_REMOVED lines=20> */
.L_x_19856:
        /* <DEDUP_REMOVED lines=18> */
.L_x_19872:
        /* <DEDUP_REMOVED lines=19> */
.L_x_19873:
[----:B------:R-:W-:Y:S05]  /*f040*/  BSYNC B0 ;  /* 0x0000000000007941 */ /* 0x000fea0003800000 */
.L_x_19871:
        /* <DEDUP_REMOVED lines=30> */
.L_x_19875:
        /* <DEDUP_REMOVED lines=19> */
.L_x_19876:
[----:B------:R-:W-:Y:S05]  /*f360*/  BSYNC B0 ;  /* 0x0000000000007941 */ /* 0x000fea0003800000 */
.L_x_19874:
        /* <DEDUP_REMOVED lines=29> */
.L_x_19878:
        /* <DEDUP_REMOVED lines=18> */
.L_x_19879:
[----:B------:R-:W-:Y:S05]  /*f660*/  BSYNC B0 ;  /* 0x0000000000007941 */ /* 0x000fea0003800000 */
.L_x_19877:
[----:B------:R-:W2:Y:S02]  /*f670*/  LDG.E.64 R12, desc[UR36][R12.64+-0x10] ;  /* 0xfffff0240c0c7981 */ /* 0x000ea4000c1e1b00 */
[----:B--2---:R-:W-:Y:S02]  /*f680*/  IMAD R3, R5, R12, RZ ;  /* 0x0000000c05037224 */ /* 0x004fe400078e02ff */
[----:B------:R-:W-:-:S04]  /*f690*/  IMAD.WIDE.U32 R22, R12, R4, R22 ;  /* 0x000000040c167225 */ /* 0x000fc800078e0016 */
[----:B------:R-:W-:-:S04]  /*f6a0*/  IMAD R3, R13, R4, R3 ;  /* 0x000000040d037224 */ /* 0x000fc800078e0203 */
[----:B------:R-:W-:-:S07]  /*f6b0*/  IMAD.IADD R23, R23, 0x1, R3 ;  /* 0x0000000117177824 */ /* 0x000fce00078e0203 */
.L_x_19870:
        /* <DEDUP_REMOVED lines=19> */
.L_x_19884:
        /* <DEDUP_REMOVED lines=25> */
.L_x_19883:
[----:B------:R-:W-:Y:S05]  /*f980*/  BSYNC B8 ;  /* 0x0000000000087941 */ /* 0x000fea0003800000 */
.L_x_19882:
[----:B------:R-:W-:-:S04]  /*f990*/  IADD3 R16, P0, R16, 0x8, RZ ;  /* 0x0000000810107810 */ /* 0x000fc80007f1e0ff */
[----:B------:R-:W-:Y:S02]  /*f9a0*/  IADD3.X R17, RZ, R17, RZ, P0, !PT ;  /* 0x00000011ff117210 */ /* 0x000fe400007fe4ff */
[----:B------:R-:W-:-:S04]  /*f9b0*/  ISETP.GE.U32.AND P0, PT, R16, R19, PT ;  /* 0x000000131000720c */ /* 0x000fc80003f06070 */
[----:B------:R-:W-:-:S13]  /*f9c0*/  ISETP.GE.U32.AND.EX P0, PT, R17, R18, PT, P0 ;  /* 0x000000121100720c */ /* 0x000fda0003f06100 */
[----:B------:R-:W-:Y:S05]  /*f9d0*/  @!P0 BRA `(.L_x_19884) ;  /* 0xfffffffc00848947 */ /* 0x000fea000383ffff */
.L_x_19881:
[----:B------:R-:W-:Y:S05]  /*f9e0*/  BSYNC B7 ;  /* 0x0000000000077941 */ /* 0x000fea0003800000 */
.L_x_19880:
        /* <DEDUP_REMOVED lines=22> */
.L_x_19886:
[----:B------:R-:W-:Y:S05]  /*fb50*/  BSYNC B7 ;  /* 0x0000000000077941 */ /* 0x000fea0003800000 */
.L_x_19885:
        /* <DEDUP_REMOVED lines=22> */
.L_x_19888:
[----:B------:R-:W-:Y:S05]  /*fcc0*/  BSYNC B7 ;  /* 0x0000000000077941 */ /* 0x000fea0003800000 */
.L_x_19887:
        /* <DEDUP_REMOVED lines=29> */
.L_x_19890:
[----:B------:R-:W-:Y:S05]  /*fea0*/  BSYNC B7 ;  /* 0x0000000000077941 */ /* 0x000fea0003800000 */
.L_x_19889:
        /* <DEDUP_REMOVED lines=14> */
.L_x_19904:
        /* <DEDUP_REMOVED lines=16> */
.L_x_19893:
        /* <DEDUP_REMOVED lines=19> */
.L_x_19894:
[----:B------:R-:W-:Y:S05]  /*101c0*/  BSYNC B1 ;  /* 0x0000000000017941 */ /* 0x000fea0003800000 */
.L_x_19892:
        /* <DEDUP_REMOVED lines=29> */
.L_x_19896:
        /* <DEDUP_REMOVED lines=19> */
.L_x_19897:
[----:B------:R-:W-:Y:S05]  /*104d0*/  BSYNC B1 ;  /* 0x0000000000017941 */ /* 0x000fea0003800000 */
.L_x_19895:
        /* <DEDUP_REMOVED lines=28> */
.L_x_19899:
        /* <DEDUP_REMOVED lines=19> */
.L_x_19900:
[----:B------:R-:W-:Y:S05]  /*107d0*/  BSYNC B1 ;  /* 0x0000000000017941 */ /* 0x000fea0003800000 */
.L_x_19898:
        /* <DEDUP_REMOVED lines=28> */
.L_x_19902:
        /* <DEDUP_REMOVED lines=19> */
.L_x_19903:
[----:B------:R-:W-:Y:S05]  /*10ad0*/  BSYNC B1 ;  /* 0x0000000000017941 */ /* 0x000fea0003800000 */
.L_x_19901:
        /* <DEDUP_REMOVED lines=19> */
.L_x_19891:
        /* <DEDUP_REMOVED lines=18> */
.L_x_19907:
        /* <DEDUP_REMOVED lines=19> */
.L_x_19908:
[----:B------:R-:W-:Y:S05]  /*10e60*/  BSYNC B0 ;  /* 0x0000000000007941 */ /* 0x000fea0003800000 */
.L_x_19906:
        /* <DEDUP_REMOVED lines=30> */
.L_x_19910:
        /* <DEDUP_REMOVED lines=19> */
.L_x_19911:
[----:B------:R-:W-:Y:S05]  /*11180*/  BSYNC B0 ;  /* 0x0000000000007941 */ /* 0x000fea0003800000 */
.L_x_19909:
        /* <DEDUP_REMOVED lines=29> */
.L_x_19913:
        /* <DEDUP_REMOVED lines=18> */
.L_x_19914:
[----:B------:R-:W-:Y:S05]  /*11480*/  BSYNC B0 ;  /* 0x0000000000007941 */ /* 0x000fea0003800000 */
.L_x_19912:
[----:B------:R-:W2:Y:S02]  /*11490*/  LDG.E.64 R12, desc[UR36][R12.64+-0x10] ;  /* 0xfffff0240c0c7981 */ /* 0x000ea4000c1e1b00 */
[----:B--2---:R-:W-:Y:S02]  /*114a0*/  IMAD R3, R5, R12, RZ ;  /* 0x0000000c05037224 */ /* 0x004fe400078e02ff */
[----:B------:R-:W-:-:S04]  /*114b0*/  IMAD.WIDE.U32 R22, R12, R4, R22 ;  /* 0x000000040c167225 */ /* 0x000fc800078e0016 */
[----:B------:R-:W-:-:S05]  /*114c0*/  IMAD R3, R13, R4, R3 ;  /* 0x000000040d037224 */ /* 0x000fca00078e0203 */
[----:B------:R-:W-:-:S07]  /*114d0*/  IADD3 R23, R23, R3, RZ ;  /* 0x0000000317177210 */ /* 0x000fce0007ffe0ff */
.L_x_19905:
        /* <DEDUP_REMOVED lines=19> */
.L_x_19919:
        /* <DEDUP_REMOVED lines=25> */
.L_x_19918:
[----:B------:R-:W-:Y:S05]  /*117a0*/  BSYNC B8 ;  /* 0x0000000000087941 */ /* 0x000fea0003800000 */
.L_x_19917:
[----:B------:R-:W-:-:S05]  /*117b0*/  IADD3 R16, P0, R16, 0x8, RZ ;  /* 0x0000000810107810 */ /* 0x000fca0007f1e0ff */
[----:B------:R-:W-:Y:S01]  /*117c0*/  IMAD.X R17, RZ, RZ, R17, P0 ;  /* 0x000000ffff117224 */ /* 0x000fe200000e0611 */
[----:B------:R-:W-:-:S04]  /*117d0*/  ISETP.GE.U32.AND P0, PT, R16, R19, PT ;  /* 0x000000131000720c */ /* 0x000fc80003f06070 */
[----:B------:R-:W-:-:S13]  /*117e0*/  ISETP.GE.U32.AND.EX P0, PT, R17, R18, PT, P0 ;  /* 0x000000121100720c */ /* 0x000fda0003f06100 */
[----:B------:R-:W-:Y:S05]  /*117f0*/  @!P0 BRA `(.L_x_19919) ;  /* 0xfffffffc00848947 */ /* 0x000fea000383ffff */
.L_x_19916:
[----:B------:R-:W-:Y:S05]  /*11800*/  BSYNC B7 ;  /* 0x0000000000077941 */ /* 0x000fea0003800000 */
.L_x_19915:
        /* <DEDUP_REMOVED lines=22> */
.L_x_19921:
[----:B------:R-:W-:Y:S05]  /*11970*/  BSYNC B7 ;  /* 0x0000000000077941 */ /* 0x000fea0003800000 */
.L_x_19920:
        /* <DEDUP_REMOVED lines=22> */
.L_x_19923:
[----:B------:R-:W-:Y:S05]  /*11ae0*/  BSYNC B7 ;  /* 0x0000000000077941 */ /* 0x000fea0003800000 */
.L_x_19922:
        /* <DEDUP_REMOVED lines=29> */
.L_x_19925:
[----:B------:R-:W-:Y:S05]  /*11cc0*/  BSYNC B7 ;  /* 0x0000000000077941 */ /* 0x000fea0003800000 */
.L_x_19924:
        /* <DEDUP_REMOVED lines=13> */
.L_x_19939:
        /* <DEDUP_REMOVED lines=15> */
.L_x_19928:
        /* <DEDUP_REMOVED lines=19> */
.L_x_19929:
[----:B------:R-:W-:Y:S05]  /*11fc0*/  BSYNC B1 ;  /* 0x0000000000017941 */ /* 0x000fea0003800000 */
.L_x_19927:
        /* <DEDUP_REMOVED lines=29> */
.L_x_19931:
        /* <DEDUP_REMOVED lines=19> */
.L_x_19932:
[----:B------:R-:W-:Y:S05]  /*122d0*/  BSYNC B1 ;  /* 0x0000000000017941 */ /* 0x000fea0003800000 */
.L_x_19930:
        /* <DEDUP_REMOVED lines=29> */
.L_x_19934:
        /* <DEDUP_REMOVED lines=19> */
.L_x_19935:
[----:B------:R-:W-:Y:S05]  /*125e0*/  BSYNC B1 ;  /* 0x0000000000017941 */ /* 0x000fea0003800000 */
.L_x_19933:
        /* <DEDUP_REMOVED lines=28> */
.L_x_19937:
        /* <DEDUP_REMOVED lines=19> */
.L_x_19938:
[----:B------:R-:W-:Y:S05]  /*128e0*/  BSYNC B1 ;  /* 0x0000000000017941 */ /* 0x000fea0003800000 */
.L_x_19936:
        /* <DEDUP_REMOVED lines=19> */
.L_x_19926:
        /* <DEDUP_REMOVED lines=18> */
.L_x_19942:
        /* <DEDUP_REMOVED lines=19> */
.L_x_19943:
[----:B------:R-:W-:Y:S05]  /*12c70*/  BSYNC B0 ;  /* 0x0000000000007941 */ /* 0x000fea0003800000 */
.L_x_19941:
        /* <DEDUP_REMOVED lines=30> */
.L_x_19945:
        /* <DEDUP_REMOVED lines=19> */
.L_x_19946:
[----:B------:R-:W-:Y:S05]  /*12f90*/  BSYNC B0 ;  /* 0x0000000000007941 */ /* 0x000fea0003800000 */
.L_x_19944:
        /* <DEDUP_REMOVED lines=25> */
[----:B------:R-:W-:Y:S05]  /*13130*/  CALL.REL.NOINC `($__internal_49_$__cuda_sm20_rem_s64) ;  /* 0x0000015400987944 */ /* 0x000fea0003c00000 */
[----:B------:R-:W-:Y:S02]  /*13140*/  IMAD.MOV.U32 R2, RZ, RZ, R3 ;  /* 0x000000ffff027224 */ /* 0x000fe400078e0003 */
[----:B------:R-:W-:Y:S01]  /*13150*/  IMAD.MOV.U32 R3, RZ, RZ, R0 ;  /* 0x000000ffff037224 */ /* 0x000fe200078e0000 */
[----:B------:R-:W-:Y:S06]  /*13160*/  BRA `(.L_x_19949) ;  /* 0x0000000000487947 */ /* 0x000fec0003800000 */
.L_x_19948:
        /* <DEDUP_REMOVED lines=18> */
.L_x_19949:
[----:B------:R-:W-:Y:S05]  /*13290*/  BSYNC B0 ;  /* 0x0000000000007941 */ /* 0x000fea0003800000 */
.L_x_19947:
[----:B------:R-:W2:Y:S02]  /*132a0*/  LDG.E.64 R12, desc[UR36][R12.64+-0x10] ;  /* 0xfffff0240c0c7981 */ /* 0x000ea4000c1e1b00 */
[----:B--2---:R-:W-:Y:S02]  /*132b0*/  IMAD R3, R3, R12, RZ ;  /* 0x0000000c03037224 */ /* 0x004fe400078e02ff */
[----:B------:R-:W-:-:S04]  /*132c0*/  IMAD.WIDE.U32 R22, R12, R2, R22 ;  /* 0x000000020c167225 */ /* 0x000fc800078e0016 */
[----:B------:R-:W-:-:S04]  /*132d0*/  IMAD R3, R13, R2, R3 ;  /* 0x000000020d037224 */ /* 0x000fc800078e0203 */
[----:B------:R-:W-:-:S07]  /*132e0*/  IMAD.IADD R23, R23, 0x1, R3 ;  /* 0x0000000117177824 */ /* 0x000fce00078e0203 */
.L_x_19940:
        /* <DEDUP_REMOVED lines=18> */
.L_x_19952:
        /* <DEDUP_REMOVED lines=25> */
.L_x_19951:
[----:B------:R-:W-:Y:S05]  /*135a0*/  BSYNC B7 ;  /* 0x0000000000077941 */ /* 0x000fea0003800000 */
.L_x_19950:
[----:B------:R-:W-:-:S04]  /*135b0*/  IADD3 R16, P0, R16, 0x8, RZ ;  /* 0x0000000810107810 */ /* 0x000fc80007f1e0ff */
[----:B------:R-:W-:Y:S02]  /*135c0*/  IADD3.X R17, RZ, R17, RZ, P0, !PT ;  /* 0x00000011ff117210 */ /* 0x000fe400007fe4ff */
[----:B------:R-:W-:-:S04]  /*135d0*/  ISETP.GE.U32.AND P0, PT, R16, R19, PT ;  /* 0x000000131000720c */ /* 0x000fc80003f06070 */
[----:B------:R-:W-:-:S13]  /*135e0*/  ISETP.GE.U32.AND.EX P0, PT, R17, R18, PT, P0 ;  /* 0x000000121100720c */ /* 0x000fda0003f06100 */
[----:B------:R-:W-:Y:S05]  /*135f0*/  @!P0 BRA `(.L_x_19952) ;  /* 0xfffffffc00848947 */ /* 0x000fea000383ffff */
.L_x_19674:
[----:B------:R-:W-:Y:S05]  /*13600*/  BSYNC B6 ;  /* 0x0000000000067941 */ /* 0x000fea0003800000 */
.L_x_19584:
        /* <DEDUP_REMOVED lines=11> */
.L_x_19583:
        /* <DEDUP_REMOVED lines=217> */
.L_x_19958:
[----:B------:R-:W-:Y:S05]  /*14450*/  BSYNC B8 ;  /* 0x0000000000087941 */ /* 0x000fea0003800000 */
.L_x_19957:
        /* <DEDUP_REMOVED lines=24> */
.L_x_19960:
[----:B------:R-:W-:Y:S05]  /*145e0*/  BSYNC B8 ;  /* 0x0000000000087941 */ /* 0x000fea0003800000 */
.L_x_19959:
        /* <DEDUP_REMOVED lines=29> */
.L_x_19962:
[----:B------:R-:W-:Y:S05]  /*147c0*/  BSYNC B8 ;  /* 0x0000000000087941 */ /* 0x000fea0003800000 */
.L_x_19961:
        /* <DEDUP_REMOVED lines=14> */
.L_x_19965:
        /* <DEDUP_REMOVED lines=26> */
.L_x_19964:
[----:B------:R-:W-:Y:S05]  /*14a50*/  BSYNC B8 ;  /* 0x0000000000087941 */ /* 0x000fea0003800000 */
.L_x_19963:
[----:B------:R-:W-:-:S05]  /*14a60*/  IADD3 R0, P0, R46, 0x8, RZ ;  /* 0x000000082e007810 */ /* 0x000fca0007f1e0ff */
[----:B------:R-:W-:Y:S01]  /*14a70*/  IMAD.X R47, RZ, RZ, R47, P0 ;  /* 0x000000ffff2f7224 */ /* 0x000fe200000e062f */
[----:B------:R-:W-:-:S04]  /*14a80*/  ISETP.GE.U32.AND P0, PT, R0, R51, PT ;  /* 0x000000330000720c */ /* 0x000fc80003f06070 */
[----:B------:R-:W-:-:S13]  /*14a90*/  ISETP.GE.U32.AND.EX P0, PT, R47, R48, PT, P0 ;  /* 0x000000302f00720c */ /* 0x000fda0003f06100 */
[----:B------:R-:W-:Y:S05]  /*14aa0*/  @!P0 BRA `(.L_x_19965) ;  /* 0xfffffffc00808947 */ /* 0x000fea000383ffff */
.L_x_19956:
[----:B------:R-:W-:Y:S05]  /*14ab0*/  BSYNC B7 ;  /* 0x0000000000077941 */ /* 0x000fea0003800000 */
.L_x_19955:
        /* <DEDUP_REMOVED lines=29> */
.L_x_19969:
[----:B------:R-:W-:Y:S05]  /*14c90*/  BSYNC B8 ;  /* 0x0000000000087941 */ /* 0x000fea0003800000 */
.L_x_19968:
        /* <DEDUP_REMOVED lines=24> */
.L_x_19971:
[----:B------:R-:W-:Y:S05]  /*14e20*/  BSYNC B8 ;  /* 0x0000000000087941 */ /* 0x000fea0003800000 */
.L_x_19970:
        /* <DEDUP_REMOVED lines=29> */
.L_x_19973:
[----:B------:R-:W-:Y:S05]  /*15000*/  BSYNC B8 ;  /* 0x0000000000087941 */ /* 0x000fea0003800000 */
.L_x_19972:
        /* <DEDUP_REMOVED lines=14> */
.L_x_19976:
        /* <DEDUP_REMOVED lines=26> */
.L_x_19975:
[----:B------:R-:W-:Y:S05]  /*15290*/  BSYNC B8 ;  /* 0x0000000000087941 */ /* 0x000fea0003800000 */
.L_x_19974:
[----:B------:R-:W-:-:S05]  /*152a0*/  IADD3 R0, P0, R16, 0x8, RZ ;  /* 0x0000000810007810 */ /* 0x000fca0007f1e0ff */
[----:B------:R-:W-:Y:S01]  /*152b0*/  IMAD.X R17, RZ, RZ, R17, P0 ;  /* 0x000000ffff117224 */ /* 0x000fe200000e0611 */
[----:B------:R-:W-:-:S04]  /*152c0*/  ISETP.GE.U32.AND P0, PT, R0, R47, PT ;  /* 0x0000002f0000720c */ /* 0x000fc80003f06070 */
[----:B------:R-:W-:-:S13]  /*152d0*/  ISETP.GE.U32.AND.EX P0, PT, R17, R18, PT, P0 ;  /* 0x000000121100720c */ /* 0x000fda0003f06100 */
[----:B------:R-:W-:Y:S05]  /*152e0*/  @!P0 BRA `(.L_x_19976) ;  /* 0xfffffffc00808947 */ /* 0x000fea000383ffff */
.L_x_19967:
[----:B------:R-:W-:Y:S05]  /*152f0*/  BSYNC B7 ;  /* 0x0000000000077941 */ /* 0x000fea0003800000 */
.L_x_19966:
        /* <DEDUP_REMOVED lines=29> */
.L_x_19980:
[----:B------:R-:W-:Y:S05]  /*154d0*/  BSYNC B8 ;  /* 0x0000000000087941 */ /* 0x000fea0003800000 */
.L_x_19979:
        /* <DEDUP_REMOVED lines=24> */
.L_x_19982:
[----:B------:R-:W-:Y:S05]  /*15660*/  BSYNC B8 ;  /* 0x0000000000087941 */ /* 0x000fea0003800000 */
.L_x_19981:
        /* <DEDUP_REMOVED lines=29> */
.L_x_19984:
[----:B------:R-:W-:Y:S05]  /*15840*/  BSYNC B8 ;  /* 0x0000000000087941 */ /* 0x000fea0003800000 */
.L_x_19983:
        /* <DEDUP_REMOVED lines=14> */
.L_x_19987:
        /* <DEDUP_REMOVED lines=25> */
.L_x_19986:
[----:B------:R-:W-:Y:S05]  /*15ac0*/  BSYNC B8 ;  /* 0x0000000000087941 */ /* 0x000fea0003800000 */
.L_x_19985:
[----:B------:R-:W-:-:S04]  /*15ad0*/  IADD3 R16, P0, R16, 0x8, RZ ;  /* 0x0000000810107810 */ /* 0x000fc80007f1e0ff */
[----:B------:R-:W-:Y:S02]  /*15ae0*/  IADD3.X R17, RZ, R17, RZ, P0, !PT ;  /* 0x00000011ff117210 */ /* 0x000fe400007fe4ff */
[----:B------:R-:W-:-:S04]  /*15af0*/  ISETP.GE.U32.AND P0, PT, R16, R19, PT ;  /* 0x000000131000720c */ /* 0x000fc80003f06070 */
[----:B------:R-:W-:-:S13]  /*15b00*/  ISETP.GE.U32.AND.EX P0, PT, R17, R24, PT, P0 ;  /* 0x000000181100720c */ /* 0x000fda0003f06100 */
[----:B------:R-:W-:Y:S05]  /*15b10*/  @!P0 BRA `(.L_x_19987) ;  /* 0xfffffffc00848947 */ /* 0x000fea000383ffff */
.L_x_19978:
[----:B------:R-:W-:Y:S05]  /*15b20*/  BSYNC B7 ;  /* 0x0000000000077941 */ /* 0x000fea0003800000 */
.L_x_19977:
        /* <DEDUP_REMOVED lines=29> */
.L_x_19991:
[----:B------:R-:W-:Y:S05]  /*15d00*/  BSYNC B8 ;  /* 0x0000000000087941 */ /* 0x000fea0003800000 */
.L_x_19990:
        /* <DEDUP_REMOVED lines=24> */
.L_x_19993:
[----:B------:R-:W-:Y:S05]  /*15e90*/  BSYNC B8 ;  /* 0x0000000000087941 */ /* 0x000fea0003800000 */
.L_x_19992:
        /* <DEDUP_REMOVED lines=29> */
.L_x_19995:
[----:B------:R-:W-:Y:S05]  /*16070*/  BSYNC B8 ;  /* 0x0000000000087941 */ /* 0x000fea0003800000 */
.L_x_19994:
        /* <DEDUP_REMOVED lines=14> */
.L_x_19998:
        /* <DEDUP_REMOVED lines=25> */
.L_x_19997:
[----:B------:R-:W-:Y:S05]  /*162f0*/  BSYNC B8 ;  /* 0x0000000000087941 */ /* 0x000fea0003800000 */
.L_x_19996:
[----:B------:R-:W-:-:S05]  /*16300*/  IADD3 R16, P0, R16, 0x8, RZ ;  /* 0x0000000810107810 */ /* 0x000fca0007f1e0ff */
[----:B------:R-:W-:Y:S01]  /*16310*/  IMAD.X R17, RZ, RZ, R17, P0 ;  /* 0x000000ffff117224 */ /* 0x000fe200000e0611 */
[----:B------:R-:W-:-:S04]  /*16320*/  ISETP.GE.U32.AND P0, PT, R16, R19, PT ;  /* 0x000000131000720c */ /* 0x000fc80003f06070 */
[----:B------:R-:W-:-:S13]  /*16330*/  ISETP.GE.U32.AND.EX P0, PT, R17, R28, PT, P0 ;  /* 0x0000001c1100720c */ /* 0x000fda0003f06100 */
[----:B------:R-:W-:Y:S05]  /*16340*/  @!P0 BRA `(.L_x_19998) ;  /* 0xfffffffc00848947 */ /* 0x000fea000383ffff */
.L_x_19989:
[----:B------:R-:W-:Y:S05]  /*16350*/  BSYNC B7 ;  /* 0x0000000000077941 */ /* 0x000fea0003800000 */
.L_x_19988:
        /* <DEDUP_REMOVED lines=29> */
.L_x_20002:
[----:B------:R-:W-:Y:S05]  /*16530*/  BSYNC B8 ;  /* 0x0000000000087941 */ /* 0x000fea0003800000 */
.L_x_20001:
        /* <DEDUP_REMOVED lines=24> */
.L_x_20004:
[----:B------:R-:W-:Y:S05]  /*166c0*/  BSYNC B8 ;  /* 0x0000000000087941 */ /* 0x000fea0003800000 */
.L_x_20003:
        /* <DEDUP_REMOVED lines=29> */
.L_x_20006:
[----:B------:R-:W-:Y:S05]  /*168a0*/  BSYNC B8 ;  /* 0x0000000000087941 */ /* 0x000fea0003800000 */
.L_x_20005:
        /* <DEDUP_REMOVED lines=14> */
.L_x_20009:
        /* <DEDUP_REMOVED lines=25> */
.L_x_20008:
[----:B------:R-:W-:Y:S05]  /*16b20*/  BSYNC B8 ;  /* 0x0000000000087941 */ /* 0x000fea0003800000 */
.L_x_20007:
[----:B------:R-:W-:-:S05]  /*16b30*/  IADD3 R16, P0, R16, 0x8, RZ ;  /* 0x0000000810107810 */ /* 0x000fca0007f1e0ff */
[----:B------:R-:W-:Y:S01]  /*16b40*/  IMAD.X R17, RZ, RZ, R17, P0 ;  /* 0x000000ffff117224 */ /* 0x000fe200000e0611 */
[----:B------:R-:W-:-:S04]  /*16b50*/  ISETP.GE.U32.AND P0, PT, R16, R19, PT ;  /* 0x000000131000720c */ /* 0x000fc80003f06070 */
[----:B------:R-:W-:-:S13]  /*16b60*/  ISETP.GE.U32.AND.EX P0, PT, R17, R32, PT, P0 ;  /* 0x000000201100720c */ /* 0x000fda0003f06100 */
[----:B------:R-:W-:Y:S05]  /*16b70*/  @!P0 BRA `(.L_x_20009) ;  /* 0xfffffffc00848947 */ /* 0x000fea000383ffff */
.L_x_20000:
[----:B------:R-:W-:Y:S05]  /*16b80*/  BSYNC B7 ;  /* 0x0000000000077941 */ /* 0x000fea0003800000 */
.L_x_19999:
        /* <DEDUP_REMOVED lines=29> */
.L_x_20013:
[----:B------:R-:W-:Y:S05]  /*16d60*/  BSYNC B8 ;  /* 0x0000000000087941 */ /* 0x000fea0003800000 */
.L_x_20012:
        /* <DEDUP_REMOVED lines=24> */
.L_x_20015:
[----:B------:R-:W-:Y:S05]  /*16ef0*/  BSYNC B8 ;  /* 0x0000000000087941 */ /* 0x000fea0003800000 */
.L_x_20014:
        /* <DEDUP_REMOVED lines=29> */
.L_x_20017:
[----:B------:R-:W-:Y:S05]  /*170d0*/  BSYNC B8 ;  /* 0x0000000000087941 */ /* 0x000fea0003800000 */
.L_x_20016:
        /* <DEDUP_REMOVED lines=14> */
.L_x_20020:
        /* <DEDUP_REMOVED lines=25> */
.L_x_20019:
[----:B------:R-:W-:Y:S05]  /*17350*/  BSYNC B8 ;  /* 0x0000000000087941 */ /* 0x000fea0003800000 */
.L_x_20018:
[----:B------:R-:W-:-:S04]  /*17360*/  IADD3 R16, P0, R16, 0x8, RZ ;  /* 0x0000000810107810 */ /* 0x000fc80007f1e0ff */
[----:B------:R-:W-:Y:S02]  /*17370*/  IADD3.X R17, RZ, R17, RZ, P0, !PT ;  /* 0x00000011ff117210 */ /* 0x000fe400007fe4ff */
[----:B------:R-:W-:-:S04]  /*17380*/  ISETP.GE.U32.AND P0, PT, R16, R19, PT ;  /* 0x000000131000720c */ /* 0x000fc80003f06070 */
[----:B------:R-:W-:-:S13]  /*17390*/  ISETP.GE.U32.AND.EX P0, PT, R17, R36, PT, P0 ;  /* 0x000000241100720c */ /* 0x000fda0003f06100 */
[----:B------:R-:W-:Y:S05]  /*173a0*/  @!P0 BRA `(.L_x_20020) ;  /* 0xfffffffc00848947 */ /* 0x000fea000383ffff */
.L_x_20011:
[----:B------:R-:W-:Y:S05]  /*173b0*/  BSYNC B7 ;  /* 0x0000000000077941 */ /* 0x000fea0003800000 */
.L_x_20010:
        /* <DEDUP_REMOVED lines=29> */
.L_x_20024:
[----:B------:R-:W-:Y:S05]  /*17590*/  BSYNC B8 ;  /* 0x0000000000087941 */ /* 0x000fea0003800000 */
.L_x_20023:
        /* <DEDUP_REMOVED lines=24> */
.L_x_20026:
[----:B------:R-:W-:Y:S05]  /*17720*/  BSYNC B8 ;  /* 0x0000000000087941 */ /* 0x000fea0003800000 */
.L_x_20025:
        /* <DEDUP_REMOVED lines=29> */
.L_x_20028:
[----:B------:R-:W-:Y:S05]  /*17900*/  BSYNC B8 ;  /* 0x0000000000087941 */ /* 0x000fea0003800000 */
.L_x_20027:
        /* <DEDUP_REMOVED lines=14> */
.L_x_20031:
        /* <DEDUP_REMOVED lines=25> */
.L_x_20030:
[----:B------:R-:W-:Y:S05]  /*17b80*/  BSYNC B8 ;  /* 0x0000000000087941 */ /* 0x000fea0003800000 */
.L_x_20029:
[----:B------:R-:W-:-:S05]  /*17b90*/  IADD3 R16, P0, R16, 0x8, RZ ;  /* 0x0000000810107810 */ /* 0x000fca0007f1e0ff */
[----:B------:R-:W-:Y:S01]  /*17ba0*/  IMAD.X R17, RZ, RZ, R17, P0 ;  /* 0x000000ffff117224 */ /* 0x000fe200000e0611 */
[----:B------:R-:W-:-:S04]  /*17bb0*/  ISETP.GE.U32.AND P0, PT, R16, R19, PT ;  /* 0x000000131000720c */ /* 0x000fc80003f06070 */
[----:B------:R-:W-:-:S13]  /*17bc0*/  ISETP.GE.U32.AND.EX P0, PT, R17, R40, PT, P0 ;  /* 0x000000281100720c */ /* 0x000fda0003f06100 */
[----:B------:R-:W-:Y:S05]  /*17bd0*/  @!P0 BRA `(.L_x_20031) ;  /* 0xfffffffc00848947 */ /* 0x000fea000383ffff */
.L_x_20022:
[----:B------:R-:W-:Y:S05]  /*17be0*/  BSYNC B7 ;  /* 0x0000000000077941 */ /* 0x000fea0003800000 */
.L_x_20021:
        /* <DEDUP_REMOVED lines=29> */
.L_x_20035:
[----:B------:R-:W-:Y:S05]  /*17dc0*/  BSYNC B8 ;  /* 0x0000000000087941 */ /* 0x000fea0003800000 */
.L_x_20034:
        /* <DEDUP_REMOVED lines=24> */
.L_x_20037:
[----:B------:R-:W-:Y:S05]  /*17f50*/  BSYNC B8 ;  /* 0x0000000000087941 */ /* 0x000fea0003800000 */
.L_x_20036:
        /* <DEDUP_REMOVED lines=29> */
.L_x_20039:
[----:B------:R-:W-:Y:S05]  /*18130*/  BSYNC B8 ;  /* 0x0000000000087941 */ /* 0x000fea0003800000 */
.L_x_20038:
        /* <DEDUP_REMOVED lines=14> */
.L_x_20042:
        /* <DEDUP_REMOVED lines=25> */
.L_x_20041:
[----:B------:R-:W-:Y:S05]  /*183b0*/  BSYNC B8 ;  /* 0x0000000000087941 */ /* 0x000fea0003800000 */
.L_x_20040:
[----:B------:R-:W-:-:S05]  /*183c0*/  IADD3 R16, P0, R16, 0x8, RZ ;  /* 0x0000000810107810 */ /* 0x000fca0007f1e0ff */
[----:B------:R-:W-:Y:S01]  /*183d0*/  IMAD.X R17, RZ, RZ, R17, P0 ;  /* 0x000000ffff117224 */ /* 0x000fe200000e0611 */
[----:B------:R-:W-:-:S04]  /*183e0*/  ISETP.GE.U32.AND P0, PT, R16, R19, PT ;  /* 0x000000131000720c */ /* 0x000fc80003f06070 */
[----:B------:R-:W-:-:S13]  /*183f0*/  ISETP.GE.U32.AND.EX P0, PT, R17, R44, PT, P0 ;  /* 0x0000002c1100720c */ /* 0x000fda0003f06100 */
[----:B------:R-:W-:Y:S05]  /*18400*/  @!P0 BRA `(.L_x_20042) ;  /* 0xfffffffc00848947 */ /* 0x000fea000383ffff */
.L_x_20033:
[----:B------:R-:W-:Y:S05]  /*18410*/  BSYNC B7 ;  /* 0x0000000000077941 */ /* 0x000fea0003800000 */
.L_x_20032:
[----:B------:R-:W-:Y:S05]  /*18420*/  BRA `(.L_x_20043) ;  /* 0x000000f800987947 */ /* 0x000fea0003800000 */
.L_x_19954:
        /* <DEDUP_REMOVED lines=26> */
.L_x_20047:
[----:B------:R-:W-:Y:S05]  /*185d0*/  BSYNC B8 ;  /* 0x0000000000087941 */ /* 0x000fea0003800000 */
.L_x_20046:
        /* <DEDUP_REMOVED lines=24> */
.L_x_20049:
[----:B------:R-:W-:Y:S05]  /*18760*/  BSYNC B8 ;  /* 0x0000000000087941 */ /* 0x000fea0003800000 */
.L_x_20048:
        /* <DEDUP_REMOVED lines=29> */
.L_x_20051:
[----:B------:R-:W-:Y:S05]  /*18940*/  BSYNC B8 ;  /* 0x0000000000087941 */ /* 0x000fea0003800000 */
.L_x_20050:
        /* <DEDUP_REMOVED lines=17> */
.L_x_20065:
        /* <DEDUP_REMOVED lines=15> */
.L_x_20054:
        /* <DEDUP_REMOVED lines=19> */
.L_x_20055:
[----:B------:R-:W-:Y:S05]  /*18c80*/  BSYNC B1 ;  /* 0x0000000000017941 */ /* 0x000fea0003800000 */
.L_x_20053:
        /* <DEDUP_REMOVED lines=30> */
.L_x_20057:
        /* <DEDUP_REMOVED lines=19> */
.L_x_20058:
[----:B------:R-:W-:Y:S05]  /*18fa0*/  BSYNC B1 ;  /* 0x0000000000017941 */ /* 0x000fea0003800000 */
.L_x_20056:
        /* <DEDUP_REMOVED lines=29> */
.L_x_20060:
        /* <DEDUP_REMOVED lines=19> */
.L_x_20061:
[----:B------:R-:W-:Y:S05]  /*192b0*/  BSYNC B1 ;  /* 0x0000000000017941 */ /* 0x000fea0003800000 */
.L_x_20059:
        /* <DEDUP_REMOVED lines=29> */
.L_x_20063:
        /* <DEDUP_REMOVED lines=19> */
.L_x_20064:
[----:B------:R-:W-:Y:S05]  /*195c0*/  BSYNC B1 ;  /* 0x0000000000017941 */ /* 0x000fea0003800000 */
.L_x_20062:
        /* <DEDUP_REMOVED lines=20> */
.L_x_20052:
        /* <DEDUP_REMOVED lines=18> */
.L_x_20068:
        /* <DEDUP_REMOVED lines=19> */
.L_x_20069:
[----:B------:R-:W-:Y:S05]  /*19960*/  BSYNC B0 ;  /* 0x0000000000007941 */ /* 0x000fea0003800000 */
.L_x_20067:
        /* <DEDUP_REMOVED lines=35> */
.L_x_20071:
        /* <DEDUP_REMOVED lines=19> */
.L_x_20072:
[----:B------:R-:W-:Y:S05]  /*19cd0*/  BSYNC B0 ;  /* 0x0000000000007941 */ /* 0x000fea0003800000 */
.L_x_20070:
        /* <DEDUP_REMOVED lines=37> */
.L_x_20074:
        /* <DEDUP_REMOVED lines=18> */
.L_x_20075:
[----:B------:R-:W-:Y:S05]  /*1a050*/  BSYNC B0 ;  /* 0x0000000000007941 */ /* 0x000fea0003800000 */
.L_x_20073:
        /* <DEDUP_REMOVED lines=9> */
.L_x_20066:
        /* <DEDUP_REMOVED lines=18> */
.L_x_20078:
        /* <DEDUP_REMOVED lines=25> */
.L_x_20077:
[----:B------:R-:W-:Y:S05]  /*1a3a0*/  BSYNC B8 ;  /* 0x0000000000087941 */ /* 0x000fea0003800000 */
.L_x_20076:
[----:B------:R-:W-:-:S04]  /*1a3b0*/  IADD3 R46, P0, R46, 0x8, RZ ;  /* 0x000000082e2e7810 */ /* 0x000fc80007f1e0ff */
[----:B------:R-:W-:Y:S02]  /*1a3c0*/  IADD3.X R47, RZ, R47, RZ, P0, !PT ;  /* 0x0000002fff2f7210 */ /* 0x000fe400007fe4ff */
[----:B------:R-:W-:-:S04]  /*1a3d0*/  ISETP.GE.U32.AND P0, PT, R46, R49, PT ;  /* 0x000000312e00720c */ /* 0x000fc80003f06070 */
[----:B------:R-:W-:-:S13]  /*1a3e0*/  ISETP.GE.U32.AND.EX P0, PT, R47, R48, PT, P0 ;  /* 0x000000302f00720c */ /* 0x000fda0003f06100 */
[----:B------:R-:W-:Y:S05]  /*1a3f0*/  @!P0 BRA `(.L_x_20078) ;  /* 0xfffffffc00848947 */ /* 0x000fea000383ffff */
.L_x_20045:
[----:B------:R-:W-:Y:S05]  /*1a400*/  BSYNC B7 ;  /* 0x0000000000077941 */ /* 0x000fea0003800000 */
.L_x_20044:
        /* <DEDUP_REMOVED lines=29> */
.L_x_20082:
[----:B------:R-:W-:Y:S05]  /*1a5e0*/  BSYNC B8 ;  /* 0x0000000000087941 */ /* 0x000fea0003800000 */
.L_x_20081:
        /* <DEDUP_REMOVED lines=24> */
.L_x_20084:
[----:B------:R-:W-:Y:S05]  /*1a770*/  BSYNC B8 ;  /* 0x0000000000087941 */ /* 0x000fea0003800000 */
.L_x_20083:
        /* <DEDUP_REMOVED lines=29> */
.L_x_20086:
[----:B------:R-:W-:Y:S05]  /*1a950*/  BSYNC B8 ;  /* 0x0000000000087941 */ /* 0x000fea0003800000 */
.L_x_20085:
        /* <DEDUP_REMOVED lines=17> */
.L_x_20100:
        /* <DEDUP_REMOVED lines=15> */
.L_x_20089:
        /* <DEDUP_REMOVED lines=19> */
.L_x_20090:
[----:B------:R-:W-:Y:S05]  /*1ac90*/  BSYNC B1 ;  /* 0x0000000000017941 */ /* 0x000fea0003800000 */
.L_x_20088:
        /* <DEDUP_REMOVED lines=31> */
.L_x_20092:
        /* <DEDUP_REMOVED lines=19> */
.L_x_20093:
[----:B------:R-:W-:Y:S05]  /*1afc0*/  BSYNC B1 ;  /* 0x0000000000017941 */ /* 0x000fea0003800000 */
.L_x_20091:
        /* <DEDUP_REMOVED lines=29> */
.L_x_20095:
        /* <DEDUP_REMOVED lines=19> */
.L_x_20096:
[----:B------:R-:W-:Y:S05]  /*1b2d0*/  BSYNC B1 ;  /* 0x0000000000017941 */ /* 0x000fea0003800000 */
.L_x_20094:
        /* <DEDUP_REMOVED lines=28> */
.L_x_20098:
        /* <DEDUP_REMOVED lines=19> */
.L_x_20099:
[----:B------:R-:W-:Y:S05]  /*1b5d0*/  BSYNC B1 ;  /* 0x0000000000017941 */ /* 0x000fea0003800000 */
.L_x_20097:
        /* <DEDUP_REMOVED lines=20> */
.L_x_20087:
        /* <DEDUP_REMOVED lines=19> */
.L_x_20103:
        /* <DEDUP_REMOVED lines=19> */
.L_x_20104:
[----:B------:R-:W-:Y:S05]  /*1b980*/  BSYNC B0 ;  /* 0x0000000000007941 */ /* 0x000fea0003800000 */
.L_x_20102:
        /* <DEDUP_REMOVED lines=33> */
.L_x_20106:
        /* <DEDUP_REMOVED lines=19> */
.L_x_20107:
[----:B------:R-:W-:Y:S05]  /*1bcd0*/  BSYNC B0 ;  /* 0x0000000000007941 */ /* 0x000fea0003800000 */
.L_x_20105:
        /* <DEDUP_REMOVED lines=32> */
.L_x_20109:
        /* <DEDUP_REMOVED lines=18> */
.L_x_20110:
[----:B------:R-:W-:Y:S05]  /*1c000*/  BSYNC B0 ;  /* 0x0000000000007941 */ /* 0x000fea0003800000 */
.L_x_20108:
[----:B------:R-:W2:Y:S01]  /*1c010*/  LDG.E.64 R12, desc[UR36][R12.64+-0x10] ;  /* 0xfffff0240c0c7981 */ /* 0x000ea2000c1e1b00 */
[----:B------:R-:W-:Y:S02]  /*1c020*/  IMAD.MOV.U32 R3, RZ, RZ, R50 ;  /* 0x000000ffff037224 */ /* 0x000fe400078e0032 */
[----:B--2---:R-:W-:Y:S02]  /*1c030*/  IMAD R5, R5, R12, RZ ;  /* 0x0000000c05057224 */ /* 0x004fe400078e02ff */
[----:B------:R-:W-:-:S04]  /*1c040*/  IMAD.WIDE.U32 R2, R12, R4, R2 ;  /* 0x000000040c027225 */ /* 0x000fc800078e0002 */
[----:B------:R-:W-:-:S05]  /*1c050*/  IMAD R5, R13, R4, R5 ;  /* 0x000000040d057224 */ /* 0x000fca00078e0205 */
[----:B------:R-:W-:-:S07]  /*1c060*/  IADD3 R50, R3, R5, RZ ;  /* 0x0000000503327210 */ /* 0x000fce0007ffe0ff */
.L_x_20101:
        /* <DEDUP_REMOVED lines=18> */
.L_x_20113:
        /* <DEDUP_REMOVED lines=25> */
.L_x_20112:
[----:B------:R-:W-:Y:S05]  /*1c320*/  BSYNC B8 ;  /* 0x0000000000087941 */ /* 0x000fea0003800000 */
.L_x_20111:
[----:B------:R-:W-:-:S05]  /*1c330*/  IADD3 R16, P0, R16, 0x8, RZ ;  /* 0x0000000810107810 */ /* 0x000fca0007f1e0ff */
[----:B------:R-:W-:Y:S01]  /*1c340*/  IMAD.X R17, RZ, RZ, R17, P0 ;  /* 0x000000ffff117224 */ /* 0x000fe200000e0611 */
[----:B------:R-:W-:-:S04]  /*1c350*/  ISETP.GE.U32.AND P0, PT, R16, R19, PT ;  /* 0x000000131000720c */ /* 0x000fc80003f06070 */
[----:B------:R-:W-:-:S13]  /*1c360*/  ISETP.GE.U32.AND.EX P0, PT, R17, R50, PT, P0 ;  /* 0x000000321100720c */ /* 0x000fda0003f06100 */
[----:B------:R-:W-:Y:S05]  /*1c370*/  @!P0 BRA `(.L_x_20113) ;  /* 0xfffffffc00848947 */ /* 0x000fea000383ffff */
.L_x_20080:
[----:B------:R-:W-:Y:S05]  /*1c380*/  BSYNC B7 ;  /* 0x0000000000077941 */ /* 0x000fea0003800000 */
.L_x_20079:
        /* <DEDUP_REMOVED lines=29> */
.L_x_20117:
[----:B------:R-:W-:Y:S05]  /*1c560*/  BSYNC B8 ;  /* 0x0000000000087941 */ /* 0x000fea0003800000 */
.L_x_20116:
        /* <DEDUP_REMOVED lines=24> */
.L_x_20119:
[----:B------:R-:W-:Y:S05]  /*1c6f0*/  BSYNC B8 ;  /* 0x0000000000087941 */ /* 0x000fea0003800000 */
.L_x_20118:
        /* <DEDUP_REMOVED lines=29> */
.L_x_20121:
[----:B------:R-:W-:Y:S05]  /*1c8d0*/  BSYNC B8 ;  /* 0x0000000000087941 */ /* 0x000fea0003800000 */
.L_x_20120:
        /* <DEDUP_REMOVED lines=17> */
.L_x_20135:
        /* <DEDUP_REMOVED lines=16> */
.L_x_20124:
        /* <DEDUP_REMOVED lines=19> */
.L_x_20125:
[----:B------:R-:W-:Y:S05]  /*1cc20*/  BSYNC B1 ;  /* 0x0000000000017941 */ /* 0x000fea0003800000 */
.L_x_20123:
        /* <DEDUP_REMOVED lines=30> */
.L_x_20127:
        /* <DEDUP_REMOVED lines=19> */
.L_x_20128:
[----:B------:R-:W-:Y:S05]  /*1cf40*/  BSYNC B1 ;  /* 0x0000000000017941 */ /* 0x000fea0003800000 */
.L_x_20126:
        /* <DEDUP_REMOVED lines=29> */
.L_x_20130:
        /* <DEDUP_REMOVED lines=19> */
.L_x_20131:
[----:B------:R-:W-:Y:S05]  /*1d250*/  BSYNC B1 ;  /* 0x0000000000017941 */ /* 0x000fea0003800000 */
.L_x_20129:
        /* <DEDUP_REMOVED lines=28> */
.L_x_20133:
        /* <DEDUP_REMOVED lines=19> */
.L_x_20134:
[----:B------:R-:W-:Y:S05]  /*1d550*/  BSYNC B1 ;  /* 0x0000000000017941 */ /* 0x000fea0003800000 */
.L_x_20132:
        /* <DEDUP_REMOVED lines=20> */
.L_x_20122:
        /* <DEDUP_REMOVED lines=18> */
.L_x_20138:
        /* <DEDUP_REMOVED lines=19> */
.L_x_20139:
[----:B------:R-:W-:Y:S05]  /*1d8f0*/  BSYNC B0 ;  /* 0x0000000000007941 */ /* 0x000fea0003800000 */
.L_x_20137:
        /* <DEDUP_REMOVED lines=31> */
.L_x_20141:
        /* <DEDUP_REMOVED lines=19> */
.L_x_20142:
[----:B------:R-:W-:Y:S05]  /*1dc20*/  BSYNC B0 ;  /* 0x0000000000007941 */ /* 0x000fea0003800000 */
.L_x_20140:
        /* <DEDUP_REMOVED lines=30> */
.L_x_20144:
        /* <DEDUP_REMOVED lines=18> */
.L_x_20145:
[----:B------:R-:W-:Y:S05]  /*1df30*/  BSYNC B0 ;  /* 0x0000000000007941 */ /* 0x000fea0003800000 */
.L_x_20143:
[----:B------:R-:W2:Y:S01]  /*1df40*/  LDG.E.64 R12, desc[UR36][R12.64+-0x10] ;  /* 0xfffff0240c0c7981 */ /* 0x000ea2000c1e1b00 */
[----:B------:R-:W-:Y:S02]  /*1df50*/  IMAD.MOV.U32 R3, RZ, RZ, R46 ;  /* 0x000000ffff037224 */ /* 0x000fe400078e002e */
[----:B--2---:R-:W-:Y:S02]  /*1df60*/  IMAD R5, R5, R12, RZ ;  /* 0x0000000c05057224 */ /* 0x004fe400078e02ff */
[----:B------:R-:W-:-:S04]  /*1df70*/  IMAD.WIDE.U32 R2, R12, R4, R2 ;  /* 0x000000040c027225 */ /* 0x000fc800078e0002 */
[----:B------:R-:W-:-:S04]  /*1df80*/  IMAD R5, R13, R4, R5 ;  /* 0x000000040d057224 */ /* 0x000fc800078e0205 */
[----:B------:R-:W-:-:S07]  /*1df90*/  IMAD.IADD R46, R3, 0x1, R5 ;  /* 0x00000001032e7824 */ /* 0x000fce00078e0205 */
.L_x_20136:
        /* <DEDUP_REMOVED lines=18> */
.L_x_20148:
        /* <DEDUP_REMOVED lines=25> */
.L_x_20147:
[----:B------:R-:W-:Y:S05]  /*1e250*/  BSYNC B8 ;  /* 0x0000000000087941 */ /* 0x000fea0003800000 */
.L_x_20146:
[----:B------:R-:W-:-:S05]  /*1e260*/  IADD3 R16, P0, R16, 0x8, RZ ;  /* 0x0000000810107810 */ /* 0x000fca0007f1e0ff */
[----:B------:R-:W-:Y:S01]  /*1e270*/  IMAD.X R17, RZ, RZ, R17, P0 ;  /* 0x000000ffff117224 */ /* 0x000fe200000e0611 */
[----:B------:R-:W-:-:S04]  /*1e280*/  ISETP.GE.U32.AND P0, PT, R16, R19, PT ;  /* 0x000000131000720c */ /* 0x000fc80003f06070 */
[----:B------:R-:W-:-:S13]  /*1e290*/  ISETP.GE.U32.AND.EX P0, PT, R17, R46, PT, P0 ;  /* 0x0000002e1100720c */ /* 0x000fda0003f06100 */
[----:B------:R-:W-:Y:S05]  /*1e2a0*/  @!P0 BRA `(.L_x_20148) ;  /* 0xfffffffc00848947 */ /* 0x000fea000383ffff */
.L_x_20115:
[----:B------:R-:W-:Y:S05]  /*1e2b0*/  BSYNC B7 ;  /* 0x0000000000077941 */ /* 0x000fea0003800000 */
.L_x_20114:
        /* <DEDUP_REMOVED lines=29> */
.L_x_20152:
[----:B------:R-:W-:Y:S05]  /*1e490*/  BSYNC B8 ;  /* 0x0000000000087941 */ /* 0x000fea0003800000 */
.L_x_20151:
        /* <DEDUP_REMOVED lines=24> */
.L_x_20154:
[----:B------:R-:W-:Y:S05]  /*1e620*/  BSYNC B8 ;  /* 0x0000000000087941 */ /* 0x000fea0003800000 */
.L_x_20153:
        /* <DEDUP_REMOVED lines=29> */
.L_x_20156:
[----:B------:R-:W-:Y:S05]  /*1e800*/  BSYNC B8 ;  /* 0x0000000000087941 */ /* 0x000fea0003800000 */
.L_x_20155:
        /* <DEDUP_REMOVED lines=17> */
.L_x_20170:
        /* <DEDUP_REMOVED lines=16> */
.L_x_20159:
        /* <DEDUP_REMOVED lines=19> */
.L_x_20160:
[----:B------:R-:W-:Y:S05]  /*1eb50*/  BSYNC B1 ;  /* 0x0000000000017941 */ /* 0x000fea0003800000 */
.L_x_20158:
        /* <DEDUP_REMOVED lines=30> */
.L_x_20162:
        /* <DEDUP_REMOVED lines=19> */
.L_x_20163:
[----:B------:R-:W-:Y:S05]  /*1ee70*/  BSYNC B1 ;  /* 0x0000000000017941 */ /* 0x000fea0003800000 */
.L_x_20161:
        /* <DEDUP_REMOVED lines=29> */
.L_x_20165:
        /* <DEDUP_REMOVED lines=19> */
.L_x_20166:
[----:B------:R-:W-:Y:S05]  /*1f180*/  BSYNC B1 ;  /* 0x0000000000017941 */ /* 0x000fea0003800000 */
.L_x_20164:
        /* <DEDUP_REMOVED lines=28> */
.L_x_20168:
        /* <DEDUP_REMOVED lines=19> */
.L_x_20169:
[----:B------:R-:W-:Y:S05]  /*1f480*/  BSYNC B1 ;  /* 0x0000000000017941 */ /* 0x000fea0003800000 */
.L_x_20167:
        /* <DEDUP_REMOVED lines=20> */
.L_x_20157:
        /* <DEDUP_REMOVED lines=18> */
.L_x_20173:
        /* <DEDUP_REMOVED lines=19> */
.L_x_20174:
[----:B------:R-:W-:Y:S05]  /*1f820*/  BSYNC B0 ;  /* 0x0000000000007941 */ /* 0x000fea0003800000 */
.L_x_20172:
        /* <DEDUP_REMOVED lines=31> */
.L_x_20176:
        /* <DEDUP_REMOVED lines=19> */
.L_x_20177:
[----:B------:R-:W-:Y:S05]  /*1fb50*/  BSYNC B0 ;  /* 0x0000000000007941 */ /* 0x000fea0003800000 */
.L_x_20175:
        /* <DEDUP_REMOVED lines=30> */
.L_x_20179:
        /* <DEDUP_REMOVED lines=18> */
.L_x_20180:
[----:B------:R-:W-:Y:S05]  /*1fe60*/  BSYNC B0 ;  /* 0x0000000000007941 */ /* 0x000fea0003800000 */
.L_x_20178:
[----:B------:R-:W2:Y:S01]  /*1fe70*/  LDG.E.64 R12, desc[UR36][R12.64+-0x10] ;  /* 0xfffff0240c0c7981 */ /* 0x000ea2000c1e1b00 */
[----:B------:R-:W-:Y:S01]  /*1fe80*/  MOV R3, R22 ;  /* 0x0000001600037202 */ /* 0x000fe20000000f00 */
[----:B--2---:R-:W-:Y:S02]  /*1fe90*/  IMAD R5, R5, R12, RZ ;  /* 0x0000000c05057224 */ /* 0x004fe400078e02ff */
[----:B------:R-:W-:-:S04]  /*1fea0*/  IMAD.WIDE.U32 R2, R12, R4, R2 ;  /* 0x000000040c027225 */ /* 0x000fc800078e0002 */
[----:B------:R-:W-:-:S04]  /*1feb0*/  IMAD R5, R13, R4, R5 ;  /* 0x000000040d057224 */ /* 0x000fc800078e0205 */
[----:B------:R-:W-:-:S07]  /*1fec0*/  IMAD.IADD R22, R3, 0x1, R5 ;  /* 0x0000000103167824 */ /* 0x000fce00078e0205 */
.L_x_20171:
        /* <DEDUP_REMOVED lines=18> */
.L_x_20183:
        /* <DEDUP_REMOVED lines=25> */
.L_x_20182:
[----:B------:R-:W-:Y:S05]  /*20180*/  BSYNC B8 ;  /* 0x0000000000087941 */ /* 0x000fea0003800000 */
.L_x_20181:
[----:B------:R-:W-:-:S04]  /*20190*/  IADD3 R16, P0, R16, 0x8, RZ ;  /* 0x0000000810107810 */ /* 0x000fc80007f1e0ff */
[----:B------:R-:W-:Y:S02]  /*201a0*/  IADD3.X R17, RZ, R17, RZ, P0, !PT ;  /* 0x00000011ff117210 */ /* 0x000fe400007fe4ff */
[----:B------:R-:W-:-:S04]  /*201b0*/  ISETP.GE.U32.AND P0, PT, R16, R19, PT ;  /* 0x000000131000720c */ /* 0x000fc80003f06070 */
[----:B------:R-:W-:-:S13]  /*201c0*/  ISETP.GE.U32.AND.EX P0, PT, R17, R22, PT, P0 ;  /* 0x000000161100720c */ /* 0x000fda0003f06100 */
[----:B------:R-:W-:Y:S05]  /*201d0*/  @!P0 BRA `(.L_x_20183) ;  /* 0xfffffffc00848947 */ /* 0x000fea000383ffff */
.L_x_20150:
[----:B------:R-:W-:Y:S05]  /*201e0*/  BSYNC B7 ;  /* 0x0000000000077941 */ /* 0x000fea0003800000 */
.L_x_20149:
        /* <DEDUP_REMOVED lines=29> */
.L_x_20187:
[----:B------:R-:W-:Y:S05]  /*203c0*/  BSYNC B8 ;  /* 0x0000000000087941 */ /* 0x000fea0003800000 */
.L_x_20186:
        /* <DEDUP_REMOVED lines=24> */
.L_x_20189:
[----:B------:R-:W-:Y:S05]  /*20550*/  BSYNC B8 ;  /* 0x0000000000087941 */ /* 0x000fea0003800000 */
.L_x_20188:
        /* <DEDUP_REMOVED lines=29> */
.L_x_20191:
[----:B------:R-:W-:Y:S05]  /*20730*/  BSYNC B8 ;  /* 0x0000000000087941 */ /* 0x000fea0003800000 */
.L_x_20190:
        /* <DEDUP_REMOVED lines=17> */
.L_x_20205:
        /* <DEDUP_REMOVED lines=16> */
.L_x_20194:
        /* <DEDUP_REMOVED lines=19> */
.L_x_20195:
[----:B------:R-:W-:Y:S05]  /*20a80*/  BSYNC B1 ;  /* 0x0000000000017941 */ /* 0x000fea0003800000 */
.L_x_20193:
        /* <DEDUP_REMOVED lines=30> */
.L_x_20197:
        /* <DEDUP_REMOVED lines=19> */
.L_x_20198:
[----:B------:R-:W-:Y:S05]  /*20da0*/  BSYNC B1 ;  /* 0x0000000000017941 */ /* 0x000fea0003800000 */
.L_x_20196:
        /* <DEDUP_REMOVED lines=29> */
.L_x_20200:
        /* <DEDUP_REMOVED lines=19> */
.L_x_20201:
[----:B------:R-:W-:Y:S05]  /*210b0*/  BSYNC B1 ;  /* 0x0000000000017941 */ /* 0x000fea0003800000 */
.L_x_20199:
        /* <DEDUP_REMOVED lines=28> */
.L_x_20203:
        /* <DEDUP_REMOVED lines=19> */
.L_x_20204:
[----:B------:R-:W-:Y:S05]  /*213b0*/  BSYNC B1 ;  /* 0x0000000000017941 */ /* 0x000fea0003800000 */
.L_x_20202:
        /* <DEDUP_REMOVED lines=20> */
.L_x_20192:
        /* <DEDUP_REMOVED lines=18> */
.L_x_20208:
        /* <DEDUP_REMOVED lines=19> */
.L_x_20209:
[----:B------:R-:W-:Y:S05]  /*21750*/  BSYNC B0 ;  /* 0x0000000000007941 */ /* 0x000fea0003800000 */
.L_x_20207:
        /* <DEDUP_REMOVED lines=31> */
.L_x_20211:
        /* <DEDUP_REMOVED lines=19> */
.L_x_20212:
[----:B------:R-:W-:Y:S05]  /*21a80*/  BSYNC B0 ;  /* 0x0000000000007941 */ /* 0x000fea0003800000 */
.L_x_20210:
        /* <DEDUP_REMOVED lines=30> */
.L_x_20214:
        /* <DEDUP_REMOVED lines=18> */
.L_x_20215:
[----:B------:R-:W-:Y:S05]  /*21d90*/  BSYNC B0 ;  /* 0x0000000000007941 */ /* 0x000fea0003800000 */
.L_x_20213:
[----:B------:R-:W2:Y:S01]  /*21da0*/  LDG.E.64 R12, desc[UR36][R12.64+-0x10] ;  /* 0xfffff0240c0c7981 */ /* 0x000ea2000c1e1b00 */
[----:B------:R-:W-:Y:S02]  /*21db0*/  IMAD.MOV.U32 R3, RZ, RZ, R22 ;  /* 0x000000ffff037224 */ /* 0x000fe400078e0016 */
[----:B--2---:R-:W-:Y:S02]  /*21dc0*/  IMAD R5, R5, R12, RZ ;  /* 0x0000000c05057224 */ /* 0x004fe400078e02ff */
[----:B------:R-:W-:-:S04]  /*21dd0*/  IMAD.WIDE.U32 R2, R12, R4, R2 ;  /* 0x000000040c027225 */ /* 0x000fc800078e0002 */
[----:B------:R-:W-:-:S05]  /*21de0*/  IMAD R5, R13, R4, R5 ;  /* 0x000000040d057224 */ /* 0x000fca00078e0205 */
[----:B------:R-:W-:-:S07]  /*21df0*/  IADD3 R22, R3, R5, RZ ;  /* 0x0000000503167210 */ /* 0x000fce0007ffe0ff */
.L_x_20206:
        /* <DEDUP_REMOVED lines=18> */
.L_x_20218:
        /* <DEDUP_REMOVED lines=25> */
.L_x_20217:
[----:B------:R-:W-:Y:S05]  /*220b0*/  BSYNC B8 ;  /* 0x0000000000087941 */ /* 0x000fea0003800000 */
.L_x_20216:
[----:B------:R-:W-:-:S05]  /*220c0*/  IADD3 R16, P0, R16, 0x8, RZ ;  /* 0x0000000810107810 */ /* 0x000fca0007f1e0ff */
[----:B------:R-:W-:Y:S01]  /*220d0*/  IMAD.X R17, RZ, RZ, R17, P0 ;  /* 0x000000ffff117224 */ /* 0x000fe200000e0611 */
[----:B------:R-:W-:-:S04]  /*220e0*/  ISETP.GE.U32.AND P0, PT, R16, R19, PT ;  /* 0x000000131000720c */ /* 0x000fc80003f06070 */
[----:B------:R-:W-:-:S13]  /*220f0*/  ISETP.GE.U32.AND.EX P0, PT, R17, R22, PT, P0 ;  /* 0x000000161100720c */ /* 0x000fda0003f06100 */
[----:B------:R-:W-:Y:S05]  /*22100*/  @!P0 BRA `(.L_x_20218) ;  /* 0xfffffffc00848947 */ /* 0x000fea000383ffff */
.L_x_20185:
[----:B------:R-:W-:Y:S05]  /*22110*/  BSYNC B7 ;  /* 0x0000000000077941 */ /* 0x000fea0003800000 */
.L_x_20184:
        /* <DEDUP_REMOVED lines=29> */
.L_x_20222:
[----:B------:R-:W-:Y:S05]  /*222f0*/  BSYNC B8 ;  /* 0x0000000000087941 */ /* 0x000fea0003800000 */
.L_x_20221:
        /* <DEDUP_REMOVED lines=24> */
.L_x_20224:
[----:B------:R-:W-:Y:S05]  /*22480*/  BSYNC B8 ;  /* 0x0000000000087941 */ /* 0x000fea0003800000 */
.L_x_20223:
        /* <DEDUP_REMOVED lines=29> */
.L_x_20226:
[----:B------:R-:W-:Y:S05]  /*22660*/  BSYNC B8 ;  /* 0x0000000000087941 */ /* 0x000fea0003800000 */
.L_x_20225:
        /* <DEDUP_REMOVED lines=17> */
.L_x_20240:
        /* <DEDUP_REMOVED lines=16> */
.L_x_20229:
        /* <DEDUP_REMOVED lines=19> */
.L_x_20230:
[----:B------:R-:W-:Y:S05]  /*229b0*/  BSYNC B1 ;  /* 0x0000000000017941 */ /* 0x000fea0003800000 */
.L_x_20228:
        /* <DEDUP_REMOVED lines=30> */
.L_x_20232:
        /* <DEDUP_REMOVED lines=19> */
.L_x_20233:
[----:B------:R-:W-:Y:S05]  /*22cd0*/  BSYNC B1 ;  /* 0x0000000000017941 */ /* 0x000fea0003800000 */
.L_x_20231:
        /* <DEDUP_REMOVED lines=29> */
.L_x_20235:
        /* <DEDUP_REMOVED lines=19> */
.L_x_20236:
[----:B------:R-:W-:Y:S05]  /*22fe0*/  BSYNC B1 ;  /* 0x0000000000017941 */ /* 0x000fea0003800000 */
.L_x_20234:
        /* <DEDUP_REMOVED lines=28> */
.L_x_20238:
        /* <DEDUP_REMOVED lines=19> */
.L_x_20239:
[----:B------:R-:W-:Y:S05]  /*232e0*/  BSYNC B1 ;  /* 0x0000000000017941 */ /* 0x000fea0003800000 */
.L_x_20237:
        /* <DEDUP_REMOVED lines=20> */
.L_x_20227:
        /* <DEDUP_REMOVED lines=18> */
.L_x_20243:
        /* <DEDUP_REMOVED lines=19> */
.L_x_20244:
[----:B------:R-:W-:Y:S05]  /*23680*/  BSYNC B0 ;  /* 0x0000000000007941 */ /* 0x000fea0003800000 */
.L_x_20242:
        /* <DEDUP_REMOVED lines=31> */
.L_x_20246:
        /* <DEDUP_REMOVED lines=19> */
.L_x_20247:
[----:B------:R-:W-:Y:S05]  /*239b0*/  BSYNC B0 ;  /* 0x0000000000007941 */ /* 0x000fea0003800000 */
.L_x_20245:
        /* <DEDUP_REMOVED lines=30> */
.L_x_20249:
        /* <DEDUP_REMOVED lines=18> */
.L_x_20250:
[----:B------:R-:W-:Y:S05]  /*23cc0*/  BSYNC B0 ;  /* 0x0000000000007941 */ /* 0x000fea0003800000 */
.L_x_20248:
[----:B------:R-:W2:Y:S01]  /*23cd0*/  LDG.E.64 R12, desc[UR36][R12.64+-0x10] ;  /* 0xfffff0240c0c7981 */ /* 0x000ea2000c1e1b00 */
[----:B------:R-:W-:Y:S02]  /*23ce0*/  IMAD.MOV.U32 R3, RZ, RZ, R22 ;  /* 0x000000ffff037224 */ /* 0x000fe400078e0016 */
[----:B--2---:R-:W-:Y:S02]  /*23cf0*/  IMAD R5, R5, R12, RZ ;  /* 0x0000000c05057224 */ /* 0x004fe400078e02ff */
[----:B------:R-:W-:-:S04]  /*23d00*/  IMAD.WIDE.U32 R2, R12, R4, R2 ;  /* 0x000000040c027225 */ /* 0x000fc800078e0002 */
[----:B------:R-:W-:-:S04]  /*23d10*/  IMAD R5, R13, R4, R5 ;  /* 0x000000040d057224 */ /* 0x000fc800078e0205 */
[----:B------:R-:W-:-:S07]  /*23d20*/  IMAD.IADD R22, R3, 0x1, R5 ;  /* 0x0000000103167824 */ /* 0x000fce00078e0205 */
.L_x_20241:
        /* <DEDUP_REMOVED lines=18> */
.L_x_20253:
        /* <DEDUP_REMOVED lines=25> */
.L_x_20252:
[----:B------:R-:W-:Y:S05]  /*23fe0*/  BSYNC B8 ;  /* 0x0000000000087941 */ /* 0x000fea0003800000 */
.L_x_20251:
[----:B------:R-:W-:-:S05]  /*23ff0*/  IADD3 R16, P0, R16, 0x8, RZ ;  /* 0x0000000810107810 */ /* 0x000fca0007f1e0ff */
[----:B------:R-:W-:Y:S01]  /*24000*/  IMAD.X R17, RZ, RZ, R17, P0 ;  /* 0x000000ffff117224 */ /* 0x000fe200000e0611 */
[----:B------:R-:W-:-:S04]  /*24010*/  ISETP.GE.U32.AND P0, PT, R16, R19, PT ;  /* 0x000000131000720c */ /* 0x000fc80003f06070 */
[----:B------:R-:W-:-:S13]  /*24020*/  ISETP.GE.U32.AND.EX P0, PT, R17, R22, PT, P0 ;  /* 0x000000161100720c */ /* 0x000fda0003f06100 */
[----:B------:R-:W-:Y:S05]  /*24030*/  @!P0 BRA `(.L_x_20253) ;  /* 0xfffffffc00848947 */ /* 0x000fea000383ffff */
.L_x_20220:
[----:B------:R-:W-:Y:S05]  /*24040*/  BSYNC B7 ;  /* 0x0000000000077941 */ /* 0x000fea0003800000 */
.L_x_20219:
        /* <DEDUP_REMOVED lines=29> */
.L_x_20257:
[----:B------:R-:W-:Y:S05]  /*24220*/  BSYNC B8 ;  /* 0x0000000000087941 */ /* 0x000fea0003800000 */
.L_x_20256:
        /* <DEDUP_REMOVED lines=24> */
.L_x_20259:
[----:B------:R-:W-:Y:S05]  /*243b0*/  BSYNC B8 ;  /* 0x0000000000087941 */ /* 0x000fea0003800000 */
.L_x_20258:
        /* <DEDUP_REMOVED lines=29> */
.L_x_20261:
[----:B------:R-:W-:Y:S05]  /*24590*/  BSYNC B8 ;  /* 0x0000000000087941 */ /* 0x000fea0003800000 */
.L_x_20260:
        /* <DEDUP_REMOVED lines=17> */
.L_x_20275:
        /* <DEDUP_REMOVED lines=16> */
.L_x_20264:
        /* <DEDUP_REMOVED lines=19> */
.L_x_20265:
[----:B------:R-:W-:Y:S05]  /*248e0*/  BSYNC B1 ;  /* 0x0000000000017941 */ /* 0x000fea0003800000 */
.L_x_20263:
        /* <DEDUP_REMOVED lines=30> */
.L_x_20267:
        /* <DEDUP_REMOVED lines=19> */
.L_x_20268:
[----:B------:R-:W-:Y:S05]  /*24c00*/  BSYNC B1 ;  /* 0x0000000000017941 */ /* 0x000fea0003800000 */
.L_x_20266:
        /* <DEDUP_REMOVED lines=29> */
.L_x_20270:
        /* <DEDUP_REMOVED lines=19> */
.L_x_20271:
[----:B------:R-:W-:Y:S05]  /*24f10*/  BSYNC B1 ;  /* 0x0000000000017941 */ /* 0x000fea0003800000 */
.L_x_20269:
        /* <DEDUP_REMOVED lines=28> */
.L_x_20273:
        /* <DEDUP_REMOVED lines=19> */
.L_x_20274:
[----:B------:R-:W-:Y:S05]  /*25210*/  BSYNC B1 ;  /* 0x0000000000017941 */ /* 0x000fea0003800000 */
.L_x_20272:
        /* <DEDUP_REMOVED lines=20> */
.L_x_20262:
        /* <DEDUP_REMOVED lines=18> */
.L_x_20278:
        /* <DEDUP_REMOVED lines=19> */
.L_x_20279:
[----:B------:R-:W-:Y:S05]  /*255b0*/  BSYNC B0 ;  /* 0x0000000000007941 */ /* 0x000fea0003800000 */
.L_x_20277:
        /* <DEDUP_REMOVED lines=31> */
.L_x_20281:
        /* <DEDUP_REMOVED lines=19> */
.L_x_20282:
[----:B------:R-:W-:Y:S05]  /*258e0*/  BSYNC B0 ;  /* 0x0000000000007941 */ /* 0x000fea0003800000 */
.L_x_20280:
        /* <DEDUP_REMOVED lines=30> */
.L_x_20284:
        /* <DEDUP_REMOVED lines=18> */
.L_x_20285:
[----:B------:R-:W-:Y:S05]  /*25bf0*/  BSYNC B0 ;  /* 0x0000000000007941 */ /* 0x000fea0003800000 */
.L_x_20283:
[----:B------:R-:W2:Y:S01]  /*25c00*/  LDG.E.64 R12, desc[UR36][R12.64+-0x10] ;  /* 0xfffff0240c0c7981 */ /* 0x000ea2000c1e1b00 */
[----:B------:R-:W-:Y:S01]  /*25c10*/  MOV R3, R22 ;  /* 0x0000001600037202 */ /* 0x000fe20000000f00 */
[----:B--2---:R-:W-:Y:S02]  /*25c20*/  IMAD R5, R5, R12, RZ ;  /* 0x0000000c05057224 */ /* 0x004fe400078e02ff */
[----:B------:R-:W-:-:S04]  /*25c30*/  IMAD.WIDE.U32 R2, R12, R4, R2 ;  /* 0x000000040c027225 */ /* 0x000fc800078e0002 */
[----:B------:R-:W-:-:S04]  /*25c40*/  IMAD R5, R13, R4, R5 ;  /* 0x000000040d057224 */ /* 0x000fc800078e0205 */
[----:B------:R-:W-:-:S07]  /*25c50*/  IMAD.IADD R22, R3, 0x1, R5 ;  /* 0x0000000103167824 */ /* 0x000fce00078e0205 */
.L_x_20276:
        /* <DEDUP_REMOVED lines=18> */
.L_x_20288:
        /* <DEDUP_REMOVED lines=25> */
.L_x_20287:
[----:B------:R-:W-:Y:S05]  /*25f10*/  BSYNC B8 ;  /* 0x0000000000087941 */ /* 0x000fea0003800000 */
.L_x_20286:
[----:B------:R-:W-:-:S04]  /*25f20*/  IADD3 R16, P0, R16, 0x8, RZ ;  /* 0x0000000810107810 */ /* 0x000fc80007f1e0ff */
[----:B------:R-:W-:Y:S02]  /*25f30*/  IADD3.X R17, RZ, R17, RZ, P0, !PT ;  /* 0x00000011ff117210 */ /* 0x000fe400007fe4ff */
[----:B------:R-:W-:-:S04]  /*25f40*/  ISETP.GE.U32.AND P0, PT, R16, R19, PT ;  /* 0x000000131000720c */ /* 0x000fc80003f06070 */
[----:B------:R-:W-:-:S13]  /*25f50*/  ISETP.GE.U32.AND.EX P0, PT, R17, R22, PT, P0 ;  /* 0x000000161100720c */ /* 0x000fda0003f06100 */
[----:B------:R-:W-:Y:S05]  /*25f60*/  @!P0 BRA `(.L_x_20288) ;  /* 0xfffffffc00848947 */ /* 0x000fea000383ffff */
.L_x_20255:
[----:B------:R-:W-:Y:S05]  /*25f70*/  BSYNC B7 ;  /* 0x0000000000077941 */ /* 0x000fea0003800000 */
.L_x_20254:
        /* <DEDUP_REMOVED lines=28> */
.L_x_20290:
[----:B------:R-:W-:Y:S05]  /*26140*/  BSYNC B7 ;  /* 0x0000000000077941 */ /* 0x000fea0003800000 */
.L_x_20289:
        /* <DEDUP_REMOVED lines=24> */
.L_x_20292:
[----:B------:R-:W-:Y:S05]  /*262d0*/  BSYNC B7 ;  /* 0x0000000000077941 */ /* 0x000fea0003800000 */
.L_x_20291:
        /* <DEDUP_REMOVED lines=29> */
.L_x_20294:
[----:B------:R-:W-:Y:S05]  /*264b0*/  BSYNC B7 ;  /* 0x0000000000077941 */ /* 0x000fea0003800000 */
.L_x_20293:
        /* <DEDUP_REMOVED lines=18> */
.L_x_20308:
        /* <DEDUP_REMOVED lines=15> */
.L_x_20297:
        /* <DEDUP_REMOVED lines=19> */
.L_x_20298:
[----:B------:R-:W-:Y:S05]  /*26800*/  BSYNC B1 ;  /* 0x0000000000017941 */ /* 0x000fea0003800000 */
.L_x_20296:
        /* <DEDUP_REMOVED lines=30> */
.L_x_20300:
        /* <DEDUP_REMOVED lines=19> */
.L_x_20301:
[----:B------:R-:W-:Y:S05]  /*26b20*/  BSYNC B1 ;  /* 0x0000000000017941 */ /* 0x000fea0003800000 */
.L_x_20299:
        /* <DEDUP_REMOVED lines=29> */
.L_x_20303:
        /* <DEDUP_REMOVED lines=19> */
.L_x_20304:
[----:B------:R-:W-:Y:S05]  /*26e30*/  BSYNC B1 ;  /* 0x0000000000017941 */ /* 0x000fea0003800000 */
.L_x_20302:
        /* <DEDUP_REMOVED lines=28> */
.L_x_20306:
        /* <DEDUP_REMOVED lines=19> */
.L_x_20307:
[----:B------:R-:W-:Y:S05]  /*27130*/  BSYNC B1 ;  /* 0x0000000000017941 */ /* 0x000fea0003800000 */
.L_x_20305:
        /* <DEDUP_REMOVED lines=20> */
.L_x_20295:
        /* <DEDUP_REMOVED lines=18> */
.L_x_20311:
        /* <DEDUP_REMOVED lines=19> */
.L_x_20312:
[----:B------:R-:W-:Y:S05]  /*274d0*/  BSYNC B0 ;  /* 0x0000000000007941 */ /* 0x000fea0003800000 */
.L_x_20310:
        /* <DEDUP_REMOVED lines=31> */
.L_x_20314:
        /* <DEDUP_REMOVED lines=19> */
.L_x_20315:
[----:B------:R-:W-:Y:S05]  /*27800*/  BSYNC B0 ;  /* 0x0000000000007941 */ /* 0x000fea0003800000 */
.L_x_20313:
        /* <DEDUP_REMOVED lines=30> */
.L_x_20317:
        /* <DEDUP_REMOVED lines=18> */
.L_x_20318:
[----:B------:R-:W-:Y:S05]  /*27b10*/  BSYNC B0 ;  /* 0x0000000000007941 */ /* 0x000fea0003800000 */
.L_x_20316:
[----:B------:R-:W2:Y:S01]  /*27b20*/  LDG.E.64 R12, desc[UR36][R12.64+-0x10] ;  /* 0xfffff0240c0c7981 */ /* 0x000ea2000c1e1b00 */
[----:B------:R-:W-:Y:S02]  /*27b30*/  IMAD.MOV.U32 R3, RZ, RZ, R22 ;  /* 0x000000ffff037224 */ /* 0x000fe400078e0016 */
[----:B--2---:R-:W-:Y:S02]  /*27b40*/  IMAD R5, R5, R12, RZ ;  /* 0x0000000c05057224 */ /* 0x004fe400078e02ff */
[----:B------:R-:W-:-:S04]  /*27b50*/  IMAD.WIDE.U32 R2, R12, R4, R2 ;  /* 0x000000040c027225 */ /* 0x000fc800078e0002 */
[----:B------:R-:W-:-:S05]  /*27b60*/  IMAD R5, R13, R4, R5 ;  /* 0x000000040d057224 */ /* 0x000fca00078e0205 */
[----:B------:R-:W-:-:S07]  /*27b70*/  IADD3 R22, R3, R5, RZ ;  /* 0x0000000503167210 */ /* 0x000fce0007ffe0ff */
.L_x_20309:
        /* <DEDUP_REMOVED lines=18> */
.L_x_20321:
        /* <DEDUP_REMOVED lines=25> */
.L_x_20320:
[----:B------:R-:W-:Y:S05]  /*27e30*/  BSYNC B7 ;  /* 0x0000000000077941 */ /* 0x000fea0003800000 */
.L_x_20319:
[----:B------:R-:W-:-:S05]  /*27e40*/  IADD3 R16, P0, R16, 0x8, RZ ;  /* 0x0000000810107810 */ /* 0x000fca0007f1e0ff */
[----:B------:R-:W-:Y:S01]  /*27e50*/  IMAD.X R17, RZ, RZ, R17, P0 ;  /* 0x000000ffff117224 */ /* 0x000fe200000e0611 */
[----:B------:R-:W-:-:S04]  /*27e60*/  ISETP.GE.U32.AND P0, PT, R16, R19, PT ;  /* 0x000000131000720c */ /* 0x000fc80003f06070 */
[----:B------:R-:W-:-:S13]  /*27e70*/  ISETP.GE.U32.AND.EX P0, PT, R17, R22, PT, P0 ;  /* 0x000000161100720c */ /* 0x000fda0003f06100 */
[----:B------:R-:W-:Y:S05]  /*27e80*/  @!P0 BRA `(.L_x_20321) ;  /* 0xfffffffc00848947 */ /* 0x000fea000383ffff */
.L_x_20043:
[----:B------:R-:W-:Y:S05]  /*27e90*/  BSYNC B6 ;  /* 0x0000000000067941 */ /* 0x000fea0003800000 */
.L_x_19953:
        /* <DEDUP_REMOVED lines=23> */
.L_x_20324:
[----:B------:R-:W-:-:S13]  /*28010*/  ISETP.GE.AND P0, PT, R0, R104, PT ;  /* 0x000000680000720c */ /* 0x000fda0003f06270 */
[----:B------:R-:W-:Y:S05]  /*28020*/  @P0 BRA `(.L_x_20326) ;  /* 0x0000000000300947 */ /* 0x000fea0003800000 */
[----:B0-----:R-:W0:Y:S01]  /*28030*/  LDC.64 R2, c[0x0][0x258] ;  /* 0x00009600ff027b82 */ /* 0x001e220000000a00 */
[----:B------:R-:W-:Y:S01]  /*28040*/  IADD3 R5, R105, R0, RZ ;  /* 0x0000000069057210 */ /* 0x000fe20007ffe0ff */
[----:B------:R-:W-:-:S04]  /*28050*/  VIADD R0, R0, 0x80 ;  /* 0x0000008000007836 */ /* 0x000fc80000000000 */
[----:B0-----:R-:W-:-:S05]  /*28060*/  IMAD.WIDE.U32 R2, R5, 0x8, R2 ;  /* 0x0000000805027825 */ /* 0x001fca00078e0002 */
[----:B------:R1:W-:Y:S02]  /*28070*/  STG.E.64 desc[UR36][R2.64], RZ ;  /* 0x000000ff02007986 */ /* 0x0003e4000c101b24 */
.L_x_20325:
[----:B------:R-:W-:-:S13]  /*28080*/  ISETP.GE.AND P0, PT, R0, R104, PT ;  /* 0x000000680000720c */ /* 0x000fda0003f06270 */
[----:B------:R-:W-:Y:S05]  /*28090*/  @P0 BRA `(.L_x_20327) ;  /* 0x0000000000340947 */ /* 0x000fea0003800000 */
[----:B01----:R-:W0:Y:S01]  /*280a0*/  LDC.64 R2, c[0x0][0x258] ;  /* 0x00009600ff027b82 */ /* 0x003e220000000a00 */
[----:B------:R-:W-:Y:S01]  /*280b0*/  IMAD.IADD R5, R105, 0x1, R0 ;  /* 0x0000000169057824 */ /* 0x000fe200078e0200 */
[----:B------:R-:W-:-:S03]  /*280c0*/  IADD3 R0, R0, 0x80, RZ ;  /* 0x0000008000007810 */ /* 0x000fc60007ffe0ff */
[----:B0-----:R-:W-:-:S05]  /*280d0*/  IMAD.WIDE.U32 R2, R5, 0x8, R2 ;  /* 0x0000000805027825 */ /* 0x001fca00078e0002 */
[----:B------:R1:W-:Y:S02]  /*280e0*/  STG.E.64 desc[UR36][R2.64], RZ ;  /* 0x000000ff02007986 */ /* 0x0003e4000c101b24 */
.L_x_20326:
        /* <DEDUP_REMOVED lines=8> */
.L_x_20327:
[----:B------:R-:W-:Y:S05]  /*28170*/  BSYNC B1 ;  /* 0x0000000000017941 */ /* 0x000fea0003800000 */
.L_x_20323:
[----:B------:R-:W-:-:S13]  /*28180*/  ISETP.GE.AND P0, PT, R0, R104, PT ;  /* 0x000000680000720c */ /* 0x000fda0003f06270 */
[----:B012---:R-:W0:Y:S01]  /*28190*/  @!P0 LDC.64 R2, c[0x0][0x258] ;  /* 0x00009600ff028b82 */ /* 0x007e220000000a00 */
[----:B------:R-:W-:Y:S01]  /*281a0*/  @!P0 IADD3 R5, R105, R0, RZ ;  /* 0x0000000069058210 */ /* 0x000fe20007ffe0ff */
[----:B------:R-:W-:-:S04]  /*281b0*/  @!P0 VIADD R0, R0, 0x80 ;  /* 0x0000008000008836 */ /* 0x000fc80000000000 */
[----:B0-----:R-:W-:-:S05]  /*281c0*/  @!P0 IMAD.WIDE.U32 R2, R5, 0x8, R2 ;  /* 0x0000000805028825 */ /* 0x001fca00078e0002 */
[----:B------:R2:W-:Y:S02]  /*281d0*/  @!P0 STG.E.64 desc[UR36][R2.64], RZ ;  /* 0x000000ff02008986 */ /* 0x0005e4000c101b24 */
.L_x_20328:
[----:B------:R-:W-:Y:S05]  /*281e0*/  BSYNC B0 ;  /* 0x0000000000007941 */ /* 0x000fea0003800000 */
.L_x_20322:
[----:B------:R-:W-:-:S13]  /*281f0*/  ISETP.GE.AND P0, PT, R0, R104, PT ;  /* 0x000000680000720c */ /* 0x000fda0003f06270 */
[----:B------:R-:W-:Y:S05]  /*28200*/  @P0 EXIT ;  /* 0x000000000000094d */ /* 0x000fea0003800000 */
[----:B012---:R-:W0:Y:S01]  /*28210*/  LDC.64 R2, c[0x0][0x258] ;  /* 0x00009600ff027b82 */ /* 0x007e220000000a00 */
[----:B------:R-:W-:-:S04]  /*28220*/  IMAD.IADD R105, R105, 0x1, R0 ;  /* 0x0000000169697824 */ /* 0x000fc800078e0200 */
[----:B0-----:R-:W-:-:S05]  /*28230*/  IMAD.WIDE.U32 R2, R105, 0x8, R2 ;  /* 0x0000000869027825 */ /* 0x001fca00078e0002 */
[----:B------:R-:W-:Y:S01]  /*28240*/  STG.E.64 desc[UR36][R2.64], RZ ;  /* 0x000000ff02007986 */ /* 0x000fe2000c101b24 */
[----:B------:R-:W-:Y:S05]  /*28250*/  EXIT ;  /* 0x000000000000794d */ /* 0x000fea0003800000 */
        .weak           $__internal_48_$__cuda_sm20_div_s64
        .type           $__internal_48_$__cuda_sm20_div_s64,@function
        .size           $__internal_48_$__cuda_sm20_div_s64,($__internal_49_$__cuda_sm20_rem_s64 - $__internal_48_$__cuda_sm20_div_s64)
$__internal_48_$__cuda_sm20_div_s64:
        /* <DEDUP_REMOVED lines=83> */
[----:B------:R-:W-:Y:S05]  /*28790*/  RET.REL.NODEC R6 `(_ZN2at6native29vectorized_elementwise_kernelILi8EZZZNS0_67_GLOBAL__N__bb565c37_34_ValidateCompressedIndicesKernel_cu_33a4b88b42_validate_compressed_sparse_indices_kernelILNS2_8CDimNameE0ENS2_18CUDAKernelLauncherENS2_14EmptyVecKernelENS2_8DummyVecELm0EEEvRKNS_6TensorESA_lllENKUlvE1_clEvENKUlvE0_clEvEUllllllE_St5arrayIPcLm6EEEEviT0_T1_) ;  /* 0xfffffd7806187950 */ /* 0x000fea0003c3ffff */
        .weak           $__internal_49_$__cuda_sm20_rem_s64
        .type           $__internal_49_$__cuda_sm20_rem_s64,@function
        .size           $__internal_49_$__cuda_sm20_rem_s64,(.L_x_32229 - $__internal_49_$__cuda_sm20_rem_s64)
$__internal_49_$__cuda_sm20_rem_s64:
        /* <DEDUP_REMOVED lines=77> */
[----:B------:R-:W-:Y:S06]  /*28c70*/  RET.REL.NODEC R4 `(_ZN2at6native29vectorized_elementwise_kernelILi8EZZZNS0_67_GLOBAL__N__bb565c37_34_ValidateCompressedIndicesKernel_cu_33a4b88b42_validate_compressed_sparse_indices_kernelILNS2_8CDimNameE0ENS2_18CUDAKernelLauncherENS2_14EmptyVecKernelENS2_8DummyVecELm0EEEvRKNS_6TensorESA_lllENKUlvE1_clEvENKUlvE0_clEvEUllllllE_St5arrayIPcLm6EEEEviT0_T1_) ;  /* 0xfffffd7004e07950 */ /* 0x000fec0003c3ffff */
.L_x_20329:
        /* <DEDUP_REMOVED lines=16> */
.L_x_32229:


//--------------------- .text._ZN2at6native18elementwise_kernelILi128ELi4EZNS0_15gpu_kernel_implIZZZNS0_67_GLOBAL__N__bb565c37_34_ValidateCompressedIndicesKernel_cu_33a4b88b42_validate_compressed_sparse_indices_kernelILNS3_8CDimNameE0ENS3_18CUDAKernelLauncherENS3_14EmptyVecKernelENS3_8DummyVecELm0EEEvRKNS_6TensorESB_lllENKUlvE1_clEvENKUlvE_clEvEUliiiiiE_EEvRNS_18TensorIteratorBaseERKT_EUliE_EEviT1_ --------------------------
	.section	.text._ZN2at6native18elementwise_kernelILi128ELi4EZNS0_15gpu_kernel_implIZZZNS0_67_GLOBAL__N__bb565c37_34_ValidateCompressedIndicesKernel_cu_33a4b88b42_validate_compressed_sparse_indices_kernelILNS3_8CDimNameE0ENS3_18CUDAKernelLauncherENS3_14EmptyVecKernelENS3_8DummyVecELm0EEEvRKNS_6TensorESB_lllENKUlvE1_clEvENKUlvE_clEvEUliiiiiE_EEvRNS_18TensorIteratorBaseERKT_EUliE_EEviT1_,"ax",@progbits
	.align	128
        .global         _ZN2at6native18elementwise_kernelILi128ELi4EZNS0_15gpu_kernel_implIZZZNS0_67_GLOBAL__N__bb565c37_34_ValidateCompressedIndicesKernel_cu_33a4b88b42_validate_compressed_sparse_indices_kernelILNS3_8CDimNameE0ENS3_18CUDAKernelLauncherENS3_14EmptyVecKernelENS3_8DummyVecELm0EEEvRKNS_6TensorESB_lllENKUlvE1_clEvENKUlvE_clEvEUliiiiiE_EEvRNS_18TensorIteratorBaseERKT_EUliE_EEviT1_
        .type           _ZN2at6native18elementwise_kernelILi128ELi4EZNS0_15gpu_kernel_implIZZZNS0_67_GLOBAL__N__bb565c37_34_ValidateCompressedIndicesKernel_cu_33a4b88b42_validate_compressed_sparse_indices_kernelILNS3_8CDimNameE0ENS3_18CUDAKernelLauncherENS3_14EmptyVecKernelENS3_8DummyVecELm0EEEvRKNS_6TensorESB_lllENKUlvE1_clEvENKUlvE_clEvEUliiiiiE_EEvRNS_18TensorIteratorBaseERKT_EUliE_EEviT1_,@function
        .size           _ZN2at6native18elementwise_kernelILi128ELi4EZNS0_15gpu_kernel_implIZZZNS0_67_GLOBAL__N__bb565c37_34_ValidateCompressedIndicesKernel_cu_33a4b88b42_validate_compressed_sparse_indices_kernelILNS3_8CDimNameE0ENS3_18CUDAKernelLauncherENS3_14EmptyVecKernelENS3_8DummyVecELm0EEEvRKNS_6TensorESB_lllENKUlvE1_clEvENKUlvE_clEvEUliiiiiE_EEvRNS_18TensorIteratorBaseERKT_EUliE_EEviT1_,(.L_x_32230 - _ZN2at6native18elementwise_kernelILi128ELi4EZNS0_15gpu_kernel_implIZZZNS0_67_GLOBAL__N__bb565c37_34_ValidateCompressedIndicesKernel_cu_33a4b88b42_validate_compressed_sparse_indices_kernelILNS3_8CDimNameE0ENS3_18CUDAKernelLauncherENS3_14EmptyVecKernelENS3_8DummyVecELm0EEEvRKNS_6TensorESB_lllENKUlvE1_clEvENKUlvE_clEvEUliiiiiE_EEvRNS_18TensorIteratorBaseERKT_EUliE_EEviT1_)
        .other          _ZN2at6native18elementwise_kernelILi128ELi4EZNS0_15gpu_kernel_implIZZZNS0_67_GLOBAL__N__bb565c37_34_ValidateCompressedIndicesKernel_cu_33a4b88b42_validate_compressed_sparse_indices_kernelILNS3_8CDimNameE0ENS3_18CUDAKernelLauncherENS3_14EmptyVecKernelENS3_8DummyVecELm0EEEvRKNS_6TensorESB_lllENKUlvE1_clEvENKUlvE_clEvEUliiiiiE_EEvRNS_18TensorIteratorBaseERKT_EUliE_EEviT1_,@"STO_CUDA_ENTRY STV_DEFAULT"
_ZN2at6native18elementwise_kernelILi128ELi4EZNS0_15gpu_kernel_implIZZZNS0_67_GLOBAL__N__bb565c37_34_ValidateCompressedIndicesKernel_cu_33a4b88b42_validate_compressed_sparse_indices_kernelILNS3_8CDimNameE0ENS3_18CUDAKernelLauncherENS3_14EmptyVecKernelENS3_8DummyVecELm0EEEvRKNS_6TensorESB_lllENKUlvE1_clEvENKUlvE_clEvEUliiiiiE_EEvRNS_18TensorIteratorBaseERKT_EUliE_EEviT1_:
.text._ZN2at6native18elementwise_kernelILi128ELi4EZNS0_15gpu_kernel_implIZZZNS0_67_GLOBAL__N__bb565c37_34_ValidateCompressedIndicesKernel_cu_33a4b88b42_validate_compressed_sparse_indices_kernelILNS3_8CDimNameE0ENS3_18CUDAKernelLauncherENS3_14EmptyVecKernelENS3_8DummyVecELm0EEEvRKNS_6TensorESB_lllENKUlvE1_clEvENKUlvE_clEvEUliiiiiE_EEvRNS_18TensorIteratorBaseERKT_EUliE_EEviT1_:
        /* <DEDUP_REMOVED lines=467> */
.L_x_20332:
        /* <DEDUP_REMOVED lines=20> */
.L_x_20336:
[----:B------:R0:W5:Y:S01]  /*1e70*/  LDG.E.U8 R24, desc[UR36][R4.64] ;  /* 0x0000002404187981 */ /* 0x000162000c1e1100 */
[----:B------:R-:W-:Y:S05]  /*1e80*/  BRA `(.L_x_20338) ;  /* 0x0000000c00347947 */ /* 0x000fea0003800000 */
.L_x_20335:
        /* <DEDUP_REMOVED lines=8> */
.L_x_20340:
[----:B------:R0:W5:Y:S01]  /*1f10*/  LDG.E R24, desc[UR36][R4.64] ;  /* 0x0000002404187981 */ /* 0x000162000c1e1900 */
[----:B------:R-:W-:Y:S05]  /*1f20*/  BRA `(.L_x_20338) ;  /* 0x0000000c000c7947 */ /* 0x000fea0003800000 */
.L_x_20339:
[----:B------:R0:W5:Y:S01]  /*1f30*/  LDG.E.S16 R24, desc[UR36][R4.64] ;  /* 0x0000002404187981 */ /* 0x000162000c1e1700 */
[----:B------:R-:W-:Y:S05]  /*1f40*/  BRA `(.L_x_20338) ;  /* 0x0000000c00047947 */ /* 0x000fea0003800000 */
.L_x_20334:
        /* <DEDUP_REMOVED lines=9> */
.L_x_20342:
[----:B------:R-:W2:Y:S02]  /*1fe0*/  LDG.E.U16 R4, desc[UR36][R4.64] ;  /* 0x0000002404047981 */ /* 0x000ea4000c1e1500 */
[----:B--2---:R-:W-:-:S06]  /*1ff0*/  HADD2.F32 R24, -RZ, R4.H0_H0 ;  /* 0x20000004ff187230 */ /* 0x004fcc0000004100 */
[----:B------:R-:W0:Y:S01]  /*2000*/  F2I.FTZ.TRUNC.NTZ R24, R24 ;  /* 0x0000001800187305 */ /* 0x000e22000021f100 */
[----:B------:R-:W-:Y:S05]  /*2010*/  BRA `(.L_x_20338) ;  /* 0x0000000800d07947 */ /* 0x000fea0003800000 */
.L_x_20341:
        /* <DEDUP_REMOVED lines=9> */
.L_x_20344:
[----:B------:R-:W2:Y:S02]  /*20b0*/  LDG.E.U16 R4, desc[UR36][R4.64] ;  /* 0x0000002404047981 */ /* 0x000ea4000c1e1500 */
[----:B--2---:R-:W-:-:S06]  /*20c0*/  HADD2.F32 R24, -RZ, R4.H0_H0 ;  /* 0x20000004ff187230 */ /* 0x004fcc0000004100 */
[----:B------:R-:W0:Y:S01]  /*20d0*/  F2I.FTZ.TRUNC.NTZ R24, R24 ;  /* 0x0000001800187305 */ /* 0x000e22000021f100 */
[----:B------:R-:W-:Y:S05]  /*20e0*/  BRA `(.L_x_20338) ;  /* 0x00000008009c7947 */ /* 0x000fea0003800000 */
.L_x_20343:
[----:B------:R-:W2:Y:S02]  /*20f0*/  LDG.E.64 R4, desc[UR36][R4.64] ;  /* 0x0000002404047981 */ /* 0x000ea4000c1e1b00 */
[----:B--2---:R0:W1:Y:S01]  /*2100*/  F2I.F64.TRUNC R24, R4 ;  /* 0x0000000400187311 */ /* 0x004062000030d100 */
[----:B------:R-:W-:Y:S05]  /*2110*/  BRA `(.L_x_20338) ;  /* 0x0000000800907947 */ /* 0x000fea0003800000 */
.L_x_20333:
        /* <DEDUP_REMOVED lines=12> */
.L_x_20347:
[----:B------:R-:W2:Y:S02]  /*21e0*/  LDG.E.64 R4, desc[UR36][R4.64] ;  /* 0x0000002404047981 */ /* 0x000ea4000c1e1b00 */
[----:B--2---:R0:W1:Y:S01]  /*21f0*/  F2I.F64.TRUNC R24, R4 ;  /* 0x0000000400187311 */ /* 0x004062000030d100 */
[----:B------:R-:W-:Y:S05]  /*2200*/  BRA `(.L_x_20338) ;  /* 0x0000000800547947 */ /* 0x000fea0003800000 */
.L_x_20346:
        /* <DEDUP_REMOVED lines=27> */
.L_x_20349:
        /* <DEDUP_REMOVED lines=14> */
.L_x_20348:
[----:B------:R-:W2:Y:S02]  /*24a0*/  LDG.E.U16 R24, desc[UR36][R4.64] ;  /* 0x0000002404187981 */ /* 0x000ea4000c1e1500 */
[----:B--2---:R-:W-:-:S06]  /*24b0*/  IMAD.U32 R24, R24, 0x10000, RZ ;  /* 0x0001000018187824 */ /* 0x004fcc00078e00ff */
[----:B------:R-:W0:Y:S01]  /*24c0*/  F2I.FTZ.TRUNC.NTZ R24, R24 ;  /* 0x0000001800187305 */ /* 0x000e22000021f100 */
[----:B------:R-:W-:Y:S05]  /*24d0*/  BRA `(.L_x_20338) ;  /* 0x0000000400a07947 */ /* 0x000fea0003800000 */
.L_x_20345:
        /* <DEDUP_REMOVED lines=10> */
.L_x_20352:
        /* <DEDUP_REMOVED lines=21> */
.L_x_20356:
[----:B------:R-:W-:Y:S05]  /*26d0*/  BSYNC B1 ;  /* 0x0000000000017941 */ /* 0x000fea0003800000 */
.L_x_20355:
[----:B------:R-:W-:Y:S01]  /*26e0*/  IMAD.SHL.U32 R3, R3, 0x100000, RZ ;  /* 0x0010000003037824 */ /* 0x000fe200078e00ff */
[----:B------:R-:W-:-:S04]  /*26f0*/  LEA R5, R0, 0x3b800000, 0x17 ;  /* 0x3b80000000057811 */ /* 0x000fc800078eb8ff */
[----:B------:R-:W-:-:S07]  /*2700*/  LOP3.LUT R24, R5, R3, R24, 0xfe, !PT ;  /* 0x0000000305187212 */ /* 0x000fce00078efe18 */
.L_x_20354:
[----:B------:R-:W-:Y:S05]  /*2710*/  BSYNC B0 ;  /* 0x0000000000007941 */ /* 0x000fea0003800000 */
.L_x_20353:
[----:B------:R-:W1:Y:S01]  /*2720*/  F2I.FTZ.TRUNC.NTZ R24, R24 ;  /* 0x0000001800187305 */ /* 0x000e62000021f100 */
[----:B------:R-:W-:Y:S05]  /*2730*/  BRA `(.L_x_20338) ;  /* 0x0000000400087947 */ /* 0x000fea0003800000 */
.L_x_20351:
        /* <DEDUP_REMOVED lines=21> */
.L_x_20360:
[----:B------:R-:W-:Y:S05]  /*2890*/  BSYNC B1 ;  /* 0x0000000000017941 */ /* 0x000fea0003800000 */
.L_x_20359:
[----:B------:R-:W-:Y:S01]  /*28a0*/  IMAD.SHL.U32 R3, R3, 0x200000, RZ ;  /* 0x0020000003037824 */ /* 0x000fe200078e00ff */
[----:B------:R-:W-:-:S04]  /*28b0*/  LEA R5, R0, 0x37800000, 0x17 ;  /* 0x3780000000057811 */ /* 0x000fc800078eb8ff */
[----:B------:R-:W-:-:S07]  /*28c0*/  LOP3.LUT R24, R5, R3, R24, 0xfe, !PT ;  /* 0x0000000305187212 */ /* 0x000fce00078efe18 */
.L_x_20358:
[----:B------:R-:W-:Y:S05]  /*28d0*/  BSYNC B0 ;  /* 0x0000000000007941 */ /* 0x000fea0003800000 */
.L_x_20357:
[----:B------:R-:W2:Y:S01]  /*28e0*/  F2I.FTZ.TRUNC.NTZ R24, R24 ;  /* 0x0000001800187305 */ /* 0x000ea2000021f100 */
[----:B------:R-:W-:Y:S05]  /*28f0*/  BRA `(.L_x_20338) ;  /* 0x0000000000987947 */ /* 0x000fea0003800000 */
.L_x_20350:
        /* <DEDUP_REMOVED lines=14> */
.L_x_20364:
[----:B------:R-:W-:Y:S05]  /*29e0*/  BSYNC B0 ;  /* 0x0000000000007941 */ /* 0x000fea0003800000 */
.L_x_20363:
[----:B------:R-:W4:Y:S01]  /*29f0*/  F2I.FTZ.TRUNC.NTZ R24, R24 ;  /* 0x0000001800187305 */ /* 0x000f22000021f100 */
[----:B------:R-:W-:Y:S05]  /*2a00*/  BRA `(.L_x_20338) ;  /* 0x0000000000547947 */ /* 0x000fea0003800000 */
.L_x_20337:
        /* <DEDUP_REMOVED lines=17> */
.L_x_20365:
[----:B------:R-:W-:Y:S05]  /*2b20*/  BRA `(.L_x_20338) ;  /* 0x00000000000c7947 */ /* 0x000fea0003800000 */
.L_x_20362:
[----:B------:R0:W5:Y:S01]  /*2b30*/  LDG.E R24, desc[UR36][R4.64] ;  /* 0x0000002404187981 */ /* 0x000162000c1e1900 */
[----:B------:R-:W-:Y:S05]  /*2b40*/  BRA `(.L_x_20338) ;  /* 0x0000000000047947 */ /* 0x000fea0003800000 */
.L_x_20361:
[----:B------:R3:W5:Y:S02]  /*2b50*/  LDG.E R24, desc[UR36][R4.64] ;  /* 0x0000002404187981 */ /* 0x000764000c1e1900 */
.L_x_20338:
        /* <DEDUP_REMOVED lines=17> */
.L_x_20369:
[----:B------:R0:W5:Y:S01]  /*2c70*/  LDG.E.U8 R25, desc[UR36][R4.64] ;  /* 0x0000002404197981 */ /* 0x000162000c1e1100 */
[----:B------:R-:W-:Y:S05]  /*2c80*/  BRA `(.L_x_20371) ;  /* 0x0000000c00347947 */ /* 0x000fea0003800000 */
.L_x_20368:
        /* <DEDUP_REMOVED lines=8> */
.L_x_20373:
[----:B------:R1:W5:Y:S01]  /*2d10*/  LDG.E R25, desc[UR36][R4.64] ;  /* 0x0000002404197981 */ /* 0x000362000c1e1900 */
[----:B------:R-:W-:Y:S05]  /*2d20*/  BRA `(.L_x_20371) ;  /* 0x0000000c000c7947 */ /* 0x000fea0003800000 */
.L_x_20372:
[----:B------:R3:W5:Y:S01]  /*2d30*/  LDG.E.S16 R25, desc[UR36][R4.64] ;  /* 0x0000002404197981 */ /* 0x000762000c1e1700 */
[----:B------:R-:W-:Y:S05]  /*2d40*/  BRA `(.L_x_20371) ;  /* 0x0000000c00047947 */ /* 0x000fea0003800000 */
.L_x_20367:
        /* <DEDUP_REMOVED lines=9> */
.L_x_20375:
[----:B------:R-:W3:Y:S02]  /*2de0*/  LDG.E.U16 R4, desc[UR36][R4.64] ;  /* 0x0000002404047981 */ /* 0x000ee4000c1e1500 */
[----:B---3--:R-:W-:-:S06]  /*2df0*/  HADD2.F32 R25, -RZ, R4.H0_H0 ;  /* 0x20000004ff197230 */ /* 0x008fcc0000004100 */
[----:B------:R-:W0:Y:S01]  /*2e00*/  F2I.FTZ.TRUNC.NTZ R25, R25 ;  /* 0x0000001900197305 */ /* 0x000e22000021f100 */
[----:B------:R-:W-:Y:S05]  /*2e10*/  BRA `(.L_x_20371) ;  /* 0x0000000800d07947 */ /* 0x000fea0003800000 */
.L_x_20374:
        /* <DEDUP_REMOVED lines=9> */
.L_x_20377:
[----:B------:R-:W3:Y:S02]  /*2eb0*/  LDG.E.U16 R4, desc[UR36][R4.64] ;  /* 0x0000002404047981 */ /* 0x000ee4000c1e1500 */
[----:B---3--:R-:W-:-:S06]  /*2ec0*/  HADD2.F32 R25, -RZ, R4.H0_H0 ;  /* 0x20000004ff197230 */ /* 0x008fcc0000004100 */
[----:B------:R-:W0:Y:S01]  /*2ed0*/  F2I.FTZ.TRUNC.NTZ R25, R25 ;  /* 0x0000001900197305 */ /* 0x000e22000021f100 */
[----:B------:R-:W-:Y:S05]  /*2ee0*/  BRA `(.L_x_20371) ;  /* 0x00000008009c7947 */ /* 0x000fea0003800000 */
.L_x_20376:
[----:B------:R-:W3:Y:S02]  /*2ef0*/  LDG.E.64 R4, desc[UR36][R4.64] ;  /* 0x0000002404047981 */ /* 0x000ee4000c1e1b00 */
[----:B---3--:R0:W1:Y:S01]  /*2f00*/  F2I.F64.TRUNC R25, R4 ;  /* 0x0000000400197311 */ /* 0x008062000030d100 */
[----:B------:R-:W-:Y:S05]  /*2f10*/  BRA `(.L_x_20371) ;  /* 0x0000000800907947 */ /* 0x000fea0003800000 */
.L_x_20366:
        /* <DEDUP_REMOVED lines=12> */
.L_x_20380:
[----:B------:R-:W3:Y:S02]  /*2fe0*/  LDG.E.64 R4, desc[UR36][R4.64] ;  /* 0x0000002404047981 */ /* 0x000ee4000c1e1b00 */
[----:B---3--:R0:W1:Y:S01]  /*2ff0*/  F2I.F64.TRUNC R25, R4 ;  /* 0x0000000400197311 */ /* 0x008062000030d100 */
[----:B------:R-:W-:Y:S05]  /*3000*/  BRA `(.L_x_20371) ;  /* 0x0000000800547947 */ /* 0x000fea0003800000 */
.L_x_20379:
        /* <DEDUP_REMOVED lines=27> */
.L_x_20382:
        /* <DEDUP_REMOVED lines=14> */
.L_x_20381:
[----:B------:R-:W3:Y:S02]  /*32a0*/  LDG.E.U16 R25, desc[UR36][R4.64] ;  /* 0x0000002404197981 */ /* 0x000ee4000c1e1500 */
[----:B---3--:R-:W-:-:S06]  /*32b0*/  IMAD.U32 R25, R25, 0x10000, RZ ;  /* 0x0001000019197824 */ /* 0x008fcc00078e00ff */
[----:B------:R-:W0:Y:S01]  /*32c0*/  F2I.FTZ.TRUNC.NTZ R25, R25 ;  /* 0x0000001900197305 */ /* 0x000e22000021f100 */
[----:B------:R-:W-:Y:S05]  /*32d0*/  BRA `(.L_x_20371) ;  /* 0x0000000400a07947 */ /* 0x000fea0003800000 */
.L_x_20378:
        /* <DEDUP_REMOVED lines=10> */
.L_x_20385:
        /* <DEDUP_REMOVED lines=21> */
.L_x_20389:
[----:B------:R-:W-:Y:S05]  /*34d0*/  BSYNC B1 ;  /* 0x0000000000017941 */ /* 0x000fea0003800000 */
.L_x_20388:
[----:B------:R-:W-:Y:S01]  /*34e0*/  IMAD.SHL.U32 R3, R3, 0x100000, RZ ;  /* 0x0010000003037824 */ /* 0x000fe200078e00ff */
[----:B------:R-:W-:-:S04]  /*34f0*/  LEA R0, R0, 0x3b800000, 0x17 ;  /* 0x3b80000000007811 */ /* 0x000fc800078eb8ff */
[----:B------:R-:W-:-:S07]  /*3500*/  LOP3.LUT R25, R0, R3, R25, 0xfe, !PT ;  /* 0x0000000300197212 */ /* 0x000fce00078efe19 */
.L_x_20387:
[----:B------:R-:W-:Y:S05]  /*3510*/  BSYNC B0 ;  /* 0x0000000000007941 */ /* 0x000fea0003800000 */
.L_x_20386:
[----:B------:R-:W0:Y:S01]  /*3520*/  F2I.FTZ.TRUNC.NTZ R25, R25 ;  /* 0x0000001900197305 */ /* 0x000e22000021f100 */
[----:B------:R-:W-:Y:S05]  /*3530*/  BRA `(.L_x_20371) ;  /* 0x0000000400087947 */ /* 0x000fea0003800000 */
.L_x_20384:
        /* <DEDUP_REMOVED lines=21> */
.L_x_20393:
[----:B------:R-:W-:Y:S05]  /*3690*/  BSYNC B1 ;  /* 0x0000000000017941 */ /* 0x000fea0003800000 */
.L_x_20392:
[----:B------:R-:W-:Y:S01]  /*36a0*/  IMAD.SHL.U32 R3, R3, 0x200000, RZ ;  /* 0x0020000003037824 */ /* 0x000fe200078e00ff */
[----:B------:R-:W-:-:S04]  /*36b0*/  LEA R0, R0, 0x37800000, 0x17 ;  /* 0x3780000000007811 */ /* 0x000fc800078eb8ff */
[----:B------:R-:W-:-:S07]  /*36c0*/  LOP3.LUT R25, R0, R3, R25, 0xfe, !PT ;  /* 0x0000000300197212 */ /* 0x000fce00078efe19 */
.L_x_20391:
[----:B------:R-:W-:Y:S05]  /*36d0*/  BSYNC B0 ;  /* 0x0000000000007941 */ /* 0x000fea0003800000 */
.L_x_20390:
[----:B------:R-:W0:Y:S01]  /*36e0*/  F2I.FTZ.TRUNC.NTZ R25, R25 ;  /* 0x0000001900197305 */ /* 0x000e22000021f100 */
[----:B------:R-:W-:Y:S05]  /*36f0*/  BRA `(.L_x_20371) ;  /* 0x0000000000987947 */ /* 0x000fea0003800000 */
.L_x_20383:
        /* <DEDUP_REMOVED lines=14> */
.L_x_20397:
[----:B------:R-:W-:Y:S05]  /*37e0*/  BSYNC B0 ;  /* 0x0000000000007941 */ /* 0x000fea0003800000 */
.L_x_20396:
[----:B------:R-:W0:Y:S01]  /*37f0*/  F2I.FTZ.TRUNC.NTZ R25, R25 ;  /* 0x0000001900197305 */ /* 0x000e22000021f100 */
[----:B------:R-:W-:Y:S05]  /*3800*/  BRA `(.L_x_20371) ;  /* 0x0000000000547947 */ /* 0x000fea0003800000 */
.L_x_20370:
        /* <DEDUP_REMOVED lines=17> */
.L_x_20398:
[----:B------:R-:W-:Y:S05]  /*3920*/  BRA `(.L_x_20371) ;  /* 0x00000000000c7947 */ /* 0x000fea0003800000 */
.L_x_20395:
[----:B------:R0:W5:Y:S01]  /*3930*/  LDG.E R25, desc[UR36][R4.64] ;  /* 0x0000002404197981 */ /* 0x000162000c1e1900 */
[----:B------:R-:W-:Y:S05]  /*3940*/  BRA `(.L_x_20371) ;  /* 0x0000000000047947 */ /* 0x000fea0003800000 */
.L_x_20394:
[----:B------:R0:W5:Y:S02]  /*3950*/  LDG.E R25, desc[UR36][R4.64] ;  /* 0x0000002404197981 */ /* 0x000164000c1e1900 */
.L_x_20371:
        /* <DEDUP_REMOVED lines=17> */
.L_x_20402:
[----:B------:R1:W5:Y:S01]  /*3a70*/  LDG.E.U8 R16, desc[UR36][R4.64] ;  /* 0x0000002404107981 */ /* 0x000362000c1e1100 */
[----:B------:R-:W-:Y:S05]  /*3a80*/  BRA `(.L_x_20404) ;  /* 0x0000000c00347947 */ /* 0x000fea0003800000 */
.L_x_20401:
        /* <DEDUP_REMOVED lines=8> */
.L_x_20406:
[----:B------:R3:W5:Y:S01]  /*3b10*/  LDG.E R16, desc[UR36][R4.64] ;  /* 0x0000002404107981 */ /* 0x000762000c1e1900 */
[----:B------:R-:W-:Y:S05]  /*3b20*/  BRA `(.L_x_20404) ;  /* 0x0000000c000c7947 */ /* 0x000fea0003800000 */
.L_x_20405:
[----:B------:R2:W5:Y:S01]  /*3b30*/  LDG.E.S16 R16, desc[UR36][R4.64] ;  /* 0x0000002404107981 */ /* 0x000562000c1e1700 */
[----:B------:R-:W-:Y:S05]  /*3b40*/  BRA `(.L_x_20404) ;  /* 0x0000000c00047947 */ /* 0x000fea0003800000 */
.L_x_20400:
        /* <DEDUP_REMOVED lines=9> */
.L_x_20408:
[----:B------:R-:W2:Y:S02]  /*3be0*/  LDG.E.U16 R4, desc[UR36][R4.64] ;  /* 0x0000002404047981 */ /* 0x000ea4000c1e1500 */
[----:B--2---:R-:W-:-:S06]  /*3bf0*/  HADD2.F32 R16, -RZ, R4.H0_H0 ;  /* 0x20000004ff107230 */ /* 0x004fcc0000004100 */
[----:B------:R-:W0:Y:S01]  /*3c00*/  F2I.FTZ.TRUNC.NTZ R16, R16 ;  /* 0x0000001000107305 */ /* 0x000e22000021f100 */
[----:B------:R-:W-:Y:S05]  /*3c10*/  BRA `(.L_x_20404) ;  /* 0x0000000800d07947 */ /* 0x000fea0003800000 */
.L_x_20407:
        /* <DEDUP_REMOVED lines=9> */
.L_x_20410:
[----:B------:R-:W2:Y:S02]  /*3cb0*/  LDG.E.U16 R4, desc[UR36][R4.64] ;  /* 0x0000002404047981 */ /* 0x000ea4000c1e1500 */
[----:B--2---:R-:W-:-:S06]  /*3cc0*/  HADD2.F32 R16, -RZ, R4.H0_H0 ;  /* 0x20000004ff107230 */ /* 0x004fcc0000004100 */
[----:B------:R-:W0:Y:S01]  /*3cd0*/  F2I.FTZ.TRUNC.NTZ R16, R16 ;  /* 0x0000001000107305 */ /* 0x000e22000021f100 */
[----:B------:R-:W-:Y:S05]  /*3ce0*/  BRA `(.L_x_20404) ;  /* 0x00000008009c7947 */ /* 0x000fea0003800000 */
.L_x_20409:
[----:B------:R-:W2:Y:S02]  /*3cf0*/  LDG.E.64 R4, desc[UR36][R4.64] ;  /* 0x0000002404047981 */ /* 0x000ea4000c1e1b00 */
[----:B--2---:R0:W1:Y:S01]  /*3d00*/  F2I.F64.TRUNC R16, R4 ;  /* 0x0000000400107311 */ /* 0x004062000030d100 */
[----:B------:R-:W-:Y:S05]  /*3d10*/  BRA `(.L_x_20404) ;  /* 0x0000000800907947 */ /* 0x000fea0003800000 */
.L_x_20399:
        /* <DEDUP_REMOVED lines=12> */
.L_x_20413:
[----:B------:R-:W2:Y:S02]  /*3de0*/  LDG.E.64 R4, desc[UR36][R4.64] ;  /* 0x0000002404047981 */ /* 0x000ea4000c1e1b00 */
[----:B--2---:R0:W1:Y:S01]  /*3df0*/  F2I.F64.TRUNC R16, R4 ;  /* 0x0000000400107311 */ /* 0x004062000030d100 */
[----:B------:R-:W-:Y:S05]  /*3e00*/  BRA `(.L_x_20404) ;  /* 0x0000000800547947 */ /* 0x000fea0003800000 */
.L_x_20412:
        /* <DEDUP_REMOVED lines=27> */
.L_x_20415:
        /* <DEDUP_REMOVED lines=14> */
.L_x_20414:
[----:B------:R-:W2:Y:S02]  /*40a0*/  LDG.E.U16 R16, desc[UR36][R4.64] ;  /* 0x0000002404107981 */ /* 0x000ea4000c1e1500 */
[----:B--2---:R-:W-:-:S06]  /*40b0*/  IMAD.U32 R16, R16, 0x10000, RZ ;  /* 0x0001000010107824 */ /* 0x004fcc00078e00ff */
[----:B------:R-:W0:Y:S01]  /*40c0*/  F2I.FTZ.TRUNC.NTZ R16, R16 ;  /* 0x0000001000107305 */ /* 0x000e22000021f100 */
[----:B------:R-:W-:Y:S05]  /*40d0*/  BRA `(.L_x_20404) ;  /* 0x0000000400a07947 */ /* 0x000fea0003800000 */
.L_x_20411:
        /* <DEDUP_REMOVED lines=10> */
.L_x_20418:
        /* <DEDUP_REMOVED lines=21> */
.L_x_20422:
[----:B------:R-:W-:Y:S05]  /*42d0*/  BSYNC B1 ;  /* 0x0000000000017941 */ /* 0x000fea0003800000 */
.L_x_20421:
[----:B------:R-:W-:Y:S01]  /*42e0*/  IMAD.SHL.U32 R3, R3, 0x100000, RZ ;  /* 0x0010000003037824 */ /* 0x000fe200078e00ff */
[----:B------:R-:W-:-:S04]  /*42f0*/  LEA R5, R0, 0x3b800000, 0x17 ;  /* 0x3b80000000057811 */ /* 0x000fc800078eb8ff */
[----:B------:R-:W-:-:S07]  /*4300*/  LOP3.LUT R16, R5, R3, R16, 0xfe, !PT ;  /* 0x0000000305107212 */ /* 0x000fce00078efe10 */
.L_x_20420:
[----:B------:R-:W-:Y:S05]  /*4310*/  BSYNC B0 ;  /* 0x0000000000007941 */ /* 0x000fea0003800000 */
.L_x_20419:
[----:B------:R-:W0:Y:S01]  /*4320*/  F2I.FTZ.TRUNC.NTZ R16, R16 ;  /* 0x0000001000107305 */ /* 0x000e22000021f100 */
[----:B------:R-:W-:Y:S05]  /*4330*/  BRA `(.L_x_20404) ;  /* 0x0000000400087947 */ /* 0x000fea0003800000 */
.L_x_20417:
        /* <DEDUP_REMOVED lines=21> */
.L_x_20426:
[----:B------:R-:W-:Y:S05]  /*4490*/  BSYNC B1 ;  /* 0x0000000000017941 */ /* 0x000fea0003800000 */
.L_x_20425:
[----:B------:R-:W-:Y:S01]  /*44a0*/  IMAD.SHL.U32 R3, R3, 0x200000, RZ ;  /* 0x0020000003037824 */ /* 0x000fe200078e00ff */
[----:B------:R-:W-:-:S04]  /*44b0*/  LEA R5, R0, 0x37800000, 0x17 ;  /* 0x3780000000057811 */ /* 0x000fc800078eb8ff */
[----:B------:R-:W-:-:S07]  /*44c0*/  LOP3.LUT R16, R5, R3, R16, 0xfe, !PT ;  /* 0x0000000305107212 */ /* 0x000fce00078efe10 */
.L_x_20424:
[----:B------:R-:W-:Y:S05]  /*44d0*/  BSYNC B0 ;  /* 0x0000000000007941 */ /* 0x000fea0003800000 */
.L_x_20423:
[----:B------:R-:W0:Y:S01]  /*44e0*/  F2I.FTZ.TRUNC.NTZ R16, R16 ;  /* 0x0000001000107305 */ /* 0x000e22000021f100 */
[----:B------:R-:W-:Y:S05]  /*44f0*/  BRA `(.L_x_20404) ;  /* 0x0000000000987947 */ /* 0x000fea0003800000 */
.L_x_20416:
        /* <DEDUP_REMOVED lines=14> */
.L_x_20430:
[----:B------:R-:W-:Y:S05]  /*45e0*/  BSYNC B0 ;  /* 0x0000000000007941 */ /* 0x000fea0003800000 */
.L_x_20429:
[----:B------:R-:W0:Y:S01]  /*45f0*/  F2I.FTZ.TRUNC.NTZ R16, R16 ;  /* 0x0000001000107305 */ /* 0x000e22000021f100 */
[----:B------:R-:W-:Y:S05]  /*4600*/  BRA `(.L_x_20404) ;  /* 0x0000000000547947 */ /* 0x000fea0003800000 */
.L_x_20403:
        /* <DEDUP_REMOVED lines=17> */
.L_x_20431:
[----:B------:R-:W-:Y:S05]  /*4720*/  BRA `(.L_x_20404) ;  /* 0x00000000000c7947 */ /* 0x000fea0003800000 */
.L_x_20428:
[----:B------:R0:W5:Y:S01]  /*4730*/  LDG.E R16, desc[UR36][R4.64] ;  /* 0x0000002404107981 */ /* 0x000162000c1e1900 */
[----:B------:R-:W-:Y:S05]  /*4740*/  BRA `(.L_x_20404) ;  /* 0x0000000000047947 */ /* 0x000fea0003800000 */
.L_x_20427:
[----:B------:R0:W5:Y:S02]  /*4750*/  LDG.E R16, desc[UR36][R4.64] ;  /* 0x0000002404107981 */ /* 0x000164000c1e1900 */
.L_x_20404:
        /* <DEDUP_REMOVED lines=17> */
.L_x_20435:
[----:B------:R0:W5:Y:S01]  /*4870*/  LDG.E.U8 R19, desc[UR36][R4.64] ;  /* 0x0000002404137981 */ /* 0x000162000c1e1100 */
[----:B------:R-:W-:Y:S05]  /*4880*/  BRA `(.L_x_20437) ;  /* 0x0000000c00347947 */ /* 0x000fea0003800000 */
.L_x_20434:
        /* <DEDUP_REMOVED lines=8> */
.L_x_20439:
[----:B------:R0:W5:Y:S01]  /*4910*/  LDG.E R19, desc[UR36][R4.64] ;  /* 0x0000002404137981 */ /* 0x000162000c1e1900 */
[----:B------:R-:W-:Y:S05]  /*4920*/  BRA `(.L_x_20437) ;  /* 0x0000000c000c7947 */ /* 0x000fea0003800000 */
.L_x_20438:
[----:B------:R0:W5:Y:S01]  /*4930*/  LDG.E.S16 R19, desc[UR36][R4.64] ;  /* 0x0000002404137981 */ /* 0x000162000c1e1700 */
[----:B------:R-:W-:Y:S05]  /*4940*/  BRA `(.L_x_20437) ;  /* 0x0000000c00047947 */ /* 0x000fea0003800000 */
.L_x_20433:
        /* <DEDUP_REMOVED lines=9> */
.L_x_20441:
[----:B------:R-:W2:Y:S02]  /*49e0*/  LDG.E.U16 R4, desc[UR36][R4.64] ;  /* 0x0000002404047981 */ /* 0x000ea4000c1e1500 */
[----:B--2---:R-:W-:-:S06]  /*49f0*/  HADD2.F32 R19, -RZ, R4.H0_H0 ;  /* 0x20000004ff137230 */ /* 0x004fcc0000004100 */
[----:B------:R-:W0:Y:S01]  /*4a00*/  F2I.FTZ.TRUNC.NTZ R19, R19 ;  /* 0x0000001300137305 */ /* 0x000e22000021f100 */
[----:B------:R-:W-:Y:S05]  /*4a10*/  BRA `(.L_x_20437) ;  /* 0x0000000800d07947 */ /* 0x000fea0003800000 */
.L_x_20440:
        /* <DEDUP_REMOVED lines=9> */
.L_x_20443:
[----:B------:R-:W2:Y:S02]  /*4ab0*/  LDG.E.U16 R4, desc[UR36][R4.64] ;  /* 0x0000002404047981 */ /* 0x000ea4000c1e1500 */
[----:B--2---:R-:W-:-:S06]  /*4ac0*/  HADD2.F32 R19, -RZ, R4.H0_H0 ;  /* 0x20000004ff137230 */ /* 0x004fcc0000004100 */
[----:B------:R-:W0:Y:S01]  /*4ad0*/  F2I.FTZ.TRUNC.NTZ R19, R19 ;  /* 0x0000001300137305 */ /* 0x000e22000021f100 */
[----:B------:R-:W-:Y:S05]  /*4ae0*/  BRA `(.L_x_20437) ;  /* 0x00000008009c7947 */ /* 0x000fea0003800000 */
.L_x_20442:
[----:B------:R-:W2:Y:S02]  /*4af0*/  LDG.E.64 R4, desc[UR36][R4.64] ;  /* 0x0000002404047981 */ /* 0x000ea4000c1e1b00 */
[----:B--2---:R0:W1:Y:S01]  /*4b00*/  F2I.F64.TRUNC R19, R4 ;  /* 0x0000000400137311 */ /* 0x004062000030d100 */
[----:B------:R-:W-:Y:S05]  /*4b10*/  BRA `(.L_x_20437) ;  /* 0x0000000800907947 */ /* 0x000fea0003800000 */
.L_x_20432:
        /* <DEDUP_REMOVED lines=12> */
.L_x_20446:
[----:B------:R-:W2:Y:S02]  /*4be0*/  LDG.E.64 R4, desc[UR36][R4.64] ;  /* 0x0000002404047981 */ /* 0x000ea4000c1e1b00 */
[----:B--2---:R0:W1:Y:S01]  /*4bf0*/  F2I.F64.TRUNC R19, R4 ;  /* 0x0000000400137311 */ /* 0x004062000030d100 */
[----:B------:R-:W-:Y:S05]  /*4c00*/  BRA `(.L_x_20437) ;  /* 0x0000000800547947 */ /* 0x000fea0003800000 */
.L_x_20445:
        /* <DEDUP_REMOVED lines=27> */
.L_x_20448:
        /* <DEDUP_REMOVED lines=14> */
.L_x_20447:
[----:B------:R-:W2:Y:S02]  /*4ea0*/  LDG.E.U16 R19, desc[UR36][R4.64] ;  /* 0x0000002404137981 */ /* 0x000ea4000c1e1500 */
[----:B--2---:R-:W-:-:S06]  /*4eb0*/  IMAD.U32 R19, R19, 0x10000, RZ ;  /* 0x0001000013137824 */ /* 0x004fcc00078e00ff */
[----:B------:R-:W0:Y:S01]  /*4ec0*/  F2I.FTZ.TRUNC.NTZ R19, R19 ;  /* 0x0000001300137305 */ /* 0x000e22000021f100 */
[----:B------:R-:W-:Y:S05]  /*4ed0*/  BRA `(.L_x_20437) ;  /* 0x0000000400a07947 */ /* 0x000fea0003800000 */
.L_x_20444:
        /* <DEDUP_REMOVED lines=10> */
.L_x_20451:
        /* <DEDUP_REMOVED lines=21> */
.L_x_20455:
[----:B------:R-:W-:Y:S05]  /*50d0*/  BSYNC B1 ;  /* 0x0000000000017941 */ /* 0x000fea0003800000 */
.L_x_20454:
[----:B------:R-:W-:Y:S01]  /*50e0*/  IMAD.SHL.U32 R3, R3, 0x100000, RZ ;  /* 0x0010000003037824 */ /* 0x000fe200078e00ff */
[----:B------:R-:W-:-:S04]  /*50f0*/  LEA R0, R0, 0x3b800000, 0x17 ;  /* 0x3b80000000007811 */ /* 0x000fc800078eb8ff */
[----:B------:R-:W-:-:S07]  /*5100*/  LOP3.LUT R19, R0, R3, R19, 0xfe, !PT ;  /* 0x0000000300137212 */ /* 0x000fce00078efe13 */
.L_x_20453:
[----:B------:R-:W-:Y:S05]  /*5110*/  BSYNC B0 ;  /* 0x0000000000007941 */ /* 0x000fea0003800000 */
.L_x_20452:
[----:B------:R-:W1:Y:S01]  /*5120*/  F2I.FTZ.TRUNC.NTZ R19, R19 ;  /* 0x0000001300137305 */ /* 0x000e62000021f100 */
[----:B------:R-:W-:Y:S05]  /*5130*/  BRA `(.L_x_20437) ;  /* 0x0000000400087947 */ /* 0x000fea0003800000 */
.L_x_20450:
        /* <DEDUP_REMOVED lines=21> */
.L_x_20459:
[----:B------:R-:W-:Y:S05]  /*5290*/  BSYNC B1 ;  /* 0x0000000000017941 */ /* 0x000fea0003800000 */
.L_x_20458:
[----:B------:R-:W-:Y:S02]  /*52a0*/  LEA R0, R0, 0x37800000, 0x17 ;  /* 0x3780000000007811 */ /* 0x000fe400078eb8ff */
[----:B------:R-:W-:-:S04]  /*52b0*/  SHF.L.U32 R3, R3, 0x15, RZ ;  /* 0x0000001503037819 */ /* 0x000fc800000006ff */
[----:B------:R-:W-:-:S07]  /*52c0*/  LOP3.LUT R19, R0, R3, R19, 0xfe, !PT ;  /* 0x0000000300137212 */ /* 0x000fce00078efe13 */
.L_x_20457:
[----:B------:R-:W-:Y:S05]  /*52d0*/  BSYNC B0 ;  /* 0x0000000000007941 */ /* 0x000fea0003800000 */
.L_x_20456:
[----:B------:R-:W2:Y:S01]  /*52e0*/  F2I.FTZ.TRUNC.NTZ R19, R19 ;  /* 0x0000001300137305 */ /* 0x000ea2000021f100 */
[----:B------:R-:W-:Y:S05]  /*52f0*/  BRA `(.L_x_20437) ;  /* 0x0000000000987947 */ /* 0x000fea0003800000 */
.L_x_20449:
        /* <DEDUP_REMOVED lines=14> */
.L_x_20463:
[----:B------:R-:W-:Y:S05]  /*53e0*/  BSYNC B0 ;  /* 0x0000000000007941 */ /* 0x000fea0003800000 */
.L_x_20462:
[----:B------:R-:W4:Y:S01]  /*53f0*/  F2I.FTZ.TRUNC.NTZ R19, R19 ;  /* 0x0000001300137305 */ /* 0x000f22000021f100 */
[----:B------:R-:W-:Y:S05]  /*5400*/  BRA `(.L_x_20437) ;  /* 0x0000000000547947 */ /* 0x000fea0003800000 */
.L_x_20436:
        /* <DEDUP_REMOVED lines=17> */
.L_x_20464:
[----:B------:R-:W-:Y:S05]  /*5520*/  BRA `(.L_x_20437) ;  /* 0x00000000000c7947 */ /* 0x000fea0003800000 */
.L_x_20461:
[----:B------:R3:W5:Y:S01]  /*5530*/  LDG.E R19, desc[UR36][R4.64] ;  /* 0x0000002404137981 */ /* 0x000762000c1e1900 */
[----:B------:R-:W-:Y:S05]  /*5540*/  BRA `(.L_x_20437) ;  /* 0x0000000000047947 */ /* 0x000fea0003800000 */
.L_x_20460:
[----:B------:R0:W5:Y:S02]  /*5550*/  LDG.E R19, desc[UR36][R4.64] ;  /* 0x0000002404137981 */ /* 0x000164000c1e1900 */
.L_x_20437:
        /* <DEDUP_REMOVED lines=17> */
.L_x_20468:
[----:B------:R0:W5:Y:S01]  /*5670*/  LDG.E.U8 R18, desc[UR36][R4.64] ;  /* 0x0000002404127981 */ /* 0x000162000c1e1100 */
[----:B------:R-:W-:Y:S05]  /*5680*/  BRA `(.L_x_20470) ;  /* 0x0000000c00347947 */ /* 0x000fea0003800000 */
.L_x_20467:
        /* <DEDUP_REMOVED lines=8> */
.L_x_20472:
[----:B------:R3:W5:Y:S01]  /*5710*/  LDG.E R18, desc[UR36][R4.64] ;  /* 0x0000002404127981 */ /* 0x000762000c1e1900 */
[----:B------:R-:W-:Y:S05]  /*5720*/  BRA `(.L_x_20470) ;  /* 0x0000000c000c7947 */ /* 0x000fea0003800000 */
.L_x_20471:
[----:B------:R0:W5:Y:S01]  /*5730*/  LDG.E.S16 R18, desc[UR36][R4.64] ;  /* 0x0000002404127981 */ /* 0x000162000c1e1700 */
[----:B------:R-:W-:Y:S05]  /*5740*/  BRA `(.L_x_20470) ;  /* 0x0000000c00047947 */ /* 0x000fea0003800000 */
.L_x_20466:
        /* <DEDUP_REMOVED lines=9> */
.L_x_20474:
[----:B------:R-:W3:Y:S02]  /*57e0*/  LDG.E.U16 R4, desc[UR36][R4.64] ;  /* 0x0000002404047981 */ /* 0x000ee4000c1e1500 */
[----:B---3--:R-:W-:-:S06]  /*57f0*/  HADD2.F32 R18, -RZ, R4.H0_H0 ;  /* 0x20000004ff127230 */ /* 0x008fcc0000004100 */
[----:B------:R-:W0:Y:S01]  /*5800*/  F2I.FTZ.TRUNC.NTZ R18, R18 ;  /* 0x0000001200127305 */ /* 0x000e22000021f100 */
[----:B------:R-:W-:Y:S05]  /*5810*/  BRA `(.L_x_20470) ;  /* 0x0000000800d07947 */ /* 0x000fea0003800000 */
.L_x_20473:
        /* <DEDUP_REMOVED lines=9> */
.L_x_20476:
[----:B------:R-:W3:Y:S02]  /*58b0*/  LDG.E.U16 R4, desc[UR36][R4.64] ;  /* 0x0000002404047981 */ /* 0x000ee4000c1e1500 */
[----:B---3--:R-:W-:-:S06]  /*58c0*/  HADD2.F32 R18, -RZ, R4.H0_H0 ;  /* 0x20000004ff127230 */ /* 0x008fcc0000004100 */
[----:B------:R-:W0:Y:S01]  /*58d0*/  F2I.FTZ.TRUNC.NTZ R18, R18 ;  /* 0x0000001200127305 */ /* 0x000e22000021f100 */
[----:B------:R-:W-:Y:S05]  /*58e0*/  BRA `(.L_x_20470) ;  /* 0x00000008009c7947 */ /* 0x000fea0003800000 */
.L_x_20475:
[----:B------:R-:W3:Y:S02]  /*58f0*/  LDG.E.64 R4, desc[UR36][R4.64] ;  /* 0x0000002404047981 */ /* 0x000ee4000c1e1b00 */
[----:B---3--:R0:W1:Y:S01]  /*5900*/  F2I.F64.TRUNC R18, R4 ;  /* 0x0000000400127311 */ /* 0x008062000030d100 */
[----:B------:R-:W-:Y:S05]  /*5910*/  BRA `(.L_x_20470) ;  /* 0x0000000800907947 */ /* 0x000fea0003800000 */
.L_x_20465:
        /* <DEDUP_REMOVED lines=12> */
.L_x_20479:
[----:B------:R-:W3:Y:S02]  /*59e0*/  LDG.E.64 R4, desc[UR36][R4.64] ;  /* 0x0000002404047981 */ /* 0x000ee4000c1e1b00 */
[----:B---3--:R0:W1:Y:S01]  /*59f0*/  F2I.F64.TRUNC R18, R4 ;  /* 0x0000000400127311 */ /* 0x008062000030d100 */
[----:B------:R-:W-:Y:S05]  /*5a00*/  BRA `(.L_x_20470) ;  /* 0x0000000800547947 */ /* 0x000fea0003800000 */
.L_x_20478:
        /* <DEDUP_REMOVED lines=27> */
.L_x_20481:
        /* <DEDUP_REMOVED lines=14> */
.L_x_20480:
[----:B------:R-:W3:Y:S02]  /*5ca0*/  LDG.E.U16 R18, desc[UR36][R4.64] ;  /* 0x0000002404127981 */ /* 0x000ee4000c1e1500 */
[----:B---3--:R-:W-:-:S06]  /*5cb0*/  IMAD.U32 R18, R18, 0x10000, RZ ;  /* 0x0001000012127824 */ /* 0x008fcc00078e00ff */
[----:B------:R-:W0:Y:S01]  /*5cc0*/  F2I.FTZ.TRUNC.NTZ R18, R18 ;  /* 0x0000001200127305 */ /* 0x000e22000021f100 */
[----:B------:R-:W-:Y:S05]  /*5cd0*/  BRA `(.L_x_20470) ;  /* 0x0000000400a07947 */ /* 0x000fea0003800000 */
.L_x_20477:
        /* <DEDUP_REMOVED lines=10> */
.L_x_20484:
        /* <DEDUP_REMOVED lines=21> */
.L_x_20488:
[----:B------:R-:W-:Y:S05]  /*5ed0*/  BSYNC B1 ;  /* 0x0000000000017941 */ /* 0x000fea0003800000 */
.L_x_20487:
[----:B------:R-:W-:Y:S01]  /*5ee0*/  IMAD.SHL.U32 R3, R3, 0x100000, RZ ;  /* 0x0010000003037824 */ /* 0x000fe200078e00ff */
[----:B------:R-:W-:-:S04]  /*5ef0*/  LEA R5, R0, 0x3b800000, 0x17 ;  /* 0x3b80000000057811 */ /* 0x000fc800078eb8ff */
[----:B------:R-:W-:-:S07]  /*5f00*/  LOP3.LUT R18, R5, R3, R18, 0xfe, !PT ;  /* 0x0000000305127212 */ /* 0x000fce00078efe12 */
.L_x_20486:
[----:B------:R-:W-:Y:S05]  /*5f10*/  BSYNC B0 ;  /* 0x0000000000007941 */ /* 0x000fea0003800000 */
.L_x_20485:
[----:B------:R-:W0:Y:S01]  /*5f20*/  F2I.FTZ.TRUNC.NTZ R18, R18 ;  /* 0x0000001200127305 */ /* 0x000e22000021f100 */
[----:B------:R-:W-:Y:S05]  /*5f30*/  BRA `(.L_x_20470) ;  /* 0x0000000400087947 */ /* 0x000fea0003800000 */
.L_x_20483:
        /* <DEDUP_REMOVED lines=21> */
.L_x_20492:
[----:B------:R-:W-:Y:S05]  /*6090*/  BSYNC B1 ;  /* 0x0000000000017941 */ /* 0x000fea0003800000 */
.L_x_20491:
[----:B------:R-:W-:Y:S01]  /*60a0*/  IMAD.SHL.U32 R3, R3, 0x200000, RZ ;  /* 0x0020000003037824 */ /* 0x000fe200078e00ff */
[----:B------:R-:W-:-:S04]  /*60b0*/  LEA R5, R0, 0x37800000, 0x17 ;  /* 0x3780000000057811 */ /* 0x000fc800078eb8ff */
[----:B------:R-:W-:-:S07]  /*60c0*/  LOP3.LUT R18, R5, R3, R18, 0xfe, !PT ;  /* 0x0000000305127212 */ /* 0x000fce00078efe12 */
.L_x_20490:
[----:B------:R-:W-:Y:S05]  /*60d0*/  BSYNC B0 ;  /* 0x0000000000007941 */ /* 0x000fea0003800000 */
.L_x_20489:
[----:B------:R-:W0:Y:S01]  /*60e0*/  F2I.FTZ.TRUNC.NTZ R18, R18 ;  /* 0x0000001200127305 */ /* 0x000e22000021f100 */
[----:B------:R-:W-:Y:S05]  /*60f0*/  BRA `(.L_x_20470) ;  /* 0x0000000000987947 */ /* 0x000fea0003800000 */
.L_x_20482:
        /* <DEDUP_REMOVED lines=14> */
.L_x_20496:
[----:B------:R-:W-:Y:S05]  /*61e0*/  BSYNC B0 ;  /* 0x0000000000007941 */ /* 0x000fea0003800000 */
.L_x_20495:
[----:B------:R-:W0:Y:S01]  /*61f0*/  F2I.FTZ.TRUNC.NTZ R18, R18 ;  /* 0x0000001200127305 */ /* 0x000e22000021f100 */
[----:B------:R-:W-:Y:S05]  /*6200*/  BRA `(.L_x_20470) ;  /* 0x0000000000547947 */ /* 0x000fea0003800000 */
.L_x_20469:
        /* <DEDUP_REMOVED lines=17> */
.L_x_20497:
[----:B------:R-:W-:Y:S05]  /*6320*/  BRA `(.L_x_20470) ;  /* 0x00000000000c7947 */ /* 0x000fea0003800000 */
.L_x_20494:
[----:B------:R0:W5:Y:S01]  /*6330*/  LDG.E R18, desc[UR36][R4.64] ;  /* 0x0000002404127981 */ /* 0x000162000c1e1900 */
[----:B------:R-:W-:Y:S05]  /*6340*/  BRA `(.L_x_20470) ;  /* 0x0000000000047947 */ /* 0x000fea0003800000 */
.L_x_20493:
[----:B------:R0:W5:Y:S02]  /*6350*/  LDG.E R18, desc[UR36][R4.64] ;  /* 0x0000002404127981 */ /* 0x000164000c1e1900 */
.L_x_20470:
        /* <DEDUP_REMOVED lines=23> */
.L_x_20499:
[----:B------:R-:W-:Y:S05]  /*64d0*/  BSYNC B7 ;  /* 0x0000000000077941 */ /* 0x000fea0003800000 */
.L_x_20498:
        /* <DEDUP_REMOVED lines=23> */
.L_x_20501:
[----:B------:R-:W-:Y:S05]  /*6650*/  BSYNC B7 ;  /* 0x0000000000077941 */ /* 0x000fea0003800000 */
.L_x_20500:
        /* <DEDUP_REMOVED lines=26> */
.L_x_20503:
[----:B------:R-:W-:Y:S05]  /*6800*/  BSYNC B7 ;  /* 0x0000000000077941 */ /* 0x000fea0003800000 */
.L_x_20502:
        /* <DEDUP_REMOVED lines=19> */
.L_x_20508:
        /* <DEDUP_REMOVED lines=10> */
[----:B------:R-:W-:Y:S05]  /*69e0*/  CALL.REL.NOINC `($__internal_50_$__cuda_sm20_div_s64) ;  /* 0x00000170000c7944 */ /* 0x000fea0003c00000 */
[----:B------:R-:W-:Y:S05]  /*69f0*/  BRA `(.L_x_20507) ;  /* 0x00000000004c7947 */ /* 0x000fea0003800000 */
.L_x_20506:
        /* <DEDUP_REMOVED lines=19> */
.L_x_20507:
[----:B------:R-:W-:Y:S05]  /*6b30*/  BSYNC B1 ;  /* 0x0000000000017941 */ /* 0x000fea0003800000 */
.L_x_20505:
        /* <DEDUP_REMOVED lines=23> */
.L_x_20504:
        /* <DEDUP_REMOVED lines=18> */
.L_x_20513:
        /* <DEDUP_REMOVED lines=24> */
.L_x_20512:
[----:B------:R-:W-:Y:S05]  /*6f50*/  BSYNC B8 ;  /* 0x0000000000087941 */ /* 0x000fea0003800000 */
.L_x_20511:
[----:B------:R-:W-:-:S05]  /*6f60*/  IADD3 R18, P0, R18, 0x4, RZ ;  /* 0x0000000412127810 */ /* 0x000fca0007f1e0ff */
[----:B------:R-:W-:Y:S01]  /*6f70*/  IMAD.X R19, RZ, RZ, R19, P0 ;  /* 0x000000ffff137224 */ /* 0x000fe200000e0613 */
[----:B------:R-:W-:-:S04]  /*6f80*/  ISETP.GE.U32.AND P0, PT, R18, R25, PT ;  /* 0x000000191200720c */ /* 0x000fc80003f06070 */
[----:B------:R-:W-:-:S13]  /*6f90*/  ISETP.GE.U32.AND.EX P0, PT, R19, R16, PT, P0 ;  /* 0x000000101300720c */ /* 0x000fda0003f06100 */
[----:B------:R-:W-:Y:S05]  /*6fa0*/  @!P0 BRA `(.L_x_20513) ;  /* 0xfffffffc00888947 */ /* 0x000fea000383ffff */
.L_x_20510:
[----:B------:R-:W-:Y:S05]  /*6fb0*/  BSYNC B7 ;  /* 0x0000000000077941 */ /* 0x000fea0003800000 */
.L_x_20509:
        /* <DEDUP_REMOVED lines=14> */
.L_x_20517:
[----:B------:R3:W-:Y:S01]  /*70a0*/  STG.E.U8 desc[UR36][R22.64], RZ ;  /* 0x000000ff16007986 */ /* 0x0007e2000c101124 */
[----:B------:R-:W-:Y:S05]  /*70b0*/  BRA `(.L_x_20519) ;  /* 0x00000004008c7947 */ /* 0x000fea0003800000 */
.L_x_20516:
        /* <DEDUP_REMOVED lines=8> */
.L_x_20521:
[----:B------:R2:W-:Y:S01]  /*7140*/  STG.E desc[UR36][R22.64], RZ ;  /* 0x000000ff16007986 */ /* 0x0005e2000c101924 */
[----:B------:R-:W-:Y:S05]  /*7150*/  BRA `(.L_x_20519) ;  /* 0x0000000400647947 */ /* 0x000fea0003800000 */
.L_x_20520:
[----:B------:R0:W-:Y:S01]  /*7160*/  STG.E.U16 desc[UR36][R22.64], RZ ;  /* 0x000000ff16007986 */ /* 0x0001e2000c101524 */
[----:B------:R-:W-:Y:S05]  /*7170*/  BRA `(.L_x_20519) ;  /* 0x00000004005c7947 */ /* 0x000fea0003800000 */
.L_x_20515:
        /* <DEDUP_REMOVED lines=8> */
.L_x_20523:
[----:B------:R0:W-:Y:S01]  /*7200*/  STG.E.U16 desc[UR36][R22.64], RZ ;  /* 0x000000ff16007986 */ /* 0x0001e2000c101524 */
[----:B------:R-:W-:Y:S05]  /*7210*/  BRA `(.L_x_20519) ;  /* 0x0000000400347947 */ /* 0x000fea0003800000 */
.L_x_20522:
        /* <DEDUP_REMOVED lines=8> */
.L_x_20525:
[----:B------:R0:W-:Y:S01]  /*72a0*/  STG.E desc[UR36][R22.64], RZ ;  /* 0x000000ff16007986 */ /* 0x0001e2000c101924 */
[----:B------:R-:W-:Y:S05]  /*72b0*/  BRA `(.L_x_20519) ;  /* 0x00000004000c7947 */ /* 0x000fea0003800000 */
.L_x_20524:
[----:B------:R0:W-:Y:S01]  /*72c0*/  STG.E.64 desc[UR36][R22.64], RZ ;  /* 0x000000ff16007986 */ /* 0x0001e2000c101b24 */
[----:B------:R-:W-:Y:S05]  /*72d0*/  BRA `(.L_x_20519) ;  /* 0x0000000400047947 */ /* 0x000fea0003800000 */
.L_x_20514:
        /* <DEDUP_REMOVED lines=10> */
.L_x_20528:
[----:B------:R0:W-:Y:S01]  /*7380*/  STG.E.128 desc[UR36][R22.64], RZ ;  /* 0x000000ff16007986 */ /* 0x0001e2000c101d24 */
[----:B------:R-:W-:Y:S05]  /*7390*/  BRA `(.L_x_20519) ;  /* 0x0000000000d47947 */ /* 0x000fea0003800000 */
.L_x_20527:
        /* <DEDUP_REMOVED lines=8> */
.L_x_20530:
[----:B------:R0:W-:Y:S01]  /*7420*/  STG.E.U8 desc[UR36][R22.64], RZ ;  /* 0x000000ff16007986 */ /* 0x0001e2000c101124 */
[----:B------:R-:W-:Y:S05]  /*7430*/  BRA `(.L_x_20519) ;  /* 0x0000000000ac7947 */ /* 0x000fea0003800000 */
.L_x_20529:
[----:B------:R0:W-:Y:S01]  /*7440*/  STG.E.U16 desc[UR36][R22.64], RZ ;  /* 0x000000ff16007986 */ /* 0x0001e2000c101524 */
[----:B------:R-:W-:Y:S05]  /*7450*/  BRA `(.L_x_20519) ;  /* 0x0000000000a47947 */ /* 0x000fea0003800000 */
.L_x_20526:
        /* <DEDUP_REMOVED lines=10> */
.L_x_20533:
[----:B------:R0:W-:Y:S01]  /*7500*/  STG.E.U8 desc[UR36][R22.64], RZ ;  /* 0x000000ff16007986 */ /* 0x0001e2000c101124 */
[----:B------:R-:W-:Y:S05]  /*7510*/  BRA `(.L_x_20519) ;  /* 0x0000000000747947 */ /* 0x000fea0003800000 */
.L_x_20532:
[----:B------:R0:W-:Y:S01]  /*7520*/  STG.E.U8 desc[UR36][R22.64], RZ ;  /* 0x000000ff16007986 */ /* 0x0001e2000c101124 */
[----:B------:R-:W-:Y:S05]  /*7530*/  BRA `(.L_x_20519) ;  /* 0x00000000006c7947 */ /* 0x000fea0003800000 */
.L_x_20531:
[----:B------:R-:W-:-:S13]  /*7540*/  ISETP.NE.AND P0, PT, R0, 0x1c, PT ;  /* 0x0000001c0000780c */ /* 0x000fda0003f05270 */
[----:B------:R-:W-:Y:S05]  /*7550*/  @!P0 BRA `(.L_x_20534) ;  /* 0x0000000000608947 */ /* 0x000fea0003800000 */
[----:B------:R-:W-:-:S13]  /*7560*/  ISETP.NE.AND P0, PT, R0, 0x1d, PT ;  /* 0x0000001d0000780c */ /* 0x000fda0003f05270 */
[----:B------:R-:W-:Y:S05]  /*7570*/  @!P0 BRA `(.L_x_20535) ;  /* 0x0000000000508947 */ /* 0x000fea0003800000 */
[----:B------:R-:W-:-:S13]  /*7580*/  ISETP.NE.AND P0, PT, R0, 0x2c, PT ;  /* 0x0000002c0000780c */ /* 0x000fda0003f05270 */
[----:B------:R0:W-:Y:S01]  /*7590*/  @!P0 STG.E.U8 desc[UR36][R22.64], RZ ;  /* 0x000000ff16008986 */ /* 0x0001e2000c101124 */
[----:B------:R-:W-:Y:S05]  /*75a0*/  @!P0 BRA `(.L_x_20519) ;  /* 0x0000000000508947 */ /* 0x000fea0003800000 */
.L_x_20518:
        /* <DEDUP_REMOVED lines=16> */
.L_x_20536:
[----:B------:R-:W-:Y:S05]  /*76b0*/  BRA `(.L_x_20519) ;  /* 0x00000000000c7947 */ /* 0x000fea0003800000 */
.L_x_20535:
[----:B------:R0:W-:Y:S01]  /*76c0*/  STG.E.64 desc[UR36][R22.64], RZ ;  /* 0x000000ff16007986 */ /* 0x0001e2000c101b24 */
[----:B------:R-:W-:Y:S05]  /*76d0*/  BRA `(.L_x_20519) ;  /* 0x0000000000047947 */ /* 0x000fea0003800000 */
.L_x_20534:
[----:B------:R0:W-:Y:S02]  /*76e0*/  STG.E desc[UR36][R22.64], RZ ;  /* 0x000000ff16007986 */ /* 0x0001e4000c101924 */
.L_x_20519:
[----:B------:R-:W-:-:S04]  /*76f0*/  IMAD R2, R2, 0x200, R17 ;  /* 0x0000020002027824 */ /* 0x000fc800078e0211 */
[----:B------:R-:W-:-:S07]  /*7700*/  VIADD R19, R2, 0x80 ;  /* 0x0000008002137836 */ /* 0x000fce0000000000 */
.L_x_20331:
[----:B------:R-:W-:Y:S05]  /*7710*/  BSYNC B6 ;  /* 0x0000000000067941 */ /* 0x000fea0003800000 */
.L_x_20330:
        /* <DEDUP_REMOVED lines=459> */
.L_x_20539:
        /* <DEDUP_REMOVED lines=20> */
.L_x_20543:
[----:B------:R0:W5:Y:S01]  /*9510*/  LDG.E.U8 R18, desc[UR36][R2.64] ;  /* 0x0000002402127981 */ /* 0x000162000c1e1100 */
[----:B------:R-:W-:Y:S05]  /*9520*/  BRA `(.L_x_20545) ;  /* 0x0000000c00347947 */ /* 0x000fea0003800000 */
.L_x_20542:
        /* <DEDUP_REMOVED lines=8> */
.L_x_20547:
[----:B------:R0:W5:Y:S01]  /*95b0*/  LDG.E R18, desc[UR36][R2.64] ;  /* 0x0000002402127981 */ /* 0x000162000c1e1900 */
[----:B------:R-:W-:Y:S05]  /*95c0*/  BRA `(.L_x_20545) ;  /* 0x0000000c000c7947 */ /* 0x000fea0003800000 */
.L_x_20546:
[----:B------:R0:W5:Y:S01]  /*95d0*/  LDG.E.S16 R18, desc[UR36][R2.64] ;  /* 0x0000002402127981 */ /* 0x000162000c1e1700 */
[----:B------:R-:W-:Y:S05]  /*95e0*/  BRA `(.L_x_20545) ;  /* 0x0000000c00047947 */ /* 0x000fea0003800000 */
.L_x_20541:
        /* <DEDUP_REMOVED lines=9> */
.L_x_20549:
[----:B------:R-:W2:Y:S02]  /*9680*/  LDG.E.U16 R2, desc[UR36][R2.64] ;  /* 0x0000002402027981 */ /* 0x000ea4000c1e1500 */
[----:B--2---:R-:W-:-:S06]  /*9690*/  HADD2.F32 R18, -RZ, R2.H0_H0 ;  /* 0x20000002ff127230 */ /* 0x004fcc0000004100 */
[----:B------:R-:W0:Y:S01]  /*96a0*/  F2I.FTZ.TRUNC.NTZ R18, R18 ;  /* 0x0000001200127305 */ /* 0x000e22000021f100 */
[----:B------:R-:W-:Y:S05]  /*96b0*/  BRA `(.L_x_20545) ;  /* 0x0000000800d07947 */ /* 0x000fea0003800000 */
.L_x_20548:
        /* <DEDUP_REMOVED lines=9> */
.L_x_20551:
[----:B------:R-:W2:Y:S02]  /*9750*/  LDG.E.U16 R2, desc[UR36][R2.64] ;  /* 0x0000002402027981 */ /* 0x000ea4000c1e1500 */
[----:B--2---:R-:W-:-:S06]  /*9760*/  HADD2.F32 R18, -RZ, R2.H0_H0 ;  /* 0x20000002ff127230 */ /* 0x004fcc0000004100 */
[----:B------:R-:W0:Y:S01]  /*9770*/  F2I.FTZ.TRUNC.NTZ R18, R18 ;  /* 0x0000001200127305 */ /* 0x000e22000021f100 */
[----:B------:R-:W-:Y:S05]  /*9780*/  BRA `(.L_x_20545) ;  /* 0x00000008009c7947 */ /* 0x000fea0003800000 */
.L_x_20550:
[----:B------:R-:W2:Y:S02]  /*9790*/  LDG.E.64 R2, desc[UR36][R2.64] ;  /* 0x0000002402027981 */ /* 0x000ea4000c1e1b00 */
[----:B--2---:R0:W1:Y:S01]  /*97a0*/  F2I.F64.TRUNC R18, R2 ;  /* 0x0000000200127311 */ /* 0x004062000030d100 */
[----:B------:R-:W-:Y:S05]  /*97b0*/  BRA `(.L_x_20545) ;  /* 0x0000000800907947 */ /* 0x000fea0003800000 */
.L_x_20540:
        /* <DEDUP_REMOVED lines=12> */
.L_x_20554:
[----:B------:R-:W2:Y:S02]  /*9880*/  LDG.E.64 R2, desc[UR36][R2.64] ;  /* 0x0000002402027981 */ /* 0x000ea4000c1e1b00 */
[----:B--2---:R0:W1:Y:S01]  /*9890*/  F2I.F64.TRUNC R18, R2 ;  /* 0x0000000200127311 */ /* 0x004062000030d100 */
[----:B------:R-:W-:Y:S05]  /*98a0*/  BRA `(.L_x_20545) ;  /* 0x0000000800547947 */ /* 0x000fea0003800000 */
.L_x_20553:
        /* <DEDUP_REMOVED lines=27> */
.L_x_20556:
        /* <DEDUP_REMOVED lines=14> */
.L_x_20555:
[----:B------:R-:W2:Y:S02]  /*9b40*/  LDG.E.U16 R18, desc[UR36][R2.64] ;  /* 0x0000002402127981 */ /* 0x000ea4000c1e1500 */
[----:B--2---:R-:W-:-:S06]  /*9b50*/  IMAD.U32 R18, R18, 0x10000, RZ ;  /* 0x0001000012127824 */ /* 0x004fcc00078e00ff */
[----:B------:R-:W0:Y:S01]  /*9b60*/  F2I.FTZ.TRUNC.NTZ R18, R18 ;  /* 0x0000001200127305 */ /* 0x000e22000021f100 */
[----:B------:R-:W-:Y:S05]  /*9b70*/  BRA `(.L_x_20545) ;  /* 0x0000000400a07947 */ /* 0x000fea0003800000 */
.L_x_20552:
        /* <DEDUP_REMOVED lines=10> */
.L_x_20559:
        /* <DEDUP_REMOVED lines=21> */
.L_x_20563:
[----:B------:R-:W-:Y:S05]  /*9d70*/  BSYNC B1 ;  /* 0x0000000000017941 */ /* 0x000fea0003800000 */
.L_x_20562:
[----:B------:R-:W-:Y:S01]  /*9d80*/  IMAD.SHL.U32 R2, R2, 0x100000, RZ ;  /* 0x0010000002027824 */ /* 0x000fe200078e00ff */
[----:B------:R-:W-:-:S04]  /*9d90*/  LEA R3, R0, 0x3b800000, 0x17 ;  /* 0x3b80000000037811 */ /* 0x000fc800078eb8ff */
[----:B------:R-:W-:-:S07]  /*9da0*/  LOP3.LUT R18, R3, R2, R18, 0xfe, !PT ;  /* 0x0000000203127212 */ /* 0x000fce00078efe12 */
.L_x_20561:
[----:B------:R-:W-:Y:S05]  /*9db0*/  BSYNC B0 ;  /* 0x0000000000007941 */ /* 0x000fea0003800000 */
.L_x_20560:
[----:B------:R-:W4:Y:S01]  /*9dc0*/  F2I.FTZ.TRUNC.NTZ R18, R18 ;  /* 0x0000001200127305 */ /* 0x000f22000021f100 */
[----:B------:R-:W-:Y:S05]  /*9dd0*/  BRA `(.L_x_20545) ;  /* 0x0000000400087947 */ /* 0x000fea0003800000 */
.L_x_20558:
        /* <DEDUP_REMOVED lines=21> */
.L_x_20567:
[----:B------:R-:W-:Y:S05]  /*9f30*/  BSYNC B1 ;  /* 0x0000000000017941 */ /* 0x000fea0003800000 */
.L_x_20566:
[----:B------:R-:W-:Y:S01]  /*9f40*/  IMAD.SHL.U32 R2, R2, 0x200000, RZ ;  /* 0x0020000002027824 */ /* 0x000fe200078e00ff */
[----:B------:R-:W-:-:S04]  /*9f50*/  LEA R3, R0, 0x37800000, 0x17 ;  /* 0x3780000000037811 */ /* 0x000fc800078eb8ff */
[----:B------:R-:W-:-:S07]  /*9f60*/  LOP3.LUT R18, R3, R2, R18, 0xfe, !PT ;  /* 0x0000000203127212 */ /* 0x000fce00078efe12 */
.L_x_20565:
[----:B------:R-:W-:Y:S05]  /*9f70*/  BSYNC B0 ;  /* 0x0000000000007941 */ /* 0x000fea0003800000 */
.L_x_20564:
[----:B------:R-:W3:Y:S01]  /*9f80*/  F2I.FTZ.TRUNC.NTZ R18, R18 ;  /* 0x0000001200127305 */ /* 0x000ee2000021f100 */
[----:B------:R-:W-:Y:S05]  /*9f90*/  BRA `(.L_x_20545) ;  /* 0x0000000000987947 */ /* 0x000fea0003800000 */
.L_x_20557:
        /* <DEDUP_REMOVED lines=14> */
.L_x_20571:
[----:B------:R-:W-:Y:S05]  /*a080*/  BSYNC B0 ;  /* 0x0000000000007941 */ /* 0x000fea0003800000 */
.L_x_20570:
[----:B------:R-:W2:Y:S01]  /*a090*/  F2I.FTZ.TRUNC.NTZ R18, R18 ;  /* 0x0000001200127305 */ /* 0x000ea2000021f100 */
[----:B------:R-:W-:Y:S05]  /*a0a0*/  BRA `(.L_x_20545) ;  /* 0x0000000000547947 */ /* 0x000fea0003800000 */
.L_x_20544:
        /* <DEDUP_REMOVED lines=17> */
.L_x_20572:
[----:B------:R-:W-:Y:S05]  /*a1c0*/  BRA `(.L_x_20545) ;  /* 0x00000000000c7947 */ /* 0x000fea0003800000 */
.L_x_20569:
[----:B------:R1:W5:Y:S01]  /*a1d0*/  LDG.E R18, desc[UR36][R2.64] ;  /* 0x0000002402127981 */ /* 0x000362000c1e1900 */
[----:B------:R-:W-:Y:S05]  /*a1e0*/  BRA `(.L_x_20545) ;  /* 0x0000000000047947 */ /* 0x000fea0003800000 */
.L_x_20568:
[----:B------:R0:W5:Y:S02]  /*a1f0*/  LDG.E R18, desc[UR36][R2.64] ;  /* 0x0000002402127981 */ /* 0x000164000c1e1900 */
.L_x_20545:
        /* <DEDUP_REMOVED lines=17> */
.L_x_20576:
[----:B------:R0:W5:Y:S01]  /*a310*/  LDG.E.U8 R24, desc[UR36][R2.64] ;  /* 0x0000002402187981 */ /* 0x000162000c1e1100 */
[----:B------:R-:W-:Y:S05]  /*a320*/  BRA `(.L_x_20578) ;  /* 0x0000000c00347947 */ /* 0x000fea0003800000 */
.L_x_20575:
        /* <DEDUP_REMOVED lines=8> */
.L_x_20580:
[----:B------:R0:W5:Y:S01]  /*a3b0*/  LDG.E R24, desc[UR36][R2.64] ;  /* 0x0000002402187981 */ /* 0x000162000c1e1900 */
[----:B------:R-:W-:Y:S05]  /*a3c0*/  BRA `(.L_x_20578) ;  /* 0x0000000c000c7947 */ /* 0x000fea0003800000 */
.L_x_20579:
[----:B------:R0:W5:Y:S01]  /*a3d0*/  LDG.E.S16 R24, desc[UR36][R2.64] ;  /* 0x0000002402187981 */ /* 0x000162000c1e1700 */
[----:B------:R-:W-:Y:S05]  /*a3e0*/  BRA `(.L_x_20578) ;  /* 0x0000000c00047947 */ /* 0x000fea0003800000 */
.L_x_20574:
        /* <DEDUP_REMOVED lines=9> */
.L_x_20582:
[----:B------:R-:W2:Y:S02]  /*a480*/  LDG.E.U16 R2, desc[UR36][R2.64] ;  /* 0x0000002402027981 */ /* 0x000ea4000c1e1500 */
[----:B--2---:R-:W-:-:S06]  /*a490*/  HADD2.F32 R24, -RZ, R2.H0_H0 ;  /* 0x20000002ff187230 */ /* 0x004fcc0000004100 */
[----:B------:R-:W0:Y:S01]  /*a4a0*/  F2I.FTZ.TRUNC.NTZ R24, R24 ;  /* 0x0000001800187305 */ /* 0x000e22000021f100 */
[----:B------:R-:W-:Y:S05]  /*a4b0*/  BRA `(.L_x_20578) ;  /* 0x0000000800d07947 */ /* 0x000fea0003800000 */
.L_x_20581:
        /* <DEDUP_REMOVED lines=9> */
.L_x_20584:
[----:B------:R-:W2:Y:S02]  /*a550*/  LDG.E.U16 R2, desc[UR36][R2.64] ;  /* 0x0000002402027981 */ /* 0x000ea4000c1e1500 */
[----:B--2---:R-:W-:-:S06]  /*a560*/  HADD2.F32 R24, -RZ, R2.H0_H0 ;  /* 0x20000002ff187230 */ /* 0x004fcc0000004100 */
[----:B------:R-:W0:Y:S01]  /*a570*/  F2I.FTZ.TRUNC.NTZ R24, R24 ;  /* 0x0000001800187305 */ /* 0x000e22000021f100 */
[----:B------:R-:W-:Y:S05]  /*a580*/  BRA `(.L_x_20578) ;  /* 0x00000008009c7947 */ /* 0x000fea0003800000 */
.L_x_20583:
[----:B------:R-:W2:Y:S02]  /*a590*/  LDG.E.64 R2, desc[UR36][R2.64] ;  /* 0x0000002402027981 */ /* 0x000ea4000c1e1b00 */
[----:B--2---:R0:W1:Y:S01]  /*a5a0*/  F2I.F64.TRUNC R24, R2 ;  /* 0x0000000200187311 */ /* 0x004062000030d100 */
[----:B------:R-:W-:Y:S05]  /*a5b0*/  BRA `(.L_x_20578) ;  /* 0x0000000800907947 */ /* 0x000fea0003800000 */
.L_x_20573:
        /* <DEDUP_REMOVED lines=12> */
.L_x_20587:
[----:B------:R-:W2:Y:S02]  /*a680*/  LDG.E.64 R2, desc[UR36][R2.64] ;  /* 0x0000002402027981 */ /* 0x000ea4000c1e1b00 */
[----:B--2---:R0:W1:Y:S01]  /*a690*/  F2I.F64.TRUNC R24, R2 ;  /* 0x0000000200187311 */ /* 0x004062000030d100 */
[----:B------:R-:W-:Y:S05]  /*a6a0*/  BRA `(.L_x_20578) ;  /* 0x0000000800547947 */ /* 0x000fea0003800000 */
.L_x_20586:
        /* <DEDUP_REMOVED lines=27> */
.L_x_20589:
        /* <DEDUP_REMOVED lines=14> */
.L_x_20588:
[----:B------:R-:W2:Y:S02]  /*a940*/  LDG.E.U16 R24, desc[UR36][R2.64] ;  /* 0x0000002402187981 */ /* 0x000ea4000c1e1500 */
[----:B--2---:R-:W-:-:S06]  /*a950*/  IMAD.U32 R24, R24, 0x10000, RZ ;  /* 0x0001000018187824 */ /* 0x004fcc00078e00ff */
[----:B------:R-:W0:Y:S01]  /*a960*/  F2I.FTZ.TRUNC.NTZ R24, R24 ;  /* 0x0000001800187305 */ /* 0x000e22000021f100 */
[----:B------:R-:W-:Y:S05]  /*a970*/  BRA `(.L_x_20578) ;  /* 0x0000000400a07947 */ /* 0x000fea0003800000 */
.L_x_20585:
        /* <DEDUP_REMOVED lines=10> */
.L_x_20592:
        /* <DEDUP_REMOVED lines=21> */
.L_x_20596:
[----:B------:R-:W-:Y:S05]  /*ab70*/  BSYNC B1 ;  /* 0x0000000000017941 */ /* 0x000fea0003800000 */
.L_x_20595:
[----:B------:R-:W-:Y:S01]  /*ab80*/  IMAD.SHL.U32 R2, R2, 0x100000, RZ ;  /* 0x0010000002027824 */ /* 0x000fe200078e00ff */
[----:B------:R-:W-:-:S04]  /*ab90*/  LEA R3, R0, 0x3b800000, 0x17 ;  /* 0x3b80000000037811 */ /* 0x000fc800078eb8ff */
[----:B------:R-:W-:-:S07]  /*aba0*/  LOP3.LUT R24, R3, R2, R24, 0xfe, !PT ;  /* 0x0000000203187212 */ /* 0x000fce00078efe18 */
.L_x_20594:
[----:B------:R-:W-:Y:S05]  /*abb0*/  BSYNC B0 ;  /* 0x0000000000007941 */ /* 0x000fea0003800000 */
.L_x_20593:
[----:B------:R-:W1:Y:S01]  /*abc0*/  F2I.FTZ.TRUNC.NTZ R24, R24 ;  /* 0x0000001800187305 */ /* 0x000e62000021f100 */
[----:B------:R-:W-:Y:S05]  /*abd0*/  BRA `(.L_x_20578) ;  /* 0x0000000400087947 */ /* 0x000fea0003800000 */
.L_x_20591:
        /* <DEDUP_REMOVED lines=21> */
.L_x_20600:
[----:B------:R-:W-:Y:S05]  /*ad30*/  BSYNC B1 ;  /* 0x0000000000017941 */ /* 0x000fea0003800000 */
.L_x_20599:
[----:B------:R-:W-:Y:S01]  /*ad40*/  IMAD.SHL.U32 R2, R2, 0x200000, RZ ;  /* 0x0020000002027824 */ /* 0x000fe200078e00ff */
[----:B------:R-:W-:-:S04]  /*ad50*/  LEA R3, R0, 0x37800000, 0x17 ;  /* 0x3780000000037811 */ /* 0x000fc800078eb8ff */
[----:B------:R-:W-:-:S07]  /*ad60*/  LOP3.LUT R24, R3, R2, R24, 0xfe, !PT ;  /* 0x0000000203187212 */ /* 0x000fce00078efe18 */
.L_x_20598:
[----:B------:R-:W-:Y:S05]  /*ad70*/  BSYNC B0 ;  /* 0x0000000000007941 */ /* 0x000fea0003800000 */
.L_x_20597:
[----:B------:R-:W0:Y:S01]  /*ad80*/  F2I.FTZ.TRUNC.NTZ R24, R24 ;  /* 0x0000001800187305 */ /* 0x000e22000021f100 */
[----:B------:R-:W-:Y:S05]  /*ad90*/  BRA `(.L_x_20578) ;  /* 0x0000000000987947 */ /* 0x000fea0003800000 */
.L_x_20590:
        /* <DEDUP_REMOVED lines=14> */
.L_x_20604:
[----:B------:R-:W-:Y:S05]  /*ae80*/  BSYNC B0 ;  /* 0x0000000000007941 */ /* 0x000fea0003800000 */
.L_x_20603:
[----:B------:R-:W0:Y:S01]  /*ae90*/  F2I.FTZ.TRUNC.NTZ R24, R24 ;  /* 0x0000001800187305 */ /* 0x000e22000021f100 */
[----:B------:R-:W-:Y:S05]  /*aea0*/  BRA `(.L_x_20578) ;  /* 0x0000000000547947 */ /* 0x000fea0003800000 */
.L_x_20577:
        /* <DEDUP_REMOVED lines=17> */
.L_x_20605:
[----:B------:R-:W-:Y:S05]  /*afc0*/  BRA `(.L_x_20578) ;  /* 0x00000000000c7947 */ /* 0x000fea0003800000 */
.L_x_20602:
[----:B------:R0:W5:Y:S01]  /*afd0*/  LDG.E R24, desc[UR36][R2.64] ;  /* 0x0000002402187981 */ /* 0x000162000c1e1900 */
[----:B------:R-:W-:Y:S05]  /*afe0*/  BRA `(.L_x_20578) ;  /* 0x0000000000047947 */ /* 0x000fea0003800000 */
.L_x_20601:
[----:B------:R0:W5:Y:S02]  /*aff0*/  LDG.E R24, desc[UR36][R2.64] ;  /* 0x0000002402187981 */ /* 0x000164000c1e1900 */
.L_x_20578:
        /* <DEDUP_REMOVED lines=17> */
.L_x_20609:
[----:B------:R0:W5:Y:S01]  /*b110*/  LDG.E.U8 R2, desc[UR36][R4.64] ;  /* 0x0000002404027981 */ /* 0x000162000c1e1100 */
[----:B------:R-:W-:Y:S05]  /*b120*/  BRA `(.L_x_20611) ;  /* 0x0000000c00347947 */ /* 0x000fea0003800000 */
.L_x_20608:
        /* <DEDUP_REMOVED lines=8> */
.L_x_20613:
[----:B------:R0:W5:Y:S01]  /*b1b0*/  LDG.E R2, desc[UR36][R4.64] ;  /* 0x0000002404027981 */ /* 0x000162000c1e1900 */
[----:B------:R-:W-:Y:S05]  /*b1c0*/  BRA `(.L_x_20611) ;  /* 0x0000000c000c7947 */ /* 0x000fea0003800000 */
.L_x_20612:
[----:B------:R0:W5:Y:S01]  /*b1d0*/  LDG.E.S16 R2, desc[UR36][R4.64] ;  /* 0x0000002404027981 */ /* 0x000162000c1e1700 */
[----:B------:R-:W-:Y:S05]  /*b1e0*/  BRA `(.L_x_20611) ;  /* 0x0000000c00047947 */ /* 0x000fea0003800000 */
.L_x_20607:
        /* <DEDUP_REMOVED lines=9> */
.L_x_20615:
[----:B------:R-:W2:Y:S02]  /*b280*/  LDG.E.U16 R4, desc[UR36][R4.64] ;  /* 0x0000002404047981 */ /* 0x000ea4000c1e1500 */
[----:B--2---:R-:W-:-:S06]  /*b290*/  HADD2.F32 R2, -RZ, R4.H0_H0 ;  /* 0x20000004ff027230 */ /* 0x004fcc0000004100 */
[----:B------:R-:W0:Y:S01]  /*b2a0*/  F2I.FTZ.TRUNC.NTZ R2, R2 ;  /* 0x0000000200027305 */ /* 0x000e22000021f100 */
[----:B------:R-:W-:Y:S05]  /*b2b0*/  BRA `(.L_x_20611) ;  /* 0x0000000800d07947 */ /* 0x000fea0003800000 */
.L_x_20614:
        /* <DEDUP_REMOVED lines=9> */
.L_x_20617:
[----:B------:R-:W2:Y:S02]  /*b350*/  LDG.E.U16 R4, desc[UR36][R4.64] ;  /* 0x0000002404047981 */ /* 0x000ea4000c1e1500 */
[----:B--2---:R-:W-:-:S06]  /*b360*/  HADD2.F32 R2, -RZ, R4.H0_H0 ;  /* 0x20000004ff027230 */ /* 0x004fcc0000004100 */
[----:B------:R-:W0:Y:S01]  /*b370*/  F2I.FTZ.TRUNC.NTZ R2, R2 ;  /* 0x0000000200027305 */ /* 0x000e22000021f100 */
[----:B------:R-:W-:Y:S05]  /*b380*/  BRA `(.L_x_20611) ;  /* 0x00000008009c7947 */ /* 0x000fea0003800000 */
.L_x_20616:
[----:B------:R-:W2:Y:S02]  /*b390*/  LDG.E.64 R2, desc[UR36][R4.64] ;  /* 0x0000002404027981 */ /* 0x000ea4000c1e1b00 */
[----:B--2---:R0:W2:Y:S01]  /*b3a0*/  F2I.F64.TRUNC R2, R2 ;  /* 0x0000000200027311 */ /* 0x0040a2000030d100 */
[----:B------:R-:W-:Y:S05]  /*b3b0*/  BRA `(.L_x_20611) ;  /* 0x0000000800907947 */ /* 0x000fea0003800000 */
.L_x_20606:
        /* <DEDUP_REMOVED lines=12> */
.L_x_20620:
[----:B------:R-:W2:Y:S02]  /*b480*/  LDG.E.64 R2, desc[UR36][R4.64] ;  /* 0x0000002404027981 */ /* 0x000ea4000c1e1b00 */
[----:B--2---:R0:W2:Y:S01]  /*b490*/  F2I.F64.TRUNC R2, R2 ;  /* 0x0000000200027311 */ /* 0x0040a2000030d100 */
[----:B------:R-:W-:Y:S05]  /*b4a0*/  BRA `(.L_x_20611) ;  /* 0x0000000800547947 */ /* 0x000fea0003800000 */
.L_x_20619:
        /* <DEDUP_REMOVED lines=27> */
.L_x_20622:
        /* <DEDUP_REMOVED lines=14> */
.L_x_20621:
[----:B------:R-:W2:Y:S02]  /*b740*/  LDG.E.U16 R2, desc[UR36][R4.64] ;  /* 0x0000002404027981 */ /* 0x000ea4000c1e1500 */
[----:B--2---:R-:W-:-:S06]  /*b750*/  IMAD.U32 R2, R2, 0x10000, RZ ;  /* 0x0001000002027824 */ /* 0x004fcc00078e00ff */
[----:B------:R-:W0:Y:S01]  /*b760*/  F2I.FTZ.TRUNC.NTZ R2, R2 ;  /* 0x0000000200027305 */ /* 0x000e22000021f100 */
[----:B------:R-:W-:Y:S05]  /*b770*/  BRA `(.L_x_20611) ;  /* 0x0000000400a07947 */ /* 0x000fea0003800000 */
.L_x_20618:
        /* <DEDUP_REMOVED lines=10> */
.L_x_20625:
        /* <DEDUP_REMOVED lines=21> */
.L_x_20629:
[----:B------:R-:W-:Y:S05]  /*b970*/  BSYNC B1 ;  /* 0x0000000000017941 */ /* 0x000fea0003800000 */
.L_x_20628:
[----:B------:R-:W-:Y:S01]  /*b980*/  IMAD.SHL.U32 R2, R2, 0x100000, RZ ;  /* 0x0010000002027824 */ /* 0x000fe200078e00ff */
[----:B------:R-:W-:-:S04]  /*b990*/  LEA R3, R0, 0x3b800000, 0x17 ;  /* 0x3b80000000037811 */ /* 0x000fc800078eb8ff */
[----:B------:R-:W-:-:S07]  /*b9a0*/  LOP3.LUT R2, R3, R2, R4, 0xfe, !PT ;  /* 0x0000000203027212 */ /* 0x000fce00078efe04 */
.L_x_20627:
[----:B------:R-:W-:Y:S05]  /*b9b0*/  BSYNC B0 ;  /* 0x0000000000007941 */ /* 0x000fea0003800000 */
.L_x_20626:
[----:B------:R-:W0:Y:S01]  /*b9c0*/  F2I.FTZ.TRUNC.NTZ R2, R2 ;  /* 0x0000000200027305 */ /* 0x000e22000021f100 */
[----:B------:R-:W-:Y:S05]  /*b9d0*/  BRA `(.L_x_20611) ;  /* 0x0000000400087947 */ /* 0x000fea0003800000 */
.L_x_20624:
        /* <DEDUP_REMOVED lines=21> */
.L_x_20633:
[----:B------:R-:W-:Y:S05]  /*bb30*/  BSYNC B1 ;  /* 0x0000000000017941 */ /* 0x000fea0003800000 */
.L_x_20632:
[----:B------:R-:W-:Y:S01]  /*bb40*/  IMAD.SHL.U32 R2, R2, 0x200000, RZ ;  /* 0x0020000002027824 */ /* 0x000fe200078e00ff */
[----:B------:R-:W-:-:S04]  /*bb50*/  LEA R3, R0, 0x37800000, 0x17 ;  /* 0x3780000000037811 */ /* 0x000fc800078eb8ff */
[----:B------:R-:W-:-:S07]  /*bb60*/  LOP3.LUT R2, R3, R2, R4, 0xfe, !PT ;  /* 0x0000000203027212 */ /* 0x000fce00078efe04 */
.L_x_20631:
[----:B------:R-:W-:Y:S05]  /*bb70*/  BSYNC B0 ;  /* 0x0000000000007941 */ /* 0x000fea0003800000 */
.L_x_20630:
[----:B------:R-:W0:Y:S01]  /*bb80*/  F2I.FTZ.TRUNC.NTZ R2, R2 ;  /* 0x0000000200027305 */ /* 0x000e22000021f100 */
[----:B------:R-:W-:Y:S05]  /*bb90*/  BRA `(.L_x_20611) ;  /* 0x0000000000987947 */ /* 0x000fea0003800000 */
.L_x_20623:
        /* <DEDUP_REMOVED lines=14> */
.L_x_20637:
[----:B------:R-:W-:Y:S05]  /*bc80*/  BSYNC B0 ;  /* 0x0000000000007941 */ /* 0x000fea0003800000 */
.L_x_20636:
[----:B------:R-:W0:Y:S01]  /*bc90*/  F2I.FTZ.TRUNC.NTZ R2, R2 ;  /* 0x0000000200027305 */ /* 0x000e22000021f100 */
[----:B------:R-:W-:Y:S05]  /*bca0*/  BRA `(.L_x_20611) ;  /* 0x0000000000547947 */ /* 0x000fea0003800000 */
.L_x_20610:
        /* <DEDUP_REMOVED lines=17> */
.L_x_20638:
[----:B------:R-:W-:Y:S05]  /*bdc0*/  BRA `(.L_x_20611) ;  /* 0x00000000000c7947 */ /* 0x000fea0003800000 */
.L_x_20635:
[----:B------:R0:W5:Y:S01]  /*bdd0*/  LDG.E R2, desc[UR36][R4.64] ;  /* 0x0000002404027981 */ /* 0x000162000c1e1900 */
[----:B------:R-:W-:Y:S05]  /*bde0*/  BRA `(.L_x_20611) ;  /* 0x0000000000047947 */ /* 0x000fea0003800000 */
.L_x_20634:
[----:B------:R0:W5:Y:S02]  /*bdf0*/  LDG.E R2, desc[UR36][R4.64] ;  /* 0x0000002404027981 */ /* 0x000164000c1e1900 */
.L_x_20611:
        /* <DEDUP_REMOVED lines=17> */
.L_x_20642:
[----:B------:R0:W5:Y:S01]  /*bf10*/  LDG.E.U8 R17, desc[UR36][R4.64] ;  /* 0x0000002404117981 */ /* 0x000162000c1e1100 */
[----:B------:R-:W-:Y:S05]  /*bf20*/  BRA `(.L_x_20644) ;  /* 0x0000000c00347947 */ /* 0x000fea0003800000 */
.L_x_20641:
        /* <DEDUP_REMOVED lines=8> */
.L_x_20646:
[----:B------:R0:W5:Y:S01]  /*bfb0*/  LDG.E R17, desc[UR36][R4.64] ;  /* 0x0000002404117981 */ /* 0x000162000c1e1900 */
[----:B------:R-:W-:Y:S05]  /*bfc0*/  BRA `(.L_x_20644) ;  /* 0x0000000c000c7947 */ /* 0x000fea0003800000 */
.L_x_20645:
[----:B------:R0:W5:Y:S01]  /*bfd0*/  LDG.E.S16 R17, desc[UR36][R4.64] ;  /* 0x0000002404117981 */ /* 0x000162000c1e1700 */
[----:B------:R-:W-:Y:S05]  /*bfe0*/  BRA `(.L_x_20644) ;  /* 0x0000000c00047947 */ /* 0x000fea0003800000 */
.L_x_20640:
        /* <DEDUP_REMOVED lines=9> */
.L_x_20648:
[----:B------:R-:W2:Y:S02]  /*c080*/  LDG.E.U16 R4, desc[UR36][R4.64] ;  /* 0x0000002404047981 */ /* 0x000ea4000c1e1500 */
[----:B--2---:R-:W-:-:S06]  /*c090*/  HADD2.F32 R17, -RZ, R4.H0_H0 ;  /* 0x20000004ff117230 */ /* 0x004fcc0000004100 */
[----:B------:R-:W0:Y:S01]  /*c0a0*/  F2I.FTZ.TRUNC.NTZ R17, R17 ;  /* 0x0000001100117305 */ /* 0x000e22000021f100 */
[----:B------:R-:W-:Y:S05]  /*c0b0*/  BRA `(.L_x_20644) ;  /* 0x0000000800d07947 */ /* 0x000fea0003800000 */
.L_x_20647:
        /* <DEDUP_REMOVED lines=9> */
.L_x_20650:
[----:B------:R-:W2:Y:S02]  /*c150*/  LDG.E.U16 R4, desc[UR36][R4.64] ;  /* 0x0000002404047981 */ /* 0x000ea4000c1e1500 */
[----:B--2---:R-:W-:-:S06]  /*c160*/  HADD2.F32 R17, -RZ, R4.H0_H0 ;  /* 0x20000004ff117230 */ /* 0x004fcc0000004100 */
[----:B------:R-:W0:Y:S01]  /*c170*/  F2I.FTZ.TRUNC.NTZ R17, R17 ;  /* 0x0000001100117305 */ /* 0x000e22000021f100 */
[----:B------:R-:W-:Y:S05]  /*c180*/  BRA `(.L_x_20644) ;  /* 0x00000008009c7947 */ /* 0x000fea0003800000 */
.L_x_20649:
[----:B------:R-:W2:Y:S02]  /*c190*/  LDG.E.64 R4, desc[UR36][R4.64] ;  /* 0x0000002404047981 */ /* 0x000ea4000c1e1b00 */
[----:B--2---:R0:W2:Y:S01]  /*c1a0*/  F2I.F64.TRUNC R17, R4 ;  /* 0x0000000400117311 */ /* 0x0040a2000030d100 */
[----:B------:R-:W-:Y:S05]  /*c1b0*/  BRA `(.L_x_20644) ;  /* 0x0000000800907947 */ /* 0x000fea0003800000 */
.L_x_20639:
        /* <DEDUP_REMOVED lines=12> */
.L_x_20653:
[----:B------:R-:W2:Y:S02]  /*c280*/  LDG.E.64 R4, desc[UR36][R4.64] ;  /* 0x0000002404047981 */ /* 0x000ea4000c1e1b00 */
[----:B--2---:R0:W2:Y:S01]  /*c290*/  F2I.F64.TRUNC R17, R4 ;  /* 0x0000000400117311 */ /* 0x0040a2000030d100 */
[----:B------:R-:W-:Y:S05]  /*c2a0*/  BRA `(.L_x_20644) ;  /* 0x0000000800547947 */ /* 0x000fea0003800000 */
.L_x_20652:
        /* <DEDUP_REMOVED lines=27> */
.L_x_20655:
        /* <DEDUP_REMOVED lines=14> */
.L_x_20654:
[----:B------:R-:W2:Y:S02]  /*c540*/  LDG.E.U16 R17, desc[UR36][R4.64] ;  /* 0x0000002404117981 */ /* 0x000ea4000c1e1500 */
[----:B--2---:R-:W-:-:S06]  /*c550*/  IMAD.U32 R17, R17, 0x10000, RZ ;  /* 0x0001000011117824 */ /* 0x004fcc00078e00ff */
[----:B------:R-:W0:Y:S01]  /*c560*/  F2I.FTZ.TRUNC.NTZ R17, R17 ;  /* 0x0000001100117305 */ /* 0x000e22000021f100 */
[----:B------:R-:W-:Y:S05]  /*c570*/  BRA `(.L_x_20644) ;  /* 0x0000000400a07947 */ /* 0x000fea0003800000 */
.L_x_20651:
        /* <DEDUP_REMOVED lines=10> */
.L_x_20658:
        /* <DEDUP_REMOVED lines=21> */
.L_x_20662:
[----:B------:R-:W-:Y:S05]  /*c770*/  BSYNC B1 ;  /* 0x0000000000017941 */ /* 0x000fea0003800000 */
.L_x_20661:
[----:B------:R-:W-:Y:S01]  /*c780*/  IMAD.SHL.U32 R3, R3, 0x100000, RZ ;  /* 0x0010000003037824 */ /* 0x000fe200078e00ff */
[----:B------:R-:W-:-:S04]  /*c790*/  LEA R0, R0, 0x3b800000, 0x17 ;  /* 0x3b80000000007811 */ /* 0x000fc800078eb8ff */
[----:B------:R-:W-:-:S07]  /*c7a0*/  LOP3.LUT R17, R0, R3, R17, 0xfe, !PT ;  /* 0x0000000300117212 */ /* 0x000fce00078efe11 */
.L_x_20660:
[----:B------:R-:W-:Y:S05]  /*c7b0*/  BSYNC B0 ;  /* 0x0000000000007941 */ /* 0x000fea0003800000 */
.L_x_20659:
[----:B------:R-:W0:Y:S01]  /*c7c0*/  F2I.FTZ.TRUNC.NTZ R17, R17 ;  /* 0x0000001100117305 */ /* 0x000e22000021f100 */
[----:B------:R-:W-:Y:S05]  /*c7d0*/  BRA `(.L_x_20644) ;  /* 0x0000000400087947 */ /* 0x000fea0003800000 */
.L_x_20657:
        /* <DEDUP_REMOVED lines=21> */
.L_x_20666:
[----:B------:R-:W-:Y:S05]  /*c930*/  BSYNC B1 ;  /* 0x0000000000017941 */ /* 0x000fea0003800000 */
.L_x_20665:
[----:B------:R-:W-:Y:S02]  /*c940*/  LEA R0, R0, 0x37800000, 0x17 ;  /* 0x3780000000007811 */ /* 0x000fe400078eb8ff */
[----:B------:R-:W-:-:S04]  /*c950*/  SHF.L.U32 R3, R3, 0x15, RZ ;  /* 0x0000001503037819 */ /* 0x000fc800000006ff */
[----:B------:R-:W-:-:S07]  /*c960*/  LOP3.LUT R17, R0, R3, R17, 0xfe, !PT ;  /* 0x0000000300117212 */ /* 0x000fce00078efe11 */
.L_x_20664:
[----:B------:R-:W-:Y:S05]  /*c970*/  BSYNC B0 ;  /* 0x0000000000007941 */ /* 0x000fea0003800000 */
.L_x_20663:
[----:B------:R-:W0:Y:S01]  /*c980*/  F2I.FTZ.TRUNC.NTZ R17, R17 ;  /* 0x0000001100117305 */ /* 0x000e22000021f100 */
[----:B------:R-:W-:Y:S05]  /*c990*/  BRA `(.L_x_20644) ;  /* 0x0000000000987947 */ /* 0x000fea0003800000 */
.L_x_20656:
        /* <DEDUP_REMOVED lines=14> */
.L_x_20670:
[----:B------:R-:W-:Y:S05]  /*ca80*/  BSYNC B0 ;  /* 0x0000000000007941 */ /* 0x000fea0003800000 */
.L_x_20669:
[----:B------:R-:W0:Y:S01]  /*ca90*/  F2I.FTZ.TRUNC.NTZ R17, R17 ;  /* 0x0000001100117305 */ /* 0x000e22000021f100 */
[----:B------:R-:W-:Y:S05]  /*caa0*/  BRA `(.L_x_20644) ;  /* 0x0000000000547947 */ /* 0x000fea0003800000 */
.L_x_20643:
        /* <DEDUP_REMOVED lines=17> */
.L_x_20671:
[----:B------:R-:W-:Y:S05]  /*cbc0*/  BRA `(.L_x_20644) ;  /* 0x00000000000c7947 */ /* 0x000fea0003800000 */
.L_x_20668:
[----:B------:R0:W5:Y:S01]  /*cbd0*/  LDG.E R17, desc[UR36][R4.64] ;  /* 0x0000002404117981 */ /* 0x000162000c1e1900 */
[----:B------:R-:W-:Y:S05]  /*cbe0*/  BRA `(.L_x_20644) ;  /* 0x0000000000047947 */ /* 0x000fea0003800000 */
.L_x_20667:
[----:B------:R0:W5:Y:S02]  /*cbf0*/  LDG.E R17, desc[UR36][R4.64] ;  /* 0x0000002404117981 */ /* 0x000164000c1e1900 */
.L_x_20644:
        /* <DEDUP_REMOVED lines=17> */
.L_x_20675:
[----:B------:R1:W5:Y:S01]  /*cd10*/  LDG.E.U8 R16, desc[UR36][R4.64] ;  /* 0x0000002404107981 */ /* 0x000362000c1e1100 */
[----:B------:R-:W-:Y:S05]  /*cd20*/  BRA `(.L_x_20677) ;  /* 0x0000000c00347947 */ /* 0x000fea0003800000 */
.L_x_20674:
        /* <DEDUP_REMOVED lines=8> */
.L_x_20679:
[----:B------:R0:W5:Y:S01]  /*cdb0*/  LDG.E R16, desc[UR36][R4.64] ;  /* 0x0000002404107981 */ /* 0x000162000c1e1900 */
[----:B------:R-:W-:Y:S05]  /*cdc0*/  BRA `(.L_x_20677) ;  /* 0x0000000c000c7947 */ /* 0x000fea0003800000 */
.L_x_20678:
[----:B------:R0:W5:Y:S01]  /*cdd0*/  LDG.E.S16 R16, desc[UR36][R4.64] ;  /* 0x0000002404107981 */ /* 0x000162000c1e1700 */
[----:B------:R-:W-:Y:S05]  /*cde0*/  BRA `(.L_x_20677) ;  /* 0x0000000c00047947 */ /* 0x000fea0003800000 */
.L_x_20673:
        /* <DEDUP_REMOVED lines=9> */
.L_x_20681:
[----:B------:R-:W2:Y:S02]  /*ce80*/  LDG.E.U16 R4, desc[UR36][R4.64] ;  /* 0x0000002404047981 */ /* 0x000ea4000c1e1500 */
[----:B--2---:R-:W-:-:S06]  /*ce90*/  HADD2.F32 R16, -RZ, R4.H0_H0 ;  /* 0x20000004ff107230 */ /* 0x004fcc0000004100 */
[----:B------:R-:W0:Y:S01]  /*cea0*/  F2I.FTZ.TRUNC.NTZ R16, R16 ;  /* 0x0000001000107305 */ /* 0x000e22000021f100 */
[----:B------:R-:W-:Y:S05]  /*ceb0*/  BRA `(.L_x_20677) ;  /* 0x0000000800d07947 */ /* 0x000fea0003800000 */
.L_x_20680:
        /* <DEDUP_REMOVED lines=9> */
.L_x_20683:
[----:B------:R-:W2:Y:S02]  /*cf50*/  LDG.E.U16 R4, desc[UR36][R4.64] ;  /* 0x0000002404047981 */ /* 0x000ea4000c1e1500 */
[----:B--2---:R-:W-:-:S06]  /*cf60*/  HADD2.F32 R16, -RZ, R4.H0_H0 ;  /* 0x20000004ff107230 */ /* 0x004fcc0000004100 */
[----:B------:R-:W0:Y:S01]  /*cf70*/  F2I.FTZ.TRUNC.NTZ R16, R16 ;  /* 0x0000001000107305 */ /* 0x000e22000021f100 */
[----:B------:R-:W-:Y:S05]  /*cf80*/  BRA `(.L_x_20677) ;  /* 0x00000008009c7947 */ /* 0x000fea0003800000 */
.L_x_20682:
[----:B------:R-:W2:Y:S02]  /*cf90*/  LDG.E.64 R4, desc[UR36][R4.64] ;  /* 0x0000002404047981 */ /* 0x000ea4000c1e1b00 */
[----:B--2---:R0:W1:Y:S01]  /*cfa0*/  F2I.F64.TRUNC R16, R4 ;  /* 0x0000000400107311 */ /* 0x004062000030d100 */
[----:B------:R-:W-:Y:S05]  /*cfb0*/  BRA `(.L_x_20677) ;  /* 0x0000000800907947 */ /* 0x000fea0003800000 */
.L_x_20672:
        /* <DEDUP_REMOVED lines=12> */
.L_x_20686:
[----:B------:R-:W2:Y:S02]  /*d080*/  LDG.E.64 R4, desc[UR36][R4.64] ;  /* 0x0000002404047981 */ /* 0x000ea4000c1e1b00 */
[----:B--2---:R0:W1:Y:S01]  /*d090*/  F2I.F64.TRUNC R16, R4 ;  /* 0x0000000400107311 */ /* 0x004062000030d100 */
[----:B------:R-:W-:Y:S05]  /*d0a0*/  BRA `(.L_x_20677) ;  /* 0x0000000800547947 */ /* 0x000fea0003800000 */
.L_x_20685:
        /* <DEDUP_REMOVED lines=27> */
.L_x_20688:
        /* <DEDUP_REMOVED lines=14> */
.L_x_20687:
[----:B------:R-:W2:Y:S02]  /*d340*/  LDG.E.U16 R16, desc[UR36][R4.64] ;  /* 0x0000002404107981 */ /* 0x000ea4000c1e1500 */
[----:B--2---:R-:W-:-:S06]  /*d350*/  IMAD.U32 R16, R16, 0x10000, RZ ;  /* 0x0001000010107824 */ /* 0x004fcc00078e00ff */
[----:B------:R-:W0:Y:S01]  /*d360*/  F2I.FTZ.TRUNC.NTZ R16, R16 ;  /* 0x0000001000107305 */ /* 0x000e22000021f100 */
[----:B------:R-:W-:Y:S05]  /*d370*/  BRA `(.L_x_20677) ;  /* 0x0000000400a07947 */ /* 0x000fea0003800000 */
.L_x_20684:
        /* <DEDUP_REMOVED lines=10> */
.L_x_20691:
        /* <DEDUP_REMOVED lines=21> */
.L_x_20695:
[----:B------:R-:W-:Y:S05]  /*d570*/  BSYNC B1 ;  /* 0x0000000000017941 */ /* 0x000fea0003800000 */
.L_x_20694:
[----:B------:R-:W-:Y:S01]  /*d580*/  IMAD.SHL.U32 R3, R3, 0x100000, RZ ;  /* 0x0010000003037824 */ /* 0x000fe200078e00ff */
[----:B------:R-:W-:-:S04]  /*d590*/  LEA R5, R0, 0x3b800000, 0x17 ;  /* 0x3b80000000057811 */ /* 0x000fc800078eb8ff */
[----:B------:R-:W-:-:S07]  /*d5a0*/  LOP3.LUT R16, R5, R3, R16, 0xfe, !PT ;  /* 0x0000000305107212 */ /* 0x000fce00078efe10 */
.L_x_20693:
[----:B------:R-:W-:Y:S05]  /*d5b0*/  BSYNC B0 ;  /* 0x0000000000007941 */ /* 0x000fea0003800000 */
.L_x_20692:
[----:B------:R-:W0:Y:S01]  /*d5c0*/  F2I.FTZ.TRUNC.NTZ R16, R16 ;  /* 0x0000001000107305 */ /* 0x000e22000021f100 */
[----:B------:R-:W-:Y:S05]  /*d5d0*/  BRA `(.L_x_20677) ;  /* 0x0000000400087947 */ /* 0x000fea0003800000 */
.L_x_20690:
        /* <DEDUP_REMOVED lines=21> */
.L_x_20699:
[----:B------:R-:W-:Y:S05]  /*d730*/  BSYNC B1 ;  /* 0x0000000000017941 */ /* 0x000fea0003800000 */
.L_x_20698:
[----:B------:R-:W-:Y:S01]  /*d740*/  IMAD.SHL.U32 R3, R3, 0x200000, RZ ;  /* 0x0020000003037824 */ /* 0x000fe200078e00ff */
[----:B------:R-:W-:-:S04]  /*d750*/  LEA R5, R0, 0x37800000, 0x17 ;  /* 0x3780000000057811 */ /* 0x000fc800078eb8ff */
[----:B------:R-:W-:-:S07]  /*d760*/  LOP3.LUT R16, R5, R3, R16, 0xfe, !PT ;  /* 0x0000000305107212 */ /* 0x000fce00078efe10 */
.L_x_20697:
[----:B------:R-:W-:Y:S05]  /*d770*/  BSYNC B0 ;  /* 0x0000000000007941 */ /* 0x000fea0003800000 */
.L_x_20696:
[----:B------:R-:W0:Y:S01]  /*d780*/  F2I.FTZ.TRUNC.NTZ R16, R16 ;  /* 0x0000001000107305 */ /* 0x000e22000021f100 */
[----:B------:R-:W-:Y:S05]  /*d790*/  BRA `(.L_x_20677) ;  /* 0x0000000000987947 */ /* 0x000fea0003800000 */
.L_x_20689:
        /* <DEDUP_REMOVED lines=14> */
.L_x_20703:
[----:B------:R-:W-:Y:S05]  /*d880*/  BSYNC B0 ;  /* 0x0000000000007941 */ /* 0x000fea0003800000 */
.L_x_20702:
[----:B------:R-:W0:Y:S01]  /*d890*/  F2I.FTZ.TRUNC.NTZ R16, R16 ;  /* 0x0000001000107305 */ /* 0x000e22000021f100 */
[----:B------:R-:W-:Y:S05]  /*d8a0*/  BRA `(.L_x_20677) ;  /* 0x0000000000547947 */ /* 0x000fea0003800000 */
.L_x_20676:
        /* <DEDUP_REMOVED lines=17> */
.L_x_20704:
[----:B------:R-:W-:Y:S05]  /*d9c0*/  BRA `(.L_x_20677) ;  /* 0x00000000000c7947 */ /* 0x000fea0003800000 */
.L_x_20701:
[----:B------:R0:W5:Y:S01]  /*d9d0*/  LDG.E R16, desc[UR36][R4.64] ;  /* 0x0000002404107981 */ /* 0x000162000c1e1900 */
[----:B------:R-:W-:Y:S05]  /*d9e0*/  BRA `(.L_x_20677) ;  /* 0x0000000000047947 */ /* 0x000fea0003800000 */
.L_x_20700:
[----:B------:R0:W5:Y:S02]  /*d9f0*/  LDG.E R16, desc[UR36][R4.64] ;  /* 0x0000002404107981 */ /* 0x000164000c1e1900 */
.L_x_20677:
        /* <DEDUP_REMOVED lines=23> */
.L_x_20706:
[----:B------:R-:W-:Y:S05]  /*db70*/  BSYNC B7 ;  /* 0x0000000000077941 */ /* 0x000fea0003800000 */
.L_x_20705:
        /* <DEDUP_REMOVED lines=23> */
.L_x_20708:
[----:B------:R-:W-:Y:S05]  /*dcf0*/  BSYNC B7 ;  /* 0x0000000000077941 */ /* 0x000fea0003800000 */
.L_x_20707:
        /* <DEDUP_REMOVED lines=26> */
.L_x_20710:
[----:B------:R-:W-:Y:S05]  /*dea0*/  BSYNC B7 ;  /* 0x0000000000077941 */ /* 0x000fea0003800000 */
.L_x_20709:
        /* <DEDUP_REMOVED lines=16> */
.L_x_20715:
        /* <DEDUP_REMOVED lines=12> */
.L_x_20713:
        /* <DEDUP_REMOVED lines=19> */
.L_x_20714:
[----:B------:R-:W-:Y:S05]  /*e1a0*/  BSYNC B1 ;  /* 0x0000000000017941 */ /* 0x000fea0003800000 */
.L_x_20712:
        /* <DEDUP_REMOVED lines=21> */
.L_x_20711:
        /* <DEDUP_REMOVED lines=18> */
.L_x_20720:
        /* <DEDUP_REMOVED lines=24> */
.L_x_20719:
[----:B------:R-:W-:Y:S05]  /*e5a0*/  BSYNC B8 ;  /* 0x0000000000087941 */ /* 0x000fea0003800000 */
.L_x_20718:
[----:B------:R-:W-:-:S05]  /*e5b0*/  IADD3 R16, P0, R16, 0x4, RZ ;  /* 0x0000000410107810 */ /* 0x000fca0007f1e0ff */
[----:B------:R-:W-:Y:S01]  /*e5c0*/  IMAD.X R17, RZ, RZ, R17, P0 ;  /* 0x000000ffff117224 */ /* 0x000fe200000e0611 */
[----:B------:R-:W-:-:S04]  /*e5d0*/  ISETP.GE.U32.AND P0, PT, R16, R25, PT ;  /* 0x000000191000720c */ /* 0x000fc80003f06070 */
[----:B------:R-:W-:-:S13]  /*e5e0*/  ISETP.GE.U32.AND.EX P0, PT, R17, R18, PT, P0 ;  /* 0x000000121100720c */ /* 0x000fda0003f06100 */
[----:B------:R-:W-:Y:S05]  /*e5f0*/  @!P0 BRA `(.L_x_20720) ;  /* 0xfffffffc00888947 */ /* 0x000fea000383ffff */
.L_x_20717:
[----:B------:R-:W-:Y:S05]  /*e600*/  BSYNC B7 ;  /* 0x0000000000077941 */ /* 0x000fea0003800000 */
.L_x_20716:
        /* <DEDUP_REMOVED lines=14> */
.L_x_20724:
[----:B------:R1:W-:Y:S01]  /*e6f0*/  STG.E.U8 desc[UR36][R22.64], RZ ;  /* 0x000000ff16007986 */ /* 0x0003e2000c101124 */
[----:B------:R-:W-:Y:S05]  /*e700*/  BRA `(.L_x_20726) ;  /* 0x00000004008c7947 */ /* 0x000fea0003800000 */
.L_x_20723:
        /* <DEDUP_REMOVED lines=8> */
.L_x_20728:
[----:B------:R3:W-:Y:S01]  /*e790*/  STG.E desc[UR36][R22.64], RZ ;  /* 0x000000ff16007986 */ /* 0x0007e2000c101924 */
[----:B------:R-:W-:Y:S05]  /*e7a0*/  BRA `(.L_x_20726) ;  /* 0x0000000400647947 */ /* 0x000fea0003800000 */
.L_x_20727:
[----:B------:R2:W-:Y:S01]  /*e7b0*/  STG.E.U16 desc[UR36][R22.64], RZ ;  /* 0x000000ff16007986 */ /* 0x0005e2000c101524 */
[----:B------:R-:W-:Y:S05]  /*e7c0*/  BRA `(.L_x_20726) ;  /* 0x00000004005c7947 */ /* 0x000fea0003800000 */
.L_x_20722:
        /* <DEDUP_REMOVED lines=8> */
.L_x_20730:
[----:B------:R0:W-:Y:S01]  /*e850*/  STG.E.U16 desc[UR36][R22.64], RZ ;  /* 0x000000ff16007986 */ /* 0x0001e2000c101524 */
[----:B------:R-:W-:Y:S05]  /*e860*/  BRA `(.L_x_20726) ;  /* 0x0000000400347947 */ /* 0x000fea0003800000 */
.L_x_20729:
        /* <DEDUP_REMOVED lines=8> */
.L_x_20732:
[----:B------:R0:W-:Y:S01]  /*e8f0*/  STG.E desc[UR36][R22.64], RZ ;  /* 0x000000ff16007986 */ /* 0x0001e2000c101924 */
[----:B------:R-:W-:Y:S05]  /*e900*/  BRA `(.L_x_20726) ;  /* 0x00000004000c7947 */ /* 0x000fea0003800000 */
.L_x_20731:
[----:B------:R0:W-:Y:S01]  /*e910*/  STG.E.64 desc[UR36][R22.64], RZ ;  /* 0x000000ff16007986 */ /* 0x0001e2000c101b24 */
[----:B------:R-:W-:Y:S05]  /*e920*/  BRA `(.L_x_20726) ;  /* 0x0000000400047947 */ /* 0x000fea0003800000 */
.L_x_20721:
        /* <DEDUP_REMOVED lines=10> */
.L_x_20735:
[----:B------:R0:W-:Y:S01]  /*e9d0*/  STG.E.128 desc[UR36][R22.64], RZ ;  /* 0x000000ff16007986 */ /* 0x0001e2000c101d24 */
[----:B------:R-:W-:Y:S05]  /*e9e0*/  BRA `(.L_x_20726) ;  /* 0x0000000000d47947 */ /* 0x000fea0003800000 */
.L_x_20734:
        /* <DEDUP_REMOVED lines=8> */
.L_x_20737:
[----:B------:R0:W-:Y:S01]  /*ea70*/  STG.E.U8 desc[UR36][R22.64], RZ ;  /* 0x000000ff16007986 */ /* 0x0001e2000c101124 */
[----:B------:R-:W-:Y:S05]  /*ea80*/  BRA `(.L_x_20726) ;  /* 0x0000000000ac7947 */ /* 0x000fea0003800000 */
.L_x_20736:
[----:B------:R0:W-:Y:S01]  /*ea90*/  STG.E.U16 desc[UR36][R22.64], RZ ;  /* 0x000000ff16007986 */ /* 0x0001e2000c101524 */
[----:B------:R-:W-:Y:S05]  /*eaa0*/  BRA `(.L_x_20726) ;  /* 0x0000000000a47947 */ /* 0x000fea0003800000 */
.L_x_20733:
        /* <DEDUP_REMOVED lines=10> */
.L_x_20740:
[----:B------:R0:W-:Y:S01]  /*eb50*/  STG.E.U8 desc[UR36][R22.64], RZ ;  /* 0x000000ff16007986 */ /* 0x0001e2000c101124 */
[----:B------:R-:W-:Y:S05]  /*eb60*/  BRA `(.L_x_20726) ;  /* 0x0000000000747947 */ /* 0x000fea0003800000 */
.L_x_20739:
[----:B------:R0:W-:Y:S01]  /*eb70*/  STG.E.U8 desc[UR36][R22.64], RZ ;  /* 0x000000ff16007986 */ /* 0x0001e2000c101124 */
[----:B------:R-:W-:Y:S05]  /*eb80*/  BRA `(.L_x_20726) ;  /* 0x00000000006c7947 */ /* 0x000fea0003800000 */
.L_x_20738:
[----:B------:R-:W-:-:S13]  /*eb90*/  ISETP.NE.AND P0, PT, R0, 0x1c, PT ;  /* 0x0000001c0000780c */ /* 0x000fda0003f05270 */
[----:B------:R-:W-:Y:S05]  /*eba0*/  @!P0 BRA `(.L_x_20741) ;  /* 0x0000000000608947 */ /* 0x000fea0003800000 */
[----:B------:R-:W-:-:S13]  /*ebb0*/  ISETP.NE.AND P0, PT, R0, 0x1d, PT ;  /* 0x0000001d0000780c */ /* 0x000fda0003f05270 */
[----:B------:R-:W-:Y:S05]  /*ebc0*/  @!P0 BRA `(.L_x_20742) ;  /* 0x0000000000508947 */ /* 0x000fea0003800000 */
[----:B------:R-:W-:-:S13]  /*ebd0*/  ISETP.NE.AND P0, PT, R0, 0x2c, PT ;  /* 0x0000002c0000780c */ /* 0x000fda0003f05270 */
[----:B------:R0:W-:Y:S01]  /*ebe0*/  @!P0 STG.E.U8 desc[UR36][R22.64], RZ ;  /* 0x000000ff16008986 */ /* 0x0001e2000c101124 */
[----:B------:R-:W-:Y:S05]  /*ebf0*/  @!P0 BRA `(.L_x_20726) ;  /* 0x0000000000508947 */ /* 0x000fea0003800000 */
.L_x_20725:
        /* <DEDUP_REMOVED lines=16> */
.L_x_20743:
[----:B------:R-:W-:Y:S05]  /*ed00*/  BRA `(.L_x_20726) ;  /* 0x00000000000c7947 */ /* 0x000fea0003800000 */
.L_x_20742:
[----:B------:R0:W-:Y:S01]  /*ed10*/  STG.E.64 desc[UR36][R22.64], RZ ;  /* 0x000000ff16007986 */ /* 0x0001e2000c101b24 */
[----:B------:R-:W-:Y:S05]  /*ed20*/  BRA `(.L_x_20726) ;  /* 0x0000000000047947 */ /* 0x000fea0003800000 */
.L_x_20741:
[----:B------:R0:W-:Y:S02]  /*ed30*/  STG.E desc[UR36][R22.64], RZ ;  /* 0x000000ff16007986 */ /* 0x0001e4000c101924 */
.L_x_20726:
[----:B------:R-:W-:-:S07]  /*ed40*/  VIADD R19, R19, 0x80 ;  /* 0x0000008013137836 */ /* 0x000fce0000000000 */
.L_x_20538:
[----:B------:R-:W-:Y:S05]  /*ed50*/  BSYNC B6 ;  /* 0x0000000000067941 */ /* 0x000fea0003800000 */
.L_x_20537:
        /* <DEDUP_REMOVED lines=459> */
.L_x_20746:
        /* <DEDUP_REMOVED lines=20> */
.L_x_20750:
[----:B------:R1:W5:Y:S01]  /*10b50*/  LDG.E.U8 R18, desc[UR36][R2.64] ;  /* 0x0000002402127981 */ /* 0x000362000c1e1100 */
[----:B------:R-:W-:Y:S05]  /*10b60*/  BRA `(.L_x_20752) ;  /* 0x0000000c00347947 */ /* 0x000fea0003800000 */
.L_x_20749:
        /* <DEDUP_REMOVED lines=8> */
.L_x_20754:
[----:B------:R4:W5:Y:S01]  /*10bf0*/  LDG.E R18, desc[UR36][R2.64] ;  /* 0x0000002402127981 */ /* 0x000962000c1e1900 */
[----:B------:R-:W-:Y:S05]  /*10c00*/  BRA `(.L_x_20752) ;  /* 0x0000000c000c7947 */ /* 0x000fea0003800000 */
.L_x_20753:
[----:B------:R2:W5:Y:S01]  /*10c10*/  LDG.E.S16 R18, desc[UR36][R2.64] ;  /* 0x0000002402127981 */ /* 0x000562000c1e1700 */
[----:B------:R-:W-:Y:S05]  /*10c20*/  BRA `(.L_x_20752) ;  /* 0x0000000c00047947 */ /* 0x000fea0003800000 */
.L_x_20748:
        /* <DEDUP_REMOVED lines=9> */
.L_x_20756:
[----:B------:R-:W2:Y:S02]  /*10cc0*/  LDG.E.U16 R2, desc[UR36][R2.64] ;  /* 0x0000002402027981 */ /* 0x000ea4000c1e1500 */
[----:B--2---:R-:W-:-:S06]  /*10cd0*/  HADD2.F32 R18, -RZ, R2.H0_H0 ;  /* 0x20000002ff127230 */ /* 0x004fcc0000004100 */
[----:B------:R-:W0:Y:S01]  /*10ce0*/  F2I.FTZ.TRUNC.NTZ R18, R18 ;  /* 0x0000001200127305 */ /* 0x000e22000021f100 */
[----:B------:R-:W-:Y:S05]  /*10cf0*/  BRA `(.L_x_20752) ;  /* 0x0000000800d07947 */ /* 0x000fea0003800000 */
.L_x_20755:
        /* <DEDUP_REMOVED lines=9> */
.L_x_20758:
[----:B------:R-:W2:Y:S02]  /*10d90*/  LDG.E.U16 R2, desc[UR36][R2.64] ;  /* 0x0000002402027981 */ /* 0x000ea4000c1e1500 */
[----:B--2---:R-:W-:-:S06]  /*10da0*/  HADD2.F32 R18, -RZ, R2.H0_H0 ;  /* 0x20000002ff127230 */ /* 0x004fcc0000004100 */
[----:B------:R-:W0:Y:S01]  /*10db0*/  F2I.FTZ.TRUNC.NTZ R18, R18 ;  /* 0x0000001200127305 */ /* 0x000e22000021f100 */
[----:B------:R-:W-:Y:S05]  /*10dc0*/  BRA `(.L_x_20752) ;  /* 0x00000008009c7947 */ /* 0x000fea0003800000 */
.L_x_20757:
[----:B------:R-:W2:Y:S02]  /*10dd0*/  LDG.E.64 R2, desc[UR36][R2.64] ;  /* 0x0000002402027981 */ /* 0x000ea4000c1e1b00 */
[----:B--2---:R0:W1:Y:S01]  /*10de0*/  F2I.F64.TRUNC R18, R2 ;  /* 0x0000000200127311 */ /* 0x004062000030d100 */
[----:B------:R-:W-:Y:S05]  /*10df0*/  BRA `(.L_x_20752) ;  /* 0x0000000800907947 */ /* 0x000fea0003800000 */
.L_x_20747:
        /* <DEDUP_REMOVED lines=12> */
.L_x_20761:
[----:B------:R-:W2:Y:S02]  /*10ec0*/  LDG.E.64 R2, desc[UR36][R2.64] ;  /* 0x0000002402027981 */ /* 0x000ea4000c1e1b00 */
[----:B--2---:R0:W1:Y:S01]  /*10ed0*/  F2I.F64.TRUNC R18, R2 ;  /* 0x0000000200127311 */ /* 0x004062000030d100 */
[----:B------:R-:W-:Y:S05]  /*10ee0*/  BRA `(.L_x_20752) ;  /* 0x0000000800547947 */ /* 0x000fea0003800000 */
.L_x_20760:
        /* <DEDUP_REMOVED lines=27> */
.L_x_20763:
        /* <DEDUP_REMOVED lines=14> */
.L_x_20762:
[----:B------:R-:W2:Y:S02]  /*11180*/  LDG.E.U16 R18, desc[UR36][R2.64] ;  /* 0x0000002402127981 */ /* 0x000ea4000c1e1500 */
[----:B--2---:R-:W-:-:S06]  /*11190*/  IMAD.U32 R18, R18, 0x10000, RZ ;  /* 0x0001000012127824 */ /* 0x004fcc00078e00ff */
[----:B------:R-:W0:Y:S01]  /*111a0*/  F2I.FTZ.TRUNC.NTZ R18, R18 ;  /* 0x0000001200127305 */ /* 0x000e22000021f100 */
[----:B------:R-:W-:Y:S05]  /*111b0*/  BRA `(.L_x_20752) ;  /* 0x0000000400a07947 */ /* 0x000fea0003800000 */
.L_x_20759:
        /* <DEDUP_REMOVED lines=10> */
.L_x_20766:
        /* <DEDUP_REMOVED lines=21> */
.L_x_20770:
[----:B------:R-:W-:Y:S05]  /*113b0*/  BSYNC B1 ;  /* 0x0000000000017941 */ /* 0x000fea0003800000 */
.L_x_20769:
[----:B------:R-:W-:Y:S01]  /*113c0*/  IMAD.SHL.U32 R2, R2, 0x100000, RZ ;  /* 0x0010000002027824 */ /* 0x000fe200078e00ff */
[----:B------:R-:W-:-:S04]  /*113d0*/  LEA R3, R0, 0x3b800000, 0x17 ;  /* 0x3b80000000037811 */ /* 0x000fc800078eb8ff */
[----:B------:R-:W-:-:S07]  /*113e0*/  LOP3.LUT R18, R3, R2, R18, 0xfe, !PT ;  /* 0x0000000203127212 */ /* 0x000fce00078efe12 */
.L_x_20768:
[----:B------:R-:W-:Y:S05]  /*113f0*/  BSYNC B0 ;  /* 0x0000000000007941 */ /* 0x000fea0003800000 */
.L_x_20767:
[----:B------:R-:W0:Y:S01]  /*11400*/  F2I.FTZ.TRUNC.NTZ R18, R18 ;  /* 0x0000001200127305 */ /* 0x000e22000021f100 */
[----:B------:R-:W-:Y:S05]  /*11410*/  BRA `(.L_x_20752) ;  /* 0x0000000400087947 */ /* 0x000fea0003800000 */
.L_x_20765:
        /* <DEDUP_REMOVED lines=21> */
.L_x_20774:
[----:B------:R-:W-:Y:S05]  /*11570*/  BSYNC B1 ;  /* 0x0000000000017941 */ /* 0x000fea0003800000 */
.L_x_20773:
[----:B------:R-:W-:Y:S01]  /*11580*/  IMAD.SHL.U32 R2, R2, 0x200000, RZ ;  /* 0x0020000002027824 */ /* 0x000fe200078e00ff */
[----:B------:R-:W-:-:S04]  /*11590*/  LEA R3, R0, 0x37800000, 0x17 ;  /* 0x3780000000037811 */ /* 0x000fc800078eb8ff */
[----:B------:R-:W-:-:S07]  /*115a0*/  LOP3.LUT R18, R3, R2, R18, 0xfe, !PT ;  /* 0x0000000203127212 */ /* 0x000fce00078efe12 */
.L_x_20772:
[----:B------:R-:W-:Y:S05]  /*115b0*/  BSYNC B0 ;  /* 0x0000000000007941 */ /* 0x000fea0003800000 */
.L_x_20771:
[----:B------:R-:W0:Y:S01]  /*115c0*/  F2I.FTZ.TRUNC.NTZ R18, R18 ;  /* 0x0000001200127305 */ /* 0x000e22000021f100 */
[----:B------:R-:W-:Y:S05]  /*115d0*/  BRA `(.L_x_20752) ;  /* 0x0000000000987947 */ /* 0x000fea0003800000 */
.L_x_20764:
        /* <DEDUP_REMOVED lines=14> */
.L_x_20778:
[----:B------:R-:W-:Y:S05]  /*116c0*/  BSYNC B0 ;  /* 0x0000000000007941 */ /* 0x000fea0003800000 */
.L_x_20777:
[----:B------:R-:W0:Y:S01]  /*116d0*/  F2I.FTZ.TRUNC.NTZ R18, R18 ;  /* 0x0000001200127305 */ /* 0x000e22000021f100 */
[----:B------:R-:W-:Y:S05]  /*116e0*/  BRA `(.L_x_20752) ;  /* 0x0000000000547947 */ /* 0x000fea0003800000 */
.L_x_20751:
        /* <DEDUP_REMOVED lines=17> */
.L_x_20779:
[----:B------:R-:W-:Y:S05]  /*11800*/  BRA `(.L_x_20752) ;  /* 0x00000000000c7947 */ /* 0x000fea0003800000 */
.L_x_20776:
[----:B------:R0:W5:Y:S01]  /*11810*/  LDG.E R18, desc[UR36][R2.64] ;  /* 0x0000002402127981 */ /* 0x000162000c1e1900 */
[----:B------:R-:W-:Y:S05]  /*11820*/  BRA `(.L_x_20752) ;  /* 0x0000000000047947 */ /* 0x000fea0003800000 */
.L_x_20775:
[----:B------:R0:W5:Y:S02]  /*11830*/  LDG.E R18, desc[UR36][R2.64] ;  /* 0x0000002402127981 */ /* 0x000164000c1e1900 */
.L_x_20752:
        /* <DEDUP_REMOVED lines=17> */
.L_x_20783:
[----:B------:R1:W5:Y:S01]  /*11950*/  LDG.E.U8 R24, desc[UR36][R2.64] ;  /* 0x0000002402187981 */ /* 0x000362000c1e1100 */
[----:B------:R-:W-:Y:S05]  /*11960*/  BRA `(.L_x_20785) ;  /* 0x0000000c00347947 */ /* 0x000fea0003800000 */
.L_x_20782:
        /* <DEDUP_REMOVED lines=8> */
.L_x_20787:
[----:B------:R3:W5:Y:S01]  /*119f0*/  LDG.E R24, desc[UR36][R2.64] ;  /* 0x0000002402187981 */ /* 0x000762000c1e1900 */
[----:B------:R-:W-:Y:S05]  /*11a00*/  BRA `(.L_x_20785) ;  /* 0x0000000c000c7947 */ /* 0x000fea0003800000 */
.L_x_20786:
[----:B------:R2:W5:Y:S01]  /*11a10*/  LDG.E.S16 R24, desc[UR36][R2.64] ;  /* 0x0000002402187981 */ /* 0x000562000c1e1700 */
[----:B------:R-:W-:Y:S05]  /*11a20*/  BRA `(.L_x_20785) ;  /* 0x0000000c00047947 */ /* 0x000fea0003800000 */
.L_x_20781:
        /* <DEDUP_REMOVED lines=9> */
.L_x_20789:
[----:B------:R-:W2:Y:S02]  /*11ac0*/  LDG.E.U16 R2, desc[UR36][R2.64] ;  /* 0x0000002402027981 */ /* 0x000ea4000c1e1500 */
[----:B--2---:R-:W-:-:S06]  /*11ad0*/  HADD2.F32 R24, -RZ, R2.H0_H0 ;  /* 0x20000002ff187230 */ /* 0x004fcc0000004100 */
[----:B------:R-:W0:Y:S01]  /*11ae0*/  F2I.FTZ.TRUNC.NTZ R24, R24 ;  /* 0x0000001800187305 */ /* 0x000e22000021f100 */
[----:B------:R-:W-:Y:S05]  /*11af0*/  BRA `(.L_x_20785) ;  /* 0x0000000800d07947 */ /* 0x000fea0003800000 */
.L_x_20788:
        /* <DEDUP_REMOVED lines=9> */
.L_x_20791:
[----:B------:R-:W2:Y:S02]  /*11b90*/  LDG.E.U16 R2, desc[UR36][R2.64] ;  /* 0x0000002402027981 */ /* 0x000ea4000c1e1500 */
[----:B--2---:R-:W-:-:S06]  /*11ba0*/  HADD2.F32 R24, -RZ, R2.H0_H0 ;  /* 0x20000002ff187230 */ /* 0x004fcc0000004100 */
[----:B------:R-:W0:Y:S01]  /*11bb0*/  F2I.FTZ.TRUNC.NTZ R24, R24 ;  /* 0x0000001800187305 */ /* 0x000e22000021f100 */
[----:B------:R-:W-:Y:S05]  /*11bc0*/  BRA `(.L_x_20785) ;  /* 0x00000008009c7947 */ /* 0x000fea0003800000 */
.L_x_20790:
[----:B------:R-:W2:Y:S02]  /*11bd0*/  LDG.E.64 R2, desc[UR36][R2.64] ;  /* 0x0000002402027981 */ /* 0x000ea4000c1e1b00 */
[----:B--2---:R0:W1:Y:S01]  /*11be0*/  F2I.F64.TRUNC R24, R2 ;  /* 0x0000000200187311 */ /* 0x004062000030d100 */
[----:B------:R-:W-:Y:S05]  /*11bf0*/  BRA `(.L_x_20785) ;  /* 0x0000000800907947 */ /* 0x000fea0003800000 */
.L_x_20780:
        /* <DEDUP_REMOVED lines=12> */
.L_x_20794:
[----:B------:R-:W2:Y:S02]  /*11cc0*/  LDG.E.64 R2, desc[UR36][R2.64] ;  /* 0x0000002402027981 */ /* 0x000ea4000c1e1b00 */
[----:B--2---:R0:W1:Y:S01]  /*11cd0*/  F2I.F64.TRUNC R24, R2 ;  /* 0x0000000200187311 */ /* 0x004062000030d100 */
[----:B------:R-:W-:Y:S05]  /*11ce0*/  BRA `(.L_x_20785) ;  /* 0x0000000800547947 */ /* 0x000fea0003800000 */
.L_x_20793:
        /* <DEDUP_REMOVED lines=27> */
.L_x_20796:
        /* <DEDUP_REMOVED lines=14> */
.L_x_20795:
[----:B------:R-:W2:Y:S02]  /*11f80*/  LDG.E.U16 R24, desc[UR36][R2.64] ;  /* 0x0000002402187981 */ /* 0x000ea4000c1e1500 */
[----:B--2---:R-:W-:-:S06]  /*11f90*/  IMAD.U32 R24, R24, 0x10000, RZ ;  /* 0x0001000018187824 */ /* 0x004fcc00078e00ff */
[----:B------:R-:W0:Y:S01]  /*11fa0*/  F2I.FTZ.TRUNC.NTZ R24, R24 ;  /* 0x0000001800187305 */ /* 0x000e22000021f100 */
[----:B------:R-:W-:Y:S05]  /*11fb0*/  BRA `(.L_x_20785) ;  /* 0x0000000400a07947 */ /* 0x000fea0003800000 */
.L_x_20792:
        /* <DEDUP_REMOVED lines=10> */
.L_x_20799:
        /* <DEDUP_REMOVED lines=21> */
.L_x_20803:
[----:B------:R-:W-:Y:S05]  /*121b0*/  BSYNC B1 ;  /* 0x0000000000017941 */ /* 0x000fea0003800000 */
.L_x_20802:
[----:B------:R-:W-:Y:S01]  /*121c0*/  IMAD.SHL.U32 R2, R2, 0x100000, RZ ;  /* 0x0010000002027824 */ /* 0x000fe200078e00ff */
[----:B------:R-:W-:-:S04]  /*121d0*/  LEA R3, R0, 0x3b800000, 0x17 ;  /* 0x3b80000000037811 */ /* 0x000fc800078eb8ff */
[----:B------:R-:W-:-:S07]  /*121e0*/  LOP3.LUT R24, R3, R2, R24, 0xfe, !PT ;  /* 0x0000000203187212 */ /* 0x000fce00078efe18 */
.L_x_20801:
[----:B------:R-:W-:Y:S05]  /*121f0*/  BSYNC B0 ;  /* 0x0000000000007941 */ /* 0x000fea0003800000 */
.L_x_20800:
[----:B------:R-:W0:Y:S01]  /*12200*/  F2I.FTZ.TRUNC.NTZ R24, R24 ;  /* 0x0000001800187305 */ /* 0x000e22000021f100 */
[----:B------:R-:W-:Y:S05]  /*12210*/  BRA `(.L_x_20785) ;  /* 0x0000000400087947 */ /* 0x000fea0003800000 */
.L_x_20798:
        /* <DEDUP_REMOVED lines=21> */
.L_x_20807:
[----:B------:R-:W-:Y:S05]  /*12370*/  BSYNC B1 ;  /* 0x0000000000017941 */ /* 0x000fea0003800000 */
.L_x_20806:
[----:B------:R-:W-:Y:S01]  /*12380*/  IMAD.SHL.U32 R2, R2, 0x200000, RZ ;  /* 0x0020000002027824 */ /* 0x000fe200078e00ff */
[----:B------:R-:W-:-:S04]  /*12390*/  LEA R3, R0, 0x37800000, 0x17 ;  /* 0x3780000000037811 */ /* 0x000fc800078eb8ff */
[----:B------:R-:W-:-:S07]  /*123a0*/  LOP3.LUT R24, R3, R2, R24, 0xfe, !PT ;  /* 0x0000000203187212 */ /* 0x000fce00078efe18 */
.L_x_20805:
[----:B------:R-:W-:Y:S05]  /*123b0*/  BSYNC B0 ;  /* 0x0000000000007941 */ /* 0x000fea0003800000 */
.L_x_20804:
[----:B------:R-:W0:Y:S01]  /*123c0*/  F2I.FTZ.TRUNC.NTZ R24, R24 ;  /* 0x0000001800187305 */ /* 0x000e22000021f100 */
[----:B------:R-:W-:Y:S05]  /*123d0*/  BRA `(.L_x_20785) ;  /* 0x0000000000987947 */ /* 0x000fea0003800000 */
.L_x_20797:
        /* <DEDUP_REMOVED lines=14> */
.L_x_20811:
[----:B------:R-:W-:Y:S05]  /*124c0*/  BSYNC B0 ;  /* 0x0000000000007941 */ /* 0x000fea0003800000 */
.L_x_20810:
[----:B------:R-:W0:Y:S01]  /*124d0*/  F2I.FTZ.TRUNC.NTZ R24, R24 ;  /* 0x0000001800187305 */ /* 0x000e22000021f100 */
[----:B------:R-:W-:Y:S05]  /*124e0*/  BRA `(.L_x_20785) ;  /* 0x0000000000547947 */ /* 0x000fea0003800000 */
.L_x_20784:
        /* <DEDUP_REMOVED lines=17> */
.L_x_20812:
[----:B------:R-:W-:Y:S05]  /*12600*/  BRA `(.L_x_20785) ;  /* 0x00000000000c7947 */ /* 0x000fea0003800000 */
.L_x_20809:
[----:B------:R0:W5:Y:S01]  /*12610*/  LDG.E R24, desc[UR36][R2.64] ;  /* 0x0000002402187981 */ /* 0x000162000c1e1900 */
[----:B------:R-:W-:Y:S05]  /*12620*/  BRA `(.L_x_20785) ;  /* 0x0000000000047947 */ /* 0x000fea0003800000 */
.L_x_20808:
[----:B------:R0:W5:Y:S02]  /*12630*/  LDG.E R24, desc[UR36][R2.64] ;  /* 0x0000002402187981 */ /* 0x000164000c1e1900 */
.L_x_20785:
        /* <DEDUP_REMOVED lines=17> */
.L_x_20816:
[----:B------:R0:W5:Y:S01]  /*12750*/  LDG.E.U8 R2, desc[UR36][R4.64] ;  /* 0x0000002404027981 */ /* 0x000162000c1e1100 */
[----:B------:R-:W-:Y:S05]  /*12760*/  BRA `(.L_x_20818) ;  /* 0x0000000c00347947 */ /* 0x000fea0003800000 */
.L_x_20815:
        /* <DEDUP_REMOVED lines=8> */
.L_x_20820:
[----:B------:R0:W5:Y:S01]  /*127f0*/  LDG.E R2, desc[UR36][R4.64] ;  /* 0x0000002404027981 */ /* 0x000162000c1e1900 */
[----:B------:R-:W-:Y:S05]  /*12800*/  BRA `(.L_x_20818) ;  /* 0x0000000c000c7947 */ /* 0x000fea0003800000 */
.L_x_20819:
[----:B------:R0:W5:Y:S01]  /*12810*/  LDG.E.S16 R2, desc[UR36][R4.64] ;  /* 0x0000002404027981 */ /* 0x000162000c1e1700 */
[----:B------:R-:W-:Y:S05]  /*12820*/  BRA `(.L_x_20818) ;  /* 0x0000000c00047947 */ /* 0x000fea0003800000 */
.L_x_20814:
        /* <DEDUP_REMOVED lines=9> */
.L_x_20822:
[----:B------:R-:W2:Y:S02]  /*128c0*/  LDG.E.U16 R4, desc[UR36][R4.64] ;  /* 0x0000002404047981 */ /* 0x000ea4000c1e1500 */
[----:B--2---:R-:W-:-:S06]  /*128d0*/  HADD2.F32 R2, -RZ, R4.H0_H0 ;  /* 0x20000004ff027230 */ /* 0x004fcc0000004100 */
[----:B------:R-:W0:Y:S01]  /*128e0*/  F2I.FTZ.TRUNC.NTZ R2, R2 ;  /* 0x0000000200027305 */ /* 0x000e22000021f100 */
[----:B------:R-:W-:Y:S05]  /*128f0*/  BRA `(.L_x_20818) ;  /* 0x0000000800d07947 */ /* 0x000fea0003800000 */
.L_x_20821:
        /* <DEDUP_REMOVED lines=9> */
.L_x_20824:
[----:B------:R-:W2:Y:S02]  /*12990*/  LDG.E.U16 R4, desc[UR36][R4.64] ;  /* 0x0000002404047981 */ /* 0x000ea4000c1e1500 */
[----:B--2---:R-:W-:-:S06]  /*129a0*/  HADD2.F32 R2, -RZ, R4.H0_H0 ;  /* 0x20000004ff027230 */ /* 0x004fcc0000004100 */
[----:B------:R-:W2:Y:S01]  /*129b0*/  F2I.FTZ.TRUNC.NTZ R2, R2 ;  /* 0x0000000200027305 */ /* 0x000ea2000021f100 */
[----:B------:R-:W-:Y:S05]  /*129c0*/  BRA `(.L_x_20818) ;  /* 0x00000008009c7947 */ /* 0x000fea0003800000 */
.L_x_20823:
[----:B------:R-:W2:Y:S02]  /*129d0*/  LDG.E.64 R2, desc[UR36][R4.64] ;  /* 0x0000002404027981 */ /* 0x000ea4000c1e1b00 */
[----:B--2---:R4:W0:Y:S01]  /*129e0*/  F2I.F64.TRUNC R2, R2 ;  /* 0x0000000200027311 */ /* 0x004822000030d100 */
[----:B------:R-:W-:Y:S05]  /*129f0*/  BRA `(.L_x_20818) ;  /* 0x0000000800907947 */ /* 0x000fea0003800000 */
.L_x_20813:
        /* <DEDUP_REMOVED lines=12> */
.L_x_20827:
[----:B------:R-:W2:Y:S02]  /*12ac0*/  LDG.E.64 R2, desc[UR36][R4.64] ;  /* 0x0000002404027981 */ /* 0x000ea4000c1e1b00 */
[----:B--2---:R0:W1:Y:S01]  /*12ad0*/  F2I.F64.TRUNC R2, R2 ;  /* 0x0000000200027311 */ /* 0x004062000030d100 */
[----:B------:R-:W-:Y:S05]  /*12ae0*/  BRA `(.L_x_20818) ;  /* 0x0000000800547947 */ /* 0x000fea0003800000 */
.L_x_20826:
        /* <DEDUP_REMOVED lines=27> */
.L_x_20829:
        /* <DEDUP_REMOVED lines=14> */
.L_x_20828:
[----:B------:R-:W2:Y:S02]  /*12d80*/  LDG.E.U16 R2, desc[UR36][R4.64] ;  /* 0x0000002404027981 */ /* 0x000ea4000c1e1500 */
[----:B--2---:R-:W-:-:S06]  /*12d90*/  IMAD.U32 R2, R2, 0x10000, RZ ;  /* 0x0001000002027824 */ /* 0x004fcc00078e00ff */
[----:B------:R-:W0:Y:S01]  /*12da0*/  F2I.FTZ.TRUNC.NTZ R2, R2 ;  /* 0x0000000200027305 */ /* 0x000e22000021f100 */
[----:B------:R-:W-:Y:S05]  /*12db0*/  BRA `(.L_x_20818) ;  /* 0x0000000400a07947 */ /* 0x000fea0003800000 */
.L_x_20825:
        /* <DEDUP_REMOVED lines=10> */
.L_x_20832:
        /* <DEDUP_REMOVED lines=21> */
.L_x_20836:
[----:B------:R-:W-:Y:S05]  /*12fb0*/  BSYNC B1 ;  /* 0x0000000000017941 */ /* 0x000fea0003800000 */
.L_x_20835:
[----:B------:R-:W-:Y:S01]  /*12fc0*/  IMAD.SHL.U32 R2, R2, 0x100000, RZ ;  /* 0x0010000002027824 */ /* 0x000fe200078e00ff */
[----:B------:R-:W-:-:S04]  /*12fd0*/  LEA R3, R0, 0x3b800000, 0x17 ;  /* 0x3b80000000037811 */ /* 0x000fc800078eb8ff */
[----:B------:R-:W-:-:S07]  /*12fe0*/  LOP3.LUT R2, R3, R2, R4, 0xfe, !PT ;  /* 0x0000000203027212 */ /* 0x000fce00078efe04 */
.L_x_20834:
[----:B------:R-:W-:Y:S05]  /*12ff0*/  BSYNC B0 ;  /* 0x0000000000007941 */ /* 0x000fea0003800000 */
.L_x_20833:
[----:B------:R-:W0:Y:S01]  /*13000*/  F2I.FTZ.TRUNC.NTZ R2, R2 ;  /* 0x0000000200027305 */ /* 0x000e22000021f100 */
[----:B------:R-:W-:Y:S05]  /*13010*/  BRA `(.L_x_20818) ;  /* 0x0000000400087947 */ /* 0x000fea0003800000 */
.L_x_20831:
        /* <DEDUP_REMOVED lines=21> */
.L_x_20840:
[----:B------:R-:W-:Y:S05]  /*13170*/  BSYNC B1 ;  /* 0x0000000000017941 */ /* 0x000fea0003800000 */
.L_x_20839:
[----:B------:R-:W-:Y:S01]  /*13180*/  IMAD.SHL.U32 R2, R2, 0x200000, RZ ;  /* 0x0020000002027824 */ /* 0x000fe200078e00ff */
[----:B------:R-:W-:-:S04]  /*13190*/  LEA R3, R0, 0x37800000, 0x17 ;  /* 0x3780000000037811 */ /* 0x000fc800078eb8ff */
[----:B------:R-:W-:-:S07]  /*131a0*/  LOP3.LUT R2, R3, R2, R4, 0xfe, !PT ;  /* 0x0000000203027212 */ /* 0x000fce00078efe04 */
.L_x_20838:
[----:B------:R-:W-:Y:S05]  /*131b0*/  BSYNC B0 ;  /* 0x0000000000007941 */ /* 0x000fea0003800000 */
.L_x_20837:
[----:B------:R-:W0:Y:S01]  /*131c0*/  F2I.FTZ.TRUNC.NTZ R2, R2 ;  /* 0x0000000200027305 */ /* 0x000e22000021f100 */
[----:B------:R-:W-:Y:S05]  /*131d0*/  BRA `(.L_x_20818) ;  /* 0x0000000000987947 */ /* 0x000fea0003800000 */
.L_x_20830:
        /* <DEDUP_REMOVED lines=14> */
.L_x_20844:
[----:B------:R-:W-:Y:S05]  /*132c0*/  BSYNC B0 ;  /* 0x0000000000007941 */ /* 0x000fea0003800000 */
.L_x_20843:
[----:B------:R-:W0:Y:S01]  /*132d0*/  F2I.FTZ.TRUNC.NTZ R2, R2 ;  /* 0x0000000200027305 */ /* 0x000e22000021f100 */
[----:B------:R-:W-:Y:S05]  /*132e0*/  BRA `(.L_x_20818) ;  /* 0x0000000000547947 */ /* 0x000fea0003800000 */
.L_x_20817:
        /* <DEDUP_REMOVED lines=17> */
.L_x_20845:
[----:B------:R-:W-:Y:S05]  /*13400*/  BRA `(.L_x_20818) ;  /* 0x00000000000c7947 */ /* 0x000fea0003800000 */
.L_x_20842:
[----:B------:R0:W5:Y:S01]  /*13410*/  LDG.E R2, desc[UR36][R4.64] ;  /* 0x0000002404027981 */ /* 0x000162000c1e1900 */
[----:B------:R-:W-:Y:S05]  /*13420*/  BRA `(.L_x_20818) ;  /* 0x0000000000047947 */ /* 0x000fea0003800000 */
.L_x_20841:
[----:B------:R0:W5:Y:S02]  /*13430*/  LDG.E R2, desc[UR36][R4.64] ;  /* 0x0000002404027981 */ /* 0x000164000c1e1900 */
.L_x_20818:
        /* <DEDUP_REMOVED lines=17> */
.L_x_20849:
[----:B------:R0:W5:Y:S01]  /*13550*/  LDG.E.U8 R17, desc[UR36][R4.64] ;  /* 0x0000002404117981 */ /* 0x000162000c1e1100 */
[----:B------:R-:W-:Y:S05]  /*13560*/  BRA `(.L_x_20851) ;  /* 0x0000000c00347947 */ /* 0x000fea0003800000 */
.L_x_20848:
        /* <DEDUP_REMOVED lines=8> */
.L_x_20853:
[----:B------:R0:W5:Y:S01]  /*135f0*/  LDG.E R17, desc[UR36][R4.64] ;  /* 0x0000002404117981 */ /* 0x000162000c1e1900 */
[----:B------:R-:W-:Y:S05]  /*13600*/  BRA `(.L_x_20851) ;  /* 0x0000000c000c7947 */ /* 0x000fea0003800000 */
.L_x_20852:
[----:B------:R0:W5:Y:S01]  /*13610*/  LDG.E.S16 R17, desc[UR36][R4.64] ;  /* 0x0000002404117981 */ /* 0x000162000c1e1700 */
[----:B------:R-:W-:Y:S05]  /*13620*/  BRA `(.L_x_20851) ;  /* 0x0000000c00047947 */ /* 0x000fea0003800000 */
.L_x_20847:
        /* <DEDUP_REMOVED lines=9> */
.L_x_20855:
[----:B------:R-:W4:Y:S02]  /*136c0*/  LDG.E.U16 R4, desc[UR36][R4.64] ;  /* 0x0000002404047981 */ /* 0x000f24000c1e1500 */
[----:B----4-:R-:W-:-:S06]  /*136d0*/  HADD2.F32 R17, -RZ, R4.H0_H0 ;  /* 0x20000004ff117230 */ /* 0x010fcc0000004100 */
[----:B------:R-:W0:Y:S01]  /*136e0*/  F2I.FTZ.TRUNC.NTZ R17, R17 ;  /* 0x0000001100117305 */ /* 0x000e22000021f100 */
[----:B------:R-:W-:Y:S05]  /*136f0*/  BRA `(.L_x_20851) ;  /* 0x0000000800d07947 */ /* 0x000fea0003800000 */
.L_x_20854:
        /* <DEDUP_REMOVED lines=9> */
.L_x_20857:
[----:B------:R-:W4:Y:S02]  /*13790*/  LDG.E.U16 R4, desc[UR36][R4.64] ;  /* 0x0000002404047981 */ /* 0x000f24000c1e1500 */
[----:B----4-:R-:W-:-:S06]  /*137a0*/  HADD2.F32 R17, -RZ, R4.H0_H0 ;  /* 0x20000004ff117230 */ /* 0x010fcc0000004100 */
[----:B------:R-:W0:Y:S01]  /*137b0*/  F2I.FTZ.TRUNC.NTZ R17, R17 ;  /* 0x0000001100117305 */ /* 0x000e22000021f100 */
[----:B------:R-:W-:Y:S05]  /*137c0*/  BRA `(.L_x_20851) ;  /* 0x00000008009c7947 */ /* 0x000fea0003800000 */
.L_x_20856:
[----:B------:R-:W4:Y:S02]  /*137d0*/  LDG.E.64 R4, desc[UR36][R4.64] ;  /* 0x0000002404047981 */ /* 0x000f24000c1e1b00 */
[----:B----4-:R0:W4:Y:S01]  /*137e0*/  F2I.F64.TRUNC R17, R4 ;  /* 0x0000000400117311 */ /* 0x010122000030d100 */
[----:B------:R-:W-:Y:S05]  /*137f0*/  BRA `(.L_x_20851) ;  /* 0x0000000800907947 */ /* 0x000fea0003800000 */
.L_x_20846:
        /* <DEDUP_REMOVED lines=12> */
.L_x_20860:
[----:B------:R-:W4:Y:S02]  /*138c0*/  LDG.E.64 R4, desc[UR36][R4.64] ;  /* 0x0000002404047981 */ /* 0x000f24000c1e1b00 */
[----:B----4-:R0:W4:Y:S01]  /*138d0*/  F2I.F64.TRUNC R17, R4 ;  /* 0x0000000400117311 */ /* 0x010122000030d100 */
[----:B------:R-:W-:Y:S05]  /*138e0*/  BRA `(.L_x_20851) ;  /* 0x0000000800547947 */ /* 0x000fea0003800000 */
.L_x_20859:
        /* <DEDUP_REMOVED lines=27> */
.L_x_20862:
        /* <DEDUP_REMOVED lines=14> */
.L_x_20861:
[----:B------:R-:W4:Y:S02]  /*13b80*/  LDG.E.U16 R17, desc[UR36][R4.64] ;  /* 0x0000002404117981 */ /* 0x000f24000c1e1500 */
[----:B----4-:R-:W-:-:S06]  /*13b90*/  IMAD.U32 R17, R17, 0x10000, RZ ;  /* 0x0001000011117824 */ /* 0x010fcc00078e00ff */
[----:B------:R-:W0:Y:S01]  /*13ba0*/  F2I.FTZ.TRUNC.NTZ R17, R17 ;  /* 0x0000001100117305 */ /* 0x000e22000021f100 */
[----:B------:R-:W-:Y:S05]  /*13bb0*/  BRA `(.L_x_20851) ;  /* 0x0000000400a07947 */ /* 0x000fea0003800000 */
.L_x_20858:
        /* <DEDUP_REMOVED lines=10> */
.L_x_20865:
        /* <DEDUP_REMOVED lines=21> */
.L_x_20869:
[----:B------:R-:W-:Y:S05]  /*13db0*/  BSYNC B1 ;  /* 0x0000000000017941 */ /* 0x000fea0003800000 */
.L_x_20868:
[----:B------:R-:W-:Y:S01]  /*13dc0*/  IMAD.SHL.U32 R3, R3, 0x100000, RZ ;  /* 0x0010000003037824 */ /* 0x000fe200078e00ff */
[----:B------:R-:W-:-:S04]  /*13dd0*/  LEA R0, R0, 0x3b800000, 0x17 ;  /* 0x3b80000000007811 */ /* 0x000fc800078eb8ff */
[----:B------:R-:W-:-:S07]  /*13de0*/  LOP3.LUT R17, R0, R3, R17, 0xfe, !PT ;  /* 0x0000000300117212 */ /* 0x000fce00078efe11 */
.L_x_20867:
[----:B------:R-:W-:Y:S05]  /*13df0*/  BSYNC B0 ;  /* 0x0000000000007941 */ /* 0x000fea0003800000 */
.L_x_20866:
[----:B------:R-:W4:Y:S01]  /*13e00*/  F2I.FTZ.TRUNC.NTZ R17, R17 ;  /* 0x0000001100117305 */ /* 0x000f22000021f100 */
[----:B------:R-:W-:Y:S05]  /*13e10*/  BRA `(.L_x_20851) ;  /* 0x0000000400087947 */ /* 0x000fea0003800000 */
.L_x_20864:
        /* <DEDUP_REMOVED lines=21> */
.L_x_20873:
[----:B------:R-:W-:Y:S05]  /*13f70*/  BSYNC B1 ;  /* 0x0000000000017941 */ /* 0x000fea0003800000 */
.L_x_20872:
[----:B------:R-:W-:Y:S01]  /*13f80*/  IMAD.SHL.U32 R3, R3, 0x200000, RZ ;  /* 0x0020000003037824 */ /* 0x000fe200078e00ff */
[----:B------:R-:W-:-:S04]  /*13f90*/  LEA R0, R0, 0x37800000, 0x17 ;  /* 0x3780000000007811 */ /* 0x000fc800078eb8ff */
[----:B------:R-:W-:-:S07]  /*13fa0*/  LOP3.LUT R17, R0, R3, R17, 0xfe, !PT ;  /* 0x0000000300117212 */ /* 0x000fce00078efe11 */
.L_x_20871:
[----:B------:R-:W-:Y:S05]  /*13fb0*/  BSYNC B0 ;  /* 0x0000000000007941 */ /* 0x000fea0003800000 */
.L_x_20870:
[----:B------:R-:W0:Y:S01]  /*13fc0*/  F2I.FTZ.TRUNC.NTZ R17, R17 ;  /* 0x0000001100117305 */ /* 0x000e22000021f100 */
[----:B------:R-:W-:Y:S05]  /*13fd0*/  BRA `(.L_x_20851) ;  /* 0x0000000000987947 */ /* 0x000fea0003800000 */
.L_x_20863:
        /* <DEDUP_REMOVED lines=14> */
.L_x_20877:
[----:B------:R-:W-:Y:S05]  /*140c0*/  BSYNC B0 ;  /* 0x0000000000007941 */ /* 0x000fea0003800000 */
.L_x_20876:
[----:B------:R-:W0:Y:S01]  /*140d0*/  F2I.FTZ.TRUNC.NTZ R17, R17 ;  /* 0x0000001100117305 */ /* 0x000e22000021f100 */
[----:B------:R-:W-:Y:S05]  /*140e0*/  BRA `(.L_x_20851) ;  /* 0x0000000000547947 */ /* 0x000fea0003800000 */
.L_x_20850:
        /* <DEDUP_REMOVED lines=17> */
.L_x_20878:
[----:B------:R-:W-:Y:S05]  /*14200*/  BRA `(.L_x_20851) ;  /* 0x00000000000c7947 */ /* 0x000fea0003800000 */
.L_x_20875:
[----:B------:R0:W5:Y:S01]  /*14210*/  LDG.E R17, desc[UR36][R4.64] ;  /* 0x0000002404117981 */ /* 0x000162000c1e1900 */
[----:B------:R-:W-:Y:S05]  /*14220*/  BRA `(.L_x_20851) ;  /* 0x0000000000047947 */ /* 0x000fea0003800000 */
.L_x_20874:
[----:B------:R0:W5:Y:S02]  /*14230*/  LDG.E R17, desc[UR36][R4.64] ;  /* 0x0000002404117981 */ /* 0x000164000c1e1900 */
.L_x_20851:
        /* <DEDUP_REMOVED lines=17> */
.L_x_20882:
[----:B------:R0:W5:Y:S01]  /*14350*/  LDG.E.U8 R16, desc[UR36][R4.64] ;  /* 0x0000002404107981 */ /* 0x000162000c1e1100 */
[----:B------:R-:W-:Y:S05]  /*14360*/  BRA `(.L_x_20884) ;  /* 0x0000000c00347947 */ /* 0x000fea0003800000 */
.L_x_20881:
        /* <DEDUP_REMOVED lines=8> */
.L_x_20886:
[----:B------:R1:W5:Y:S01]  /*143f0*/  LDG.E R16, desc[UR36][R4.64] ;  /* 0x0000002404107981 */ /* 0x000362000c1e1900 */
[----:B------:R-:W-:Y:S05]  /*14400*/  BRA `(.L_x_20884) ;  /* 0x0000000c000c7947 */ /* 0x000fea0003800000 */
.L_x_20885:
[----:B------:R0:W5:Y:S01]  /*14410*/  LDG.E.S16 R16, desc[UR36][R4.64] ;  /* 0x0000002404107981 */ /* 0x000162000c1e1700 */
[----:B------:R-:W-:Y:S05]  /*14420*/  BRA `(.L_x_20884) ;  /* 0x0000000c00047947 */ /* 0x000fea0003800000 */
.L_x_20880:
        /* <DEDUP_REMOVED lines=9> */
.L_x_20888:
[----:B------:R-:W2:Y:S02]  /*144c0*/  LDG.E.U16 R4, desc[UR36][R4.64] ;  /* 0x0000002404047981 */ /* 0x000ea4000c1e1500 */
[----:B--2---:R-:W-:-:S06]  /*144d0*/  HADD2.F32 R16, -RZ, R4.H0_H0 ;  /* 0x20000004ff107230 */ /* 0x004fcc0000004100 */
[----:B------:R-:W0:Y:S01]  /*144e0*/  F2I.FTZ.TRUNC.NTZ R16, R16 ;  /* 0x0000001000107305 */ /* 0x000e22000021f100 */
[----:B------:R-:W-:Y:S05]  /*144f0*/  BRA `(.L_x_20884) ;  /* 0x0000000800d07947 */ /* 0x000fea0003800000 */
.L_x_20887:
        /* <DEDUP_REMOVED lines=9> */
.L_x_20890:
[----:B------:R-:W2:Y:S02]  /*14590*/  LDG.E.U16 R4, desc[UR36][R4.64] ;  /* 0x0000002404047981 */ /* 0x000ea4000c1e1500 */
[----:B--2---:R-:W-:-:S06]  /*145a0*/  HADD2.F32 R16, -RZ, R4.H0_H0 ;  /* 0x20000004ff107230 */ /* 0x004fcc0000004100 */
[----:B------:R-:W0:Y:S01]  /*145b0*/  F2I.FTZ.TRUNC.NTZ R16, R16 ;  /* 0x0000001000107305 */ /* 0x000e22000021f100 */
[----:B------:R-:W-:Y:S05]  /*145c0*/  BRA `(.L_x_20884) ;  /* 0x00000008009c7947 */ /* 0x000fea0003800000 */
.L_x_20889:
[----:B------:R-:W2:Y:S02]  /*145d0*/  LDG.E.64 R4, desc[UR36][R4.64] ;  /* 0x0000002404047981 */ /* 0x000ea4000c1e1b00 */
[----:B--2---:R0:W1:Y:S01]  /*145e0*/  F2I.F64.TRUNC R16, R4 ;  /* 0x0000000400107311 */ /* 0x004062000030d100 */
[----:B------:R-:W-:Y:S05]  /*145f0*/  BRA `(.L_x_20884) ;  /* 0x0000000800907947 */ /* 0x000fea0003800000 */
.L_x_20879:
        /* <DEDUP_REMOVED lines=12> */
.L_x_20893:
[----:B------:R-:W2:Y:S02]  /*146c0*/  LDG.E.64 R4, desc[UR36][R4.64] ;  /* 0x0000002404047981 */ /* 0x000ea4000c1e1b00 */
[----:B--2---:R0:W1:Y:S01]  /*146d0*/  F2I.F64.TRUNC R16, R4 ;  /* 0x0000000400107311 */ /* 0x004062000030d100 */
[----:B------:R-:W-:Y:S05]  /*146e0*/  BRA `(.L_x_20884) ;  /* 0x0000000800547947 */ /* 0x000fea0003800000 */
.L_x_20892:
        /* <DEDUP_REMOVED lines=27> */
.L_x_20895:
        /* <DEDUP_REMOVED lines=14> */
.L_x_20894:
[----:B------:R-:W2:Y:S02]  /*14980*/  LDG.E.U16 R16, desc[UR36][R4.64] ;  /* 0x0000002404107981 */ /* 0x000ea4000c1e1500 */
[----:B--2---:R-:W-:-:S06]  /*14990*/  IMAD.U32 R16, R16, 0x10000, RZ ;  /* 0x0001000010107824 */ /* 0x004fcc00078e00ff */
[----:B------:R-:W0:Y:S01]  /*149a0*/  F2I.FTZ.TRUNC.NTZ R16, R16 ;  /* 0x0000001000107305 */ /* 0x000e22000021f100 */
[----:B------:R-:W-:Y:S05]  /*149b0*/  BRA `(.L_x_20884) ;  /* 0x0000000400a07947 */ /* 0x000fea0003800000 */
.L_x_20891:
        /* <DEDUP_REMOVED lines=10> */
.L_x_20898:
        /* <DEDUP_REMOVED lines=21> */
.L_x_20902:
[----:B------:R-:W-:Y:S05]  /*14bb0*/  BSYNC B1 ;  /* 0x0000000000017941 */ /* 0x000fea0003800000 */
.L_x_20901:
[----:B------:R-:W-:Y:S01]  /*14bc0*/  IMAD.SHL.U32 R3, R3, 0x100000, RZ ;  /* 0x0010000003037824 */ /* 0x000fe200078e00ff */
[----:B------:R-:W-:-:S04]  /*14bd0*/  LEA R5, R0, 0x3b800000, 0x17 ;  /* 0x3b80000000057811 */ /* 0x000fc800078eb8ff */
[----:B------:R-:W-:-:S07]  /*14be0*/  LOP3.LUT R16, R5, R3, R16, 0xfe, !PT ;  /* 0x0000000305107212 */ /* 0x000fce00078efe10 */
.L_x_20900:
[----:B------:R-:W-:Y:S05]  /*14bf0*/  BSYNC B0 ;  /* 0x0000000000007941 */ /* 0x000fea0003800000 */
.L_x_20899:
[----:B------:R-:W0:Y:S01]  /*14c00*/  F2I.FTZ.TRUNC.NTZ R16, R16 ;  /* 0x0000001000107305 */ /* 0x000e22000021f100 */
[----:B------:R-:W-:Y:S05]  /*14c10*/  BRA `(.L_x_20884) ;  /* 0x0000000400087947 */ /* 0x000fea0003800000 */
.L_x_20897:
        /* <DEDUP_REMOVED lines=21> */
.L_x_20906:
[----:B------:R-:W-:Y:S05]  /*14d70*/  BSYNC B1 ;  /* 0x0000000000017941 */ /* 0x000fea0003800000 */
.L_x_20905:
[----:B------:R-:W-:Y:S01]  /*14d80*/  IMAD.SHL.U32 R3, R3, 0x200000, RZ ;  /* 0x0020000003037824 */ /* 0x000fe200078e00ff */
[----:B------:R-:W-:-:S04]  /*14d90*/  LEA R5, R0, 0x37800000, 0x17 ;  /* 0x3780000000057811 */ /* 0x000fc800078eb8ff */
[----:B------:R-:W-:-:S07]  /*14da0*/  LOP3.LUT R16, R5, R3, R16, 0xfe, !PT ;  /* 0x0000000305107212 */ /* 0x000fce00078efe10 */
.L_x_20904:
[----:B------:R-:W-:Y:S05]  /*14db0*/  BSYNC B0 ;  /* 0x0000000000007941 */ /* 0x000fea0003800000 */
.L_x_20903:
[----:B------:R-:W0:Y:S01]  /*14dc0*/  F2I.FTZ.TRUNC.NTZ R16, R16 ;  /* 0x0000001000107305 */ /* 0x000e22000021f100 */
[----:B------:R-:W-:Y:S05]  /*14dd0*/  BRA `(.L_x_20884) ;  /* 0x0000000000987947 */ /* 0x000fea0003800000 */
.L_x_20896:
        /* <DEDUP_REMOVED lines=14> */
.L_x_20910:
[----:B------:R-:W-:Y:S05]  /*14ec0*/  BSYNC B0 ;  /* 0x0000000000007941 */ /* 0x000fea0003800000 */
.L_x_20909:
[----:B------:R-:W0:Y:S01]  /*14ed0*/  F2I.FTZ.TRUNC.NTZ R16, R16 ;  /* 0x0000001000107305 */ /* 0x000e22000021f100 */
[----:B------:R-:W-:Y:S05]  /*14ee0*/  BRA `(.L_x_20884) ;  /* 0x0000000000547947 */ /* 0x000fea0003800000 */
.L_x_20883:
        /* <DEDUP_REMOVED lines=17> */
.L_x_20911:
[----:B------:R-:W-:Y:S05]  /*15000*/  BRA `(.L_x_20884) ;  /* 0x00000000000c7947 */ /* 0x000fea0003800000 */
.L_x_20908:
[----:B------:R0:W5:Y:S01]  /*15010*/  LDG.E R16, desc[UR36][R4.64] ;  /* 0x0000002404107981 */ /* 0x000162000c1e1900 */
[----:B------:R-:W-:Y:S05]  /*15020*/  BRA `(.L_x_20884) ;  /* 0x0000000000047947 */ /* 0x000fea0003800000 */
.L_x_20907:
[----:B------:R0:W5:Y:S02]  /*15030*/  LDG.E R16, desc[UR36][R4.64] ;  /* 0x0000002404107981 */ /* 0x000164000c1e1900 */
.L_x_20884:
        /* <DEDUP_REMOVED lines=23> */
.L_x_20913:
[----:B------:R-:W-:Y:S05]  /*151b0*/  BSYNC B7 ;  /* 0x0000000000077941 */ /* 0x000fea0003800000 */
.L_x_20912:
        /* <DEDUP_REMOVED lines=23> */
.L_x_20915:
[----:B------:R-:W-:Y:S05]  /*15330*/  BSYNC B7 ;  /* 0x0000000000077941 */ /* 0x000fea0003800000 */
.L_x_20914:
        /* <DEDUP_REMOVED lines=26> */
.L_x_20917:
[----:B------:R-:W-:Y:S05]  /*154e0*/  BSYNC B7 ;  /* 0x0000000000077941 */ /* 0x000fea0003800000 */
.L_x_20916:
        /* <DEDUP_REMOVED lines=19> */
.L_x_20922:
        /* <DEDUP_REMOVED lines=12> */
.L_x_20920:
        /* <DEDUP_REMOVED lines=19> */
.L_x_20921:
[----:B------:R-:W-:Y:S05]  /*15810*/  BSYNC B1 ;  /* 0x0000000000017941 */ /* 0x000fea0003800000 */
.L_x_20919:
        /* <DEDUP_REMOVED lines=23> */
.L_x_20918:
        /* <DEDUP_REMOVED lines=18> */
.L_x_20927:
        /* <DEDUP_REMOVED lines=24> */
.L_x_20926:
[----:B------:R-:W-:Y:S05]  /*15c30*/  BSYNC B8 ;  /* 0x0000000000087941 */ /* 0x000fea0003800000 */
.L_x_20925:
[----:B------:R-:W-:-:S05]  /*15c40*/  IADD3 R16, P0, R16, 0x4, RZ ;  /* 0x0000000410107810 */ /* 0x000fca0007f1e0ff */
[----:B------:R-:W-:Y:S01]  /*15c50*/  IMAD.X R17, RZ, RZ, R17, P0 ;  /* 0x000000ffff117224 */ /* 0x000fe200000e0611 */
[----:B------:R-:W-:-:S04]  /*15c60*/  ISETP.GE.U32.AND P0, PT, R16, R25, PT ;  /* 0x000000191000720c */ /* 0x000fc80003f06070 */
[----:B------:R-:W-:-:S13]  /*15c70*/  ISETP.GE.U32.AND.EX P0, PT, R17, R18, PT, P0 ;  /* 0x000000121100720c */ /* 0x000fda0003f06100 */
[----:B------:R-:W-:Y:S05]  /*15c80*/  @!P0 BRA `(.L_x_20927) ;  /* 0xfffffffc00888947 */ /* 0x000fea000383ffff */
.L_x_20924:
[----:B------:R-:W-:Y:S05]  /*15c90*/  BSYNC B7 ;  /* 0x0000000000077941 */ /* 0x000fea0003800000 */
.L_x_20923:
        /* <DEDUP_REMOVED lines=14> */
.L_x_20931:
[----:B------:R0:W-:Y:S01]  /*15d80*/  STG.E.U8 desc[UR36][R22.64], RZ ;  /* 0x000000ff16007986 */ /* 0x0001e2000c101124 */
[----:B------:R-:W-:Y:S05]  /*15d90*/  BRA `(.L_x_20933) ;  /* 0x00000004008c7947 */ /* 0x000fea0003800000 */
.L_x_20930:
        /* <DEDUP_REMOVED lines=8> */
.L_x_20935:
[----:B------:R0:W-:Y:S01]  /*15e20*/  STG.E desc[UR36][R22.64], RZ ;  /* 0x000000ff16007986 */ /* 0x0001e2000c101924 */
[----:B------:R-:W-:Y:S05]  /*15e30*/  BRA `(.L_x_20933) ;  /* 0x0000000400647947 */ /* 0x000fea0003800000 */
.L_x_20934:
[----:B------:R0:W-:Y:S01]  /*15e40*/  STG.E.U16 desc[UR36][R22.64], RZ ;  /* 0x000000ff16007986 */ /* 0x0001e2000c101524 */
[----:B------:R-:W-:Y:S05]  /*15e50*/  BRA `(.L_x_20933) ;  /* 0x00000004005c7947 */ /* 0x000fea0003800000 */
.L_x_20929:
        /* <DEDUP_REMOVED lines=8> */
.L_x_20937:
[----:B------:R0:W-:Y:S01]  /*15ee0*/  STG.E.U16 desc[UR36][R22.64], RZ ;  /* 0x000000ff16007986 */ /* 0x0001e2000c101524 */
[----:B------:R-:W-:Y:S05]  /*15ef0*/  BRA `(.L_x_20933) ;  /* 0x0000000400347947 */ /* 0x000fea0003800000 */
.L_x_20936:
        /* <DEDUP_REMOVED lines=8> */
.L_x_20939:
[----:B------:R0:W-:Y:S01]  /*15f80*/  STG.E desc[UR36][R22.64], RZ ;  /* 0x000000ff16007986 */ /* 0x0001e2000c101924 */
[----:B------:R-:W-:Y:S05]  /*15f90*/  BRA `(.L_x_20933) ;  /* 0x00000004000c7947 */ /* 0x000fea0003800000 */
.L_x_20938:
[----:B------:R0:W-:Y:S01]  /*15fa0*/  STG.E.64 desc[UR36][R22.64], RZ ;  /* 0x000000ff16007986 */ /* 0x0001e2000c101b24 */
[----:B------:R-:W-:Y:S05]  /*15fb0*/  BRA `(.L_x_20933) ;  /* 0x0000000400047947 */ /* 0x000fea0003800000 */
.L_x_20928:
        /* <DEDUP_REMOVED lines=10> */
.L_x_20942:
[----:B------:R4:W-:Y:S01]  /*16060*/  STG.E.128 desc[UR36][R22.64], RZ ;  /* 0x000000ff16007986 */ /* 0x0009e2000c101d24 */
[----:B------:R-:W-:Y:S05]  /*16070*/  BRA `(.L_x_20933) ;  /* 0x0000000000d47947 */ /* 0x000fea0003800000 */
.L_x_20941:
        /* <DEDUP_REMOVED lines=8> */
.L_x_20944:
[----:B------:R2:W-:Y:S01]  /*16100*/  STG.E.U8 desc[UR36][R22.64], RZ ;  /* 0x000000ff16007986 */ /* 0x0005e2000c101124 */
[----:B------:R-:W-:Y:S05]  /*16110*/  BRA `(.L_x_20933) ;  /* 0x0000000000ac7947 */ /* 0x000fea0003800000 */
.L_x_20943:
[----:B------:R0:W-:Y:S01]  /*16120*/  STG.E.U16 desc[UR36][R22.64], RZ ;  /* 0x000000ff16007986 */ /* 0x0001e2000c101524 */
[----:B------:R-:W-:Y:S05]  /*16130*/  BRA `(.L_x_20933) ;  /* 0x0000000000a47947 */ /* 0x000fea0003800000 */
.L_x_20940:
        /* <DEDUP_REMOVED lines=10> */
.L_x_20947:
[----:B------:R0:W-:Y:S01]  /*161e0*/  STG.E.U8 desc[UR36][R22.64], RZ ;  /* 0x000000ff16007986 */ /* 0x0001e2000c101124 */
[----:B------:R-:W-:Y:S05]  /*161f0*/  BRA `(.L_x_20933) ;  /* 0x0000000000747947 */ /* 0x000fea0003800000 */
.L_x_20946:
[----:B------:R0:W-:Y:S01]  /*16200*/  STG.E.U8 desc[UR36][R22.64], RZ ;  /* 0x000000ff16007986 */ /* 0x0001e2000c101124 */
[----:B------:R-:W-:Y:S05]  /*16210*/  BRA `(.L_x_20933) ;  /* 0x00000000006c7947 */ /* 0x000fea0003800000 */
.L_x_20945:
[----:B------:R-:W-:-:S13]  /*16220*/  ISETP.NE.AND P0, PT, R0, 0x1c, PT ;  /* 0x0000001c0000780c */ /* 0x000fda0003f05270 */
[----:B------:R-:W-:Y:S05]  /*16230*/  @!P0 BRA `(.L_x_20948) ;  /* 0x0000000000608947 */ /* 0x000fea0003800000 */
[----:B------:R-:W-:-:S13]  /*16240*/  ISETP.NE.AND P0, PT, R0, 0x1d, PT ;  /* 0x0000001d0000780c */ /* 0x000fda0003f05270 */
[----:B------:R-:W-:Y:S05]  /*16250*/  @!P0 BRA `(.L_x_20949) ;  /* 0x0000000000508947 */ /* 0x000fea0003800000 */
[----:B------:R-:W-:-:S13]  /*16260*/  ISETP.NE.AND P0, PT, R0, 0x2c, PT ;  /* 0x0000002c0000780c */ /* 0x000fda0003f05270 */
[----:B------:R0:W-:Y:S01]  /*16270*/  @!P0 STG.E.U8 desc[UR36][R22.64], RZ ;  /* 0x000000ff16008986 */ /* 0x0001e2000c101124 */
[----:B------:R-:W-:Y:S05]  /*16280*/  @!P0 BRA `(.L_x_20933) ;  /* 0x0000000000508947 */ /* 0x000fea0003800000 */
.L_x_20932:
        /* <DEDUP_REMOVED lines=16> */
.L_x_20950:
[----:B------:R-:W-:Y:S05]  /*16390*/  BRA `(.L_x_20933) ;  /* 0x00000000000c7947 */ /* 0x000fea0003800000 */
.L_x_20949:
[----:B------:R0:W-:Y:S01]  /*163a0*/  STG.E.64 desc[UR36][R22.64], RZ ;  /* 0x000000ff16007986 */ /* 0x0001e2000c101b24 */
[----:B------:R-:W-:Y:S05]  /*163b0*/  BRA `(.L_x_20933) ;  /* 0x0000000000047947 */ /* 0x000fea0003800000 */
.L_x_20948:
[----:B------:R0:W-:Y:S02]  /*163c0*/  STG.E desc[UR36][R22.64], RZ ;  /* 0x000000ff16007986 */ /* 0x0001e4000c101924 */
.L_x_20933:
[----:B------:R-:W-:-:S07]  /*163d0*/  VIADD R19, R19, 0x80 ;  /* 0x0000008013137836 */ /* 0x000fce0000000000 */
.L_x_20745:
[----:B------:R-:W-:Y:S05]  /*163e0*/  BSYNC B6 ;  /* 0x0000000000067941 */ /* 0x000fea0003800000 */
.L_x_20744:
        /* <DEDUP_REMOVED lines=459> */
.L_x_20951:
        /* <DEDUP_REMOVED lines=20> */
.L_x_20955:
[----:B------:R0:W5:Y:S01]  /*181e0*/  LDG.E.U8 R22, desc[UR36][R2.64] ;  /* 0x0000002402167981 */ /* 0x000162000c1e1100 */
[----:B------:R-:W-:Y:S05]  /*181f0*/  BRA `(.L_x_20957) ;  /* 0x0000000c00347947 */ /* 0x000fea0003800000 */
.L_x_20954:
        /* <DEDUP_REMOVED lines=8> */
.L_x_20959:
[----:B------:R0:W5:Y:S01]  /*18280*/  LDG.E R22, desc[UR36][R2.64] ;  /* 0x0000002402167981 */ /* 0x000162000c1e1900 */
[----:B------:R-:W-:Y:S05]  /*18290*/  BRA `(.L_x_20957) ;  /* 0x0000000c000c7947 */ /* 0x000fea0003800000 */
.L_x_20958:
[----:B------:R0:W5:Y:S01]  /*182a0*/  LDG.E.S16 R22, desc[UR36][R2.64] ;  /* 0x0000002402167981 */ /* 0x000162000c1e1700 */
[----:B------:R-:W-:Y:S05]  /*182b0*/  BRA `(.L_x_20957) ;  /* 0x0000000c00047947 */ /* 0x000fea0003800000 */
.L_x_20953:
        /* <DEDUP_REMOVED lines=9> */
.L_x_20961:
[----:B------:R-:W2:Y:S02]  /*18350*/  LDG.E.U16 R2, desc[UR36][R2.64] ;  /* 0x0000002402027981 */ /* 0x000ea4000c1e1500 */
[----:B--2---:R-:W-:-:S06]  /*18360*/  HADD2.F32 R22, -RZ, R2.H0_H0 ;  /* 0x20000002ff167230 */ /* 0x004fcc0000004100 */
[----:B------:R-:W0:Y:S01]  /*18370*/  F2I.FTZ.TRUNC.NTZ R22, R22 ;  /* 0x0000001600167305 */ /* 0x000e22000021f100 */
[----:B------:R-:W-:Y:S05]  /*18380*/  BRA `(.L_x_20957) ;  /* 0x0000000800d07947 */ /* 0x000fea0003800000 */
.L_x_20960:
        /* <DEDUP_REMOVED lines=9> */
.L_x_20963:
[----:B------:R-:W2:Y:S02]  /*18420*/  LDG.E.U16 R2, desc[UR36][R2.64] ;  /* 0x0000002402027981 */ /* 0x000ea4000c1e1500 */
[----:B--2---:R-:W-:-:S06]  /*18430*/  HADD2.F32 R22, -RZ, R2.H0_H0 ;  /* 0x20000002ff167230 */ /* 0x004fcc0000004100 */
[----:B------:R-:W0:Y:S01]  /*18440*/  F2I.FTZ.TRUNC.NTZ R22, R22 ;  /* 0x0000001600167305 */ /* 0x000e22000021f100 */
[----:B------:R-:W-:Y:S05]  /*18450*/  BRA `(.L_x_20957) ;  /* 0x00000008009c7947 */ /* 0x000fea0003800000 */
.L_x_20962:
[----:B------:R-:W2:Y:S02]  /*18460*/  LDG.E.64 R2, desc[UR36][R2.64] ;  /* 0x0000002402027981 */ /* 0x000ea4000c1e1b00 */
[----:B--2---:R0:W1:Y:S01]  /*18470*/  F2I.F64.TRUNC R22, R2 ;  /* 0x0000000200167311 */ /* 0x004062000030d100 */
[----:B------:R-:W-:Y:S05]  /*18480*/  BRA `(.L_x_20957) ;  /* 0x0000000800907947 */ /* 0x000fea0003800000 */
.L_x_20952:
        /* <DEDUP_REMOVED lines=12> */
.L_x_20966:
[----:B------:R-:W2:Y:S02]  /*18550*/  LDG.E.64 R2, desc[UR36][R2.64] ;  /* 0x0000002402027981 */ /* 0x000ea4000c1e1b00 */
[----:B--2---:R0:W1:Y:S01]  /*18560*/  F2I.F64.TRUNC R22, R2 ;  /* 0x0000000200167311 */ /* 0x004062000030d100 */
[----:B------:R-:W-:Y:S05]  /*18570*/  BRA `(.L_x_20957) ;  /* 0x0000000800547947 */ /* 0x000fea0003800000 */
.L_x_20965:
        /* <DEDUP_REMOVED lines=27> */
.L_x_20968:
        /* <DEDUP_REMOVED lines=14> */
.L_x_20967:
[----:B------:R-:W2:Y:S02]  /*18810*/  LDG.E.U16 R22, desc[UR36][R2.64] ;  /* 0x0000002402167981 */ /* 0x000ea4000c1e1500 */
[----:B--2---:R-:W-:-:S06]  /*18820*/  IMAD.U32 R22, R22, 0x10000, RZ ;  /* 0x0001000016167824 */ /* 0x004fcc00078e00ff */
[----:B------:R-:W0:Y:S01]  /*18830*/  F2I.FTZ.TRUNC.NTZ R22, R22 ;  /* 0x0000001600167305 */ /* 0x000e22000021f100 */
[----:B------:R-:W-:Y:S05]  /*18840*/  BRA `(.L_x_20957) ;  /* 0x0000000400a07947 */ /* 0x000fea0003800000 */
.L_x_20964:
        /* <DEDUP_REMOVED lines=10> */
.L_x_20971:
        /* <DEDUP_REMOVED lines=21> */
.L_x_20975:
[----:B------:R-:W-:Y:S05]  /*18a40*/  BSYNC B1 ;  /* 0x0000000000017941 */ /* 0x000fea0003800000 */
.L_x_20974:
[----:B------:R-:W-:Y:S01]  /*18a50*/  IMAD.SHL.U32 R2, R2, 0x100000, RZ ;  /* 0x0010000002027824 */ /* 0x000fe200078e00ff */
[----:B------:R-:W-:-:S04]  /*18a60*/  LEA R3, R0, 0x3b800000, 0x17 ;  /* 0x3b80000000037811 */ /* 0x000fc800078eb8ff */
[----:B------:R-:W-:-:S07]  /*18a70*/  LOP3.LUT R22, R3, R2, R22, 0xfe, !PT ;  /* 0x0000000203167212 */ /* 0x000fce00078efe16 */
.L_x_20973:
[----:B------:R-:W-:Y:S05]  /*18a80*/  BSYNC B0 ;  /* 0x0000000000007941 */ /* 0x000fea0003800000 */
.L_x_20972:
[----:B------:R-:W0:Y:S01]  /*18a90*/  F2I.FTZ.TRUNC.NTZ R22, R22 ;  /* 0x0000001600167305 */ /* 0x000e22000021f100 */
[----:B------:R-:W-:Y:S05]  /*18aa0*/  BRA `(.L_x_20957) ;  /* 0x0000000400087947 */ /* 0x000fea0003800000 */
.L_x_20970:
        /* <DEDUP_REMOVED lines=21> */
.L_x_20979:
[----:B------:R-:W-:Y:S05]  /*18c00*/  BSYNC B1 ;  /* 0x0000000000017941 */ /* 0x000fea0003800000 */
.L_x_20978:
[----:B------:R-:W-:Y:S01]  /*18c10*/  IMAD.SHL.U32 R2, R2, 0x200000, RZ ;  /* 0x0020000002027824 */ /* 0x000fe200078e00ff */
[----:B------:R-:W-:-:S04]  /*18c20*/  LEA R3, R0, 0x37800000, 0x17 ;  /* 0x3780000000037811 */ /* 0x000fc800078eb8ff */
[----:B------:R-:W-:-:S07]  /*18c30*/  LOP3.LUT R22, R3, R2, R22, 0xfe, !PT ;  /* 0x0000000203167212 */ /* 0x000fce00078efe16 */
.L_x_20977:
[----:B------:R-:W-:Y:S05]  /*18c40*/  BSYNC B0 ;  /* 0x0000000000007941 */ /* 0x000fea0003800000 */
.L_x_20976:
[----:B------:R-:W0:Y:S01]  /*18c50*/  F2I.FTZ.TRUNC.NTZ R22, R22 ;  /* 0x0000001600167305 */ /* 0x000e22000021f100 */
[----:B------:R-:W-:Y:S05]  /*18c60*/  BRA `(.L_x_20957) ;  /* 0x0000000000987947 */ /* 0x000fea0003800000 */
.L_x_20969:
        /* <DEDUP_REMOVED lines=14> */
.L_x_20983:
[----:B------:R-:W-:Y:S05]  /*18d50*/  BSYNC B0 ;  /* 0x0000000000007941 */ /* 0x000fea0003800000 */
.L_x_20982:
[----:B------:R-:W0:Y:S01]  /*18d60*/  F2I.FTZ.TRUNC.NTZ R22, R22 ;  /* 0x0000001600167305 */ /* 0x000e22000021f100 */
[----:B------:R-:W-:Y:S05]  /*18d70*/  BRA `(.L_x_20957) ;  /* 0x0000000000547947 */ /* 0x000fea0003800000 */
.L_x_20956:
        /* <DEDUP_REMOVED lines=17> */
.L_x_20984:
[----:B------:R-:W-:Y:S05]  /*18e90*/  BRA `(.L_x_20957) ;  /* 0x00000000000c7947 */ /* 0x000fea0003800000 */
.L_x_20981:
[----:B------:R0:W5:Y:S01]  /*18ea0*/  LDG.E R22, desc[UR36][R2.64] ;  /* 0x0000002402167981 */ /* 0x000162000c1e1900 */
[----:B------:R-:W-:Y:S05]  /*18eb0*/  BRA `(.L_x_20957) ;  /* 0x0000000000047947 */ /* 0x000fea0003800000 */
.L_x_20980:
[----:B------:R0:W5:Y:S02]  /*18ec0*/  LDG.E R22, desc[UR36][R2.64] ;  /* 0x0000002402167981 */ /* 0x000164000c1e1900 */
.L_x_20957:
        /* <DEDUP_REMOVED lines=17> */
.L_x_20988:
[----:B------:R0:W5:Y:S01]  /*18fe0*/  LDG.E.U8 R23, desc[UR36][R2.64] ;  /* 0x0000002402177981 */ /* 0x000162000c1e1100 */
[----:B------:R-:W-:Y:S05]  /*18ff0*/  BRA `(.L_x_20990) ;  /* 0x0000000c00347947 */ /* 0x000fea0003800000 */
.L_x_20987:
        /* <DEDUP_REMOVED lines=8> */
.L_x_20992:
[----:B------:R0:W5:Y:S01]  /*19080*/  LDG.E R23, desc[UR36][R2.64] ;  /* 0x0000002402177981 */ /* 0x000162000c1e1900 */
[----:B------:R-:W-:Y:S05]  /*19090*/  BRA `(.L_x_20990) ;  /* 0x0000000c000c7947 */ /* 0x000fea0003800000 */
.L_x_20991:
[----:B------:R0:W5:Y:S01]  /*190a0*/  LDG.E.S16 R23, desc[UR36][R2.64] ;  /* 0x0000002402177981 */ /* 0x000162000c1e1700 */
[----:B------:R-:W-:Y:S05]  /*190b0*/  BRA `(.L_x_20990) ;  /* 0x0000000c00047947 */ /* 0x000fea0003800000 */
.L_x_20986:
        /* <DEDUP_REMOVED lines=9> */
.L_x_20994:
[----:B------:R-:W2:Y:S02]  /*19150*/  LDG.E.U16 R2, desc[UR36][R2.64] ;  /* 0x0000002402027981 */ /* 0x000ea4000c1e1500 */
[----:B--2---:R-:W-:-:S06]  /*19160*/  HADD2.F32 R23, -RZ, R2.H0_H0 ;  /* 0x20000002ff177230 */ /* 0x004fcc0000004100 */
[----:B------:R-:W0:Y:S01]  /*19170*/  F2I.FTZ.TRUNC.NTZ R23, R23 ;  /* 0x0000001700177305 */ /* 0x000e22000021f100 */
[----:B------:R-:W-:Y:S05]  /*19180*/  BRA `(.L_x_20990) ;  /* 0x0000000800d07947 */ /* 0x000fea0003800000 */
.L_x_20993:
        /* <DEDUP_REMOVED lines=9> */
.L_x_20996:
[----:B------:R-:W2:Y:S02]  /*19220*/  LDG.E.U16 R2, desc[UR36][R2.64] ;  /* 0x0000002402027981 */ /* 0x000ea4000c1e1500 */
[----:B--2---:R-:W-:-:S06]  /*19230*/  HADD2.F32 R23, -RZ, R2.H0_H0 ;  /* 0x20000002ff177230 */ /* 0x004fcc0000004100 */
[----:B------:R-:W0:Y:S01]  /*19240*/  F2I.FTZ.TRUNC.NTZ R23, R23 ;  /* 0x0000001700177305 */ /* 0x000e22000021f100 */
[----:B------:R-:W-:Y:S05]  /*19250*/  BRA `(.L_x_20990) ;  /* 0x00000008009c7947 */ /* 0x000fea0003800000 */
.L_x_20995:
[----:B------:R-:W2:Y:S02]  /*19260*/  LDG.E.64 R2, desc[UR36][R2.64] ;  /* 0x0000002402027981 */ /* 0x000ea4000c1e1b00 */
[----:B--2---:R0:W2:Y:S01]  /*19270*/  F2I.F64.TRUNC R23, R2 ;  /* 0x0000000200177311 */ /* 0x0040a2000030d100 */
[----:B------:R-:W-:Y:S05]  /*19280*/  BRA `(.L_x_20990) ;  /* 0x0000000800907947 */ /* 0x000fea0003800000 */
.L_x_20985:
        /* <DEDUP_REMOVED lines=12> */
.L_x_20999:
[----:B------:R-:W2:Y:S02]  /*19350*/  LDG.E.64 R2, desc[UR36][R2.64] ;  /* 0x0000002402027981 */ /* 0x000ea4000c1e1b00 */
[----:B--2---:R0:W2:Y:S01]  /*19360*/  F2I.F64.TRUNC R23, R2 ;  /* 0x0000000200177311 */ /* 0x0040a2000030d100 */
[----:B------:R-:W-:Y:S05]  /*19370*/  BRA `(.L_x_20990) ;  /* 0x0000000800547947 */ /* 0x000fea0003800000 */
.L_x_20998:
        /* <DEDUP_REMOVED lines=27> */
.L_x_21001:
        /* <DEDUP_REMOVED lines=14> */
.L_x_21000:
[----:B------:R-:W2:Y:S02]  /*19610*/  LDG.E.U16 R23, desc[UR36][R2.64] ;  /* 0x0000002402177981 */ /* 0x000ea4000c1e1500 */
[----:B--2---:R-:W-:-:S06]  /*19620*/  IMAD.U32 R23, R23, 0x10000, RZ ;  /* 0x0001000017177824 */ /* 0x004fcc00078e00ff */
[----:B------:R-:W0:Y:S01]  /*19630*/  F2I.FTZ.TRUNC.NTZ R23, R23 ;  /* 0x0000001700177305 */ /* 0x000e22000021f100 */
[----:B------:R-:W-:Y:S05]  /*19640*/  BRA `(.L_x_20990) ;  /* 0x0000000400a07947 */ /* 0x000fea0003800000 */
.L_x_20997:
        /* <DEDUP_REMOVED lines=10> */
.L_x_21004:
        /* <DEDUP_REMOVED lines=21> */
.L_x_21008:
[----:B------:R-:W-:Y:S05]  /*19840*/  BSYNC B1 ;  /* 0x0000000000017941 */ /* 0x000fea0003800000 */
.L_x_21007:
[----:B------:R-:W-:Y:S01]  /*19850*/  IMAD.SHL.U32 R2, R2, 0x100000, RZ ;  /* 0x0010000002027824 */ /* 0x000fe200078e00ff */
[----:B------:R-:W-:-:S04]  /*19860*/  LEA R0, R0, 0x3b800000, 0x17 ;  /* 0x3b80000000007811 */ /* 0x000fc800078eb8ff */
[----:B------:R-:W-:-:S07]  /*19870*/  LOP3.LUT R23, R0, R2, R23, 0xfe, !PT ;  /* 0x0000000200177212 */ /* 0x000fce00078efe17 */
.L_x_21006:
[----:B------:R-:W-:Y:S05]  /*19880*/  BSYNC B0 ;  /* 0x0000000000007941 */ /* 0x000fea0003800000 */
.L_x_21005:
[----:B------:R-:W0:Y:S01]  /*19890*/  F2I.FTZ.TRUNC.NTZ R23, R23 ;  /* 0x0000001700177305 */ /* 0x000e22000021f100 */
[----:B------:R-:W-:Y:S05]  /*198a0*/  BRA `(.L_x_20990) ;  /* 0x0000000400087947 */ /* 0x000fea0003800000 */
.L_x_21003:
        /* <DEDUP_REMOVED lines=21> */
.L_x_21012:
[----:B------:R-:W-:Y:S05]  /*19a00*/  BSYNC B1 ;  /* 0x0000000000017941 */ /* 0x000fea0003800000 */
.L_x_21011:
[----:B------:R-:W-:Y:S02]  /*19a10*/  LEA R0, R0, 0x37800000, 0x17 ;  /* 0x3780000000007811 */ /* 0x000fe400078eb8ff */
[----:B------:R-:W-:-:S04]  /*19a20*/  SHF.L.U32 R2, R2, 0x15, RZ ;  /* 0x0000001502027819 */ /* 0x000fc800000006ff */
[----:B------:R-:W-:-:S07]  /*19a30*/  LOP3.LUT R23, R0, R2, R23, 0xfe, !PT ;  /* 0x0000000200177212 */ /* 0x000fce00078efe17 */
.L_x_21010:
[----:B------:R-:W-:Y:S05]  /*19a40*/  BSYNC B0 ;  /* 0x0000000000007941 */ /* 0x000fea0003800000 */
.L_x_21009:
[----:B------:R-:W0:Y:S01]  /*19a50*/  F2I.FTZ.TRUNC.NTZ R23, R23 ;  /* 0x0000001700177305 */ /* 0x000e22000021f100 */
[----:B------:R-:W-:Y:S05]  /*19a60*/  BRA `(.L_x_20990) ;  /* 0x0000000000987947 */ /* 0x000fea0003800000 */
.L_x_21002:
        /* <DEDUP_REMOVED lines=14> */
.L_x_21016:
[----:B------:R-:W-:Y:S05]  /*19b50*/  BSYNC B0 ;  /* 0x0000000000007941 */ /* 0x000fea0003800000 */
.L_x_21015:
[----:B------:R-:W0:Y:S01]  /*19b60*/  F2I.FTZ.TRUNC.NTZ R23, R23 ;  /* 0x0000001700177305 */ /* 0x000e22000021f100 */
[----:B------:R-:W-:Y:S05]  /*19b70*/  BRA `(.L_x_20990) ;  /* 0x0000000000547947 */ /* 0x000fea0003800000 */
.L_x_20989:
        /* <DEDUP_REMOVED lines=17> */
.L_x_21017:
[----:B------:R-:W-:Y:S05]  /*19c90*/  BRA `(.L_x_20990) ;  /* 0x00000000000c7947 */ /* 0x000fea0003800000 */
.L_x_21014:
[----:B------:R0:W5:Y:S01]  /*19ca0*/  LDG.E R23, desc[UR36][R2.64] ;  /* 0x0000002402177981 */ /* 0x000162000c1e1900 */
[----:B------:R-:W-:Y:S05]  /*19cb0*/  BRA `(.L_x_20990) ;  /* 0x0000000000047947 */ /* 0x000fea0003800000 */
.L_x_21013:
[----:B------:R0:W5:Y:S02]  /*19cc0*/  LDG.E R23, desc[UR36][R2.64] ;  /* 0x0000002402177981 */ /* 0x000164000c1e1900 */
.L_x_20990:
        /* <DEDUP_REMOVED lines=17> */
.L_x_21021:
[----:B------:R0:W5:Y:S01]  /*19de0*/  LDG.E.U8 R2, desc[UR36][R24.64] ;  /* 0x0000002418027981 */ /* 0x000162000c1e1100 */
[----:B------:R-:W-:Y:S05]  /*19df0*/  BRA `(.L_x_21023) ;  /* 0x0000000c00347947 */ /* 0x000fea0003800000 */
.L_x_21020:
        /* <DEDUP_REMOVED lines=8> */
.L_x_21025:
[----:B------:R0:W5:Y:S01]  /*19e80*/  LDG.E R2, desc[UR36][R24.64] ;  /* 0x0000002418027981 */ /* 0x000162000c1e1900 */
[----:B------:R-:W-:Y:S05]  /*19e90*/  BRA `(.L_x_21023) ;  /* 0x0000000c000c7947 */ /* 0x000fea0003800000 */
.L_x_21024:
[----:B------:R0:W5:Y:S01]  /*19ea0*/  LDG.E.S16 R2, desc[UR36][R24.64] ;  /* 0x0000002418027981 */ /* 0x000162000c1e1700 */
[----:B------:R-:W-:Y:S05]  /*19eb0*/  BRA `(.L_x_21023) ;  /* 0x0000000c00047947 */ /* 0x000fea0003800000 */
.L_x_21019:
        /* <DEDUP_REMOVED lines=9> */
.L_x_21027:
[----:B------:R-:W2:Y:S02]  /*19f50*/  LDG.E.U16 R24, desc[UR36][R24.64] ;  /* 0x0000002418187981 */ /* 0x000ea4000c1e1500 */
[----:B--2---:R-:W-:-:S06]  /*19f60*/  HADD2.F32 R2, -RZ, R24.H0_H0 ;  /* 0x20000018ff027230 */ /* 0x004fcc0000004100 */
[----:B------:R-:W0:Y:S01]  /*19f70*/  F2I.FTZ.TRUNC.NTZ R2, R2 ;  /* 0x0000000200027305 */ /* 0x000e22000021f100 */
[----:B------:R-:W-:Y:S05]  /*19f80*/  BRA `(.L_x_21023) ;  /* 0x0000000800d07947 */ /* 0x000fea0003800000 */
.L_x_21026:
        /* <DEDUP_REMOVED lines=9> */
.L_x_21029:
[----:B------:R-:W2:Y:S02]  /*1a020*/  LDG.E.U16 R24, desc[UR36][R24.64] ;  /* 0x0000002418187981 */ /* 0x000ea4000c1e1500 */
[----:B--2---:R-:W-:-:S06]  /*1a030*/  HADD2.F32 R2, -RZ, R24.H0_H0 ;  /* 0x20000018ff027230 */ /* 0x004fcc0000004100 */
[----:B------:R-:W0:Y:S01]  /*1a040*/  F2I.FTZ.TRUNC.NTZ R2, R2 ;  /* 0x0000000200027305 */ /* 0x000e22000021f100 */
[----:B------:R-:W-:Y:S05]  /*1a050*/  BRA `(.L_x_21023) ;  /* 0x00000008009c7947 */ /* 0x000fea0003800000 */
.L_x_21028:
[----:B------:R-:W2:Y:S02]  /*1a060*/  LDG.E.64 R2, desc[UR36][R24.64] ;  /* 0x0000002418027981 */ /* 0x000ea4000c1e1b00 */
[----:B--2---:R0:W2:Y:S01]  /*1a070*/  F2I.F64.TRUNC R2, R2 ;  /* 0x0000000200027311 */ /* 0x0040a2000030d100 */
[----:B------:R-:W-:Y:S05]  /*1a080*/  BRA `(.L_x_21023) ;  /* 0x0000000800907947 */ /* 0x000fea0003800000 */
.L_x_21018:
        /* <DEDUP_REMOVED lines=12> */
.L_x_21032:
[----:B------:R-:W2:Y:S02]  /*1a150*/  LDG.E.64 R2, desc[UR36][R24.64] ;  /* 0x0000002418027981 */ /* 0x000ea4000c1e1b00 */
[----:B--2---:R0:W2:Y:S01]  /*1a160*/  F2I.F64.TRUNC R2, R2 ;  /* 0x0000000200027311 */ /* 0x0040a2000030d100 */
[----:B------:R-:W-:Y:S05]  /*1a170*/  BRA `(.L_x_21023) ;  /* 0x0000000800547947 */ /* 0x000fea0003800000 */
.L_x_21031:
        /* <DEDUP_REMOVED lines=27> */
.L_x_21034:
        /* <DEDUP_REMOVED lines=14> */
.L_x_21033:
[----:B------:R-:W2:Y:S02]  /*1a410*/  LDG.E.U16 R2, desc[UR36][R24.64] ;  /* 0x0000002418027981 */ /* 0x000ea4000c1e1500 */
[----:B--2---:R-:W-:-:S06]  /*1a420*/  IMAD.U32 R2, R2, 0x10000, RZ ;  /* 0x0001000002027824 */ /* 0x004fcc00078e00ff */
[----:B------:R-:W0:Y:S01]  /*1a430*/  F2I.FTZ.TRUNC.NTZ R2, R2 ;  /* 0x0000000200027305 */ /* 0x000e22000021f100 */
[----:B------:R-:W-:Y:S05]  /*1a440*/  BRA `(.L_x_21023) ;  /* 0x0000000400a07947 */ /* 0x000fea0003800000 */
.L_x_21030:
        /* <DEDUP_REMOVED lines=10> */
.L_x_21037:
        /* <DEDUP_REMOVED lines=21> */
.L_x_21041:
[----:B------:R-:W-:Y:S05]  /*1a640*/  BSYNC B1 ;  /* 0x0000000000017941 */ /* 0x000fea0003800000 */
.L_x_21040:
[----:B------:R-:W-:Y:S02]  /*1a650*/  LEA R3, R0, 0x3b800000, 0x17 ;  /* 0x3b80000000037811 */ /* 0x000fe400078eb8ff */
[----:B------:R-:W-:-:S04]  /*1a660*/  SHF.L.U32 R2, R2, 0x14, RZ ;  /* 0x0000001402027819 */ /* 0x000fc800000006ff */
[----:B------:R-:W-:-:S07]  /*1a670*/  LOP3.LUT R2, R3, R2, R4, 0xfe, !PT ;  /* 0x0000000203027212 */ /* 0x000fce00078efe04 */
.L_x_21039:
[----:B------:R-:W-:Y:S05]  /*1a680*/  BSYNC B0 ;  /* 0x0000000000007941 */ /* 0x000fea0003800000 */
.L_x_21038:
[----:B------:R-:W0:Y:S01]  /*1a690*/  F2I.FTZ.TRUNC.NTZ R2, R2 ;  /* 0x0000000200027305 */ /* 0x000e22000021f100 */
[----:B------:R-:W-:Y:S05]  /*1a6a0*/  BRA `(.L_x_21023) ;  /* 0x0000000400087947 */ /* 0x000fea0003800000 */
.L_x_21036:
        /* <DEDUP_REMOVED lines=21> */
.L_x_21045:
[----:B------:R-:W-:Y:S05]  /*1a800*/  BSYNC B1 ;  /* 0x0000000000017941 */ /* 0x000fea0003800000 */
.L_x_21044:
[----:B------:R-:W-:Y:S01]  /*1a810*/  IMAD.SHL.U32 R2, R2, 0x200000, RZ ;  /* 0x0020000002027824 */ /* 0x000fe200078e00ff */
[----:B------:R-:W-:-:S04]  /*1a820*/  LEA R3, R0, 0x37800000, 0x17 ;  /* 0x3780000000037811 */ /* 0x000fc800078eb8ff */
[----:B------:R-:W-:-:S07]  /*1a830*/  LOP3.LUT R2, R3, R2, R4, 0xfe, !PT ;  /* 0x0000000203027212 */ /* 0x000fce00078efe04 */
.L_x_21043:
[----:B------:R-:W-:Y:S05]  /*1a840*/  BSYNC B0 ;  /* 0x0000000000007941 */ /* 0x000fea0003800000 */
.L_x_21042:
[----:B------:R-:W0:Y:S01]  /*1a850*/  F2I.FTZ.TRUNC.NTZ R2, R2 ;  /* 0x0000000200027305 */ /* 0x000e22000021f100 */
[----:B------:R-:W-:Y:S05]  /*1a860*/  BRA `(.L_x_21023) ;  /* 0x0000000000987947 */ /* 0x000fea0003800000 */
.L_x_21035:
        /* <DEDUP_REMOVED lines=14> */
.L_x_21049:
[----:B------:R-:W-:Y:S05]  /*1a950*/  BSYNC B0 ;  /* 0x0000000000007941 */ /* 0x000fea0003800000 */
.L_x_21048:
[----:B------:R-:W0:Y:S01]  /*1a960*/  F2I.FTZ.TRUNC.NTZ R2, R2 ;  /* 0x0000000200027305 */ /* 0x000e22000021f100 */
[----:B------:R-:W-:Y:S05]  /*1a970*/  BRA `(.L_x_21023) ;  /* 0x0000000000547947 */ /* 0x000fea0003800000 */
.L_x_21022:
        /* <DEDUP_REMOVED lines=17> */
.L_x_21050:
[----:B------:R-:W-:Y:S05]  /*1aa90*/  BRA `(.L_x_21023) ;  /* 0x00000000000c7947 */ /* 0x000fea0003800000 */
.L_x_21047:
[----:B------:R0:W5:Y:S01]  /*1aaa0*/  LDG.E R2, desc[UR36][R24.64] ;  /* 0x0000002418027981 */ /* 0x000162000c1e1900 */
[----:B------:R-:W-:Y:S05]  /*1aab0*/  BRA `(.L_x_21023) ;  /* 0x0000000000047947 */ /* 0x000fea0003800000 */
.L_x_21046:
[----:B------:R0:W5:Y:S02]  /*1aac0*/  LDG.E R2, desc[UR36][R24.64] ;  /* 0x0000002418027981 */ /* 0x000164000c1e1900 */
.L_x_21023:
        /* <DEDUP_REMOVED lines=17> */
.L_x_21054:
[----:B------:R0:W5:Y:S01]  /*1abe0*/  LDG.E.U8 R17, desc[UR36][R4.64] ;  /* 0x0000002404117981 */ /* 0x000162000c1e1100 */
[----:B------:R-:W-:Y:S05]  /*1abf0*/  BRA `(.L_x_21056) ;  /* 0x0000000c00347947 */ /* 0x000fea0003800000 */
.L_x_21053:
        /* <DEDUP_REMOVED lines=8> */
.L_x_21058:
[----:B------:R0:W5:Y:S01]  /*1ac80*/  LDG.E R17, desc[UR36][R4.64] ;  /* 0x0000002404117981 */ /* 0x000162000c1e1900 */
[----:B------:R-:W-:Y:S05]  /*1ac90*/  BRA `(.L_x_21056) ;  /* 0x0000000c000c7947 */ /* 0x000fea0003800000 */
.L_x_21057:
[----:B------:R0:W5:Y:S01]  /*1aca0*/  LDG.E.S16 R17, desc[UR36][R4.64] ;  /* 0x0000002404117981 */ /* 0x000162000c1e1700 */
[----:B------:R-:W-:Y:S05]  /*1acb0*/  BRA `(.L_x_21056) ;  /* 0x0000000c00047947 */ /* 0x000fea0003800000 */
.L_x_21052:
        /* <DEDUP_REMOVED lines=9> */
.L_x_21060:
[----:B------:R-:W4:Y:S02]  /*1ad50*/  LDG.E.U16 R4, desc[UR36][R4.64] ;  /* 0x0000002404047981 */ /* 0x000f24000c1e1500 */
[----:B----4-:R-:W-:-:S06]  /*1ad60*/  HADD2.F32 R17, -RZ, R4.H0_H0 ;  /* 0x20000004ff117230 */ /* 0x010fcc0000004100 */
[----:B------:R-:W0:Y:S01]  /*1ad70*/  F2I.FTZ.TRUNC.NTZ R17, R17 ;  /* 0x0000001100117305 */ /* 0x000e22000021f100 */
[----:B------:R-:W-:Y:S05]  /*1ad80*/  BRA `(.L_x_21056) ;  /* 0x0000000800d07947 */ /* 0x000fea0003800000 */
.L_x_21059:
        /* <DEDUP_REMOVED lines=9> */
.L_x_21062:
[----:B------:R-:W4:Y:S02]  /*1ae20*/  LDG.E.U16 R4, desc[UR36][R4.64] ;  /* 0x0000002404047981 */ /* 0x000f24000c1e1500 */
[----:B----4-:R-:W-:-:S06]  /*1ae30*/  HADD2.F32 R17, -RZ, R4.H0_H0 ;  /* 0x20000004ff117230 */ /* 0x010fcc0000004100 */
[----:B------:R-:W0:Y:S01]  /*1ae40*/  F2I.FTZ.TRUNC.NTZ R17, R17 ;  /* 0x0000001100117305 */ /* 0x000e22000021f100 */
[----:B------:R-:W-:Y:S05]  /*1ae50*/  BRA `(.L_x_21056) ;  /* 0x00000008009c7947 */ /* 0x000fea0003800000 */
.L_x_21061:
[----:B------:R-:W4:Y:S02]  /*1ae60*/  LDG.E.64 R4, desc[UR36][R4.64] ;  /* 0x0000002404047981 */ /* 0x000f24000c1e1b00 */
[----:B----4-:R0:W4:Y:S01]  /*1ae70*/  F2I.F64.TRUNC R17, R4 ;  /* 0x0000000400117311 */ /* 0x010122000030d100 */
[----:B------:R-:W-:Y:S05]  /*1ae80*/  BRA `(.L_x_21056) ;  /* 0x0000000800907947 */ /* 0x000fea0003800000 */
.L_x_21051:
        /* <DEDUP_REMOVED lines=12> */
.L_x_21065:
[----:B------:R-:W4:Y:S02]  /*1af50*/  LDG.E.64 R4, desc[UR36][R4.64] ;  /* 0x0000002404047981 */ /* 0x000f24000c1e1b00 */
[----:B----4-:R0:W4:Y:S01]  /*1af60*/  F2I.F64.TRUNC R17, R4 ;  /* 0x0000000400117311 */ /* 0x010122000030d100 */
[----:B------:R-:W-:Y:S05]  /*1af70*/  BRA `(.L_x_21056) ;  /* 0x0000000800547947 */ /* 0x000fea0003800000 */
.L_x_21064:
        /* <DEDUP_REMOVED lines=27> */
.L_x_21067:
        /* <DEDUP_REMOVED lines=14> */
.L_x_21066:
[----:B------:R-:W4:Y:S02]  /*1b210*/  LDG.E.U16 R17, desc[UR36][R4.64] ;  /* 0x0000002404117981 */ /* 0x000f24000c1e1500 */
[----:B----4-:R-:W-:-:S06]  /*1b220*/  SHF.L.U32 R17, R17, 0x10, RZ ;  /* 0x0000001011117819 */ /* 0x010fcc00000006ff */
[----:B------:R-:W0:Y:S01]  /*1b230*/  F2I.FTZ.TRUNC.NTZ R17, R17 ;  /* 0x0000001100117305 */ /* 0x000e22000021f100 */
[----:B------:R-:W-:Y:S05]  /*1b240*/  BRA `(.L_x_21056) ;  /* 0x0000000400a07947 */ /* 0x000fea0003800000 */
.L_x_21063:
        /* <DEDUP_REMOVED lines=10> */
.L_x_21070:
        /* <DEDUP_REMOVED lines=21> */
.L_x_21074:
[----:B------:R-:W-:Y:S05]  /*1b440*/  BSYNC B1 ;  /* 0x0000000000017941 */ /* 0x000fea0003800000 */
.L_x_21073:
[----:B------:R-:W-:Y:S01]  /*1b450*/  IMAD.SHL.U32 R3, R3, 0x100000, RZ ;  /* 0x0010000003037824 */ /* 0x000fe200078e00ff */
[----:B------:R-:W-:-:S04]  /*1b460*/  LEA R0, R0, 0x3b800000, 0x17 ;  /* 0x3b80000000007811 */ /* 0x000fc800078eb8ff */
[----:B------:R-:W-:-:S07]  /*1b470*/  LOP3.LUT R17, R0, R3, R17, 0xfe, !PT ;  /* 0x0000000300117212 */ /* 0x000fce00078efe11 */
.L_x_21072:
[----:B------:R-:W-:Y:S05]  /*1b480*/  BSYNC B0 ;  /* 0x0000000000007941 */ /* 0x000fea0003800000 */
.L_x_21071:
[----:B------:R-:W0:Y:S01]  /*1b490*/  F2I.FTZ.TRUNC.NTZ R17, R17 ;  /* 0x0000001100117305 */ /* 0x000e22000021f100 */
[----:B------:R-:W-:Y:S05]  /*1b4a0*/  BRA `(.L_x_21056) ;  /* 0x0000000400087947 */ /* 0x000fea0003800000 */
.L_x_21069:
        /* <DEDUP_REMOVED lines=21> */
.L_x_21078:
[----:B------:R-:W-:Y:S05]  /*1b600*/  BSYNC B1 ;  /* 0x0000000000017941 */ /* 0x000fea0003800000 */
.L_x_21077:
[----:B------:R-:W-:Y:S01]  /*1b610*/  IMAD.SHL.U32 R3, R3, 0x200000, RZ ;  /* 0x0020000003037824 */ /* 0x000fe200078e00ff */
[----:B------:R-:W-:-:S04]  /*1b620*/  LEA R0, R0, 0x37800000, 0x17 ;  /* 0x3780000000007811 */ /* 0x000fc800078eb8ff */
[----:B------:R-:W-:-:S07]  /*1b630*/  LOP3.LUT R17, R0, R3, R17, 0xfe, !PT ;  /* 0x0000000300117212 */ /* 0x000fce00078efe11 */
.L_x_21076:
[----:B------:R-:W-:Y:S05]  /*1b640*/  BSYNC B0 ;  /* 0x0000000000007941 */ /* 0x000fea0003800000 */
.L_x_21075:
[----:B------:R-:W0:Y:S01]  /*1b650*/  F2I.FTZ.TRUNC.NTZ R17, R17 ;  /* 0x0000001100117305 */ /* 0x000e22000021f100 */
[----:B------:R-:W-:Y:S05]  /*1b660*/  BRA `(.L_x_21056) ;  /* 0x0000000000987947 */ /* 0x000fea0003800000 */
.L_x_21068:
        /* <DEDUP_REMOVED lines=14> */
.L_x_21082:
[----:B------:R-:W-:Y:S05]  /*1b750*/  BSYNC B0 ;  /* 0x0000000000007941 */ /* 0x000fea0003800000 */
.L_x_21081:
[----:B------:R-:W0:Y:S01]  /*1b760*/  F2I.FTZ.TRUNC.NTZ R17, R17 ;  /* 0x0000001100117305 */ /* 0x000e22000021f100 */
[----:B------:R-:W-:Y:S05]  /*1b770*/  BRA `(.L_x_21056) ;  /* 0x0000000000547947 */ /* 0x000fea0003800000 */
.L_x_21055:
        /* <DEDUP_REMOVED lines=17> */
.L_x_21083:
[----:B------:R-:W-:Y:S05]  /*1b890*/  BRA `(.L_x_21056) ;  /* 0x00000000000c7947 */ /* 0x000fea0003800000 */
.L_x_21080:
[----:B------:R0:W5:Y:S01]  /*1b8a0*/  LDG.E R17, desc[UR36][R4.64] ;  /* 0x0000002404117981 */ /* 0x000162000c1e1900 */
[----:B------:R-:W-:Y:S05]  /*1b8b0*/  BRA `(.L_x_21056) ;  /* 0x0000000000047947 */ /* 0x000fea0003800000 */
.L_x_21079:
[----:B------:R0:W5:Y:S02]  /*1b8c0*/  LDG.E R17, desc[UR36][R4.64] ;  /* 0x0000002404117981 */ /* 0x000164000c1e1900 */
.L_x_21056:
        /* <DEDUP_REMOVED lines=17> */
.L_x_21087:
[----:B------:R0:W5:Y:S01]  /*1b9e0*/  LDG.E.U8 R16, desc[UR36][R4.64] ;  /* 0x0000002404107981 */ /* 0x000162000c1e1100 */
[----:B------:R-:W-:Y:S05]  /*1b9f0*/  BRA `(.L_x_21089) ;  /* 0x0000000c00347947 */ /* 0x000fea0003800000 */
.L_x_21086:
        /* <DEDUP_REMOVED lines=8> */
.L_x_21091:
[----:B------:R0:W5:Y:S01]  /*1ba80*/  LDG.E R16, desc[UR36][R4.64] ;  /* 0x0000002404107981 */ /* 0x000162000c1e1900 */
[----:B------:R-:W-:Y:S05]  /*1ba90*/  BRA `(.L_x_21089) ;  /* 0x0000000c000c7947 */ /* 0x000fea0003800000 */
.L_x_21090:
[----:B------:R0:W5:Y:S01]  /*1baa0*/  LDG.E.S16 R16, desc[UR36][R4.64] ;  /* 0x0000002404107981 */ /* 0x000162000c1e1700 */
[----:B------:R-:W-:Y:S05]  /*1bab0*/  BRA `(.L_x_21089) ;  /* 0x0000000c00047947 */ /* 0x000fea0003800000 */
.L_x_21085:
        /* <DEDUP_REMOVED lines=9> */
.L_x_21093:
[----:B------:R-:W4:Y:S02]  /*1bb50*/  LDG.E.U16 R4, desc[UR36][R4.64] ;  /* 0x0000002404047981 */ /* 0x000f24000c1e1500 */
[----:B----4-:R-:W-:-:S06]  /*1bb60*/  HADD2.F32 R16, -RZ, R4.H0_H0 ;  /* 0x20000004ff107230 */ /* 0x010fcc0000004100 */
[----:B------:R-:W0:Y:S01]  /*1bb70*/  F2I.FTZ.TRUNC.NTZ R16, R16 ;  /* 0x0000001000107305 */ /* 0x000e22000021f100 */
[----:B------:R-:W-:Y:S05]  /*1bb80*/  BRA `(.L_x_21089) ;  /* 0x0000000800d07947 */ /* 0x000fea0003800000 */
.L_x_21092:
        /* <DEDUP_REMOVED lines=9> */
.L_x_21095:
[----:B------:R-:W4:Y:S02]  /*1bc20*/  LDG.E.U16 R4, desc[UR36][R4.64] ;  /* 0x0000002404047981 */ /* 0x000f24000c1e1500 */
[----:B----4-:R-:W-:-:S06]  /*1bc30*/  HADD2.F32 R16, -RZ, R4.H0_H0 ;  /* 0x20000004ff107230 */ /* 0x010fcc0000004100 */
[----:B------:R-:W0:Y:S01]  /*1bc40*/  F2I.FTZ.TRUNC.NTZ R16, R16 ;  /* 0x0000001000107305 */ /* 0x000e22000021f100 */
[----:B------:R-:W-:Y:S05]  /*1bc50*/  BRA `(.L_x_21089) ;  /* 0x00000008009c7947 */ /* 0x000fea0003800000 */
.L_x_21094:
[----:B------:R-:W4:Y:S02]  /*1bc60*/  LDG.E.64 R4, desc[UR36][R4.64] ;  /* 0x0000002404047981 */ /* 0x000f24000c1e1b00 */
[----:B----4-:R0:W1:Y:S01]  /*1bc70*/  F2I.F64.TRUNC R16, R4 ;  /* 0x0000000400107311 */ /* 0x010062000030d100 */
[----:B------:R-:W-:Y:S05]  /*1bc80*/  BRA `(.L_x_21089) ;  /* 0x0000000800907947 */ /* 0x000fea0003800000 */
.L_x_21084:
        /* <DEDUP_REMOVED lines=12> */
.L_x_21098:
[----:B------:R-:W4:Y:S02]  /*1bd50*/  LDG.E.64 R4, desc[UR36][R4.64] ;  /* 0x0000002404047981 */ /* 0x000f24000c1e1b00 */
[----:B----4-:R0:W1:Y:S01]  /*1bd60*/  F2I.F64.TRUNC R16, R4 ;  /* 0x0000000400107311 */ /* 0x010062000030d100 */
[----:B------:R-:W-:Y:S05]  /*1bd70*/  BRA `(.L_x_21089) ;  /* 0x0000000800547947 */ /* 0x000fea0003800000 */
.L_x_21097:
        /* <DEDUP_REMOVED lines=27> */
.L_x_21100:
        /* <DEDUP_REMOVED lines=14> */
.L_x_21099:
[----:B------:R-:W4:Y:S02]  /*1c010*/  LDG.E.U16 R16, desc[UR36][R4.64] ;  /* 0x0000002404107981 */ /* 0x000f24000c1e1500 */
[----:B----4-:R-:W-:-:S06]  /*1c020*/  IMAD.U32 R16, R16, 0x10000, RZ ;  /* 0x0001000010107824 */ /* 0x010fcc00078e00ff */
[----:B------:R-:W0:Y:S01]  /*1c030*/  F2I.FTZ.TRUNC.NTZ R16, R16 ;  /* 0x0000001000107305 */ /* 0x000e22000021f100 */
[----:B------:R-:W-:Y:S05]  /*1c040*/  BRA `(.L_x_21089) ;  /* 0x0000000400a07947 */ /* 0x000fea0003800000 */
.L_x_21096:
        /* <DEDUP_REMOVED lines=10> */
.L_x_21103:
        /* <DEDUP_REMOVED lines=21> */
.L_x_21107:
[----:B------:R-:W-:Y:S05]  /*1c240*/  BSYNC B1 ;  /* 0x0000000000017941 */ /* 0x000fea0003800000 */
.L_x_21106:
[----:B------:R-:W-:Y:S01]  /*1c250*/  IMAD.SHL.U32 R3, R3, 0x100000, RZ ;  /* 0x0010000003037824 */ /* 0x000fe200078e00ff */
[----:B------:R-:W-:-:S04]  /*1c260*/  LEA R5, R0, 0x3b800000, 0x17 ;  /* 0x3b80000000057811 */ /* 0x000fc800078eb8ff */
[----:B------:R-:W-:-:S07]  /*1c270*/  LOP3.LUT R16, R5, R3, R16, 0xfe, !PT ;  /* 0x0000000305107212 */ /* 0x000fce00078efe10 */
.L_x_21105:
[----:B------:R-:W-:Y:S05]  /*1c280*/  BSYNC B0 ;  /* 0x0000000000007941 */ /* 0x000fea0003800000 */
.L_x_21104:
[----:B------:R-:W1:Y:S01]  /*1c290*/  F2I.FTZ.TRUNC.NTZ R16, R16 ;  /* 0x0000001000107305 */ /* 0x000e62000021f100 */
[----:B------:R-:W-:Y:S05]  /*1c2a0*/  BRA `(.L_x_21089) ;  /* 0x0000000400087947 */ /* 0x000fea0003800000 */
.L_x_21102:
        /* <DEDUP_REMOVED lines=21> */
.L_x_21111:
[----:B------:R-:W-:Y:S05]  /*1c400*/  BSYNC B1 ;  /* 0x0000000000017941 */ /* 0x000fea0003800000 */
.L_x_21110:
[----:B------:R-:W-:Y:S01]  /*1c410*/  IMAD.SHL.U32 R3, R3, 0x200000, RZ ;  /* 0x0020000003037824 */ /* 0x000fe200078e00ff */
[----:B------:R-:W-:-:S04]  /*1c420*/  LEA R5, R0, 0x37800000, 0x17 ;  /* 0x3780000000057811 */ /* 0x000fc800078eb8ff */
[----:B------:R-:W-:-:S07]  /*1c430*/  LOP3.LUT R16, R5, R3, R16, 0xfe, !PT ;  /* 0x0000000305107212 */ /* 0x000fce00078efe10 */
.L_x_21109:
[----:B------:R-:W-:Y:S05]  /*1c440*/  BSYNC B0 ;  /* 0x0000000000007941 */ /* 0x000fea0003800000 */
.L_x_21108:
[----:B------:R-:W4:Y:S01]  /*1c450*/  F2I.FTZ.TRUNC.NTZ R16, R16 ;  /* 0x0000001000107305 */ /* 0x000f22000021f100 */
[----:B------:R-:W-:Y:S05]  /*1c460*/  BRA `(.L_x_21089) ;  /* 0x0000000000987947 */ /* 0x000fea0003800000 */
.L_x_21101:
        /* <DEDUP_REMOVED lines=14> */
.L_x_21115:
[----:B------:R-:W-:Y:S05]  /*1c550*/  BSYNC B0 ;  /* 0x0000000000007941 */ /* 0x000fea0003800000 */
.L_x_21114:
[----:B------:R-:W0:Y:S01]  /*1c560*/  F2I.FTZ.TRUNC.NTZ R16, R16 ;  /* 0x0000001000107305 */ /* 0x000e22000021f100 */
[----:B------:R-:W-:Y:S05]  /*1c570*/  BRA `(.L_x_21089) ;  /* 0x0000000000547947 */ /* 0x000fea0003800000 */
.L_x_21088:
        /* <DEDUP_REMOVED lines=17> */
.L_x_21116:
[----:B------:R-:W-:Y:S05]  /*1c690*/  BRA `(.L_x_21089) ;  /* 0x00000000000c7947 */ /* 0x000fea0003800000 */
.L_x_21113:
[----:B------:R0:W5:Y:S01]  /*1c6a0*/  LDG.E R16, desc[UR36][R4.64] ;  /* 0x0000002404107981 */ /* 0x000162000c1e1900 */
[----:B------:R-:W-:Y:S05]  /*1c6b0*/  BRA `(.L_x_21089) ;  /* 0x0000000000047947 */ /* 0x000fea0003800000 */
.L_x_21112:
[----:B------:R0:W5:Y:S02]  /*1c6c0*/  LDG.E R16, desc[UR36][R4.64] ;  /* 0x0000002404107981 */ /* 0x000164000c1e1900 */
.L_x_21089:
        /* <DEDUP_REMOVED lines=23> */
.L_x_21118:
[----:B------:R-:W-:Y:S05]  /*1c840*/  BSYNC B6 ;  /* 0x0000000000067941 */ /* 0x000fea0003800000 */
.L_x_21117:
        /* <DEDUP_REMOVED lines=23> */
.L_x_21120:
[----:B------:R-:W-:Y:S05]  /*1c9c0*/  BSYNC B6 ;  /* 0x0000000000067941 */ /* 0x000fea0003800000 */
.L_x_21119:
        /* <DEDUP_REMOVED lines=26> */
.L_x_21122:
[----:B------:R-:W-:Y:S05]  /*1cb70*/  BSYNC B6 ;  /* 0x0000000000067941 */ /* 0x000fea0003800000 */
.L_x_21121:
        /* <DEDUP_REMOVED lines=16> */
.L_x_21127:
        /* <DEDUP_REMOVED lines=12> */
.L_x_21125:
        /* <DEDUP_REMOVED lines=19> */
.L_x_21126:
[----:B------:R-:W-:Y:S05]  /*1ce70*/  BSYNC B1 ;  /* 0x0000000000017941 */ /* 0x000fea0003800000 */
.L_x_21124:
        /* <DEDUP_REMOVED lines=21> */
.L_x_21123:
        /* <DEDUP_REMOVED lines=18> */
.L_x_21132:
        /* <DEDUP_REMOVED lines=24> */
.L_x_21131:
[----:B------:R-:W-:Y:S05]  /*1d270*/  BSYNC B7 ;  /* 0x0000000000077941 */ /* 0x000fea0003800000 */
.L_x_21130:
[----:B------:R-:W-:-:S04]  /*1d280*/  IADD3 R16, P0, R16, 0x4, RZ ;  /* 0x0000000410107810 */ /* 0x000fc80007f1e0ff */
[----:B------:R-:W-:Y:S02]  /*1d290*/  IADD3.X R17, RZ, R17, RZ, P0, !PT ;  /* 0x00000011ff117210 */ /* 0x000fe400007fe4ff */
[----:B------:R-:W-:-:S04]  /*1d2a0*/  ISETP.GE.U32.AND P0, PT, R16, R23, PT ;  /* 0x000000171000720c */ /* 0x000fc80003f06070 */
[----:B------:R-:W-:-:S13]  /*1d2b0*/  ISETP.GE.U32.AND.EX P0, PT, R17, R22, PT, P0 ;  /* 0x000000161100720c */ /* 0x000fda0003f06100 */
[----:B------:R-:W-:Y:S05]  /*1d2c0*/  @!P0 BRA `(.L_x_21132) ;  /* 0xfffffffc00888947 */ /* 0x000fea000383ffff */
.L_x_21129:
[----:B------:R-:W-:Y:S05]  /*1d2d0*/  BSYNC B6 ;  /* 0x0000000000067941 */ /* 0x000fea0003800000 */
.L_x_21128:
        /* <DEDUP_REMOVED lines=14> */
.L_x_21136:
[----:B------:R-:W-:Y:S01]  /*1d3c0*/  STG.E.U8 desc[UR36][R18.64], RZ ;  /* 0x000000ff12007986 */ /* 0x000fe2000c101124 */
[----:B------:R-:W-:Y:S05]  /*1d3d0*/  EXIT ;  /* 0x000000000000794d */ /* 0x000fea0003800000 */
.L_x_21135:
        /* <DEDUP_REMOVED lines=8> */
.L_x_21139:
[----:B------:R-:W-:Y:S01]  /*1d460*/  STG.E desc[UR36][R18.64], RZ ;  /* 0x000000ff12007986 */ /* 0x000fe2000c101924 */
[----:B------:R-:W-:Y:S05]  /*1d470*/  EXIT ;  /* 0x000000000000794d */ /* 0x000fea0003800000 */
.L_x_21138:
[----:B------:R-:W-:Y:S01]  /*1d480*/  STG.E.U16 desc[UR36][R18.64], RZ ;  /* 0x000000ff12007986 */ /* 0x000fe2000c101524 */
[----:B------:R-:W-:Y:S05]  /*1d490*/  EXIT ;  /* 0x000000000000794d */ /* 0x000fea0003800000 */
.L_x_21134:
        /* <DEDUP_REMOVED lines=8> */
.L_x_21141:
[----:B------:R-:W-:Y:S01]  /*1d520*/  STG.E.U16 desc[UR36][R18.64], RZ ;  /* 0x000000ff12007986 */ /* 0x000fe2000c101524 */
[----:B------:R-:W-:Y:S05]  /*1d530*/  EXIT ;  /* 0x000000000000794d */ /* 0x000fea0003800000 */
.L_x_21140:
        /* <DEDUP_REMOVED lines=8> */
.L_x_21143:
[----:B------:R-:W-:Y:S01]  /*1d5c0*/  STG.E desc[UR36][R18.64], RZ ;  /* 0x000000ff12007986 */ /* 0x000fe2000c101924 */
[----:B------:R-:W-:Y:S05]  /*1d5d0*/  EXIT ;  /* 0x000000000000794d */ /* 0x000fea0003800000 */
.L_x_21142:
[----:B------:R-:W-:Y:S01]  /*1d5e0*/  STG.E.64 desc[UR36][R18.64], RZ ;  /* 0x000000ff12007986 */ /* 0x000fe2000c101b24 */
[----:B------:R-:W-:Y:S05]  /*1d5f0*/  EXIT ;  /* 0x000000000000794d */ /* 0x000fea0003800000 */
.L_x_21133:
        /* <DEDUP_REMOVED lines=10> */
.L_x_21146:
[----:B------:R-:W-:Y:S01]  /*1d6a0*/  STG.E.128 desc[UR36][R18.64], RZ ;  /* 0x000000ff12007986 */ /* 0x000fe2000c101d24 */
[----:B------:R-:W-:Y:S05]  /*1d6b0*/  EXIT ;  /* 0x000000000000794d */ /* 0x000fea0003800000 */
.L_x_21145:
        /* <DEDUP_REMOVED lines=8> */
.L_x_21148:
[----:B------:R-:W-:Y:S01]  /*1d740*/  STG.E.U8 desc[UR36][R18.64], RZ ;  /* 0x000000ff12007986 */ /* 0x000fe2000c101124 */
[----:B------:R-:W-:Y:S05]  /*1d750*/  EXIT ;  /* 0x000000000000794d */ /* 0x000fea0003800000 */
.L_x_21147:
[----:B------:R-:W-:Y:S01]  /*1d760*/  STG.E.U16 desc[UR36][R18.64], RZ ;  /* 0x000000ff12007986 */ /* 0x000fe2000c101524 */
[----:B------:R-:W-:Y:S05]  /*1d770*/  EXIT ;  /* 0x000000000000794d */ /* 0x000fea0003800000 */
.L_x_21144:
        /* <DEDUP_REMOVED lines=10> */
.L_x_21151:
[----:B------:R-:W-:Y:S01]  /*1d820*/  STG.E.U8 desc[UR36][R18.64], RZ ;  /* 0x000000ff12007986 */ /* 0x000fe2000c101124 */
[----:B------:R-:W-:Y:S05]  /*1d830*/  EXIT ;  /* 0x000000000000794d */ /* 0x000fea0003800000 */
.L_x_21150:
[----:B------:R-:W-:Y:S01]  /*1d840*/  STG.E.U8 desc[UR36][R18.64], RZ ;  /* 0x000000ff12007986 */ /* 0x000fe2000c101124 */
[----:B------:R-:W-:Y:S05]  /*1d850*/  EXIT ;  /* 0x000000000000794d */ /* 0x000fea0003800000 */
.L_x_21149:
[----:B------:R-:W-:-:S13]  /*1d860*/  ISETP.NE.AND P0, PT, R0, 0x1c, PT ;  /* 0x0000001c0000780c */ /* 0x000fda0003f05270 */
[----:B------:R-:W-:Y:S05]  /*1d870*/  @!P0 BRA `(.L_x_21152) ;  /* 0x0000000000608947 */ /* 0x000fea0003800000 */
[----:B------:R-:W-:-:S13]  /*1d880*/  ISETP.NE.AND P0, PT, R0, 0x1d, PT ;  /* 0x0000001d0000780c */ /* 0x000fda0003f05270 */
[----:B------:R-:W-:Y:S05]  /*1d890*/  @!P0 BRA `(.L_x_21153) ;  /* 0x0000000000508947 */ /* 0x000fea0003800000 */
[----:B------:R-:W-:-:S13]  /*1d8a0*/  ISETP.NE.AND P0, PT, R0, 0x2c, PT ;  /* 0x0000002c0000780c */ /* 0x000fda0003f05270 */
[----:B------:R0:W-:Y:S01]  /*1d8b0*/  @!P0 STG.E.U8 desc[UR36][R18.64], RZ ;  /* 0x000000ff12008986 */ /* 0x0001e2000c101124 */
[----:B------:R-:W-:Y:S05]  /*1d8c0*/  @!P0 EXIT ;  /* 0x000000000000894d */ /* 0x000fea0003800000 */
.L_x_21137:
        /* <DEDUP_REMOVED lines=16> */
.L_x_21154:
[----:B------:R-:W-:Y:S05]  /*1d9d0*/  EXIT ;  /* 0x000000000000794d */ /* 0x000fea0003800000 */
.L_x_21153:
[----:B------:R-:W-:Y:S01]  /*1d9e0*/  STG.E.64 desc[UR36][R18.64], RZ ;  /* 0x000000ff12007986 */ /* 0x000fe2000c101b24 */
[----:B------:R-:W-:Y:S05]  /*1d9f0*/  EXIT ;  /* 0x000000000000794d */ /* 0x000fea0003800000 */
.L_x_21152:
[----:B------:R-:W-:Y:S01]  /*1da00*/  STG.E desc[UR36][R18.64], RZ ;  /* 0x000000ff12007986 */ /* 0x000fe2000c101924 */
[----:B------:R-:W-:Y:S05]  /*1da10*/  EXIT ;  /* 0x000000000000794d */ /* 0x000fea0003800000 */
        .weak           $__internal_50_$__cuda_sm20_div_s64
        .type           $__internal_50_$__cuda_sm20_div_s64,@function
        .size           $__internal_50_$__cuda_sm20_div_s64,(.L_x_32230 - $__internal_50_$__cuda_sm20_div_s64)
$__internal_50_$__cuda_sm20_div_s64:
        /* <DEDUP_REMOVED lines=83> */
[----:B------:R-:W-:Y:S06]  /*1df50*/  RET.REL.NODEC R6 `(_ZN2at6native18elementwise_kernelILi128ELi4EZNS0_15gpu_kernel_implIZZZNS0_67_GLOBAL__N__bb565c37_34_ValidateCompressedIndicesKernel_cu_33a4b88b42_validate_compressed_sparse_indices_kernelILNS3_8CDimNameE0ENS3_18CUDAKernelLauncherENS3_14EmptyVecKernelENS3_8DummyVecELm0EEEvRKNS_6TensorESB_lllENKUlvE1_clEvENKUlvE_clEvEUliiiiiE_EEvRNS_18TensorIteratorBaseERKT_EUliE_EEviT1_) ;  /* 0xfffffe2006287950 */ /* 0x000fec0003c3ffff */
.L_x_21155:
        /* <DEDUP_REMOVED lines=10> */
.L_x_32230:


//--------------------- .text._ZN2at6native27unrolled_elementwise_kernelIZZZNS0_67_GLOBAL__N__bb565c37_34_ValidateCompressedIndicesKernel_cu_33a4b88b42_validate_compressed_sparse_indices_kernelILNS2_8CDimNameE0ENS2_18CUDAKernelLauncherENS2_14EmptyVecKernelENS2_8DummyVecELm0EEEvRKNS_6TensorESA_lllENKUlvE1_clEvENKUlvE_clEvEUliiiiiE_St5arrayIPcLm6EELi4E23TrivialOffsetCalculatorILi5EjESH_ILi1EjENS0_6memory12LoadWithCastILi5EEENSK_13StoreWithCastILi1EEEEEviT_T0_T2_T3_T4_T5_ --------------------------
	.section	.text._ZN2at6native27unrolled_elementwise_kernelIZZZNS0_67_GLOBAL__N__bb565c37_34_ValidateCompressedIndicesKernel_cu_33a4b88b42_validate_compressed_sparse_indices_kernelILNS2_8CDimNameE0ENS2_18CUDAKernelLauncherENS2_14EmptyVecKernelENS2_8DummyVecELm0EEEvRKNS_6TensorESA_lllENKUlvE1_clEvENKUlvE_clEvEUliiiiiE_St5arrayIPcLm6EELi4E23TrivialOffsetCalculatorILi5EjESH_ILi1EjENS0_6memory12LoadWithCastILi5EEENSK_13StoreWithCastILi1EEEEEviT_T0_T2_T3_T4_T5_,"ax",@progbits
	.align	128
        .global         _ZN2at6native27unrolled_elementwise_kernelIZZZNS0_67_GLOBAL__N__bb565c37_34_ValidateCompressedIndicesKernel_cu_33a4b88b42_validate_compressed_sparse_indices_kernelILNS2_8CDimNameE0ENS2_18CUDAKernelLauncherENS2_14EmptyVecKernelENS2_8DummyVecELm0EEEvRKNS_6TensorESA_lllENKUlvE1_clEvENKUlvE_clEvEUliiiiiE_St5arrayIPcLm6EELi4E23TrivialOffsetCalculatorILi5EjESH_ILi1EjENS0_6memory12LoadWithCastILi5EEENSK_13StoreWithCastILi1EEEEEviT_T0_T2_T3_T4_T5_
        .type           _ZN2at6native27unrolled_elementwise_kernelIZZZNS0_67_GLOBAL__N__bb565c37_34_ValidateCompressedIndicesKernel_cu_33a4b88b42_validate_compressed_sparse_indices_kernelILNS2_8CDimNameE0ENS2_18CUDAKernelLauncherENS2_14EmptyVecKernelENS2_8DummyVecELm0EEEvRKNS_6TensorESA_lllENKUlvE1_clEvENKUlvE_clEvEUliiiiiE_St5arrayIPcLm6EELi4E23TrivialOffsetCalculatorILi5EjESH_ILi1EjENS0_6memory12LoadWithCastILi5EEENSK_13StoreWithCastILi1EEEEEviT_T0_T2_T3_T4_T5_,@function
        .size           _ZN2at6native27unrolled_elementwise_kernelIZZZNS0_67_GLOBAL__N__bb565c37_34_ValidateCompressedIndicesKernel_cu_33a4b88b42_validate_compressed_sparse_indices_kernelILNS2_8CDimNameE0ENS2_18CUDAKernelLauncherENS2_14EmptyVecKernelENS2_8DummyVecELm0EEEvRKNS_6TensorESA_lllENKUlvE1_clEvENKUlvE_clEvEUliiiiiE_St5arrayIPcLm6EELi4E23TrivialOffsetCalculatorILi5EjESH_ILi1EjENS0_6memory12LoadWithCastILi5EEENSK_13StoreWithCastILi1EEEEEviT_T0_T2_T3_T4_T5_,(.L_x_32232 - _ZN2at6native27unrolled_elementwise_kernelIZZZNS0_67_GLOBAL__N__bb565c37_34_ValidateCompressedIndicesKernel_cu_33a4b88b42_validate_compressed_sparse_indices_kernelILNS2_8CDimNameE0ENS2_18CUDAKernelLauncherENS2_14EmptyVecKernelENS2_8DummyVecELm0EEEvRKNS_6TensorESA_lllENKUlvE1_clEvENKUlvE_clEvEUliiiiiE_St5arrayIPcLm6EELi4E23TrivialOffsetCalculatorILi5EjESH_ILi1EjENS0_6memory12LoadWithCastILi5EEENSK_13StoreWithCastILi1EEEEEviT_T0_T2_T3_T4_T5_)
        .other          _ZN2at6native27unrolled_elementwise_kernelIZZZNS0_67_GLOBAL__N__bb565c37_34_ValidateCompressedIndicesKernel_cu_33a4b88b42_validate_compressed_sparse_indices_kernelILNS2_8CDimNameE0ENS2_18CUDAKernelLauncherENS2_14EmptyVecKernelENS2_8DummyVecELm0EEEvRKNS_6TensorESA_lllENKUlvE1_clEvENKUlvE_clEvEUliiiiiE_St5arrayIPcLm6EELi4E23TrivialOffsetCalculatorILi5EjESH_ILi1EjENS0_6memory12LoadWithCastILi5EEENSK_13StoreWithCastILi1EEEEEviT_T0_T2_T3_T4_T5_,@"STO_CUDA_ENTRY STV_DEFAULT"
_ZN2at6native27unrolled_elementwise_kernelIZZZNS0_67_GLOBAL__N__bb565c37_34_ValidateCompressedIndicesKernel_cu_33a4b88b42_validate_compressed_sparse_indices_kernelILNS2_8CDimNameE0ENS2_18CUDAKernelLauncherENS2_14EmptyVecKernelENS2_8DummyVecELm0EEEvRKNS_6TensorESA_lllENKUlvE1_clEvENKUlvE_clEvEUliiiiiE_St5arrayIPcLm6EELi4E23TrivialOffsetCalculatorILi5EjESH_ILi1EjENS0_6memory12LoadWithCastILi5EEENSK_13StoreWithCastILi1EEEEEviT_T0_T2_T3_T4_T5_:
.text._ZN2at6native27unrolled_elementwise_kernelIZZZNS0_67_GLOBAL__N__bb565c37_34_ValidateCompressedIndicesKernel_cu_33a4b88b42_validate_compressed_sparse_indices_kernelILNS2_8CDimNameE0ENS2_18CUDAKernelLauncherENS2_14EmptyVecKernelENS2_8DummyVecELm0EEEvRKNS_6TensorESA_lllENKUlvE1_clEvENKUlvE_clEvEUliiiiiE_St5arrayIPcLm6EELi4E23TrivialOffsetCalculatorILi5EjESH_ILi1EjENS0_6memory12LoadWithCastILi5EEENSK_13StoreWithCastILi1EEEEEviT_T0_T2_T3_T4_T5_:
        /* <DEDUP_REMOVED lines=37> */
.L_x_21161:
[----:B------:R3:W5:Y:S01]  /*0250*/  LDG.E.U8 R18, desc[UR36][R2.64] ;  /* 0x0000002402127981 */ /* 0x000762000c1e1100 */
[----:B------:R-:W-:Y:S05]  /*0260*/  BRA `(.L_x_21163) ;  /* 0x0000000c00347947 */ /* 0x000fea0003800000 */
.L_x_21160:
        /* <DEDUP_REMOVED lines=8> */
.L_x_21165:
[----:B------:R4:W5:Y:S01]  /*02f0*/  LDG.E R18, desc[UR36][R2.64] ;  /* 0x0000002402127981 */ /* 0x000962000c1e1900 */
[----:B------:R-:W-:Y:S05]  /*0300*/  BRA `(.L_x_21163) ;  /* 0x0000000c000c7947 */ /* 0x000fea0003800000 */
.L_x_21164:
[----:B------:R3:W5:Y:S01]  /*0310*/  LDG.E.S16 R18, desc[UR36][R2.64] ;  /* 0x0000002402127981 */ /* 0x000762000c1e1700 */
[----:B------:R-:W-:Y:S05]  /*0320*/  BRA `(.L_x_21163) ;  /* 0x0000000c00047947 */ /* 0x000fea0003800000 */
.L_x_21159:
        /* <DEDUP_REMOVED lines=9> */
.L_x_21167:
[----:B------:R-:W3:Y:S02]  /*03c0*/  LDG.E.U16 R2, desc[UR36][R2.64] ;  /* 0x0000002402027981 */ /* 0x000ee4000c1e1500 */
[----:B---3--:R-:W-:-:S06]  /*03d0*/  HADD2.F32 R18, -RZ, R2.H0_H0 ;  /* 0x20000002ff127230 */ /* 0x008fcc0000004100 */
[----:B------:R-:W3:Y:S01]  /*03e0*/  F2I.FTZ.TRUNC.NTZ R18, R18 ;  /* 0x0000001200127305 */ /* 0x000ee2000021f100 */
[----:B------:R-:W-:Y:S05]  /*03f0*/  BRA `(.L_x_21163) ;  /* 0x0000000800d07947 */ /* 0x000fea0003800000 */
.L_x_21166:
        /* <DEDUP_REMOVED lines=9> */
.L_x_21169:
[----:B------:R-:W3:Y:S02]  /*0490*/  LDG.E.U16 R2, desc[UR36][R2.64] ;  /* 0x0000002402027981 */ /* 0x000ee4000c1e1500 */
[----:B---3--:R-:W-:-:S06]  /*04a0*/  HADD2.F32 R18, -RZ, R2.H0_H0 ;  /* 0x20000002ff127230 */ /* 0x008fcc0000004100 */
[----:B------:R-:W3:Y:S01]  /*04b0*/  F2I.FTZ.TRUNC.NTZ R18, R18 ;  /* 0x0000001200127305 */ /* 0x000ee2000021f100 */
[----:B------:R-:W-:Y:S05]  /*04c0*/  BRA `(.L_x_21163) ;  /* 0x00000008009c7947 */ /* 0x000fea0003800000 */
.L_x_21168:
[----:B------:R-:W3:Y:S02]  /*04d0*/  LDG.E.64 R2, desc[UR36][R2.64] ;  /* 0x0000002402027981 */ /* 0x000ee4000c1e1b00 */
[----:B---3--:R3:W4:Y:S01]  /*04e0*/  F2I.F64.TRUNC R18, R2 ;  /* 0x0000000200127311 */ /* 0x008722000030d100 */
[----:B------:R-:W-:Y:S05]  /*04f0*/  BRA `(.L_x_21163) ;  /* 0x0000000800907947 */ /* 0x000fea0003800000 */
.L_x_21158:
        /* <DEDUP_REMOVED lines=12> */
.L_x_21172:
[----:B------:R-:W3:Y:S02]  /*05c0*/  LDG.E.64 R2, desc[UR36][R2.64] ;  /* 0x0000002402027981 */ /* 0x000ee4000c1e1b00 */
[----:B---3--:R3:W4:Y:S01]  /*05d0*/  F2I.F64.TRUNC R18, R2 ;  /* 0x0000000200127311 */ /* 0x008722000030d100 */
[----:B------:R-:W-:Y:S05]  /*05e0*/  BRA `(.L_x_21163) ;  /* 0x0000000800547947 */ /* 0x000fea0003800000 */
.L_x_21171:
        /* <DEDUP_REMOVED lines=27> */
.L_x_21174:
        /* <DEDUP_REMOVED lines=14> */
.L_x_21173:
[----:B------:R-:W3:Y:S02]  /*0880*/  LDG.E.U16 R18, desc[UR36][R2.64] ;  /* 0x0000002402127981 */ /* 0x000ee4000c1e1500 */
[----:B---3--:R-:W-:-:S06]  /*0890*/  IMAD.U32 R18, R18, 0x10000, RZ ;  /* 0x0001000012127824 */ /* 0x008fcc00078e00ff */
[----:B------:R-:W3:Y:S01]  /*08a0*/  F2I.FTZ.TRUNC.NTZ R18, R18 ;  /* 0x0000001200127305 */ /* 0x000ee2000021f100 */
[----:B------:R-:W-:Y:S05]  /*08b0*/  BRA `(.L_x_21163) ;  /* 0x0000000400a07947 */ /* 0x000fea0003800000 */
.L_x_21170:
        /* <DEDUP_REMOVED lines=10> */
.L_x_21177:
        /* <DEDUP_REMOVED lines=21> */
.L_x_21181:
[----:B------:R-:W-:Y:S05]  /*0ab0*/  BSYNC B1 ;  /* 0x0000000000017941 */ /* 0x000fea0003800000 */
.L_x_21180:
[----:B------:R-:W-:Y:S01]  /*0ac0*/  IMAD.SHL.U32 R2, R2, 0x100000, RZ ;  /* 0x0010000002027824 */ /* 0x000fe200078e00ff */
[----:B------:R-:W-:-:S04]  /*0ad0*/  LEA R3, R0, 0x3b800000, 0x17 ;  /* 0x3b80000000037811 */ /* 0x000fc800078eb8ff */
[----:B------:R-:W-:-:S07]  /*0ae0*/  LOP3.LUT R18, R3, R2, R18, 0xfe, !PT ;  /* 0x0000000203127212 */ /* 0x000fce00078efe12 */
.L_x_21179:
[----:B------:R-:W-:Y:S05]  /*0af0*/  BSYNC B0 ;  /* 0x0000000000007941 */ /* 0x000fea0003800000 */
.L_x_21178:
[----:B------:R-:W3:Y:S01]  /*0b00*/  F2I.FTZ.TRUNC.NTZ R18, R18 ;  /* 0x0000001200127305 */ /* 0x000ee2000021f100 */
[----:B------:R-:W-:Y:S05]  /*0b10*/  BRA `(.L_x_21163) ;  /* 0x0000000400087947 */ /* 0x000fea0003800000 */
.L_x_21176:
        /* <DEDUP_REMOVED lines=21> */
.L_x_21185:
[----:B------:R-:W-:Y:S05]  /*0c70*/  BSYNC B1 ;  /* 0x0000000000017941 */ /* 0x000fea0003800000 */
.L_x_21184:
[----:B------:R-:W-:Y:S01]  /*0c80*/  IMAD.SHL.U32 R2, R2, 0x200000, RZ ;  /* 0x0020000002027824 */ /* 0x000fe200078e00ff */
[----:B------:R-:W-:-:S04]  /*0c90*/  LEA R3, R0, 0x37800000, 0x17 ;  /* 0x3780000000037811 */ /* 0x000fc800078eb8ff */
[----:B------:R-:W-:-:S07]  /*0ca0*/  LOP3.LUT R18, R3, R2, R18, 0xfe, !PT ;  /* 0x0000000203127212 */ /* 0x000fce00078efe12 */
.L_x_21183:
[----:B------:R-:W-:Y:S05]  /*0cb0*/  BSYNC B0 ;  /* 0x0000000000007941 */ /* 0x000fea0003800000 */
.L_x_21182:
[----:B------:R-:W3:Y:S01]  /*0cc0*/  F2I.FTZ.TRUNC.NTZ R18, R18 ;  /* 0x0000001200127305 */ /* 0x000ee2000021f100 */
[----:B------:R-:W-:Y:S05]  /*0cd0*/  BRA `(.L_x_21163) ;  /* 0x0000000000987947 */ /* 0x000fea0003800000 */
.L_x_21175:
        /* <DEDUP_REMOVED lines=14> */
.L_x_21189:
[----:B------:R-:W-:Y:S05]  /*0dc0*/  BSYNC B0 ;  /* 0x0000000000007941 */ /* 0x000fea0003800000 */
.L_x_21188:
[----:B------:R-:W3:Y:S01]  /*0dd0*/  F2I.FTZ.TRUNC.NTZ R18, R18 ;  /* 0x0000001200127305 */ /* 0x000ee2000021f100 */
[----:B------:R-:W-:Y:S05]  /*0de0*/  BRA `(.L_x_21163) ;  /* 0x0000000000547947 */ /* 0x000fea0003800000 */
.L_x_21162:
        /* <DEDUP_REMOVED lines=17> */
.L_x_21190:
[----:B------:R-:W-:Y:S05]  /*0f00*/  BRA `(.L_x_21163) ;  /* 0x00000000000c7947 */ /* 0x000fea0003800000 */
.L_x_21187:
[----:B------:R3:W5:Y:S01]  /*0f10*/  LDG.E R18, desc[UR36][R2.64] ;  /* 0x0000002402127981 */ /* 0x000762000c1e1900 */
[----:B------:R-:W-:Y:S05]  /*0f20*/  BRA `(.L_x_21163) ;  /* 0x0000000000047947 */ /* 0x000fea0003800000 */
.L_x_21186:
[----:B------:R3:W5:Y:S02]  /*0f30*/  LDG.E R18, desc[UR36][R2.64] ;  /* 0x0000002402127981 */ /* 0x000764000c1e1900 */
.L_x_21163:
        /* <DEDUP_REMOVED lines=18> */
.L_x_21194:
[----:B------:R4:W5:Y:S01]  /*1060*/  LDG.E.U8 R17, desc[UR36][R2.64] ;  /* 0x0000002402117981 */ /* 0x000962000c1e1100 */
[----:B------:R-:W-:Y:S05]  /*1070*/  BRA `(.L_x_21196) ;  /* 0x0000000c00347947 */ /* 0x000fea0003800000 */
.L_x_21193:
        /* <DEDUP_REMOVED lines=8> */
.L_x_21198:
[----:B------:R3:W5:Y:S01]  /*1100*/  LDG.E R17, desc[UR36][R2.64] ;  /* 0x0000002402117981 */ /* 0x000762000c1e1900 */
[----:B------:R-:W-:Y:S05]  /*1110*/  BRA `(.L_x_21196) ;  /* 0x0000000c000c7947 */ /* 0x000fea0003800000 */
.L_x_21197:
[----:B------:R3:W5:Y:S01]  /*1120*/  LDG.E.S16 R17, desc[UR36][R2.64] ;  /* 0x0000002402117981 */ /* 0x000762000c1e1700 */
[----:B------:R-:W-:Y:S05]  /*1130*/  BRA `(.L_x_21196) ;  /* 0x0000000c00047947 */ /* 0x000fea0003800000 */
.L_x_21192:
        /* <DEDUP_REMOVED lines=9> */
.L_x_21200:
[----:B------:R-:W3:Y:S02]  /*11d0*/  LDG.E.U16 R2, desc[UR36][R2.64] ;  /* 0x0000002402027981 */ /* 0x000ee4000c1e1500 */
[----:B---3--:R-:W-:-:S06]  /*11e0*/  HADD2.F32 R17, -RZ, R2.H0_H0 ;  /* 0x20000002ff117230 */ /* 0x008fcc0000004100 */
[----:B------:R-:W3:Y:S01]  /*11f0*/  F2I.FTZ.TRUNC.NTZ R17, R17 ;  /* 0x0000001100117305 */ /* 0x000ee2000021f100 */
[----:B------:R-:W-:Y:S05]  /*1200*/  BRA `(.L_x_21196) ;  /* 0x0000000800d07947 */ /* 0x000fea0003800000 */
.L_x_21199:
        /* <DEDUP_REMOVED lines=9> */
.L_x_21202:
[----:B------:R-:W3:Y:S02]  /*12a0*/  LDG.E.U16 R2, desc[UR36][R2.64] ;  /* 0x0000002402027981 */ /* 0x000ee4000c1e1500 */
[----:B---3--:R-:W-:-:S06]  /*12b0*/  HADD2.F32 R17, -RZ, R2.H0_H0 ;  /* 0x20000002ff117230 */ /* 0x008fcc0000004100 */
[----:B------:R-:W3:Y:S01]  /*12c0*/  F2I.FTZ.TRUNC.NTZ R17, R17 ;  /* 0x0000001100117305 */ /* 0x000ee2000021f100 */
[----:B------:R-:W-:Y:S05]  /*12d0*/  BRA `(.L_x_21196) ;  /* 0x00000008009c7947 */ /* 0x000fea0003800000 */
.L_x_21201:
[----:B------:R-:W3:Y:S02]  /*12e0*/  LDG.E.64 R2, desc[UR36][R2.64] ;  /* 0x0000002402027981 */ /* 0x000ee4000c1e1b00 */
[----:B---3--:R3:W4:Y:S01]  /*12f0*/  F2I.F64.TRUNC R17, R2 ;  /* 0x0000000200117311 */ /* 0x008722000030d100 */
[----:B------:R-:W-:Y:S05]  /*1300*/  BRA `(.L_x_21196) ;  /* 0x0000000800907947 */ /* 0x000fea0003800000 */
.L_x_21191:
        /* <DEDUP_REMOVED lines=12> */
.L_x_21205:
[----:B------:R-:W3:Y:S02]  /*13d0*/  LDG.E.64 R2, desc[UR36][R2.64] ;  /* 0x0000002402027981 */ /* 0x000ee4000c1e1b00 */
[----:B---3--:R3:W4:Y:S01]  /*13e0*/  F2I.F64.TRUNC R17, R2 ;  /* 0x0000000200117311 */ /* 0x008722000030d100 */
[----:B------:R-:W-:Y:S05]  /*13f0*/  BRA `(.L_x_21196) ;  /* 0x0000000800547947 */ /* 0x000fea0003800000 */
.L_x_21204:
        /* <DEDUP_REMOVED lines=27> */
.L_x_21207:
        /* <DEDUP_REMOVED lines=14> */
.L_x_21206:
[----:B------:R-:W3:Y:S02]  /*1690*/  LDG.E.U16 R17, desc[UR36][R2.64] ;  /* 0x0000002402117981 */ /* 0x000ee4000c1e1500 */
[----:B---3--:R-:W-:-:S06]  /*16a0*/  IMAD.U32 R17, R17, 0x10000, RZ ;  /* 0x0001000011117824 */ /* 0x008fcc00078e00ff */
[----:B------:R-:W3:Y:S01]  /*16b0*/  F2I.FTZ.TRUNC.NTZ R17, R17 ;  /* 0x0000001100117305 */ /* 0x000ee2000021f100 */
[----:B------:R-:W-:Y:S05]  /*16c0*/  BRA `(.L_x_21196) ;  /* 0x0000000400a07947 */ /* 0x000fea0003800000 */
.L_x_21203:
        /* <DEDUP_REMOVED lines=10> */
.L_x_21210:
        /* <DEDUP_REMOVED lines=21> */
.L_x_21214:
[----:B------:R-:W-:Y:S05]  /*18c0*/  BSYNC B1 ;  /* 0x0000000000017941 */ /* 0x000fea0003800000 */
.L_x_21213:
[----:B------:R-:W-:Y:S01]  /*18d0*/  IMAD.SHL.U32 R2, R2, 0x100000, RZ ;  /* 0x0010000002027824 */ /* 0x000fe200078e00ff */
[----:B------:R-:W-:-:S04]  /*18e0*/  LEA R0, R0, 0x3b800000, 0x17 ;  /* 0x3b80000000007811 */ /* 0x000fc800078eb8ff */
[----:B------:R-:W-:-:S07]  /*18f0*/  LOP3.LUT R17, R0, R2, R17, 0xfe, !PT ;  /* 0x0000000200117212 */ /* 0x000fce00078efe11 */
.L_x_21212:
[----:B------:R-:W-:Y:S05]  /*1900*/  BSYNC B0 ;  /* 0x0000000000007941 */ /* 0x000fea0003800000 */
.L_x_21211:
[----:B------:R-:W3:Y:S01]  /*1910*/  F2I.FTZ.TRUNC.NTZ R17, R17 ;  /* 0x0000001100117305 */ /* 0x000ee2000021f100 */
[----:B------:R-:W-:Y:S05]  /*1920*/  BRA `(.L_x_21196) ;  /* 0x0000000400087947 */ /* 0x000fea0003800000 */
.L_x_21209:
        /* <DEDUP_REMOVED lines=21> */
.L_x_21218:
[----:B------:R-:W-:Y:S05]  /*1a80*/  BSYNC B1 ;  /* 0x0000000000017941 */ /* 0x000fea0003800000 */
.L_x_21217:
[----:B------:R-:W-:Y:S01]  /*1a90*/  IMAD.SHL.U32 R2, R2, 0x200000, RZ ;  /* 0x0020000002027824 */ /* 0x000fe200078e00ff */
[----:B------:R-:W-:-:S04]  /*1aa0*/  LEA R0, R0, 0x37800000, 0x17 ;  /* 0x3780000000007811 */ /* 0x000fc800078eb8ff */
[----:B------:R-:W-:-:S07]  /*1ab0*/  LOP3.LUT R17, R0, R2, R17, 0xfe, !PT ;  /* 0x0000000200117212 */ /* 0x000fce00078efe11 */
.L_x_21216:
[----:B------:R-:W-:Y:S05]  /*1ac0*/  BSYNC B0 ;  /* 0x0000000000007941 */ /* 0x000fea0003800000 */
.L_x_21215:
[----:B------:R-:W3:Y:S01]  /*1ad0*/  F2I.FTZ.TRUNC.NTZ R17, R17 ;  /* 0x0000001100117305 */ /* 0x000ee2000021f100 */
[----:B------:R-:W-:Y:S05]  /*1ae0*/  BRA `(.L_x_21196) ;  /* 0x0000000000987947 */ /* 0x000fea0003800000 */
.L_x_21208:
        /* <DEDUP_REMOVED lines=14> */
.L_x_21222:
[----:B------:R-:W-:Y:S05]  /*1bd0*/  BSYNC B0 ;  /* 0x0000000000007941 */ /* 0x000fea0003800000 */
.L_x_21221:
[----:B------:R-:W3:Y:S01]  /*1be0*/  F2I.FTZ.TRUNC.NTZ R17, R17 ;  /* 0x0000001100117305 */ /* 0x000ee2000021f100 */
[----:B------:R-:W-:Y:S05]  /*1bf0*/  BRA `(.L_x_21196) ;  /* 0x0000000000547947 */ /* 0x000fea0003800000 */
.L_x_21195:
        /* <DEDUP_REMOVED lines=17> */
.L_x_21223:
[----:B------:R-:W-:Y:S05]  /*1d10*/  BRA `(.L_x_21196) ;  /* 0x00000000000c7947 */ /* 0x000fea0003800000 */
.L_x_21220:
[----:B------:R3:W5:Y:S01]  /*1d20*/  LDG.E R17, desc[UR36][R2.64] ;  /* 0x0000002402117981 */ /* 0x000762000c1e1900 */
[----:B------:R-:W-:Y:S05]  /*1d30*/  BRA `(.L_x_21196) ;  /* 0x0000000000047947 */ /* 0x000fea0003800000 */
.L_x_21219:
[----:B------:R3:W5:Y:S02]  /*1d40*/  LDG.E R17, desc[UR36][R2.64] ;  /* 0x0000002402117981 */ /* 0x000764000c1e1900 */
.L_x_21196:
        /* <DEDUP_REMOVED lines=18> */
.L_x_21227:
[----:B------:R0:W5:Y:S01]  /*1e70*/  LDG.E.U8 R31, desc[UR36][R2.64] ;  /* 0x00000024021f7981 */ /* 0x000162000c1e1100 */
[----:B------:R-:W-:Y:S05]  /*1e80*/  BRA `(.L_x_21229) ;  /* 0x0000000c00347947 */ /* 0x000fea0003800000 */
.L_x_21226:
        /* <DEDUP_REMOVED lines=8> */
.L_x_21231:
[----:B------:R0:W5:Y:S01]  /*1f10*/  LDG.E R31, desc[UR36][R2.64] ;  /* 0x00000024021f7981 */ /* 0x000162000c1e1900 */
[----:B------:R-:W-:Y:S05]  /*1f20*/  BRA `(.L_x_21229) ;  /* 0x0000000c000c7947 */ /* 0x000fea0003800000 */
.L_x_21230:
[----:B------:R0:W5:Y:S01]  /*1f30*/  LDG.E.S16 R31, desc[UR36][R2.64] ;  /* 0x00000024021f7981 */ /* 0x000162000c1e1700 */
[----:B------:R-:W-:Y:S05]  /*1f40*/  BRA `(.L_x_21229) ;  /* 0x0000000c00047947 */ /* 0x000fea0003800000 */
.L_x_21225:
        /* <DEDUP_REMOVED lines=9> */
.L_x_21233:
[----:B------:R-:W3:Y:S02]  /*1fe0*/  LDG.E.U16 R2, desc[UR36][R2.64] ;  /* 0x0000002402027981 */ /* 0x000ee4000c1e1500 */
[----:B---3--:R-:W-:-:S06]  /*1ff0*/  HADD2.F32 R31, -RZ, R2.H0_H0 ;  /* 0x20000002ff1f7230 */ /* 0x008fcc0000004100 */
[----:B------:R-:W0:Y:S01]  /*2000*/  F2I.FTZ.TRUNC.NTZ R31, R31 ;  /* 0x0000001f001f7305 */ /* 0x000e22000021f100 */
[----:B------:R-:W-:Y:S05]  /*2010*/  BRA `(.L_x_21229) ;  /* 0x0000000800d07947 */ /* 0x000fea0003800000 */
.L_x_21232:
        /* <DEDUP_REMOVED lines=9> */
.L_x_21235:
[----:B------:R-:W3:Y:S02]  /*20b0*/  LDG.E.U16 R2, desc[UR36][R2.64] ;  /* 0x0000002402027981 */ /* 0x000ee4000c1e1500 */
[----:B---3--:R-:W-:-:S06]  /*20c0*/  HADD2.F32 R31, -RZ, R2.H0_H0 ;  /* 0x20000002ff1f7230 */ /* 0x008fcc0000004100 */
[----:B------:R-:W0:Y:S01]  /*20d0*/  F2I.FTZ.TRUNC.NTZ R31, R31 ;  /* 0x0000001f001f7305 */ /* 0x000e22000021f100 */
[----:B------:R-:W-:Y:S05]  /*20e0*/  BRA `(.L_x_21229) ;  /* 0x00000008009c7947 */ /* 0x000fea0003800000 */
.L_x_21234:
[----:B------:R-:W3:Y:S02]  /*20f0*/  LDG.E.64 R2, desc[UR36][R2.64] ;  /* 0x0000002402027981 */ /* 0x000ee4000c1e1b00 */
[----:B---3--:R0:W3:Y:S01]  /*2100*/  F2I.F64.TRUNC R31, R2 ;  /* 0x00000002001f7311 */ /* 0x0080e2000030d100 */
[----:B------:R-:W-:Y:S05]  /*2110*/  BRA `(.L_x_21229) ;  /* 0x0000000800907947 */ /* 0x000fea0003800000 */
.L_x_21224:
        /* <DEDUP_REMOVED lines=12> */
.L_x_21238:
[----:B------:R-:W3:Y:S02]  /*21e0*/  LDG.E.64 R2, desc[UR36][R2.64] ;  /* 0x0000002402027981 */ /* 0x000ee4000c1e1b00 */
[----:B---3--:R0:W3:Y:S01]  /*21f0*/  F2I.F64.TRUNC R31, R2 ;  /* 0x00000002001f7311 */ /* 0x0080e2000030d100 */
[----:B------:R-:W-:Y:S05]  /*2200*/  BRA `(.L_x_21229) ;  /* 0x0000000800547947 */ /* 0x000fea0003800000 */
.L_x_21237:
        /* <DEDUP_REMOVED lines=27> */
.L_x_21240:
        /* <DEDUP_REMOVED lines=14> */
.L_x_21239:
[----:B------:R-:W3:Y:S02]  /*24a0*/  LDG.E.U16 R31, desc[UR36][R2.64] ;  /* 0x00000024021f7981 */ /* 0x000ee4000c1e1500 */
[----:B---3--:R-:W-:-:S06]  /*24b0*/  IMAD.U32 R31, R31, 0x10000, RZ ;  /* 0x000100001f1f7824 */ /* 0x008fcc00078e00ff */
[----:B------:R-:W0:Y:S01]  /*24c0*/  F2I.FTZ.TRUNC.NTZ R31, R31 ;  /* 0x0000001f001f7305 */ /* 0x000e22000021f100 */
[----:B------:R-:W-:Y:S05]  /*24d0*/  BRA `(.L_x_21229) ;  /* 0x0000000400a07947 */ /* 0x000fea0003800000 */
.L_x_21236:
        /* <DEDUP_REMOVED lines=10> */
.L_x_21243:
        /* <DEDUP_REMOVED lines=21> */
.L_x_21247:
[----:B------:R-:W-:Y:S05]  /*26d0*/  BSYNC B1 ;  /* 0x0000000000017941 */ /* 0x000fea0003800000 */
.L_x_21246:
[----:B------:R-:W-:Y:S01]  /*26e0*/  IMAD.SHL.U32 R2, R2, 0x100000, RZ ;  /* 0x0010000002027824 */ /* 0x000fe200078e00ff */
[----:B------:R-:W-:-:S04]  /*26f0*/  LEA R0, R0, 0x3b800000, 0x17 ;  /* 0x3b80000000007811 */ /* 0x000fc800078eb8ff */
[----:B------:R-:W-:-:S07]  /*2700*/  LOP3.LUT R31, R0, R2, R31, 0xfe, !PT ;  /* 0x00000002001f7212 */ /* 0x000fce00078efe1f */
.L_x_21245:
[----:B------:R-:W-:Y:S05]  /*2710*/  BSYNC B0 ;  /* 0x0000000000007941 */ /* 0x000fea0003800000 */
.L_x_21244:
[----:B------:R-:W0:Y:S01]  /*2720*/  F2I.FTZ.TRUNC.NTZ R31, R31 ;  /* 0x0000001f001f7305 */ /* 0x000e22000021f100 */
[----:B------:R-:W-:Y:S05]  /*2730*/  BRA `(.L_x_21229) ;  /* 0x0000000400087947 */ /* 0x000fea0003800000 */
.L_x_21242:
        /* <DEDUP_REMOVED lines=21> */
.L_x_21251:
[----:B------:R-:W-:Y:S05]  /*2890*/  BSYNC B1 ;  /* 0x0000000000017941 */ /* 0x000fea0003800000 */
.L_x_21250:
[----:B------:R-:W-:Y:S01]  /*28a0*/  IMAD.SHL.U32 R2, R2, 0x200000, RZ ;  /* 0x0020000002027824 */ /* 0x000fe200078e00ff */
[----:B------:R-:W-:-:S04]  /*28b0*/  LEA R0, R0, 0x37800000, 0x17 ;  /* 0x3780000000007811 */ /* 0x000fc800078eb8ff */
[----:B------:R-:W-:-:S07]  /*28c0*/  LOP3.LUT R31, R0, R2, R31, 0xfe, !PT ;  /* 0x00000002001f7212 */ /* 0x000fce00078efe1f */
.L_x_21249:
[----:B------:R-:W-:Y:S05]  /*28d0*/  BSYNC B0 ;  /* 0x0000000000007941 */ /* 0x000fea0003800000 */
.L_x_21248:
[----:B------:R-:W0:Y:S01]  /*28e0*/  F2I.FTZ.TRUNC.NTZ R31, R31 ;  /* 0x0000001f001f7305 */ /* 0x000e22000021f100 */
[----:B------:R-:W-:Y:S05]  /*28f0*/  BRA `(.L_x_21229) ;  /* 0x0000000000987947 */ /* 0x000fea0003800000 */
.L_x_21241:
        /* <DEDUP_REMOVED lines=14> */
.L_x_21255:
[----:B------:R-:W-:Y:S05]  /*29e0*/  BSYNC B0 ;  /* 0x0000000000007941 */ /* 0x000fea0003800000 */
.L_x_21254:
[----:B------:R-:W0:Y:S01]  /*29f0*/  F2I.FTZ.TRUNC.NTZ R31, R31 ;  /* 0x0000001f001f7305 */ /* 0x000e22000021f100 */
[----:B------:R-:W-:Y:S05]  /*2a00*/  BRA `(.L_x_21229) ;  /* 0x0000000000547947 */ /* 0x000fea0003800000 */
.L_x_21228:
        /* <DEDUP_REMOVED lines=17> */
.L_x_21256:
[----:B------:R-:W-:Y:S05]  /*2b20*/  BRA `(.L_x_21229) ;  /* 0x00000000000c7947 */ /* 0x000fea0003800000 */
.L_x_21253:
[----:B------:R0:W5:Y:S01]  /*2b30*/  LDG.E R31, desc[UR36][R2.64] ;  /* 0x00000024021f7981 */ /* 0x000162000c1e1900 */
[----:B------:R-:W-:Y:S05]  /*2b40*/  BRA `(.L_x_21229) ;  /* 0x0000000000047947 */ /* 0x000fea0003800000 */
.L_x_21252:
[----:B------:R0:W5:Y:S02]  /*2b50*/  LDG.E R31, desc[UR36][R2.64] ;  /* 0x00000024021f7981 */ /* 0x000164000c1e1900 */
.L_x_21229:
        /* <DEDUP_REMOVED lines=18> */
.L_x_21260:
[----:B------:R0:W5:Y:S01]  /*2c80*/  LDG.E.U8 R30, desc[UR36][R2.64] ;  /* 0x00000024021e7981 */ /* 0x000162000c1e1100 */
[----:B------:R-:W-:Y:S05]  /*2c90*/  BRA `(.L_x_21262) ;  /* 0x0000000c00347947 */ /* 0x000fea0003800000 */
.L_x_21259:
        /* <DEDUP_REMOVED lines=8> */
.L_x_21264:
[----:B------:R0:W5:Y:S01]  /*2d20*/  LDG.E R30, desc[UR36][R2.64] ;  /* 0x00000024021e7981 */ /* 0x000162000c1e1900 */
[----:B------:R-:W-:Y:S05]  /*2d30*/  BRA `(.L_x_21262) ;  /* 0x0000000c000c7947 */ /* 0x000fea0003800000 */
.L_x_21263:
[----:B------:R0:W5:Y:S01]  /*2d40*/  LDG.E.S16 R30, desc[UR36][R2.64] ;  /* 0x00000024021e7981 */ /* 0x000162000c1e1700 */
[----:B------:R-:W-:Y:S05]  /*2d50*/  BRA `(.L_x_21262) ;  /* 0x0000000c00047947 */ /* 0x000fea0003800000 */
.L_x_21258:
        /* <DEDUP_REMOVED lines=9> */
.L_x_21266:
[----:B------:R-:W3:Y:S02]  /*2df0*/  LDG.E.U16 R2, desc[UR36][R2.64] ;  /* 0x0000002402027981 */ /* 0x000ee4000c1e1500 */
[----:B---3--:R-:W-:-:S06]  /*2e00*/  HADD2.F32 R30, -RZ, R2.H0_H0 ;  /* 0x20000002ff1e7230 */ /* 0x008fcc0000004100 */
[----:B------:R-:W0:Y:S01]  /*2e10*/  F2I.FTZ.TRUNC.NTZ R30, R30 ;  /* 0x0000001e001e7305 */ /* 0x000e22000021f100 */
[----:B------:R-:W-:Y:S05]  /*2e20*/  BRA `(.L_x_21262) ;  /* 0x0000000800d07947 */ /* 0x000fea0003800000 */
.L_x_21265:
        /* <DEDUP_REMOVED lines=9> */
.L_x_21268:
[----:B------:R-:W3:Y:S02]  /*2ec0*/  LDG.E.U16 R2, desc[UR36][R2.64] ;  /* 0x0000002402027981 */ /* 0x000ee4000c1e1500 */
[----:B---3--:R-:W-:-:S06]  /*2ed0*/  HADD2.F32 R30, -RZ, R2.H0_H0 ;  /* 0x20000002ff1e7230 */ /* 0x008fcc0000004100 */
[----:B------:R-:W0:Y:S01]  /*2ee0*/  F2I.FTZ.TRUNC.NTZ R30, R30 ;  /* 0x0000001e001e7305 */ /* 0x000e22000021f100 */
[----:B------:R-:W-:Y:S05]  /*2ef0*/  BRA `(.L_x_21262) ;  /* 0x00000008009c7947 */ /* 0x000fea0003800000 */
.L_x_21267:
[----:B------:R-:W3:Y:S02]  /*2f00*/  LDG.E.64 R2, desc[UR36][R2.64] ;  /* 0x0000002402027981 */ /* 0x000ee4000c1e1b00 */
[----:B---3--:R0:W1:Y:S01]  /*2f10*/  F2I.F64.TRUNC R30, R2 ;  /* 0x00000002001e7311 */ /* 0x008062000030d100 */
[----:B------:R-:W-:Y:S05]  /*2f20*/  BRA `(.L_x_21262) ;  /* 0x0000000800907947 */ /* 0x000fea0003800000 */
.L_x_21257:
        /* <DEDUP_REMOVED lines=12> */
.L_x_21271:
[----:B------:R-:W3:Y:S02]  /*2ff0*/  LDG.E.64 R2, desc[UR36][R2.64] ;  /* 0x0000002402027981 */ /* 0x000ee4000c1e1b00 */
[----:B---3--:R0:W1:Y:S01]  /*3000*/  F2I.F64.TRUNC R30, R2 ;  /* 0x00000002001e7311 */ /* 0x008062000030d100 */
[----:B------:R-:W-:Y:S05]  /*3010*/  BRA `(.L_x_21262) ;  /* 0x0000000800547947 */ /* 0x000fea0003800000 */
.L_x_21270:
        /* <DEDUP_REMOVED lines=27> */
.L_x_21273:
        /* <DEDUP_REMOVED lines=14> */
.L_x_21272:
[----:B------:R-:W3:Y:S02]  /*32b0*/  LDG.E.U16 R30, desc[UR36][R2.64] ;  /* 0x00000024021e7981 */ /* 0x000ee4000c1e1500 */
[----:B---3--:R-:W-:-:S06]  /*32c0*/  IMAD.U32 R30, R30, 0x10000, RZ ;  /* 0x000100001e1e7824 */ /* 0x008fcc00078e00ff */
[----:B------:R-:W0:Y:S01]  /*32d0*/  F2I.FTZ.TRUNC.NTZ R30, R30 ;  /* 0x0000001e001e7305 */ /* 0x000e22000021f100 */
[----:B------:R-:W-:Y:S05]  /*32e0*/  BRA `(.L_x_21262) ;  /* 0x0000000400a07947 */ /* 0x000fea0003800000 */
.L_x_21269:
        /* <DEDUP_REMOVED lines=10> */
.L_x_21276:
        /* <DEDUP_REMOVED lines=21> */
.L_x_21280:
[----:B------:R-:W-:Y:S05]  /*34e0*/  BSYNC B1 ;  /* 0x0000000000017941 */ /* 0x000fea0003800000 */
.L_x_21279:
[----:B------:R-:W-:Y:S01]  /*34f0*/  IMAD.SHL.U32 R2, R2, 0x100000, RZ ;  /* 0x0010000002027824 */ /* 0x000fe200078e00ff */
[----:B------:R-:W-:-:S04]  /*3500*/  LEA R3, R0, 0x3b800000, 0x17 ;  /* 0x3b80000000037811 */ /* 0x000fc800078eb8ff */
[----:B------:R-:W-:-:S07]  /*3510*/  LOP3.LUT R30, R3, R2, R30, 0xfe, !PT ;  /* 0x00000002031e7212 */ /* 0x000fce00078efe1e */
.L_x_21278:
[----:B------:R-:W-:Y:S05]  /*3520*/  BSYNC B0 ;  /* 0x0000000000007941 */ /* 0x000fea0003800000 */
.L_x_21277:
[----:B------:R-:W0:Y:S01]  /*3530*/  F2I.FTZ.TRUNC.NTZ R30, R30 ;  /* 0x0000001e001e7305 */ /* 0x000e22000021f100 */
[----:B------:R-:W-:Y:S05]  /*3540*/  BRA `(.L_x_21262) ;  /* 0x0000000400087947 */ /* 0x000fea0003800000 */
.L_x_21275:
        /* <DEDUP_REMOVED lines=21> */
.L_x_21284:
[----:B------:R-:W-:Y:S05]  /*36a0*/  BSYNC B1 ;  /* 0x0000000000017941 */ /* 0x000fea0003800000 */
.L_x_21283:
[----:B------:R-:W-:Y:S01]  /*36b0*/  IMAD.SHL.U32 R2, R2, 0x200000, RZ ;  /* 0x0020000002027824 */ /* 0x000fe200078e00ff */
[----:B------:R-:W-:-:S04]  /*36c0*/  LEA R3, R0, 0x37800000, 0x17 ;  /* 0x3780000000037811 */ /* 0x000fc800078eb8ff */
[----:B------:R-:W-:-:S07]  /*36d0*/  LOP3.LUT R30, R3, R2, R30, 0xfe, !PT ;  /* 0x00000002031e7212 */ /* 0x000fce00078efe1e */
.L_x_21282:
[----:B------:R-:W-:Y:S05]  /*36e0*/  BSYNC B0 ;  /* 0x0000000000007941 */ /* 0x000fea0003800000 */
.L_x_21281:
[----:B------:R-:W0:Y:S01]  /*36f0*/  F2I.FTZ.TRUNC.NTZ R30, R30 ;  /* 0x0000001e001e7305 */ /* 0x000e22000021f100 */
[----:B------:R-:W-:Y:S05]  /*3700*/  BRA `(.L_x_21262) ;  /* 0x0000000000987947 */ /* 0x000fea0003800000 */
.L_x_21274:
        /* <DEDUP_REMOVED lines=14> */
.L_x_21288:
[----:B------:R-:W-:Y:S05]  /*37f0*/  BSYNC B0 ;  /* 0x0000000000007941 */ /* 0x000fea0003800000 */
.L_x_21287:
[----:B------:R-:W1:Y:S01]  /*3800*/  F2I.FTZ.TRUNC.NTZ R30, R30 ;  /* 0x0000001e001e7305 */ /* 0x000e62000021f100 */
[----:B------:R-:W-:Y:S05]  /*3810*/  BRA `(.L_x_21262) ;  /* 0x0000000000547947 */ /* 0x000fea0003800000 */
.L_x_21261:
        /* <DEDUP_REMOVED lines=17> */
.L_x_21289:
[----:B------:R-:W-:Y:S05]  /*3930*/  BRA `(.L_x_21262) ;  /* 0x00000000000c7947 */ /* 0x000fea0003800000 */
.L_x_21286:
[----:B------:R0:W5:Y:S01]  /*3940*/  LDG.E R30, desc[UR36][R2.64] ;  /* 0x00000024021e7981 */ /* 0x000162000c1e1900 */
[----:B------:R-:W-:Y:S05]  /*3950*/  BRA `(.L_x_21262) ;  /* 0x0000000000047947 */ /* 0x000fea0003800000 */
.L_x_21285:
[----:B------:R3:W5:Y:S02]  /*3960*/  LDG.E R30, desc[UR36][R2.64] ;  /* 0x00000024021e7981 */ /* 0x000764000c1e1900 */
.L_x_21262:
        /* <DEDUP_REMOVED lines=18> */
.L_x_21293:
[----:B------:R0:W5:Y:S01]  /*3a90*/  LDG.E.U8 R16, desc[UR36][R2.64] ;  /* 0x0000002402107981 */ /* 0x000162000c1e1100 */
[----:B------:R-:W-:Y:S05]  /*3aa0*/  BRA `(.L_x_21295) ;  /* 0x0000000c00347947 */ /* 0x000fea0003800000 */
.L_x_21292:
        /* <DEDUP_REMOVED lines=8> */
.L_x_21297:
[----:B------:R0:W5:Y:S01]  /*3b30*/  LDG.E R16, desc[UR36][R2.64] ;  /* 0x0000002402107981 */ /* 0x000162000c1e1900 */
[----:B------:R-:W-:Y:S05]  /*3b40*/  BRA `(.L_x_21295) ;  /* 0x0000000c000c7947 */ /* 0x000fea0003800000 */
.L_x_21296:
[----:B------:R0:W5:Y:S01]  /*3b50*/  LDG.E.S16 R16, desc[UR36][R2.64] ;  /* 0x0000002402107981 */ /* 0x000162000c1e1700 */
[----:B------:R-:W-:Y:S05]  /*3b60*/  BRA `(.L_x_21295) ;  /* 0x0000000c00047947 */ /* 0x000fea0003800000 */
.L_x_21291:
        /* <DEDUP_REMOVED lines=9> */
.L_x_21299:
[----:B------:R-:W2:Y:S02]  /*3c00*/  LDG.E.U16 R2, desc[UR36][R2.64] ;  /* 0x0000002402027981 */ /* 0x000ea4000c1e1500 */
[----:B--2---:R-:W-:-:S06]  /*3c10*/  HADD2.F32 R16, -RZ, R2.H0_H0 ;  /* 0x20000002ff107230 */ /* 0x004fcc0000004100 */
[----:B------:R-:W0:Y:S01]  /*3c20*/  F2I.FTZ.TRUNC.NTZ R16, R16 ;  /* 0x0000001000107305 */ /* 0x000e22000021f100 */
[----:B------:R-:W-:Y:S05]  /*3c30*/  BRA `(.L_x_21295) ;  /* 0x0000000800d07947 */ /* 0x000fea0003800000 */
.L_x_21298:
        /* <DEDUP_REMOVED lines=9> */
.L_x_21301:
[----:B------:R-:W2:Y:S02]  /*3cd0*/  LDG.E.U16 R2, desc[UR36][R2.64] ;  /* 0x0000002402027981 */ /* 0x000ea4000c1e1500 */
[----:B--2---:R-:W-:-:S06]  /*3ce0*/  HADD2.F32 R16, -RZ, R2.H0_H0 ;  /* 0x20000002ff107230 */ /* 0x004fcc0000004100 */
[----:B------:R-:W0:Y:S01]  /*3cf0*/  F2I.FTZ.TRUNC.NTZ R16, R16 ;  /* 0x0000001000107305 */ /* 0x000e22000021f100 */
[----:B------:R-:W-:Y:S05]  /*3d00*/  BRA `(.L_x_21295) ;  /* 0x00000008009c7947 */ /* 0x000fea0003800000 */
.L_x_21300:
[----:B------:R-:W2:Y:S02]  /*3d10*/  LDG.E.64 R2, desc[UR36][R2.64] ;  /* 0x0000002402027981 */ /* 0x000ea4000c1e1b00 */
[----:B--2---:R0:W2:Y:S01]  /*3d20*/  F2I.F64.TRUNC R16, R2 ;  /* 0x0000000200107311 */ /* 0x0040a2000030d100 */
[----:B------:R-:W-:Y:S05]  /*3d30*/  BRA `(.L_x_21295) ;  /* 0x0000000800907947 */ /* 0x000fea0003800000 */
.L_x_21290:
        /* <DEDUP_REMOVED lines=12> */
.L_x_21304:
[----:B------:R-:W2:Y:S02]  /*3e00*/  LDG.E.64 R2, desc[UR36][R2.64] ;  /* 0x0000002402027981 */ /* 0x000ea4000c1e1b00 */
[----:B--2---:R0:W2:Y:S01]  /*3e10*/  F2I.F64.TRUNC R16, R2 ;  /* 0x0000000200107311 */ /* 0x0040a2000030d100 */
[----:B------:R-:W-:Y:S05]  /*3e20*/  BRA `(.L_x_21295) ;  /* 0x0000000800547947 */ /* 0x000fea0003800000 */
.L_x_21303:
        /* <DEDUP_REMOVED lines=27> */
.L_x_21306:
        /* <DEDUP_REMOVED lines=14> */
.L_x_21305:
[----:B------:R-:W2:Y:S02]  /*40c0*/  LDG.E.U16 R16, desc[UR36][R2.64] ;  /* 0x0000002402107981 */ /* 0x000ea4000c1e1500 */
[----:B--2---:R-:W-:-:S06]  /*40d0*/  IMAD.U32 R16, R16, 0x10000, RZ ;  /* 0x0001000010107824 */ /* 0x004fcc00078e00ff */
[----:B------:R-:W0:Y:S01]  /*40e0*/  F2I.FTZ.TRUNC.NTZ R16, R16 ;  /* 0x0000001000107305 */ /* 0x000e22000021f100 */
[----:B------:R-:W-:Y:S05]  /*40f0*/  BRA `(.L_x_21295) ;  /* 0x0000000400a07947 */ /* 0x000fea0003800000 */
.L_x_21302:
        /* <DEDUP_REMOVED lines=10> */
.L_x_21309:
        /* <DEDUP_REMOVED lines=21> */
.L_x_21313:
[----:B------:R-:W-:Y:S05]  /*42f0*/  BSYNC B1 ;  /* 0x0000000000017941 */ /* 0x000fea0003800000 */
.L_x_21312:
[----:B------:R-:W-:Y:S01]  /*4300*/  IMAD.SHL.U32 R2, R2, 0x100000, RZ ;  /* 0x0010000002027824 */ /* 0x000fe200078e00ff */
[----:B------:R-:W-:-:S04]  /*4310*/  LEA R3, R0, 0x3b800000, 0x17 ;  /* 0x3b80000000037811 */ /* 0x000fc800078eb8ff */
[----:B------:R-:W-:-:S07]  /*4320*/  LOP3.LUT R16, R3, R2, R16, 0xfe, !PT ;  /* 0x0000000203107212 */ /* 0x000fce00078efe10 */
.L_x_21311:
[----:B------:R-:W-:Y:S05]  /*4330*/  BSYNC B0 ;  /* 0x0000000000007941 */ /* 0x000fea0003800000 */
.L_x_21310:
[----:B------:R-:W0:Y:S01]  /*4340*/  F2I.FTZ.TRUNC.NTZ R16, R16 ;  /* 0x0000001000107305 */ /* 0x000e22000021f100 */
[----:B------:R-:W-:Y:S05]  /*4350*/  BRA `(.L_x_21295) ;  /* 0x0000000400087947 */ /* 0x000fea0003800000 */
.L_x_21308:
        /* <DEDUP_REMOVED lines=21> */
.L_x_21317:
[----:B------:R-:W-:Y:S05]  /*44b0*/  BSYNC B1 ;  /* 0x0000000000017941 */ /* 0x000fea0003800000 */
.L_x_21316:
[----:B------:R-:W-:Y:S01]  /*44c0*/  IMAD.SHL.U32 R2, R2, 0x200000, RZ ;  /* 0x0020000002027824 */ /* 0x000fe200078e00ff */
[----:B------:R-:W-:-:S04]  /*44d0*/  LEA R3, R0, 0x37800000, 0x17 ;  /* 0x3780000000037811 */ /* 0x000fc800078eb8ff */
[----:B------:R-:W-:-:S07]  /*44e0*/  LOP3.LUT R16, R3, R2, R16, 0xfe, !PT ;  /* 0x0000000203107212 */ /* 0x000fce00078efe10 */
.L_x_21315:
[----:B------:R-:W-:Y:S05]  /*44f0*/  BSYNC B0 ;  /* 0x0000000000007941 */ /* 0x000fea0003800000 */
.L_x_21314:
[----:B------:R-:W0:Y:S01]  /*4500*/  F2I.FTZ.TRUNC.NTZ R16, R16 ;  /* 0x0000001000107305 */ /* 0x000e22000021f100 */
[----:B------:R-:W-:Y:S05]  /*4510*/  BRA `(.L_x_21295) ;  /* 0x0000000000987947 */ /* 0x000fea0003800000 */
.L_x_21307:
        /* <DEDUP_REMOVED lines=14> */
.L_x_21321:
[----:B------:R-:W-:Y:S05]  /*4600*/  BSYNC B0 ;  /* 0x0000000000007941 */ /* 0x000fea0003800000 */
.L_x_21320:
[----:B------:R-:W0:Y:S01]  /*4610*/  F2I.FTZ.TRUNC.NTZ R16, R16 ;  /* 0x0000001000107305 */ /* 0x000e22000021f100 */
[----:B------:R-:W-:Y:S05]  /*4620*/  BRA `(.L_x_21295) ;  /* 0x0000000000547947 */ /* 0x000fea0003800000 */
.L_x_21294:
        /* <DEDUP_REMOVED lines=17> */
.L_x_21322:
[----:B------:R-:W-:Y:S05]  /*4740*/  BRA `(.L_x_21295) ;  /* 0x00000000000c7947 */ /* 0x000fea0003800000 */
.L_x_21319:
[----:B------:R0:W5:Y:S01]  /*4750*/  LDG.E R16, desc[UR36][R2.64] ;  /* 0x0000002402107981 */ /* 0x000162000c1e1900 */
[----:B------:R-:W-:Y:S05]  /*4760*/  BRA `(.L_x_21295) ;  /* 0x0000000000047947 */ /* 0x000fea0003800000 */
.L_x_21318:
[----:B------:R0:W5:Y:S02]  /*4770*/  LDG.E R16, desc[UR36][R2.64] ;  /* 0x0000002402107981 */ /* 0x000164000c1e1900 */
.L_x_21295:
[----:B------:R-:W1:Y:S02]  /*4780*/  S2R R22, SR_TID.X ;  /* 0x0000000000167919 */ /* 0x000e640000002100 */
[----:B-1----:R-:W-:-:S07]  /*4790*/  VIADD R22, R22, 0x80 ;  /* 0x0000008016167836 */ /* 0x002fce0000000000 */
.L_x_21157:
[----:B------:R-:W-:Y:S05]  /*47a0*/  BSYNC B6 ;  /* 0x0000000000067941 */ /* 0x000fea0003800000 */
.L_x_21156:
        /* <DEDUP_REMOVED lines=25> */
.L_x_21328:
[----:B------:R0:W5:Y:S01]  /*4940*/  LDG.E.U8 R35, desc[UR36][R2.64] ;  /* 0x0000002402237981 */ /* 0x000162000c1e1100 */
[----:B------:R-:W-:Y:S05]  /*4950*/  BRA `(.L_x_21330) ;  /* 0x0000000c00347947 */ /* 0x000fea0003800000 */
.L_x_21327:
        /* <DEDUP_REMOVED lines=8> */
.L_x_21332:
[----:B------:R0:W5:Y:S01]  /*49e0*/  LDG.E R35, desc[UR36][R2.64] ;  /* 0x0000002402237981 */ /* 0x000162000c1e1900 */
[----:B------:R-:W-:Y:S05]  /*49f0*/  BRA `(.L_x_21330) ;  /* 0x0000000c000c7947 */ /* 0x000fea0003800000 */
.L_x_21331:
[----:B------:R0:W5:Y:S01]  /*4a00*/  LDG.E.S16 R35, desc[UR36][R2.64] ;  /* 0x0000002402237981 */ /* 0x000162000c1e1700 */
[----:B------:R-:W-:Y:S05]  /*4a10*/  BRA `(.L_x_21330) ;  /* 0x0000000c00047947 */ /* 0x000fea0003800000 */
.L_x_21326:
        /* <DEDUP_REMOVED lines=9> */
.L_x_21334:
[----:B------:R-:W2:Y:S02]  /*4ab0*/  LDG.E.U16 R2, desc[UR36][R2.64] ;  /* 0x0000002402027981 */ /* 0x000ea4000c1e1500 */
[----:B--2---:R-:W-:-:S06]  /*4ac0*/  HADD2.F32 R35, -RZ, R2.H0_H0 ;  /* 0x20000002ff237230 */ /* 0x004fcc0000004100 */
[----:B------:R-:W0:Y:S01]  /*4ad0*/  F2I.FTZ.TRUNC.NTZ R35, R35 ;  /* 0x0000002300237305 */ /* 0x000e22000021f100 */
[----:B------:R-:W-:Y:S05]  /*4ae0*/  BRA `(.L_x_21330) ;  /* 0x0000000800d07947 */ /* 0x000fea0003800000 */
.L_x_21333:
        /* <DEDUP_REMOVED lines=9> */
.L_x_21336:
[----:B------:R-:W2:Y:S02]  /*4b80*/  LDG.E.U16 R2, desc[UR36][R2.64] ;  /* 0x0000002402027981 */ /* 0x000ea4000c1e1500 */
[----:B--2---:R-:W-:-:S06]  /*4b90*/  HADD2.F32 R35, -RZ, R2.H0_H0 ;  /* 0x20000002ff237230 */ /* 0x004fcc0000004100 */
[----:B------:R-:W0:Y:S01]  /*4ba0*/  F2I.FTZ.TRUNC.NTZ R35, R35 ;  /* 0x0000002300237305 */ /* 0x000e22000021f100 */
[----:B------:R-:W-:Y:S05]  /*4bb0*/  BRA `(.L_x_21330) ;  /* 0x00000008009c7947 */ /* 0x000fea0003800000 */
.L_x_21335:
[----:B------:R-:W2:Y:S02]  /*4bc0*/  LDG.E.64 R2, desc[UR36][R2.64] ;  /* 0x0000002402027981 */ /* 0x000ea4000c1e1b00 */
[----:B--2---:R0:W2:Y:S01]  /*4bd0*/  F2I.F64.TRUNC R35, R2 ;  /* 0x0000000200237311 */ /* 0x0040a2000030d100 */
[----:B------:R-:W-:Y:S05]  /*4be0*/  BRA `(.L_x_21330) ;  /* 0x0000000800907947 */ /* 0x000fea0003800000 */
.L_x_21325:
        /* <DEDUP_REMOVED lines=12> */
.L_x_21339:
[----:B------:R-:W2:Y:S02]  /*4cb0*/  LDG.E.64 R2, desc[UR36][R2.64] ;  /* 0x0000002402027981 */ /* 0x000ea4000c1e1b00 */
[----:B--2---:R0:W2:Y:S01]  /*4cc0*/  F2I.F64.TRUNC R35, R2 ;  /* 0x0000000200237311 */ /* 0x0040a2000030d100 */
[----:B------:R-:W-:Y:S05]  /*4cd0*/  BRA `(.L_x_21330) ;  /* 0x0000000800547947 */ /* 0x000fea0003800000 */
.L_x_21338:
        /* <DEDUP_REMOVED lines=27> */
.L_x_21341:
        /* <DEDUP_REMOVED lines=14> */
.L_x_21340:
[----:B------:R-:W2:Y:S02]  /*4f70*/  LDG.E.U16 R35, desc[UR36][R2.64] ;  /* 0x0000002402237981 */ /* 0x000ea4000c1e1500 */
[----:B--2---:R-:W-:-:S06]  /*4f80*/  IMAD.U32 R35, R35, 0x10000, RZ ;  /* 0x0001000023237824 */ /* 0x004fcc00078e00ff */
[----:B------:R-:W0:Y:S01]  /*4f90*/  F2I.FTZ.TRUNC.NTZ R35, R35 ;  /* 0x0000002300237305 */ /* 0x000e22000021f100 */
[----:B------:R-:W-:Y:S05]  /*4fa0*/  BRA `(.L_x_21330) ;  /* 0x0000000400a07947 */ /* 0x000fea0003800000 */
.L_x_21337:
        /* <DEDUP_REMOVED lines=10> */
.L_x_21344:
        /* <DEDUP_REMOVED lines=21> */
.L_x_21348:
[----:B------:R-:W-:Y:S05]  /*51a0*/  BSYNC B1 ;  /* 0x0000000000017941 */ /* 0x000fea0003800000 */
.L_x_21347:
[----:B------:R-:W-:Y:S01]  /*51b0*/  IMAD.SHL.U32 R2, R2, 0x100000, RZ ;  /* 0x0010000002027824 */ /* 0x000fe200078e00ff */
[----:B------:R-:W-:-:S04]  /*51c0*/  LEA R0, R0, 0x3b800000, 0x17 ;  /* 0x3b80000000007811 */ /* 0x000fc800078eb8ff */
[----:B------:R-:W-:-:S07]  /*51d0*/  LOP3.LUT R35, R0, R2, R35, 0xfe, !PT ;  /* 0x0000000200237212 */ /* 0x000fce00078efe23 */
.L_x_21346:
[----:B------:R-:W-:Y:S05]  /*51e0*/  BSYNC B0 ;  /* 0x0000000000007941 */ /* 0x000fea0003800000 */
.L_x_21345:
[----:B------:R-:W0:Y:S01]  /*51f0*/  F2I.FTZ.TRUNC.NTZ R35, R35 ;  /* 0x0000002300237305 */ /* 0x000e22000021f100 */
[----:B------:R-:W-:Y:S05]  /*5200*/  BRA `(.L_x_21330) ;  /* 0x0000000400087947 */ /* 0x000fea0003800000 */
.L_x_21343:
        /* <DEDUP_REMOVED lines=21> */
.L_x_21352:
[----:B------:R-:W-:Y:S05]  /*5360*/  BSYNC B1 ;  /* 0x0000000000017941 */ /* 0x000fea0003800000 */
.L_x_21351:
[----:B------:R-:W-:Y:S01]  /*5370*/  IMAD.SHL.U32 R2, R2, 0x200000, RZ ;  /* 0x0020000002027824 */ /* 0x000fe200078e00ff */
[----:B------:R-:W-:-:S04]  /*5380*/  LEA R0, R0, 0x37800000, 0x17 ;  /* 0x3780000000007811 */ /* 0x000fc800078eb8ff */
[----:B------:R-:W-:-:S07]  /*5390*/  LOP3.LUT R35, R0, R2, R35, 0xfe, !PT ;  /* 0x0000000200237212 */ /* 0x000fce00078efe23 */
.L_x_21350:
[----:B------:R-:W-:Y:S05]  /*53a0*/  BSYNC B0 ;  /* 0x0000000000007941 */ /* 0x000fea0003800000 */
.L_x_21349:
[----:B------:R-:W0:Y:S01]  /*53b0*/  F2I.FTZ.TRUNC.NTZ R35, R35 ;  /* 0x0000002300237305 */ /* 0x000e22000021f100 */
[----:B------:R-:W-:Y:S05]  /*53c0*/  BRA `(.L_x_21330) ;  /* 0x0000000000987947 */ /* 0x000fea0003800000 */
.L_x_21342:
        /* <DEDUP_REMOVED lines=14> */
.L_x_21356:
[----:B------:R-:W-:Y:S05]  /*54b0*/  BSYNC B0 ;  /* 0x0000000000007941 */ /* 0x000fea0003800000 */
.L_x_21355:
[----:B------:R-:W0:Y:S01]  /*54c0*/  F2I.FTZ.TRUNC.NTZ R35, R35 ;  /* 0x0000002300237305 */ /* 0x000e22000021f100 */
[----:B------:R-:W-:Y:S05]  /*54d0*/  BRA `(.L_x_21330) ;  /* 0x0000000000547947 */ /* 0x000fea0003800000 */
.L_x_21329:
        /* <DEDUP_REMOVED lines=17> */
.L_x_21357:
[----:B------:R-:W-:Y:S05]  /*55f0*/  BRA `(.L_x_21330) ;  /* 0x00000000000c7947 */ /* 0x000fea0003800000 */
.L_x_21354:
[----:B------:R0:W5:Y:S01]  /*5600*/  LDG.E R35, desc[UR36][R2.64] ;  /* 0x0000002402237981 */ /* 0x000162000c1e1900 */
[----:B------:R-:W-:Y:S05]  /*5610*/  BRA `(.L_x_21330) ;  /* 0x0000000000047947 */ /* 0x000fea0003800000 */
.L_x_21353:
[----:B------:R0:W5:Y:S02]  /*5620*/  LDG.E R35, desc[UR36][R2.64] ;  /* 0x0000002402237981 */ /* 0x000164000c1e1900 */
.L_x_21330:
        /* <DEDUP_REMOVED lines=18> */
.L_x_21361:
[----:B------:R0:W5:Y:S01]  /*5750*/  LDG.E.U8 R34, desc[UR36][R2.64] ;  /* 0x0000002402227981 */ /* 0x000162000c1e1100 */
[----:B------:R-:W-:Y:S05]  /*5760*/  BRA `(.L_x_21363) ;  /* 0x0000000c00347947 */ /* 0x000fea0003800000 */
.L_x_21360:
        /* <DEDUP_REMOVED lines=8> */
.L_x_21365:
[----:B------:R0:W5:Y:S01]  /*57f0*/  LDG.E R34, desc[UR36][R2.64] ;  /* 0x0000002402227981 */ /* 0x000162000c1e1900 */
[----:B------:R-:W-:Y:S05]  /*5800*/  BRA `(.L_x_21363) ;  /* 0x0000000c000c7947 */ /* 0x000fea0003800000 */
.L_x_21364:
[----:B------:R0:W5:Y:S01]  /*5810*/  LDG.E.S16 R34, desc[UR36][R2.64] ;  /* 0x0000002402227981 */ /* 0x000162000c1e1700 */
[----:B------:R-:W-:Y:S05]  /*5820*/  BRA `(.L_x_21363) ;  /* 0x0000000c00047947 */ /* 0x000fea0003800000 */
.L_x_21359:
        /* <DEDUP_REMOVED lines=9> */
.L_x_21367:
[----:B------:R-:W2:Y:S02]  /*58c0*/  LDG.E.U16 R2, desc[UR36][R2.64] ;  /* 0x0000002402027981 */ /* 0x000ea4000c1e1500 */
[----:B--2---:R-:W-:-:S06]  /*58d0*/  HADD2.F32 R34, -RZ, R2.H0_H0 ;  /* 0x20000002ff227230 */ /* 0x004fcc0000004100 */
[----:B------:R-:W0:Y:S01]  /*58e0*/  F2I.FTZ.TRUNC.NTZ R34, R34 ;  /* 0x0000002200227305 */ /* 0x000e22000021f100 */
[----:B------:R-:W-:Y:S05]  /*58f0*/  BRA `(.L_x_21363) ;  /* 0x0000000800d07947 */ /* 0x000fea0003800000 */
.L_x_21366:
        /* <DEDUP_REMOVED lines=9> */
.L_x_21369:
[----:B------:R-:W2:Y:S02]  /*5990*/  LDG.E.U16 R2, desc[UR36][R2.64] ;  /* 0x0000002402027981 */ /* 0x000ea4000c1e1500 */
[----:B--2---:R-:W-:-:S06]  /*59a0*/  HADD2.F32 R34, -RZ, R2.H0_H0 ;  /* 0x20000002ff227230 */ /* 0x004fcc0000004100 */
[----:B------:R-:W0:Y:S01]  /*59b0*/  F2I.FTZ.TRUNC.NTZ R34, R34 ;  /* 0x0000002200227305 */ /* 0x000e22000021f100 */
[----:B------:R-:W-:Y:S05]  /*59c0*/  BRA `(.L_x_21363) ;  /* 0x00000008009c7947 */ /* 0x000fea0003800000 */
.L_x_21368:
[----:B------:R-:W2:Y:S02]  /*59d0*/  LDG.E.64 R2, desc[UR36][R2.64] ;  /* 0x0000002402027981 */ /* 0x000ea4000c1e1b00 */
[----:B--2---:R0:W2:Y:S01]  /*59e0*/  F2I.F64.TRUNC R34, R2 ;  /* 0x0000000200227311 */ /* 0x0040a2000030d100 */
[----:B------:R-:W-:Y:S05]  /*59f0*/  BRA `(.L_x_21363) ;  /* 0x0000000800907947 */ /* 0x000fea0003800000 */
.L_x_21358:
        /* <DEDUP_REMOVED lines=12> */
.L_x_21372:
[----:B------:R-:W2:Y:S02]  /*5ac0*/  LDG.E.64 R2, desc[UR36][R2.64] ;  /* 0x0000002402027981 */ /* 0x000ea4000c1e1b00 */
[----:B--2---:R0:W2:Y:S01]  /*5ad0*/  F2I.F64.TRUNC R34, R2 ;  /* 0x0000000200227311 */ /* 0x0040a2000030d100 */
[----:B------:R-:W-:Y:S05]  /*5ae0*/  BRA `(.L_x_21363) ;  /* 0x0000000800547947 */ /* 0x000fea0003800000 */
.L_x_21371:
        /* <DEDUP_REMOVED lines=27> */
.L_x_21374:
        /* <DEDUP_REMOVED lines=14> */
.L_x_21373:
[----:B------:R-:W2:Y:S02]  /*5d80*/  LDG.E.U16 R34, desc[UR36][R2.64] ;  /* 0x0000002402227981 */ /* 0x000ea4000c1e1500 */
[----:B--2---:R-:W-:-:S06]  /*5d90*/  IMAD.U32 R34, R34, 0x10000, RZ ;  /* 0x0001000022227824 */ /* 0x004fcc00078e00ff */
[----:B------:R-:W0:Y:S01]  /*5da0*/  F2I.FTZ.TRUNC.NTZ R34, R34 ;  /* 0x0000002200227305 */ /* 0x000e22000021f100 */
[----:B------:R-:W-:Y:S05]  /*5db0*/  BRA `(.L_x_21363) ;  /* 0x0000000400a07947 */ /* 0x000fea0003800000 */
.L_x_21370:
        /* <DEDUP_REMOVED lines=10> */
.L_x_21377:
        /* <DEDUP_REMOVED lines=21> */
.L_x_21381:
[----:B------:R-:W-:Y:S05]  /*5fb0*/  BSYNC B1 ;  /* 0x0000000000017941 */ /* 0x000fea0003800000 */
.L_x_21380:
[----:B------:R-:W-:Y:S01]  /*5fc0*/  IMAD.SHL.U32 R2, R2, 0x100000, RZ ;  /* 0x0010000002027824 */ /* 0x000fe200078e00ff */
[----:B------:R-:W-:-:S04]  /*5fd0*/  LEA R3, R0, 0x3b800000, 0x17 ;  /* 0x3b80000000037811 */ /* 0x000fc800078eb8ff */
[----:B------:R-:W-:-:S07]  /*5fe0*/  LOP3.LUT R34, R3, R2, R34, 0xfe, !PT ;  /* 0x0000000203227212 */ /* 0x000fce00078efe22 */
.L_x_21379:
[----:B------:R-:W-:Y:S05]  /*5ff0*/  BSYNC B0 ;  /* 0x0000000000007941 */ /* 0x000fea0003800000 */
.L_x_21378:
[----:B------:R-:W0:Y:S01]  /*6000*/  F2I.FTZ.TRUNC.NTZ R34, R34 ;  /* 0x0000002200227305 */ /* 0x000e22000021f100 */
[----:B------:R-:W-:Y:S05]  /*6010*/  BRA `(.L_x_21363) ;  /* 0x0000000400087947 */ /* 0x000fea0003800000 */
.L_x_21376:
        /* <DEDUP_REMOVED lines=21> */
.L_x_21385:
[----:B------:R-:W-:Y:S05]  /*6170*/  BSYNC B1 ;  /* 0x0000000000017941 */ /* 0x000fea0003800000 */
.L_x_21384:
[----:B------:R-:W-:Y:S01]  /*6180*/  IMAD.SHL.U32 R2, R2, 0x200000, RZ ;  /* 0x0020000002027824 */ /* 0x000fe200078e00ff */
[----:B------:R-:W-:-:S04]  /*6190*/  LEA R3, R0, 0x37800000, 0x17 ;  /* 0x3780000000037811 */ /* 0x000fc800078eb8ff */
[----:B------:R-:W-:-:S07]  /*61a0*/  LOP3.LUT R34, R3, R2, R34, 0xfe, !PT ;  /* 0x0000000203227212 */ /* 0x000fce00078efe22 */
.L_x_21383:
[----:B------:R-:W-:Y:S05]  /*61b0*/  BSYNC B0 ;  /* 0x0000000000007941 */ /* 0x000fea0003800000 */
.L_x_21382:
[----:B------:R-:W0:Y:S01]  /*61c0*/  F2I.FTZ.TRUNC.NTZ R34, R34 ;  /* 0x0000002200227305 */ /* 0x000e22000021f100 */
[----:B------:R-:W-:Y:S05]  /*61d0*/  BRA `(.L_x_21363) ;  /* 0x0000000000987947 */ /* 0x000fea0003800000 */
.L_x_21375:
        /* <DEDUP_REMOVED lines=14> */
.L_x_21389:
[----:B------:R-:W-:Y:S05]  /*62c0*/  BSYNC B0 ;  /* 0x0000000000007941 */ /* 0x000fea0003800000 */
.L_x_21388:
[----:B------:R-:W0:Y:S01]  /*62d0*/  F2I.FTZ.TRUNC.NTZ R34, R34 ;  /* 0x0000002200227305 */ /* 0x000e22000021f100 */
[----:B------:R-:W-:Y:S05]  /*62e0*/  BRA `(.L_x_21363) ;  /* 0x0000000000547947 */ /* 0x000fea0003800000 */
.L_x_21362:
        /* <DEDUP_REMOVED lines=17> */
.L_x_21390:
[----:B------:R-:W-:Y:S05]  /*6400*/  BRA `(.L_x_21363) ;  /* 0x00000000000c7947 */ /* 0x000fea0003800000 */
.L_x_21387:
[----:B------:R0:W5:Y:S01]  /*6410*/  LDG.E R34, desc[UR36][R2.64] ;  /* 0x0000002402227981 */ /* 0x000162000c1e1900 */
[----:B------:R-:W-:Y:S05]  /*6420*/  BRA `(.L_x_21363) ;  /* 0x0000000000047947 */ /* 0x000fea0003800000 */
.L_x_21386:
[----:B------:R0:W5:Y:S02]  /*6430*/  LDG.E R34, desc[UR36][R2.64] ;  /* 0x0000002402227981 */ /* 0x000164000c1e1900 */
.L_x_21363:
        /* <DEDUP_REMOVED lines=18> */
.L_x_21394:
[----:B------:R0:W5:Y:S01]  /*6560*/  LDG.E.U8 R36, desc[UR36][R2.64] ;  /* 0x0000002402247981 */ /* 0x000162000c1e1100 */
[----:B------:R-:W-:Y:S05]  /*6570*/  BRA `(.L_x_21396) ;  /* 0x0000000c00347947 */ /* 0x000fea0003800000 */
.L_x_21393:
        /* <DEDUP_REMOVED lines=8> */
.L_x_21398:
[----:B------:R0:W5:Y:S01]  /*6600*/  LDG.E R36, desc[UR36][R2.64] ;  /* 0x0000002402247981 */ /* 0x000162000c1e1900 */
[----:B------:R-:W-:Y:S05]  /*6610*/  BRA `(.L_x_21396) ;  /* 0x0000000c000c7947 */ /* 0x000fea0003800000 */
.L_x_21397:
[----:B------:R0:W5:Y:S01]  /*6620*/  LDG.E.S16 R36, desc[UR36][R2.64] ;  /* 0x0000002402247981 */ /* 0x000162000c1e1700 */
[----:B------:R-:W-:Y:S05]  /*6630*/  BRA `(.L_x_21396) ;  /* 0x0000000c00047947 */ /* 0x000fea0003800000 */
.L_x_21392:
        /* <DEDUP_REMOVED lines=9> */
.L_x_21400:
[----:B------:R-:W2:Y:S02]  /*66d0*/  LDG.E.U16 R2, desc[UR36][R2.64] ;  /* 0x0000002402027981 */ /* 0x000ea4000c1e1500 */
[----:B--2---:R-:W-:-:S06]  /*66e0*/  HADD2.F32 R36, -RZ, R2.H0_H0 ;  /* 0x20000002ff247230 */ /* 0x004fcc0000004100 */
[----:B------:R-:W0:Y:S01]  /*66f0*/  F2I.FTZ.TRUNC.NTZ R36, R36 ;  /* 0x0000002400247305 */ /* 0x000e22000021f100 */
[----:B------:R-:W-:Y:S05]  /*6700*/  BRA `(.L_x_21396) ;  /* 0x0000000800d07947 */ /* 0x000fea0003800000 */
.L_x_21399:
        /* <DEDUP_REMOVED lines=9> */
.L_x_21402:
[----:B------:R-:W2:Y:S02]  /*67a0*/  LDG.E.U16 R2, desc[UR36][R2.64] ;  /* 0x0000002402027981 */ /* 0x000ea4000c1e1500 */
[----:B--2---:R-:W-:-:S06]  /*67b0*/  HADD2.F32 R36, -RZ, R2.H0_H0 ;  /* 0x20000002ff247230 */ /* 0x004fcc0000004100 */
[----:B------:R-:W0:Y:S01]  /*67c0*/  F2I.FTZ.TRUNC.NTZ R36, R36 ;  /* 0x0000002400247305 */ /* 0x000e22000021f100 */
[----:B------:R-:W-:Y:S05]  /*67d0*/  BRA `(.L_x_21396) ;  /* 0x00000008009c7947 */ /* 0x000fea0003800000 */
.L_x_21401:
[----:B------:R-:W2:Y:S02]  /*67e0*/  LDG.E.64 R36, desc[UR36][R2.64] ;  /* 0x0000002402247981 */ /* 0x000ea4000c1e1b00 */
[----:B--2---:R0:W2:Y:S01]  /*67f0*/  F2I.F64.TRUNC R36, R36 ;  /* 0x0000002400247311 */ /* 0x0040a2000030d100 */
[----:B------:R-:W-:Y:S05]  /*6800*/  BRA `(.L_x_21396) ;  /* 0x0000000800907947 */ /* 0x000fea0003800000 */
.L_x_21391:
        /* <DEDUP_REMOVED lines=12> */
.L_x_21405:
[----:B------:R-:W2:Y:S02]  /*68d0*/  LDG.E.64 R2, desc[UR36][R2.64] ;  /* 0x0000002402027981 */ /* 0x000ea4000c1e1b00 */
[----:B--2---:R0:W2:Y:S01]  /*68e0*/  F2I.F64.TRUNC R36, R2 ;  /* 0x0000000200247311 */ /* 0x0040a2000030d100 */
[----:B------:R-:W-:Y:S05]  /*68f0*/  BRA `(.L_x_21396) ;  /* 0x0000000800547947 */ /* 0x000fea0003800000 */
.L_x_21404:
        /* <DEDUP_REMOVED lines=27> */
.L_x_21407:
        /* <DEDUP_REMOVED lines=14> */
.L_x_21406:
[----:B------:R-:W2:Y:S02]  /*6b90*/  LDG.E.U16 R36, desc[UR36][R2.64] ;  /* 0x0000002402247981 */ /* 0x000ea4000c1e1500 */
[----:B--2---:R-:W-:-:S06]  /*6ba0*/  IMAD.U32 R36, R36, 0x10000, RZ ;  /* 0x0001000024247824 */ /* 0x004fcc00078e00ff */
[----:B------:R-:W0:Y:S01]  /*6bb0*/  F2I.FTZ.TRUNC.NTZ R36, R36 ;  /* 0x0000002400247305 */ /* 0x000e22000021f100 */
[----:B------:R-:W-:Y:S05]  /*6bc0*/  BRA `(.L_x_21396) ;  /* 0x0000000400a07947 */ /* 0x000fea0003800000 */
.L_x_21403:
        /* <DEDUP_REMOVED lines=10> */
.L_x_21410:
        /* <DEDUP_REMOVED lines=21> */
.L_x_21414:
[----:B------:R-:W-:Y:S05]  /*6dc0*/  BSYNC B1 ;  /* 0x0000000000017941 */ /* 0x000fea0003800000 */
.L_x_21413:
[----:B------:R-:W-:Y:S01]  /*6dd0*/  IMAD.SHL.U32 R2, R2, 0x100000, RZ ;  /* 0x0010000002027824 */ /* 0x000fe200078e00ff */
[----:B------:R-:W-:-:S04]  /*6de0*/  LEA R3, R0, 0x3b800000, 0x17 ;  /* 0x3b80000000037811 */ /* 0x000fc800078eb8ff */
[----:B------:R-:W-:-:S07]  /*6df0*/  LOP3.LUT R36, R3, R2, R36, 0xfe, !PT ;  /* 0x0000000203247212 */ /* 0x000fce00078efe24 */
.L_x_21412:
[----:B------:R-:W-:Y:S05]  /*6e00*/  BSYNC B0 ;  /* 0x0000000000007941 */ /* 0x000fea0003800000 */
.L_x_21411:
[----:B------:R-:W0:Y:S01]  /*6e10*/  F2I.FTZ.TRUNC.NTZ R36, R36 ;  /* 0x0000002400247305 */ /* 0x000e22000021f100 */
[----:B------:R-:W-:Y:S05]  /*6e20*/  BRA `(.L_x_21396) ;  /* 0x0000000400087947 */ /* 0x000fea0003800000 */
.L_x_21409:
        /* <DEDUP_REMOVED lines=21> */
.L_x_21418:
[----:B------:R-:W-:Y:S05]  /*6f80*/  BSYNC B1 ;  /* 0x0000000000017941 */ /* 0x000fea0003800000 */
.L_x_21417:
[----:B------:R-:W-:Y:S01]  /*6f90*/  IMAD.SHL.U32 R2, R2, 0x200000, RZ ;  /* 0x0020000002027824 */ /* 0x000fe200078e00ff */
[----:B------:R-:W-:-:S04]  /*6fa0*/  LEA R3, R0, 0x37800000, 0x17 ;  /* 0x3780000000037811 */ /* 0x000fc800078eb8ff */
[----:B------:R-:W-:-:S07]  /*6fb0*/  LOP3.LUT R36, R3, R2, R36, 0xfe, !PT ;  /* 0x0000000203247212 */ /* 0x000fce00078efe24 */
.L_x_21416:
[----:B------:R-:W-:Y:S05]  /*6fc0*/  BSYNC B0 ;  /* 0x0000000000007941 */ /* 0x000fea0003800000 */
.L_x_21415:
[----:B------:R-:W0:Y:S01]  /*6fd0*/  F2I.FTZ.TRUNC.NTZ R36, R36 ;  /* 0x0000002400247305 */ /* 0x000e22000021f100 */
[----:B------:R-:W-:Y:S05]  /*6fe0*/  BRA `(.L_x_21396) ;  /* 0x0000000000987947 */ /* 0x000fea0003800000 */
.L_x_21408:
        /* <DEDUP_REMOVED lines=14> */
.L_x_21422:
[----:B------:R-:W-:Y:S05]  /*70d0*/  BSYNC B0 ;  /* 0x0000000000007941 */ /* 0x000fea0003800000 */
.L_x_21421:
[----:B------:R-:W0:Y:S01]  /*70e0*/  F2I.FTZ.TRUNC.NTZ R36, R36 ;  /* 0x0000002400247305 */ /* 0x000e22000021f100 */
[----:B------:R-:W-:Y:S05]  /*70f0*/  BRA `(.L_x_21396) ;  /* 0x0000000000547947 */ /* 0x000fea0003800000 */
.L_x_21395:
        /* <DEDUP_REMOVED lines=17> */
.L_x_21423:
[----:B------:R-:W-:Y:S05]  /*7210*/  BRA `(.L_x_21396) ;  /* 0x00000000000c7947 */ /* 0x000fea0003800000 */
.L_x_21420:
[----:B------:R0:W5:Y:S01]  /*7220*/  LDG.E R36, desc[UR36][R2.64] ;  /* 0x0000002402247981 */ /* 0x000162000c1e1900 */
[----:B------:R-:W-:Y:S05]  /*7230*/  BRA `(.L_x_21396) ;  /* 0x0000000000047947 */ /* 0x000fea0003800000 */
.L_x_21419:
[----:B------:R0:W5:Y:S02]  /*7240*/  LDG.E R36, desc[UR36][R2.64] ;  /* 0x0000002402247981 */ /* 0x000164000c1e1900 */
.L_x_21396:
        /* <DEDUP_REMOVED lines=18> */
.L_x_21427:
[----:B------:R0:W5:Y:S01]  /*7370*/  LDG.E.U8 R33, desc[UR36][R2.64] ;  /* 0x0000002402217981 */ /* 0x000162000c1e1100 */
[----:B------:R-:W-:Y:S05]  /*7380*/  BRA `(.L_x_21429) ;  /* 0x0000000c00347947 */ /* 0x000fea0003800000 */
.L_x_21426:
        /* <DEDUP_REMOVED lines=8> */
.L_x_21431:
[----:B------:R0:W5:Y:S01]  /*7410*/  LDG.E R33, desc[UR36][R2.64] ;  /* 0x0000002402217981 */ /* 0x000162000c1e1900 */
[----:B------:R-:W-:Y:S05]  /*7420*/  BRA `(.L_x_21429) ;  /* 0x0000000c000c7947 */ /* 0x000fea0003800000 */
.L_x_21430:
[----:B------:R0:W5:Y:S01]  /*7430*/  LDG.E.S16 R33, desc[UR36][R2.64] ;  /* 0x0000002402217981 */ /* 0x000162000c1e1700 */
[----:B------:R-:W-:Y:S05]  /*7440*/  BRA `(.L_x_21429) ;  /* 0x0000000c00047947 */ /* 0x000fea0003800000 */
.L_x_21425:
        /* <DEDUP_REMOVED lines=9> */
.L_x_21433:
[----:B------:R-:W2:Y:S02]  /*74e0*/  LDG.E.U16 R2, desc[UR36][R2.64] ;  /* 0x0000002402027981 */ /* 0x000ea4000c1e1500 */
[----:B--2---:R-:W-:-:S06]  /*74f0*/  HADD2.F32 R33, -RZ, R2.H0_H0 ;  /* 0x20000002ff217230 */ /* 0x004fcc0000004100 */
[----:B------:R-:W0:Y:S01]  /*7500*/  F2I.FTZ.TRUNC.NTZ R33, R33 ;  /* 0x0000002100217305 */ /* 0x000e22000021f100 */
[----:B------:R-:W-:Y:S05]  /*7510*/  BRA `(.L_x_21429) ;  /* 0x0000000800d07947 */ /* 0x000fea0003800000 */
.L_x_21432:
        /* <DEDUP_REMOVED lines=9> */
.L_x_21435:
[----:B------:R-:W2:Y:S02]  /*75b0*/  LDG.E.U16 R2, desc[UR36][R2.64] ;  /* 0x0000002402027981 */ /* 0x000ea4000c1e1500 */
[----:B--2---:R-:W-:-:S06]  /*75c0*/  HADD2.F32 R33, -RZ, R2.H0_H0 ;  /* 0x20000002ff217230 */ /* 0x004fcc0000004100 */
[----:B------:R-:W0:Y:S01]  /*75d0*/  F2I.FTZ.TRUNC.NTZ R33, R33 ;  /* 0x0000002100217305 */ /* 0x000e22000021f100 */
[----:B------:R-:W-:Y:S05]  /*75e0*/  BRA `(.L_x_21429) ;  /* 0x00000008009c7947 */ /* 0x000fea0003800000 */
.L_x_21434:
[----:B------:R-:W2:Y:S02]  /*75f0*/  LDG.E.64 R2, desc[UR36][R2.64] ;  /* 0x0000002402027981 */ /* 0x000ea4000c1e1b00 */
[----:B--2---:R0:W1:Y:S01]  /*7600*/  F2I.F64.TRUNC R33, R2 ;  /* 0x0000000200217311 */ /* 0x004062000030d100 */
[----:B------:R-:W-:Y:S05]  /*7610*/  BRA `(.L_x_21429) ;  /* 0x0000000800907947 */ /* 0x000fea0003800000 */
.L_x_21424:
        /* <DEDUP_REMOVED lines=12> */
.L_x_21438:
[----:B------:R-:W2:Y:S02]  /*76e0*/  LDG.E.64 R2, desc[UR36][R2.64] ;  /* 0x0000002402027981 */ /* 0x000ea4000c1e1b00 */
[----:B--2---:R0:W1:Y:S01]  /*76f0*/  F2I.F64.TRUNC R33, R2 ;  /* 0x0000000200217311 */ /* 0x004062000030d100 */
[----:B------:R-:W-:Y:S05]  /*7700*/  BRA `(.L_x_21429) ;  /* 0x0000000800547947 */ /* 0x000fea0003800000 */
.L_x_21437:
        /* <DEDUP_REMOVED lines=27> */
.L_x_21440:
        /* <DEDUP_REMOVED lines=14> */
.L_x_21439:
[----:B------:R-:W2:Y:S02]  /*79a0*/  LDG.E.U16 R33, desc[UR36][R2.64] ;  /* 0x0000002402217981 */ /* 0x000ea4000c1e1500 */
[----:B--2---:R-:W-:-:S06]  /*79b0*/  IMAD.U32 R33, R33, 0x10000, RZ ;  /* 0x0001000021217824 */ /* 0x004fcc00078e00ff */
[----:B------:R-:W0:Y:S01]  /*79c0*/  F2I.FTZ.TRUNC.NTZ R33, R33 ;  /* 0x0000002100217305 */ /* 0x000e22000021f100 */
[----:B------:R-:W-:Y:S05]  /*79d0*/  BRA `(.L_x_21429) ;  /* 0x0000000400a07947 */ /* 0x000fea0003800000 */
.L_x_21436:
        /* <DEDUP_REMOVED lines=10> */
.L_x_21443:
        /* <DEDUP_REMOVED lines=21> */
.L_x_21447:
[----:B------:R-:W-:Y:S05]  /*7bd0*/  BSYNC B1 ;  /* 0x0000000000017941 */ /* 0x000fea0003800000 */
.L_x_21446:
[----:B------:R-:W-:Y:S01]  /*7be0*/  IMAD.SHL.U32 R2, R2, 0x100000, RZ ;  /* 0x0010000002027824 */ /* 0x000fe200078e00ff */
[----:B------:R-:W-:-:S04]  /*7bf0*/  LEA R0, R0, 0x3b800000, 0x17 ;  /* 0x3b80000000007811 */ /* 0x000fc800078eb8ff */
[----:B------:R-:W-:-:S07]  /*7c00*/  LOP3.LUT R33, R0, R2, R33, 0xfe, !PT ;  /* 0x0000000200217212 */ /* 0x000fce00078efe21 */
.L_x_21445:
[----:B------:R-:W-:Y:S05]  /*7c10*/  BSYNC B0 ;  /* 0x0000000000007941 */ /* 0x000fea0003800000 */
.L_x_21444:
[----:B------:R-:W0:Y:S01]  /*7c20*/  F2I.FTZ.TRUNC.NTZ R33, R33 ;  /* 0x0000002100217305 */ /* 0x000e22000021f100 */
[----:B------:R-:W-:Y:S05]  /*7c30*/  BRA `(.L_x_21429) ;  /* 0x0000000400087947 */ /* 0x000fea0003800000 */
.L_x_21442:
        /* <DEDUP_REMOVED lines=21> */
.L_x_21451:
[----:B------:R-:W-:Y:S05]  /*7d90*/  BSYNC B1 ;  /* 0x0000000000017941 */ /* 0x000fea0003800000 */
.L_x_21450:
[----:B------:R-:W-:Y:S01]  /*7da0*/  IMAD.SHL.U32 R2, R2, 0x200000, RZ ;  /* 0x0020000002027824 */ /* 0x000fe200078e00ff */
[----:B------:R-:W-:-:S04]  /*7db0*/  LEA R0, R0, 0x37800000, 0x17 ;  /* 0x3780000000007811 */ /* 0x000fc800078eb8ff */
[----:B------:R-:W-:-:S07]  /*7dc0*/  LOP3.LUT R33, R0, R2, R33, 0xfe, !PT ;  /* 0x0000000200217212 */ /* 0x000fce00078efe21 */
.L_x_21449:
[----:B------:R-:W-:Y:S05]  /*7dd0*/  BSYNC B0 ;  /* 0x0000000000007941 */ /* 0x000fea0003800000 */
.L_x_21448:
[----:B------:R-:W0:Y:S01]  /*7de0*/  F2I.FTZ.TRUNC.NTZ R33, R33 ;  /* 0x0000002100217305 */ /* 0x000e22000021f100 */
[----:B------:R-:W-:Y:S05]  /*7df0*/  BRA `(.L_x_21429) ;  /* 0x0000000000987947 */ /* 0x000fea0003800000 */
.L_x_21441:
        /* <DEDUP_REMOVED lines=14> */
.L_x_21455:
[----:B------:R-:W-:Y:S05]  /*7ee0*/  BSYNC B0 ;  /* 0x0000000000007941 */ /* 0x000fea0003800000 */
.L_x_21454:
[----:B------:R-:W0:Y:S01]  /*7ef0*/  F2I.FTZ.TRUNC.NTZ R33, R33 ;  /* 0x0000002100217305 */ /* 0x000e22000021f100 */
[----:B------:R-:W-:Y:S05]  /*7f00*/  BRA `(.L_x_21429) ;  /* 0x0000000000547947 */ /* 0x000fea0003800000 */
.L_x_21428:
        /* <DEDUP_REMOVED lines=17> */
.L_x_21456:
[----:B------:R-:W-:Y:S05]  /*8020*/  BRA `(.L_x_21429) ;  /* 0x00000000000c7947 */ /* 0x000fea0003800000 */
.L_x_21453:
[----:B------:R0:W5:Y:S01]  /*8030*/  LDG.E R33, desc[UR36][R2.64] ;  /* 0x0000002402217981 */ /* 0x000162000c1e1900 */
[----:B------:R-:W-:Y:S05]  /*8040*/  BRA `(.L_x_21429) ;  /* 0x0000000000047947 */ /* 0x000fea0003800000 */
.L_x_21452:
[----:B------:R0:W5:Y:S02]  /*8050*/  LDG.E R33, desc[UR36][R2.64] ;  /* 0x0000002402217981 */ /* 0x000164000c1e1900 */
.L_x_21429:
        /* <DEDUP_REMOVED lines=18> */
.L_x_21460:
[----:B------:R0:W5:Y:S01]  /*8180*/  LDG.E.U8 R32, desc[UR36][R2.64] ;  /* 0x0000002402207981 */ /* 0x000162000c1e1100 */
[----:B------:R-:W-:Y:S05]  /*8190*/  BRA `(.L_x_21462) ;  /* 0x0000000c00347947 */ /* 0x000fea0003800000 */
.L_x_21459:
        /* <DEDUP_REMOVED lines=8> */
.L_x_21464:
[----:B------:R0:W5:Y:S01]  /*8220*/  LDG.E R32, desc[UR36][R2.64] ;  /* 0x0000002402207981 */ /* 0x000162000c1e1900 */
[----:B------:R-:W-:Y:S05]  /*8230*/  BRA `(.L_x_21462) ;  /* 0x0000000c000c7947 */ /* 0x000fea0003800000 */
.L_x_21463:
[----:B------:R0:W5:Y:S01]  /*8240*/  LDG.E.S16 R32, desc[UR36][R2.64] ;  /* 0x0000002402207981 */ /* 0x000162000c1e1700 */
[----:B------:R-:W-:Y:S05]  /*8250*/  BRA `(.L_x_21462) ;  /* 0x0000000c00047947 */ /* 0x000fea0003800000 */
.L_x_21458:
        /* <DEDUP_REMOVED lines=9> */
.L_x_21466:
[----:B------:R-:W2:Y:S02]  /*82f0*/  LDG.E.U16 R2, desc[UR36][R2.64] ;  /* 0x0000002402027981 */ /* 0x000ea4000c1e1500 */
[----:B--2---:R-:W-:-:S06]  /*8300*/  HADD2.F32 R32, -RZ, R2.H0_H0 ;  /* 0x20000002ff207230 */ /* 0x004fcc0000004100 */
[----:B------:R-:W0:Y:S01]  /*8310*/  F2I.FTZ.TRUNC.NTZ R32, R32 ;  /* 0x0000002000207305 */ /* 0x000e22000021f100 */
[----:B------:R-:W-:Y:S05]  /*8320*/  BRA `(.L_x_21462) ;  /* 0x0000000800d07947 */ /* 0x000fea0003800000 */
.L_x_21465:
        /* <DEDUP_REMOVED lines=9> */
.L_x_21468:
[----:B------:R-:W2:Y:S02]  /*83c0*/  LDG.E.U16 R2, desc[UR36][R2.64] ;  /* 0x0000002402027981 */ /* 0x000ea4000c1e1500 */
[----:B--2---:R-:W-:-:S06]  /*83d0*/  HADD2.F32 R32, -RZ, R2.H0_H0 ;  /* 0x20000002ff207230 */ /* 0x004fcc0000004100 */
[----:B------:R-:W0:Y:S01]  /*83e0*/  F2I.FTZ.TRUNC.NTZ R32, R32 ;  /* 0x0000002000207305 */ /* 0x000e22000021f100 */
[----:B------:R-:W-:Y:S05]  /*83f0*/  BRA `(.L_x_21462) ;  /* 0x00000008009c7947 */ /* 0x000fea0003800000 */
.L_x_21467:
[----:B------:R-:W2:Y:S02]  /*8400*/  LDG.E.64 R2, desc[UR36][R2.64] ;  /* 0x0000002402027981 */ /* 0x000ea4000c1e1b00 */
[----:B--2---:R0:W1:Y:S01]  /*8410*/  F2I.F64.TRUNC R32, R2 ;  /* 0x0000000200207311 */ /* 0x004062000030d100 */
[----:B------:R-:W-:Y:S05]  /*8420*/  BRA `(.L_x_21462) ;  /* 0x0000000800907947 */ /* 0x000fea0003800000 */
.L_x_21457:
        /* <DEDUP_REMOVED lines=12> */
.L_x_21471:
[----:B------:R-:W2:Y:S02]  /*84f0*/  LDG.E.64 R2, desc[UR36][R2.64] ;  /* 0x0000002402027981 */ /* 0x000ea4000c1e1b00 */
[----:B--2---:R0:W1:Y:S01]  /*8500*/  F2I.F64.TRUNC R32, R2 ;  /* 0x0000000200207311 */ /* 0x004062000030d100 */
[----:B------:R-:W-:Y:S05]  /*8510*/  BRA `(.L_x_21462) ;  /* 0x0000000800547947 */ /* 0x000fea0003800000 */
.L_x_21470:
        /* <DEDUP_REMOVED lines=27> */
.L_x_21473:
        /* <DEDUP_REMOVED lines=14> */
.L_x_21472:
[----:B------:R-:W2:Y:S02]  /*87b0*/  LDG.E.U16 R32, desc[UR36][R2.64] ;  /* 0x0000002402207981 */ /* 0x000ea4000c1e1500 */
[----:B--2---:R-:W-:-:S06]  /*87c0*/  IMAD.U32 R32, R32, 0x10000, RZ ;  /* 0x0001000020207824 */ /* 0x004fcc00078e00ff */
[----:B------:R-:W0:Y:S01]  /*87d0*/  F2I.FTZ.TRUNC.NTZ R32, R32 ;  /* 0x0000002000207305 */ /* 0x000e22000021f100 */
[----:B------:R-:W-:Y:S05]  /*87e0*/  BRA `(.L_x_21462) ;  /* 0x0000000400a07947 */ /* 0x000fea0003800000 */
.L_x_21469:
        /* <DEDUP_REMOVED lines=10> */
.L_x_21476:
        /* <DEDUP_REMOVED lines=21> */
.L_x_21480:
[----:B------:R-:W-:Y:S05]  /*89e0*/  BSYNC B1 ;  /* 0x0000000000017941 */ /* 0x000fea0003800000 */
.L_x_21479:
[----:B------:R-:W-:Y:S01]  /*89f0*/  IMAD.SHL.U32 R2, R2, 0x100000, RZ ;  /* 0x0010000002027824 */ /* 0x000fe200078e00ff */
[----:B------:R-:W-:-:S04]  /*8a00*/  LEA R3, R0, 0x3b800000, 0x17 ;  /* 0x3b80000000037811 */ /* 0x000fc800078eb8ff */
[----:B------:R-:W-:-:S07]  /*8a10*/  LOP3.LUT R32, R3, R2, R32, 0xfe, !PT ;  /* 0x0000000203207212 */ /* 0x000fce00078efe20 */
.L_x_21478:
[----:B------:R-:W-:Y:S05]  /*8a20*/  BSYNC B0 ;  /* 0x0000000000007941 */ /* 0x000fea0003800000 */
.L_x_21477:
[----:B------:R-:W1:Y:S01]  /*8a30*/  F2I.FTZ.TRUNC.NTZ R32, R32 ;  /* 0x0000002000207305 */ /* 0x000e62000021f100 */
[----:B------:R-:W-:Y:S05]  /*8a40*/  BRA `(.L_x_21462) ;  /* 0x0000000400087947 */ /* 0x000fea0003800000 */
.L_x_21475:
        /* <DEDUP_REMOVED lines=21> */
.L_x_21484:
[----:B------:R-:W-:Y:S05]  /*8ba0*/  BSYNC B1 ;  /* 0x0000000000017941 */ /* 0x000fea0003800000 */
.L_x_21483:
[----:B------:R-:W-:Y:S01]  /*8bb0*/  IMAD.SHL.U32 R2, R2, 0x200000, RZ ;  /* 0x0020000002027824 */ /* 0x000fe200078e00ff */
[----:B------:R-:W-:-:S04]  /*8bc0*/  LEA R3, R0, 0x37800000, 0x17 ;  /* 0x3780000000037811 */ /* 0x000fc800078eb8ff */
[----:B------:R-:W-:-:S07]  /*8bd0*/  LOP3.LUT R32, R3, R2, R32, 0xfe, !PT ;  /* 0x0000000203207212 */ /* 0x000fce00078efe20 */
.L_x_21482:
[----:B------:R-:W-:Y:S05]  /*8be0*/  BSYNC B0 ;  /* 0x0000000000007941 */ /* 0x000fea0003800000 */
.L_x_21481:
[----:B------:R-:W0:Y:S01]  /*8bf0*/  F2I.FTZ.TRUNC.NTZ R32, R32 ;  /* 0x0000002000207305 */ /* 0x000e22000021f100 */
[----:B------:R-:W-:Y:S05]  /*8c00*/  BRA `(.L_x_21462) ;  /* 0x0000000000987947 */ /* 0x000fea0003800000 */
.L_x_21474:
        /* <DEDUP_REMOVED lines=14> */
.L_x_21488:
[----:B------:R-:W-:Y:S05]  /*8cf0*/  BSYNC B0 ;  /* 0x0000000000007941 */ /* 0x000fea0003800000 */
.L_x_21487:
[----:B------:R-:W0:Y:S01]  /*8d00*/  F2I.FTZ.TRUNC.NTZ R32, R32 ;  /* 0x0000002000207305 */ /* 0x000e22000021f100 */
[----:B------:R-:W-:Y:S05]  /*8d10*/  BRA `(.L_x_21462) ;  /* 0x0000000000547947 */ /* 0x000fea0003800000 */
.L_x_21461:
        /* <DEDUP_REMOVED lines=17> */
.L_x_21489:
[----:B------:R-:W-:Y:S05]  /*8e30*/  BRA `(.L_x_21462) ;  /* 0x00000000000c7947 */ /* 0x000fea0003800000 */
.L_x_21486:
[----:B------:R0:W5:Y:S01]  /*8e40*/  LDG.E R32, desc[UR36][R2.64] ;  /* 0x0000002402207981 */ /* 0x000162000c1e1900 */
[----:B------:R-:W-:Y:S05]  /*8e50*/  BRA `(.L_x_21462) ;  /* 0x0000000000047947 */ /* 0x000fea0003800000 */
.L_x_21485:
[----:B------:R0:W5:Y:S02]  /*8e60*/  LDG.E R32, desc[UR36][R2.64] ;  /* 0x0000002402207981 */ /* 0x000164000c1e1900 */
.L_x_21462:
[----:B------:R-:W-:-:S07]  /*8e70*/  VIADD R22, R22, 0x80 ;  /* 0x0000008016167836 */ /* 0x000fce0000000000 */
.L_x_21324:
[----:B------:R-:W-:Y:S05]  /*8e80*/  BSYNC B6 ;  /* 0x0000000000067941 */ /* 0x000fea0003800000 */
.L_x_21323:
        /* <DEDUP_REMOVED lines=25> */
.L_x_21495:
[----:B------:R0:W5:Y:S01]  /*9020*/  LDG.E.U8 R42, desc[UR36][R2.64] ;  /* 0x00000024022a7981 */ /* 0x000162000c1e1100 */
[----:B------:R-:W-:Y:S05]  /*9030*/  BRA `(.L_x_21497) ;  /* 0x0000000c00347947 */ /* 0x000fea0003800000 */
.L_x_21494:
        /* <DEDUP_REMOVED lines=8> */
.L_x_21499:
[----:B------:R0:W5:Y:S01]  /*90c0*/  LDG.E R42, desc[UR36][R2.64] ;  /* 0x00000024022a7981 */ /* 0x000162000c1e1900 */
[----:B------:R-:W-:Y:S05]  /*90d0*/  BRA `(.L_x_21497) ;  /* 0x0000000c000c7947 */ /* 0x000fea0003800000 */
.L_x_21498:
[----:B------:R0:W5:Y:S01]  /*90e0*/  LDG.E.S16 R42, desc[UR36][R2.64] ;  /* 0x00000024022a7981 */ /* 0x000162000c1e1700 */
[----:B------:R-:W-:Y:S05]  /*90f0*/  BRA `(.L_x_21497) ;  /* 0x0000000c00047947 */ /* 0x000fea0003800000 */
.L_x_21493:
        /* <DEDUP_REMOVED lines=9> */
.L_x_21501:
[----:B------:R-:W2:Y:S02]  /*9190*/  LDG.E.U16 R2, desc[UR36][R2.64] ;  /* 0x0000002402027981 */ /* 0x000ea4000c1e1500 */
[----:B--2---:R-:W-:-:S06]  /*91a0*/  HADD2.F32 R42, -RZ, R2.H0_H0 ;  /* 0x20000002ff2a7230 */ /* 0x004fcc0000004100 */
[----:B------:R-:W0:Y:S01]  /*91b0*/  F2I.FTZ.TRUNC.NTZ R42, R42 ;  /* 0x0000002a002a7305 */ /* 0x000e22000021f100 */
[----:B------:R-:W-:Y:S05]  /*91c0*/  BRA `(.L_x_21497) ;  /* 0x0000000800d07947 */ /* 0x000fea0003800000 */
.L_x_21500:
        /* <DEDUP_REMOVED lines=9> */
.L_x_21503:
[----:B------:R-:W2:Y:S02]  /*9260*/  LDG.E.U16 R2, desc[UR36][R2.64] ;  /* 0x0000002402027981 */ /* 0x000ea4000c1e1500 */
[----:B--2---:R-:W-:-:S06]  /*9270*/  HADD2.F32 R42, -RZ, R2.H0_H0 ;  /* 0x20000002ff2a7230 */ /* 0x004fcc0000004100 */
[----:B------:R-:W0:Y:S01]  /*9280*/  F2I.FTZ.TRUNC.NTZ R42, R42 ;  /* 0x0000002a002a7305 */ /* 0x000e22000021f100 */
[----:B------:R-:W-:Y:S05]  /*9290*/  BRA `(.L_x_21497) ;  /* 0x00000008009c7947 */ /* 0x000fea0003800000 */
.L_x_21502:
[----:B------:R-:W2:Y:S02]  /*92a0*/  LDG.E.64 R42, desc[UR36][R2.64] ;  /* 0x00000024022a7981 */ /* 0x000ea4000c1e1b00 */
[----:B--2---:R0:W2:Y:S01]  /*92b0*/  F2I.F64.TRUNC R42, R42 ;  /* 0x0000002a002a7311 */ /* 0x0040a2000030d100 */
[----:B------:R-:W-:Y:S05]  /*92c0*/  BRA `(.L_x_21497) ;  /* 0x0000000800907947 */ /* 0x000fea0003800000 */
.L_x_21492:
        /* <DEDUP_REMOVED lines=12> */
.L_x_21506:
[----:B------:R-:W2:Y:S02]  /*9390*/  LDG.E.64 R2, desc[UR36][R2.64] ;  /* 0x0000002402027981 */ /* 0x000ea4000c1e1b00 */
[----:B--2---:R0:W2:Y:S01]  /*93a0*/  F2I.F64.TRUNC R42, R2 ;  /* 0x00000002002a7311 */ /* 0x0040a2000030d100 */
[----:B------:R-:W-:Y:S05]  /*93b0*/  BRA `(.L_x_21497) ;  /* 0x0000000800547947 */ /* 0x000fea0003800000 */
.L_x_21505:
        /* <DEDUP_REMOVED lines=27> */
.L_x_21508:
        /* <DEDUP_REMOVED lines=14> */
.L_x_21507:
[----:B------:R-:W2:Y:S02]  /*9650*/  LDG.E.U16 R42, desc[UR36][R2.64] ;  /* 0x00000024022a7981 */ /* 0x000ea4000c1e1500 */
[----:B--2---:R-:W-:-:S06]  /*9660*/  IMAD.U32 R42, R42, 0x10000, RZ ;  /* 0x000100002a2a7824 */ /* 0x004fcc00078e00ff */
[----:B------:R-:W0:Y:S01]  /*9670*/  F2I.FTZ.TRUNC.NTZ R42, R42 ;  /* 0x0000002a002a7305 */ /* 0x000e22000021f100 */
[----:B------:R-:W-:Y:S05]  /*9680*/  BRA `(.L_x_21497) ;  /* 0x0000000400a07947 */ /* 0x000fea0003800000 */
.L_x_21504:
        /* <DEDUP_REMOVED lines=10> */
.L_x_21511:
        /* <DEDUP_REMOVED lines=21> */
.L_x_21515:
[----:B------:R-:W-:Y:S05]  /*9880*/  BSYNC B1 ;  /* 0x0000000000017941 */ /* 0x000fea0003800000 */
.L_x_21514:
[----:B------:R-:W-:Y:S01]  /*9890*/  IMAD.SHL.U32 R2, R2, 0x100000, RZ ;  /* 0x0010000002027824 */ /* 0x000fe200078e00ff */
[----:B------:R-:W-:-:S04]  /*98a0*/  LEA R3, R0, 0x3b800000, 0x17 ;  /* 0x3b80000000037811 */ /* 0x000fc800078eb8ff */
[----:B------:R-:W-:-:S07]  /*98b0*/  LOP3.LUT R42, R3, R2, R42, 0xfe, !PT ;  /* 0x00000002032a7212 */ /* 0x000fce00078efe2a */
.L_x_21513:
[----:B------:R-:W-:Y:S05]  /*98c0*/  BSYNC B0 ;  /* 0x0000000000007941 */ /* 0x000fea0003800000 */
.L_x_21512:
[----:B------:R-:W0:Y:S01]  /*98d0*/  F2I.FTZ.TRUNC.NTZ R42, R42 ;  /* 0x0000002a002a7305 */ /* 0x000e22000021f100 */
[----:B------:R-:W-:Y:S05]  /*98e0*/  BRA `(.L_x_21497) ;  /* 0x0000000400087947 */ /* 0x000fea0003800000 */
.L_x_21510:
        /* <DEDUP_REMOVED lines=21> */
.L_x_21519:
[----:B------:R-:W-:Y:S05]  /*9a40*/  BSYNC B1 ;  /* 0x0000000000017941 */ /* 0x000fea0003800000 */
.L_x_21518:
[----:B------:R-:W-:Y:S01]  /*9a50*/  IMAD.SHL.U32 R2, R2, 0x200000, RZ ;  /* 0x0020000002027824 */ /* 0x000fe200078e00ff */
[----:B------:R-:W-:-:S04]  /*9a60*/  LEA R3, R0, 0x37800000, 0x17 ;  /* 0x3780000000037811 */ /* 0x000fc800078eb8ff */
[----:B------:R-:W-:-:S07]  /*9a70*/  LOP3.LUT R42, R3, R2, R42, 0xfe, !PT ;  /* 0x00000002032a7212 */ /* 0x000fce00078efe2a */
.L_x_21517:
[----:B------:R-:W-:Y:S05]  /*9a80*/  BSYNC B0 ;  /* 0x0000000000007941 */ /* 0x000fea0003800000 */
.L_x_21516:
[----:B------:R-:W0:Y:S01]  /*9a90*/  F2I.FTZ.TRUNC.NTZ R42, R42 ;  /* 0x0000002a002a7305 */ /* 0x000e22000021f100 */
[----:B------:R-:W-:Y:S05]  /*9aa0*/  BRA `(.L_x_21497) ;  /* 0x0000000000987947 */ /* 0x000fea0003800000 */
.L_x_21509:
        /* <DEDUP_REMOVED lines=14> */
.L_x_21523:
[----:B------:R-:W-:Y:S05]  /*9b90*/  BSYNC B0 ;  /* 0x0000000000007941 */ /* 0x000fea0003800000 */
.L_x_21522:
[----:B------:R-:W0:Y:S01]  /*9ba0*/  F2I.FTZ.TRUNC.NTZ R42, R42 ;  /* 0x0000002a002a7305 */ /* 0x000e22000021f100 */
[----:B------:R-:W-:Y:S05]  /*9bb0*/  BRA `(.L_x_21497) ;  /* 0x0000000000547947 */ /* 0x000fea0003800000 */
.L_x_21496:
        /* <DEDUP_REMOVED lines=17> */
.L_x_21524:
[----:B------:R-:W-:Y:S05]  /*9cd0*/  BRA `(.L_x_21497) ;  /* 0x00000000000c7947 */ /* 0x000fea0003800000 */
.L_x_21521:
[----:B------:R0:W5:Y:S01]  /*9ce0*/  LDG.E R42, desc[UR36][R2.64] ;  /* 0x00000024022a7981 */ /* 0x000162000c1e1900 */
[----:B------:R-:W-:Y:S05]  /*9cf0*/  BRA `(.L_x_21497) ;  /* 0x0000000000047947 */ /* 0x000fea0003800000 */
.L_x_21520:
[----:B------:R0:W5:Y:S02]  /*9d00*/  LDG.E R42, desc[UR36][R2.64] ;  /* 0x00000024022a7981 */ /* 0x000164000c1e1900 */
.L_x_21497:
        /* <DEDUP_REMOVED lines=18> */
.L_x_21528:
[----:B------:R0:W5:Y:S01]  /*9e30*/  LDG.E.U8 R41, desc[UR36][R2.64] ;  /* 0x0000002402297981 */ /* 0x000162000c1e1100 */
[----:B------:R-:W-:Y:S05]  /*9e40*/  BRA `(.L_x_21530) ;  /* 0x0000000c00347947 */ /* 0x000fea0003800000 */
.L_x_21527:
        /* <DEDUP_REMOVED lines=8> */
.L_x_21532:
[----:B------:R0:W5:Y:S01]  /*9ed0*/  LDG.E R41, desc[UR36][R2.64] ;  /* 0x0000002402297981 */ /* 0x000162000c1e1900 */
[----:B------:R-:W-:Y:S05]  /*9ee0*/  BRA `(.L_x_21530) ;  /* 0x0000000c000c7947 */ /* 0x000fea0003800000 */
.L_x_21531:
[----:B------:R0:W5:Y:S01]  /*9ef0*/  LDG.E.S16 R41, desc[UR36][R2.64] ;  /* 0x0000002402297981 */ /* 0x000162000c1e1700 */
[----:B------:R-:W-:Y:S05]  /*9f00*/  BRA `(.L_x_21530) ;  /* 0x0000000c00047947 */ /* 0x000fea0003800000 */
.L_x_21526:
        /* <DEDUP_REMOVED lines=9> */
.L_x_21534:
[----:B------:R-:W2:Y:S02]  /*9fa0*/  LDG.E.U16 R2, desc[UR36][R2.64] ;  /* 0x0000002402027981 */ /* 0x000ea4000c1e1500 */
[----:B--2---:R-:W-:-:S06]  /*9fb0*/  HADD2.F32 R41, -RZ, R2.H0_H0 ;  /* 0x20000002ff297230 */ /* 0x004fcc0000004100 */
[----:B------:R-:W0:Y:S01]  /*9fc0*/  F2I.FTZ.TRUNC.NTZ R41, R41 ;  /* 0x0000002900297305 */ /* 0x000e22000021f100 */
[----:B------:R-:W-:Y:S05]  /*9fd0*/  BRA `(.L_x_21530) ;  /* 0x0000000800d07947 */ /* 0x000fea0003800000 */
.L_x_21533:
        /* <DEDUP_REMOVED lines=9> */
.L_x_21536:
[----:B------:R-:W2:Y:S02]  /*a070*/  LDG.E.U16 R2, desc[UR36][R2.64] ;  /* 0x0000002402027981 */ /* 0x000ea4000c1e1500 */
[----:B--2---:R-:W-:-:S06]  /*a080*/  HADD2.F32 R41, -RZ, R2.H0_H0 ;  /* 0x20000002ff297230 */ /* 0x004fcc0000004100 */
[----:B------:R-:W0:Y:S01]  /*a090*/  F2I.FTZ.TRUNC.NTZ R41, R41 ;  /* 0x0000002900297305 */ /* 0x000e22000021f100 */
[----:B------:R-:W-:Y:S05]  /*a0a0*/  BRA `(.L_x_21530) ;  /* 0x00000008009c7947 */ /* 0x000fea0003800000 */
.L_x_21535:
[----:B------:R-:W2:Y:S02]  /*a0b0*/  LDG.E.64 R2, desc[UR36][R2.64] ;  /* 0x0000002402027981 */ /* 0x000ea4000c1e1b00 */
[----:B--2---:R0:W2:Y:S01]  /*a0c0*/  F2I.F64.TRUNC R41, R2 ;  /* 0x0000000200297311 */ /* 0x0040a2000030d100 */
[----:B------:R-:W-:Y:S05]  /*a0d0*/  BRA `(.L_x_21530) ;  /* 0x0000000800907947 */ /* 0x000fea0003800000 */
.L_x_21525:
        /* <DEDUP_REMOVED lines=12> */
.L_x_21539:
[----:B------:R-:W2:Y:S02]  /*a1a0*/  LDG.E.64 R2, desc[UR36][R2.64] ;  /* 0x0000002402027981 */ /* 0x000ea4000c1e1b00 */
[----:B--2---:R0:W2:Y:S01]  /*a1b0*/  F2I.F64.TRUNC R41, R2 ;  /* 0x0000000200297311 */ /* 0x0040a2000030d100 */
[----:B------:R-:W-:Y:S05]  /*a1c0*/  BRA `(.L_x_21530) ;  /* 0x0000000800547947 */ /* 0x000fea0003800000 */
.L_x_21538:
        /* <DEDUP_REMOVED lines=27> */
.L_x_21541:
        /* <DEDUP_REMOVED lines=14> */
.L_x_21540:
[----:B------:R-:W2:Y:S02]  /*a460*/  LDG.E.U16 R41, desc[UR36][R2.64] ;  /* 0x0000002402297981 */ /* 0x000ea4000c1e1500 */
[----:B--2---:R-:W-:-:S06]  /*a470*/  IMAD.U32 R41, R41, 0x10000, RZ ;  /* 0x0001000029297824 */ /* 0x004fcc00078e00ff */
[----:B------:R-:W0:Y:S01]  /*a480*/  F2I.FTZ.TRUNC.NTZ R41, R41 ;  /* 0x0000002900297305 */ /* 0x000e22000021f100 */
[----:B------:R-:W-:Y:S05]  /*a490*/  BRA `(.L_x_21530) ;  /* 0x0000000400a07947 */ /* 0x000fea0003800000 */
.L_x_21537:
        /* <DEDUP_REMOVED lines=10> */
.L_x_21544:
        /* <DEDUP_REMOVED lines=21> */
.L_x_21548:
[----:B------:R-:W-:Y:S05]  /*a690*/  BSYNC B1 ;  /* 0x0000000000017941 */ /* 0x000fea0003800000 */
.L_x_21547:
[----:B------:R-:W-:Y:S01]  /*a6a0*/  IMAD.SHL.U32 R2, R2, 0x100000, RZ ;  /* 0x0010000002027824 */ /* 0x000fe200078e00ff */
[----:B------:R-:W-:-:S04]  /*a6b0*/  LEA R0, R0, 0x3b800000, 0x17 ;  /* 0x3b80000000007811 */ /* 0x000fc800078eb8ff */
[----:B------:R-:W-:-:S07]  /*a6c0*/  LOP3.LUT R41, R0, R2, R41, 0xfe, !PT ;  /* 0x0000000200297212 */ /* 0x000fce00078efe29 */
.L_x_21546:
[----:B------:R-:W-:Y:S05]  /*a6d0*/  BSYNC B0 ;  /* 0x0000000000007941 */ /* 0x000fea0003800000 */
.L_x_21545:
[----:B------:R-:W0:Y:S01]  /*a6e0*/  F2I.FTZ.TRUNC.NTZ R41, R41 ;  /* 0x0000002900297305 */ /* 0x000e22000021f100 */
[----:B------:R-:W-:Y:S05]  /*a6f0*/  BRA `(.L_x_21530) ;  /* 0x0000000400087947 */ /* 0x000fea0003800000 */
.L_x_21543:
        /* <DEDUP_REMOVED lines=21> */
.L_x_21552:
[----:B------:R-:W-:Y:S05]  /*a850*/  BSYNC B1 ;  /* 0x0000000000017941 */ /* 0x000fea0003800000 */
.L_x_21551:
[----:B------:R-:W-:Y:S01]  /*a860*/  IMAD.SHL.U32 R2, R2, 0x200000, RZ ;  /* 0x0020000002027824 */ /* 0x000fe200078e00ff */
[----:B------:R-:W-:-:S04]  /*a870*/  LEA R0, R0, 0x37800000, 0x17 ;  /* 0x3780000000007811 */ /* 0x000fc800078eb8ff */
[----:B------:R-:W-:-:S07]  /*a880*/  LOP3.LUT R41, R0, R2, R41, 0xfe, !PT ;  /* 0x0000000200297212 */ /* 0x000fce00078efe29 */
.L_x_21550:
[----:B------:R-:W-:Y:S05]  /*a890*/  BSYNC B0 ;  /* 0x0000000000007941 */ /* 0x000fea0003800000 */
.L_x_21549:
[----:B------:R-:W0:Y:S01]  /*a8a0*/  F2I.FTZ.TRUNC.NTZ R41, R41 ;  /* 0x0000002900297305 */ /* 0x000e22000021f100 */
[----:B------:R-:W-:Y:S05]  /*a8b0*/  BRA `(.L_x_21530) ;  /* 0x0000000000987947 */ /* 0x000fea0003800000 */
.L_x_21542:
        /* <DEDUP_REMOVED lines=14> */
.L_x_21556:
[----:B------:R-:W-:Y:S05]  /*a9a0*/  BSYNC B0 ;  /* 0x0000000000007941 */ /* 0x000fea0003800000 */
.L_x_21555:
[----:B------:R-:W0:Y:S01]  /*a9b0*/  F2I.FTZ.TRUNC.NTZ R41, R41 ;  /* 0x0000002900297305 */ /* 0x000e22000021f100 */
[----:B------:R-:W-:Y:S05]  /*a9c0*/  BRA `(.L_x_21530) ;  /* 0x0000000000547947 */ /* 0x000fea0003800000 */
.L_x_21529:
        /* <DEDUP_REMOVED lines=17> */
.L_x_21557:
[----:B------:R-:W-:Y:S05]  /*aae0*/  BRA `(.L_x_21530) ;  /* 0x00000000000c7947 */ /* 0x000fea0003800000 */
.L_x_21554:
[----:B------:R0:W5:Y:S01]  /*aaf0*/  LDG.E R41, desc[UR36][R2.64] ;  /* 0x0000002402297981 */ /* 0x000162000c1e1900 */
[----:B------:R-:W-:Y:S05]  /*ab00*/  BRA `(.L_x_21530) ;  /* 0x0000000000047947 */ /* 0x000fea0003800000 */
.L_x_21553:
[----:B------:R0:W5:Y:S02]  /*ab10*/  LDG.E R41, desc[UR36][R2.64] ;  /* 0x0000002402297981 */ /* 0x000164000c1e1900 */
.L_x_21530:
        /* <DEDUP_REMOVED lines=18> */
.L_x_21561:
[----:B------:R0:W5:Y:S01]  /*ac40*/  LDG.E.U8 R39, desc[UR36][R2.64] ;  /* 0x0000002402277981 */ /* 0x000162000c1e1100 */
[----:B------:R-:W-:Y:S05]  /*ac50*/  BRA `(.L_x_21563) ;  /* 0x0000000c00347947 */ /* 0x000fea0003800000 */
.L_x_21560:
        /* <DEDUP_REMOVED lines=8> */
.L_x_21565:
[----:B------:R0:W5:Y:S01]  /*ace0*/  LDG.E R39, desc[UR36][R2.64] ;  /* 0x0000002402277981 */ /* 0x000162000c1e1900 */
[----:B------:R-:W-:Y:S05]  /*acf0*/  BRA `(.L_x_21563) ;  /* 0x0000000c000c7947 */ /* 0x000fea0003800000 */
.L_x_21564:
[----:B------:R0:W5:Y:S01]  /*ad00*/  LDG.E.S16 R39, desc[UR36][R2.64] ;  /* 0x0000002402277981 */ /* 0x000162000c1e1700 */
[----:B------:R-:W-:Y:S05]  /*ad10*/  BRA `(.L_x_21563) ;  /* 0x0000000c00047947 */ /* 0x000fea0003800000 */
.L_x_21559:
        /* <DEDUP_REMOVED lines=9> */
.L_x_21567:
[----:B------:R-:W2:Y:S02]  /*adb0*/  LDG.E.U16 R2, desc[UR36][R2.64] ;  /* 0x0000002402027981 */ /* 0x000ea4000c1e1500 */
[----:B--2---:R-:W-:-:S06]  /*adc0*/  HADD2.F32 R39, -RZ, R2.H0_H0 ;  /* 0x20000002ff277230 */ /* 0x004fcc0000004100 */
[----:B------:R-:W0:Y:S01]  /*add0*/  F2I.FTZ.TRUNC.NTZ R39, R39 ;  /* 0x0000002700277305 */ /* 0x000e22000021f100 */
[----:B------:R-:W-:Y:S05]  /*ade0*/  BRA `(.L_x_21563) ;  /* 0x0000000800d07947 */ /* 0x000fea0003800000 */
.L_x_21566:
        /* <DEDUP_REMOVED lines=9> */
.L_x_21569:
[----:B------:R-:W2:Y:S02]  /*ae80*/  LDG.E.U16 R2, desc[UR36][R2.64] ;  /* 0x0000002402027981 */ /* 0x000ea4000c1e1500 */
[----:B--2---:R-:W-:-:S06]  /*ae90*/  HADD2.F32 R39, -RZ, R2.H0_H0 ;  /* 0x20000002ff277230 */ /* 0x004fcc0000004100 */
[----:B------:R-:W0:Y:S01]  /*aea0*/  F2I.FTZ.TRUNC.NTZ R39, R39 ;  /* 0x0000002700277305 */ /* 0x000e22000021f100 */
[----:B------:R-:W-:Y:S05]  /*aeb0*/  BRA `(.L_x_21563) ;  /* 0x00000008009c7947 */ /* 0x000fea0003800000 */
.L_x_21568:
[----:B------:R-:W2:Y:S02]  /*aec0*/  LDG.E.64 R2, desc[UR36][R2.64] ;  /* 0x0000002402027981 */ /* 0x000ea4000c1e1b00 */
[----:B--2---:R0:W2:Y:S01]  /*aed0*/  F2I.F64.TRUNC R39, R2 ;  /* 0x0000000200277311 */ /* 0x0040a2000030d100 */
[----:B------:R-:W-:Y:S05]  /*aee0*/  BRA `(.L_x_21563) ;  /* 0x0000000800907947 */ /* 0x000fea0003800000 */
.L_x_21558:
        /* <DEDUP_REMOVED lines=12> */
.L_x_21572:
[----:B------:R-:W2:Y:S02]  /*afb0*/  LDG.E.64 R2, desc[UR36][R2.64] ;  /* 0x0000002402027981 */ /* 0x000ea4000c1e1b00 */
[----:B--2---:R0:W2:Y:S01]  /*afc0*/  F2I.F64.TRUNC R39, R2 ;  /* 0x0000000200277311 */ /* 0x0040a2000030d100 */
[----:B------:R-:W-:Y:S05]  /*afd0*/  BRA `(.L_x_21563) ;  /* 0x0000000800547947 */ /* 0x000fea0003800000 */
.L_x_21571:
        /* <DEDUP_REMOVED lines=27> */
.L_x_21574:
        /* <DEDUP_REMOVED lines=14> */
.L_x_21573:
[----:B------:R-:W2:Y:S02]  /*b270*/  LDG.E.U16 R39, desc[UR36][R2.64] ;  /* 0x0000002402277981 */ /* 0x000ea4000c1e1500 */
[----:B--2---:R-:W-:-:S06]  /*b280*/  IMAD.U32 R39, R39, 0x10000, RZ ;  /* 0x0001000027277824 */ /* 0x004fcc00078e00ff */
[----:B------:R-:W0:Y:S01]  /*b290*/  F2I.FTZ.TRUNC.NTZ R39, R39 ;  /* 0x0000002700277305 */ /* 0x000e22000021f100 */
[----:B------:R-:W-:Y:S05]  /*b2a0*/  BRA `(.L_x_21563) ;  /* 0x0000000400a07947 */ /* 0x000fea0003800000 */
.L_x_21570:
        /* <DEDUP_REMOVED lines=10> */
.L_x_21577:
        /* <DEDUP_REMOVED lines=21> */
.L_x_21581:
[----:B------:R-:W-:Y:S05]  /*b4a0*/  BSYNC B1 ;  /* 0x0000000000017941 */ /* 0x000fea0003800000 */
.L_x_21580:
[----:B------:R-:W-:Y:S01]  /*b4b0*/  IMAD.SHL.U32 R2, R2, 0x100000, RZ ;  /* 0x0010000002027824 */ /* 0x000fe200078e00ff */
[----:B------:R-:W-:-:S04]  /*b4c0*/  LEA R0, R0, 0x3b800000, 0x17 ;  /* 0x3b80000000007811 */ /* 0x000fc800078eb8ff */
[----:B------:R-:W-:-:S07]  /*b4d0*/  LOP3.LUT R39, R0, R2, R39, 0xfe, !PT ;  /* 0x0000000200277212 */ /* 0x000fce00078efe27 */
.L_x_21579:
[----:B------:R-:W-:Y:S05]  /*b4e0*/  BSYNC B0 ;  /* 0x0000000000007941 */ /* 0x000fea0003800000 */
.L_x_21578:
[----:B------:R-:W0:Y:S01]  /*b4f0*/  F2I.FTZ.TRUNC.NTZ R39, R39 ;  /* 0x0000002700277305 */ /* 0x000e22000021f100 */
[----:B------:R-:W-:Y:S05]  /*b500*/  BRA `(.L_x_21563) ;  /* 0x0000000400087947 */ /* 0x000fea0003800000 */
.L_x_21576:
        /* <DEDUP_REMOVED lines=21> */
.L_x_21585:
[----:B------:R-:W-:Y:S05]  /*b660*/  BSYNC B1 ;  /* 0x0000000000017941 */ /* 0x000fea0003800000 */
.L_x_21584:
[----:B------:R-:W-:Y:S01]  /*b670*/  IMAD.SHL.U32 R2, R2, 0x200000, RZ ;  /* 0x0020000002027824 */ /* 0x000fe200078e00ff */
[----:B------:R-:W-:-:S04]  /*b680*/  LEA R0, R0, 0x37800000, 0x17 ;  /* 0x3780000000007811 */ /* 0x000fc800078eb8ff */
[----:B------:R-:W-:-:S07]  /*b690*/  LOP3.LUT R39, R0, R2, R39, 0xfe, !PT ;  /* 0x0000000200277212 */ /* 0x000fce00078efe27 */
.L_x_21583:
[----:B------:R-:W-:Y:S05]  /*b6a0*/  BSYNC B0 ;  /* 0x0000000000007941 */ /* 0x000fea0003800000 */
.L_x_21582:
[----:B------:R-:W0:Y:S01]  /*b6b0*/  F2I.FTZ.TRUNC.NTZ R39, R39 ;  /* 0x0000002700277305 */ /* 0x000e22000021f100 */
[----:B------:R-:W-:Y:S05]  /*b6c0*/  BRA `(.L_x_21563) ;  /* 0x0000000000987947 */ /* 0x000fea0003800000 */
.L_x_21575:
        /* <DEDUP_REMOVED lines=14> */
.L_x_21589:
[----:B------:R-:W-:Y:S05]  /*b7b0*/  BSYNC B0 ;  /* 0x0000000000007941 */ /* 0x000fea0003800000 */
.L_x_21588:
[----:B------:R-:W0:Y:S01]  /*b7c0*/  F2I.FTZ.TRUNC.NTZ R39, R39 ;  /* 0x0000002700277305 */ /* 0x000e22000021f100 */
[----:B------:R-:W-:Y:S05]  /*b7d0*/  BRA `(.L_x_21563) ;  /* 0x0000000000547947 */ /* 0x000fea0003800000 */
.L_x_21562:
        /* <DEDUP_REMOVED lines=17> */
.L_x_21590:
[----:B------:R-:W-:Y:S05]  /*b8f0*/  BRA `(.L_x_21563) ;  /* 0x00000000000c7947 */ /* 0x000fea0003800000 */
.L_x_21587:
[----:B------:R0:W5:Y:S01]  /*b900*/  LDG.E R39, desc[UR36][R2.64] ;  /* 0x0000002402277981 */ /* 0x000162000c1e1900 */
[----:B------:R-:W-:Y:S05]  /*b910*/  BRA `(.L_x_21563) ;  /* 0x0000000000047947 */ /* 0x000fea0003800000 */
.L_x_21586:
[----:B------:R0:W5:Y:S02]  /*b920*/  LDG.E R39, desc[UR36][R2.64] ;  /* 0x0000002402277981 */ /* 0x000164000c1e1900 */
.L_x_21563:
        /* <DEDUP_REMOVED lines=18> */
.L_x_21594:
[----:B------:R1:W5:Y:S01]  /*ba50*/  LDG.E.U8 R38, desc[UR36][R2.64] ;  /* 0x0000002402267981 */ /* 0x000362000c1e1100 */
[----:B------:R-:W-:Y:S05]  /*ba60*/  BRA `(.L_x_21596) ;  /* 0x0000000c00347947 */ /* 0x000fea0003800000 */
.L_x_21593:
        /* <DEDUP_REMOVED lines=8> */
.L_x_21598:
[----:B------:R0:W5:Y:S01]  /*baf0*/  LDG.E R38, desc[UR36][R2.64] ;  /* 0x0000002402267981 */ /* 0x000162000c1e1900 */
[----:B------:R-:W-:Y:S05]  /*bb00*/  BRA `(.L_x_21596) ;  /* 0x0000000c000c7947 */ /* 0x000fea0003800000 */
.L_x_21597:
[----:B------:R0:W5:Y:S01]  /*bb10*/  LDG.E.S16 R38, desc[UR36][R2.64] ;  /* 0x0000002402267981 */ /* 0x000162000c1e1700 */
[----:B------:R-:W-:Y:S05]  /*bb20*/  BRA `(.L_x_21596) ;  /* 0x0000000c00047947 */ /* 0x000fea0003800000 */
.L_x_21592:
        /* <DEDUP_REMOVED lines=9> */
.L_x_21600:
[----:B------:R-:W2:Y:S02]  /*bbc0*/  LDG.E.U16 R2, desc[UR36][R2.64] ;  /* 0x0000002402027981 */ /* 0x000ea4000c1e1500 */
[----:B--2---:R-:W-:-:S06]  /*bbd0*/  HADD2.F32 R38, -RZ, R2.H0_H0 ;  /* 0x20000002ff267230 */ /* 0x004fcc0000004100 */
[----:B------:R-:W0:Y:S01]  /*bbe0*/  F2I.FTZ.TRUNC.NTZ R38, R38 ;  /* 0x0000002600267305 */ /* 0x000e22000021f100 */
[----:B------:R-:W-:Y:S05]  /*bbf0*/  BRA `(.L_x_21596) ;  /* 0x0000000800d07947 */ /* 0x000fea0003800000 */
.L_x_21599:
        /* <DEDUP_REMOVED lines=9> */
.L_x_21602:
[----:B------:R-:W2:Y:S02]  /*bc90*/  LDG.E.U16 R2, desc[UR36][R2.64] ;  /* 0x0000002402027981 */ /* 0x000ea4000c1e1500 */
[----:B--2---:R-:W-:-:S06]  /*bca0*/  HADD2.F32 R38, -RZ, R2.H0_H0 ;  /* 0x20000002ff267230 */ /* 0x004fcc0000004100 */
[----:B------:R-:W0:Y:S01]  /*bcb0*/  F2I.FTZ.TRUNC.NTZ R38, R38 ;  /* 0x0000002600267305 */ /* 0x000e22000021f100 */
[----:B------:R-:W-:Y:S05]  /*bcc0*/  BRA `(.L_x_21596) ;  /* 0x00000008009c7947 */ /* 0x000fea0003800000 */
.L_x_21601:
[----:B------:R-:W2:Y:S02]  /*bcd0*/  LDG.E.64 R2, desc[UR36][R2.64] ;  /* 0x0000002402027981 */ /* 0x000ea4000c1e1b00 */
[----:B--2---:R0:W1:Y:S01]  /*bce0*/  F2I.F64.TRUNC R38, R2 ;  /* 0x0000000200267311 */ /* 0x004062000030d100 */
[----:B------:R-:W-:Y:S05]  /*bcf0*/  BRA `(.L_x_21596) ;  /* 0x0000000800907947 */ /* 0x000fea0003800000 */
.L_x_21591:
        /* <DEDUP_REMOVED lines=12> */
.L_x_21605:
[----:B------:R-:W2:Y:S02]  /*bdc0*/  LDG.E.64 R2, desc[UR36][R2.64] ;  /* 0x0000002402027981 */ /* 0x000ea4000c1e1b00 */
[----:B--2---:R0:W1:Y:S01]  /*bdd0*/  F2I.F64.TRUNC R38, R2 ;  /* 0x0000000200267311 */ /* 0x004062000030d100 */
[----:B------:R-:W-:Y:S05]  /*bde0*/  BRA `(.L_x_21596) ;  /* 0x0000000800547947 */ /* 0x000fea0003800000 */
.L_x_21604:
        /* <DEDUP_REMOVED lines=27> */
.L_x_21607:
        /* <DEDUP_REMOVED lines=14> */
.L_x_21606:
[----:B------:R-:W2:Y:S02]  /*c080*/  LDG.E.U16 R38, desc[UR36][R2.64] ;  /* 0x0000002402267981 */ /* 0x000ea4000c1e1500 */
[----:B--2---:R-:W-:-:S06]  /*c090*/  IMAD.U32 R38, R38, 0x10000, RZ ;  /* 0x0001000026267824 */ /* 0x004fcc00078e00ff */
[----:B------:R-:W0:Y:S01]  /*c0a0*/  F2I.FTZ.TRUNC.NTZ R38, R38 ;  /* 0x0000002600267305 */ /* 0x000e22000021f100 */
[----:B------:R-:W-:Y:S05]  /*c0b0*/  BRA `(.L_x_21596) ;  /* 0x0000000400a07947 */ /* 0x000fea0003800000 */
.L_x_21603:
        /* <DEDUP_REMOVED lines=10> */
.L_x_21610:
        /* <DEDUP_REMOVED lines=21> */
.L_x_21614:
[----:B------:R-:W-:Y:S05]  /*c2b0*/  BSYNC B1 ;  /* 0x0000000000017941 */ /* 0x000fea0003800000 */
.L_x_21613:
[----:B------:R-:W-:Y:S01]  /*c2c0*/  IMAD.SHL.U32 R2, R2, 0x100000, RZ ;  /* 0x0010000002027824 */ /* 0x000fe200078e00ff */
[----:B------:R-:W-:-:S04]  /*c2d0*/  LEA R3, R0, 0x3b800000, 0x17 ;  /* 0x3b80000000037811 */ /* 0x000fc800078eb8ff */
[----:B------:R-:W-:-:S07]  /*c2e0*/  LOP3.LUT R38, R3, R2, R38, 0xfe, !PT ;  /* 0x0000000203267212 */ /* 0x000fce00078efe26 */
.L_x_21612:
[----:B------:R-:W-:Y:S05]  /*c2f0*/  BSYNC B0 ;  /* 0x0000000000007941 */ /* 0x000fea0003800000 */
.L_x_21611:
[----:B------:R-:W0:Y:S01]  /*c300*/  F2I.FTZ.TRUNC.NTZ R38, R38 ;  /* 0x0000002600267305 */ /* 0x000e22000021f100 */
[----:B------:R-:W-:Y:S05]  /*c310*/  BRA `(.L_x_21596) ;  /* 0x0000000400087947 */ /* 0x000fea0003800000 */
.L_x_21609:
        /* <DEDUP_REMOVED lines=21> */
.L_x_21618:
[----:B------:R-:W-:Y:S05]  /*c470*/  BSYNC B1 ;  /* 0x0000000000017941 */ /* 0x000fea0003800000 */
.L_x_21617:
[----:B------:R-:W-:Y:S01]  /*c480*/  IMAD.SHL.U32 R2, R2, 0x200000, RZ ;  /* 0x0020000002027824 */ /* 0x000fe200078e00ff */
[----:B------:R-:W-:-:S04]  /*c490*/  LEA R3, R0, 0x37800000, 0x17 ;  /* 0x3780000000037811 */ /* 0x000fc800078eb8ff */
[----:B------:R-:W-:-:S07]  /*c4a0*/  LOP3.LUT R38, R3, R2, R38, 0xfe, !PT ;  /* 0x0000000203267212 */ /* 0x000fce00078efe26 */
.L_x_21616:
[----:B------:R-:W-:Y:S05]  /*c4b0*/  BSYNC B0 ;  /* 0x0000000000007941 */ /* 0x000fea0003800000 */
.L_x_21615:
[----:B------:R-:W0:Y:S01]  /*c4c0*/  F2I.FTZ.TRUNC.NTZ R38, R38 ;  /* 0x0000002600267305 */ /* 0x000e22000021f100 */
[----:B------:R-:W-:Y:S05]  /*c4d0*/  BRA `(.L_x_21596) ;  /* 0x0000000000987947 */ /* 0x000fea0003800000 */
.L_x_21608:
        /* <DEDUP_REMOVED lines=14> */
.L_x_21622:
[----:B------:R-:W-:Y:S05]  /*c5c0*/  BSYNC B0 ;  /* 0x0000000000007941 */ /* 0x000fea0003800000 */
.L_x_21621:
[----:B------:R-:W0:Y:S01]  /*c5d0*/  F2I.FTZ.TRUNC.NTZ R38, R38 ;  /* 0x0000002600267305 */ /* 0x000e22000021f100 */
[----:B------:R-:W-:Y:S05]  /*c5e0*/  BRA `(.L_x_21596) ;  /* 0x0000000000547947 */ /* 0x000fea0003800000 */
.L_x_21595:
        /* <DEDUP_REMOVED lines=17> */
.L_x_21623:
[----:B------:R-:W-:Y:S05]  /*c700*/  BRA `(.L_x_21596) ;  /* 0x00000000000c7947 */ /* 0x000fea0003800000 */
.L_x_21620:
[----:B------:R0:W5:Y:S01]  /*c710*/  LDG.E R38, desc[UR36][R2.64] ;  /* 0x0000002402267981 */ /* 0x000162000c1e1900 */
[----:B------:R-:W-:Y:S05]  /*c720*/  BRA `(.L_x_21596) ;  /* 0x0000000000047947 */ /* 0x000fea0003800000 */
.L_x_21619:
[----:B------:R0:W5:Y:S02]  /*c730*/  LDG.E R38, desc[UR36][R2.64] ;  /* 0x0000002402267981 */ /* 0x000164000c1e1900 */
.L_x_21596:
        /* <DEDUP_REMOVED lines=18> */
.L_x_21627:
[----:B------:R0:W5:Y:S01]  /*c860*/  LDG.E.U8 R40, desc[UR36][R2.64] ;  /* 0x0000002402287981 */ /* 0x000162000c1e1100 */
[----:B------:R-:W-:Y:S05]  /*c870*/  BRA `(.L_x_21629) ;  /* 0x0000000c00347947 */ /* 0x000fea0003800000 */
.L_x_21626:
        /* <DEDUP_REMOVED lines=8> */
.L_x_21631:
[----:B------:R0:W5:Y:S01]  /*c900*/  LDG.E R40, desc[UR36][R2.64] ;  /* 0x0000002402287981 */ /* 0x000162000c1e1900 */
[----:B------:R-:W-:Y:S05]  /*c910*/  BRA `(.L_x_21629) ;  /* 0x0000000c000c7947 */ /* 0x000fea0003800000 */
.L_x_21630:
[----:B------:R0:W5:Y:S01]  /*c920*/  LDG.E.S16 R40, desc[UR36][R2.64] ;  /* 0x0000002402287981 */ /* 0x000162000c1e1700 */
[----:B------:R-:W-:Y:S05]  /*c930*/  BRA `(.L_x_21629) ;  /* 0x0000000c00047947 */ /* 0x000fea0003800000 */
.L_x_21625:
        /* <DEDUP_REMOVED lines=9> */
.L_x_21633:
[----:B------:R-:W2:Y:S02]  /*c9d0*/  LDG.E.U16 R2, desc[UR36][R2.64] ;  /* 0x0000002402027981 */ /* 0x000ea4000c1e1500 */
[----:B--2---:R-:W-:-:S06]  /*c9e0*/  HADD2.F32 R40, -RZ, R2.H0_H0 ;  /* 0x20000002ff287230 */ /* 0x004fcc0000004100 */
[----:B------:R-:W0:Y:S01]  /*c9f0*/  F2I.FTZ.TRUNC.NTZ R40, R40 ;  /* 0x0000002800287305 */ /* 0x000e22000021f100 */
[----:B------:R-:W-:Y:S05]  /*ca00*/  BRA `(.L_x_21629) ;  /* 0x0000000800d07947 */ /* 0x000fea0003800000 */
.L_x_21632:
        /* <DEDUP_REMOVED lines=9> */
.L_x_21635:
[----:B------:R-:W2:Y:S02]  /*caa0*/  LDG.E.U16 R2, desc[UR36][R2.64] ;  /* 0x0000002402027981 */ /* 0x000ea4000c1e1500 */
[----:B--2---:R-:W-:-:S06]  /*cab0*/  HADD2.F32 R40, -RZ, R2.H0_H0 ;  /* 0x20000002ff287230 */ /* 0x004fcc0000004100 */
[----:B------:R-:W0:Y:S01]  /*cac0*/  F2I.FTZ.TRUNC.NTZ R40, R40 ;  /* 0x0000002800287305 */ /* 0x000e22000021f100 */
[----:B------:R-:W-:Y:S05]  /*cad0*/  BRA `(.L_x_21629) ;  /* 0x00000008009c7947 */ /* 0x000fea0003800000 */
.L_x_21634:
[----:B------:R-:W2:Y:S02]  /*cae0*/  LDG.E.64 R2, desc[UR36][R2.64] ;  /* 0x0000002402027981 */ /* 0x000ea4000c1e1b00 */
[----:B--2---:R0:W1:Y:S01]  /*caf0*/  F2I.F64.TRUNC R40, R2 ;  /* 0x0000000200287311 */ /* 0x004062000030d100 */
[----:B------:R-:W-:Y:S05]  /*cb00*/  BRA `(.L_x_21629) ;  /* 0x0000000800907947 */ /* 0x000fea0003800000 */
.L_x_21624:
        /* <DEDUP_REMOVED lines=12> */
.L_x_21638:
[----:B------:R-:W2:Y:S02]  /*cbd0*/  LDG.E.64 R2, desc[UR36][R2.64] ;  /* 0x0000002402027981 */ /* 0x000ea4000c1e1b00 */
[----:B--2---:R0:W1:Y:S01]  /*cbe0*/  F2I.F64.TRUNC R40, R2 ;  /* 0x0000000200287311 */ /* 0x004062000030d100 */
[----:B------:R-:W-:Y:S05]  /*cbf0*/  BRA `(.L_x_21629) ;  /* 0x0000000800547947 */ /* 0x000fea0003800000 */
.L_x_21637:
        /* <DEDUP_REMOVED lines=27> */
.L_x_21640:
        /* <DEDUP_REMOVED lines=14> */
.L_x_21639:
[----:B------:R-:W2:Y:S02]  /*ce90*/  LDG.E.U16 R40, desc[UR36][R2.64] ;  /* 0x0000002402287981 */ /* 0x000ea4000c1e1500 */
[----:B--2---:R-:W-:-:S06]  /*cea0*/  IMAD.U32 R40, R40, 0x10000, RZ ;  /* 0x0001000028287824 */ /* 0x004fcc00078e00ff */
[----:B------:R-:W0:Y:S01]  /*ceb0*/  F2I.FTZ.TRUNC.NTZ R40, R40 ;  /* 0x0000002800287305 */ /* 0x000e22000021f100 */
[----:B------:R-:W-:Y:S05]  /*cec0*/  BRA `(.L_x_21629) ;  /* 0x0000000400a07947 */ /* 0x000fea0003800000 */
.L_x_21636:
        /* <DEDUP_REMOVED lines=10> */
.L_x_21643:
        /* <DEDUP_REMOVED lines=21> */
.L_x_21647:
[----:B------:R-:W-:Y:S05]  /*d0c0*/  BSYNC B1 ;  /* 0x0000000000017941 */ /* 0x000fea0003800000 */
.L_x_21646:
[----:B------:R-:W-:Y:S01]  /*d0d0*/  IMAD.SHL.U32 R2, R2, 0x100000, RZ ;  /* 0x0010000002027824 */ /* 0x000fe200078e00ff */
[----:B------:R-:W-:-:S04]  /*d0e0*/  LEA R3, R0, 0x3b800000, 0x17 ;  /* 0x3b80000000037811 */ /* 0x000fc800078eb8ff */
[----:B------:R-:W-:-:S07]  /*d0f0*/  LOP3.LUT R40, R3, R2, R40, 0xfe, !PT ;  /* 0x0000000203287212 */ /* 0x000fce00078efe28 */
.L_x_21645:
[----:B------:R-:W-:Y:S05]  /*d100*/  BSYNC B0 ;  /* 0x0000000000007941 */ /* 0x000fea0003800000 */
.L_x_21644:
[----:B------:R-:W0:Y:S01]  /*d110*/  F2I.FTZ.TRUNC.NTZ R40, R40 ;  /* 0x0000002800287305 */ /* 0x000e22000021f100 */
[----:B------:R-:W-:Y:S05]  /*d120*/  BRA `(.L_x_21629) ;  /* 0x0000000400087947 */ /* 0x000fea0003800000 */
.L_x_21642:
        /* <DEDUP_REMOVED lines=21> */
.L_x_21651:
[----:B------:R-:W-:Y:S05]  /*d280*/  BSYNC B1 ;  /* 0x0000000000017941 */ /* 0x000fea0003800000 */
.L_x_21650:
[----:B------:R-:W-:Y:S01]  /*d290*/  IMAD.SHL.U32 R2, R2, 0x200000, RZ ;  /* 0x0020000002027824 */ /* 0x000fe200078e00ff */
[----:B------:R-:W-:-:S04]  /*d2a0*/  LEA R3, R0, 0x37800000, 0x17 ;  /* 0x3780000000037811 */ /* 0x000fc800078eb8ff */
[----:B------:R-:W-:-:S07]  /*d2b0*/  LOP3.LUT R40, R3, R2, R40, 0xfe, !PT ;  /* 0x0000000203287212 */ /* 0x000fce00078efe28 */
.L_x_21649:
[----:B------:R-:W-:Y:S05]  /*d2c0*/  BSYNC B0 ;  /* 0x0000000000007941 */ /* 0x000fea0003800000 */
.L_x_21648:
[----:B------:R-:W0:Y:S01]  /*d2d0*/  F2I.FTZ.TRUNC.NTZ R40, R40 ;  /* 0x0000002800287305 */ /* 0x000e22000021f100 */
[----:B------:R-:W-:Y:S05]  /*d2e0*/  BRA `(.L_x_21629) ;  /* 0x0000000000987947 */ /* 0x000fea0003800000 */
.L_x_21641:
        /* <DEDUP_REMOVED lines=14> */
.L_x_21655:
[----:B------:R-:W-:Y:S05]  /*d3d0*/  BSYNC B0 ;  /* 0x0000000000007941 */ /* 0x000fea0003800000 */
.L_x_21654:
[----:B------:R-:W0:Y:S01]  /*d3e0*/  F2I.FTZ.TRUNC.NTZ R40, R40 ;  /* 0x0000002800287305 */ /* 0x000e22000021f100 */
[----:B------:R-:W-:Y:S05]  /*d3f0*/  BRA `(.L_x_21629) ;  /* 0x0000000000547947 */ /* 0x000fea0003800000 */
.L_x_21628:
        /* <DEDUP_REMOVED lines=17> */
.L_x_21656:
[----:B------:R-:W-:Y:S05]  /*d510*/  BRA `(.L_x_21629) ;  /* 0x00000000000c7947 */ /* 0x000fea0003800000 */
.L_x_21653:
[----:B------:R1:W5:Y:S01]  /*d520*/  LDG.E R40, desc[UR36][R2.64] ;  /* 0x0000002402287981 */ /* 0x000362000c1e1900 */
[----:B------:R-:W-:Y:S05]  /*d530*/  BRA `(.L_x_21629) ;  /* 0x0000000000047947 */ /* 0x000fea0003800000 */
.L_x_21652:
[----:B------:R0:W5:Y:S02]  /*d540*/  LDG.E R40, desc[UR36][R2.64] ;  /* 0x0000002402287981 */ /* 0x000164000c1e1900 */
.L_x_21629:
[----:B------:R-:W-:-:S07]  /*d550*/  VIADD R22, R22, 0x80 ;  /* 0x0000008016167836 */ /* 0x000fce0000000000 */
.L_x_21491:
[----:B------:R-:W-:Y:S05]  /*d560*/  BSYNC B6 ;  /* 0x0000000000067941 */ /* 0x000fea0003800000 */
.L_x_21490:
        /* <DEDUP_REMOVED lines=26> */
.L_x_21662:
[----:B------:R0:W5:Y:S01]  /*d710*/  LDG.E.U8 R48, desc[UR36][R2.64] ;  /* 0x0000002402307981 */ /* 0x000162000c1e1100 */
[----:B------:R-:W-:Y:S05]  /*d720*/  BRA `(.L_x_21664) ;  /* 0x0000000c00347947 */ /* 0x000fea0003800000 */
.L_x_21661:
        /* <DEDUP_REMOVED lines=8> */
.L_x_21666:
[----:B------:R0:W5:Y:S01]  /*d7b0*/  LDG.E R48, desc[UR36][R2.64] ;  /* 0x0000002402307981 */ /* 0x000162000c1e1900 */
[----:B------:R-:W-:Y:S05]  /*d7c0*/  BRA `(.L_x_21664) ;  /* 0x0000000c000c7947 */ /* 0x000fea0003800000 */
.L_x_21665:
[----:B------:R0:W5:Y:S01]  /*d7d0*/  LDG.E.S16 R48, desc[UR36][R2.64] ;  /* 0x0000002402307981 */ /* 0x000162000c1e1700 */
[----:B------:R-:W-:Y:S05]  /*d7e0*/  BRA `(.L_x_21664) ;  /* 0x0000000c00047947 */ /* 0x000fea0003800000 */
.L_x_21660:
        /* <DEDUP_REMOVED lines=9> */
.L_x_21668:
[----:B------:R-:W2:Y:S02]  /*d880*/  LDG.E.U16 R2, desc[UR36][R2.64] ;  /* 0x0000002402027981 */ /* 0x000ea4000c1e1500 */
[----:B--2---:R-:W-:-:S06]  /*d890*/  HADD2.F32 R48, -RZ, R2.H0_H0 ;  /* 0x20000002ff307230 */ /* 0x004fcc0000004100 */
[----:B------:R-:W0:Y:S01]  /*d8a0*/  F2I.FTZ.TRUNC.NTZ R48, R48 ;  /* 0x0000003000307305 */ /* 0x000e22000021f100 */
[----:B------:R-:W-:Y:S05]  /*d8b0*/  BRA `(.L_x_21664) ;  /* 0x0000000800d07947 */ /* 0x000fea0003800000 */
.L_x_21667:
        /* <DEDUP_REMOVED lines=9> */
.L_x_21670:
[----:B------:R-:W2:Y:S02]  /*d950*/  LDG.E.U16 R2, desc[UR36][R2.64] ;  /* 0x0000002402027981 */ /* 0x000ea4000c1e1500 */
[----:B--2---:R-:W-:-:S06]  /*d960*/  HADD2.F32 R48, -RZ, R2.H0_H0 ;  /* 0x20000002ff307230 */ /* 0x004fcc0000004100 */
[----:B------:R-:W0:Y:S01]  /*d970*/  F2I.FTZ.TRUNC.NTZ R48, R48 ;  /* 0x0000003000307305 */ /* 0x000e22000021f100 */
[----:B------:R-:W-:Y:S05]  /*d980*/  BRA `(.L_x_21664) ;  /* 0x00000008009c7947 */ /* 0x000fea0003800000 */
.L_x_21669:
[----:B------:R-:W2:Y:S02]  /*d990*/  LDG.E.64 R2, desc[UR36][R2.64] ;  /* 0x0000002402027981 */ /* 0x000ea4000c1e1b00 */
[----:B--2---:R0:W1:Y:S01]  /*d9a0*/  F2I.F64.TRUNC R48, R2 ;  /* 0x0000000200307311 */ /* 0x004062000030d100 */
[----:B------:R-:W-:Y:S05]  /*d9b0*/  BRA `(.L_x_21664) ;  /* 0x0000000800907947 */ /* 0x000fea0003800000 */
.L_x_21659:
        /* <DEDUP_REMOVED lines=12> */
.L_x_21673:
[----:B------:R-:W2:Y:S02]  /*da80*/  LDG.E.64 R2, desc[UR36][R2.64] ;  /* 0x0000002402027981 */ /* 0x000ea4000c1e1b00 */
[----:B--2---:R0:W1:Y:S01]  /*da90*/  F2I.F64.TRUNC R48, R2 ;  /* 0x0000000200307311 */ /* 0x004062000030d100 */
[----:B------:R-:W-:Y:S05]  /*daa0*/  BRA `(.L_x_21664) ;  /* 0x0000000800547947 */ /* 0x000fea0003800000 */
.L_x_21672:
        /* <DEDUP_REMOVED lines=27> */
.L_x_21675:
        /* <DEDUP_REMOVED lines=14> */
.L_x_21674:
[----:B------:R-:W2:Y:S02]  /*dd40*/  LDG.E.U16 R48, desc[UR36][R2.64] ;  /* 0x0000002402307981 */ /* 0x000ea4000c1e1500 */
[----:B--2---:R-:W-:-:S06]  /*dd50*/  IMAD.U32 R48, R48, 0x10000, RZ ;  /* 0x0001000030307824 */ /* 0x004fcc00078e00ff */
[----:B------:R-:W2:Y:S01]  /*dd60*/  F2I.FTZ.TRUNC.NTZ R48, R48 ;  /* 0x0000003000307305 */ /* 0x000ea2000021f100 */
[----:B------:R-:W-:Y:S05]  /*dd70*/  BRA `(.L_x_21664) ;  /* 0x0000000400a07947 */ /* 0x000fea0003800000 */
.L_x_21671:
        /* <DEDUP_REMOVED lines=10> */
.L_x_21678:
        /* <DEDUP_REMOVED lines=21> */
.L_x_21682:
[----:B------:R-:W-:Y:S05]  /*df70*/  BSYNC B1 ;  /* 0x0000000000017941 */ /* 0x000fea0003800000 */
.L_x_21681:
[----:B------:R-:W-:Y:S01]  /*df80*/  IMAD.SHL.U32 R2, R2, 0x100000, RZ ;  /* 0x0010000002027824 */ /* 0x000fe200078e00ff */
[----:B------:R-:W-:-:S04]  /*df90*/  LEA R3, R0, 0x3b800000, 0x17 ;  /* 0x3b80000000037811 */ /* 0x000fc800078eb8ff */
[----:B------:R-:W-:-:S07]  /*dfa0*/  LOP3.LUT R48, R3, R2, R48, 0xfe, !PT ;  /* 0x0000000203307212 */ /* 0x000fce00078efe30 */
.L_x_21680:
[----:B------:R-:W-:Y:S05]  /*dfb0*/  BSYNC B0 ;  /* 0x0000000000007941 */ /* 0x000fea0003800000 */
.L_x_21679:
[----:B------:R-:W0:Y:S01]  /*dfc0*/  F2I.FTZ.TRUNC.NTZ R48, R48 ;  /* 0x0000003000307305 */ /* 0x000e22000021f100 */
[----:B------:R-:W-:Y:S05]  /*dfd0*/  BRA `(.L_x_21664) ;  /* 0x0000000400087947 */ /* 0x000fea0003800000 */
.L_x_21677:
        /* <DEDUP_REMOVED lines=21> */
.L_x_21686:
[----:B------:R-:W-:Y:S05]  /*e130*/  BSYNC B1 ;  /* 0x0000000000017941 */ /* 0x000fea0003800000 */
.L_x_21685:
[----:B------:R-:W-:Y:S01]  /*e140*/  IMAD.SHL.U32 R2, R2, 0x200000, RZ ;  /* 0x0020000002027824 */ /* 0x000fe200078e00ff */
[----:B------:R-:W-:-:S04]  /*e150*/  LEA R3, R0, 0x37800000, 0x17 ;  /* 0x3780000000037811 */ /* 0x000fc800078eb8ff */
[----:B------:R-:W-:-:S07]  /*e160*/  LOP3.LUT R48, R3, R2, R48, 0xfe, !PT ;  /* 0x0000000203307212 */ /* 0x000fce00078efe30 */
.L_x_21684:
[----:B------:R-:W-:Y:S05]  /*e170*/  BSYNC B0 ;  /* 0x0000000000007941 */ /* 0x000fea0003800000 */
.L_x_21683:
[----:B------:R-:W0:Y:S01]  /*e180*/  F2I.FTZ.TRUNC.NTZ R48, R48 ;  /* 0x0000003000307305 */ /* 0x000e22000021f100 */
[----:B------:R-:W-:Y:S05]  /*e190*/  BRA `(.L_x_21664) ;  /* 0x0000000000987947 */ /* 0x000fea0003800000 */
.L_x_21676:
        /* <DEDUP_REMOVED lines=14> */
.L_x_21690:
[----:B------:R-:W-:Y:S05]  /*e280*/  BSYNC B0 ;  /* 0x0000000000007941 */ /* 0x000fea0003800000 */
.L_x_21689:
[----:B------:R-:W0:Y:S01]  /*e290*/  F2I.FTZ.TRUNC.NTZ R48, R48 ;  /* 0x0000003000307305 */ /* 0x000e22000021f100 */
[----:B------:R-:W-:Y:S05]  /*e2a0*/  BRA `(.L_x_21664) ;  /* 0x0000000000547947 */ /* 0x000fea0003800000 */
.L_x_21663:
        /* <DEDUP_REMOVED lines=17> */
.L_x_21691:
[----:B------:R-:W-:Y:S05]  /*e3c0*/  BRA `(.L_x_21664) ;  /* 0x00000000000c7947 */ /* 0x000fea0003800000 */
.L_x_21688:
[----:B------:R0:W5:Y:S01]  /*e3d0*/  LDG.E R48, desc[UR36][R2.64] ;  /* 0x0000002402307981 */ /* 0x000162000c1e1900 */
[----:B------:R-:W-:Y:S05]  /*e3e0*/  BRA `(.L_x_21664) ;  /* 0x0000000000047947 */ /* 0x000fea0003800000 */
.L_x_21687:
[----:B------:R0:W5:Y:S02]  /*e3f0*/  LDG.E R48, desc[UR36][R2.64] ;  /* 0x0000002402307981 */ /* 0x000164000c1e1900 */
.L_x_21664:
        /* <DEDUP_REMOVED lines=18> */
.L_x_21695:
[----:B------:R0:W5:Y:S01]  /*e520*/  LDG.E.U8 R47, desc[UR36][R2.64] ;  /* 0x00000024022f7981 */ /* 0x000162000c1e1100 */
[----:B------:R-:W-:Y:S05]  /*e530*/  BRA `(.L_x_21697) ;  /* 0x0000000c00347947 */ /* 0x000fea0003800000 */
.L_x_21694:
        /* <DEDUP_REMOVED lines=8> */
.L_x_21699:
[----:B------:R0:W5:Y:S01]  /*e5c0*/  LDG.E R47, desc[UR36][R2.64] ;  /* 0x00000024022f7981 */ /* 0x000162000c1e1900 */
[----:B------:R-:W-:Y:S05]  /*e5d0*/  BRA `(.L_x_21697) ;  /* 0x0000000c000c7947 */ /* 0x000fea0003800000 */
.L_x_21698:
[----:B------:R0:W5:Y:S01]  /*e5e0*/  LDG.E.S16 R47, desc[UR36][R2.64] ;  /* 0x00000024022f7981 */ /* 0x000162000c1e1700 */
[----:B------:R-:W-:Y:S05]  /*e5f0*/  BRA `(.L_x_21697) ;  /* 0x0000000c00047947 */ /* 0x000fea0003800000 */
.L_x_21693:
        /* <DEDUP_REMOVED lines=9> */
.L_x_21701:
[----:B------:R-:W2:Y:S02]  /*e690*/  LDG.E.U16 R2, desc[UR36][R2.64] ;  /* 0x0000002402027981 */ /* 0x000ea4000c1e1500 */
[----:B--2---:R-:W-:-:S06]  /*e6a0*/  HADD2.F32 R47, -RZ, R2.H0_H0 ;  /* 0x20000002ff2f7230 */ /* 0x004fcc0000004100 */
[----:B------:R-:W0:Y:S01]  /*e6b0*/  F2I.FTZ.TRUNC.NTZ R47, R47 ;  /* 0x0000002f002f7305 */ /* 0x000e22000021f100 */
[----:B------:R-:W-:Y:S05]  /*e6c0*/  BRA `(.L_x_21697) ;  /* 0x0000000800d07947 */ /* 0x000fea0003800000 */
.L_x_21700:
        /* <DEDUP_REMOVED lines=9> */
.L_x_21703:
[----:B------:R-:W2:Y:S02]  /*e760*/  LDG.E.U16 R2, desc[UR36][R2.64] ;  /* 0x0000002402027981 */ /* 0x000ea4000c1e1500 */
[----:B--2---:R-:W-:-:S06]  /*e770*/  HADD2.F32 R47, -RZ, R2.H0_H0 ;  /* 0x20000002ff2f7230 */ /* 0x004fcc0000004100 */
[----:B------:R-:W0:Y:S01]  /*e780*/  F2I.FTZ.TRUNC.NTZ R47, R47 ;  /* 0x0000002f002f7305 */ /* 0x000e22000021f100 */
[----:B------:R-:W-:Y:S05]  /*e790*/  BRA `(.L_x_21697) ;  /* 0x00000008009c7947 */ /* 0x000fea0003800000 */
.L_x_21702:
[----:B------:R-:W2:Y:S02]  /*e7a0*/  LDG.E.64 R2, desc[UR36][R2.64] ;  /* 0x0000002402027981 */ /* 0x000ea4000c1e1b00 */
[----:B--2---:R0:W2:Y:S01]  /*e7b0*/  F2I.F64.TRUNC R47, R2 ;  /* 0x00000002002f7311 */ /* 0x0040a2000030d100 */
[----:B------:R-:W-:Y:S05]  /*e7c0*/  BRA `(.L_x_21697) ;  /* 0x0000000800907947 */ /* 0x000fea0003800000 */
.L_x_21692:
        /* <DEDUP_REMOVED lines=12> */
.L_x_21706:
[----:B------:R-:W2:Y:S02]  /*e890*/  LDG.E.64 R2, desc[UR36][R2.64] ;  /* 0x0000002402027981 */ /* 0x000ea4000c1e1b00 */
[----:B--2---:R0:W2:Y:S01]  /*e8a0*/  F2I.F64.TRUNC R47, R2 ;  /* 0x00000002002f7311 */ /* 0x0040a2000030d100 */
[----:B------:R-:W-:Y:S05]  /*e8b0*/  BRA `(.L_x_21697) ;  /* 0x0000000800547947 */ /* 0x000fea0003800000 */
.L_x_21705:
        /* <DEDUP_REMOVED lines=27> */
.L_x_21708:
        /* <DEDUP_REMOVED lines=14> */
.L_x_21707:
[----:B------:R-:W2:Y:S02]  /*eb50*/  LDG.E.U16 R47, desc[UR36][R2.64] ;  /* 0x00000024022f7981 */ /* 0x000ea4000c1e1500 */
[----:B--2---:R-:W-:-:S06]  /*eb60*/  IMAD.U32 R47, R47, 0x10000, RZ ;  /* 0x000100002f2f7824 */ /* 0x004fcc00078e00ff */
[----:B------:R-:W0:Y:S01]  /*eb70*/  F2I.FTZ.TRUNC.NTZ R47, R47 ;  /* 0x0000002f002f7305 */ /* 0x000e22000021f100 */
[----:B------:R-:W-:Y:S05]  /*eb80*/  BRA `(.L_x_21697) ;  /* 0x0000000400a07947 */ /* 0x000fea0003800000 */
.L_x_21704:
        /* <DEDUP_REMOVED lines=10> */
.L_x_21711:
        /* <DEDUP_REMOVED lines=21> */
.L_x_21715:
[----:B------:R-:W-:Y:S05]  /*ed80*/  BSYNC B1 ;  /* 0x0000000000017941 */ /* 0x000fea0003800000 */
.L_x_21714:
[----:B------:R-:W-:Y:S01]  /*ed90*/  IMAD.SHL.U32 R2, R2, 0x100000, RZ ;  /* 0x0010000002027824 */ /* 0x000fe200078e00ff */
[----:B------:R-:W-:-:S04]  /*eda0*/  LEA R0, R0, 0x3b800000, 0x17 ;  /* 0x3b80000000007811 */ /* 0x000fc800078eb8ff */
[----:B------:R-:W-:-:S07]  /*edb0*/  LOP3.LUT R47, R0, R2, R47, 0xfe, !PT ;  /* 0x00000002002f7212 */ /* 0x000fce00078efe2f */
.L_x_21713:
[----:B------:R-:W-:Y:S05]  /*edc0*/  BSYNC B0 ;  /* 0x0000000000007941 */ /* 0x000fea0003800000 */
.L_x_21712:
[----:B------:R-:W2:Y:S01]  /*edd0*/  F2I.FTZ.TRUNC.NTZ R47, R47 ;  /* 0x0000002f002f7305 */ /* 0x000ea2000021f100 */
[----:B------:R-:W-:Y:S05]  /*ede0*/  BRA `(.L_x_21697) ;  /* 0x0000000400087947 */ /* 0x000fea0003800000 */
.L_x_21710:
        /* <DEDUP_REMOVED lines=21> */
.L_x_21719:
[----:B------:R-:W-:Y:S05]  /*ef40*/  BSYNC B1 ;  /* 0x0000000000017941 */ /* 0x000fea0003800000 */
.L_x_21718:
[----:B------:R-:W-:Y:S01]  /*ef50*/  IMAD.SHL.U32 R2, R2, 0x200000, RZ ;  /* 0x0020000002027824 */ /* 0x000fe200078e00ff */
[----:B------:R-:W-:-:S04]  /*ef60*/  LEA R0, R0, 0x37800000, 0x17 ;  /* 0x3780000000007811 */ /* 0x000fc800078eb8ff */
[----:B------:R-:W-:-:S07]  /*ef70*/  LOP3.LUT R47, R0, R2, R47, 0xfe, !PT ;  /* 0x00000002002f7212 */ /* 0x000fce00078efe2f */
.L_x_21717:
[----:B------:R-:W-:Y:S05]  /*ef80*/  BSYNC B0 ;  /* 0x0000000000007941 */ /* 0x000fea0003800000 */
.L_x_21716:
[----:B------:R-:W0:Y:S01]  /*ef90*/  F2I.FTZ.TRUNC.NTZ R47, R47 ;  /* 0x0000002f002f7305 */ /* 0x000e22000021f100 */
[----:B------:R-:W-:Y:S05]  /*efa0*/  BRA `(.L_x_21697) ;  /* 0x0000000000987947 */ /* 0x000fea0003800000 */
.L_x_21709:
        /* <DEDUP_REMOVED lines=14> */
.L_x_21723:
[----:B------:R-:W-:Y:S05]  /*f090*/  BSYNC B0 ;  /* 0x0000000000007941 */ /* 0x000fea0003800000 */
.L_x_21722:
[----:B------:R-:W0:Y:S01]  /*f0a0*/  F2I.FTZ.TRUNC.NTZ R47, R47 ;  /* 0x0000002f002f7305 */ /* 0x000e22000021f100 */
[----:B------:R-:W-:Y:S05]  /*f0b0*/  BRA `(.L_x_21697) ;  /* 0x0000000000547947 */ /* 0x000fea0003800000 */
.L_x_21696:
        /* <DEDUP_REMOVED lines=17> */
.L_x_21724:
[----:B------:R-:W-:Y:S05]  /*f1d0*/  BRA `(.L_x_21697) ;  /* 0x00000000000c7947 */ /* 0x000fea0003800000 */
.L_x_21721:
[----:B------:R0:W5:Y:S01]  /*f1e0*/  LDG.E R47, desc[UR36][R2.64] ;  /* 0x00000024022f7981 */ /* 0x000162000c1e1900 */
[----:B------:R-:W-:Y:S05]  /*f1f0*/  BRA `(.L_x_21697) ;  /* 0x0000000000047947 */ /* 0x000fea0003800000 */
.L_x_21720:
[----:B------:R0:W5:Y:S02]  /*f200*/  LDG.E R47, desc[UR36][R2.64] ;  /* 0x00000024022f7981 */ /* 0x000164000c1e1900 */
.L_x_21697:
        /* <DEDUP_REMOVED lines=18> */
.L_x_21728:
[----:B------:R0:W5:Y:S01]  /*f330*/  LDG.E.U8 R45, desc[UR36][R2.64] ;  /* 0x00000024022d7981 */ /* 0x000162000c1e1100 */
[----:B------:R-:W-:Y:S05]  /*f340*/  BRA `(.L_x_21730) ;  /* 0x0000000c00347947 */ /* 0x000fea0003800000 */
.L_x_21727:
        /* <DEDUP_REMOVED lines=8> */
.L_x_21732:
[----:B------:R0:W5:Y:S01]  /*f3d0*/  LDG.E R45, desc[UR36][R2.64] ;  /* 0x00000024022d7981 */ /* 0x000162000c1e1900 */
[----:B------:R-:W-:Y:S05]  /*f3e0*/  BRA `(.L_x_21730) ;  /* 0x0000000c000c7947 */ /* 0x000fea0003800000 */
.L_x_21731:
[----:B------:R0:W5:Y:S01]  /*f3f0*/  LDG.E.S16 R45, desc[UR36][R2.64] ;  /* 0x00000024022d7981 */ /* 0x000162000c1e1700 */
[----:B------:R-:W-:Y:S05]  /*f400*/  BRA `(.L_x_21730) ;  /* 0x0000000c00047947 */ /* 0x000fea0003800000 */
.L_x_21726:
        /* <DEDUP_REMOVED lines=9> */
.L_x_21734:
[----:B------:R-:W2:Y:S02]  /*f4a0*/  LDG.E.U16 R2, desc[UR36][R2.64] ;  /* 0x0000002402027981 */ /* 0x000ea4000c1e1500 */
[----:B--2---:R-:W-:-:S06]  /*f4b0*/  HADD2.F32 R45, -RZ, R2.H0_H0 ;  /* 0x20000002ff2d7230 */ /* 0x004fcc0000004100 */
[----:B------:R-:W0:Y:S01]  /*f4c0*/  F2I.FTZ.TRUNC.NTZ R45, R45 ;  /* 0x0000002d002d7305 */ /* 0x000e22000021f100 */
[----:B------:R-:W-:Y:S05]  /*f4d0*/  BRA `(.L_x_21730) ;  /* 0x0000000800d07947 */ /* 0x000fea0003800000 */
.L_x_21733:
        /* <DEDUP_REMOVED lines=9> */
.L_x_21736:
[----:B------:R-:W2:Y:S02]  /*f570*/  LDG.E.U16 R2, desc[UR36][R2.64] ;  /* 0x0000002402027981 */ /* 0x000ea4000c1e1500 */
[----:B--2---:R-:W-:-:S06]  /*f580*/  HADD2.F32 R45, -RZ, R2.H0_H0 ;  /* 0x20000002ff2d7230 */ /* 0x004fcc0000004100 */
[----:B------:R-:W0:Y:S01]  /*f590*/  F2I.FTZ.TRUNC.NTZ R45, R45 ;  /* 0x0000002d002d7305 */ /* 0x000e22000021f100 */
[----:B------:R-:W-:Y:S05]  /*f5a0*/  BRA `(.L_x_21730) ;  /* 0x00000008009c7947 */ /* 0x000fea0003800000 */
.L_x_21735:
[----:B------:R-:W2:Y:S02]  /*f5b0*/  LDG.E.64 R2, desc[UR36][R2.64] ;  /* 0x0000002402027981 */ /* 0x000ea4000c1e1b00 */
[----:B--2---:R0:W2:Y:S01]  /*f5c0*/  F2I.F64.TRUNC R45, R2 ;  /* 0x00000002002d7311 */ /* 0x0040a2000030d100 */
[----:B------:R-:W-:Y:S05]  /*f5d0*/  BRA `(.L_x_21730) ;  /* 0x0000000800907947 */ /* 0x000fea0003800000 */
.L_x_21725:
        /* <DEDUP_REMOVED lines=12> */
.L_x_21739:
[----:B------:R-:W2:Y:S02]  /*f6a0*/  LDG.E.64 R2, desc[UR36][R2.64] ;  /* 0x0000002402027981 */ /* 0x000ea4000c1e1b00 */
[----:B--2---:R0:W2:Y:S01]  /*f6b0*/  F2I.F64.TRUNC R45, R2 ;  /* 0x00000002002d7311 */ /* 0x0040a2000030d100 */
[----:B------:R-:W-:Y:S05]  /*f6c0*/  BRA `(.L_x_21730) ;  /* 0x0000000800547947 */ /* 0x000fea0003800000 */
.L_x_21738:
        /* <DEDUP_REMOVED lines=27> */
.L_x_21741:
        /* <DEDUP_REMOVED lines=14> */
.L_x_21740:
[----:B------:R-:W2:Y:S02]  /*f960*/  LDG.E.U16 R45, desc[UR36][R2.64] ;  /* 0x00000024022d7981 */ /* 0x000ea4000c1e1500 */
[----:B--2---:R-:W-:-:S06]  /*f970*/  IMAD.U32 R45, R45, 0x10000, RZ ;  /* 0x000100002d2d7824 */ /* 0x004fcc00078e00ff */
[----:B------:R-:W0:Y:S01]  /*f980*/  F2I.FTZ.TRUNC.NTZ R45, R45 ;  /* 0x0000002d002d7305 */ /* 0x000e22000021f100 */
[----:B------:R-:W-:Y:S05]  /*f990*/  BRA `(.L_x_21730) ;  /* 0x0000000400a07947 */ /* 0x000fea0003800000 */
.L_x_21737:
        /* <DEDUP_REMOVED lines=10> */
.L_x_21744:
        /* <DEDUP_REMOVED lines=21> */
.L_x_21748:
[----:B------:R-:W-:Y:S05]  /*fb90*/  BSYNC B1 ;  /* 0x0000000000017941 */ /* 0x000fea0003800000 */
.L_x_21747:
[----:B------:R-:W-:Y:S01]  /*fba0*/  IMAD.SHL.U32 R2, R2, 0x100000, RZ ;  /* 0x0010000002027824 */ /* 0x000fe200078e00ff */
[----:B------:R-:W-:-:S04]  /*fbb0*/  LEA R0, R0, 0x3b800000, 0x17 ;  /* 0x3b80000000007811 */ /* 0x000fc800078eb8ff */
[----:B------:R-:W-:-:S07]  /*fbc0*/  LOP3.LUT R45, R0, R2, R45, 0xfe, !PT ;  /* 0x00000002002d7212 */ /* 0x000fce00078efe2d */
.L_x_21746:
[----:B------:R-:W-:Y:S05]  /*fbd0*/  BSYNC B0 ;  /* 0x0000000000007941 */ /* 0x000fea0003800000 */
.L_x_21745:
[----:B------:R-:W0:Y:S01]  /*fbe0*/  F2I.FTZ.TRUNC.NTZ R45, R45 ;  /* 0x0000002d002d7305 */ /* 0x000e22000021f100 */
[----:B------:R-:W-:Y:S05]  /*fbf0*/  BRA `(.L_x_21730) ;  /* 0x0000000400087947 */ /* 0x000fea0003800000 */
.L_x_21743:
        /* <DEDUP_REMOVED lines=21> */
.L_x_21752:
[----:B------:R-:W-:Y:S05]  /*fd50*/  BSYNC B1 ;  /* 0x0000000000017941 */ /* 0x000fea0003800000 */
.L_x_21751:
[----:B------:R-:W-:Y:S01]  /*fd60*/  IMAD.SHL.U32 R2, R2, 0x200000, RZ ;  /* 0x0020000002027824 */ /* 0x000fe200078e00ff */
[----:B------:R-:W-:-:S04]  /*fd70*/  LEA R0, R0, 0x37800000, 0x17 ;  /* 0x3780000000007811 */ /* 0x000fc800078eb8ff */
[----:B------:R-:W-:-:S07]  /*fd80*/  LOP3.LUT R45, R0, R2, R45, 0xfe, !PT ;  /* 0x00000002002d7212 */ /* 0x000fce00078efe2d */
.L_x_21750:
[----:B------:R-:W-:Y:S05]  /*fd90*/  BSYNC B0 ;  /* 0x0000000000007941 */ /* 0x000fea0003800000 */
.L_x_21749:
[----:B------:R-:W0:Y:S01]  /*fda0*/  F2I.FTZ.TRUNC.NTZ R45, R45 ;  /* 0x0000002d002d7305 */ /* 0x000e22000021f100 */
[----:B------:R-:W-:Y:S05]  /*fdb0*/  BRA `(.L_x_21730) ;  /* 0x0000000000987947 */ /* 0x000fea0003800000 */
.L_x_21742:
        /* <DEDUP_REMOVED lines=14> */
.L_x_21756:
[----:B------:R-:W-:Y:S05]  /*fea0*/  BSYNC B0 ;  /* 0x0000000000007941 */ /* 0x000fea0003800000 */
.L_x_21755:
[----:B------:R-:W0:Y:S01]  /*feb0*/  F2I.FTZ.TRUNC.NTZ R45, R45 ;  /* 0x0000002d002d7305 */ /* 0x000e22000021f100 */
[----:B------:R-:W-:Y:S05]  /*fec0*/  BRA `(.L_x_21730) ;  /* 0x0000000000547947 */ /* 0x000fea0003800000 */
.L_x_21729:
        /* <DEDUP_REMOVED lines=17> */
.L_x_21757:
[----:B------:R-:W-:Y:S05]  /*ffe0*/  BRA `(.L_x_21730) ;  /* 0x00000000000c7947 */ /* 0x000fea0003800000 */
.L_x_21754:
[----:B------:R0:W5:Y:S01]  /*fff0*/  LDG.E R45, desc[UR36][R2.64] ;  /* 0x00000024022d7981 */ /* 0x000162000c1e1900 */
[----:B------:R-:W-:Y:S05]  /*10000*/  BRA `(.L_x_21730) ;  /* 0x0000000000047947 */ /* 0x000fea0003800000 */
.L_x_21753:
[----:B------:R0:W5:Y:S02]  /*10010*/  LDG.E R45, desc[UR36][R2.64] ;  /* 0x00000024022d7981 */ /* 0x000164000c1e1900 */
.L_x_21730:
        /* <DEDUP_REMOVED lines=18> */
.L_x_21761:
[----:B------:R0:W5:Y:S01]  /*10140*/  LDG.E.U8 R43, desc[UR36][R2.64] ;  /* 0x00000024022b7981 */ /* 0x000162000c1e1100 */
[----:B------:R-:W-:Y:S05]  /*10150*/  BRA `(.L_x_21763) ;  /* 0x0000000c00347947 */ /* 0x000fea0003800000 */
.L_x_21760:
        /* <DEDUP_REMOVED lines=8> */
.L_x_21765:
[----:B------:R0:W5:Y:S01]  /*101e0*/  LDG.E R43, desc[UR36][R2.64] ;  /* 0x00000024022b7981 */ /* 0x000162000c1e1900 */
[----:B------:R-:W-:Y:S05]  /*101f0*/  BRA `(.L_x_21763) ;  /* 0x0000000c000c7947 */ /* 0x000fea0003800000 */
.L_x_21764:
[----:B------:R0:W5:Y:S01]  /*10200*/  LDG.E.S16 R43, desc[UR36][R2.64] ;  /* 0x00000024022b7981 */ /* 0x000162000c1e1700 */
[----:B------:R-:W-:Y:S05]  /*10210*/  BRA `(.L_x_21763) ;  /* 0x0000000c00047947 */ /* 0x000fea0003800000 */
.L_x_21759:
        /* <DEDUP_REMOVED lines=9> */
.L_x_21767:
[----:B------:R-:W2:Y:S02]  /*102b0*/  LDG.E.U16 R2, desc[UR36][R2.64] ;  /* 0x0000002402027981 */ /* 0x000ea4000c1e1500 */
[----:B--2---:R-:W-:-:S06]  /*102c0*/  HADD2.F32 R43, -RZ, R2.H0_H0 ;  /* 0x20000002ff2b7230 */ /* 0x004fcc0000004100 */
[----:B------:R-:W0:Y:S01]  /*102d0*/  F2I.FTZ.TRUNC.NTZ R43, R43 ;  /* 0x0000002b002b7305 */ /* 0x000e22000021f100 */
[----:B------:R-:W-:Y:S05]  /*102e0*/  BRA `(.L_x_21763) ;  /* 0x0000000800d07947 */ /* 0x000fea0003800000 */
.L_x_21766:
        /* <DEDUP_REMOVED lines=9> */
.L_x_21769:
[----:B------:R-:W2:Y:S02]  /*10380*/  LDG.E.U16 R2, desc[UR36][R2.64] ;  /* 0x0000002402027981 */ /* 0x000ea4000c1e1500 */
[----:B--2---:R-:W-:-:S06]  /*10390*/  HADD2.F32 R43, -RZ, R2.H0_H0 ;  /* 0x20000002ff2b7230 */ /* 0x004fcc0000004100 */
[----:B------:R-:W0:Y:S01]  /*103a0*/  F2I.FTZ.TRUNC.NTZ R43, R43 ;  /* 0x0000002b002b7305 */ /* 0x000e22000021f100 */
[----:B------:R-:W-:Y:S05]  /*103b0*/  BRA `(.L_x_21763) ;  /* 0x00000008009c7947 */ /* 0x000fea0003800000 */
.L_x_21768:
[----:B------:R-:W2:Y:S02]  /*103c0*/  LDG.E.64 R2, desc[UR36][R2.64] ;  /* 0x0000002402027981 */ /* 0x000ea4000c1e1b00 */
[----:B--2---:R0:W2:Y:S01]  /*103d0*/  F2I.F64.TRUNC R43, R2 ;  /* 0x00000002002b7311 */ /* 0x0040a2000030d100 */
[----:B------:R-:W-:Y:S05]  /*103e0*/  BRA `(.L_x_21763) ;  /* 0x0000000800907947 */ /* 0x000fea0003800000 */
.L_x_21758:
        /* <DEDUP_REMOVED lines=12> */
.L_x_21772:
[----:B------:R-:W2:Y:S02]  /*104b0*/  LDG.E.64 R2, desc[UR36][R2.64] ;  /* 0x0000002402027981 */ /* 0x000ea4000c1e1b00 */
[----:B--2---:R0:W2:Y:S01]  /*104c0*/  F2I.F64.TRUNC R43, R2 ;  /* 0x00000002002b7311 */ /* 0x0040a2000030d100 */
[----:B------:R-:W-:Y:S05]  /*104d0*/  BRA `(.L_x_21763) ;  /* 0x0000000800547947 */ /* 0x000fea0003800000 */
.L_x_21771:
        /* <DEDUP_REMOVED lines=27> */
.L_x_21774:
        /* <DEDUP_REMOVED lines=14> */
.L_x_21773:
[----:B------:R-:W2:Y:S02]  /*10770*/  LDG.E.U16 R43, desc[UR36][R2.64] ;  /* 0x00000024022b7981 */ /* 0x000ea4000c1e1500 */
[----:B--2---:R-:W-:-:S06]  /*10780*/  IMAD.U32 R43, R43, 0x10000, RZ ;  /* 0x000100002b2b7824 */ /* 0x004fcc00078e00ff */
[----:B------:R-:W0:Y:S01]  /*10790*/  F2I.FTZ.TRUNC.NTZ R43, R43 ;  /* 0x0000002b002b7305 */ /* 0x000e22000021f100 */
[----:B------:R-:W-:Y:S05]  /*107a0*/  BRA `(.L_x_21763) ;  /* 0x0000000400a07947 */ /* 0x000fea0003800000 */
.L_x_21770:
        /* <DEDUP_REMOVED lines=10> */
.L_x_21777:
        /* <DEDUP_REMOVED lines=21> */
.L_x_21781:
[----:B------:R-:W-:Y:S05]  /*109a0*/  BSYNC B1 ;  /* 0x0000000000017941 */ /* 0x000fea0003800000 */
.L_x_21780:
[----:B------:R-:W-:Y:S01]  /*109b0*/  IMAD.SHL.U32 R2, R2, 0x100000, RZ ;  /* 0x0010000002027824 */ /* 0x000fe200078e00ff */
[----:B------:R-:W-:-:S04]  /*109c0*/  LEA R0, R0, 0x3b800000, 0x17 ;  /* 0x3b80000000007811 */ /* 0x000fc800078eb8ff */
[----:B------:R-:W-:-:S07]  /*109d0*/  LOP3.LUT R43, R0, R2, R43, 0xfe, !PT ;  /* 0x00000002002b7212 */ /* 0x000fce00078efe2b */
.L_x_21779:
[----:B------:R-:W-:Y:S05]  /*109e0*/  BSYNC B0 ;  /* 0x0000000000007941 */ /* 0x000fea0003800000 */
.L_x_21778:
[----:B------:R-:W0:Y:S01]  /*109f0*/  F2I.FTZ.TRUNC.NTZ R43, R43 ;  /* 0x0000002b002b7305 */ /* 0x000e22000021f100 */
[----:B------:R-:W-:Y:S05]  /*10a00*/  BRA `(.L_x_21763) ;  /* 0x0000000400087947 */ /* 0x000fea0003800000 */
.L_x_21776:
        /* <DEDUP_REMOVED lines=21> */
.L_x_21785:
[----:B------:R-:W-:Y:S05]  /*10b60*/  BSYNC B1 ;  /* 0x0000000000017941 */ /* 0x000fea0003800000 */
.L_x_21784:
[----:B------:R-:W-:Y:S01]  /*10b70*/  IMAD.SHL.U32 R2, R2, 0x200000, RZ ;  /* 0x0020000002027824 */ /* 0x000fe200078e00ff */
[----:B------:R-:W-:-:S04]  /*10b80*/  LEA R0, R0, 0x37800000, 0x17 ;  /* 0x3780000000007811 */ /* 0x000fc800078eb8ff */
[----:B------:R-:W-:-:S07]  /*10b90*/  LOP3.LUT R43, R0, R2, R43, 0xfe, !PT ;  /* 0x00000002002b7212 */ /* 0x000fce00078efe2b */
.L_x_21783:
[----:B------:R-:W-:Y:S05]  /*10ba0*/  BSYNC B0 ;  /* 0x0000000000007941 */ /* 0x000fea0003800000 */
.L_x_21782:
[----:B------:R-:W0:Y:S01]  /*10bb0*/  F2I.FTZ.TRUNC.NTZ R43, R43 ;  /* 0x0000002b002b7305 */ /* 0x000e22000021f100 */
[----:B------:R-:W-:Y:S05]  /*10bc0*/  BRA `(.L_x_21763) ;  /* 0x0000000000987947 */ /* 0x000fea0003800000 */
.L_x_21775:
        /* <DEDUP_REMOVED lines=14> */
.L_x_21789:
[----:B------:R-:W-:Y:S05]  /*10cb0*/  BSYNC B0 ;  /* 0x0000000000007941 */ /* 0x000fea0003800000 */
.L_x_21788:
[----:B------:R-:W0:Y:S01]  /*10cc0*/  F2I.FTZ.TRUNC.NTZ R43, R43 ;  /* 0x0000002b002b7305 */ /* 0x000e22000021f100 */
[----:B------:R-:W-:Y:S05]  /*10cd0*/  BRA `(.L_x_21763) ;  /* 0x0000000000547947 */ /* 0x000fea0003800000 */
.L_x_21762:
        /* <DEDUP_REMOVED lines=17> */
.L_x_21790:
[----:B------:R-:W-:Y:S05]  /*10df0*/  BRA `(.L_x_21763) ;  /* 0x00000000000c7947 */ /* 0x000fea0003800000 */
.L_x_21787:
[----:B------:R0:W5:Y:S01]  /*10e00*/  LDG.E R43, desc[UR36][R2.64] ;  /* 0x00000024022b7981 */ /* 0x000162000c1e1900 */
[----:B------:R-:W-:Y:S05]  /*10e10*/  BRA `(.L_x_21763) ;  /* 0x0000000000047947 */ /* 0x000fea0003800000 */
.L_x_21786:
[----:B------:R0:W5:Y:S02]  /*10e20*/  LDG.E R43, desc[UR36][R2.64] ;  /* 0x00000024022b7981 */ /* 0x000164000c1e1900 */
.L_x_21763:
        /* <DEDUP_REMOVED lines=18> */
.L_x_21794:
[----:B------:R0:W5:Y:S01]  /*10f50*/  LDG.E.U8 R46, desc[UR36][R2.64] ;  /* 0x00000024022e7981 */ /* 0x000162000c1e1100 */
[----:B------:R-:W-:Y:S05]  /*10f60*/  BRA `(.L_x_21658) ;  /* 0x0000000c00347947 */ /* 0x000fea0003800000 */
.L_x_21793:
        /* <DEDUP_REMOVED lines=8> */
.L_x_21797:
[----:B------:R0:W5:Y:S01]  /*10ff0*/  LDG.E R46, desc[UR36][R2.64] ;  /* 0x00000024022e7981 */ /* 0x000162000c1e1900 */
[----:B------:R-:W-:Y:S05]  /*11000*/  BRA `(.L_x_21658) ;  /* 0x0000000c000c7947 */ /* 0x000fea0003800000 */
.L_x_21796:
[----:B------:R0:W5:Y:S01]  /*11010*/  LDG.E.S16 R46, desc[UR36][R2.64] ;  /* 0x00000024022e7981 */ /* 0x000162000c1e1700 */
[----:B------:R-:W-:Y:S05]  /*11020*/  BRA `(.L_x_21658) ;  /* 0x0000000c00047947 */ /* 0x000fea0003800000 */
.L_x_21792:
        /* <DEDUP_REMOVED lines=9> */
.L_x_21799:
[----:B------:R-:W2:Y:S02]  /*110c0*/  LDG.E.U16 R2, desc[UR36][R2.64] ;  /* 0x0000002402027981 */ /* 0x000ea4000c1e1500 */
[----:B--2---:R-:W-:-:S06]  /*110d0*/  HADD2.F32 R46, -RZ, R2.H0_H0 ;  /* 0x20000002ff2e7230 */ /* 0x004fcc0000004100 */
[----:B------:R-:W0:Y:S01]  /*110e0*/  F2I.FTZ.TRUNC.NTZ R46, R46 ;  /* 0x0000002e002e7305 */ /* 0x000e22000021f100 */
[----:B------:R-:W-:Y:S05]  /*110f0*/  BRA `(.L_x_21658) ;  /* 0x0000000800d07947 */ /* 0x000fea0003800000 */
.L_x_21798:
        /* <DEDUP_REMOVED lines=9> */
.L_x_21801:
[----:B------:R-:W2:Y:S02]  /*11190*/  LDG.E.U16 R2, desc[UR36][R2.64] ;  /* 0x0000002402027981 */ /* 0x000ea4000c1e1500 */
[----:B--2---:R-:W-:-:S06]  /*111a0*/  HADD2.F32 R46, -RZ, R2.H0_H0 ;  /* 0x20000002ff2e7230 */ /* 0x004fcc0000004100 */
[----:B------:R-:W0:Y:S01]  /*111b0*/  F2I.FTZ.TRUNC.NTZ R46, R46 ;  /* 0x0000002e002e7305 */ /* 0x000e22000021f100 */
[----:B------:R-:W-:Y:S05]  /*111c0*/  BRA `(.L_x_21658) ;  /* 0x00000008009c7947 */ /* 0x000fea0003800000 */
.L_x_21800:
[----:B------:R-:W2:Y:S02]  /*111d0*/  LDG.E.64 R2, desc[UR36][R2.64] ;  /* 0x0000002402027981 */ /* 0x000ea4000c1e1b00 */
[----:B--2---:R0:W2:Y:S01]  /*111e0*/  F2I.F64.TRUNC R46, R2 ;  /* 0x00000002002e7311 */ /* 0x0040a2000030d100 */
[----:B------:R-:W-:Y:S05]  /*111f0*/  BRA `(.L_x_21658) ;  /* 0x0000000800907947 */ /* 0x000fea0003800000 */
.L_x_21791:
        /* <DEDUP_REMOVED lines=12> */
.L_x_21804:
[----:B------:R-:W2:Y:S02]  /*112c0*/  LDG.E.64 R2, desc[UR36][R2.64] ;  /* 0x0000002402027981 */ /* 0x000ea4000c1e1b00 */
[----:B--2---:R0:W2:Y:S01]  /*112d0*/  F2I.F64.TRUNC R46, R2 ;  /* 0x00000002002e7311 */ /* 0x0040a2000030d100 */
[----:B------:R-:W-:Y:S05]  /*112e0*/  BRA `(.L_x_21658) ;  /* 0x0000000800547947 */ /* 0x000fea0003800000 */
.L_x_21803:
        /* <DEDUP_REMOVED lines=27> */
.L_x_21806:
        /* <DEDUP_REMOVED lines=14> */
.L_x_21805:
[----:B------:R-:W2:Y:S02]  /*11580*/  LDG.E.U16 R46, desc[UR36][R2.64] ;  /* 0x00000024022e7981 */ /* 0x000ea4000c1e1500 */
[----:B--2---:R-:W-:-:S06]  /*11590*/  IMAD.U32 R46, R46, 0x10000, RZ ;  /* 0x000100002e2e7824 */ /* 0x004fcc00078e00ff */
[----:B------:R-:W0:Y:S01]  /*115a0*/  F2I.FTZ.TRUNC.NTZ R46, R46 ;  /* 0x0000002e002e7305 */ /* 0x000e22000021f100 */
[----:B------:R-:W-:Y:S05]  /*115b0*/  BRA `(.L_x_21658) ;  /* 0x0000000400a07947 */ /* 0x000fea0003800000 */
.L_x_21802:
        /* <DEDUP_REMOVED lines=10> */
.L_x_21809:
        /* <DEDUP_REMOVED lines=21> */
.L_x_21813:
[----:B------:R-:W-:Y:S05]  /*117b0*/  BSYNC B1 ;  /* 0x0000000000017941 */ /* 0x000fea0003800000 */
.L_x_21812:
[----:B------:R-:W-:Y:S01]  /*117c0*/  IMAD.SHL.U32 R2, R2, 0x100000, RZ ;  /* 0x0010000002027824 */ /* 0x000fe200078e00ff */
[----:B------:R-:W-:-:S04]  /*117d0*/  LEA R3, R0, 0x3b800000, 0x17 ;  /* 0x3b80000000037811 */ /* 0x000fc800078eb8ff */
[----:B------:R-:W-:-:S07]  /*117e0*/  LOP3.LUT R46, R3, R2, R46, 0xfe, !PT ;  /* 0x00000002032e7212 */ /* 0x000fce00078efe2e */
.L_x_21811:
[----:B------:R-:W-:Y:S05]  /*117f0*/  BSYNC B0 ;  /* 0x0000000000007941 */ /* 0x000fea0003800000 */
.L_x_21810:
[----:B------:R-:W0:Y:S01]  /*11800*/  F2I.FTZ.TRUNC.NTZ R46, R46 ;  /* 0x0000002e002e7305 */ /* 0x000e22000021f100 */
[----:B------:R-:W-:Y:S05]  /*11810*/  BRA `(.L_x_21658) ;  /* 0x0000000400087947 */ /* 0x000fea0003800000 */
.L_x_21808:
        /* <DEDUP_REMOVED lines=21> */
.L_x_21817:
[----:B------:R-:W-:Y:S05]  /*11970*/  BSYNC B1 ;  /* 0x0000000000017941 */ /* 0x000fea0003800000 */
.L_x_21816:
[----:B------:R-:W-:Y:S01]  /*11980*/  IMAD.SHL.U32 R2, R2, 0x200000, RZ ;  /* 0x0020000002027824 */ /* 0x000fe200078e00ff */
[----:B------:R-:W-:-:S04]  /*11990*/  LEA R3, R0, 0x37800000, 0x17 ;  /* 0x3780000000037811 */ /* 0x000fc800078eb8ff */
[----:B------:R-:W-:-:S07]  /*119a0*/  LOP3.LUT R46, R3, R2, R46, 0xfe, !PT ;  /* 0x00000002032e7212 */ /* 0x000fce00078efe2e */
.L_x_21815:
[----:B------:R-:W-:Y:S05]  /*119b0*/  BSYNC B0 ;  /* 0x0000000000007941 */ /* 0x000fea0003800000 */
.L_x_21814:
[----:B------:R-:W0:Y:S01]  /*119c0*/  F2I.FTZ.TRUNC.NTZ R46, R46 ;  /* 0x0000002e002e7305 */ /* 0x000e22000021f100 */
[----:B------:R-:W-:Y:S05]  /*119d0*/  BRA `(.L_x_21658) ;  /* 0x0000000000987947 */ /* 0x000fea0003800000 */
.L_x_21807:
        /* <DEDUP_REMOVED lines=14> */
.L_x_21821:
[----:B------:R-:W-:Y:S05]  /*11ac0*/  BSYNC B0 ;  /* 0x0000000000007941 */ /* 0x000fea0003800000 */
.L_x_21820:
[----:B------:R-:W0:Y:S01]  /*11ad0*/  F2I.FTZ.TRUNC.NTZ R46, R46 ;  /* 0x0000002e002e7305 */ /* 0x000e22000021f100 */
[----:B------:R-:W-:Y:S05]  /*11ae0*/  BRA `(.L_x_21658) ;  /* 0x0000000000547947 */ /* 0x000fea0003800000 */
.L_x_21795:
        /* <DEDUP_REMOVED lines=17> */
.L_x_21822:
[----:B------:R-:W-:Y:S05]  /*11c00*/  BRA `(.L_x_21658) ;  /* 0x00000000000c7947 */ /* 0x000fea0003800000 */
.L_x_21819:
[----:B------:R0:W5:Y:S01]  /*11c10*/  LDG.E R46, desc[UR36][R2.64] ;  /* 0x00000024022e7981 */ /* 0x000162000c1e1900 */
[----:B------:R-:W-:Y:S05]  /*11c20*/  BRA `(.L_x_21658) ;  /* 0x0000000000047947 */ /* 0x000fea0003800000 */
.L_x_21818:
[----:B------:R0:W5:Y:S02]  /*11c30*/  LDG.E R46, desc[UR36][R2.64] ;  /* 0x00000024022e7981 */ /* 0x000164000c1e1900 */
.L_x_21658:
[----:B------:R-:W-:Y:S05]  /*11c40*/  BSYNC B6 ;  /* 0x0000000000067941 */ /* 0x000fea0003800000 */
.L_x_21657:
        /* <DEDUP_REMOVED lines=36> */
.L_x_21828:
[----:B------:R-:W-:Y:S05]  /*11e90*/  BSYNC B8 ;  /* 0x0000000000087941 */ /* 0x000fea0003800000 */
.L_x_21827:
        /* <DEDUP_REMOVED lines=23> */
.L_x_21830:
[----:B------:R-:W-:Y:S05]  /*12010*/  BSYNC B8 ;  /* 0x0000000000087941 */ /* 0x000fea0003800000 */
.L_x_21829:
        /* <DEDUP_REMOVED lines=26> */
.L_x_21832:
[----:B------:R-:W-:Y:S05]  /*121c0*/  BSYNC B8 ;  /* 0x0000000000087941 */ /* 0x000fea0003800000 */
.L_x_21831:
        /* <DEDUP_REMOVED lines=15> */
.L_x_21835:
        /* <DEDUP_REMOVED lines=24> */
.L_x_21834:
[----:B------:R-:W-:Y:S05]  /*12440*/  BSYNC B8 ;  /* 0x0000000000087941 */ /* 0x000fea0003800000 */
.L_x_21833:
[----:B------:R-:W-:-:S05]  /*12450*/  IADD3 R16, P0, R16, 0x4, RZ ;  /* 0x0000000410107810 */ /* 0x000fca0007f1e0ff */
[----:B------:R-:W-:Y:S01]  /*12460*/  IMAD.X R17, RZ, RZ, R17, P0 ;  /* 0x000000ffff117224 */ /* 0x000fe200000e0611 */
[----:B------:R-:W-:-:S04]  /*12470*/  ISETP.GE.U32.AND P0, PT, R16, R23, PT ;  /* 0x000000171000720c */ /* 0x000fc80003f06070 */
[----:B------:R-:W-:-:S13]  /*12480*/  ISETP.GE.U32.AND.EX P0, PT, R17, R30, PT, P0 ;  /* 0x0000001e1100720c */ /* 0x000fda0003f06100 */
[----:B------:R-:W-:Y:S05]  /*12490*/  @!P0 BRA `(.L_x_21835) ;  /* 0xfffffffc00888947 */ /* 0x000fea000383ffff */
.L_x_21826:
[----:B------:R-:W-:Y:S05]  /*124a0*/  BSYNC B7 ;  /* 0x0000000000077941 */ /* 0x000fea0003800000 */
.L_x_21825:
        /* <DEDUP_REMOVED lines=27> */
.L_x_21839:
[----:B------:R-:W-:Y:S05]  /*12660*/  BSYNC B8 ;  /* 0x0000000000087941 */ /* 0x000fea0003800000 */
.L_x_21838:
        /* <DEDUP_REMOVED lines=23> */
.L_x_21841:
[----:B------:R-:W-:Y:S05]  /*127e0*/  BSYNC B8 ;  /* 0x0000000000087941 */ /* 0x000fea0003800000 */
.L_x_21840:
        /* <DEDUP_REMOVED lines=26> */
.L_x_21843:
[----:B------:R-:W-:Y:S05]  /*12990*/  BSYNC B8 ;  /* 0x0000000000087941 */ /* 0x000fea0003800000 */
.L_x_21842:
        /* <DEDUP_REMOVED lines=15> */
.L_x_21846:
        /* <DEDUP_REMOVED lines=24> */
.L_x_21845:
[----:B------:R-:W-:Y:S05]  /*12c10*/  BSYNC B8 ;  /* 0x0000000000087941 */ /* 0x000fea0003800000 */
.L_x_21844:
[----:B------:R-:W-:-:S05]  /*12c20*/  IADD3 R16, P0, R16, 0x4, RZ ;  /* 0x0000000410107810 */ /* 0x000fca0007f1e0ff */
[----:B------:R-:W-:Y:S01]  /*12c30*/  IMAD.X R17, RZ, RZ, R17, P0 ;  /* 0x000000ffff117224 */ /* 0x000fe200000e0611 */
[----:B------:R-:W-:-:S04]  /*12c40*/  ISETP.GE.U32.AND P0, PT, R16, R23, PT ;  /* 0x000000171000720c */ /* 0x000fc80003f06070 */
[----:B------:R-:W-:-:S13]  /*12c50*/  ISETP.GE.U32.AND.EX P0, PT, R17, R18, PT, P0 ;  /* 0x000000121100720c */ /* 0x000fda0003f06100 */
[----:B------:R-:W-:Y:S05]  /*12c60*/  @!P0 BRA `(.L_x_21846) ;  /* 0xfffffffc00888947 */ /* 0x000fea000383ffff */
.L_x_21837:
[----:B------:R-:W-:Y:S05]  /*12c70*/  BSYNC B7 ;  /* 0x0000000000077941 */ /* 0x000fea0003800000 */
.L_x_21836:
        /* <DEDUP_REMOVED lines=27> */
.L_x_21850:
[----:B------:R-:W-:Y:S05]  /*12e30*/  BSYNC B8 ;  /* 0x0000000000087941 */ /* 0x000fea0003800000 */
.L_x_21849:
        /* <DEDUP_REMOVED lines=23> */
.L_x_21852:
[----:B------:R-:W-:Y:S05]  /*12fb0*/  BSYNC B8 ;  /* 0x0000000000087941 */ /* 0x000fea0003800000 */
.L_x_21851:
        /* <DEDUP_REMOVED lines=26> */
.L_x_21854:
[----:B------:R-:W-:Y:S05]  /*13160*/  BSYNC B8 ;  /* 0x0000000000087941 */ /* 0x000fea0003800000 */
.L_x_21853:
        /* <DEDUP_REMOVED lines=15> */
.L_x_21857:
        /* <DEDUP_REMOVED lines=24> */
.L_x_21856:
[----:B------:R-:W-:Y:S05]  /*133e0*/  BSYNC B8 ;  /* 0x0000000000087941 */ /* 0x000fea0003800000 */
.L_x_21855:
[----:B------:R-:W-:-:S05]  /*133f0*/  IADD3 R16, P0, R16, 0x4, RZ ;  /* 0x0000000410107810 */ /* 0x000fca0007f1e0ff */
[----:B------:R-:W-:Y:S01]  /*13400*/  IMAD.X R17, RZ, RZ, R17, P0 ;  /* 0x000000ffff117224 */ /* 0x000fe200000e0611 */
[----:B------:R-:W-:-:S04]  /*13410*/  ISETP.GE.U32.AND P0, PT, R16, R23, PT ;  /* 0x000000171000720c */ /* 0x000fc80003f06070 */
[----:B------:R-:W-:-:S13]  /*13420*/  ISETP.GE.U32.AND.EX P0, PT, R17, R38, PT, P0 ;  /* 0x000000261100720c */ /* 0x000fda0003f06100 */
[----:B------:R-:W-:Y:S05]  /*13430*/  @!P0 BRA `(.L_x_21857) ;  /* 0xfffffffc00888947 */ /* 0x000fea000383ffff */
.L_x_21848:
[----:B------:R-:W-:Y:S05]  /*13440*/  BSYNC B7 ;  /* 0x0000000000077941 */ /* 0x000fea0003800000 */
.L_x_21847:
        /* <DEDUP_REMOVED lines=27> */
.L_x_21861:
[----:B------:R-:W-:Y:S05]  /*13600*/  BSYNC B8 ;  /* 0x0000000000087941 */ /* 0x000fea0003800000 */
.L_x_21860:
        /* <DEDUP_REMOVED lines=23> */
.L_x_21863:
[----:B------:R-:W-:Y:S05]  /*13780*/  BSYNC B8 ;  /* 0x0000000000087941 */ /* 0x000fea0003800000 */
.L_x_21862:
        /* <DEDUP_REMOVED lines=26> */
.L_x_21865:
[----:B------:R-:W-:Y:S05]  /*13930*/  BSYNC B8 ;  /* 0x0000000000087941 */ /* 0x000fea0003800000 */
.L_x_21864:
        /* <DEDUP_REMOVED lines=12> */
.L_x_21868:
        /* <DEDUP_REMOVED lines=24> */
.L_x_21867:
[----:B------:R-:W-:Y:S05]  /*13b80*/  BSYNC B8 ;  /* 0x0000000000087941 */ /* 0x000fea0003800000 */
.L_x_21866:
[----:B------:R-:W-:-:S05]  /*13b90*/  IADD3 R18, P0, R18, 0x4, RZ ;  /* 0x0000000412127810 */ /* 0x000fca0007f1e0ff */
[----:B------:R-:W-:Y:S01]  /*13ba0*/  IMAD.X R19, RZ, RZ, R19, P0 ;  /* 0x000000ffff137224 */ /* 0x000fe200000e0613 */
[----:B------:R-:W-:-:S04]  /*13bb0*/  ISETP.GE.U32.AND P0, PT, R18, R16, PT ;  /* 0x000000101200720c */ /* 0x000fc80003f06070 */
[----:B------:R-:W-:-:S13]  /*13bc0*/  ISETP.GE.U32.AND.EX P0, PT, R19, R17, PT, P0 ;  /* 0x000000111300720c */ /* 0x000fda0003f06100 */
[----:B------:R-:W-:Y:S05]  /*13bd0*/  @!P0 BRA `(.L_x_21868) ;  /* 0xfffffffc00888947 */ /* 0x000fea000383ffff */
.L_x_21859:
[----:B------:R-:W-:Y:S05]  /*13be0*/  BSYNC B7 ;  /* 0x0000000000077941 */ /* 0x000fea0003800000 */
.L_x_21858:
[----:B------:R-:W-:Y:S05]  /*13bf0*/  BRA `(.L_x_21869) ;  /* 0x0000007c00187947 */ /* 0x000fea0003800000 */
.L_x_21824:
        /* <DEDUP_REMOVED lines=27> */
.L_x_21873:
[----:B------:R-:W-:Y:S05]  /*13db0*/  BSYNC B8 ;  /* 0x0000000000087941 */ /* 0x000fea0003800000 */
.L_x_21872:
        /* <DEDUP_REMOVED lines=23> */
.L_x_21875:
[----:B------:R-:W-:Y:S05]  /*13f30*/  BSYNC B8 ;  /* 0x0000000000087941 */ /* 0x000fea0003800000 */
.L_x_21874:
        /* <DEDUP_REMOVED lines=26> */
.L_x_21877:
[----:B------:R-:W-:Y:S05]  /*140e0*/  BSYNC B8 ;  /* 0x0000000000087941 */ /* 0x000fea0003800000 */
.L_x_21876:
        /* <DEDUP_REMOVED lines=18> */
.L_x_21891:
        /* <DEDUP_REMOVED lines=12> */
[----:B------:R-:W-:Y:S05]  /*142d0*/  CALL.REL.NOINC `($__internal_51_$__cuda_sm20_div_s64) ;  /* 0x0000009400447944 */ /* 0x000fea0003c00000 */
[----:B------:R-:W-:Y:S02]  /*142e0*/  IMAD.MOV.U32 R10, RZ, RZ, R4 ;  /* 0x000000ffff0a7224 */ /* 0x000fe400078e0004 */
[----:B------:R-:W-:Y:S01]  /*142f0*/  IMAD.MOV.U32 R11, RZ, RZ, R3 ;  /* 0x000000ffff0b7224 */ /* 0x000fe200078e0003 */
[----:B------:R-:W-:Y:S06]  /*14300*/  BRA `(.L_x_21881) ;  /* 0x00000000004c7947 */ /* 0x000fec0003800000 */
.L_x_21880:
        /* <DEDUP_REMOVED lines=19> */
.L_x_21881:
[----:B------:R-:W-:Y:S05]  /*14440*/  BSYNC B1 ;  /* 0x0000000000017941 */ /* 0x000fea0003800000 */
.L_x_21879:
        /* <DEDUP_REMOVED lines=27> */
[----:B------:R-:W-:Y:S05]  /*14600*/  CALL.REL.NOINC `($__internal_51_$__cuda_sm20_div_s64) ;  /* 0x0000009000787944 */ /* 0x000fea0003c00000 */
[----:B------:R-:W-:Y:S02]  /*14610*/  IMAD.MOV.U32 R18, RZ, RZ, R4 ;  /* 0x000000ffff127224 */ /* 0x000fe400078e0004 */
[----:B------:R-:W-:Y:S01]  /*14620*/  IMAD.MOV.U32 R19, RZ, RZ, R3 ;  /* 0x000000ffff137224 */ /* 0x000fe200078e0003 */
[----:B------:R-:W-:Y:S06]  /*14630*/  BRA `(.L_x_21884) ;  /* 0x00000000004c7947 */ /* 0x000fec0003800000 */
.L_x_21883:
        /* <DEDUP_REMOVED lines=19> */
.L_x_21884:
[----:B------:R-:W-:Y:S05]  /*14770*/  BSYNC B1 ;  /* 0x0000000000017941 */ /* 0x000fea0003800000 */
.L_x_21882:
        /* <DEDUP_REMOVED lines=29> */
.L_x_21886:
        /* <DEDUP_REMOVED lines=19> */
.L_x_21887:
[----:B------:R-:W-:Y:S05]  /*14a80*/  BSYNC B1 ;  /* 0x0000000000017941 */ /* 0x000fea0003800000 */
.L_x_21885:
        /* <DEDUP_REMOVED lines=28> */
.L_x_21889:
        /* <DEDUP_REMOVED lines=19> */
.L_x_21890:
[----:B------:R-:W-:Y:S05]  /*14d80*/  BSYNC B1 ;  /* 0x0000000000017941 */ /* 0x000fea0003800000 */
.L_x_21888:
        /* <DEDUP_REMOVED lines=19> */
.L_x_21878:
        /* <DEDUP_REMOVED lines=18> */
.L_x_21894:
        /* <DEDUP_REMOVED lines=19> */
.L_x_21895:
[----:B------:R-:W-:Y:S05]  /*15110*/  BSYNC B0 ;  /* 0x0000000000007941 */ /* 0x000fea0003800000 */
.L_x_21893:
        /* <DEDUP_REMOVED lines=30> */
[----:B------:R-:W-:Y:S05]  /*15300*/  CALL.REL.NOINC `($__internal_51_$__cuda_sm20_div_s64) ;  /* 0x0000008400387944 */ /* 0x000fea0003c00000 */
[----:B------:R-:W-:Y:S01]  /*15310*/  IMAD.MOV.U32 R5, RZ, RZ, R3 ;  /* 0x000000ffff057224 */ /* 0x000fe200078e0003 */
[----:B------:R-:W-:Y:S06]  /*15320*/  BRA `(.L_x_21898) ;  /* 0x00000000004c7947 */ /* 0x000fec0003800000 */
.L_x_21897:
        /* <DEDUP_REMOVED lines=19> */
.L_x_21898:
[----:B------:R-:W-:Y:S05]  /*15460*/  BSYNC B0 ;  /* 0x0000000000007941 */ /* 0x000fea0003800000 */
.L_x_21896:
        /* <DEDUP_REMOVED lines=26> */
[----:B------:R-:W-:Y:S05]  /*15610*/  CALL.REL.NOINC `($__internal_52_$__cuda_sm20_rem_s64) ;  /* 0x0000008400c47944 */ /* 0x000fea0003c00000 */
[----:B------:R-:W-:Y:S02]  /*15620*/  IMAD.MOV.U32 R4, RZ, RZ, R0 ;  /* 0x000000ffff047224 */ /* 0x000fe400078e0000 */
[----:B------:R-:W-:Y:S01]  /*15630*/  IMAD.MOV.U32 R5, RZ, RZ, R3 ;  /* 0x000000ffff057224 */ /* 0x000fe200078e0003 */
[----:B------:R-:W-:Y:S06]  /*15640*/  BRA `(.L_x_21901) ;  /* 0x0000000000487947 */ /* 0x000fec0003800000 */
.L_x_21900:
        /* <DEDUP_REMOVED lines=18> */
.L_x_21901:
[----:B------:R-:W-:Y:S05]  /*15770*/  BSYNC B0 ;  /* 0x0000000000007941 */ /* 0x000fea0003800000 */
.L_x_21899:
        /* <DEDUP_REMOVED lines=8> */
.L_x_21892:
        /* <DEDUP_REMOVED lines=17> */
.L_x_21904:
        /* <DEDUP_REMOVED lines=24> */
.L_x_21903:
[----:B------:R-:W-:Y:S05]  /*15a90*/  BSYNC B8 ;  /* 0x0000000000087941 */ /* 0x000fea0003800000 */
.L_x_21902:
[----:B------:R-:W-:-:S05]  /*15aa0*/  IADD3 R16, P0, R16, 0x4, RZ ;  /* 0x0000000410107810 */ /* 0x000fca0007f1e0ff */
[----:B------:R-:W-:Y:S01]  /*15ab0*/  IMAD.X R17, RZ, RZ, R17, P0 ;  /* 0x000000ffff117224 */ /* 0x000fe200000e0611 */
[----:B------:R-:W-:-:S04]  /*15ac0*/  ISETP.GE.U32.AND P0, PT, R16, R18, PT ;  /* 0x000000121000720c */ /* 0x000fc80003f06070 */
[----:B------:R-:W-:-:S13]  /*15ad0*/  ISETP.GE.U32.AND.EX P0, PT, R17, R22, PT, P0 ;  /* 0x000000161100720c */ /* 0x000fda0003f06100 */
[----:B------:R-:W-:Y:S05]  /*15ae0*/  @!P0 BRA `(.L_x_21904) ;  /* 0xfffffffc00888947 */ /* 0x000fea000383ffff */
.L_x_21871:
[----:B------:R-:W-:Y:S05]  /*15af0*/  BSYNC B7 ;  /* 0x0000000000077941 */ /* 0x000fea0003800000 */
.L_x_21870:
        /* <DEDUP_REMOVED lines=28> */
.L_x_21908:
[----:B------:R-:W-:Y:S05]  /*15cc0*/  BSYNC B8 ;  /* 0x0000000000087941 */ /* 0x000fea0003800000 */
.L_x_21907:
        /* <DEDUP_REMOVED lines=23> */
.L_x_21910:
[----:B------:R-:W-:Y:S05]  /*15e40*/  BSYNC B8 ;  /* 0x0000000000087941 */ /* 0x000fea0003800000 */
.L_x_21909:
        /* <DEDUP_REMOVED lines=26> */
.L_x_21912:
[----:B------:R-:W-:Y:S05]  /*15ff0*/  BSYNC B8 ;  /* 0x0000000000087941 */ /* 0x000fea0003800000 */
.L_x_21911:
        /* <DEDUP_REMOVED lines=18> */
.L_x_21926:
        /* <DEDUP_REMOVED lines=16> */
.L_x_21915:
        /* <DEDUP_REMOVED lines=19> */
.L_x_21916:
[----:B------:R-:W-:Y:S05]  /*16350*/  BSYNC B1 ;  /* 0x0000000000017941 */ /* 0x000fea0003800000 */
.L_x_21914:
        /* <DEDUP_REMOVED lines=31> */
.L_x_21918:
        /* <DEDUP_REMOVED lines=19> */
.L_x_21919:
[----:B------:R-:W-:Y:S05]  /*16680*/  BSYNC B1 ;  /* 0x0000000000017941 */ /* 0x000fea0003800000 */
.L_x_21917:
        /* <DEDUP_REMOVED lines=29> */
.L_x_21921:
        /* <DEDUP_REMOVED lines=19> */
.L_x_21922:
[----:B------:R-:W-:Y:S05]  /*16990*/  BSYNC B1 ;  /* 0x0000000000017941 */ /* 0x000fea0003800000 */
.L_x_21920:
        /* <DEDUP_REMOVED lines=28> */
.L_x_21924:
        /* <DEDUP_REMOVED lines=19> */
.L_x_21925:
[----:B------:R-:W-:Y:S05]  /*16c90*/  BSYNC B1 ;  /* 0x0000000000017941 */ /* 0x000fea0003800000 */
.L_x_21923:
        /* <DEDUP_REMOVED lines=21> */
.L_x_21913:
        /* <DEDUP_REMOVED lines=14> */
[----:B---3--:R-:W-:Y:S05]  /*16ed0*/  CALL.REL.NOINC `($__internal_51_$__cuda_sm20_div_s64) ;  /* 0x0000006800447944 */ /* 0x008fea0003c00000 */
[----:B------:R-:W-:Y:S02]  /*16ee0*/  IMAD.MOV.U32 R10, RZ, RZ, R4 ;  /* 0x000000ffff0a7224 */ /* 0x000fe400078e0004 */
[----:B------:R-:W-:Y:S01]  /*16ef0*/  IMAD.MOV.U32 R11, RZ, RZ, R3 ;  /* 0x000000ffff0b7224 */ /* 0x000fe200078e0003 */
[----:B------:R-:W-:Y:S06]  /*16f00*/  BRA `(.L_x_21930) ;  /* 0x00000000004c7947 */ /* 0x000fec0003800000 */
.L_x_21929:
        /* <DEDUP_REMOVED lines=19> */
.L_x_21930:
[----:B------:R-:W-:Y:S05]  /*17040*/  BSYNC B0 ;  /* 0x0000000000007941 */ /* 0x000fea0003800000 */
.L_x_21928:
        /* <DEDUP_REMOVED lines=30> */
[----:B---3--:R-:W-:Y:S05]  /*17230*/  CALL.REL.NOINC `($__internal_51_$__cuda_sm20_div_s64) ;  /* 0x00000064006c7944 */ /* 0x008fea0003c00000 */
[----:B------:R-:W-:Y:S01]  /*17240*/  IMAD.MOV.U32 R5, RZ, RZ, R3 ;  /* 0x000000ffff057224 */ /* 0x000fe200078e0003 */
[----:B------:R-:W-:Y:S06]  /*17250*/  BRA `(.L_x_21933) ;  /* 0x00000000004c7947 */ /* 0x000fec0003800000 */
.L_x_21932:
        /* <DEDUP_REMOVED lines=19> */
.L_x_21933:
[----:B------:R-:W-:Y:S05]  /*17390*/  BSYNC B0 ;  /* 0x0000000000007941 */ /* 0x000fea0003800000 */
.L_x_21931:
        /* <DEDUP_REMOVED lines=26> */
[----:B---3--:R-:W-:Y:S05]  /*17540*/  CALL.REL.NOINC `($__internal_52_$__cuda_sm20_rem_s64) ;  /* 0x0000006400f87944 */ /* 0x008fea0003c00000 */
[----:B------:R-:W-:Y:S02]  /*17550*/  IMAD.MOV.U32 R4, RZ, RZ, R0 ;  /* 0x000000ffff047224 */ /* 0x000fe400078e0000 */
[----:B------:R-:W-:Y:S01]  /*17560*/  IMAD.MOV.U32 R5, RZ, RZ, R3 ;  /* 0x000000ffff057224 */ /* 0x000fe200078e0003 */
[----:B------:R-:W-:Y:S06]  /*17570*/  BRA `(.L_x_21936) ;  /* 0x0000000000487947 */ /* 0x000fec0003800000 */
.L_x_21935:
        /* <DEDUP_REMOVED lines=18> */
.L_x_21936:
[----:B------:R-:W-:Y:S05]  /*176a0*/  BSYNC B0 ;  /* 0x0000000000007941 */ /* 0x000fea0003800000 */
.L_x_21934:
        /* <DEDUP_REMOVED lines=8> */
.L_x_21927:
        /* <DEDUP_REMOVED lines=17> */
.L_x_21939:
        /* <DEDUP_REMOVED lines=24> */
.L_x_21938:
[----:B------:R-:W-:Y:S05]  /*179c0*/  BSYNC B8 ;  /* 0x0000000000087941 */ /* 0x000fea0003800000 */
.L_x_21937:
[----:B------:R-:W-:-:S05]  /*179d0*/  IADD3 R16, P0, R16, 0x4, RZ ;  /* 0x0000000410107810 */ /* 0x000fca0007f1e0ff */
[----:B------:R-:W-:Y:S01]  /*179e0*/  IMAD.X R17, RZ, RZ, R17, P0 ;  /* 0x000000ffff117224 */ /* 0x000fe200000e0611 */
[----:B------:R-:W-:-:S04]  /*179f0*/  ISETP.GE.U32.AND P0, PT, R16, R23, PT ;  /* 0x000000171000720c */ /* 0x000fc80003f06070 */
[----:B------:R-:W-:-:S13]  /*17a00*/  ISETP.GE.U32.AND.EX P0, PT, R17, R18, PT, P0 ;  /* 0x000000121100720c */ /* 0x000fda0003f06100 */
[----:B------:R-:W-:Y:S05]  /*17a10*/  @!P0 BRA `(.L_x_21939) ;  /* 0xfffffffc00888947 */ /* 0x000fea000383ffff */
.L_x_21906:
[----:B------:R-:W-:Y:S05]  /*17a20*/  BSYNC B7 ;  /* 0x0000000000077941 */ /* 0x000fea0003800000 */
.L_x_21905:
        /* <DEDUP_REMOVED lines=28> */
.L_x_21943:
[----:B------:R-:W-:Y:S05]  /*17bf0*/  BSYNC B8 ;  /* 0x0000000000087941 */ /* 0x000fea0003800000 */
.L_x_21942:
        /* <DEDUP_REMOVED lines=23> */
.L_x_21945:
[----:B------:R-:W-:Y:S05]  /*17d70*/  BSYNC B8 ;  /* 0x0000000000087941 */ /* 0x000fea0003800000 */
.L_x_21944:
        /* <DEDUP_REMOVED lines=26> */
.L_x_21947:
[----:B------:R-:W-:Y:S05]  /*17f20*/  BSYNC B8 ;  /* 0x0000000000087941 */ /* 0x000fea0003800000 */
.L_x_21946:
        /* <DEDUP_REMOVED lines=18> */
.L_x_21961:
        /* <DEDUP_REMOVED lines=16> */
.L_x_21950:
        /* <DEDUP_REMOVED lines=19> */
.L_x_21951:
[----:B------:R-:W-:Y:S05]  /*18280*/  BSYNC B1 ;  /* 0x0000000000017941 */ /* 0x000fea0003800000 */
.L_x_21949:
        /* <DEDUP_REMOVED lines=31> */
.L_x_21953:
        /* <DEDUP_REMOVED lines=19> */
.L_x_21954:
[----:B------:R-:W-:Y:S05]  /*185b0*/  BSYNC B1 ;  /* 0x0000000000017941 */ /* 0x000fea0003800000 */
.L_x_21952:
        /* <DEDUP_REMOVED lines=29> */
.L_x_21956:
        /* <DEDUP_REMOVED lines=19> */
.L_x_21957:
[----:B------:R-:W-:Y:S05]  /*188c0*/  BSYNC B1 ;  /* 0x0000000000017941 */ /* 0x000fea0003800000 */
.L_x_21955:
        /* <DEDUP_REMOVED lines=28> */
.L_x_21959:
        /* <DEDUP_REMOVED lines=19> */
.L_x_21960:
[----:B------:R-:W-:Y:S05]  /*18bc0*/  BSYNC B1 ;  /* 0x0000000000017941 */ /* 0x000fea0003800000 */
.L_x_21958:
        /* <DEDUP_REMOVED lines=21> */
.L_x_21948:
        /* <DEDUP_REMOVED lines=18> */
.L_x_21964:
        /* <DEDUP_REMOVED lines=19> */
.L_x_21965:
[----:B------:R-:W-:Y:S05]  /*18f70*/  BSYNC B0 ;  /* 0x0000000000007941 */ /* 0x000fea0003800000 */
.L_x_21963:
        /* <DEDUP_REMOVED lines=33> */
.L_x_21967:
        /* <DEDUP_REMOVED lines=19> */
.L_x_21968:
[----:B------:R-:W-:Y:S05]  /*192c0*/  BSYNC B0 ;  /* 0x0000000000007941 */ /* 0x000fea0003800000 */
.L_x_21966:
        /* <DEDUP_REMOVED lines=30> */
.L_x_21970:
        /* <DEDUP_REMOVED lines=18> */
.L_x_21971:
[----:B------:R-:W-:Y:S05]  /*195d0*/  BSYNC B0 ;  /* 0x0000000000007941 */ /* 0x000fea0003800000 */
.L_x_21969:
        /* <DEDUP_REMOVED lines=8> */
.L_x_21962:
        /* <DEDUP_REMOVED lines=17> */
.L_x_21974:
        /* <DEDUP_REMOVED lines=24> */
.L_x_21973:
[----:B------:R-:W-:Y:S05]  /*198f0*/  BSYNC B8 ;  /* 0x0000000000087941 */ /* 0x000fea0003800000 */
.L_x_21972:
[----:B------:R-:W-:-:S05]  /*19900*/  IADD3 R16, P0, R16, 0x4, RZ ;  /* 0x0000000410107810 */ /* 0x000fca0007f1e0ff */
[----:B------:R-:W-:Y:S01]  /*19910*/  IMAD.X R17, RZ, RZ, R17, P0 ;  /* 0x000000ffff117224 */ /* 0x000fe200000e0611 */
[----:B------:R-:W-:-:S04]  /*19920*/  ISETP.GE.U32.AND P0, PT, R16, R23, PT ;  /* 0x000000171000720c */ /* 0x000fc80003f06070 */
[----:B------:R-:W-:-:S13]  /*19930*/  ISETP.GE.U32.AND.EX P0, PT, R17, R18, PT, P0 ;  /* 0x000000121100720c */ /* 0x000fda0003f06100 */
[----:B------:R-:W-:Y:S05]  /*19940*/  @!P0 BRA `(.L_x_21974) ;  /* 0xfffffffc00888947 */ /* 0x000fea000383ffff */
.L_x_21941:
[----:B------:R-:W-:Y:S05]  /*19950*/  BSYNC B7 ;  /* 0x0000000000077941 */ /* 0x000fea0003800000 */
.L_x_21940:
        /* <DEDUP_REMOVED lines=27> */
.L_x_21976:
[----:B------:R-:W-:Y:S05]  /*19b10*/  BSYNC B7 ;  /* 0x0000000000077941 */ /* 0x000fea0003800000 */
.L_x_21975:
        /* <DEDUP_REMOVED lines=23> */
.L_x_21978:
[----:B------:R-:W-:Y:S05]  /*19c90*/  BSYNC B7 ;  /* 0x0000000000077941 */ /* 0x000fea0003800000 */
.L_x_21977:
        /* <DEDUP_REMOVED lines=26> */
.L_x_21980:
[----:B------:R-:W-:Y:S05]  /*19e40*/  BSYNC B7 ;  /* 0x0000000000077941 */ /* 0x000fea0003800000 */
.L_x_21979:
        /* <DEDUP_REMOVED lines=17> */
.L_x_21994:
        /* <DEDUP_REMOVED lines=15> */
.L_x_21983:
        /* <DEDUP_REMOVED lines=19> */
.L_x_21984:
[----:B------:R-:W-:Y:S05]  /*1a180*/  BSYNC B1 ;  /* 0x0000000000017941 */ /* 0x000fea0003800000 */
.L_x_21982:
        /* <DEDUP_REMOVED lines=31> */
.L_x_21986:
        /* <DEDUP_REMOVED lines=19> */
.L_x_21987:
[----:B------:R-:W-:Y:S05]  /*1a4b0*/  BSYNC B1 ;  /* 0x0000000000017941 */ /* 0x000fea0003800000 */
.L_x_21985:
        /* <DEDUP_REMOVED lines=29> */
.L_x_21989:
        /* <DEDUP_REMOVED lines=19> */
.L_x_21990:
[----:B------:R-:W-:Y:S05]  /*1a7c0*/  BSYNC B1 ;  /* 0x0000000000017941 */ /* 0x000fea0003800000 */
.L_x_21988:
        /* <DEDUP_REMOVED lines=28> */
.L_x_21992:
        /* <DEDUP_REMOVED lines=19> */
.L_x_21993:
[----:B------:R-:W-:Y:S05]  /*1aac0*/  BSYNC B1 ;  /* 0x0000000000017941 */ /* 0x000fea0003800000 */
.L_x_21991:
        /* <DEDUP_REMOVED lines=21> */
.L_x_21981:
        /* <DEDUP_REMOVED lines=14> */
[----:B---34-:R-:W-:Y:S05]  /*1ad00*/  CALL.REL.NOINC `($__internal_51_$__cuda_sm20_div_s64) ;  /* 0x0000002800b87944 */ /* 0x018fea0003c00000 */
[----:B------:R-:W-:Y:S02]  /*1ad10*/  IMAD.MOV.U32 R10, RZ, RZ, R4 ;  /* 0x000000ffff0a7224 */ /* 0x000fe400078e0004 */
[----:B------:R-:W-:Y:S01]  /*1ad20*/  IMAD.MOV.U32 R11, RZ, RZ, R3 ;  /* 0x000000ffff0b7224 */ /* 0x000fe200078e0003 */
[----:B------:R-:W-:Y:S06]  /*1ad30*/  BRA `(.L_x_21998) ;  /* 0x00000000004c7947 */ /* 0x000fec0003800000 */
.L_x_21997:
        /* <DEDUP_REMOVED lines=19> */
.L_x_21998:
[----:B------:R-:W-:Y:S05]  /*1ae70*/  BSYNC B0 ;  /* 0x0000000000007941 */ /* 0x000fea0003800000 */
.L_x_21996:
        /* <DEDUP_REMOVED lines=30> */
[----:B---34-:R-:W-:Y:S05]  /*1b060*/  CALL.REL.NOINC `($__internal_51_$__cuda_sm20_div_s64) ;  /* 0x0000002400e07944 */ /* 0x018fea0003c00000 */
[----:B------:R-:W-:Y:S01]  /*1b070*/  IMAD.MOV.U32 R2, RZ, RZ, R4 ;  /* 0x000000ffff027224 */ /* 0x000fe200078e0004 */
[----:B------:R-:W-:Y:S06]  /*1b080*/  BRA `(.L_x_22001) ;  /* 0x00000000004c7947 */ /* 0x000fec0003800000 */
.L_x_22000:
        /* <DEDUP_REMOVED lines=19> */
.L_x_22001:
[----:B------:R-:W-:Y:S05]  /*1b1c0*/  BSYNC B0 ;  /* 0x0000000000007941 */ /* 0x000fea0003800000 */
.L_x_21999:
        /* <DEDUP_REMOVED lines=28> */
[----:B---34-:R-:W-:Y:S05]  /*1b390*/  CALL.REL.NOINC `($__internal_52_$__cuda_sm20_rem_s64) ;  /* 0x0000002800647944 */ /* 0x018fea0003c00000 */
[----:B------:R-:W-:Y:S01]  /*1b3a0*/  IMAD.MOV.U32 R2, RZ, RZ, R0 ;  /* 0x000000ffff027224 */ /* 0x000fe200078e0000 */
[----:B------:R-:W-:Y:S06]  /*1b3b0*/  BRA `(.L_x_22004) ;  /* 0x0000000000487947 */ /* 0x000fec0003800000 */
.L_x_22003:
        /* <DEDUP_REMOVED lines=18> */
.L_x_22004:
[----:B------:R-:W-:Y:S05]  /*1b4e0*/  BSYNC B0 ;  /* 0x0000000000007941 */ /* 0x000fea0003800000 */
.L_x_22002:
        /* <DEDUP_REMOVED lines=8> */
.L_x_21995:
        /* <DEDUP_REMOVED lines=17> */
.L_x_22007:
        /* <DEDUP_REMOVED lines=24> */
.L_x_22006:
[----:B------:R-:W-:Y:S05]  /*1b800*/  BSYNC B7 ;  /* 0x0000000000077941 */ /* 0x000fea0003800000 */
.L_x_22005:
[----:B------:R-:W-:-:S05]  /*1b810*/  IADD3 R16, P0, R16, 0x4, RZ ;  /* 0x0000000410107810 */ /* 0x000fca0007f1e0ff */
[----:B------:R-:W-:Y:S01]  /*1b820*/  IMAD.X R17, RZ, RZ, R17, P0 ;  /* 0x000000ffff117224 */ /* 0x000fe200000e0611 */
[----:B------:R-:W-:-:S04]  /*1b830*/  ISETP.GE.U32.AND P0, PT, R16, R23, PT ;  /* 0x000000171000720c */ /* 0x000fc80003f06070 */
[----:B------:R-:W-:-:S13]  /*1b840*/  ISETP.GE.U32.AND.EX P0, PT, R17, R18, PT, P0 ;  /* 0x000000121100720c */ /* 0x000fda0003f06100 */
[----:B------:R-:W-:Y:S05]  /*1b850*/  @!P0 BRA `(.L_x_22007) ;  /* 0xfffffffc00888947 */ /* 0x000fea000383ffff */
.L_x_21869:
[----:B------:R-:W-:Y:S05]  /*1b860*/  BSYNC B6 ;  /* 0x0000000000067941 */ /* 0x000fea0003800000 */
.L_x_21823:
        /* <DEDUP_REMOVED lines=26> */
.L_x_22013:
[----:B------:R0:W-:Y:S01]  /*1ba10*/  STG.E.U8 desc[UR36][R2.64], RZ ;  /* 0x000000ff02007986 */ /* 0x0001e2000c101124 */
[----:B------:R-:W-:Y:S05]  /*1ba20*/  BRA `(.L_x_22015) ;  /* 0x00000004008c7947 */ /* 0x000fea0003800000 */
.L_x_22012:
        /* <DEDUP_REMOVED lines=8> */
.L_x_22017:
[----:B------:R0:W-:Y:S01]  /*1bab0*/  STG.E desc[UR36][R2.64], RZ ;  /* 0x000000ff02007986 */ /* 0x0001e2000c101924 */
[----:B------:R-:W-:Y:S05]  /*1bac0*/  BRA `(.L_x_22015) ;  /* 0x0000000400647947 */ /* 0x000fea0003800000 */
.L_x_22016:
[----:B------:R0:W-:Y:S01]  /*1bad0*/  STG.E.U16 desc[UR36][R2.64], RZ ;  /* 0x000000ff02007986 */ /* 0x0001e2000c101524 */
[----:B------:R-:W-:Y:S05]  /*1bae0*/  BRA `(.L_x_22015) ;  /* 0x00000004005c7947 */ /* 0x000fea0003800000 */
.L_x_22011:
        /* <DEDUP_REMOVED lines=8> */
.L_x_22019:
[----:B------:R1:W-:Y:S01]  /*1bb70*/  STG.E.U16 desc[UR36][R2.64], RZ ;  /* 0x000000ff02007986 */ /* 0x0003e2000c101524 */
[----:B------:R-:W-:Y:S05]  /*1bb80*/  BRA `(.L_x_22015) ;  /* 0x0000000400347947 */ /* 0x000fea0003800000 */
.L_x_22018:
        /* <DEDUP_REMOVED lines=8> */
.L_x_22021:
[----:B------:R0:W-:Y:S01]  /*1bc10*/  STG.E desc[UR36][R2.64], RZ ;  /* 0x000000ff02007986 */ /* 0x0001e2000c101924 */
[----:B------:R-:W-:Y:S05]  /*1bc20*/  BRA `(.L_x_22015) ;  /* 0x00000004000c7947 */ /* 0x000fea0003800000 */
.L_x_22020:
[----:B------:R2:W-:Y:S01]  /*1bc30*/  STG.E.64 desc[UR36][R2.64], RZ ;  /* 0x000000ff02007986 */ /* 0x0005e2000c101b24 */
[----:B------:R-:W-:Y:S05]  /*1bc40*/  BRA `(.L_x_22015) ;  /* 0x0000000400047947 */ /* 0x000fea0003800000 */
.L_x_22010:
        /* <DEDUP_REMOVED lines=10> */
.L_x_22024:
[----:B------:R0:W-:Y:S01]  /*1bcf0*/  STG.E.128 desc[UR36][R2.64], RZ ;  /* 0x000000ff02007986 */ /* 0x0001e2000c101d24 */
[----:B------:R-:W-:Y:S05]  /*1bd00*/  BRA `(.L_x_22015) ;  /* 0x0000000000d47947 */ /* 0x000fea0003800000 */
.L_x_22023:
        /* <DEDUP_REMOVED lines=8> */
.L_x_22026:
[----:B------:R0:W-:Y:S01]  /*1bd90*/  STG.E.U8 desc[UR36][R2.64], RZ ;  /* 0x000000ff02007986 */ /* 0x0001e2000c101124 */
[----:B------:R-:W-:Y:S05]  /*1bda0*/  BRA `(.L_x_22015) ;  /* 0x0000000000ac7947 */ /* 0x000fea0003800000 */
.L_x_22025:
[----:B------:R0:W-:Y:S01]  /*1bdb0*/  STG.E.U16 desc[UR36][R2.64], RZ ;  /* 0x000000ff02007986 */ /* 0x0001e2000c101524 */
[----:B------:R-:W-:Y:S05]  /*1bdc0*/  BRA `(.L_x_22015) ;  /* 0x0000000000a47947 */ /* 0x000fea0003800000 */
.L_x_22022:
        /* <DEDUP_REMOVED lines=10> */
.L_x_22029:
[----:B------:R0:W-:Y:S01]  /*1be70*/  STG.E.U8 desc[UR36][R2.64], RZ ;  /* 0x000000ff02007986 */ /* 0x0001e2000c101124 */
[----:B------:R-:W-:Y:S05]  /*1be80*/  BRA `(.L_x_22015) ;  /* 0x0000000000747947 */ /* 0x000fea0003800000 */
.L_x_22028:
[----:B------:R0:W-:Y:S01]  /*1be90*/  STG.E.U8 desc[UR36][R2.64], RZ ;  /* 0x000000ff02007986 */ /* 0x0001e2000c101124 */
[----:B------:R-:W-:Y:S05]  /*1bea0*/  BRA `(.L_x_22015) ;  /* 0x00000000006c7947 */ /* 0x000fea0003800000 */
.L_x_22027:
[----:B------:R-:W-:-:S13]  /*1beb0*/  ISETP.NE.AND P0, PT, R0, 0x1c, PT ;  /* 0x0000001c0000780c */ /* 0x000fda0003f05270 */
[----:B------:R-:W-:Y:S05]  /*1bec0*/  @!P0 BRA `(.L_x_22030) ;  /* 0x0000000000608947 */ /* 0x000fea0003800000 */
[----:B------:R-:W-:-:S13]  /*1bed0*/  ISETP.NE.AND P0, PT, R0, 0x1d, PT ;  /* 0x0000001d0000780c */ /* 0x000fda0003f05270 */
[----:B------:R-:W-:Y:S05]  /*1bee0*/  @!P0 BRA `(.L_x_22031) ;  /* 0x0000000000508947 */ /* 0x000fea0003800000 */
[----:B------:R-:W-:-:S13]  /*1bef0*/  ISETP.NE.AND P0, PT, R0, 0x2c, PT ;  /* 0x0000002c0000780c */ /* 0x000fda0003f05270 */
[----:B------:R0:W-:Y:S01]  /*1bf00*/  @!P0 STG.E.U8 desc[UR36][R2.64], RZ ;  /* 0x000000ff02008986 */ /* 0x0001e2000c101124 */
[----:B------:R-:W-:Y:S05]  /*1bf10*/  @!P0 BRA `(.L_x_22015) ;  /* 0x0000000000508947 */ /* 0x000fea0003800000 */
.L_x_22014:
        /* <DEDUP_REMOVED lines=16> */
.L_x_22032:
[----:B------:R-:W-:Y:S05]  /*1c020*/  BRA `(.L_x_22015) ;  /* 0x00000000000c7947 */ /* 0x000fea0003800000 */
.L_x_22031:
[----:B------:R0:W-:Y:S01]  /*1c030*/  STG.E.64 desc[UR36][R2.64], RZ ;  /* 0x000000ff02007986 */ /* 0x0001e2000c101b24 */
[----:B------:R-:W-:Y:S05]  /*1c040*/  BRA `(.L_x_22015) ;  /* 0x0000000000047947 */ /* 0x000fea0003800000 */
.L_x_22030:
[----:B------:R0:W-:Y:S02]  /*1c050*/  STG.E desc[UR36][R2.64], RZ ;  /* 0x000000ff02007986 */ /* 0x0001e4000c101924 */
.L_x_22015:
[----:B------:R-:W-:-:S07]  /*1c060*/  VIADD R16, R16, 0x80 ;  /* 0x0000008010107836 */ /* 0x000fce0000000000 */
.L_x_22009:
[----:B------:R-:W-:Y:S05]  /*1c070*/  BSYNC B6 ;  /* 0x0000000000067941 */ /* 0x000fea0003800000 */
.L_x_22008:
        /* <DEDUP_REMOVED lines=24> */
.L_x_22038:
[----:B------:R0:W-:Y:S01]  /*1c200*/  STG.E.U8 desc[UR36][R2.64], RZ ;  /* 0x000000ff02007986 */ /* 0x0001e2000c101124 */
[----:B------:R-:W-:Y:S05]  /*1c210*/  BRA `(.L_x_22040) ;  /* 0x00000004008c7947 */ /* 0x000fea0003800000 */
.L_x_22037:
        /* <DEDUP_REMOVED lines=8> */
.L_x_22042:
[----:B------:R0:W-:Y:S01]  /*1c2a0*/  STG.E desc[UR36][R2.64], RZ ;  /* 0x000000ff02007986 */ /* 0x0001e2000c101924 */
[----:B------:R-:W-:Y:S05]  /*1c2b0*/  BRA `(.L_x_22040) ;  /* 0x0000000400647947 */ /* 0x000fea0003800000 */
.L_x_22041:
[----:B------:R0:W-:Y:S01]  /*1c2c0*/  STG.E.U16 desc[UR36][R2.64], RZ ;  /* 0x000000ff02007986 */ /* 0x0001e2000c101524 */
[----:B------:R-:W-:Y:S05]  /*1c2d0*/  BRA `(.L_x_22040) ;  /* 0x00000004005c7947 */ /* 0x000fea0003800000 */
.L_x_22036:
        /* <DEDUP_REMOVED lines=8> */
.L_x_22044:
[----:B------:R0:W-:Y:S01]  /*1c360*/  STG.E.U16 desc[UR36][R2.64], RZ ;  /* 0x000000ff02007986 */ /* 0x0001e2000c101524 */
[----:B------:R-:W-:Y:S05]  /*1c370*/  BRA `(.L_x_22040) ;  /* 0x0000000400347947 */ /* 0x000fea0003800000 */
.L_x_22043:
        /* <DEDUP_REMOVED lines=8> */
.L_x_22046:
[----:B------:R0:W-:Y:S01]  /*1c400*/  STG.E desc[UR36][R2.64], RZ ;  /* 0x000000ff02007986 */ /* 0x0001e2000c101924 */
[----:B------:R-:W-:Y:S05]  /*1c410*/  BRA `(.L_x_22040) ;  /* 0x00000004000c7947 */ /* 0x000fea0003800000 */
.L_x_22045:
[----:B------:R0:W-:Y:S01]  /*1c420*/  STG.E.64 desc[UR36][R2.64], RZ ;  /* 0x000000ff02007986 */ /* 0x0001e2000c101b24 */
[----:B------:R-:W-:Y:S05]  /*1c430*/  BRA `(.L_x_22040) ;  /* 0x0000000400047947 */ /* 0x000fea0003800000 */
.L_x_22035:
        /* <DEDUP_REMOVED lines=10> */
.L_x_22049:
[----:B------:R3:W-:Y:S01]  /*1c4e0*/  STG.E.128 desc[UR36][R2.64], RZ ;  /* 0x000000ff02007986 */ /* 0x0007e2000c101d24 */
[----:B------:R-:W-:Y:S05]  /*1c4f0*/  BRA `(.L_x_22040) ;  /* 0x0000000000d47947 */ /* 0x000fea0003800000 */
.L_x_22048:
        /* <DEDUP_REMOVED lines=8> */
.L_x_22051:
[----:B------:R1:W-:Y:S01]  /*1c580*/  STG.E.U8 desc[UR36][R2.64], RZ ;  /* 0x000000ff02007986 */ /* 0x0003e2000c101124 */
[----:B------:R-:W-:Y:S05]  /*1c590*/  BRA `(.L_x_22040) ;  /* 0x0000000000ac7947 */ /* 0x000fea0003800000 */
.L_x_22050:
[----:B------:R2:W-:Y:S01]  /*1c5a0*/  STG.E.U16 desc[UR36][R2.64], RZ ;  /* 0x000000ff02007986 */ /* 0x0005e2000c101524 */
[----:B------:R-:W-:Y:S05]  /*1c5b0*/  BRA `(.L_x_22040) ;  /* 0x0000000000a47947 */ /* 0x000fea0003800000 */
.L_x_22047:
        /* <DEDUP_REMOVED lines=10> */
.L_x_22054:
[----:B------:R0:W-:Y:S01]  /*1c660*/  STG.E.U8 desc[UR36][R2.64], RZ ;  /* 0x000000ff02007986 */ /* 0x0001e2000c101124 */
[----:B------:R-:W-:Y:S05]  /*1c670*/  BRA `(.L_x_22040) ;  /* 0x0000000000747947 */ /* 0x000fea0003800000 */
.L_x_22053:
[----:B------:R0:W-:Y:S01]  /*1c680*/  STG.E.U8 desc[UR36][R2.64], RZ ;  /* 0x000000ff02007986 */ /* 0x0001e2000c101124 */
[----:B------:R-:W-:Y:S05]  /*1c690*/  BRA `(.L_x_22040) ;  /* 0x00000000006c7947 */ /* 0x000fea0003800000 */
.L_x_22052:
[----:B------:R-:W-:-:S13]  /*1c6a0*/  ISETP.NE.AND P0, PT, R0, 0x1c, PT ;  /* 0x0000001c0000780c */ /* 0x000fda0003f05270 */
[----:B------:R-:W-:Y:S05]  /*1c6b0*/  @!P0 BRA `(.L_x_22055) ;  /* 0x0000000000608947 */ /* 0x000fea0003800000 */
[----:B------:R-:W-:-:S13]  /*1c6c0*/  ISETP.NE.AND P0, PT, R0, 0x1d, PT ;  /* 0x0000001d0000780c */ /* 0x000fda0003f05270 */
[----:B------:R-:W-:Y:S05]  /*1c6d0*/  @!P0 BRA `(.L_x_22056) ;  /* 0x0000000000508947 */ /* 0x000fea0003800000 */
[----:B------:R-:W-:-:S13]  /*1c6e0*/  ISETP.NE.AND P0, PT, R0, 0x2c, PT ;  /* 0x0000002c0000780c */ /* 0x000fda0003f05270 */
[----:B------:R0:W-:Y:S01]  /*1c6f0*/  @!P0 STG.E.U8 desc[UR36][R2.64], RZ ;  /* 0x000000ff02008986 */ /* 0x0001e2000c101124 */
[----:B------:R-:W-:Y:S05]  /*1c700*/  @!P0 BRA `(.L_x_22040) ;  /* 0x0000000000508947 */ /* 0x000fea0003800000 */
.L_x_22039:
        /* <DEDUP_REMOVED lines=16> */
.L_x_22057:
[----:B------:R-:W-:Y:S05]  /*1c810*/  BRA `(.L_x_22040) ;  /* 0x00000000000c7947 */ /* 0x000fea0003800000 */
.L_x_22056:
[----:B------:R0:W-:Y:S01]  /*1c820*/  STG.E.64 desc[UR36][R2.64], RZ ;  /* 0x000000ff02007986 */ /* 0x0001e2000c101b24 */
[----:B------:R-:W-:Y:S05]  /*1c830*/  BRA `(.L_x_22040) ;  /* 0x0000000000047947 */ /* 0x000fea0003800000 */
.L_x_22055:
[----:B------:R0:W-:Y:S02]  /*1c840*/  STG.E desc[UR36][R2.64], RZ ;  /* 0x000000ff02007986 */ /* 0x0001e4000c101924 */
.L_x_22040:
        /* <DEDUP_REMOVED lines=23> */
.L_x_22061:
[----:B------:R1:W-:Y:S01]  /*1c9c0*/  STG.E.U8 desc[UR36][R2.64], RZ ;  /* 0x000000ff02007986 */ /* 0x0003e2000c101124 */
[----:B------:R-:W-:Y:S05]  /*1c9d0*/  BRA `(.L_x_22063) ;  /* 0x00000004008c7947 */ /* 0x000fea0003800000 */
.L_x_22060:
        /* <DEDUP_REMOVED lines=8> */
.L_x_22065:
[----:B------:R3:W-:Y:S01]  /*1ca60*/  STG.E desc[UR36][R2.64], RZ ;  /* 0x000000ff02007986 */ /* 0x0007e2000c101924 */
[----:B------:R-:W-:Y:S05]  /*1ca70*/  BRA `(.L_x_22063) ;  /* 0x0000000400647947 */ /* 0x000fea0003800000 */
.L_x_22064:
[----:B------:R0:W-:Y:S01]  /*1ca80*/  STG.E.U16 desc[UR36][R2.64], RZ ;  /* 0x000000ff02007986 */ /* 0x0001e2000c101524 */
[----:B------:R-:W-:Y:S05]  /*1ca90*/  BRA `(.L_x_22063) ;  /* 0x00000004005c7947 */ /* 0x000fea0003800000 */
.L_x_22059:
        /* <DEDUP_REMOVED lines=8> */
.L_x_22067:
[----:B------:R0:W-:Y:S01]  /*1cb20*/  STG.E.U16 desc[UR36][R2.64], RZ ;  /* 0x000000ff02007986 */ /* 0x0001e2000c101524 */
[----:B------:R-:W-:Y:S05]  /*1cb30*/  BRA `(.L_x_22063) ;  /* 0x0000000400347947 */ /* 0x000fea0003800000 */
.L_x_22066:
        /* <DEDUP_REMOVED lines=8> */
.L_x_22069:
[----:B------:R0:W-:Y:S01]  /*1cbc0*/  STG.E desc[UR36][R2.64], RZ ;  /* 0x000000ff02007986 */ /* 0x0001e2000c101924 */
[----:B------:R-:W-:Y:S05]  /*1cbd0*/  BRA `(.L_x_22063) ;  /* 0x00000004000c7947 */ /* 0x000fea0003800000 */
.L_x_22068:
[----:B------:R0:W-:Y:S01]  /*1cbe0*/  STG.E.64 desc[UR36][R2.64], RZ ;  /* 0x000000ff02007986 */ /* 0x0001e2000c101b24 */
[----:B------:R-:W-:Y:S05]  /*1cbf0*/  BRA `(.L_x_22063) ;  /* 0x0000000400047947 */ /* 0x000fea0003800000 */
.L_x_22058:
        /* <DEDUP_REMOVED lines=10> */
.L_x_22072:
[----:B------:R0:W-:Y:S01]  /*1cca0*/  STG.E.128 desc[UR36][R2.64], RZ ;  /* 0x000000ff02007986 */ /* 0x0001e2000c101d24 */
[----:B------:R-:W-:Y:S05]  /*1ccb0*/  BRA `(.L_x_22063) ;  /* 0x0000000000d47947 */ /* 0x000fea0003800000 */
.L_x_22071:
        /* <DEDUP_REMOVED lines=8> */
.L_x_22074:
[----:B------:R0:W-:Y:S01]  /*1cd40*/  STG.E.U8 desc[UR36][R2.64], RZ ;  /* 0x000000ff02007986 */ /* 0x0001e2000c101124 */
[----:B------:R-:W-:Y:S05]  /*1cd50*/  BRA `(.L_x_22063) ;  /* 0x0000000000ac7947 */ /* 0x000fea0003800000 */
.L_x_22073:
[----:B------:R0:W-:Y:S01]  /*1cd60*/  STG.E.U16 desc[UR36][R2.64], RZ ;  /* 0x000000ff02007986 */ /* 0x0001e2000c101524 */
[----:B------:R-:W-:Y:S05]  /*1cd70*/  BRA `(.L_x_22063) ;  /* 0x0000000000a47947 */ /* 0x000fea0003800000 */
.L_x_22070:
        /* <DEDUP_REMOVED lines=10> */
.L_x_22077:
[----:B------:R0:W-:Y:S01]  /*1ce20*/  STG.E.U8 desc[UR36][R2.64], RZ ;  /* 0x000000ff02007986 */ /* 0x0001e2000c101124 */
[----:B------:R-:W-:Y:S05]  /*1ce30*/  BRA `(.L_x_22063) ;  /* 0x0000000000747947 */ /* 0x000fea0003800000 */
.L_x_22076:
[----:B------:R0:W-:Y:S01]  /*1ce40*/  STG.E.U8 desc[UR36][R2.64], RZ ;  /* 0x000000ff02007986 */ /* 0x0001e2000c101124 */
[----:B------:R-:W-:Y:S05]  /*1ce50*/  BRA `(.L_x_22063) ;  /* 0x00000000006c7947 */ /* 0x000fea0003800000 */
.L_x_22075:
[----:B------:R-:W-:-:S13]  /*1ce60*/  ISETP.NE.AND P0, PT, R0, 0x1c, PT ;  /* 0x0000001c0000780c */ /* 0x000fda0003f05270 */
[----:B------:R-:W-:Y:S05]  /*1ce70*/  @!P0 BRA `(.L_x_22078) ;  /* 0x0000000000608947 */ /* 0x000fea0003800000 */
[----:B------:R-:W-:-:S13]  /*1ce80*/  ISETP.NE.AND P0, PT, R0, 0x1d, PT ;  /* 0x0000001d0000780c */ /* 0x000fda0003f05270 */
[----:B------:R-:W-:Y:S05]  /*1ce90*/  @!P0 BRA `(.L_x_22079) ;  /* 0x0000000000508947 */ /* 0x000fea0003800000 */
[----:B------:R-:W-:-:S13]  /*1cea0*/  ISETP.NE.AND P0, PT, R0, 0x2c, PT ;  /* 0x0000002c0000780c */ /* 0x000fda0003f05270 */
[----:B------:R0:W-:Y:S01]  /*1ceb0*/  @!P0 STG.E.U8 desc[UR36][R2.64], RZ ;  /* 0x000000ff02008986 */ /* 0x0001e2000c101124 */
[----:B------:R-:W-:Y:S05]  /*1cec0*/  @!P0 BRA `(.L_x_22063) ;  /* 0x0000000000508947 */ /* 0x000fea0003800000 */
.L_x_22062:
        /* <DEDUP_REMOVED lines=16> */
.L_x_22080:
[----:B------:R-:W-:Y:S05]  /*1cfd0*/  BRA `(.L_x_22063) ;  /* 0x00000000000c7947 */ /* 0x000fea0003800000 */
.L_x_22079:
[----:B------:R0:W-:Y:S01]  /*1cfe0*/  STG.E.64 desc[UR36][R2.64], RZ ;  /* 0x000000ff02007986 */ /* 0x0001e2000c101b24 */
[----:B------:R-:W-:Y:S05]  /*1cff0*/  BRA `(.L_x_22063) ;  /* 0x0000000000047947 */ /* 0x000fea0003800000 */
.L_x_22078:
[----:B------:R0:W-:Y:S02]  /*1d000*/  STG.E desc[UR36][R2.64], RZ ;  /* 0x000000ff02007986 */ /* 0x0001e4000c101924 */
.L_x_22063:
[----:B------:R-:W-:-:S07]  /*1d010*/  VIADD R16, R16, 0x80 ;  /* 0x0000008010107836 */ /* 0x000fce0000000000 */
.L_x_22034:
[----:B------:R-:W-:Y:S05]  /*1d020*/  BSYNC B6 ;  /* 0x0000000000067941 */ /* 0x000fea0003800000 */
.L_x_22033:
        /* <DEDUP_REMOVED lines=22> */
.L_x_22084:
[----:B------:R-:W-:Y:S01]  /*1d190*/  STG.E.U8 desc[UR36][R2.64], RZ ;  /* 0x000000ff02007986 */ /* 0x000fe2000c101124 */
[----:B------:R-:W-:Y:S05]  /*1d1a0*/  EXIT ;  /* 0x000000000000794d */ /* 0x000fea0003800000 */
.L_x_22083:
        /* <DEDUP_REMOVED lines=8> */
.L_x_22087:
[----:B------:R-:W-:Y:S01]  /*1d230*/  STG.E desc[UR36][R2.64], RZ ;  /* 0x000000ff02007986 */ /* 0x000fe2000c101924 */
[----:B------:R-:W-:Y:S05]  /*1d240*/  EXIT ;  /* 0x000000000000794d */ /* 0x000fea0003800000 */
.L_x_22086:
[----:B------:R-:W-:Y:S01]  /*1d250*/  STG.E.U16 desc[UR36][R2.64], RZ ;  /* 0x000000ff02007986 */ /* 0x000fe2000c101524 */
[----:B------:R-:W-:Y:S05]  /*1d260*/  EXIT ;  /* 0x000000000000794d */ /* 0x000fea0003800000 */
.L_x_22082:
        /* <DEDUP_REMOVED lines=8> */
.L_x_22089:
[----:B------:R-:W-:Y:S01]  /*1d2f0*/  STG.E.U16 desc[UR36][R2.64], RZ ;  /* 0x000000ff02007986 */ /* 0x000fe2000c101524 */
[----:B------:R-:W-:Y:S05]  /*1d300*/  EXIT ;  /* 0x000000000000794d */ /* 0x000fea0003800000 */
.L_x_22088:
        /* <DEDUP_REMOVED lines=8> */
.L_x_22091:
[----:B------:R-:W-:Y:S01]  /*1d390*/  STG.E desc[UR36][R2.64], RZ ;  /* 0x000000ff02007986 */ /* 0x000fe2000c101924 */
[----:B------:R-:W-:Y:S05]  /*1d3a0*/  EXIT ;  /* 0x000000000000794d */ /* 0x000fea0003800000 */
.L_x_22090:
[----:B------:R-:W-:Y:S01]  /*1d3b0*/  STG.E.64 desc[UR36][R2.64], RZ ;  /* 0x000000ff02007986 */ /* 0x000fe2000c101b24 */
[----:B------:R-:W-:Y:S05]  /*1d3c0*/  EXIT ;  /* 0x000000000000794d */ /* 0x000fea0003800000 */
.L_x_22081:
        /* <DEDUP_REMOVED lines=10> */
.L_x_22094:
[----:B------:R-:W-:Y:S01]  /*1d470*/  STG.E.128 desc[UR36][R2.64], RZ ;  /* 0x000000ff02007986 */ /* 0x000fe2000c101d24 */
[----:B------:R-:W-:Y:S05]  /*1d480*/  EXIT ;  /* 0x000000000000794d */ /* 0x000fea0003800000 */
.L_x_22093:
        /* <DEDUP_REMOVED lines=8> */
.L_x_22096:
[----:B------:R-:W-:Y:S01]  /*1d510*/  STG.E.U8 desc[UR36][R2.64], RZ ;  /* 0x000000ff02007986 */ /* 0x000fe2000c101124 */
[----:B------:R-:W-:Y:S05]  /*1d520*/  EXIT ;  /* 0x000000000000794d */ /* 0x000fea0003800000 */
.L_x_22095:
[----:B------:R-:W-:Y:S01]  /*1d530*/  STG.E.U16 desc[UR36][R2.64], RZ ;  /* 0x000000ff02007986 */ /* 0x000fe2000c101524 */
[----:B------:R-:W-:Y:S05]  /*1d540*/  EXIT ;  /* 0x000000000000794d */ /* 0x000fea0003800000 */
.L_x_22092:
        /* <DEDUP_REMOVED lines=10> */
.L_x_22099:
[----:B------:R-:W-:Y:S01]  /*1d5f0*/  STG.E.U8 desc[UR36][R2.64], RZ ;  /* 0x000000ff02007986 */ /* 0x000fe2000c101124 */
[----:B------:R-:W-:Y:S05]  /*1d600*/  EXIT ;  /* 0x000000000000794d */ /* 0x000fea0003800000 */
.L_x_22098:
[----:B------:R-:W-:Y:S01]  /*1d610*/  STG.E.U8 desc[UR36][R2.64], RZ ;  /* 0x000000ff02007986 */ /* 0x000fe2000c101124 */
[----:B------:R-:W-:Y:S05]  /*1d620*/  EXIT ;  /* 0x000000000000794d */ /* 0x000fea0003800000 */
.L_x_22097:
[----:B------:R-:W-:-:S13]  /*1d630*/  ISETP.NE.AND P0, PT, R0, 0x1c, PT ;  /* 0x0000001c0000780c */ /* 0x000fda0003f05270 */
[----:B------:R-:W-:Y:S05]  /*1d640*/  @!P0 BRA `(.L_x_22100) ;  /* 0x0000000000608947 */ /* 0x000fea0003800000 */
[----:B------:R-:W-:-:S13]  /*1d650*/  ISETP.NE.AND P0, PT, R0, 0x1d, PT ;  /* 0x0000001d0000780c */ /* 0x000fda0003f05270 */
[----:B------:R-:W-:Y:S05]  /*1d660*/  @!P0 BRA `(.L_x_22101) ;  /* 0x0000000000508947 */ /* 0x000fea0003800000 */
[----:B------:R-:W-:-:S13]  /*1d670*/  ISETP.NE.AND P0, PT, R0, 0x2c, PT ;  /* 0x0000002c0000780c */ /* 0x000fda0003f05270 */
[----:B------:R0:W-:Y:S01]  /*1d680*/  @!P0 STG.E.U8 desc[UR36][R2.64], RZ ;  /* 0x000000ff02008986 */ /* 0x0001e2000c101124 */
[----:B------:R-:W-:Y:S05]  /*1d690*/  @!P0 EXIT ;  /* 0x000000000000894d */ /* 0x000fea0003800000 */
.L_x_22085:
        /* <DEDUP_REMOVED lines=16> */
.L_x_22102:
[----:B------:R-:W-:Y:S05]  /*1d7a0*/  EXIT ;  /* 0x000000000000794d */ /* 0x000fea0003800000 */
.L_x_22101:
[----:B------:R-:W-:Y:S01]  /*1d7b0*/  STG.E.64 desc[UR36][R2.64], RZ ;  /* 0x000000ff02007986 */ /* 0x000fe2000c101b24 */
[----:B------:R-:W-:Y:S05]  /*1d7c0*/  EXIT ;  /* 0x000000000000794d */ /* 0x000fea0003800000 */
.L_x_22100:
[----:B------:R-:W-:Y:S01]  /*1d7d0*/  STG.E desc[UR36][R2.64], RZ ;  /* 0x000000ff02007986 */ /* 0x000fe2000c101924 */
[----:B------:R-:W-:Y:S05]  /*1d7e0*/  EXIT ;  /* 0x000000000000794d */ /* 0x000fea0003800000 */
        .weak           $__internal_51_$__cuda_sm20_div_s64
        .type           $__internal_51_$__cuda_sm20_div_s64,@function
        .size           $__internal_51_$__cuda_sm20_div_s64,($__internal_52_$__cuda_sm20_rem_s64 - $__internal_51_$__cuda_sm20_div_s64)
$__internal_51_$__cuda_sm20_div_s64:
        /* <DEDUP_REMOVED lines=83> */
[----:B------:R-:W-:Y:S05]  /*1dd20*/  RET.REL.NODEC R6 `(_ZN2at6native27unrolled_elementwise_kernelIZZZNS0_67_GLOBAL__N__bb565c37_34_ValidateCompressedIndicesKernel_cu_33a4b88b42_validate_compressed_sparse_indices_kernelILNS2_8CDimNameE0ENS2_18CUDAKernelLauncherENS2_14EmptyVecKernelENS2_8DummyVecELm0EEEvRKNS_6TensorESA_lllENKUlvE1_clEvENKUlvE_clEvEUliiiiiE_St5arrayIPcLm6EELi4E23TrivialOffsetCalculatorILi5EjESH_ILi1EjENS0_6memory12LoadWithCastILi5EEENSK_13StoreWithCastILi1EEEEEviT_T0_T2_T3_T4_T5_) ;  /* 0xfffffe2006b47950 */ /* 0x000fea0003c3ffff */
        .weak           $__internal_52_$__cuda_sm20_rem_s64
        .type           $__internal_52_$__cuda_sm20_rem_s64,@function
        .size           $__internal_52_$__cuda_sm20_rem_s64,(.L_x_32232 - $__internal_52_$__cuda_sm20_rem_s64)
$__internal_52_$__cuda_sm20_rem_s64:
        /* <DEDUP_REMOVED lines=77> */
[----:B------:R-:W-:Y:S06]  /*1e200*/  RET.REL.NODEC R4 `(_ZN2at6native27unrolled_elementwise_kernelIZZZNS0_67_GLOBAL__N__bb565c37_34_ValidateCompressedIndicesKernel_cu_33a4b88b42_validate_compressed_sparse_indices_kernelILNS2_8CDimNameE0ENS2_18CUDAKernelLauncherENS2_14EmptyVecKernelENS2_8DummyVecELm0EEEvRKNS_6TensorESA_lllENKUlvE1_clEvENKUlvE_clEvEUliiiiiE_St5arrayIPcLm6EELi4E23TrivialOffsetCalculatorILi5EjESH_ILi1EjENS0_6memory12LoadWithCastILi5EEENSK_13StoreWithCastILi1EEEEEviT_T0_T2_T3_T4_T5_) ;  /* 0xfffffe1c047c7950 */ /* 0x000fec0003c3ffff */
.L_x_22103:
        /* <DEDUP_REMOVED lines=15> */
.L_x_32232:


//--------------------- .text._ZN2at6native18elementwise_kernelILi128ELi2EZNS0_22gpu_kernel_impl_nocastIZZZNS0_67_GLOBAL__N__bb565c37_34_ValidateCompressedIndicesKernel_cu_33a4b88b42_validate_compressed_sparse_indices_kernelILNS3_8CDimNameE0ENS3_18CUDAKernelLauncherENS3_14EmptyVecKernelENS3_8DummyVecELm0EEEvRKNS_6TensorESB_lllENKUlvE1_clEvENKUlvE_clEvEUliiiiiE_EEvRNS_18TensorIteratorBaseERKT_EUliE_EEviT1_ --------------------------
	.section	.text._ZN2at6native18elementwise_kernelILi128ELi2EZNS0_22gpu_kernel_impl_nocastIZZZNS0_67_GLOBAL__N__bb565c37_34_ValidateCompressedIndicesKernel_cu_33a4b88b42_validate_compressed_sparse_indices_kernelILNS3_8CDimNameE0ENS3_18CUDAKernelLauncherENS3_14EmptyVecKernelENS3_8DummyVecELm0EEEvRKNS_6TensorESB_lllENKUlvE1_clEvENKUlvE_clEvEUliiiiiE_EEvRNS_18TensorIteratorBaseERKT_EUliE_EEviT1_,"ax",@progbits
	.align	128
        .global         _ZN2at6native18elementwise_kernelILi128ELi2EZNS0_22gpu_kernel_impl_nocastIZZZNS0_67_GLOBAL__N__bb565c37_34_ValidateCompressedIndicesKernel_cu_33a4b88b42_validate_compressed_sparse_indices_kernelILNS3_8CDimNameE0ENS3_18CUDAKernelLauncherENS3_14EmptyVecKernelENS3_8DummyVecELm0EEEvRKNS_6TensorESB_lllENKUlvE1_clEvENKUlvE_clEvEUliiiiiE_EEvRNS_18TensorIteratorBaseERKT_EUliE_EEviT1_
        .type           _ZN2at6native18elementwise_kernelILi128ELi2EZNS0_22gpu_kernel_impl_nocastIZZZNS0_67_GLOBAL__N__bb565c37_34_ValidateCompressedIndicesKernel_cu_33a4b88b42_validate_compressed_sparse_indices_kernelILNS3_8CDimNameE0ENS3_18CUDAKernelLauncherENS3_14EmptyVecKernelENS3_8DummyVecELm0EEEvRKNS_6TensorESB_lllENKUlvE1_clEvENKUlvE_clEvEUliiiiiE_EEvRNS_18TensorIteratorBaseERKT_EUliE_EEviT1_,@function
        .size           _ZN2at6native18elementwise_kernelILi128ELi2EZNS0_22gpu_kernel_impl_nocastIZZZNS0_67_GLOBAL__N__bb565c37_34_ValidateCompressedIndicesKernel_cu_33a4b88b42_validate_compressed_sparse_indices_kernelILNS3_8CDimNameE0ENS3_18CUDAKernelLauncherENS3_14EmptyVecKernelENS3_8DummyVecELm0EEEvRKNS_6TensorESB_lllENKUlvE1_clEvENKUlvE_clEvEUliiiiiE_EEvRNS_18TensorIteratorBaseERKT_EUliE_EEviT1_,(.L_x_32233 - _ZN2at6native18elementwise_kernelILi128ELi2EZNS0_22gpu_kernel_impl_nocastIZZZNS0_67_GLOBAL__N__bb565c37_34_ValidateCompressedIndicesKernel_cu_33a4b88b42_validate_compressed_sparse_indices_kernelILNS3_8CDimNameE0ENS3_18CUDAKernelLauncherENS3_14EmptyVecKernelENS3_8DummyVecELm0EEEvRKNS_6TensorESB_lllENKUlvE1_clEvENKUlvE_clEvEUliiiiiE_EEvRNS_18TensorIteratorBaseERKT_EUliE_EEviT1_)
        .other          _ZN2at6native18elementwise_kernelILi128ELi2EZNS0_22gpu_kernel_impl_nocastIZZZNS0_67_GLOBAL__N__bb565c37_34_ValidateCompressedIndicesKernel_cu_33a4b88b42_validate_compressed_sparse_indices_kernelILNS3_8CDimNameE0ENS3_18CUDAKernelLauncherENS3_14EmptyVecKernelENS3_8DummyVecELm0EEEvRKNS_6TensorESB_lllENKUlvE1_clEvENKUlvE_clEvEUliiiiiE_EEvRNS_18TensorIteratorBaseERKT_EUliE_EEviT1_,@"STO_CUDA_ENTRY STV_DEFAULT"
_ZN2at6native18elementwise_kernelILi128ELi2EZNS0_22gpu_kernel_impl_nocastIZZZNS0_67_GLOBAL__N__bb565c37_34_ValidateCompressedIndicesKernel_cu_33a4b88b42_validate_compressed_sparse_indices_kernelILNS3_8CDimNameE0ENS3_18CUDAKernelLauncherENS3_14EmptyVecKernelENS3_8DummyVecELm0EEEvRKNS_6TensorESB_lllENKUlvE1_clEvENKUlvE_clEvEUliiiiiE_EEvRNS_18TensorIteratorBaseERKT_EUliE_EEviT1_:
.text._ZN2at6native18elementwise_kernelILi128ELi2EZNS0_22gpu_kernel_impl_nocastIZZZNS0_67_GLOBAL__N__bb565c37_34_ValidateCompressedIndicesKernel_cu_33a4b88b42_validate_compressed_sparse_indices_kernelILNS3_8CDimNameE0ENS3_18CUDAKernelLauncherENS3_14EmptyVecKernelENS3_8DummyVecELm0EEEvRKNS_6TensorESB_lllENKUlvE1_clEvENKUlvE_clEvEUliiiiiE_EEvRNS_18TensorIteratorBaseERKT_EUliE_EEviT1_:
        /* <DEDUP_REMOVED lines=464> */
.L_x_22106:
        /* <DEDUP_REMOVED lines=48> */
.L_x_22108:
[----:B------:R-:W-:Y:S05]  /*2000*/  BSYNC B6 ;  /* 0x0000000000067941 */ /* 0x000fea0003800000 */
.L_x_22107:
        /* <DEDUP_REMOVED lines=23> */
.L_x_22110:
[----:B------:R-:W-:Y:S05]  /*2180*/  BSYNC B6 ;  /* 0x0000000000067941 */ /* 0x000fea0003800000 */
.L_x_22109:
        /* <DEDUP_REMOVED lines=26> */
.L_x_22112:
[----:B------:R-:W-:Y:S05]  /*2330*/  BSYNC B6 ;  /* 0x0000000000067941 */ /* 0x000fea0003800000 */
.L_x_22111:
        /* <DEDUP_REMOVED lines=17> */
.L_x_22117:
        /* <DEDUP_REMOVED lines=11> */
[----:B------:R-:W-:Y:S05]  /*2500*/  CALL.REL.NOINC `($__internal_53_$__cuda_sm20_div_s64) ;  /* 0x00000030002c7944 */ /* 0x000fea0003c00000 */
[----:B------:R-:W-:Y:S05]  /*2510*/  BRA `(.L_x_22116) ;  /* 0x00000000004c7947 */ /* 0x000fea0003800000 */
.L_x_22115:
        /* <DEDUP_REMOVED lines=19> */
.L_x_22116:
[----:B------:R-:W-:Y:S05]  /*2650*/  BSYNC B1 ;  /* 0x0000000000017941 */ /* 0x000fea0003800000 */
.L_x_22114:
        /* <DEDUP_REMOVED lines=22> */
.L_x_22113:
        /* <DEDUP_REMOVED lines=18> */
.L_x_22122:
        /* <DEDUP_REMOVED lines=24> */
.L_x_22121:
[----:B------:R-:W-:Y:S05]  /*2a60*/  BSYNC B6 ;  /* 0x0000000000067941 */ /* 0x000fea0003800000 */
.L_x_22120:
[----:B------:R-:W-:-:S04]  /*2a70*/  IADD3 R18, P0, R18, 0x4, RZ ;  /* 0x0000000412127810 */ /* 0x000fc80007f1e0ff */
[----:B------:R-:W-:Y:S02]  /*2a80*/  IADD3.X R19, RZ, R19, RZ, P0, !PT ;  /* 0x00000013ff137210 */ /* 0x000fe400007fe4ff */
[----:B------:R-:W-:-:S04]  /*2a90*/  ISETP.GE.U32.AND P0, PT, R18, R22, PT ;  /* 0x000000161200720c */ /* 0x000fc80003f06070 */
[----:B------:R-:W-:-:S13]  /*2aa0*/  ISETP.GE.U32.AND.EX P0, PT, R19, R26, PT, P0 ;  /* 0x0000001a1300720c */ /* 0x000fda0003f06100 */
[----:B------:R-:W-:Y:S05]  /*2ab0*/  @!P0 BRA `(.L_x_22122) ;  /* 0xfffffffc00888947 */ /* 0x000fea000383ffff */
.L_x_22119:
[----:B------:R-:W-:Y:S05]  /*2ac0*/  BSYNC B7 ;  /* 0x0000000000077941 */ /* 0x000fea0003800000 */
.L_x_22118:
[----:B------:R0:W-:Y:S01]  /*2ad0*/  STG.E desc[UR36][R16.64], RZ ;  /* 0x000000ff10007986 */ /* 0x0001e2000c101924 */
[----:B------:R-:W-:-:S05]  /*2ae0*/  LEA R9, R24, R23, 0x8 ;  /* 0x0000001718097211 */ /* 0x000fca00078e40ff */
[----:B------:R-:W-:-:S07]  /*2af0*/  VIADD R9, R9, 0x80 ;  /* 0x0000008009097836 */ /* 0x000fce0000000000 */
.L_x_22105:
[----:B------:R-:W-:Y:S05]  /*2b00*/  BSYNC B8 ;  /* 0x0000000000087941 */ /* 0x000fea0003800000 */
.L_x_22104:
        /* <DEDUP_REMOVED lines=458> */
.L_x_22123:
        /* <DEDUP_REMOVED lines=48> */
.L_x_22125:
[----:B------:R-:W-:Y:S05]  /*4ab0*/  BSYNC B6 ;  /* 0x0000000000067941 */ /* 0x000fea0003800000 */
.L_x_22124:
        /* <DEDUP_REMOVED lines=23> */
.L_x_22127:
[----:B------:R-:W-:Y:S05]  /*4c30*/  BSYNC B6 ;  /* 0x0000000000067941 */ /* 0x000fea0003800000 */
.L_x_22126:
        /* <DEDUP_REMOVED lines=26> */
.L_x_22129:
[----:B------:R-:W-:Y:S05]  /*4de0*/  BSYNC B6 ;  /* 0x0000000000067941 */ /* 0x000fea0003800000 */
.L_x_22128:
        /* <DEDUP_REMOVED lines=18> */
.L_x_22134:
        /* <DEDUP_REMOVED lines=13> */
.L_x_22132:
        /* <DEDUP_REMOVED lines=19> */
.L_x_22133:
[----:B------:R-:W-:Y:S05]  /*5110*/  BSYNC B1 ;  /* 0x0000000000017941 */ /* 0x000fea0003800000 */
.L_x_22131:
        /* <DEDUP_REMOVED lines=23> */
.L_x_22130:
        /* <DEDUP_REMOVED lines=18> */
.L_x_22139:
        /* <DEDUP_REMOVED lines=24> */
.L_x_22138:
[----:B------:R-:W-:Y:S05]  /*5530*/  BSYNC B6 ;  /* 0x0000000000067941 */ /* 0x000fea0003800000 */
.L_x_22137:
[----:B------:R-:W-:-:S04]  /*5540*/  IADD3 R18, P0, R18, 0x4, RZ ;  /* 0x0000000412127810 */ /* 0x000fc80007f1e0ff */
[----:B------:R-:W-:Y:S02]  /*5550*/  IADD3.X R19, RZ, R19, RZ, P0, !PT ;  /* 0x00000013ff137210 */ /* 0x000fe400007fe4ff */
[----:B------:R-:W-:-:S04]  /*5560*/  ISETP.GE.U32.AND P0, PT, R18, R23, PT ;  /* 0x000000171200720c */ /* 0x000fc80003f06070 */
[----:B------:R-:W-:-:S13]  /*5570*/  ISETP.GE.U32.AND.EX P0, PT, R19, R22, PT, P0 ;  /* 0x000000161300720c */ /* 0x000fda0003f06100 */
[----:B------:R-:W-:Y:S05]  /*5580*/  @!P0 BRA `(.L_x_22139) ;  /* 0xfffffffc00888947 */ /* 0x000fea000383ffff */
.L_x_22136:
[----:B------:R-:W-:Y:S05]  /*5590*/  BSYNC B7 ;  /* 0x0000000000077941 */ /* 0x000fea0003800000 */
.L_x_22135:
[----:B------:R-:W-:Y:S01]  /*55a0*/  STG.E desc[UR36][R16.64], RZ ;  /* 0x000000ff10007986 */ /* 0x000fe2000c101924 */
[----:B------:R-:W-:Y:S05]  /*55b0*/  EXIT ;  /* 0x000000000000794d */ /* 0x000fea0003800000 */
        .weak           $__internal_53_$__cuda_sm20_div_s64
        .type           $__internal_53_$__cuda_sm20_div_s64,@function
        .size           $__internal_53_$__cuda_sm20_div_s64,(.L_x_32233 - $__internal_53_$__cuda_sm20_div_s64)
$__internal_53_$__cuda_sm20_div_s64:
        /* <DEDUP_REMOVED lines=83> */
[----:B------:R-:W-:Y:S06]  /*5af0*/  RET.REL.NODEC R6 `(_ZN2at6native18elementwise_kernelILi128ELi2EZNS0_22gpu_kernel_impl_nocastIZZZNS0_67_GLOBAL__N__bb565c37_34_ValidateCompressedIndicesKernel_cu_33a4b88b42_validate_compressed_sparse_indices_kernelILNS3_8CDimNameE0ENS3_18CUDAKernelLauncherENS3_14EmptyVecKernelENS3_8DummyVecELm0EEEvRKNS_6TensorESB_lllENKUlvE1_clEvENKUlvE_clEvEUliiiiiE_EEvRNS_18TensorIteratorBaseERKT_EUliE_EEviT1_) ;  /* 0xffffffa406407950 */ /* 0x000fec0003c3ffff */
.L_x_22140:
        /* <DEDUP_REMOVED lines=16> */
.L_x_32233:


//--------------------- .text._ZN2at6native27unrolled_elementwise_kernelIZZZNS0_67_GLOBAL__N__bb565c37_34_ValidateCompressedIndicesKernel_cu_33a4b88b42_validate_compressed_sparse_indices_kernelILNS2_8CDimNameE0ENS2_18CUDAKernelLauncherENS2_14EmptyVecKernelENS2_8DummyVecELm0EEEvRKNS_6TensorESA_lllENKUlvE1_clEvENKUlvE_clEvEUliiiiiE_St5arrayIPcLm6EELi4E23TrivialOffsetCalculatorILi5EjESH_ILi1EjENS0_6memory15LoadWithoutCastENSK_16StoreWithoutCastEEEviT_T0_T2_T3_T4_T5_ --------------------------
	.section	.text._ZN2at6native27unrolled_elementwise_kernelIZZZNS0_67_GLOBAL__N__bb565c37_34_ValidateCompressedIndicesKernel_cu_33a4b88b42_validate_compressed_sparse_indices_kernelILNS2_8CDimNameE0ENS2_18CUDAKernelLauncherENS2_14EmptyVecKernelENS2_8DummyVecELm0EEEvRKNS_6TensorESA_lllENKUlvE1_clEvENKUlvE_clEvEUliiiiiE_St5arrayIPcLm6EELi4E23TrivialOffsetCalculatorILi5EjESH_ILi1EjENS0_6memory15LoadWithoutCastENSK_16StoreWithoutCastEEEviT_T0_T2_T3_T4_T5_,"ax",@progbits
	.align	128
        .global         _ZN2at6native27unrolled_elementwise_kernelIZZZNS0_67_GLOBAL__N__bb565c37_34_ValidateCompressedIndicesKernel_cu_33a4b88b42_validate_compressed_sparse_indices_kernelILNS2_8CDimNameE0ENS2_18CUDAKernelLauncherENS2_14EmptyVecKernelENS2_8DummyVecELm0EEEvRKNS_6TensorESA_lllENKUlvE1_clEvENKUlvE_clEvEUliiiiiE_St5arrayIPcLm6EELi4E23TrivialOffsetCalculatorILi5EjESH_ILi1EjENS0_6memory15LoadWithoutCastENSK_16StoreWithoutCastEEEviT_T0_T2_T3_T4_T5_
        .type           _ZN2at6native27unrolled_elementwise_kernelIZZZNS0_67_GLOBAL__N__bb565c37_34_ValidateCompressedIndicesKernel_cu_33a4b88b42_validate_compressed_sparse_indices_kernelILNS2_8CDimNameE0ENS2_18CUDAKernelLauncherENS2_14EmptyVecKernelENS2_8DummyVecELm0EEEvRKNS_6TensorESA_lllENKUlvE1_clEvENKUlvE_clEvEUliiiiiE_St5arrayIPcLm6EELi4E23TrivialOffsetCalculatorILi5EjESH_ILi1EjENS0_6memory15LoadWithoutCastENSK_16StoreWithoutCastEEEviT_T0_T2_T3_T4_T5_,@function
        .size           _ZN2at6native27unrolled_elementwise_kernelIZZZNS0_67_GLOBAL__N__bb565c37_34_ValidateCompressedIndicesKernel_cu_33a4b88b42_validate_compressed_sparse_indices_kernelILNS2_8CDimNameE0ENS2_18CUDAKernelLauncherENS2_14EmptyVecKernelENS2_8DummyVecELm0EEEvRKNS_6TensorESA_lllENKUlvE1_clEvENKUlvE_clEvEUliiiiiE_St5arrayIPcLm6EELi4E23TrivialOffsetCalculatorILi5EjESH_ILi1EjENS0_6memory15LoadWithoutCastENSK_16StoreWithoutCastEEEviT_T0_T2_T3_T4_T5_,(.L_x_32235 - _ZN2at6native27unrolled_elementwise_kernelIZZZNS0_67_GLOBAL__N__bb565c37_34_ValidateCompressedIndicesKernel_cu_33a4b88b42_validate_compressed_sparse_indices_kernelILNS2_8CDimNameE0ENS2_18CUDAKernelLauncherENS2_14EmptyVecKernelENS2_8DummyVecELm0EEEvRKNS_6TensorESA_lllENKUlvE1_clEvENKUlvE_clEvEUliiiiiE_St5arrayIPcLm6EELi4E23TrivialOffsetCalculatorILi5EjESH_ILi1EjENS0_6memory15LoadWithoutCastENSK_16StoreWithoutCastEEEviT_T0_T2_T3_T4_T5_)
        .other          _ZN2at6native27unrolled_elementwise_kernelIZZZNS0_67_GLOBAL__N__bb565c37_34_ValidateCompressedIndicesKernel_cu_33a4b88b42_validate_compressed_sparse_indices_kernelILNS2_8CDimNameE0ENS2_18CUDAKernelLauncherENS2_14EmptyVecKernelENS2_8DummyVecELm0EEEvRKNS_6TensorESA_lllENKUlvE1_clEvENKUlvE_clEvEUliiiiiE_St5arrayIPcLm6EELi4E23TrivialOffsetCalculatorILi5EjESH_ILi1EjENS0_6memory15LoadWithoutCastENSK_16StoreWithoutCastEEEviT_T0_T2_T3_T4_T5_,@"STO_CUDA_ENTRY STV_DEFAULT"
_ZN2at6native27unrolled_elementwise_kernelIZZZNS0_67_GLOBAL__N__bb565c37_34_ValidateCompressedIndicesKernel_cu_33a4b88b42_validate_compressed_sparse_indices_kernelILNS2_8CDimNameE0ENS2_18CUDAKernelLauncherENS2_14EmptyVecKernelENS2_8DummyVecELm0EEEvRKNS_6TensorESA_lllENKUlvE1_clEvENKUlvE_clEvEUliiiiiE_St5arrayIPcLm6EELi4E23TrivialOffsetCalculatorILi5EjESH_ILi1EjENS0_6memory15LoadWithoutCastENSK_16StoreWithoutCastEEEviT_T0_T2_T3_T4_T5_:
.text._ZN2at6native27unrolled_elementwise_kernelIZZZNS0_67_GLOBAL__N__bb565c37_34_ValidateCompressedIndicesKernel_cu_33a4b88b42_validate_compressed_sparse_indices_kernelILNS2_8CDimNameE0ENS2_18CUDAKernelLauncherENS2_14EmptyVecKernelENS2_8DummyVecELm0EEEvRKNS_6TensorESA_lllENKUlvE1_clEvENKUlvE_clEvEUliiiiiE_St5arrayIPcLm6EELi4E23TrivialOffsetCalculatorILi5EjESH_ILi1EjENS0_6memory15LoadWithoutCastENSK_16StoreWithoutCastEEEviT_T0_T2_T3_T4_T5_:
        /* <DEDUP_REMOVED lines=127> */
.L_x_22146:
[----:B------:R-:W-:Y:S05]  /*07f0*/  BSYNC B8 ;  /* 0x0000000000087941 */ /* 0x000fea0003800000 */
.L_x_22145:
        /* <DEDUP_REMOVED lines=23> */
.L_x_22148:
[----:B------:R-:W-:Y:S05]  /*0970*/  BSYNC B8 ;  /* 0x0000000000087941 */ /* 0x000fea0003800000 */
.L_x_22147:
        /* <DEDUP_REMOVED lines=26> */
.L_x_22150:
[----:B------:R-:W-:Y:S05]  /*0b20*/  BSYNC B8 ;  /* 0x0000000000087941 */ /* 0x000fea0003800000 */
.L_x_22149:
        /* <DEDUP_REMOVED lines=15> */
.L_x_22153:
        /* <DEDUP_REMOVED lines=24> */
.L_x_22152:
[----:B------:R-:W-:Y:S05]  /*0da0*/  BSYNC B8 ;  /* 0x0000000000087941 */ /* 0x000fea0003800000 */
.L_x_22151:
[----:B------:R-:W-:-:S05]  /*0db0*/  IADD3 R16, P0, R16, 0x4, RZ ;  /* 0x0000000410107810 */ /* 0x000fca0007f1e0ff */
[----:B------:R-:W-:Y:S01]  /*0dc0*/  IMAD.X R17, RZ, RZ, R17, P0 ;  /* 0x000000ffff117224 */ /* 0x000fe200000e0611 */
[----:B------:R-:W-:-:S04]  /*0dd0*/  ISETP.GE.U32.AND P0, PT, R16, R19, PT ;  /* 0x000000131000720c */ /* 0x000fc80003f06070 */
[----:B------:R-:W-:-:S13]  /*0de0*/  ISETP.GE.U32.AND.EX P0, PT, R17, R18, PT, P0 ;  /* 0x000000121100720c */ /* 0x000fda0003f06100 */
[----:B------:R-:W-:Y:S05]  /*0df0*/  @!P0 BRA `(.L_x_22153) ;  /* 0xfffffffc00888947 */ /* 0x000fea000383ffff */
.L_x_22144:
[----:B------:R-:W-:Y:S05]  /*0e00*/  BSYNC B7 ;  /* 0x0000000000077941 */ /* 0x000fea0003800000 */
.L_x_22143:
        /* <DEDUP_REMOVED lines=27> */
.L_x_22157:
[----:B------:R-:W-:Y:S05]  /*0fc0*/  BSYNC B8 ;  /* 0x0000000000087941 */ /* 0x000fea0003800000 */
.L_x_22156:
        /* <DEDUP_REMOVED lines=23> */
.L_x_22159:
[----:B------:R-:W-:Y:S05]  /*1140*/  BSYNC B8 ;  /* 0x0000000000087941 */ /* 0x000fea0003800000 */
.L_x_22158:
        /* <DEDUP_REMOVED lines=26> */
.L_x_22161:
[----:B------:R-:W-:Y:S05]  /*12f0*/  BSYNC B8 ;  /* 0x0000000000087941 */ /* 0x000fea0003800000 */
.L_x_22160:
        /* <DEDUP_REMOVED lines=15> */
.L_x_22164:
        /* <DEDUP_REMOVED lines=24> */
.L_x_22163:
[----:B------:R-:W-:Y:S05]  /*1570*/  BSYNC B8 ;  /* 0x0000000000087941 */ /* 0x000fea0003800000 */
.L_x_22162:
[----:B------:R-:W-:-:S05]  /*1580*/  IADD3 R16, P0, R16, 0x4, RZ ;  /* 0x0000000410107810 */ /* 0x000fca0007f1e0ff */
[----:B------:R-:W-:Y:S01]  /*1590*/  IMAD.X R17, RZ, RZ, R17, P0 ;  /* 0x000000ffff117224 */ /* 0x000fe200000e0611 */
[----:B------:R-:W-:-:S04]  /*15a0*/  ISETP.GE.U32.AND P0, PT, R16, R19, PT ;  /* 0x000000131000720c */ /* 0x000fc80003f06070 */
[----:B------:R-:W-:-:S13]  /*15b0*/  ISETP.GE.U32.AND.EX P0, PT, R17, R18, PT, P0 ;  /* 0x000000121100720c */ /* 0x000fda0003f06100 */
[----:B------:R-:W-:Y:S05]  /*15c0*/  @!P0 BRA `(.L_x_22164) ;  /* 0xfffffffc00888947 */ /* 0x000fea000383ffff */
.L_x_22155:
[----:B------:R-:W-:Y:S05]  /*15d0*/  BSYNC B7 ;  /* 0x0000000000077941 */ /* 0x000fea0003800000 */
.L_x_22154:
        /* <DEDUP_REMOVED lines=27> */
.L_x_22168:
[----:B------:R-:W-:Y:S05]  /*1790*/  BSYNC B8 ;  /* 0x0000000000087941 */ /* 0x000fea0003800000 */
.L_x_22167:
        /* <DEDUP_REMOVED lines=23> */
.L_x_22170:
[----:B------:R-:W-:Y:S05]  /*1910*/  BSYNC B8 ;  /* 0x0000000000087941 */ /* 0x000fea0003800000 */
.L_x_22169:
        /* <DEDUP_REMOVED lines=26> */
.L_x_22172:
[----:B------:R-:W-:Y:S05]  /*1ac0*/  BSYNC B8 ;  /* 0x0000000000087941 */ /* 0x000fea0003800000 */
.L_x_22171:
        /* <DEDUP_REMOVED lines=15> */
.L_x_22175:
        /* <DEDUP_REMOVED lines=24> */
.L_x_22174:
[----:B------:R-:W-:Y:S05]  /*1d40*/  BSYNC B8 ;  /* 0x0000000000087941 */ /* 0x000fea0003800000 */
.L_x_22173:
[----:B------:R-:W-:-:S04]  /*1d50*/  IADD3 R16, P0, R16, 0x4, RZ ;  /* 0x0000000410107810 */ /* 0x000fc80007f1e0ff */
[----:B------:R-:W-:Y:S02]  /*1d60*/  IADD3.X R17, RZ, R17, RZ, P0, !PT ;  /* 0x00000011ff117210 */ /* 0x000fe400007fe4ff */
[----:B------:R-:W-:-:S04]  /*1d70*/  ISETP.GE.U32.AND P0, PT, R16, R19, PT ;  /* 0x000000131000720c */ /* 0x000fc80003f06070 */
[----:B------:R-:W-:-:S13]  /*1d80*/  ISETP.GE.U32.AND.EX P0, PT, R17, R18, PT, P0 ;  /* 0x000000121100720c */ /* 0x000fda0003f06100 */
[----:B------:R-:W-:Y:S05]  /*1d90*/  @!P0 BRA `(.L_x_22175) ;  /* 0xfffffffc00888947 */ /* 0x000fea000383ffff */
.L_x_22166:
[----:B------:R-:W-:Y:S05]  /*1da0*/  BSYNC B7 ;  /* 0x0000000000077941 */ /* 0x000fea0003800000 */
.L_x_22165:
        /* <DEDUP_REMOVED lines=27> */
.L_x_22179:
[----:B------:R-:W-:Y:S05]  /*1f60*/  BSYNC B8 ;  /* 0x0000000000087941 */ /* 0x000fea0003800000 */
.L_x_22178:
        /* <DEDUP_REMOVED lines=23> */
.L_x_22181:
[----:B------:R-:W-:Y:S05]  /*20e0*/  BSYNC B8 ;  /* 0x0000000000087941 */ /* 0x000fea0003800000 */
.L_x_22180:
        /* <DEDUP_REMOVED lines=26> */
.L_x_22183:
[----:B------:R-:W-:Y:S05]  /*2290*/  BSYNC B8 ;  /* 0x0000000000087941 */ /* 0x000fea0003800000 */
.L_x_22182:
        /* <DEDUP_REMOVED lines=12> */
.L_x_22186:
        /* <DEDUP_REMOVED lines=24> */
.L_x_22185:
[----:B------:R-:W-:Y:S05]  /*24e0*/  BSYNC B8 ;  /* 0x0000000000087941 */ /* 0x000fea0003800000 */
.L_x_22184:
[----:B------:R-:W-:-:S05]  /*24f0*/  IADD3 R18, P0, R18, 0x4, RZ ;  /* 0x0000000412127810 */ /* 0x000fca0007f1e0ff */
[----:B------:R-:W-:Y:S01]  /*2500*/  IMAD.X R19, RZ, RZ, R19, P0 ;  /* 0x000000ffff137224 */ /* 0x000fe200000e0613 */
[----:B------:R-:W-:-:S04]  /*2510*/  ISETP.GE.U32.AND P0, PT, R18, R16, PT ;  /* 0x000000101200720c */ /* 0x000fc80003f06070 */
[----:B------:R-:W-:-:S13]  /*2520*/  ISETP.GE.U32.AND.EX P0, PT, R19, R17, PT, P0 ;  /* 0x000000111300720c */ /* 0x000fda0003f06100 */
[----:B------:R-:W-:Y:S05]  /*2530*/  @!P0 BRA `(.L_x_22186) ;  /* 0xfffffffc00888947 */ /* 0x000fea000383ffff */
.L_x_22177:
[----:B------:R-:W-:Y:S05]  /*2540*/  BSYNC B7 ;  /* 0x0000000000077941 */ /* 0x000fea0003800000 */
.L_x_22176:
[----:B------:R-:W-:Y:S05]  /*2550*/  BRA `(.L_x_22187) ;  /* 0x0000007800fc7947 */ /* 0x000fea0003800000 */
.L_x_22142:
        /* <DEDUP_REMOVED lines=25> */
.L_x_22191:
[----:B------:R-:W-:Y:S05]  /*26f0*/  BSYNC B8 ;  /* 0x0000000000087941 */ /* 0x000fea0003800000 */
.L_x_22190:
        /* <DEDUP_REMOVED lines=23> */
.L_x_22193:
[----:B------:R-:W-:Y:S05]  /*2870*/  BSYNC B8 ;  /* 0x0000000000087941 */ /* 0x000fea0003800000 */
.L_x_22192:
        /* <DEDUP_REMOVED lines=26> */
.L_x_22195:
[----:B------:R-:W-:Y:S05]  /*2a20*/  BSYNC B8 ;  /* 0x0000000000087941 */ /* 0x000fea0003800000 */
.L_x_22194:
        /* <DEDUP_REMOVED lines=17> */
.L_x_22209:
        /* <DEDUP_REMOVED lines=12> */
[----:B------:R-:W-:Y:S05]  /*2c00*/  CALL.REL.NOINC `($__internal_54_$__cuda_sm20_div_s64) ;  /* 0x0000007400d47944 */ /* 0x000fea0003c00000 */
[----:B------:R-:W-:Y:S01]  /*2c10*/  MOV R16, R4 ;  /* 0x0000000400107202 */ /* 0x000fe20000000f00 */
[----:B------:R-:W-:Y:S01]  /*2c20*/  IMAD.MOV.U32 R17, RZ, RZ, R3 ;  /* 0x000000ffff117224 */ /* 0x000fe200078e0003 */
[----:B------:R-:W-:Y:S06]  /*2c30*/  BRA `(.L_x_22199) ;  /* 0x00000000004c7947 */ /* 0x000fec0003800000 */
.L_x_22198:
        /* <DEDUP_REMOVED lines=19> */
.L_x_22199:
[----:B------:R-:W-:Y:S05]  /*2d70*/  BSYNC B1 ;  /* 0x0000000000017941 */ /* 0x000fea0003800000 */
.L_x_22197:
        /* <DEDUP_REMOVED lines=27> */
[----:B------:R-:W-:Y:S05]  /*2f30*/  CALL.REL.NOINC `($__internal_54_$__cuda_sm20_div_s64) ;  /* 0x0000007400087944 */ /* 0x000fea0003c00000 */
[----:B------:R-:W-:Y:S01]  /*2f40*/  IMAD.MOV.U32 R10, RZ, RZ, R4 ;  /* 0x000000ffff0a7224 */ /* 0x000fe200078e0004 */
[----:B------:R-:W-:Y:S01]  /*2f50*/  MOV R11, R3 ;  /* 0x00000003000b7202 */ /* 0x000fe20000000f00 */
[----:B------:R-:W-:Y:S06]  /*2f60*/  BRA `(.L_x_22202) ;  /* 0x00000000004c7947 */ /* 0x000fec0003800000 */
.L_x_22201:
        /* <DEDUP_REMOVED lines=19> */
.L_x_22202:
[----:B------:R-:W-:Y:S05]  /*30a0*/  BSYNC B1 ;  /* 0x0000000000017941 */ /* 0x000fea0003800000 */
.L_x_22200:
        /* <DEDUP_REMOVED lines=29> */
.L_x_22204:
        /* <DEDUP_REMOVED lines=19> */
.L_x_22205:
[----:B------:R-:W-:Y:S05]  /*33b0*/  BSYNC B1 ;  /* 0x0000000000017941 */ /* 0x000fea0003800000 */
.L_x_22203:
        /* <DEDUP_REMOVED lines=29> */
.L_x_22207:
        /* <DEDUP_REMOVED lines=19> */
.L_x_22208:
[----:B------:R-:W-:Y:S05]  /*36c0*/  BSYNC B1 ;  /* 0x0000000000017941 */ /* 0x000fea0003800000 */
.L_x_22206:
        /* <DEDUP_REMOVED lines=19> */
.L_x_22196:
        /* <DEDUP_REMOVED lines=15> */
[----:B------:R-:W-:Y:S05]  /*38f0*/  CALL.REL.NOINC `($__internal_54_$__cuda_sm20_div_s64) ;  /* 0x0000006800987944 */ /* 0x000fea0003c00000 */
[----:B------:R-:W-:Y:S01]  /*3900*/  IMAD.MOV.U32 R10, RZ, RZ, R4 ;  /* 0x000000ffff0a7224 */ /* 0x000fe200078e0004 */
[----:B------:R-:W-:Y:S01]  /*3910*/  MOV R11, R3 ;  /* 0x00000003000b7202 */ /* 0x000fe20000000f00 */
[----:B------:R-:W-:Y:S06]  /*3920*/  BRA `(.L_x_22213) ;  /* 0x00000000004c7947 */ /* 0x000fec0003800000 */
.L_x_22212:
        /* <DEDUP_REMOVED lines=19> */
.L_x_22213:
[----:B------:R-:W-:Y:S05]  /*3a60*/  BSYNC B0 ;  /* 0x0000000000007941 */ /* 0x000fea0003800000 */
.L_x_22211:
        /* <DEDUP_REMOVED lines=30> */
[----:B------:R-:W-:Y:S05]  /*3c50*/  CALL.REL.NOINC `($__internal_54_$__cuda_sm20_div_s64) ;  /* 0x0000006400c07944 */ /* 0x000fea0003c00000 */
[----:B------:R-:W-:Y:S01]  /*3c60*/  IMAD.MOV.U32 R2, RZ, RZ, R4 ;  /* 0x000000ffff027224 */ /* 0x000fe200078e0004 */
[----:B------:R-:W-:Y:S06]  /*3c70*/  BRA `(.L_x_22216) ;  /* 0x00000000004c7947 */ /* 0x000fec0003800000 */
.L_x_22215:
        /* <DEDUP_REMOVED lines=19> */
.L_x_22216:
[----:B------:R-:W-:Y:S05]  /*3db0*/  BSYNC B0 ;  /* 0x0000000000007941 */ /* 0x000fea0003800000 */
.L_x_22214:
        /* <DEDUP_REMOVED lines=26> */
[----:B------:R-:W-:Y:S05]  /*3f60*/  CALL.REL.NOINC `($__internal_55_$__cuda_sm20_rem_s64) ;  /* 0x00000068004c7944 */ /* 0x000fea0003c00000 */
[----:B------:R-:W-:Y:S01]  /*3f70*/  MOV R2, R4 ;  /* 0x0000000400027202 */ /* 0x000fe20000000f00 */
[----:B------:R-:W-:Y:S01]  /*3f80*/  IMAD.MOV.U32 R3, RZ, RZ, R5 ;  /* 0x000000ffff037224 */ /* 0x000fe200078e0005 */
[----:B------:R-:W-:Y:S06]  /*3f90*/  BRA `(.L_x_22219) ;  /* 0x0000000000487947 */ /* 0x000fec0003800000 */
.L_x_22218:
        /* <DEDUP_REMOVED lines=18> */
.L_x_22219:
[----:B------:R-:W-:Y:S05]  /*40c0*/  BSYNC B0 ;  /* 0x0000000000007941 */ /* 0x000fea0003800000 */
.L_x_22217:
        /* <DEDUP_REMOVED lines=8> */
.L_x_22210:
        /* <DEDUP_REMOVED lines=17> */
.L_x_22222:
        /* <DEDUP_REMOVED lines=24> */
.L_x_22221:
[----:B------:R-:W-:Y:S05]  /*43e0*/  BSYNC B8 ;  /* 0x0000000000087941 */ /* 0x000fea0003800000 */
.L_x_22220:
[----:B------:R-:W-:-:S04]  /*43f0*/  IADD3 R16, P0, R16, 0x4, RZ ;  /* 0x0000000410107810 */ /* 0x000fc80007f1e0ff */
[----:B------:R-:W-:Y:S02]  /*4400*/  IADD3.X R17, RZ, R17, RZ, P0, !PT ;  /* 0x00000011ff117210 */ /* 0x000fe400007fe4ff */
[----:B------:R-:W-:-:S04]  /*4410*/  ISETP.GE.U32.AND P0, PT, R16, R18, PT ;  /* 0x000000121000720c */ /* 0x000fc80003f06070 */
[----:B------:R-:W-:-:S13]  /*4420*/  ISETP.GE.U32.AND.EX P0, PT, R17, R22, PT, P0 ;  /* 0x000000161100720c */ /* 0x000fda0003f06100 */
[----:B------:R-:W-:Y:S05]  /*4430*/  @!P0 BRA `(.L_x_22222) ;  /* 0xfffffffc00888947 */ /* 0x000fea000383ffff */
.L_x_22189:
[----:B------:R-:W-:Y:S05]  /*4440*/  BSYNC B7 ;  /* 0x0000000000077941 */ /* 0x000fea0003800000 */
.L_x_22188:
        /* <DEDUP_REMOVED lines=27> */
.L_x_22226:
[----:B------:R-:W-:Y:S05]  /*4600*/  BSYNC B8 ;  /* 0x0000000000087941 */ /* 0x000fea0003800000 */
.L_x_22225:
        /* <DEDUP_REMOVED lines=23> */
.L_x_22228:
[----:B------:R-:W-:Y:S05]  /*4780*/  BSYNC B8 ;  /* 0x0000000000087941 */ /* 0x000fea0003800000 */
.L_x_22227:
        /* <DEDUP_REMOVED lines=26> */
.L_x_22230:
[----:B------:R-:W-:Y:S05]  /*4930*/  BSYNC B8 ;  /* 0x0000000000087941 */ /* 0x000fea0003800000 */
.L_x_22229:
        /* <DEDUP_REMOVED lines=17> */
.L_x_22244:
        /* <DEDUP_REMOVED lines=13> */
[----:B------:R-:W-:Y:S02]  /*4b20*/  IMAD.MOV.U32 R10, RZ, RZ, R4 ;  /* 0x000000ffff0a7224 */ /* 0x000fe400078e0004 */
[----:B------:R-:W-:Y:S01]  /*4b30*/  IMAD.MOV.U32 R11, RZ, RZ, R3 ;  /* 0x000000ffff0b7224 */ /* 0x000fe200078e0003 */
[----:B------:R-:W-:Y:S06]  /*4b40*/  BRA `(.L_x_22234) ;  /* 0x00000000004c7947 */ /* 0x000fec0003800000 */
.L_x_22233:
        /* <DEDUP_REMOVED lines=19> */
.L_x_22234:
[----:B------:R-:W-:Y:S05]  /*4c80*/  BSYNC B1 ;  /* 0x0000000000017941 */ /* 0x000fea0003800000 */
.L_x_22232:
        /* <DEDUP_REMOVED lines=31> */
.L_x_22236:
        /* <DEDUP_REMOVED lines=19> */
.L_x_22237:
[----:B------:R-:W-:Y:S05]  /*4fb0*/  BSYNC B1 ;  /* 0x0000000000017941 */ /* 0x000fea0003800000 */
.L_x_22235:
        /* <DEDUP_REMOVED lines=29> */
.L_x_22239:
        /* <DEDUP_REMOVED lines=19> */
.L_x_22240:
[----:B------:R-:W-:Y:S05]  /*52c0*/  BSYNC B1 ;  /* 0x0000000000017941 */ /* 0x000fea0003800000 */
.L_x_22238:
        /* <DEDUP_REMOVED lines=28> */
.L_x_22242:
        /* <DEDUP_REMOVED lines=19> */
.L_x_22243:
[----:B------:R-:W-:Y:S05]  /*55c0*/  BSYNC B1 ;  /* 0x0000000000017941 */ /* 0x000fea0003800000 */
.L_x_22241:
        /* <DEDUP_REMOVED lines=21> */
.L_x_22231:
        /* <DEDUP_REMOVED lines=18> */
.L_x_22247:
        /* <DEDUP_REMOVED lines=19> */
.L_x_22248:
[----:B------:R-:W-:Y:S05]  /*5970*/  BSYNC B0 ;  /* 0x0000000000007941 */ /* 0x000fea0003800000 */
.L_x_22246:
        /* <DEDUP_REMOVED lines=30> */
[----:B------:R-:W-:Y:S05]  /*5b60*/  CALL.REL.NOINC `($__internal_54_$__cuda_sm20_div_s64) ;  /* 0x0000004400fc7944 */ /* 0x000fea0003c00000 */
[----:B------:R-:W-:Y:S01]  /*5b70*/  IMAD.MOV.U32 R2, RZ, RZ, R4 ;  /* 0x000000ffff027224 */ /* 0x000fe200078e0004 */
[----:B------:R-:W-:Y:S06]  /*5b80*/  BRA `(.L_x_22251) ;  /* 0x00000000004c7947 */ /* 0x000fec0003800000 */
.L_x_22250:
        /* <DEDUP_REMOVED lines=19> */
.L_x_22251:
[----:B------:R-:W-:Y:S05]  /*5cc0*/  BSYNC B0 ;  /* 0x0000000000007941 */ /* 0x000fea0003800000 */
.L_x_22249:
        /* <DEDUP_REMOVED lines=26> */
[----:B------:R-:W-:Y:S05]  /*5e70*/  CALL.REL.NOINC `($__internal_55_$__cuda_sm20_rem_s64) ;  /* 0x0000004800887944 */ /* 0x000fea0003c00000 */
[----:B------:R-:W-:Y:S01]  /*5e80*/  IMAD.MOV.U32 R2, RZ, RZ, R4 ;  /* 0x000000ffff027224 */ /* 0x000fe200078e0004 */
[----:B------:R-:W-:Y:S01]  /*5e90*/  MOV R3, R5 ;  /* 0x0000000500037202 */ /* 0x000fe20000000f00 */
[----:B------:R-:W-:Y:S06]  /*5ea0*/  BRA `(.L_x_22254) ;  /* 0x0000000000487947 */ /* 0x000fec0003800000 */
.L_x_22253:
        /* <DEDUP_REMOVED lines=18> */
.L_x_22254:
[----:B------:R-:W-:Y:S05]  /*5fd0*/  BSYNC B0 ;  /* 0x0000000000007941 */ /* 0x000fea0003800000 */
.L_x_22252:
        /* <DEDUP_REMOVED lines=8> */
.L_x_22245:
        /* <DEDUP_REMOVED lines=17> */
.L_x_22257:
        /* <DEDUP_REMOVED lines=24> */
.L_x_22256:
[----:B------:R-:W-:Y:S05]  /*62f0*/  BSYNC B8 ;  /* 0x0000000000087941 */ /* 0x000fea0003800000 */
.L_x_22255:
[----:B------:R-:W-:-:S05]  /*6300*/  IADD3 R16, P0, R16, 0x4, RZ ;  /* 0x0000000410107810 */ /* 0x000fca0007f1e0ff */
[----:B------:R-:W-:Y:S01]  /*6310*/  IMAD.X R17, RZ, RZ, R17, P0 ;  /* 0x000000ffff117224 */ /* 0x000fe200000e0611 */
[----:B------:R-:W-:-:S04]  /*6320*/  ISETP.GE.U32.AND P0, PT, R16, R23, PT ;  /* 0x000000171000720c */ /* 0x000fc80003f06070 */
[----:B------:R-:W-:-:S13]  /*6330*/  ISETP.GE.U32.AND.EX P0, PT, R17, R18, PT, P0 ;  /* 0x000000121100720c */ /* 0x000fda0003f06100 */
[----:B------:R-:W-:Y:S05]  /*6340*/  @!P0 BRA `(.L_x_22257) ;  /* 0xfffffffc00888947 */ /* 0x000fea000383ffff */
.L_x_22224:
[----:B------:R-:W-:Y:S05]  /*6350*/  BSYNC B7 ;  /* 0x0000000000077941 */ /* 0x000fea0003800000 */
.L_x_22223:
        /* <DEDUP_REMOVED lines=27> */
.L_x_22261:
[----:B------:R-:W-:Y:S05]  /*6510*/  BSYNC B8 ;  /* 0x0000000000087941 */ /* 0x000fea0003800000 */
.L_x_22260:
        /* <DEDUP_REMOVED lines=23> */
.L_x_22263:
[----:B------:R-:W-:Y:S05]  /*6690*/  BSYNC B8 ;  /* 0x0000000000087941 */ /* 0x000fea0003800000 */
.L_x_22262:
        /* <DEDUP_REMOVED lines=26> */
.L_x_22265:
[----:B------:R-:W-:Y:S05]  /*6840*/  BSYNC B8 ;  /* 0x0000000000087941 */ /* 0x000fea0003800000 */
.L_x_22264:
        /* <DEDUP_REMOVED lines=17> */
.L_x_22279:
        /* <DEDUP_REMOVED lines=16> */
.L_x_22268:
        /* <DEDUP_REMOVED lines=19> */
.L_x_22269:
[----:B------:R-:W-:Y:S05]  /*6b90*/  BSYNC B1 ;  /* 0x0000000000017941 */ /* 0x000fea0003800000 */
.L_x_22267:
        /* <DEDUP_REMOVED lines=31> */
.L_x_22271:
        /* <DEDUP_REMOVED lines=19> */
.L_x_22272:
[----:B------:R-:W-:Y:S05]  /*6ec0*/  BSYNC B1 ;  /* 0x0000000000017941 */ /* 0x000fea0003800000 */
.L_x_22270:
        /* <DEDUP_REMOVED lines=29> */
.L_x_22274:
        /* <DEDUP_REMOVED lines=19> */
.L_x_22275:
[----:B------:R-:W-:Y:S05]  /*71d0*/  BSYNC B1 ;  /* 0x0000000000017941 */ /* 0x000fea0003800000 */
.L_x_22273:
        /* <DEDUP_REMOVED lines=28> */
.L_x_22277:
        /* <DEDUP_REMOVED lines=19> */
.L_x_22278:
[----:B------:R-:W-:Y:S05]  /*74d0*/  BSYNC B1 ;  /* 0x0000000000017941 */ /* 0x000fea0003800000 */
.L_x_22276:
        /* <DEDUP_REMOVED lines=21> */
.L_x_22266:
        /* <DEDUP_REMOVED lines=18> */
.L_x_22282:
        /* <DEDUP_REMOVED lines=19> */
.L_x_22283:
[----:B------:R-:W-:Y:S05]  /*7880*/  BSYNC B0 ;  /* 0x0000000000007941 */ /* 0x000fea0003800000 */
.L_x_22281:
        /* <DEDUP_REMOVED lines=32> */
[----:B------:R-:W-:Y:S06]  /*7a90*/  BRA `(.L_x_22286) ;  /* 0x00000000004c7947 */ /* 0x000fec0003800000 */
.L_x_22285:
        /* <DEDUP_REMOVED lines=19> */
.L_x_22286:
[----:B------:R-:W-:Y:S05]  /*7bd0*/  BSYNC B0 ;  /* 0x0000000000007941 */ /* 0x000fea0003800000 */
.L_x_22284:
        /* <DEDUP_REMOVED lines=26> */
[----:B------:R-:W-:Y:S05]  /*7d80*/  CALL.REL.NOINC `($__internal_55_$__cuda_sm20_rem_s64) ;  /* 0x0000002800c47944 */ /* 0x000fea0003c00000 */
[----:B------:R-:W-:Y:S02]  /*7d90*/  IMAD.MOV.U32 R2, RZ, RZ, R4 ;  /* 0x000000ffff027224 */ /* 0x000fe400078e0004 */
[----:B------:R-:W-:Y:S01]  /*7da0*/  IMAD.MOV.U32 R3, RZ, RZ, R5 ;  /* 0x000000ffff037224 */ /* 0x000fe200078e0005 */
[----:B------:R-:W-:Y:S06]  /*7db0*/  BRA `(.L_x_22289) ;  /* 0x0000000000487947 */ /* 0x000fec0003800000 */
.L_x_22288:
        /* <DEDUP_REMOVED lines=18> */
.L_x_22289:
[----:B------:R-:W-:Y:S05]  /*7ee0*/  BSYNC B0 ;  /* 0x0000000000007941 */ /* 0x000fea0003800000 */
.L_x_22287:
        /* <DEDUP_REMOVED lines=8> */
.L_x_22280:
        /* <DEDUP_REMOVED lines=17> */
.L_x_22292:
        /* <DEDUP_REMOVED lines=24> */
.L_x_22291:
[----:B------:R-:W-:Y:S05]  /*8200*/  BSYNC B8 ;  /* 0x0000000000087941 */ /* 0x000fea0003800000 */
.L_x_22290:
[----:B------:R-:W-:-:S05]  /*8210*/  IADD3 R16, P0, R16, 0x4, RZ ;  /* 0x0000000410107810 */ /* 0x000fca0007f1e0ff */
[----:B------:R-:W-:Y:S01]  /*8220*/  IMAD.X R17, RZ, RZ, R17, P0 ;  /* 0x000000ffff117224 */ /* 0x000fe200000e0611 */
[----:B------:R-:W-:-:S04]  /*8230*/  ISETP.GE.U32.AND P0, PT, R16, R23, PT ;  /* 0x000000171000720c */ /* 0x000fc80003f06070 */
[----:B------:R-:W-:-:S13]  /*8240*/  ISETP.GE.U32.AND.EX P0, PT, R17, R18, PT, P0 ;  /* 0x000000121100720c */ /* 0x000fda0003f06100 */
[----:B------:R-:W-:Y:S05]  /*8250*/  @!P0 BRA `(.L_x_22292) ;  /* 0xfffffffc00888947 */ /* 0x000fea000383ffff */
.L_x_22259:
[----:B------:R-:W-:Y:S05]  /*8260*/  BSYNC B7 ;  /* 0x0000000000077941 */ /* 0x000fea0003800000 */
.L_x_22258:
        /* <DEDUP_REMOVED lines=26> */
.L_x_22294:
[----:B------:R-:W-:Y:S05]  /*8410*/  BSYNC B7 ;  /* 0x0000000000077941 */ /* 0x000fea0003800000 */
.L_x_22293:
        /* <DEDUP_REMOVED lines=23> */
.L_x_22296:
[----:B------:R-:W-:Y:S05]  /*8590*/  BSYNC B7 ;  /* 0x0000000000077941 */ /* 0x000fea0003800000 */
.L_x_22295:
        /* <DEDUP_REMOVED lines=26> */
.L_x_22298:
[----:B------:R-:W-:Y:S05]  /*8740*/  BSYNC B7 ;  /* 0x0000000000077941 */ /* 0x000fea0003800000 */
.L_x_22297:
        /* <DEDUP_REMOVED lines=17> */
.L_x_22312:
        /* <DEDUP_REMOVED lines=15> */
.L_x_22301:
        /* <DEDUP_REMOVED lines=19> */
.L_x_22302:
[----:B------:R-:W-:Y:S05]  /*8a80*/  BSYNC B1 ;  /* 0x0000000000017941 */ /* 0x000fea0003800000 */
.L_x_22300:
        /* <DEDUP_REMOVED lines=31> */
.L_x_22304:
        /* <DEDUP_REMOVED lines=19> */
.L_x_22305:
[----:B------:R-:W-:Y:S05]  /*8db0*/  BSYNC B1 ;  /* 0x0000000000017941 */ /* 0x000fea0003800000 */
.L_x_22303:
        /* <DEDUP_REMOVED lines=29> */
.L_x_22307:
        /* <DEDUP_REMOVED lines=19> */
.L_x_22308:
[----:B------:R-:W-:Y:S05]  /*90c0*/  BSYNC B1 ;  /* 0x0000000000017941 */ /* 0x000fea0003800000 */
.L_x_22306:
        /* <DEDUP_REMOVED lines=28> */
.L_x_22310:
        /* <DEDUP_REMOVED lines=19> */
.L_x_22311:
[----:B------:R-:W-:Y:S05]  /*93c0*/  BSYNC B1 ;  /* 0x0000000000017941 */ /* 0x000fea0003800000 */
.L_x_22309:
        /* <DEDUP_REMOVED lines=21> */
.L_x_22299:
        /* <DEDUP_REMOVED lines=14> */
[----:B------:R-:W-:Y:S05]  /*9600*/  CALL.REL.NOINC `($__internal_54_$__cuda_sm20_div_s64) ;  /* 0x0000000c00547944 */ /* 0x000fea0003c00000 */
[----:B------:R-:W-:Y:S01]  /*9610*/  IMAD.MOV.U32 R10, RZ, RZ, R4 ;  /* 0x000000ffff0a7224 */ /* 0x000fe200078e0004 */
[----:B------:R-:W-:Y:S01]  /*9620*/  MOV R11, R3 ;  /* 0x00000003000b7202 */ /* 0x000fe20000000f00 */
[----:B------:R-:W-:Y:S06]  /*9630*/  BRA `(.L_x_22316) ;  /* 0x00000000004c7947 */ /* 0x000fec0003800000 */
.L_x_22315:
        /* <DEDUP_REMOVED lines=19> */
.L_x_22316:
[----:B------:R-:W-:Y:S05]  /*9770*/  BSYNC B0 ;  /* 0x0000000000007941 */ /* 0x000fea0003800000 */
.L_x_22314:
        /* <DEDUP_REMOVED lines=31> */
[----:B------:R-:W-:Y:S01]  /*9970*/  MOV R2, R4 ;  /* 0x0000000400027202 */ /* 0x000fe20000000f00 */
[----:B------:R-:W-:Y:S06]  /*9980*/  BRA `(.L_x_22319) ;  /* 0x00000000004c7947 */ /* 0x000fec0003800000 */
.L_x_22318:
        /* <DEDUP_REMOVED lines=19> */
.L_x_22319:
[----:B------:R-:W-:Y:S05]  /*9ac0*/  BSYNC B0 ;  /* 0x0000000000007941 */ /* 0x000fea0003800000 */
.L_x_22317:
        /* <DEDUP_REMOVED lines=27> */
[----:B------:R-:W-:Y:S01]  /*9c80*/  IMAD.MOV.U32 R2, RZ, RZ, R4 ;  /* 0x000000ffff027224 */ /* 0x000fe200078e0004 */
[----:B------:R-:W-:Y:S01]  /*9c90*/  MOV R3, R5 ;  /* 0x0000000500037202 */ /* 0x000fe20000000f00 */
[----:B------:R-:W-:Y:S06]  /*9ca0*/  BRA `(.L_x_22322) ;  /* 0x0000000000487947 */ /* 0x000fec0003800000 */
.L_x_22321:
        /* <DEDUP_REMOVED lines=18> */
.L_x_22322:
[----:B------:R-:W-:Y:S05]  /*9dd0*/  BSYNC B0 ;  /* 0x0000000000007941 */ /* 0x000fea0003800000 */
.L_x_22320:
        /* <DEDUP_REMOVED lines=8> */
.L_x_22313:
        /* <DEDUP_REMOVED lines=17> */
.L_x_22325:
        /* <DEDUP_REMOVED lines=24> */
.L_x_22324:
[----:B------:R-:W-:Y:S05]  /*a0f0*/  BSYNC B7 ;  /* 0x0000000000077941 */ /* 0x000fea0003800000 */
.L_x_22323:
[----:B------:R-:W-:-:S05]  /*a100*/  IADD3 R16, P0, R16, 0x4, RZ ;  /* 0x0000000410107810 */ /* 0x000fca0007f1e0ff */
[----:B------:R-:W-:Y:S01]  /*a110*/  IMAD.X R17, RZ, RZ, R17, P0 ;  /* 0x000000ffff117224 */ /* 0x000fe200000e0611 */
[----:B------:R-:W-:-:S04]  /*a120*/  ISETP.GE.U32.AND P0, PT, R16, R23, PT ;  /* 0x000000171000720c */ /* 0x000fc80003f06070 */
[----:B------:R-:W-:-:S13]  /*a130*/  ISETP.GE.U32.AND.EX P0, PT, R17, R18, PT, P0 ;  /* 0x000000121100720c */ /* 0x000fda0003f06100 */
[----:B------:R-:W-:Y:S05]  /*a140*/  @!P0 BRA `(.L_x_22325) ;  /* 0xfffffffc00888947 */ /* 0x000fea000383ffff */
.L_x_22187:
[----:B------:R-:W-:Y:S05]  /*a150*/  BSYNC B6 ;  /* 0x0000000000067941 */ /* 0x000fea0003800000 */
.L_x_22141:
        /* <DEDUP_REMOVED lines=23> */
.L_x_22327:
[----:B------:R-:W-:Y:S05]  /*a2d0*/  BSYNC B0 ;  /* 0x0000000000007941 */ /* 0x000fea0003800000 */
.L_x_22326:
        /* <DEDUP_REMOVED lines=8> */
        .weak           $__internal_54_$__cuda_sm20_div_s64
        .type           $__internal_54_$__cuda_sm20_div_s64,@function
        .size           $__internal_54_$__cuda_sm20_div_s64,($__internal_55_$__cuda_sm20_rem_s64 - $__internal_54_$__cuda_sm20_div_s64)
$__internal_54_$__cuda_sm20_div_s64:
        /* <DEDUP_REMOVED lines=83> */
[----:B------:R-:W-:Y:S06]  /*a890*/  RET.REL.NODEC R6 `(_ZN2at6native27unrolled_elementwise_kernelIZZZNS0_67_GLOBAL__N__bb565c37_34_ValidateCompressedIndicesKernel_cu_33a4b88b42_validate_compressed_sparse_indices_kernelILNS2_8CDimNameE0ENS2_18CUDAKernelLauncherENS2_14EmptyVecKernelENS2_8DummyVecELm0EEEvRKNS_6TensorESA_lllENKUlvE1_clEvENKUlvE_clEvEUliiiiiE_St5arrayIPcLm6EELi4E23TrivialOffsetCalculatorILi5EjESH_ILi1EjENS0_6memory15LoadWithoutCastENSK_16StoreWithoutCastEEEviT_T0_T2_T3_T4_T5_) ;  /* 0xffffff5406d87950 */ /* 0x000fec0003c3ffff */
        .weak           $__internal_55_$__cuda_sm20_rem_s64
        .type           $__internal_55_$__cuda_sm20_rem_s64,@function
        .size           $__internal_55_$__cuda_sm20_rem_s64,(.L_x_32235 - $__internal_55_$__cuda_sm20_rem_s64)
$__internal_55_$__cuda_sm20_rem_s64:
        /* <DEDUP_REMOVED lines=77> */
[----:B------:R-:W-:Y:S06]  /*ad70*/  RET.REL.NODEC R2 `(_ZN2at6native27unrolled_elementwise_kernelIZZZNS0_67_GLOBAL__N__bb565c37_34_ValidateCompressedIndicesKernel_cu_33a4b88b42_validate_compressed_sparse_indices_kernelILNS2_8CDimNameE0ENS2_18CUDAKernelLauncherENS2_14EmptyVecKernelENS2_8DummyVecELm0EEEvRKNS_6TensorESA_lllENKUlvE1_clEvENKUlvE_clEvEUliiiiiE_St5arrayIPcLm6EELi4E23TrivialOffsetCalculatorILi5EjESH_ILi1EjENS0_6memory15LoadWithoutCastENSK_16StoreWithoutCastEEEviT_T0_T2_T3_T4_T5_) ;  /* 0xffffff5002a07950 */ /* 0x000fec0003c3ffff */
.L_x_22328:
        /* <DEDUP_REMOVED lines=16> */
.L_x_32235:


//--------------------- .text._ZN2at6native29vectorized_elementwise_kernelILi2EZZZNS0_67_GLOBAL__N__bb565c37_34_ValidateCompressedIndicesKernel_cu_33a4b88b42_validate_compressed_sparse_indices_kernelILNS2_8CDimNameE0ENS2_18CUDAKernelLauncherENS2_14EmptyVecKernelENS2_8DummyVecELm0EEEvRKNS_6TensorESA_lllENKUlvE1_clEvENKUlvE_clEvEUliiiiiE_St5arrayIPcLm6EEEEviT0_T1_ --------------------------
	.section	.text._ZN2at6native29vectorized_elementwise_kernelILi2EZZZNS0_67_GLOBAL__N__bb565c37_34_ValidateCompressedIndicesKernel_cu_33a4b88b42_validate_compressed_sparse_indices_kernelILNS2_8CDimNameE0ENS2_18CUDAKernelLauncherENS2_14EmptyVecKernelENS2_8DummyVecELm0EEEvRKNS_6TensorESA_lllENKUlvE1_clEvENKUlvE_clEvEUliiiiiE_St5arrayIPcLm6EEEEviT0_T1_,"ax",@progbits
	.align	128
        .global         _ZN2at6native29vectorized_elementwise_kernelILi2EZZZNS0_67_GLOBAL__N__bb565c37_34_ValidateCompressedIndicesKernel_cu_33a4b88b42_validate_compressed_sparse_indices_kernelILNS2_8CDimNameE0ENS2_18CUDAKernelLauncherENS2_14EmptyVecKernelENS2_8DummyVecELm0EEEvRKNS_6TensorESA_lllENKUlvE1_clEvENKUlvE_clEvEUliiiiiE_St5arrayIPcLm6EEEEviT0_T1_
        .type           _ZN2at6native29vectorized_elementwise_kernelILi2EZZZNS0_67_GLOBAL__N__bb565c37_34_ValidateCompressedIndicesKernel_cu_33a4b88b42_validate_compressed_sparse_indices_kernelILNS2_8CDimNameE0ENS2_18CUDAKernelLauncherENS2_14EmptyVecKernelENS2_8DummyVecELm0EEEvRKNS_6TensorESA_lllENKUlvE1_clEvENKUlvE_clEvEUliiiiiE_St5arrayIPcLm6EEEEviT0_T1_,@function
        .size           _ZN2at6native29vectorized_elementwise_kernelILi2EZZZNS0_67_GLOBAL__N__bb565c37_34_ValidateCompressedIndicesKernel_cu_33a4b88b42_validate_compressed_sparse_indices_kernelILNS2_8CDimNameE0ENS2_18CUDAKernelLauncherENS2_14EmptyVecKernelENS2_8DummyVecELm0EEEvRKNS_6TensorESA_lllENKUlvE1_clEvENKUlvE_clEvEUliiiiiE_St5arrayIPcLm6EEEEviT0_T1_,(.L_x_32237 - _ZN2at6native29vectorized_elementwise_kernelILi2EZZZNS0_67_GLOBAL__N__bb565c37_34_ValidateCompressedIndicesKernel_cu_33a4b88b42_validate_compressed_sparse_indices_kernelILNS2_8CDimNameE0ENS2_18CUDAKernelLauncherENS2_14EmptyVecKernelENS2_8DummyVecELm0EEEvRKNS_6TensorESA_lllENKUlvE1_clEvENKUlvE_clEvEUliiiiiE_St5arrayIPcLm6EEEEviT0_T1_)
        .other          _ZN2at6native29vectorized_elementwise_kernelILi2EZZZNS0_67_GLOBAL__N__bb565c37_34_ValidateCompressedIndicesKernel_cu_33a4b88b42_validate_compressed_sparse_indices_kernelILNS2_8CDimNameE0ENS2_18CUDAKernelLauncherENS2_14EmptyVecKernelENS2_8DummyVecELm0EEEvRKNS_6TensorESA_lllENKUlvE1_clEvENKUlvE_clEvEUliiiiiE_St5arrayIPcLm6EEEEviT0_T1_,@"STO_CUDA_ENTRY STV_DEFAULT"
_ZN2at6native29vectorized_elementwise_kernelILi2EZZZNS0_67_GLOBAL__N__bb565c37_34_ValidateCompressedIndicesKernel_cu_33a4b88b42_validate_compressed_sparse_indices_kernelILNS2_8CDimNameE0ENS2_18CUDAKernelLauncherENS2_14EmptyVecKernelENS2_8DummyVecELm0EEEvRKNS_6TensorESA_lllENKUlvE1_clEvENKUlvE_clEvEUliiiiiE_St5arrayIPcLm6EEEEviT0_T1_:
.text._ZN2at6native29vectorized_elementwise_kernelILi2EZZZNS0_67_GLOBAL__N__bb565c37_34_ValidateCompressedIndicesKernel_cu_33a4b88b42_validate_compressed_sparse_indices_kernelILNS2_8CDimNameE0ENS2_18CUDAKernelLauncherENS2_14EmptyVecKernelENS2_8DummyVecELm0EEEvRKNS_6TensorESA_lllENKUlvE1_clEvENKUlvE_clEvEUliiiiiE_St5arrayIPcLm6EEEEviT0_T1_:
        /* <DEDUP_REMOVED lines=74> */
.L_x_22333:
[----:B------:R-:W-:Y:S05]  /*04a0*/  BSYNC B7 ;  /* 0x0000000000077941 */ /* 0x000fea0003800000 */
.L_x_22332:
        /* <DEDUP_REMOVED lines=24> */
.L_x_22335:
[----:B------:R-:W-:Y:S05]  /*0630*/  BSYNC B7 ;  /* 0x0000000000077941 */ /* 0x000fea0003800000 */
.L_x_22334:
        /* <DEDUP_REMOVED lines=26> */
.L_x_22337:
[----:B------:R-:W-:Y:S05]  /*07e0*/  BSYNC B7 ;  /* 0x0000000000077941 */ /* 0x000fea0003800000 */
.L_x_22336:
        /* <DEDUP_REMOVED lines=16> */
.L_x_22342:
        /* <DEDUP_REMOVED lines=23> */
.L_x_22341:
[----:B------:R-:W-:Y:S05]  /*0a60*/  BSYNC B8 ;  /* 0x0000000000087941 */ /* 0x000fea0003800000 */
.L_x_22340:
[----:B------:R-:W-:-:S05]  /*0a70*/  IADD3 R30, P0, R30, 0x4, RZ ;  /* 0x000000041e1e7810 */ /* 0x000fca0007f1e0ff */
[----:B------:R-:W-:Y:S01]  /*0a80*/  IMAD.X R31, RZ, RZ, R31, P0 ;  /* 0x000000ffff1f7224 */ /* 0x000fe200000e061f */
[----:B------:R-:W-:-:S04]  /*0a90*/  ISETP.GE.U32.AND P0, PT, R30, R29, PT ;  /* 0x0000001d1e00720c */ /* 0x000fc80003f06070 */
[----:B------:R-:W-:-:S13]  /*0aa0*/  ISETP.GE.U32.AND.EX P0, PT, R31, R22, PT, P0 ;  /* 0x000000161f00720c */ /* 0x000fda0003f06100 */
[----:B------:R-:W-:Y:S05]  /*0ab0*/  @!P0 BRA `(.L_x_22342) ;  /* 0xfffffffc008c8947 */ /* 0x000fea000383ffff */
.L_x_22339:
[----:B------:R-:W-:Y:S05]  /*0ac0*/  BSYNC B7 ;  /* 0x0000000000077941 */ /* 0x000fea0003800000 */
.L_x_22338:
        /* <DEDUP_REMOVED lines=24> */
.L_x_22344:
[----:B------:R-:W-:Y:S05]  /*0c50*/  BSYNC B7 ;  /* 0x0000000000077941 */ /* 0x000fea0003800000 */
.L_x_22343:
        /* <DEDUP_REMOVED lines=21> */
.L_x_22346:
[----:B------:R-:W-:Y:S05]  /*0db0*/  BSYNC B7 ;  /* 0x0000000000077941 */ /* 0x000fea0003800000 */
.L_x_22345:
        /* <DEDUP_REMOVED lines=26> */
.L_x_22348:
[----:B------:R-:W-:Y:S05]  /*0f60*/  BSYNC B7 ;  /* 0x0000000000077941 */ /* 0x000fea0003800000 */
.L_x_22347:
        /* <DEDUP_REMOVED lines=16> */
.L_x_22353:
        /* <DEDUP_REMOVED lines=24> */
.L_x_22352:
[----:B------:R-:W-:Y:S05]  /*11f0*/  BSYNC B8 ;  /* 0x0000000000087941 */ /* 0x000fea0003800000 */
.L_x_22351:
[----:B------:R-:W-:-:S04]  /*1200*/  IADD3 R26, P0, R26, 0x4, RZ ;  /* 0x000000041a1a7810 */ /* 0x000fc80007f1e0ff */
[----:B------:R-:W-:Y:S02]  /*1210*/  IADD3.X R27, RZ, R27, RZ, P0, !PT ;  /* 0x0000001bff1b7210 */ /* 0x000fe400007fe4ff */
[----:B------:R-:W-:-:S04]  /*1220*/  ISETP.GE.U32.AND P0, PT, R26, R29, PT ;  /* 0x0000001d1a00720c */ /* 0x000fc80003f06070 */
[----:B------:R-:W-:-:S13]  /*1230*/  ISETP.GE.U32.AND.EX P0, PT, R27, R30, PT, P0 ;  /* 0x0000001e1b00720c */ /* 0x000fda0003f06100 */
[----:B------:R-:W-:Y:S05]  /*1240*/  @!P0 BRA `(.L_x_22353) ;  /* 0xfffffffc00888947 */ /* 0x000fea000383ffff */
.L_x_22350:
[----:B------:R-:W-:Y:S05]  /*1250*/  BSYNC B7 ;  /* 0x0000000000077941 */ /* 0x000fea0003800000 */
.L_x_22349:
        /* <DEDUP_REMOVED lines=21> */
.L_x_22355:
[----:B------:R-:W-:Y:S05]  /*13b0*/  BSYNC B7 ;  /* 0x0000000000077941 */ /* 0x000fea0003800000 */
.L_x_22354:
        /* <DEDUP_REMOVED lines=21> */
.L_x_22357:
[----:B------:R-:W-:Y:S05]  /*1510*/  BSYNC B7 ;  /* 0x0000000000077941 */ /* 0x000fea0003800000 */
.L_x_22356:
        /* <DEDUP_REMOVED lines=26> */
.L_x_22359:
[----:B------:R-:W-:Y:S05]  /*16c0*/  BSYNC B7 ;  /* 0x0000000000077941 */ /* 0x000fea0003800000 */
.L_x_22358:
        /* <DEDUP_REMOVED lines=16> */
.L_x_22364:
        /* <DEDUP_REMOVED lines=24> */
.L_x_22363:
[----:B------:R-:W-:Y:S05]  /*1950*/  BSYNC B8 ;  /* 0x0000000000087941 */ /* 0x000fea0003800000 */
.L_x_22362:
[----:B------:R-:W-:-:S05]  /*1960*/  IADD3 R26, P0, R26, 0x4, RZ ;  /* 0x000000041a1a7810 */ /* 0x000fca0007f1e0ff */
[----:B------:R-:W-:Y:S01]  /*1970*/  IMAD.X R27, RZ, RZ, R27, P0 ;  /* 0x000000ffff1b7224 */ /* 0x000fe200000e061b */
[----:B------:R-:W-:-:S04]  /*1980*/  ISETP.GE.U32.AND P0, PT, R26, R23, PT ;  /* 0x000000171a00720c */ /* 0x000fc80003f06070 */
[----:B------:R-:W-:-:S13]  /*1990*/  ISETP.GE.U32.AND.EX P0, PT, R27, R18, PT, P0 ;  /* 0x000000121b00720c */ /* 0x000fda0003f06100 */
[----:B------:R-:W-:Y:S05]  /*19a0*/  @!P0 BRA `(.L_x_22364) ;  /* 0xfffffffc00888947 */ /* 0x000fea000383ffff */
.L_x_22361:
[----:B------:R-:W-:Y:S05]  /*19b0*/  BSYNC B7 ;  /* 0x0000000000077941 */ /* 0x000fea0003800000 */
.L_x_22360:
        /* <DEDUP_REMOVED lines=21> */
.L_x_22366:
[----:B------:R-:W-:Y:S05]  /*1b10*/  BSYNC B7 ;  /* 0x0000000000077941 */ /* 0x000fea0003800000 */
.L_x_22365:
        /* <DEDUP_REMOVED lines=21> */
.L_x_22368:
[----:B------:R-:W-:Y:S05]  /*1c70*/  BSYNC B7 ;  /* 0x0000000000077941 */ /* 0x000fea0003800000 */
.L_x_22367:
        /* <DEDUP_REMOVED lines=26> */
.L_x_22370:
[----:B------:R-:W-:Y:S05]  /*1e20*/  BSYNC B7 ;  /* 0x0000000000077941 */ /* 0x000fea0003800000 */
.L_x_22369:
        /* <DEDUP_REMOVED lines=16> */
.L_x_22375:
        /* <DEDUP_REMOVED lines=24> */
.L_x_22374:
[----:B------:R-:W-:Y:S05]  /*20b0*/  BSYNC B8 ;  /* 0x0000000000087941 */ /* 0x000fea0003800000 */
.L_x_22373:
[----:B------:R-:W-:-:S05]  /*20c0*/  IADD3 R18, P0, R18, 0x4, RZ ;  /* 0x0000000412127810 */ /* 0x000fca0007f1e0ff */
[----:B------:R-:W-:Y:S01]  /*20d0*/  IMAD.X R19, RZ, RZ, R19, P0 ;  /* 0x000000ffff137224 */ /* 0x000fe200000e0613 */
[----:B------:R-:W-:-:S04]  /*20e0*/  ISETP.GE.U32.AND P0, PT, R18, R23, PT ;  /* 0x000000171200720c */ /* 0x000fc80003f06070 */
[----:B------:R-:W-:-:S13]  /*20f0*/  ISETP.GE.U32.AND.EX P0, PT, R19, R26, PT, P0 ;  /* 0x0000001a1300720c */ /* 0x000fda0003f06100 */
[----:B------:R-:W-:Y:S05]  /*2100*/  @!P0 BRA `(.L_x_22375) ;  /* 0xfffffffc00888947 */ /* 0x000fea000383ffff */
.L_x_22372:
[----:B------:R-:W-:Y:S05]  /*2110*/  BSYNC B7 ;  /* 0x0000000000077941 */ /* 0x000fea0003800000 */
.L_x_22371:
        /* <DEDUP_REMOVED lines=21> */
.L_x_22377:
[----:B------:R-:W-:Y:S05]  /*2270*/  BSYNC B7 ;  /* 0x0000000000077941 */ /* 0x000fea0003800000 */
.L_x_22376:
        /* <DEDUP_REMOVED lines=21> */
.L_x_22379:
[----:B------:R-:W-:Y:S05]  /*23d0*/  BSYNC B7 ;  /* 0x0000000000077941 */ /* 0x000fea0003800000 */
.L_x_22378:
        /* <DEDUP_REMOVED lines=26> */
.L_x_22381:
[----:B------:R-:W-:Y:S05]  /*2580*/  BSYNC B7 ;  /* 0x0000000000077941 */ /* 0x000fea0003800000 */
.L_x_22380:
        /* <DEDUP_REMOVED lines=16> */
.L_x_22386:
        /* <DEDUP_REMOVED lines=24> */
.L_x_22385:
[----:B------:R-:W-:Y:S05]  /*2810*/  BSYNC B8 ;  /* 0x0000000000087941 */ /* 0x000fea0003800000 */
.L_x_22384:
[----:B------:R-:W-:-:S04]  /*2820*/  IADD3 R18, P0, R18, 0x4, RZ ;  /* 0x0000000412127810 */ /* 0x000fc80007f1e0ff */
[----:B------:R-:W-:Y:S02]  /*2830*/  IADD3.X R19, RZ, R19, RZ, P0, !PT ;  /* 0x00000013ff137210 */ /* 0x000fe400007fe4ff */
[----:B------:R-:W-:-:S04]  /*2840*/  ISETP.GE.U32.AND P0, PT, R18, R23, PT ;  /* 0x000000171200720c */ /* 0x000fc80003f06070 */
[----:B------:R-:W-:-:S13]  /*2850*/  ISETP.GE.U32.AND.EX P0, PT, R19, R16, PT, P0 ;  /* 0x000000101300720c */ /* 0x000fda0003f06100 */
[----:B------:R-:W-:Y:S05]  /*2860*/  @!P0 BRA `(.L_x_22386) ;  /* 0xfffffffc00888947 */ /* 0x000fea000383ffff */
.L_x_22383:
[----:B------:R-:W-:Y:S05]  /*2870*/  BSYNC B7 ;  /* 0x0000000000077941 */ /* 0x000fea0003800000 */
.L_x_22382:
        /* <DEDUP_REMOVED lines=21> */
.L_x_22388:
[----:B------:R-:W-:Y:S05]  /*29d0*/  BSYNC B7 ;  /* 0x0000000000077941 */ /* 0x000fea0003800000 */
.L_x_22387:
        /* <DEDUP_REMOVED lines=21> */
.L_x_22390:
[----:B------:R-:W-:Y:S05]  /*2b30*/  BSYNC B7 ;  /* 0x0000000000077941 */ /* 0x000fea0003800000 */
.L_x_22389:
        /* <DEDUP_REMOVED lines=26> */
.L_x_22392:
[----:B------:R-:W-:Y:S05]  /*2ce0*/  BSYNC B7 ;  /* 0x0000000000077941 */ /* 0x000fea0003800000 */
.L_x_22391:
        /* <DEDUP_REMOVED lines=16> */
.L_x_22397:
        /* <DEDUP_REMOVED lines=24> */
.L_x_22396:
[----:B------:R-:W-:Y:S05]  /*2f70*/  BSYNC B8 ;  /* 0x0000000000087941 */ /* 0x000fea0003800000 */
.L_x_22395:
[----:B------:R-:W-:-:S05]  /*2f80*/  IADD3 R16, P0, R16, 0x4, RZ ;  /* 0x0000000410107810 */ /* 0x000fca0007f1e0ff */
[----:B------:R-:W-:Y:S01]  /*2f90*/  IMAD.X R17, RZ, RZ, R17, P0 ;  /* 0x000000ffff117224 */ /* 0x000fe200000e0611 */
[----:B------:R-:W-:-:S04]  /*2fa0*/  ISETP.GE.U32.AND P0, PT, R16, R19, PT ;  /* 0x000000131000720c */ /* 0x000fc80003f06070 */
[----:B------:R-:W-:-:S13]  /*2fb0*/  ISETP.GE.U32.AND.EX P0, PT, R17, R18, PT, P0 ;  /* 0x000000121100720c */ /* 0x000fda0003f06100 */
[----:B------:R-:W-:Y:S05]  /*2fc0*/  @!P0 BRA `(.L_x_22397) ;  /* 0xfffffffc00888947 */ /* 0x000fea000383ffff */
.L_x_22394:
[----:B------:R-:W-:Y:S05]  /*2fd0*/  BSYNC B7 ;  /* 0x0000000000077941 */ /* 0x000fea0003800000 */
.L_x_22393:
        /* <DEDUP_REMOVED lines=21> */
.L_x_22399:
[----:B------:R-:W-:Y:S05]  /*3130*/  BSYNC B7 ;  /* 0x0000000000077941 */ /* 0x000fea0003800000 */
.L_x_22398:
        /* <DEDUP_REMOVED lines=21> */
.L_x_22401:
[----:B------:R-:W-:Y:S05]  /*3290*/  BSYNC B7 ;  /* 0x0000000000077941 */ /* 0x000fea0003800000 */
.L_x_22400:
        /* <DEDUP_REMOVED lines=26> */
.L_x_22403:
[----:B------:R-:W-:Y:S05]  /*3440*/  BSYNC B7 ;  /* 0x0000000000077941 */ /* 0x000fea0003800000 */
.L_x_22402:
        /* <DEDUP_REMOVED lines=16> */
.L_x_22408:
        /* <DEDUP_REMOVED lines=24> */
.L_x_22407:
[----:B------:R-:W-:Y:S05]  /*36d0*/  BSYNC B8 ;  /* 0x0000000000087941 */ /* 0x000fea0003800000 */
.L_x_22406:
[----:B------:R-:W-:-:S05]  /*36e0*/  IADD3 R16, P0, R16, 0x4, RZ ;  /* 0x0000000410107810 */ /* 0x000fca0007f1e0ff */
[----:B------:R-:W-:Y:S01]  /*36f0*/  IMAD.X R17, RZ, RZ, R17, P0 ;  /* 0x000000ffff117224 */ /* 0x000fe200000e0611 */
[----:B------:R-:W-:-:S04]  /*3700*/  ISETP.GE.U32.AND P0, PT, R16, R19, PT ;  /* 0x000000131000720c */ /* 0x000fc80003f06070 */
[----:B------:R-:W-:-:S13]  /*3710*/  ISETP.GE.U32.AND.EX P0, PT, R17, R44, PT, P0 ;  /* 0x0000002c1100720c */ /* 0x000fda0003f06100 */
[----:B------:R-:W-:Y:S05]  /*3720*/  @!P0 BRA `(.L_x_22408) ;  /* 0xfffffffc00888947 */ /* 0x000fea000383ffff */
.L_x_22405:
[----:B------:R-:W-:Y:S05]  /*3730*/  BSYNC B7 ;  /* 0x0000000000077941 */ /* 0x000fea0003800000 */
.L_x_22404:
        /* <DEDUP_REMOVED lines=21> */
.L_x_22410:
[----:B------:R-:W-:Y:S05]  /*3890*/  BSYNC B7 ;  /* 0x0000000000077941 */ /* 0x000fea0003800000 */
.L_x_22409:
        /* <DEDUP_REMOVED lines=21> */
.L_x_22412:
[----:B------:R-:W-:Y:S05]  /*39f0*/  BSYNC B7 ;  /* 0x0000000000077941 */ /* 0x000fea0003800000 */
.L_x_22411:
        /* <DEDUP_REMOVED lines=26> */
.L_x_22414:
[----:B------:R-:W-:Y:S05]  /*3ba0*/  BSYNC B7 ;  /* 0x0000000000077941 */ /* 0x000fea0003800000 */
.L_x_22413:
        /* <DEDUP_REMOVED lines=13> */
.L_x_22419:
        /* <DEDUP_REMOVED lines=24> */
.L_x_22418:
[----:B------:R-:W-:Y:S05]  /*3e00*/  BSYNC B8 ;  /* 0x0000000000087941 */ /* 0x000fea0003800000 */
.L_x_22417:
[----:B------:R-:W-:-:S05]  /*3e10*/  IADD3 R18, P0, R18, 0x4, RZ ;  /* 0x0000000412127810 */ /* 0x000fca0007f1e0ff */
[----:B------:R-:W-:Y:S01]  /*3e20*/  IMAD.X R19, RZ, RZ, R19, P0 ;  /* 0x000000ffff137224 */ /* 0x000fe200000e0613 */
[----:B------:R-:W-:-:S04]  /*3e30*/  ISETP.GE.U32.AND P0, PT, R18, R16, PT ;  /* 0x000000101200720c */ /* 0x000fc80003f06070 */
[----:B------:R-:W-:-:S13]  /*3e40*/  ISETP.GE.U32.AND.EX P0, PT, R19, R17, PT, P0 ;  /* 0x000000111300720c */ /* 0x000fda0003f06100 */
[----:B------:R-:W-:Y:S05]  /*3e50*/  @!P0 BRA `(.L_x_22419) ;  /* 0xfffffffc00888947 */ /* 0x000fea000383ffff */
.L_x_22416:
[----:B------:R-:W-:Y:S05]  /*3e60*/  BSYNC B7 ;  /* 0x0000000000077941 */ /* 0x000fea0003800000 */
.L_x_22415:
[----:B------:R-:W-:Y:S05]  /*3e70*/  BRA `(.L_x_22420) ;  /* 0x000000f400307947 */ /* 0x000fea0003800000 */
.L_x_22331:
        /* <DEDUP_REMOVED lines=23> */
.L_x_22422:
[----:B------:R-:W-:Y:S05]  /*3ff0*/  BSYNC B7 ;  /* 0x0000000000077941 */ /* 0x000fea0003800000 */
.L_x_22421:
        /* <DEDUP_REMOVED lines=24> */
.L_x_22424:
[----:B------:R-:W-:Y:S05]  /*4180*/  BSYNC B7 ;  /* 0x0000000000077941 */ /* 0x000fea0003800000 */
.L_x_22423:
        /* <DEDUP_REMOVED lines=26> */
.L_x_22426:
[----:B------:R-:W-:Y:S05]  /*4330*/  BSYNC B7 ;  /* 0x0000000000077941 */ /* 0x000fea0003800000 */
.L_x_22425:
        /* <DEDUP_REMOVED lines=19> */
.L_x_22440:
        /* <DEDUP_REMOVED lines=11> */
[----:B------:R-:W-:Y:S05]  /*4520*/  CALL.REL.NOINC `($__internal_56_$__cuda_sm20_div_s64) ;  /* 0x0000023400187944 */ /* 0x000fea0003c00000 */
[----:B------:R-:W-:Y:S01]  /*4530*/  MOV R30, R4 ;  /* 0x00000004001e7202 */ /* 0x000fe20000000f00 */
[----:B------:R-:W-:Y:S01]  /*4540*/  IMAD.MOV.U32 R31, RZ, RZ, R3 ;  /* 0x000000ffff1f7224 */ /* 0x000fe200078e0003 */
[----:B------:R-:W-:Y:S06]  /*4550*/  BRA `(.L_x_22430) ;  /* 0x00000000004c7947 */ /* 0x000fec0003800000 */
.L_x_22429:
        /* <DEDUP_REMOVED lines=19> */
.L_x_22430:
[----:B------:R-:W-:Y:S05]  /*4690*/  BSYNC B1 ;  /* 0x0000000000017941 */ /* 0x000fea0003800000 */
.L_x_22428:
        /* <DEDUP_REMOVED lines=27> */
[----:B------:R-:W-:Y:S05]  /*4850*/  CALL.REL.NOINC `($__internal_56_$__cuda_sm20_div_s64) ;  /* 0x00000230004c7944 */ /* 0x000fea0003c00000 */
[----:B------:R-:W-:Y:S01]  /*4860*/  IMAD.MOV.U32 R14, RZ, RZ, R4 ;  /* 0x000000ffff0e7224 */ /* 0x000fe200078e0004 */
[----:B------:R-:W-:Y:S01]  /*4870*/  MOV R15, R3 ;  /* 0x00000003000f7202 */ /* 0x000fe20000000f00 */
[----:B------:R-:W-:Y:S06]  /*4880*/  BRA `(.L_x_22433) ;  /* 0x00000000004c7947 */ /* 0x000fec0003800000 */
.L_x_22432:
        /* <DEDUP_REMOVED lines=19> */
.L_x_22433:
[----:B------:R-:W-:Y:S05]  /*49c0*/  BSYNC B1 ;  /* 0x0000000000017941 */ /* 0x000fea0003800000 */
.L_x_22431:
        /* <DEDUP_REMOVED lines=29> */
.L_x_22435:
        /* <DEDUP_REMOVED lines=19> */
.L_x_22436:
[----:B------:R-:W-:Y:S05]  /*4cd0*/  BSYNC B1 ;  /* 0x0000000000017941 */ /* 0x000fea0003800000 */
.L_x_22434:
        /* <DEDUP_REMOVED lines=29> */
.L_x_22438:
        /* <DEDUP_REMOVED lines=19> */
.L_x_22439:
[----:B------:R-:W-:Y:S05]  /*4fe0*/  BSYNC B1 ;  /* 0x0000000000017941 */ /* 0x000fea0003800000 */
.L_x_22437:
        /* <DEDUP_REMOVED lines=21> */
.L_x_22427:
        /* <DEDUP_REMOVED lines=14> */
[----:B------:R-:W-:Y:S05]  /*5220*/  CALL.REL.NOINC `($__internal_56_$__cuda_sm20_div_s64) ;  /* 0x0000022400d87944 */ /* 0x000fea0003c00000 */
[----:B------:R-:W-:Y:S02]  /*5230*/  IMAD.MOV.U32 R12, RZ, RZ, R4 ;  /* 0x000000ffff0c7224 */ /* 0x000fe400078e0004 */
[----:B------:R-:W-:Y:S01]  /*5240*/  IMAD.MOV.U32 R13, RZ, RZ, R3 ;  /* 0x000000ffff0d7224 */ /* 0x000fe200078e0003 */
[----:B------:R-:W-:Y:S06]  /*5250*/  BRA `(.L_x_22444) ;  /* 0x00000000004c7947 */ /* 0x000fec0003800000 */
.L_x_22443:
        /* <DEDUP_REMOVED lines=19> */
.L_x_22444:
[----:B------:R-:W-:Y:S05]  /*5390*/  BSYNC B0 ;  /* 0x0000000000007941 */ /* 0x000fea0003800000 */
.L_x_22442:
        /* <DEDUP_REMOVED lines=33> */
[----:B------:R-:W-:Y:S05]  /*55b0*/  CALL.REL.NOINC `($__internal_56_$__cuda_sm20_div_s64) ;  /* 0x0000022000f47944 */ /* 0x000fea0003c00000 */
[----:B------:R-:W-:Y:S01]  /*55c0*/  IMAD.MOV.U32 R5, RZ, RZ, R3 ;  /* 0x000000ffff057224 */ /* 0x000fe200078e0003 */
[----:B------:R-:W-:Y:S06]  /*55d0*/  BRA `(.L_x_22447) ;  /* 0x00000000004c7947 */ /* 0x000fec0003800000 */
.L_x_22446:
        /* <DEDUP_REMOVED lines=19> */
.L_x_22447:
[----:B------:R-:W-:Y:S05]  /*5710*/  BSYNC B0 ;  /* 0x0000000000007941 */ /* 0x000fea0003800000 */
.L_x_22445:
        /* <DEDUP_REMOVED lines=34> */
[----:B------:R-:W-:Y:S05]  /*5940*/  CALL.REL.NOINC `($__internal_57_$__cuda_sm20_rem_s64) ;  /* 0x0000022400607944 */ /* 0x000fea0003c00000 */
[----:B------:R-:W-:Y:S02]  /*5950*/  IMAD.MOV.U32 R4, RZ, RZ, R3 ;  /* 0x000000ffff047224 */ /* 0x000fe400078e0003 */
[----:B------:R-:W-:Y:S01]  /*5960*/  IMAD.MOV.U32 R5, RZ, RZ, R0 ;  /* 0x000000ffff057224 */ /* 0x000fe200078e0000 */
[----:B------:R-:W-:Y:S06]  /*5970*/  BRA `(.L_x_22450) ;  /* 0x0000000000487947 */ /* 0x000fec0003800000 */
.L_x_22449:
        /* <DEDUP_REMOVED lines=18> */
.L_x_22450:
[----:B------:R-:W-:Y:S05]  /*5aa0*/  BSYNC B0 ;  /* 0x0000000000007941 */ /* 0x000fea0003800000 */
.L_x_22448:
        /* <DEDUP_REMOVED lines=12> */
.L_x_22441:
        /* <DEDUP_REMOVED lines=18> */
.L_x_22455:
        /* <DEDUP_REMOVED lines=24> */
.L_x_22454:
[----:B------:R-:W-:Y:S05]  /*5e10*/  BSYNC B8 ;  /* 0x0000000000087941 */ /* 0x000fea0003800000 */
.L_x_22453:
[----:B------:R-:W-:-:S05]  /*5e20*/  IADD3 R28, P0, R28, 0x4, RZ ;  /* 0x000000041c1c7810 */ /* 0x000fca0007f1e0ff */
[----:B------:R-:W-:Y:S01]  /*5e30*/  IMAD.X R29, RZ, RZ, R29, P0 ;  /* 0x000000ffff1d7224 */ /* 0x000fe200000e061d */
[----:B------:R-:W-:-:S04]  /*5e40*/  ISETP.GE.U32.AND P0, PT, R28, R31, PT ;  /* 0x0000001f1c00720c */ /* 0x000fc80003f06070 */
[----:B------:R-:W-:-:S13]  /*5e50*/  ISETP.GE.U32.AND.EX P0, PT, R29, R34, PT, P0 ;  /* 0x000000221d00720c */ /* 0x000fda0003f06100 */
[----:B------:R-:W-:Y:S05]  /*5e60*/  @!P0 BRA `(.L_x_22455) ;  /* 0xfffffffc00888947 */ /* 0x000fea000383ffff */
.L_x_22452:
[----:B------:R-:W-:Y:S05]  /*5e70*/  BSYNC B7 ;  /* 0x0000000000077941 */ /* 0x000fea0003800000 */
.L_x_22451:
        /* <DEDUP_REMOVED lines=24> */
.L_x_22457:
[----:B------:R-:W-:Y:S05]  /*6000*/  BSYNC B7 ;  /* 0x0000000000077941 */ /* 0x000fea0003800000 */
.L_x_22456:
        /* <DEDUP_REMOVED lines=21> */
.L_x_22459:
[----:B------:R-:W-:Y:S05]  /*6160*/  BSYNC B7 ;  /* 0x0000000000077941 */ /* 0x000fea0003800000 */
.L_x_22458:
        /* <DEDUP_REMOVED lines=26> */
.L_x_22461:
[----:B------:R-:W-:Y:S05]  /*6310*/  BSYNC B7 ;  /* 0x0000000000077941 */ /* 0x000fea0003800000 */
.L_x_22460:
        /* <DEDUP_REMOVED lines=17> */
.L_x_22475:
        /* <DEDUP_REMOVED lines=15> */
.L_x_22464:
        /* <DEDUP_REMOVED lines=19> */
.L_x_22465:
[----:B------:R-:W-:Y:S05]  /*6650*/  BSYNC B1 ;  /* 0x0000000000017941 */ /* 0x000fea0003800000 */
.L_x_22463:
        /* <DEDUP_REMOVED lines=31> */
.L_x_22467:
        /* <DEDUP_REMOVED lines=19> */
.L_x_22468:
[----:B------:R-:W-:Y:S05]  /*6980*/  BSYNC B1 ;  /* 0x0000000000017941 */ /* 0x000fea0003800000 */
.L_x_22466:
        /* <DEDUP_REMOVED lines=29> */
.L_x_22470:
        /* <DEDUP_REMOVED lines=19> */
.L_x_22471:
[----:B------:R-:W-:Y:S05]  /*6c90*/  BSYNC B1 ;  /* 0x0000000000017941 */ /* 0x000fea0003800000 */
.L_x_22469:
        /* <DEDUP_REMOVED lines=29> */
.L_x_22473:
        /* <DEDUP_REMOVED lines=19> */
.L_x_22474:
[----:B------:R-:W-:Y:S05]  /*6fa0*/  BSYNC B1 ;  /* 0x0000000000017941 */ /* 0x000fea0003800000 */
.L_x_22472:
        /* <DEDUP_REMOVED lines=21> */
.L_x_22462:
        /* <DEDUP_REMOVED lines=17> */
.L_x_22478:
        /* <DEDUP_REMOVED lines=19> */
.L_x_22479:
[----:B------:R-:W-:Y:S05]  /*7340*/  BSYNC B0 ;  /* 0x0000000000007941 */ /* 0x000fea0003800000 */
.L_x_22477:
        /* <DEDUP_REMOVED lines=32> */
[----:B------:R-:W-:Y:S05]  /*7550*/  CALL.REL.NOINC `($__internal_56_$__cuda_sm20_div_s64) ;  /* 0x00000204000c7944 */ /* 0x000fea0003c00000 */
[----:B------:R-:W-:Y:S01]  /*7560*/  MOV R5, R3 ;  /* 0x0000000300057202 */ /* 0x000fe20000000f00 */
[----:B------:R-:W-:Y:S06]  /*7570*/  BRA `(.L_x_22482) ;  /* 0x00000000004c7947 */ /* 0x000fec0003800000 */
.L_x_22481:
        /* <DEDUP_REMOVED lines=19> */
.L_x_22482:
[----:B------:R-:W-:Y:S05]  /*76b0*/  BSYNC B0 ;  /* 0x0000000000007941 */ /* 0x000fea0003800000 */
.L_x_22480:
        /* <DEDUP_REMOVED lines=29> */
[----:B------:R-:W-:Y:S05]  /*7890*/  CALL.REL.NOINC `($__internal_57_$__cuda_sm20_rem_s64) ;  /* 0x00000204008c7944 */ /* 0x000fea0003c00000 */
[----:B------:R-:W-:Y:S01]  /*78a0*/  IMAD.MOV.U32 R4, RZ, RZ, R3 ;  /* 0x000000ffff047224 */ /* 0x000fe200078e0003 */
[----:B------:R-:W-:Y:S01]  /*78b0*/  MOV R5, R0 ;  /* 0x0000000000057202 */ /* 0x000fe20000000f00 */
[----:B------:R-:W-:Y:S06]  /*78c0*/  BRA `(.L_x_22485) ;  /* 0x0000000000487947 */ /* 0x000fec0003800000 */
.L_x_22484:
        /* <DEDUP_REMOVED lines=18> */
.L_x_22485:
[----:B------:R-:W-:Y:S05]  /*79f0*/  BSYNC B0 ;  /* 0x0000000000007941 */ /* 0x000fea0003800000 */
.L_x_22483:
[----:B------:R-:W2:Y:S01]  /*7a00*/  LDG.E.64 R20, desc[UR36][R20.64+-0x10] ;  /* 0xfffff02414147981 */ /* 0x000ea2000c1e1b00 */
[----:B------:R-:W-:Y:S02]  /*7a10*/  IMAD.MOV.U32 R34, RZ, RZ, R40 ;  /* 0x000000ffff227224 */ /* 0x000fe400078e0028 */
[----:B--2---:R-:W-:Y:S02]  /*7a20*/  IMAD R3, R5, R20, RZ ;  /* 0x0000001405037224 */ /* 0x004fe400078e02ff */
[----:B------:R-:W-:-:S04]  /*7a30*/  IMAD.WIDE.U32 R6, R20, R4, R34 ;  /* 0x0000000414067225 */ /* 0x000fc800078e0022 */
[----:B------:R-:W-:Y:S01]  /*7a40*/  IMAD R3, R21, R4, R3 ;  /* 0x0000000415037224 */ /* 0x000fe200078e0203 */
[----:B------:R-:W-:-:S03]  /*7a50*/  MOV R40, R6 ;  /* 0x0000000600287202 */ /* 0x000fc60000000f00 */
[----:B------:R-:W-:-:S07]  /*7a60*/  IMAD.IADD R35, R7, 0x1, R3 ;  /* 0x0000000107237824 */ /* 0x000fce00078e0203 */
.L_x_22476:
        /* <DEDUP_REMOVED lines=18> */
.L_x_22490:
        /* <DEDUP_REMOVED lines=24> */
.L_x_22489:
[----:B------:R-:W-:Y:S05]  /*7d10*/  BSYNC B8 ;  /* 0x0000000000087941 */ /* 0x000fea0003800000 */
.L_x_22488:
[----:B------:R-:W-:-:S05]  /*7d20*/  IADD3 R22, P0, R22, 0x4, RZ ;  /* 0x0000000416167810 */ /* 0x000fca0007f1e0ff */
[----:B------:R-:W-:Y:S01]  /*7d30*/  IMAD.X R23, RZ, RZ, R23, P0 ;  /* 0x000000ffff177224 */ /* 0x000fe200000e0617 */
[----:B------:R-:W-:-:S04]  /*7d40*/  ISETP.GE.U32.AND P0, PT, R22, R27, PT ;  /* 0x0000001b1600720c */ /* 0x000fc80003f06070 */
[----:B------:R-:W-:-:S13]  /*7d50*/  ISETP.GE.U32.AND.EX P0, PT, R23, R26, PT, P0 ;  /* 0x0000001a1700720c */ /* 0x000fda0003f06100 */
[----:B------:R-:W-:Y:S05]  /*7d60*/  @!P0 BRA `(.L_x_22490) ;  /* 0xfffffffc00888947 */ /* 0x000fea000383ffff */
.L_x_22487:
[----:B------:R-:W-:Y:S05]  /*7d70*/  BSYNC B7 ;  /* 0x0000000000077941 */ /* 0x000fea0003800000 */
.L_x_22486:
        /* <DEDUP_REMOVED lines=21> */
.L_x_22492:
[----:B------:R-:W-:Y:S05]  /*7ed0*/  BSYNC B7 ;  /* 0x0000000000077941 */ /* 0x000fea0003800000 */
.L_x_22491:
        /* <DEDUP_REMOVED lines=21> */
.L_x_22494:
[----:B------:R-:W-:Y:S05]  /*8030*/  BSYNC B7 ;  /* 0x0000000000077941 */ /* 0x000fea0003800000 */
.L_x_22493:
        /* <DEDUP_REMOVED lines=26> */
.L_x_22496:
[----:B------:R-:W-:Y:S05]  /*81e0*/  BSYNC B7 ;  /* 0x0000000000077941 */ /* 0x000fea0003800000 */
.L_x_22495:
        /* <DEDUP_REMOVED lines=17> */
.L_x_22510:
        /* <DEDUP_REMOVED lines=16> */
.L_x_22499:
        /* <DEDUP_REMOVED lines=19> */
.L_x_22500:
[----:B------:R-:W-:Y:S05]  /*8530*/  BSYNC B1 ;  /* 0x0000000000017941 */ /* 0x000fea0003800000 */
.L_x_22498:
        /* <DEDUP_REMOVED lines=30> */
.L_x_22502:
        /* <DEDUP_REMOVED lines=19> */
.L_x_22503:
[----:B------:R-:W-:Y:S05]  /*8850*/  BSYNC B1 ;  /* 0x0000000000017941 */ /* 0x000fea0003800000 */
.L_x_22501:
        /* <DEDUP_REMOVED lines=29> */
.L_x_22505:
        /* <DEDUP_REMOVED lines=19> */
.L_x_22506:
[----:B------:R-:W-:Y:S05]  /*8b60*/  BSYNC B1 ;  /* 0x0000000000017941 */ /* 0x000fea0003800000 */
.L_x_22504:
        /* <DEDUP_REMOVED lines=28> */
.L_x_22508:
        /* <DEDUP_REMOVED lines=19> */
.L_x_22509:
[----:B------:R-:W-:Y:S05]  /*8e60*/  BSYNC B1 ;  /* 0x0000000000017941 */ /* 0x000fea0003800000 */
.L_x_22507:
        /* <DEDUP_REMOVED lines=20> */
.L_x_22497:
        /* <DEDUP_REMOVED lines=15> */
[----:B------:R-:W-:Y:S01]  /*90a0*/  IMAD.MOV.U32 R14, RZ, RZ, R4 ;  /* 0x000000ffff0e7224 */ /* 0x000fe200078e0004 */
[----:B------:R-:W-:Y:S01]  /*90b0*/  MOV R15, R3 ;  /* 0x00000003000f7202 */ /* 0x000fe20000000f00 */
[----:B------:R-:W-:Y:S06]  /*90c0*/  BRA `(.L_x_22514) ;  /* 0x00000000004c7947 */ /* 0x000fec0003800000 */
.L_x_22513:
        /* <DEDUP_REMOVED lines=19> */
.L_x_22514:
[----:B------:R-:W-:Y:S05]  /*9200*/  BSYNC B0 ;  /* 0x0000000000007941 */ /* 0x000fea0003800000 */
.L_x_22512:
        /* <DEDUP_REMOVED lines=31> */
.L_x_22516:
        /* <DEDUP_REMOVED lines=19> */
.L_x_22517:
[----:B------:R-:W-:Y:S05]  /*9530*/  BSYNC B0 ;  /* 0x0000000000007941 */ /* 0x000fea0003800000 */
.L_x_22515:
        /* <DEDUP_REMOVED lines=30> */
.L_x_22519:
        /* <DEDUP_REMOVED lines=18> */
.L_x_22520:
[----:B------:R-:W-:Y:S05]  /*9840*/  BSYNC B0 ;  /* 0x0000000000007941 */ /* 0x000fea0003800000 */
.L_x_22518:
[----:B------:R-:W2:Y:S01]  /*9850*/  LDG.E.64 R20, desc[UR36][R20.64+-0x10] ;  /* 0xfffff02414147981 */ /* 0x000ea2000c1e1b00 */
[----:B------:R-:W-:Y:S02]  /*9860*/  IMAD.MOV.U32 R31, RZ, RZ, R29 ;  /* 0x000000ffff1f7224 */ /* 0x000fe400078e001d */
[----:B--2---:R-:W-:Y:S02]  /*9870*/  IMAD R3, R5, R20, RZ ;  /* 0x0000001405037224 */ /* 0x004fe400078e02ff */
[----:B------:R-:W-:-:S04]  /*9880*/  IMAD.WIDE.U32 R30, R20, R4, R30 ;  /* 0x00000004141e7225 */ /* 0x000fc800078e001e */
[----:B------:R-:W-:-:S04]  /*9890*/  IMAD R3, R21, R4, R3 ;  /* 0x0000000415037224 */ /* 0x000fc800078e0203 */
[----:B------:R-:W-:-:S07]  /*98a0*/  IMAD.IADD R29, R31, 0x1, R3 ;  /* 0x000000011f1d7824 */ /* 0x000fce00078e0203 */
.L_x_22511:
        /* <DEDUP_REMOVED lines=18> */
.L_x_22525:
        /* <DEDUP_REMOVED lines=24> */
.L_x_22524:
[----:B------:R-:W-:Y:S05]  /*9b50*/  BSYNC B8 ;  /* 0x0000000000087941 */ /* 0x000fea0003800000 */
.L_x_22523:
[----:B------:R-:W-:-:S05]  /*9b60*/  IADD3 R22, P0, R22, 0x4, RZ ;  /* 0x0000000416167810 */ /* 0x000fca0007f1e0ff */
[----:B------:R-:W-:Y:S01]  /*9b70*/  IMAD.X R23, RZ, RZ, R23, P0 ;  /* 0x000000ffff177224 */ /* 0x000fe200000e0617 */
[----:B------:R-:W-:-:S04]  /*9b80*/  ISETP.GE.U32.AND P0, PT, R22, R27, PT ;  /* 0x0000001b1600720c */ /* 0x000fc80003f06070 */
[----:B------:R-:W-:-:S13]  /*9b90*/  ISETP.GE.U32.AND.EX P0, PT, R23, R18, PT, P0 ;  /* 0x000000121700720c */ /* 0x000fda0003f06100 */
[----:B------:R-:W-:Y:S05]  /*9ba0*/  @!P0 BRA `(.L_x_22525) ;  /* 0xfffffffc00888947 */ /* 0x000fea000383ffff */
.L_x_22522:
[----:B------:R-:W-:Y:S05]  /*9bb0*/  BSYNC B7 ;  /* 0x0000000000077941 */ /* 0x000fea0003800000 */
.L_x_22521:
        /* <DEDUP_REMOVED lines=21> */
.L_x_22527:
[----:B------:R-:W-:Y:S05]  /*9d10*/  BSYNC B7 ;  /* 0x0000000000077941 */ /* 0x000fea0003800000 */
.L_x_22526:
        /* <DEDUP_REMOVED lines=21> */
.L_x_22529:
[----:B------:R-:W-:Y:S05]  /*9e70*/  BSYNC B7 ;  /* 0x0000000000077941 */ /* 0x000fea0003800000 */
.L_x_22528:
        /* <DEDUP_REMOVED lines=26> */
.L_x_22531:
[----:B------:R-:W-:Y:S05]  /*a020*/  BSYNC B7 ;  /* 0x0000000000077941 */ /* 0x000fea0003800000 */
.L_x_22530:
        /* <DEDUP_REMOVED lines=18> */
.L_x_22545:
        /* <DEDUP_REMOVED lines=16> */
.L_x_22534:
        /* <DEDUP_REMOVED lines=19> */
.L_x_22535:
[----:B------:R-:W-:Y:S05]  /*a380*/  BSYNC B1 ;  /* 0x0000000000017941 */ /* 0x000fea0003800000 */
.L_x_22533:
        /* <DEDUP_REMOVED lines=31> */
.L_x_22537:
        /* <DEDUP_REMOVED lines=19> */
.L_x_22538:
[----:B------:R-:W-:Y:S05]  /*a6b0*/  BSYNC B1 ;  /* 0x0000000000017941 */ /* 0x000fea0003800000 */
.L_x_22536:
        /* <DEDUP_REMOVED lines=29> */
.L_x_22540:
        /* <DEDUP_REMOVED lines=19> */
.L_x_22541:
[----:B------:R-:W-:Y:S05]  /*a9c0*/  BSYNC B1 ;  /* 0x0000000000017941 */ /* 0x000fea0003800000 */
.L_x_22539:
        /* <DEDUP_REMOVED lines=28> */
.L_x_22543:
        /* <DEDUP_REMOVED lines=19> */
.L_x_22544:
[----:B------:R-:W-:Y:S05]  /*acc0*/  BSYNC B1 ;  /* 0x0000000000017941 */ /* 0x000fea0003800000 */
.L_x_22542:
        /* <DEDUP_REMOVED lines=21> */
.L_x_22532:
        /* <DEDUP_REMOVED lines=18> */
.L_x_22548:
        /* <DEDUP_REMOVED lines=19> */
.L_x_22549:
[----:B------:R-:W-:Y:S05]  /*b070*/  BSYNC B0 ;  /* 0x0000000000007941 */ /* 0x000fea0003800000 */
.L_x_22547:
        /* <DEDUP_REMOVED lines=33> */
.L_x_22551:
        /* <DEDUP_REMOVED lines=19> */
.L_x_22552:
[----:B------:R-:W-:Y:S05]  /*b3c0*/  BSYNC B0 ;  /* 0x0000000000007941 */ /* 0x000fea0003800000 */
.L_x_22550:
        /* <DEDUP_REMOVED lines=29> */
[----:B------:R-:W-:Y:S01]  /*b5a0*/  MOV R4, R3 ;  /* 0x0000000300047202 */ /* 0x000fe20000000f00 */
[----:B------:R-:W-:Y:S01]  /*b5b0*/  IMAD.MOV.U32 R5, RZ, RZ, R0 ;  /* 0x000000ffff057224 */ /* 0x000fe200078e0000 */
[----:B------:R-:W-:Y:S06]  /*b5c0*/  BRA `(.L_x_22555) ;  /* 0x0000000000487947 */ /* 0x000fec0003800000 */
.L_x_22554:
        /* <DEDUP_REMOVED lines=18> */
.L_x_22555:
[----:B------:R-:W-:Y:S05]  /*b6f0*/  BSYNC B0 ;  /* 0x0000000000007941 */ /* 0x000fea0003800000 */
.L_x_22553:
        /* <DEDUP_REMOVED lines=8> */
.L_x_22546:
        /* <DEDUP_REMOVED lines=18> */
.L_x_22560:
        /* <DEDUP_REMOVED lines=24> */
.L_x_22559:
[----:B------:R-:W-:Y:S05]  /*ba20*/  BSYNC B8 ;  /* 0x0000000000087941 */ /* 0x000fea0003800000 */
.L_x_22558:
[----:B------:R-:W-:-:S04]  /*ba30*/  IADD3 R18, P0, R18, 0x4, RZ ;  /* 0x0000000412127810 */ /* 0x000fc80007f1e0ff */
[----:B------:R-:W-:Y:S02]  /*ba40*/  IADD3.X R19, RZ, R19, RZ, P0, !PT ;  /* 0x00000013ff137210 */ /* 0x000fe400007fe4ff */
[----:B------:R-:W-:-:S04]  /*ba50*/  ISETP.GE.U32.AND P0, PT, R18, R23, PT ;  /* 0x000000171200720c */ /* 0x000fc80003f06070 */
[----:B------:R-:W-:-:S13]  /*ba60*/  ISETP.GE.U32.AND.EX P0, PT, R19, R30, PT, P0 ;  /* 0x0000001e1300720c */ /* 0x000fda0003f06100 */
[----:B------:R-:W-:Y:S05]  /*ba70*/  @!P0 BRA `(.L_x_22560) ;  /* 0xfffffffc00888947 */ /* 0x000fea000383ffff */
.L_x_22557:
[----:B------:R-:W-:Y:S05]  /*ba80*/  BSYNC B7 ;  /* 0x0000000000077941 */ /* 0x000fea0003800000 */
.L_x_22556:
        /* <DEDUP_REMOVED lines=21> */
.L_x_22562:
[----:B------:R-:W-:Y:S05]  /*bbe0*/  BSYNC B7 ;  /* 0x0000000000077941 */ /* 0x000fea0003800000 */
.L_x_22561:
        /* <DEDUP_REMOVED lines=21> */
.L_x_22564:
[----:B------:R-:W-:Y:S05]  /*bd40*/  BSYNC B7 ;  /* 0x0000000000077941 */ /* 0x000fea0003800000 */
.L_x_22563:
        /* <DEDUP_REMOVED lines=26> */
.L_x_22566:
[----:B------:R-:W-:Y:S05]  /*bef0*/  BSYNC B7 ;  /* 0x0000000000077941 */ /* 0x000fea0003800000 */
.L_x_22565:
        /* <DEDUP_REMOVED lines=15> */
.L_x_22580:
        /* <DEDUP_REMOVED lines=16> */
.L_x_22569:
        /* <DEDUP_REMOVED lines=19> */
.L_x_22570:
[----:B------:R-:W-:Y:S05]  /*c220*/  BSYNC B1 ;  /* 0x0000000000017941 */ /* 0x000fea0003800000 */
.L_x_22568:
        /* <DEDUP_REMOVED lines=29> */
.L_x_22572:
        /* <DEDUP_REMOVED lines=19> */
.L_x_22573:
[----:B------:R-:W-:Y:S05]  /*c530*/  BSYNC B1 ;  /* 0x0000000000017941 */ /* 0x000fea0003800000 */
.L_x_22571:
        /* <DEDUP_REMOVED lines=29> */
.L_x_22575:
        /* <DEDUP_REMOVED lines=19> */
.L_x_22576:
[----:B------:R-:W-:Y:S05]  /*c840*/  BSYNC B1 ;  /* 0x0000000000017941 */ /* 0x000fea0003800000 */
.L_x_22574:
        /* <DEDUP_REMOVED lines=28> */
.L_x_22578:
        /* <DEDUP_REMOVED lines=19> */
.L_x_22579:
[----:B------:R-:W-:Y:S05]  /*cb40*/  BSYNC B1 ;  /* 0x0000000000017941 */ /* 0x000fea0003800000 */
.L_x_22577:
        /* <DEDUP_REMOVED lines=20> */
.L_x_22567:
        /* <DEDUP_REMOVED lines=18> */
.L_x_22583:
        /* <DEDUP_REMOVED lines=19> */
.L_x_22584:
[----:B------:R-:W-:Y:S05]  /*cee0*/  BSYNC B0 ;  /* 0x0000000000007941 */ /* 0x000fea0003800000 */
.L_x_22582:
        /* <DEDUP_REMOVED lines=28> */
[----:B------:R-:W-:Y:S01]  /*d0b0*/  IMAD.MOV.U32 R5, RZ, RZ, R3 ;  /* 0x000000ffff057224 */ /* 0x000fe200078e0003 */
[----:B------:R-:W-:Y:S06]  /*d0c0*/  BRA `(.L_x_22587) ;  /* 0x00000000004c7947 */ /* 0x000fec0003800000 */
.L_x_22586:
        /* <DEDUP_REMOVED lines=19> */
.L_x_22587:
[----:B------:R-:W-:Y:S05]  /*d200*/  BSYNC B0 ;  /* 0x0000000000007941 */ /* 0x000fea0003800000 */
.L_x_22585:
        /* <DEDUP_REMOVED lines=29> */
.L_x_22589:
        /* <DEDUP_REMOVED lines=18> */
.L_x_22590:
[----:B------:R-:W-:Y:S05]  /*d500*/  BSYNC B0 ;  /* 0x0000000000007941 */ /* 0x000fea0003800000 */
.L_x_22588:
[----:B------:R-:W2:Y:S02]  /*d510*/  LDG.E.64 R20, desc[UR36][R20.64+-0x10] ;  /* 0xfffff02414147981 */ /* 0x000ea4000c1e1b00 */
[----:B--2---:R-:W-:Y:S02]  /*d520*/  IMAD R3, R5, R20, RZ ;  /* 0x0000001405037224 */ /* 0x004fe400078e02ff */
[----:B------:R-:W-:-:S04]  /*d530*/  IMAD.WIDE.U32 R26, R20, R4, R26 ;  /* 0x00000004141a7225 */ /* 0x000fc800078e001a */
[----:B------:R-:W-:-:S04]  /*d540*/  IMAD R3, R21, R4, R3 ;  /* 0x0000000415037224 */ /* 0x000fc800078e0203 */
[----:B------:R-:W-:-:S07]  /*d550*/  IMAD.IADD R27, R27, 0x1, R3 ;  /* 0x000000011b1b7824 */ /* 0x000fce00078e0203 */
.L_x_22581:
        /* <DEDUP_REMOVED lines=18> */
.L_x_22595:
        /* <DEDUP_REMOVED lines=24> */
.L_x_22594:
[----:B------:R-:W-:Y:S05]  /*d800*/  BSYNC B8 ;  /* 0x0000000000087941 */ /* 0x000fea0003800000 */
.L_x_22593:
[----:B------:R-:W-:-:S05]  /*d810*/  IADD3 R18, P0, R18, 0x4, RZ ;  /* 0x0000000412127810 */ /* 0x000fca0007f1e0ff */
[----:B------:R-:W-:Y:S01]  /*d820*/  IMAD.X R19, RZ, RZ, R19, P0 ;  /* 0x000000ffff137224 */ /* 0x000fe200000e0613 */
[----:B------:R-:W-:-:S04]  /*d830*/  ISETP.GE.U32.AND P0, PT, R18, R23, PT ;  /* 0x000000171200720c */ /* 0x000fc80003f06070 */
[----:B------:R-:W-:-:S13]  /*d840*/  ISETP.GE.U32.AND.EX P0, PT, R19, R16, PT, P0 ;  /* 0x000000101300720c */ /* 0x000fda0003f06100 */
[----:B------:R-:W-:Y:S05]  /*d850*/  @!P0 BRA `(.L_x_22595) ;  /* 0xfffffffc00888947 */ /* 0x000fea000383ffff */
.L_x_22592:
[----:B------:R-:W-:Y:S05]  /*d860*/  BSYNC B7 ;  /* 0x0000000000077941 */ /* 0x000fea0003800000 */
.L_x_22591:
        /* <DEDUP_REMOVED lines=21> */
.L_x_22597:
[----:B------:R-:W-:Y:S05]  /*d9c0*/  BSYNC B7 ;  /* 0x0000000000077941 */ /* 0x000fea0003800000 */
.L_x_22596:
        /* <DEDUP_REMOVED lines=21> */
.L_x_22599:
[----:B------:R-:W-:Y:S05]  /*db20*/  BSYNC B7 ;  /* 0x0000000000077941 */ /* 0x000fea0003800000 */
.L_x_22598:
        /* <DEDUP_REMOVED lines=26> */
.L_x_22601:
[----:B------:R-:W-:Y:S05]  /*dcd0*/  BSYNC B7 ;  /* 0x0000000000077941 */ /* 0x000fea0003800000 */
.L_x_22600:
        /* <DEDUP_REMOVED lines=18> */
.L_x_22615:
        /* <DEDUP_REMOVED lines=16> */
.L_x_22604:
        /* <DEDUP_REMOVED lines=19> */
.L_x_22605:
[----:B------:R-:W-:Y:S05]  /*e030*/  BSYNC B1 ;  /* 0x0000000000017941 */ /* 0x000fea0003800000 */
.L_x_22603:
        /* <DEDUP_REMOVED lines=31> */
.L_x_22607:
        /* <DEDUP_REMOVED lines=19> */
.L_x_22608:
[----:B------:R-:W-:Y:S05]  /*e360*/  BSYNC B1 ;  /* 0x0000000000017941 */ /* 0x000fea0003800000 */
.L_x_22606:
        /* <DEDUP_REMOVED lines=29> */
.L_x_22610:
        /* <DEDUP_REMOVED lines=19> */
.L_x_22611:
[----:B------:R-:W-:Y:S05]  /*e670*/  BSYNC B1 ;  /* 0x0000000000017941 */ /* 0x000fea0003800000 */
.L_x_22609:
        /* <DEDUP_REMOVED lines=28> */
.L_x_22613:
        /* <DEDUP_REMOVED lines=19> */
.L_x_22614:
[----:B------:R-:W-:Y:S05]  /*e970*/  BSYNC B1 ;  /* 0x0000000000017941 */ /* 0x000fea0003800000 */
.L_x_22612:
        /* <DEDUP_REMOVED lines=21> */
.L_x_22602:
        /* <DEDUP_REMOVED lines=18> */
.L_x_22618:
        /* <DEDUP_REMOVED lines=19> */
.L_x_22619:
[----:B------:R-:W-:Y:S05]  /*ed20*/  BSYNC B0 ;  /* 0x0000000000007941 */ /* 0x000fea0003800000 */
.L_x_22617:
        /* <DEDUP_REMOVED lines=33> */
.L_x_22621:
        /* <DEDUP_REMOVED lines=19> */
.L_x_22622:
[----:B------:R-:W-:Y:S05]  /*f070*/  BSYNC B0 ;  /* 0x0000000000007941 */ /* 0x000fea0003800000 */
.L_x_22620:
        /* <DEDUP_REMOVED lines=32> */
.L_x_22624:
        /* <DEDUP_REMOVED lines=18> */
.L_x_22625:
[----:B------:R-:W-:Y:S05]  /*f3a0*/  BSYNC B0 ;  /* 0x0000000000007941 */ /* 0x000fea0003800000 */
.L_x_22623:
        /* <DEDUP_REMOVED lines=8> */
.L_x_22616:
        /* <DEDUP_REMOVED lines=18> */
.L_x_22630:
        /* <DEDUP_REMOVED lines=24> */
.L_x_22629:
[----:B------:R-:W-:Y:S05]  /*f6d0*/  BSYNC B8 ;  /* 0x0000000000087941 */ /* 0x000fea0003800000 */
.L_x_22628:
[----:B------:R-:W-:-:S04]  /*f6e0*/  IADD3 R16, P0, R16, 0x4, RZ ;  /* 0x0000000410107810 */ /* 0x000fc80007f1e0ff */
[----:B------:R-:W-:Y:S02]  /*f6f0*/  IADD3.X R17, RZ, R17, RZ, P0, !PT ;  /* 0x00000011ff117210 */ /* 0x000fe400007fe4ff */
[----:B------:R-:W-:-:S04]  /*f700*/  ISETP.GE.U32.AND P0, PT, R16, R19, PT ;  /* 0x000000131000720c */ /* 0x000fc80003f06070 */
[----:B------:R-:W-:-:S13]  /*f710*/  ISETP.GE.U32.AND.EX P0, PT, R17, R26, PT, P0 ;  /* 0x0000001a1100720c */ /* 0x000fda0003f06100 */
[----:B------:R-:W-:Y:S05]  /*f720*/  @!P0 BRA `(.L_x_22630) ;  /* 0xfffffffc00888947 */ /* 0x000fea000383ffff */
.L_x_22627:
[----:B------:R-:W-:Y:S05]  /*f730*/  BSYNC B7 ;  /* 0x0000000000077941 */ /* 0x000fea0003800000 */
.L_x_22626:
        /* <DEDUP_REMOVED lines=21> */
.L_x_22632:
[----:B------:R-:W-:Y:S05]  /*f890*/  BSYNC B7 ;  /* 0x0000000000077941 */ /* 0x000fea0003800000 */
.L_x_22631:
        /* <DEDUP_REMOVED lines=21> */
.L_x_22634:
[----:B------:R-:W-:Y:S05]  /*f9f0*/  BSYNC B7 ;  /* 0x0000000000077941 */ /* 0x000fea0003800000 */
.L_x_22633:
        /* <DEDUP_REMOVED lines=26> */
.L_x_22636:
[----:B------:R-:W-:Y:S05]  /*fba0*/  BSYNC B7 ;  /* 0x0000000000077941 */ /* 0x000fea0003800000 */
.L_x_22635:
        /* <DEDUP_REMOVED lines=18> */
.L_x_22650:
        /* <DEDUP_REMOVED lines=16> */
.L_x_22639:
        /* <DEDUP_REMOVED lines=19> */
.L_x_22640:
[----:B------:R-:W-:Y:S05]  /*ff00*/  BSYNC B1 ;  /* 0x0000000000017941 */ /* 0x000fea0003800000 */
.L_x_22638:
        /* <DEDUP_REMOVED lines=30> */
.L_x_22642:
        /* <DEDUP_REMOVED lines=19> */
.L_x_22643:
[----:B------:R-:W-:Y:S05]  /*10220*/  BSYNC B1 ;  /* 0x0000000000017941 */ /* 0x000fea0003800000 */
.L_x_22641:
        /* <DEDUP_REMOVED lines=29> */
.L_x_22645:
        /* <DEDUP_REMOVED lines=19> */
.L_x_22646:
[----:B------:R-:W-:Y:S05]  /*10530*/  BSYNC B1 ;  /* 0x0000000000017941 */ /* 0x000fea0003800000 */
.L_x_22644:
        /* <DEDUP_REMOVED lines=28> */
.L_x_22648:
        /* <DEDUP_REMOVED lines=19> */
.L_x_22649:
[----:B------:R-:W-:Y:S05]  /*10830*/  BSYNC B1 ;  /* 0x0000000000017941 */ /* 0x000fea0003800000 */
.L_x_22647:
        /* <DEDUP_REMOVED lines=21> */
.L_x_22637:
        /* <DEDUP_REMOVED lines=18> */
.L_x_22653:
        /* <DEDUP_REMOVED lines=19> */
.L_x_22654:
[----:B------:R-:W-:Y:S05]  /*10be0*/  BSYNC B0 ;  /* 0x0000000000007941 */ /* 0x000fea0003800000 */
.L_x_22652:
        /* <DEDUP_REMOVED lines=31> */
.L_x_22656:
        /* <DEDUP_REMOVED lines=19> */
.L_x_22657:
[----:B------:R-:W-:Y:S05]  /*10f10*/  BSYNC B0 ;  /* 0x0000000000007941 */ /* 0x000fea0003800000 */
.L_x_22655:
        /* <DEDUP_REMOVED lines=30> */
.L_x_22659:
        /* <DEDUP_REMOVED lines=18> */
.L_x_22660:
[----:B------:R-:W-:Y:S05]  /*11220*/  BSYNC B0 ;  /* 0x0000000000007941 */ /* 0x000fea0003800000 */
.L_x_22658:
[----:B------:R-:W2:Y:S01]  /*11230*/  LDG.E.64 R12, desc[UR36][R12.64+-0x10] ;  /* 0xfffff0240c0c7981 */ /* 0x000ea2000c1e1b00 */
[----:B------:R-:W-:Y:S02]  /*11240*/  IMAD.MOV.U32 R17, RZ, RZ, R15 ;  /* 0x000000ffff117224 */ /* 0x000fe400078e000f */
[----:B--2---:R-:W-:Y:S02]  /*11250*/  IMAD R3, R5, R12, RZ ;  /* 0x0000000c05037224 */ /* 0x004fe400078e02ff */
[----:B------:R-:W-:-:S04]  /*11260*/  IMAD.WIDE.U32 R16, R12, R4, R16 ;  /* 0x000000040c107225 */ /* 0x000fc800078e0010 */
[----:B------:R-:W-:-:S05]  /*11270*/  IMAD R3, R13, R4, R3 ;  /* 0x000000040d037224 */ /* 0x000fca00078e0203 */
[----:B------:R-:W-:-:S07]  /*11280*/  IADD3 R15, R17, R3, RZ ;  /* 0x00000003110f7210 */ /* 0x000fce0007ffe0ff */
.L_x_22651:
        /* <DEDUP_REMOVED lines=18> */
.L_x_22665:
        /* <DEDUP_REMOVED lines=24> */
.L_x_22664:
[----:B------:R-:W-:Y:S05]  /*11530*/  BSYNC B8 ;  /* 0x0000000000087941 */ /* 0x000fea0003800000 */
.L_x_22663:
[----:B------:R-:W-:-:S04]  /*11540*/  IADD3 R16, P0, R16, 0x4, RZ ;  /* 0x0000000410107810 */ /* 0x000fc80007f1e0ff */
[----:B------:R-:W-:Y:S02]  /*11550*/  IADD3.X R17, RZ, R17, RZ, P0, !PT ;  /* 0x00000011ff117210 */ /* 0x000fe400007fe4ff */
[----:B------:R-:W-:-:S04]  /*11560*/  ISETP.GE.U32.AND P0, PT, R16, R19, PT ;  /* 0x000000131000720c */ /* 0x000fc80003f06070 */
[----:B------:R-:W-:-:S13]  /*11570*/  ISETP.GE.U32.AND.EX P0, PT, R17, R18, PT, P0 ;  /* 0x000000121100720c */ /* 0x000fda0003f06100 */
[----:B------:R-:W-:Y:S05]  /*11580*/  @!P0 BRA `(.L_x_22665) ;  /* 0xfffffffc00888947 */ /* 0x000fea000383ffff */
.L_x_22662:
[----:B------:R-:W-:Y:S05]  /*11590*/  BSYNC B7 ;  /* 0x0000000000077941 */ /* 0x000fea0003800000 */
.L_x_22661:
        /* <DEDUP_REMOVED lines=21> */
.L_x_22667:
[----:B------:R-:W-:Y:S05]  /*116f0*/  BSYNC B7 ;  /* 0x0000000000077941 */ /* 0x000fea0003800000 */
.L_x_22666:
        /* <DEDUP_REMOVED lines=21> */
.L_x_22669:
[----:B------:R-:W-:Y:S05]  /*11850*/  BSYNC B7 ;  /* 0x0000000000077941 */ /* 0x000fea0003800000 */
.L_x_22668:
        /* <DEDUP_REMOVED lines=26> */
.L_x_22671:
[----:B------:R-:W-:Y:S05]  /*11a00*/  BSYNC B7 ;  /* 0x0000000000077941 */ /* 0x000fea0003800000 */
.L_x_22670:
        /* <DEDUP_REMOVED lines=14> */
.L_x_22685:
        /* <DEDUP_REMOVED lines=15> */
.L_x_22674:
        /* <DEDUP_REMOVED lines=19> */
.L_x_22675:
[----:B------:R-:W-:Y:S05]  /*11d10*/  BSYNC B1 ;  /* 0x0000000000017941 */ /* 0x000fea0003800000 */
.L_x_22673:
        /* <DEDUP_REMOVED lines=29> */
.L_x_22677:
        /* <DEDUP_REMOVED lines=19> */
.L_x_22678:
[----:B------:R-:W-:Y:S05]  /*12020*/  BSYNC B1 ;  /* 0x0000000000017941 */ /* 0x000fea0003800000 */
.L_x_22676:
        /* <DEDUP_REMOVED lines=29> */
.L_x_22680:
        /* <DEDUP_REMOVED lines=19> */
.L_x_22681:
[----:B------:R-:W-:Y:S05]  /*12330*/  BSYNC B1 ;  /* 0x0000000000017941 */ /* 0x000fea0003800000 */
.L_x_22679:
        /* <DEDUP_REMOVED lines=28> */
.L_x_22683:
        /* <DEDUP_REMOVED lines=19> */
.L_x_22684:
[----:B------:R-:W-:Y:S05]  /*12630*/  BSYNC B1 ;  /* 0x0000000000017941 */ /* 0x000fea0003800000 */
.L_x_22682:
        /* <DEDUP_REMOVED lines=20> */
.L_x_22672:
        /* <DEDUP_REMOVED lines=18> */
.L_x_22688:
        /* <DEDUP_REMOVED lines=19> */
.L_x_22689:
[----:B------:R-:W-:Y:S05]  /*129d0*/  BSYNC B0 ;  /* 0x0000000000007941 */ /* 0x000fea0003800000 */
.L_x_22687:
        /* <DEDUP_REMOVED lines=30> */
.L_x_22691:
        /* <DEDUP_REMOVED lines=19> */
.L_x_22692:
[----:B------:R-:W-:Y:S05]  /*12cf0*/  BSYNC B0 ;  /* 0x0000000000007941 */ /* 0x000fea0003800000 */
.L_x_22690:
        /* <DEDUP_REMOVED lines=25> */
[----:B------:R-:W-:Y:S05]  /*12e90*/  CALL.REL.NOINC `($__internal_57_$__cuda_sm20_rem_s64) ;  /* 0x00000150000c7944 */ /* 0x000fea0003c00000 */
[----:B------:R-:W-:Y:S01]  /*12ea0*/  MOV R2, R3 ;  /* 0x0000000300027202 */ /* 0x000fe20000000f00 */
[----:B------:R-:W-:Y:S01]  /*12eb0*/  IMAD.MOV.U32 R3, RZ, RZ, R0 ;  /* 0x000000ffff037224 */ /* 0x000fe200078e0000 */
[----:B------:R-:W-:Y:S06]  /*12ec0*/  BRA `(.L_x_22695) ;  /* 0x0000000000487947 */ /* 0x000fec0003800000 */
.L_x_22694:
        /* <DEDUP_REMOVED lines=18> */
.L_x_22695:
[----:B------:R-:W-:Y:S05]  /*12ff0*/  BSYNC B0 ;  /* 0x0000000000007941 */ /* 0x000fea0003800000 */
.L_x_22693:
[----:B------:R-:W2:Y:S02]  /*13000*/  LDG.E.64 R12, desc[UR36][R12.64+-0x10] ;  /* 0xfffff0240c0c7981 */ /* 0x000ea4000c1e1b00 */
[----:B--2---:R-:W-:Y:S02]  /*13010*/  IMAD R3, R3, R12, RZ ;  /* 0x0000000c03037224 */ /* 0x004fe400078e02ff */
[----:B------:R-:W-:-:S04]  /*13020*/  IMAD.WIDE.U32 R20, R12, R2, R20 ;  /* 0x000000020c147225 */ /* 0x000fc800078e0014 */
[----:B------:R-:W-:-:S05]  /*13030*/  IMAD R3, R13, R2, R3 ;  /* 0x000000020d037224 */ /* 0x000fca00078e0203 */
[----:B------:R-:W-:-:S07]  /*13040*/  IADD3 R21, R21, R3, RZ ;  /* 0x0000000315157210 */ /* 0x000fce0007ffe0ff */
.L_x_22686:
        /* <DEDUP_REMOVED lines=17> */
.L_x_22698:
        /* <DEDUP_REMOVED lines=24> */
.L_x_22697:
[----:B------:R-:W-:Y:S05]  /*132e0*/  BSYNC B7 ;  /* 0x0000000000077941 */ /* 0x000fea0003800000 */
.L_x_22696:
[----:B------:R-:W-:-:S04]  /*132f0*/  IADD3 R16, P0, R16, 0x4, RZ ;  /* 0x0000000410107810 */ /* 0x000fc80007f1e0ff */
[----:B------:R-:W-:Y:S02]  /*13300*/  IADD3.X R17, RZ, R17, RZ, P0, !PT ;  /* 0x00000011ff117210 */ /* 0x000fe400007fe4ff */
[----:B------:R-:W-:-:S04]  /*13310*/  ISETP.GE.U32.AND P0, PT, R16, R19, PT ;  /* 0x000000131000720c */ /* 0x000fc80003f06070 */
[----:B------:R-:W-:-:S13]  /*13320*/  ISETP.GE.U32.AND.EX P0, PT, R17, R18, PT, P0 ;  /* 0x000000121100720c */ /* 0x000fda0003f06100 */
[----:B------:R-:W-:Y:S05]  /*13330*/  @!P0 BRA `(.L_x_22698) ;  /* 0xfffffffc00888947 */ /* 0x000fea000383ffff */
.L_x_22420:
[----:B------:R-:W-:Y:S05]  /*13340*/  BSYNC B6 ;  /* 0x0000000000067941 */ /* 0x000fea0003800000 */
.L_x_22330:
        /* <DEDUP_REMOVED lines=11> */
.L_x_22329:
        /* <DEDUP_REMOVED lines=204> */
.L_x_22704:
[----:B------:R-:W-:Y:S05]  /*140c0*/  BSYNC B8 ;  /* 0x0000000000087941 */ /* 0x000fea0003800000 */
.L_x_22703:
        /* <DEDUP_REMOVED lines=23> */
.L_x_22706:
[----:B------:R-:W-:Y:S05]  /*14240*/  BSYNC B8 ;  /* 0x0000000000087941 */ /* 0x000fea0003800000 */
.L_x_22705:
        /* <DEDUP_REMOVED lines=26> */
.L_x_22708:
[----:B------:R-:W-:Y:S05]  /*143f0*/  BSYNC B8 ;  /* 0x0000000000087941 */ /* 0x000fea0003800000 */
.L_x_22707:
        /* <DEDUP_REMOVED lines=15> */
.L_x_22711:
        /* <DEDUP_REMOVED lines=24> */
.L_x_22710:
[----:B------:R-:W-:Y:S05]  /*14670*/  BSYNC B8 ;  /* 0x0000000000087941 */ /* 0x000fea0003800000 */
.L_x_22709:
[----:B------:R-:W-:-:S04]  /*14680*/  IADD3 R22, P0, R22, 0x4, RZ ;  /* 0x0000000416167810 */ /* 0x000fc80007f1e0ff */
[----:B------:R-:W-:Y:S02]  /*14690*/  IADD3.X R23, RZ, R23, RZ, P0, !PT ;  /* 0x00000017ff177210 */ /* 0x000fe400007fe4ff */
[----:B------:R-:W-:-:S04]  /*146a0*/  ISETP.GE.U32.AND P0, PT, R22, R25, PT ;  /* 0x000000191600720c */ /* 0x000fc80003f06070 */
[----:B------:R-:W-:-:S13]  /*146b0*/  ISETP.GE.U32.AND.EX P0, PT, R23, R24, PT, P0 ;  /* 0x000000181700720c */ /* 0x000fda0003f06100 */
[----:B------:R-:W-:Y:S05]  /*146c0*/  @!P0 BRA `(.L_x_22711) ;  /* 0xfffffffc00888947 */ /* 0x000fea000383ffff */
.L_x_22702:
[----:B------:R-:W-:Y:S05]  /*146d0*/  BSYNC B7 ;  /* 0x0000000000077941 */ /* 0x000fea0003800000 */
.L_x_22701:
        /* <DEDUP_REMOVED lines=28> */
.L_x_22715:
[----:B------:R-:W-:Y:S05]  /*148a0*/  BSYNC B8 ;  /* 0x0000000000087941 */ /* 0x000fea0003800000 */
.L_x_22714:
        /* <DEDUP_REMOVED lines=23> */
.L_x_22717:
[----:B------:R-:W-:Y:S05]  /*14a20*/  BSYNC B8 ;  /* 0x0000000000087941 */ /* 0x000fea0003800000 */
.L_x_22716:
        /* <DEDUP_REMOVED lines=26> */
.L_x_22719:
[----:B------:R-:W-:Y:S05]  /*14bd0*/  BSYNC B8 ;  /* 0x0000000000087941 */ /* 0x000fea0003800000 */
.L_x_22718:
        /* <DEDUP_REMOVED lines=15> */
.L_x_22722:
        /* <DEDUP_REMOVED lines=25> */
.L_x_22721:
[----:B------:R-:W-:Y:S05]  /*14e60*/  BSYNC B8 ;  /* 0x0000000000087941 */ /* 0x000fea0003800000 */
.L_x_22720:
[----:B------:R-:W-:-:S04]  /*14e70*/  IADD3 R0, P0, R18, 0x4, RZ ;  /* 0x0000000412007810 */ /* 0x000fc80007f1e0ff */
[----:B------:R-:W-:Y:S02]  /*14e80*/  IADD3.X R19, RZ, R19, RZ, P0, !PT ;  /* 0x00000013ff137210 */ /* 0x000fe400007fe4ff */
[----:B------:R-:W-:-:S04]  /*14e90*/  ISETP.GE.U32.AND P0, PT, R0, R23, PT ;  /* 0x000000170000720c */ /* 0x000fc80003f06070 */
[----:B------:R-:W-:-:S13]  /*14ea0*/  ISETP.GE.U32.AND.EX P0, PT, R19, R22, PT, P0 ;  /* 0x000000161300720c */ /* 0x000fda0003f06100 */
[----:B------:R-:W-:Y:S05]  /*14eb0*/  @!P0 BRA `(.L_x_22722) ;  /* 0xfffffffc00848947 */ /* 0x000fea000383ffff */
.L_x_22713:
[----:B------:R-:W-:Y:S05]  /*14ec0*/  BSYNC B7 ;  /* 0x0000000000077941 */ /* 0x000fea0003800000 */
.L_x_22712:
        /* <DEDUP_REMOVED lines=28> */
.L_x_22726:
[----:B------:R-:W-:Y:S05]  /*15090*/  BSYNC B8 ;  /* 0x0000000000087941 */ /* 0x000fea0003800000 */
.L_x_22725:
        /* <DEDUP_REMOVED lines=23> */
.L_x_22728:
[----:B------:R-:W-:Y:S05]  /*15210*/  BSYNC B8 ;  /* 0x0000000000087941 */ /* 0x000fea0003800000 */
.L_x_22727:
        /* <DEDUP_REMOVED lines=26> */
.L_x_22730:
[----:B------:R-:W-:Y:S05]  /*153c0*/  BSYNC B8 ;  /* 0x0000000000087941 */ /* 0x000fea0003800000 */
.L_x_22729:
        /* <DEDUP_REMOVED lines=15> */
.L_x_22733:
        /* <DEDUP_REMOVED lines=25> */
.L_x_22732:
[----:B------:R-:W-:Y:S05]  /*15650*/  BSYNC B8 ;  /* 0x0000000000087941 */ /* 0x000fea0003800000 */
.L_x_22731:
[----:B------:R-:W-:-:S04]  /*15660*/  IADD3 R0, P0, R16, 0x4, RZ ;  /* 0x0000000410007810 */ /* 0x000fc80007f1e0ff */
[----:B------:R-:W-:Y:S02]  /*15670*/  IADD3.X R17, RZ, R17, RZ, P0, !PT ;  /* 0x00000011ff117210 */ /* 0x000fe400007fe4ff */
[----:B------:R-:W-:-:S04]  /*15680*/  ISETP.GE.U32.AND P0, PT, R0, R19, PT ;  /* 0x000000130000720c */ /* 0x000fc80003f06070 */
[----:B------:R-:W-:-:S13]  /*15690*/  ISETP.GE.U32.AND.EX P0, PT, R17, R18, PT, P0 ;  /* 0x000000121100720c */ /* 0x000fda0003f06100 */
[----:B------:R-:W-:Y:S05]  /*156a0*/  @!P0 BRA `(.L_x_22733) ;  /* 0xfffffffc00848947 */ /* 0x000fea000383ffff */
.L_x_22724:
[----:B------:R-:W-:Y:S05]  /*156b0*/  BSYNC B7 ;  /* 0x0000000000077941 */ /* 0x000fea0003800000 */
.L_x_22723:
        /* <DEDUP_REMOVED lines=28> */
.L_x_22737:
[----:B------:R-:W-:Y:S05]  /*15880*/  BSYNC B8 ;  /* 0x0000000000087941 */ /* 0x000fea0003800000 */
.L_x_22736:
        /* <DEDUP_REMOVED lines=23> */
.L_x_22739:
[----:B------:R-:W-:Y:S05]  /*15a00*/  BSYNC B8 ;  /* 0x0000000000087941 */ /* 0x000fea0003800000 */
.L_x_22738:
        /* <DEDUP_REMOVED lines=26> */
.L_x_22741:
[----:B------:R-:W-:Y:S05]  /*15bb0*/  BSYNC B8 ;  /* 0x0000000000087941 */ /* 0x000fea0003800000 */
.L_x_22740:
        /* <DEDUP_REMOVED lines=15> */
.L_x_22744:
        /* <DEDUP_REMOVED lines=24> */
.L_x_22743:
[----:B------:R-:W-:Y:S05]  /*15e30*/  BSYNC B8 ;  /* 0x0000000000087941 */ /* 0x000fea0003800000 */
.L_x_22742:
[----:B------:R-:W-:-:S05]  /*15e40*/  IADD3 R16, P0, R16, 0x4, RZ ;  /* 0x0000000410107810 */ /* 0x000fca0007f1e0ff */
[----:B------:R-:W-:Y:S01]  /*15e50*/  IMAD.X R17, RZ, RZ, R17, P0 ;  /* 0x000000ffff117224 */ /* 0x000fe200000e0611 */
[----:B------:R-:W-:-:S04]  /*15e60*/  ISETP.GE.U32.AND P0, PT, R16, R19, PT ;  /* 0x000000131000720c */ /* 0x000fc80003f06070 */
[----:B------:R-:W-:-:S13]  /*15e70*/  ISETP.GE.U32.AND.EX P0, PT, R17, R18, PT, P0 ;  /* 0x000000121100720c */ /* 0x000fda0003f06100 */
[----:B------:R-:W-:Y:S05]  /*15e80*/  @!P0 BRA `(.L_x_22744) ;  /* 0xfffffffc00888947 */ /* 0x000fea000383ffff */
.L_x_22735:
[----:B------:R-:W-:Y:S05]  /*15e90*/  BSYNC B7 ;  /* 0x0000000000077941 */ /* 0x000fea0003800000 */
.L_x_22734:
        /* <DEDUP_REMOVED lines=28> */
.L_x_22748:
[----:B------:R-:W-:Y:S05]  /*16060*/  BSYNC B8 ;  /* 0x0000000000087941 */ /* 0x000fea0003800000 */
.L_x_22747:
        /* <DEDUP_REMOVED lines=23> */
.L_x_22750:
[----:B------:R-:W-:Y:S05]  /*161e0*/  BSYNC B8 ;  /* 0x0000000000087941 */ /* 0x000fea0003800000 */
.L_x_22749:
        /* <DEDUP_REMOVED lines=26> */
.L_x_22752:
[----:B------:R-:W-:Y:S05]  /*16390*/  BSYNC B8 ;  /* 0x0000000000087941 */ /* 0x000fea0003800000 */
.L_x_22751:
        /* <DEDUP_REMOVED lines=15> */
.L_x_22755:
        /* <DEDUP_REMOVED lines=24> */
.L_x_22754:
[----:B------:R-:W-:Y:S05]  /*16610*/  BSYNC B8 ;  /* 0x0000000000087941 */ /* 0x000fea0003800000 */
.L_x_22753:
[----:B------:R-:W-:-:S05]  /*16620*/  IADD3 R16, P0, R16, 0x4, RZ ;  /* 0x0000000410107810 */ /* 0x000fca0007f1e0ff */
[----:B------:R-:W-:Y:S01]  /*16630*/  IMAD.X R17, RZ, RZ, R17, P0 ;  /* 0x000000ffff117224 */ /* 0x000fe200000e0611 */
[----:B------:R-:W-:-:S04]  /*16640*/  ISETP.GE.U32.AND P0, PT, R16, R19, PT ;  /* 0x000000131000720c */ /* 0x000fc80003f06070 */
[----:B------:R-:W-:-:S13]  /*16650*/  ISETP.GE.U32.AND.EX P0, PT, R17, R18, PT, P0 ;  /* 0x000000121100720c */ /* 0x000fda0003f06100 */
[----:B------:R-:W-:Y:S05]  /*16660*/  @!P0 BRA `(.L_x_22755) ;  /* 0xfffffffc00888947 */ /* 0x000fea000383ffff */
.L_x_22746:
[----:B------:R-:W-:Y:S05]  /*16670*/  BSYNC B7 ;  /* 0x0000000000077941 */ /* 0x000fea0003800000 */
.L_x_22745:
        /* <DEDUP_REMOVED lines=28> */
.L_x_22759:
[----:B------:R-:W-:Y:S05]  /*16840*/  BSYNC B8 ;  /* 0x0000000000087941 */ /* 0x000fea0003800000 */
.L_x_22758:
        /* <DEDUP_REMOVED lines=23> */
.L_x_22761:
[----:B------:R-:W-:Y:S05]  /*169c0*/  BSYNC B8 ;  /* 0x0000000000087941 */ /* 0x000fea0003800000 */
.L_x_22760:
        /* <DEDUP_REMOVED lines=26> */
.L_x_22763:
[----:B------:R-:W-:Y:S05]  /*16b70*/  BSYNC B8 ;  /* 0x0000000000087941 */ /* 0x000fea0003800000 */
.L_x_22762:
        /* <DEDUP_REMOVED lines=15> */
.L_x_22766:
        /* <DEDUP_REMOVED lines=24> */
.L_x_22765:
[----:B------:R-:W-:Y:S05]  /*16df0*/  BSYNC B8 ;  /* 0x0000000000087941 */ /* 0x000fea0003800000 */
.L_x_22764:
[----:B------:R-:W-:-:S04]  /*16e00*/  IADD3 R16, P0, R16, 0x4, RZ ;  /* 0x0000000410107810 */ /* 0x000fc80007f1e0ff */
[----:B------:R-:W-:Y:S02]  /*16e10*/  IADD3.X R17, RZ, R17, RZ, P0, !PT ;  /* 0x00000011ff117210 */ /* 0x000fe400007fe4ff */
[----:B------:R-:W-:-:S04]  /*16e20*/  ISETP.GE.U32.AND P0, PT, R16, R19, PT ;  /* 0x000000131000720c */ /* 0x000fc80003f06070 */
[----:B------:R-:W-:-:S13]  /*16e30*/  ISETP.GE.U32.AND.EX P0, PT, R17, R18, PT, P0 ;  /* 0x000000121100720c */ /* 0x000fda0003f06100 */
[----:B------:R-:W-:Y:S05]  /*16e40*/  @!P0 BRA `(.L_x_22766) ;  /* 0xfffffffc00888947 */ /* 0x000fea000383ffff */
.L_x_22757:
[----:B------:R-:W-:Y:S05]  /*16e50*/  BSYNC B7 ;  /* 0x0000000000077941 */ /* 0x000fea0003800000 */
.L_x_22756:
        /* <DEDUP_REMOVED lines=28> */
.L_x_22770:
[----:B------:R-:W-:Y:S05]  /*17020*/  BSYNC B8 ;  /* 0x0000000000087941 */ /* 0x000fea0003800000 */
.L_x_22769:
        /* <DEDUP_REMOVED lines=23> */
.L_x_22772:
[----:B------:R-:W-:Y:S05]  /*171a0*/  BSYNC B8 ;  /* 0x0000000000087941 */ /* 0x000fea0003800000 */
.L_x_22771:
        /* <DEDUP_REMOVED lines=26> */
.L_x_22774:
[----:B------:R-:W-:Y:S05]  /*17350*/  BSYNC B8 ;  /* 0x0000000000087941 */ /* 0x000fea0003800000 */
.L_x_22773:
        /* <DEDUP_REMOVED lines=15> */
.L_x_22777:
        /* <DEDUP_REMOVED lines=24> */
.L_x_22776:
[----:B------:R-:W-:Y:S05]  /*175d0*/  BSYNC B8 ;  /* 0x0000000000087941 */ /* 0x000fea0003800000 */
.L_x_22775:
[----:B------:R-:W-:-:S05]  /*175e0*/  IADD3 R16, P0, R16, 0x4, RZ ;  /* 0x0000000410107810 */ /* 0x000fca0007f1e0ff */
[----:B------:R-:W-:Y:S01]  /*175f0*/  IMAD.X R17, RZ, RZ, R17, P0 ;  /* 0x000000ffff117224 */ /* 0x000fe200000e0611 */
[----:B------:R-:W-:-:S04]  /*17600*/  ISETP.GE.U32.AND P0, PT, R16, R19, PT ;  /* 0x000000131000720c */ /* 0x000fc80003f06070 */
[----:B------:R-:W-:-:S13]  /*17610*/  ISETP.GE.U32.AND.EX P0, PT, R17, R18, PT, P0 ;  /* 0x000000121100720c */ /* 0x000fda0003f06100 */
[----:B------:R-:W-:Y:S05]  /*17620*/  @!P0 BRA `(.L_x_22777) ;  /* 0xfffffffc00888947 */ /* 0x000fea000383ffff */
.L_x_22768:
[----:B------:R-:W-:Y:S05]  /*17630*/  BSYNC B7 ;  /* 0x0000000000077941 */ /* 0x000fea0003800000 */
.L_x_22767:
        /* <DEDUP_REMOVED lines=28> */
.L_x_22781:
[----:B------:R-:W-:Y:S05]  /*17800*/  BSYNC B8 ;  /* 0x0000000000087941 */ /* 0x000fea0003800000 */
.L_x_22780:
        /* <DEDUP_REMOVED lines=23> */
.L_x_22783:
[----:B------:R-:W-:Y:S05]  /*17980*/  BSYNC B8 ;  /* 0x0000000000087941 */ /* 0x000fea0003800000 */
.L_x_22782:
        /* <DEDUP_REMOVED lines=26> */
.L_x_22785:
[----:B------:R-:W-:Y:S05]  /*17b30*/  BSYNC B8 ;  /* 0x0000000000087941 */ /* 0x000fea0003800000 */
.L_x_22784:
        /* <DEDUP_REMOVED lines=12> */
.L_x_22788:
        /* <DEDUP_REMOVED lines=24> */
.L_x_22787:
[----:B------:R-:W-:Y:S05]  /*17d80*/  BSYNC B8 ;  /* 0x0000000000087941 */ /* 0x000fea0003800000 */
.L_x_22786:
[----:B------:R-:W-:-:S04]  /*17d90*/  IADD3 R16, P0, R16, 0x4, RZ ;  /* 0x0000000410107810 */ /* 0x000fc80007f1e0ff */
[----:B------:R-:W-:Y:S02]  /*17da0*/  IADD3.X R17, RZ, R17, RZ, P0, !PT ;  /* 0x00000011ff117210 */ /* 0x000fe400007fe4ff */
[----:B------:R-:W-:-:S04]  /*17db0*/  ISETP.GE.U32.AND P0, PT, R16, R18, PT ;  /* 0x000000121000720c */ /* 0x000fc80003f06070 */
[----:B------:R-:W-:-:S13]  /*17dc0*/  ISETP.GE.U32.AND.EX P0, PT, R17, R19, PT, P0 ;  /* 0x000000131100720c */ /* 0x000fda0003f06100 */
[----:B------:R-:W-:Y:S05]  /*17dd0*/  @!P0 BRA `(.L_x_22788) ;  /* 0xfffffffc00888947 */ /* 0x000fea000383ffff */
.L_x_22779:
[----:B------:R-:W-:Y:S05]  /*17de0*/  BSYNC B7 ;  /* 0x0000000000077941 */ /* 0x000fea0003800000 */
.L_x_22778:
[----:B------:R-:W-:Y:S05]  /*17df0*/  BRA `(.L_x_22789) ;  /* 0x000000f400f07947 */ /* 0x000fea0003800000 */
.L_x_22700:
        /* <DEDUP_REMOVED lines=25> */
.L_x_22793:
[----:B------:R-:W-:Y:S05]  /*17f90*/  BSYNC B8 ;  /* 0x0000000000087941 */ /* 0x000fea0003800000 */
.L_x_22792:
        /* <DEDUP_REMOVED lines=23> */
.L_x_22795:
[----:B------:R-:W-:Y:S05]  /*18110*/  BSYNC B8 ;  /* 0x0000000000087941 */ /* 0x000fea0003800000 */
.L_x_22794:
        /* <DEDUP_REMOVED lines=26> */
.L_x_22797:
[----:B------:R-:W-:Y:S05]  /*182c0*/  BSYNC B8 ;  /* 0x0000000000087941 */ /* 0x000fea0003800000 */
.L_x_22796:
        /* <DEDUP_REMOVED lines=16> */
.L_x_22811:
        /* <DEDUP_REMOVED lines=15> */
.L_x_22800:
        /* <DEDUP_REMOVED lines=19> */
.L_x_22801:
[----:B------:R-:W-:Y:S05]  /*185f0*/  BSYNC B1 ;  /* 0x0000000000017941 */ /* 0x000fea0003800000 */
.L_x_22799:
        /* <DEDUP_REMOVED lines=32> */
.L_x_22803:
        /* <DEDUP_REMOVED lines=19> */
.L_x_22804:
[----:B------:R-:W-:Y:S05]  /*18930*/  BSYNC B1 ;  /* 0x0000000000017941 */ /* 0x000fea0003800000 */
.L_x_22802:
        /* <DEDUP_REMOVED lines=29> */
.L_x_22806:
        /* <DEDUP_REMOVED lines=19> */
.L_x_22807:
[----:B------:R-:W-:Y:S05]  /*18c40*/  BSYNC B1 ;  /* 0x0000000000017941 */ /* 0x000fea0003800000 */
.L_x_22805:
        /* <DEDUP_REMOVED lines=28> */
.L_x_22809:
        /* <DEDUP_REMOVED lines=19> */
.L_x_22810:
[----:B------:R-:W-:Y:S05]  /*18f40*/  BSYNC B1 ;  /* 0x0000000000017941 */ /* 0x000fea0003800000 */
.L_x_22808:
        /* <DEDUP_REMOVED lines=19> */
.L_x_22798:
        /* <DEDUP_REMOVED lines=18> */
.L_x_22814:
        /* <DEDUP_REMOVED lines=19> */
.L_x_22815:
[----:B------:R-:W-:Y:S05]  /*192d0*/  BSYNC B0 ;  /* 0x0000000000007941 */ /* 0x000fea0003800000 */
.L_x_22813:
        /* <DEDUP_REMOVED lines=38> */
.L_x_22817:
        /* <DEDUP_REMOVED lines=19> */
.L_x_22818:
[----:B------:R-:W-:Y:S05]  /*19670*/  BSYNC B0 ;  /* 0x0000000000007941 */ /* 0x000fea0003800000 */
.L_x_22816:
        /* <DEDUP_REMOVED lines=38> */
.L_x_22820:
        /* <DEDUP_REMOVED lines=18> */
.L_x_22821:
[----:B------:R-:W-:Y:S05]  /*19a00*/  BSYNC B0 ;  /* 0x0000000000007941 */ /* 0x000fea0003800000 */
.L_x_22819:
        /* <DEDUP_REMOVED lines=12> */
.L_x_22812:
        /* <DEDUP_REMOVED lines=17> */
.L_x_22824:
        /* <DEDUP_REMOVED lines=24> */
.L_x_22823:
[----:B------:R-:W-:Y:S05]  /*19d60*/  BSYNC B8 ;  /* 0x0000000000087941 */ /* 0x000fea0003800000 */
.L_x_22822:
[----:B------:R-:W-:-:S05]  /*19d70*/  IADD3 R22, P0, R22, 0x4, RZ ;  /* 0x0000000416167810 */ /* 0x000fca0007f1e0ff */
[----:B------:R-:W-:Y:S01]  /*19d80*/  IMAD.X R23, RZ, RZ, R23, P0 ;  /* 0x000000ffff177224 */ /* 0x000fe200000e0617 */
[----:B------:R-:W-:-:S04]  /*19d90*/  ISETP.GE.U32.AND P0, PT, R22, R19, PT ;  /* 0x000000131600720c */ /* 0x000fc80003f06070 */
[----:B------:R-:W-:-:S13]  /*19da0*/  ISETP.GE.U32.AND.EX P0, PT, R23, R24, PT, P0 ;  /* 0x000000181700720c */ /* 0x000fda0003f06100 */
[----:B------:R-:W-:Y:S05]  /*19db0*/  @!P0 BRA `(.L_x_22824) ;  /* 0xfffffffc00888947 */ /* 0x000fea000383ffff */
.L_x_22791:
[----:B------:R-:W-:Y:S05]  /*19dc0*/  BSYNC B7 ;  /* 0x0000000000077941 */ /* 0x000fea0003800000 */
.L_x_22790:
        /* <DEDUP_REMOVED lines=28> */
.L_x_22828:
[----:B------:R-:W-:Y:S05]  /*19f90*/  BSYNC B8 ;  /* 0x0000000000087941 */ /* 0x000fea0003800000 */
.L_x_22827:
        /* <DEDUP_REMOVED lines=23> */
.L_x_22830:
[----:B------:R-:W-:Y:S05]  /*1a110*/  BSYNC B8 ;  /* 0x0000000000087941 */ /* 0x000fea0003800000 */
.L_x_22829:
        /* <DEDUP_REMOVED lines=26> */
.L_x_22832:
[----:B------:R-:W-:Y:S05]  /*1a2c0*/  BSYNC B8 ;  /* 0x0000000000087941 */ /* 0x000fea0003800000 */
.L_x_22831:
        /* <DEDUP_REMOVED lines=18> */
.L_x_22846:
        /* <DEDUP_REMOVED lines=15> */
.L_x_22835:
        /* <DEDUP_REMOVED lines=19> */
.L_x_22836:
[----:B------:R-:W-:Y:S05]  /*1a610*/  BSYNC B1 ;  /* 0x0000000000017941 */ /* 0x000fea0003800000 */
.L_x_22834:
        /* <DEDUP_REMOVED lines=32> */
.L_x_22838:
        /* <DEDUP_REMOVED lines=19> */
.L_x_22839:
[----:B------:R-:W-:Y:S05]  /*1a950*/  BSYNC B1 ;  /* 0x0000000000017941 */ /* 0x000fea0003800000 */
.L_x_22837:
        /* <DEDUP_REMOVED lines=29> */
.L_x_22841:
        /* <DEDUP_REMOVED lines=19> */
.L_x_22842:
[----:B------:R-:W-:Y:S05]  /*1ac60*/  BSYNC B1 ;  /* 0x0000000000017941 */ /* 0x000fea0003800000 */
.L_x_22840:
        /* <DEDUP_REMOVED lines=28> */
.L_x_22844:
        /* <DEDUP_REMOVED lines=19> */
.L_x_22845:
[----:B------:R-:W-:Y:S05]  /*1af60*/  BSYNC B1 ;  /* 0x0000000000017941 */ /* 0x000fea0003800000 */
.L_x_22843:
        /* <DEDUP_REMOVED lines=19> */
.L_x_22833:
        /* <DEDUP_REMOVED lines=18> */
.L_x_22849:
        /* <DEDUP_REMOVED lines=19> */
.L_x_22850:
[----:B------:R-:W-:Y:S05]  /*1b2f0*/  BSYNC B0 ;  /* 0x0000000000007941 */ /* 0x000fea0003800000 */
.L_x_22848:
        /* <DEDUP_REMOVED lines=38> */
.L_x_22852:
        /* <DEDUP_REMOVED lines=19> */
.L_x_22853:
[----:B------:R-:W-:Y:S05]  /*1b690*/  BSYNC B0 ;  /* 0x0000000000007941 */ /* 0x000fea0003800000 */
.L_x_22851:
        /* <DEDUP_REMOVED lines=34> */
.L_x_22855:
        /* <DEDUP_REMOVED lines=18> */
.L_x_22856:
[----:B------:R-:W-:Y:S05]  /*1b9e0*/  BSYNC B0 ;  /* 0x0000000000007941 */ /* 0x000fea0003800000 */
.L_x_22854:
[----:B------:R-:W2:Y:S01]  /*1b9f0*/  LDG.E.64 R12, desc[UR36][R12.64+-0x10] ;  /* 0xfffff0240c0c7981 */ /* 0x000ea2000c1e1b00 */
[----:B------:R-:W-:Y:S01]  /*1ba00*/  MOV R27, R19 ;  /* 0x00000013001b7202 */ /* 0x000fe20000000f00 */
[----:B--2---:R-:W-:Y:S02]  /*1ba10*/  IMAD R3, R5, R12, RZ ;  /* 0x0000000c05037224 */ /* 0x004fe400078e02ff */
[----:B------:R-:W-:-:S04]  /*1ba20*/  IMAD.WIDE.U32 R26, R12, R4, R26 ;  /* 0x000000040c1a7225 */ /* 0x000fc800078e001a */
[----:B------:R-:W-:-:S04]  /*1ba30*/  IMAD R3, R13, R4, R3 ;  /* 0x000000040d037224 */ /* 0x000fc800078e0203 */
[----:B------:R-:W-:-:S07]  /*1ba40*/  IMAD.IADD R19, R27, 0x1, R3 ;  /* 0x000000011b137824 */ /* 0x000fce00078e0203 */
.L_x_22847:
        /* <DEDUP_REMOVED lines=17> */
.L_x_22859:
        /* <DEDUP_REMOVED lines=24> */
.L_x_22858:
[----:B------:R-:W-:Y:S05]  /*1bce0*/  BSYNC B8 ;  /* 0x0000000000087941 */ /* 0x000fea0003800000 */
.L_x_22857:
[----:B------:R-:W-:-:S05]  /*1bcf0*/  IADD3 R18, P0, R18, 0x4, RZ ;  /* 0x0000000412127810 */ /* 0x000fca0007f1e0ff */
[----:B------:R-:W-:Y:S01]  /*1bd00*/  IMAD.X R19, RZ, RZ, R19, P0 ;  /* 0x000000ffff137224 */ /* 0x000fe200000e0613 */
[----:B------:R-:W-:-:S04]  /*1bd10*/  ISETP.GE.U32.AND P0, PT, R18, R23, PT ;  /* 0x000000171200720c */ /* 0x000fc80003f06070 */
[----:B------:R-:W-:-:S13]  /*1bd20*/  ISETP.GE.U32.AND.EX P0, PT, R19, R22, PT, P0 ;  /* 0x000000161300720c */ /* 0x000fda0003f06100 */
[----:B------:R-:W-:Y:S05]  /*1bd30*/  @!P0 BRA `(.L_x_22859) ;  /* 0xfffffffc00888947 */ /* 0x000fea000383ffff */
.L_x_22826:
[----:B------:R-:W-:Y:S05]  /*1bd40*/  BSYNC B7 ;  /* 0x0000000000077941 */ /* 0x000fea0003800000 */
.L_x_22825:
        /* <DEDUP_REMOVED lines=28> */
.L_x_22863:
[----:B------:R-:W-:Y:S05]  /*1bf10*/  BSYNC B8 ;  /* 0x0000000000087941 */ /* 0x000fea0003800000 */
.L_x_22862:
        /* <DEDUP_REMOVED lines=23> */
.L_x_22865:
[----:B------:R-:W-:Y:S05]  /*1c090*/  BSYNC B8 ;  /* 0x0000000000087941 */ /* 0x000fea0003800000 */
.L_x_22864:
        /* <DEDUP_REMOVED lines=26> */
.L_x_22867:
[----:B------:R-:W-:Y:S05]  /*1c240*/  BSYNC B8 ;  /* 0x0000000000087941 */ /* 0x000fea0003800000 */
.L_x_22866:
        /* <DEDUP_REMOVED lines=15> */
.L_x_22881:
        /* <DEDUP_REMOVED lines=16> */
.L_x_22870:
        /* <DEDUP_REMOVED lines=19> */
.L_x_22871:
[----:B------:R-:W-:Y:S05]  /*1c570*/  BSYNC B1 ;  /* 0x0000000000017941 */ /* 0x000fea0003800000 */
.L_x_22869:
        /* <DEDUP_REMOVED lines=29> */
.L_x_22873:
        /* <DEDUP_REMOVED lines=19> */
.L_x_22874:
[----:B------:R-:W-:Y:S05]  /*1c880*/  BSYNC B1 ;  /* 0x0000000000017941 */ /* 0x000fea0003800000 */
.L_x_22872:
        /* <DEDUP_REMOVED lines=29> */
.L_x_22876:
        /* <DEDUP_REMOVED lines=19> */
.L_x_22877:
[----:B------:R-:W-:Y:S05]  /*1cb90*/  BSYNC B1 ;  /* 0x0000000000017941 */ /* 0x000fea0003800000 */
.L_x_22875:
        /* <DEDUP_REMOVED lines=28> */
.L_x_22879:
        /* <DEDUP_REMOVED lines=19> */
.L_x_22880:
[----:B------:R-:W-:Y:S05]  /*1ce90*/  BSYNC B1 ;  /* 0x0000000000017941 */ /* 0x000fea0003800000 */
.L_x_22878:
        /* <DEDUP_REMOVED lines=18> */
.L_x_22868:
        /* <DEDUP_REMOVED lines=18> */
.L_x_22884:
        /* <DEDUP_REMOVED lines=19> */
.L_x_22885:
[----:B------:R-:W-:Y:S05]  /*1d210*/  BSYNC B0 ;  /* 0x0000000000007941 */ /* 0x000fea0003800000 */
.L_x_22883:
        /* <DEDUP_REMOVED lines=30> */
.L_x_22887:
        /* <DEDUP_REMOVED lines=19> */
.L_x_22888:
[----:B------:R-:W-:Y:S05]  /*1d530*/  BSYNC B0 ;  /* 0x0000000000007941 */ /* 0x000fea0003800000 */
.L_x_22886:
        /* <DEDUP_REMOVED lines=26> */
[----:B------:R-:W-:Y:S01]  /*1d6e0*/  IMAD.MOV.U32 R4, RZ, RZ, R3 ;  /* 0x000000ffff047224 */ /* 0x000fe200078e0003 */
[----:B------:R-:W-:Y:S01]  /*1d6f0*/  MOV R5, R0 ;  /* 0x0000000000057202 */ /* 0x000fe20000000f00 */
[----:B------:R-:W-:Y:S06]  /*1d700*/  BRA `(.L_x_22891) ;  /* 0x0000000000487947 */ /* 0x000fec0003800000 */
.L_x_22890:
        /* <DEDUP_REMOVED lines=18> */
.L_x_22891:
[----:B------:R-:W-:Y:S05]  /*1d830*/  BSYNC B0 ;  /* 0x0000000000007941 */ /* 0x000fea0003800000 */
.L_x_22889:
[----:B------:R-:W2:Y:S02]  /*1d840*/  LDG.E.64 R12, desc[UR36][R12.64+-0x10] ;  /* 0xfffff0240c0c7981 */ /* 0x000ea4000c1e1b00 */
[----:B--2---:R-:W-:Y:S02]  /*1d850*/  IMAD R3, R5, R12, RZ ;  /* 0x0000000c05037224 */ /* 0x004fe400078e02ff */
[----:B------:R-:W-:-:S04]  /*1d860*/  IMAD.WIDE.U32 R22, R12, R4, R22 ;  /* 0x000000040c167225 */ /* 0x000fc800078e0016 */
[----:B------:R-:W-:-:S04]  /*1d870*/  IMAD R3, R13, R4, R3 ;  /* 0x000000040d037224 */ /* 0x000fc800078e0203 */
[----:B------:R-:W-:-:S07]  /*1d880*/  IMAD.IADD R23, R23, 0x1, R3 ;  /* 0x0000000117177824 */ /* 0x000fce00078e0203 */
.L_x_22882:
        /* <DEDUP_REMOVED lines=17> */
.L_x_22894:
        /* <DEDUP_REMOVED lines=24> */
.L_x_22893:
[----:B------:R-:W-:Y:S05]  /*1db20*/  BSYNC B8 ;  /* 0x0000000000087941 */ /* 0x000fea0003800000 */
.L_x_22892:
[----:B------:R-:W-:-:S05]  /*1db30*/  IADD3 R16, P0, R16, 0x4, RZ ;  /* 0x0000000410107810 */ /* 0x000fca0007f1e0ff */
[----:B------:R-:W-:Y:S01]  /*1db40*/  IMAD.X R17, RZ, RZ, R17, P0 ;  /* 0x000000ffff117224 */ /* 0x000fe200000e0611 */
[----:B------:R-:W-:-:S04]  /*1db50*/  ISETP.GE.U32.AND P0, PT, R16, R19, PT ;  /* 0x000000131000720c */ /* 0x000fc80003f06070 */
[----:B------:R-:W-:-:S13]  /*1db60*/  ISETP.GE.U32.AND.EX P0, PT, R17, R18, PT, P0 ;  /* 0x000000121100720c */ /* 0x000fda0003f06100 */
[----:B------:R-:W-:Y:S05]  /*1db70*/  @!P0 BRA `(.L_x_22894) ;  /* 0xfffffffc00888947 */ /* 0x000fea000383ffff */
.L_x_22861:
[----:B------:R-:W-:Y:S05]  /*1db80*/  BSYNC B7 ;  /* 0x0000000000077941 */ /* 0x000fea0003800000 */
.L_x_22860:
        /* <DEDUP_REMOVED lines=28> */
.L_x_22898:
[----:B------:R-:W-:Y:S05]  /*1dd50*/  BSYNC B8 ;  /* 0x0000000000087941 */ /* 0x000fea0003800000 */
.L_x_22897:
        /* <DEDUP_REMOVED lines=23> */
.L_x_22900:
[----:B------:R-:W-:Y:S05]  /*1ded0*/  BSYNC B8 ;  /* 0x0000000000087941 */ /* 0x000fea0003800000 */
.L_x_22899:
        /* <DEDUP_REMOVED lines=26> */
.L_x_22902:
[----:B------:R-:W-:Y:S05]  /*1e080*/  BSYNC B8 ;  /* 0x0000000000087941 */ /* 0x000fea0003800000 */
.L_x_22901:
        /* <DEDUP_REMOVED lines=18> */
.L_x_22916:
        /* <DEDUP_REMOVED lines=16> */
.L_x_22905:
        /* <DEDUP_REMOVED lines=19> */
.L_x_22906:
[----:B------:R-:W-:Y:S05]  /*1e3e0*/  BSYNC B1 ;  /* 0x0000000000017941 */ /* 0x000fea0003800000 */
.L_x_22904:
        /* <DEDUP_REMOVED lines=30> */
.L_x_22908:
        /* <DEDUP_REMOVED lines=19> */
.L_x_22909:
[----:B------:R-:W-:Y:S05]  /*1e700*/  BSYNC B1 ;  /* 0x0000000000017941 */ /* 0x000fea0003800000 */
.L_x_22907:
        /* <DEDUP_REMOVED lines=29> */
.L_x_22911:
        /* <DEDUP_REMOVED lines=19> */
.L_x_22912:
[----:B------:R-:W-:Y:S05]  /*1ea10*/  BSYNC B1 ;  /* 0x0000000000017941 */ /* 0x000fea0003800000 */
.L_x_22910:
        /* <DEDUP_REMOVED lines=28> */
.L_x_22914:
        /* <DEDUP_REMOVED lines=19> */
.L_x_22915:
[----:B------:R-:W-:Y:S05]  /*1ed10*/  BSYNC B1 ;  /* 0x0000000000017941 */ /* 0x000fea0003800000 */
.L_x_22913:
        /* <DEDUP_REMOVED lines=21> */
.L_x_22903:
        /* <DEDUP_REMOVED lines=18> */
.L_x_22919:
        /* <DEDUP_REMOVED lines=19> */
.L_x_22920:
[----:B------:R-:W-:Y:S05]  /*1f0c0*/  BSYNC B0 ;  /* 0x0000000000007941 */ /* 0x000fea0003800000 */
.L_x_22918:
        /* <DEDUP_REMOVED lines=31> */
.L_x_22922:
        /* <DEDUP_REMOVED lines=19> */
.L_x_22923:
[----:B------:R-:W-:Y:S05]  /*1f3f0*/  BSYNC B0 ;  /* 0x0000000000007941 */ /* 0x000fea0003800000 */
.L_x_22921:
        /* <DEDUP_REMOVED lines=30> */
.L_x_22925:
        /* <DEDUP_REMOVED lines=18> */
.L_x_22926:
[----:B------:R-:W-:Y:S05]  /*1f700*/  BSYNC B0 ;  /* 0x0000000000007941 */ /* 0x000fea0003800000 */
.L_x_22924:
[----:B------:R-:W2:Y:S01]  /*1f710*/  LDG.E.64 R12, desc[UR36][R12.64+-0x10] ;  /* 0xfffff0240c0c7981 */ /* 0x000ea2000c1e1b00 */
[----:B------:R-:W-:Y:S02]  /*1f720*/  IMAD.MOV.U32 R17, RZ, RZ, R15 ;  /* 0x000000ffff117224 */ /* 0x000fe400078e000f */
[----:B--2---:R-:W-:Y:S02]  /*1f730*/  IMAD R3, R5, R12, RZ ;  /* 0x0000000c05037224 */ /* 0x004fe400078e02ff */
[----:B------:R-:W-:-:S04]  /*1f740*/  IMAD.WIDE.U32 R16, R12, R4, R16 ;  /* 0x000000040c107225 */ /* 0x000fc800078e0010 */
[----:B------:R-:W-:-:S05]  /*1f750*/  IMAD R3, R13, R4, R3 ;  /* 0x000000040d037224 */ /* 0x000fca00078e0203 */
[----:B------:R-:W-:-:S07]  /*1f760*/  IADD3 R15, R17, R3, RZ ;  /* 0x00000003110f7210 */ /* 0x000fce0007ffe0ff */
.L_x_22917:
        /* <DEDUP_REMOVED lines=17> */
.L_x_22929:
        /* <DEDUP_REMOVED lines=24> */
.L_x_22928:
[----:B------:R-:W-:Y:S05]  /*1fa00*/  BSYNC B8 ;  /* 0x0000000000087941 */ /* 0x000fea0003800000 */
.L_x_22927:
[----:B------:R-:W-:-:S04]  /*1fa10*/  IADD3 R16, P0, R16, 0x4, RZ ;  /* 0x0000000410107810 */ /* 0x000fc80007f1e0ff */
[----:B------:R-:W-:Y:S02]  /*1fa20*/  IADD3.X R17, RZ, R17, RZ, P0, !PT ;  /* 0x00000011ff117210 */ /* 0x000fe400007fe4ff */
[----:B------:R-:W-:-:S04]  /*1fa30*/  ISETP.GE.U32.AND P0, PT, R16, R19, PT ;  /* 0x000000131000720c */ /* 0x000fc80003f06070 */
[----:B------:R-:W-:-:S13]  /*1fa40*/  ISETP.GE.U32.AND.EX P0, PT, R17, R18, PT, P0 ;  /* 0x000000121100720c */ /* 0x000fda0003f06100 */
[----:B------:R-:W-:Y:S05]  /*1fa50*/  @!P0 BRA `(.L_x_22929) ;  /* 0xfffffffc00888947 */ /* 0x000fea000383ffff */
.L_x_22896:
[----:B------:R-:W-:Y:S05]  /*1fa60*/  BSYNC B7 ;  /* 0x0000000000077941 */ /* 0x000fea0003800000 */
.L_x_22895:
        /* <DEDUP_REMOVED lines=28> */
.L_x_22933:
[----:B------:R-:W-:Y:S05]  /*1fc30*/  BSYNC B8 ;  /* 0x0000000000087941 */ /* 0x000fea0003800000 */
.L_x_22932:
        /* <DEDUP_REMOVED lines=23> */
.L_x_22935:
[----:B------:R-:W-:Y:S05]  /*1fdb0*/  BSYNC B8 ;  /* 0x0000000000087941 */ /* 0x000fea0003800000 */
.L_x_22934:
        /* <DEDUP_REMOVED lines=26> */
.L_x_22937:
[----:B------:R-:W-:Y:S05]  /*1ff60*/  BSYNC B8 ;  /* 0x0000000000087941 */ /* 0x000fea0003800000 */
.L_x_22936:
        /* <DEDUP_REMOVED lines=17> */
.L_x_22951:
        /* <DEDUP_REMOVED lines=16> */
.L_x_22940:
        /* <DEDUP_REMOVED lines=19> */
.L_x_22941:
[----:B------:R-:W-:Y:S05]  /*202b0*/  BSYNC B1 ;  /* 0x0000000000017941 */ /* 0x000fea0003800000 */
.L_x_22939:
        /* <DEDUP_REMOVED lines=31> */
.L_x_22943:
        /* <DEDUP_REMOVED lines=19> */
.L_x_22944:
[----:B------:R-:W-:Y:S05]  /*205e0*/  BSYNC B1 ;  /* 0x0000000000017941 */ /* 0x000fea0003800000 */
.L_x_22942:
        /* <DEDUP_REMOVED lines=29> */
.L_x_22946:
        /* <DEDUP_REMOVED lines=19> */
.L_x_22947:
[----:B------:R-:W-:Y:S05]  /*208f0*/  BSYNC B1 ;  /* 0x0000000000017941 */ /* 0x000fea0003800000 */
.L_x_22945:
        /* <DEDUP_REMOVED lines=28> */
.L_x_22949:
        /* <DEDUP_REMOVED lines=19> */
.L_x_22950:
[----:B------:R-:W-:Y:S05]  /*20bf0*/  BSYNC B1 ;  /* 0x0000000000017941 */ /* 0x000fea0003800000 */
.L_x_22948:
        /* <DEDUP_REMOVED lines=21> */
.L_x_22938:
        /* <DEDUP_REMOVED lines=18> */
.L_x_22954:
        /* <DEDUP_REMOVED lines=19> */
.L_x_22955:
[----:B------:R-:W-:Y:S05]  /*20fa0*/  BSYNC B0 ;  /* 0x0000000000007941 */ /* 0x000fea0003800000 */
.L_x_22953:
        /* <DEDUP_REMOVED lines=33> */
.L_x_22957:
        /* <DEDUP_REMOVED lines=19> */
.L_x_22958:
[----:B------:R-:W-:Y:S05]  /*212f0*/  BSYNC B0 ;  /* 0x0000000000007941 */ /* 0x000fea0003800000 */
.L_x_22956:
        /* <DEDUP_REMOVED lines=32> */
.L_x_22960:
        /* <DEDUP_REMOVED lines=18> */
.L_x_22961:
[----:B------:R-:W-:Y:S05]  /*21620*/  BSYNC B0 ;  /* 0x0000000000007941 */ /* 0x000fea0003800000 */
.L_x_22959:
        /* <DEDUP_REMOVED lines=8> */
.L_x_22952:
        /* <DEDUP_REMOVED lines=17> */
.L_x_22964:
        /* <DEDUP_REMOVED lines=24> */
.L_x_22963:
[----:B------:R-:W-:Y:S05]  /*21940*/  BSYNC B8 ;  /* 0x0000000000087941 */ /* 0x000fea0003800000 */
.L_x_22962:
[----:B------:R-:W-:-:S05]  /*21950*/  IADD3 R16, P0, R16, 0x4, RZ ;  /* 0x0000000410107810 */ /* 0x000fca0007f1e0ff */
[----:B------:R-:W-:Y:S01]  /*21960*/  IMAD.X R17, RZ, RZ, R17, P0 ;  /* 0x000000ffff117224 */ /* 0x000fe200000e0611 */
[----:B------:R-:W-:-:S04]  /*21970*/  ISETP.GE.U32.AND P0, PT, R16, R19, PT ;  /* 0x000000131000720c */ /* 0x000fc80003f06070 */
[----:B------:R-:W-:-:S13]  /*21980*/  ISETP.GE.U32.AND.EX P0, PT, R17, R18, PT, P0 ;  /* 0x000000121100720c */ /* 0x000fda0003f06100 */
[----:B------:R-:W-:Y:S05]  /*21990*/  @!P0 BRA `(.L_x_22964) ;  /* 0xfffffffc00888947 */ /* 0x000fea000383ffff */
.L_x_22931:
[----:B------:R-:W-:Y:S05]  /*219a0*/  BSYNC B7 ;  /* 0x0000000000077941 */ /* 0x000fea0003800000 */
.L_x_22930:
        /* <DEDUP_REMOVED lines=28> */
.L_x_22968:
[----:B------:R-:W-:Y:S05]  /*21b70*/  BSYNC B8 ;  /* 0x0000000000087941 */ /* 0x000fea0003800000 */
.L_x_22967:
        /* <DEDUP_REMOVED lines=23> */
.L_x_22970:
[----:B------:R-:W-:Y:S05]  /*21cf0*/  BSYNC B8 ;  /* 0x0000000000087941 */ /* 0x000fea0003800000 */
.L_x_22969:
        /* <DEDUP_REMOVED lines=26> */
.L_x_22972:
[----:B------:R-:W-:Y:S05]  /*21ea0*/  BSYNC B8 ;  /* 0x0000000000087941 */ /* 0x000fea0003800000 */
.L_x_22971:
        /* <DEDUP_REMOVED lines=17> */
.L_x_22986:
        /* <DEDUP_REMOVED lines=16> */
.L_x_22975:
        /* <DEDUP_REMOVED lines=19> */
.L_x_22976:
[----:B------:R-:W-:Y:S05]  /*221f0*/  BSYNC B1 ;  /* 0x0000000000017941 */ /* 0x000fea0003800000 */
.L_x_22974:
        /* <DEDUP_REMOVED lines=30> */
.L_x_22978:
        /* <DEDUP_REMOVED lines=19> */
.L_x_22979:
[----:B------:R-:W-:Y:S05]  /*22510*/  BSYNC B1 ;  /* 0x0000000000017941 */ /* 0x000fea0003800000 */
.L_x_22977:
        /* <DEDUP_REMOVED lines=29> */
.L_x_22981:
        /* <DEDUP_REMOVED lines=19> */
.L_x_22982:
[----:B------:R-:W-:Y:S05]  /*22820*/  BSYNC B1 ;  /* 0x0000000000017941 */ /* 0x000fea0003800000 */
.L_x_22980:
        /* <DEDUP_REMOVED lines=28> */
.L_x_22984:
        /* <DEDUP_REMOVED lines=19> */
.L_x_22985:
[----:B------:R-:W-:Y:S05]  /*22b20*/  BSYNC B1 ;  /* 0x0000000000017941 */ /* 0x000fea0003800000 */
.L_x_22983:
        /* <DEDUP_REMOVED lines=20> */
.L_x_22973:
        /* <DEDUP_REMOVED lines=18> */
.L_x_22989:
        /* <DEDUP_REMOVED lines=19> */
.L_x_22990:
[----:B------:R-:W-:Y:S05]  /*22ec0*/  BSYNC B0 ;  /* 0x0000000000007941 */ /* 0x000fea0003800000 */
.L_x_22988:
        /* <DEDUP_REMOVED lines=31> */
.L_x_22992:
        /* <DEDUP_REMOVED lines=19> */
.L_x_22993:
[----:B------:R-:W-:Y:S05]  /*231f0*/  BSYNC B0 ;  /* 0x0000000000007941 */ /* 0x000fea0003800000 */
.L_x_22991:
        /* <DEDUP_REMOVED lines=30> */
.L_x_22995:
        /* <DEDUP_REMOVED lines=18> */
.L_x_22996:
[----:B------:R-:W-:Y:S05]  /*23500*/  BSYNC B0 ;  /* 0x0000000000007941 */ /* 0x000fea0003800000 */
.L_x_22994:
[----:B------:R-:W2:Y:S01]  /*23510*/  LDG.E.64 R12, desc[UR36][R12.64+-0x10] ;  /* 0xfffff0240c0c7981 */ /* 0x000ea2000c1e1b00 */
[----:B------:R-:W-:Y:S02]  /*23520*/  IMAD.MOV.U32 R3, RZ, RZ, R15 ;  /* 0x000000ffff037224 */ /* 0x000fe400078e000f */
[----:B--2---:R-:W-:Y:S02]  /*23530*/  IMAD R5, R5, R12, RZ ;  /* 0x0000000c05057224 */ /* 0x004fe400078e02ff */
[----:B------:R-:W-:-:S04]  /*23540*/  IMAD.WIDE.U32 R2, R12, R4, R2 ;  /* 0x000000040c027225 */ /* 0x000fc800078e0002 */
[----:B------:R-:W-:-:S05]  /*23550*/  IMAD R5, R13, R4, R5 ;  /* 0x000000040d057224 */ /* 0x000fca00078e0205 */
[----:B------:R-:W-:-:S07]  /*23560*/  IADD3 R15, R3, R5, RZ ;  /* 0x00000005030f7210 */ /* 0x000fce0007ffe0ff */
.L_x_22987:
        /* <DEDUP_REMOVED lines=17> */
.L_x_22999:
        /* <DEDUP_REMOVED lines=24> */
.L_x_22998:
[----:B------:R-:W-:Y:S05]  /*23800*/  BSYNC B8 ;  /* 0x0000000000087941 */ /* 0x000fea0003800000 */
.L_x_22997:
[----:B------:R-:W-:-:S04]  /*23810*/  IADD3 R16, P0, R16, 0x4, RZ ;  /* 0x0000000410107810 */ /* 0x000fc80007f1e0ff */
[----:B------:R-:W-:Y:S02]  /*23820*/  IADD3.X R17, RZ, R17, RZ, P0, !PT ;  /* 0x00000011ff117210 */ /* 0x000fe400007fe4ff */
[----:B------:R-:W-:-:S04]  /*23830*/  ISETP.GE.U32.AND P0, PT, R16, R19, PT ;  /* 0x000000131000720c */ /* 0x000fc80003f06070 */
[----:B------:R-:W-:-:S13]  /*23840*/  ISETP.GE.U32.AND.EX P0, PT, R17, R18, PT, P0 ;  /* 0x000000121100720c */ /* 0x000fda0003f06100 */
[----:B------:R-:W-:Y:S05]  /*23850*/  @!P0 BRA `(.L_x_22999) ;  /* 0xfffffffc00888947 */ /* 0x000fea000383ffff */
.L_x_22966:
[----:B------:R-:W-:Y:S05]  /*23860*/  BSYNC B7 ;  /* 0x0000000000077941 */ /* 0x000fea0003800000 */
.L_x_22965:
        /* <DEDUP_REMOVED lines=28> */
.L_x_23003:
[----:B------:R-:W-:Y:S05]  /*23a30*/  BSYNC B8 ;  /* 0x0000000000087941 */ /* 0x000fea0003800000 */
.L_x_23002:
        /* <DEDUP_REMOVED lines=23> */
.L_x_23005:
[----:B------:R-:W-:Y:S05]  /*23bb0*/  BSYNC B8 ;  /* 0x0000000000087941 */ /* 0x000fea0003800000 */
.L_x_23004:
        /* <DEDUP_REMOVED lines=26> */
.L_x_23007:
[----:B------:R-:W-:Y:S05]  /*23d60*/  BSYNC B8 ;  /* 0x0000000000087941 */ /* 0x000fea0003800000 */
.L_x_23006:
        /* <DEDUP_REMOVED lines=17> */
.L_x_23021:
        /* <DEDUP_REMOVED lines=13> */
[----:B------:R-:W-:Y:S01]  /*23f50*/  MOV R18, R4 ;  /* 0x0000000400127202 */ /* 0x000fe20000000f00 */
[----:B------:R-:W-:Y:S01]  /*23f60*/  IMAD.MOV.U32 R19, RZ, RZ, R3 ;  /* 0x000000ffff137224 */ /* 0x000fe200078e0003 */
[----:B------:R-:W-:Y:S06]  /*23f70*/  BRA `(.L_x_23011) ;  /* 0x00000000004c7947 */ /* 0x000fec0003800000 */
.L_x_23010:
        /* <DEDUP_REMOVED lines=19> */
.L_x_23011:
[----:B------:R-:W-:Y:S05]  /*240b0*/  BSYNC B1 ;  /* 0x0000000000017941 */ /* 0x000fea0003800000 */
.L_x_23009:
        /* <DEDUP_REMOVED lines=26> */
[----:B------:R-:W-:Y:S05]  /*24260*/  CALL.REL.NOINC `($__internal_56_$__cuda_sm20_div_s64) ;  /* 0x0000003400c87944 */ /* 0x000fea0003c00000 */
[----:B------:R-:W-:Y:S01]  /*24270*/  IMAD.MOV.U32 R22, RZ, RZ, R4 ;  /* 0x000000ffff167224 */ /* 0x000fe200078e0004 */
[----:B------:R-:W-:Y:S01]  /*24280*/  MOV R23, R3 ;  /* 0x0000000300177202 */ /* 0x000fe20000000f00 */
[----:B------:R-:W-:Y:S06]  /*24290*/  BRA `(.L_x_23014) ;  /* 0x00000000004c7947 */ /* 0x000fec0003800000 */
.L_x_23013:
        /* <DEDUP_REMOVED lines=19> */
.L_x_23014:
[----:B------:R-:W-:Y:S05]  /*243d0*/  BSYNC B1 ;  /* 0x0000000000017941 */ /* 0x000fea0003800000 */
.L_x_23012:
        /* <DEDUP_REMOVED lines=29> */
.L_x_23016:
        /* <DEDUP_REMOVED lines=19> */
.L_x_23017:
[----:B------:R-:W-:Y:S05]  /*246e0*/  BSYNC B1 ;  /* 0x0000000000017941 */ /* 0x000fea0003800000 */
.L_x_23015:
        /* <DEDUP_REMOVED lines=28> */
.L_x_23019:
        /* <DEDUP_REMOVED lines=19> */
.L_x_23020:
[----:B------:R-:W-:Y:S05]  /*249e0*/  BSYNC B1 ;  /* 0x0000000000017941 */ /* 0x000fea0003800000 */
.L_x_23018:
        /* <DEDUP_REMOVED lines=20> */
.L_x_23008:
        /* <DEDUP_REMOVED lines=18> */
.L_x_23024:
        /* <DEDUP_REMOVED lines=19> */
.L_x_23025:
[----:B------:R-:W-:Y:S05]  /*24d80*/  BSYNC B0 ;  /* 0x0000000000007941 */ /* 0x000fea0003800000 */
.L_x_23023:
        /* <DEDUP_REMOVED lines=28> */
[----:B------:R-:W-:Y:S05]  /*24f50*/  CALL.REL.NOINC `($__internal_56_$__cuda_sm20_div_s64) ;  /* 0x00000028008c7944 */ /* 0x000fea0003c00000 */
[----:B------:R-:W-:Y:S01]  /*24f60*/  IMAD.MOV.U32 R5, RZ, RZ, R3 ;  /* 0x000000ffff057224 */ /* 0x000fe200078e0003 */
[----:B------:R-:W-:Y:S06]  /*24f70*/  BRA `(.L_x_23028) ;  /* 0x00000000004c7947 */ /* 0x000fec0003800000 */
.L_x_23027:
        /* <DEDUP_REMOVED lines=19> */
.L_x_23028:
[----:B------:R-:W-:Y:S05]  /*250b0*/  BSYNC B0 ;  /* 0x0000000000007941 */ /* 0x000fea0003800000 */
.L_x_23026:
        /* <DEDUP_REMOVED lines=27> */
[----:B------:R-:W-:Y:S01]  /*25270*/  MOV R4, R3 ;  /* 0x0000000300047202 */ /* 0x000fe20000000f00 */
[----:B------:R-:W-:Y:S01]  /*25280*/  IMAD.MOV.U32 R5, RZ, RZ, R0 ;  /* 0x000000ffff057224 */ /* 0x000fe200078e0000 */
[----:B------:R-:W-:Y:S06]  /*25290*/  BRA `(.L_x_23031) ;  /* 0x0000000000487947 */ /* 0x000fec0003800000 */
.L_x_23030:
        /* <DEDUP_REMOVED lines=18> */
.L_x_23031:
[----:B------:R-:W-:Y:S05]  /*253c0*/  BSYNC B0 ;  /* 0x0000000000007941 */ /* 0x000fea0003800000 */
.L_x_23029:
[----:B------:R-:W2:Y:S01]  /*253d0*/  LDG.E.64 R12, desc[UR36][R12.64+-0x10] ;  /* 0xfffff0240c0c7981 */ /* 0x000ea2000c1e1b00 */
[----:B------:R-:W-:Y:S02]  /*253e0*/  IMAD.MOV.U32 R3, RZ, RZ, R15 ;  /* 0x000000ffff037224 */ /* 0x000fe400078e000f */
[----:B--2---:R-:W-:Y:S02]  /*253f0*/  IMAD R5, R5, R12, RZ ;  /* 0x0000000c05057224 */ /* 0x004fe400078e02ff */
[----:B------:R-:W-:-:S04]  /*25400*/  IMAD.WIDE.U32 R2, R12, R4, R2 ;  /* 0x000000040c027225 */ /* 0x000fc800078e0002 */
[----:B------:R-:W-:-:S05]  /*25410*/  IMAD R5, R13, R4, R5 ;  /* 0x000000040d057224 */ /* 0x000fca00078e0205 */
[----:B------:R-:W-:-:S07]  /*25420*/  IADD3 R15, R3, R5, RZ ;  /* 0x00000005030f7210 */ /* 0x000fce0007ffe0ff */
.L_x_23022:
        /* <DEDUP_REMOVED lines=17> */
.L_x_23034:
        /* <DEDUP_REMOVED lines=24> */
.L_x_23033:
[----:B------:R-:W-:Y:S05]  /*256c0*/  BSYNC B8 ;  /* 0x0000000000087941 */ /* 0x000fea0003800000 */
.L_x_23032:
[----:B------:R-:W-:-:S04]  /*256d0*/  IADD3 R16, P0, R16, 0x4, RZ ;  /* 0x0000000410107810 */ /* 0x000fc80007f1e0ff */
[----:B------:R-:W-:Y:S02]  /*256e0*/  IADD3.X R17, RZ, R17, RZ, P0, !PT ;  /* 0x00000011ff117210 */ /* 0x000fe400007fe4ff */
[----:B------:R-:W-:-:S04]  /*256f0*/  ISETP.GE.U32.AND P0, PT, R16, R19, PT ;  /* 0x000000131000720c */ /* 0x000fc80003f06070 */
[----:B------:R-:W-:-:S13]  /*25700*/  ISETP.GE.U32.AND.EX P0, PT, R17, R18, PT, P0 ;  /* 0x000000121100720c */ /* 0x000fda0003f06100 */
[----:B------:R-:W-:Y:S05]  /*25710*/  @!P0 BRA `(.L_x_23034) ;  /* 0xfffffffc00888947 */ /* 0x000fea000383ffff */
.L_x_23001:
[----:B------:R-:W-:Y:S05]  /*25720*/  BSYNC B7 ;  /* 0x0000000000077941 */ /* 0x000fea0003800000 */
.L_x_23000:
        /* <DEDUP_REMOVED lines=27> */
.L_x_23036:
[----:B------:R-:W-:Y:S05]  /*258e0*/  BSYNC B7 ;  /* 0x0000000000077941 */ /* 0x000fea0003800000 */
.L_x_23035:
        /* <DEDUP_REMOVED lines=23> */
.L_x_23038:
[----:B------:R-:W-:Y:S05]  /*25a60*/  BSYNC B7 ;  /* 0x0000000000077941 */ /* 0x000fea0003800000 */
.L_x_23037:
        /* <DEDUP_REMOVED lines=26> */
.L_x_23040:
[----:B------:R-:W-:Y:S05]  /*25c10*/  BSYNC B7 ;  /* 0x0000000000077941 */ /* 0x000fea0003800000 */
.L_x_23039:
        /* <DEDUP_REMOVED lines=17> */
.L_x_23054:
        /* <DEDUP_REMOVED lines=15> */
.L_x_23043:
        /* <DEDUP_REMOVED lines=19> */
.L_x_23044:
[----:B------:R-:W-:Y:S05]  /*25f50*/  BSYNC B1 ;  /* 0x0000000000017941 */ /* 0x000fea0003800000 */
.L_x_23042:
        /* <DEDUP_REMOVED lines=30> */
.L_x_23046:
        /* <DEDUP_REMOVED lines=19> */
.L_x_23047:
[----:B------:R-:W-:Y:S05]  /*26270*/  BSYNC B1 ;  /* 0x0000000000017941 */ /* 0x000fea0003800000 */
.L_x_23045:
        /* <DEDUP_REMOVED lines=29> */
.L_x_23049:
        /* <DEDUP_REMOVED lines=19> */
.L_x_23050:
[----:B------:R-:W-:Y:S05]  /*26580*/  BSYNC B1 ;  /* 0x0000000000017941 */ /* 0x000fea0003800000 */
.L_x_23048:
        /* <DEDUP_REMOVED lines=28> */
.L_x_23052:
        /* <DEDUP_REMOVED lines=19> */
.L_x_23053:
[----:B------:R-:W-:Y:S05]  /*26880*/  BSYNC B1 ;  /* 0x0000000000017941 */ /* 0x000fea0003800000 */
.L_x_23051:
        /* <DEDUP_REMOVED lines=20> */
.L_x_23041:
        /* <DEDUP_REMOVED lines=18> */
.L_x_23057:
        /* <DEDUP_REMOVED lines=19> */
.L_x_23058:
[----:B------:R-:W-:Y:S05]  /*26c20*/  BSYNC B0 ;  /* 0x0000000000007941 */ /* 0x000fea0003800000 */
.L_x_23056:
        /* <DEDUP_REMOVED lines=31> */
.L_x_23060:
        /* <DEDUP_REMOVED lines=19> */
.L_x_23061:
[----:B------:R-:W-:Y:S05]  /*26f50*/  BSYNC B0 ;  /* 0x0000000000007941 */ /* 0x000fea0003800000 */
.L_x_23059:
        /* <DEDUP_REMOVED lines=30> */
.L_x_23063:
        /* <DEDUP_REMOVED lines=18> */
.L_x_23064:
[----:B------:R-:W-:Y:S05]  /*27260*/  BSYNC B0 ;  /* 0x0000000000007941 */ /* 0x000fea0003800000 */
.L_x_23062:
[----:B------:R-:W2:Y:S01]  /*27270*/  LDG.E.64 R12, desc[UR36][R12.64+-0x10] ;  /* 0xfffff0240c0c7981 */ /* 0x000ea2000c1e1b00 */
[----:B------:R-:W-:Y:S02]  /*27280*/  IMAD.MOV.U32 R3, RZ, RZ, R15 ;  /* 0x000000ffff037224 */ /* 0x000fe400078e000f */
[----:B--2---:R-:W-:Y:S02]  /*27290*/  IMAD R5, R5, R12, RZ ;  /* 0x0000000c05057224 */ /* 0x004fe400078e02ff */
[----:B------:R-:W-:-:S04]  /*272a0*/  IMAD.WIDE.U32 R2, R12, R4, R2 ;  /* 0x000000040c027225 */ /* 0x000fc800078e0002 */
[----:B------:R-:W-:-:S05]  /*272b0*/  IMAD R5, R13, R4, R5 ;  /* 0x000000040d057224 */ /* 0x000fca00078e0205 */
[----:B------:R-:W-:-:S07]  /*272c0*/  IADD3 R15, R3, R5, RZ ;  /* 0x00000005030f7210 */ /* 0x000fce0007ffe0ff */
.L_x_23055:
        /* <DEDUP_REMOVED lines=17> */
.L_x_23067:
        /* <DEDUP_REMOVED lines=24> */
.L_x_23066:
[----:B------:R-:W-:Y:S05]  /*27560*/  BSYNC B7 ;  /* 0x0000000000077941 */ /* 0x000fea0003800000 */
.L_x_23065:
[----:B------:R-:W-:-:S04]  /*27570*/  IADD3 R16, P0, R16, 0x4, RZ ;  /* 0x0000000410107810 */ /* 0x000fc80007f1e0ff */
[----:B------:R-:W-:Y:S02]  /*27580*/  IADD3.X R17, RZ, R17, RZ, P0, !PT ;  /* 0x00000011ff117210 */ /* 0x000fe400007fe4ff */
[----:B------:R-:W-:-:S04]  /*27590*/  ISETP.GE.U32.AND P0, PT, R16, R19, PT ;  /* 0x000000131000720c */ /* 0x000fc80003f06070 */
[----:B------:R-:W-:-:S13]  /*275a0*/  ISETP.GE.U32.AND.EX P0, PT, R17, R18, PT, P0 ;  /* 0x000000121100720c */ /* 0x000fda0003f06100 */
[----:B------:R-:W-:Y:S05]  /*275b0*/  @!P0 BRA `(.L_x_23067) ;  /* 0xfffffffc00888947 */ /* 0x000fea000383ffff */
.L_x_22789:
[----:B------:R-:W-:Y:S05]  /*275c0*/  BSYNC B6 ;  /* 0x0000000000067941 */ /* 0x000fea0003800000 */
.L_x_22699:
        /* <DEDUP_REMOVED lines=23> */
.L_x_23070:
[----:B------:R-:W-:-:S13]  /*27740*/  ISETP.GE.AND P0, PT, R0, R54, PT ;  /* 0x000000360000720c */ /* 0x000fda0003f06270 */
[----:B------:R-:W-:Y:S05]  /*27750*/  @P0 BRA `(.L_x_23072) ;  /* 0x0000000000300947 */ /* 0x000fea0003800000 */
[----:B0-----:R-:W0:Y:S01]  /*27760*/  LDC.64 R2, c[0x0][0x258] ;  /* 0x00009600ff027b82 */ /* 0x001e220000000a00 */
[----:B------:R-:W-:Y:S01]  /*27770*/  IMAD.IADD R5, R59, 0x1, R0 ;  /* 0x000000013b057824 */ /* 0x000fe200078e0200 */
[----:B------:R-:W-:-:S03]  /*27780*/  IADD3 R0, R0, 0x80, RZ ;  /* 0x0000008000007810 */ /* 0x000fc60007ffe0ff */
[----:B0-----:R-:W-:-:S05]  /*27790*/  IMAD.WIDE.U32 R2, R5, 0x4, R2 ;  /* 0x0000000405027825 */ /* 0x001fca00078e0002 */
[----:B------:R1:W-:Y:S02]  /*277a0*/  STG.E desc[UR36][R2.64], RZ ;  /* 0x000000ff02007986 */ /* 0x0003e4000c101924 */
.L_x_23071:
[----:B------:R-:W-:-:S13]  /*277b0*/  ISETP.GE.AND P0, PT, R0, R54, PT ;  /* 0x000000360000720c */ /* 0x000fda0003f06270 */
[----:B------:R-:W-:Y:S05]  /*277c0*/  @P0 BRA `(.L_x_23073) ;  /* 0x0000000000340947 */ /* 0x000fea0003800000 */
[----:B01----:R-:W0:Y:S01]  /*277d0*/  LDC.64 R2, c[0x0][0x258] ;  /* 0x00009600ff027b82 */ /* 0x003e220000000a00 */
[----:B------:R-:W-:Y:S01]  /*277e0*/  IMAD.IADD R5, R59, 0x1, R0 ;  /* 0x000000013b057824 */ /* 0x000fe200078e0200 */
[----:B------:R-:W-:-:S03]  /*277f0*/  IADD3 R0, R0, 0x80, RZ ;  /* 0x0000008000007810 */ /* 0x000fc60007ffe0ff */
[----:B0-----:R-:W-:-:S05]  /*27800*/  IMAD.WIDE.U32 R2, R5, 0x4, R2 ;  /* 0x0000000405027825 */ /* 0x001fca00078e0002 */
[----:B------:R1:W-:Y:S02]  /*27810*/  STG.E desc[UR36][R2.64], RZ ;  /* 0x000000ff02007986 */ /* 0x0003e4000c101924 */
.L_x_23072:
        /* <DEDUP_REMOVED lines=8> */
.L_x_23073:
[----:B------:R-:W-:Y:S05]  /*278a0*/  BSYNC B1 ;  /* 0x0000000000017941 */ /* 0x000fea0003800000 */
.L_x_23069:
[----:B------:R-:W-:-:S13]  /*278b0*/  ISETP.GE.AND P0, PT, R0, R54, PT ;  /* 0x000000360000720c */ /* 0x000fda0003f06270 */
[----:B012---:R-:W0:Y:S01]  /*278c0*/  @!P0 LDC.64 R2, c[0x0][0x258] ;  /* 0x00009600ff028b82 */ /* 0x007e220000000a00 */
[----:B------:R-:W-:Y:S01]  /*278d0*/  @!P0 IMAD.IADD R5, R59, 0x1, R0 ;  /* 0x000000013b058824 */ /* 0x000fe200078e0200 */
[----:B------:R-:W-:-:S03]  /*278e0*/  @!P0 IADD3 R0, R0, 0x80, RZ ;  /* 0x0000008000008810 */ /* 0x000fc60007ffe0ff */
[----:B0-----:R-:W-:-:S05]  /*278f0*/  @!P0 IMAD.WIDE.U32 R2, R5, 0x4, R2 ;  /* 0x0000000405028825 */ /* 0x001fca00078e0002 */
[----:B------:R2:W-:Y:S02]  /*27900*/  @!P0 STG.E desc[UR36][R2.64], RZ ;  /* 0x000000ff02008986 */ /* 0x0005e4000c101924 */
.L_x_23074:
[----:B------:R-:W-:Y:S05]  /*27910*/  BSYNC B0 ;  /* 0x0000000000007941 */ /* 0x000fea0003800000 */
.L_x_23068:
[----:B------:R-:W-:-:S13]  /*27920*/  ISETP.GE.AND P0, PT, R0, R54, PT ;  /* 0x000000360000720c */ /* 0x000fda0003f06270 */
[----:B------:R-:W-:Y:S05]  /*27930*/  @P0 EXIT ;  /* 0x000000000000094d */ /* 0x000fea0003800000 */
[----:B012---:R-:W0:Y:S01]  /*27940*/  LDC.64 R2, c[0x0][0x258] ;  /* 0x00009600ff027b82 */ /* 0x007e220000000a00 */
[----:B------:R-:W-:-:S04]  /*27950*/  IMAD.IADD R59, R59, 0x1, R0 ;  /* 0x000000013b3b7824 */ /* 0x000fc800078e0200 */
[----:B0-----:R-:W-:-:S05]  /*27960*/  IMAD.WIDE.U32 R2, R59, 0x4, R2 ;  /* 0x000000043b027825 */ /* 0x001fca00078e0002 */
[----:B------:R-:W-:Y:S01]  /*27970*/  STG.E desc[UR36][R2.64], RZ ;  /* 0x000000ff02007986 */ /* 0x000fe2000c101924 */
[----:B------:R-:W-:Y:S05]  /*27980*/  EXIT ;  /* 0x000000000000794d */ /* 0x000fea0003800000 */
        .weak           $__internal_56_$__cuda_sm20_div_s64
        .type           $__internal_56_$__cuda_sm20_div_s64,@function
        .size           $__internal_56_$__cuda_sm20_div_s64,($__internal_57_$__cuda_sm20_rem_s64 - $__internal_56_$__cuda_sm20_div_s64)
$__internal_56_$__cuda_sm20_div_s64:
        /* <DEDUP_REMOVED lines=83> */
[----:B------:R-:W-:Y:S06]  /*27ec0*/  RET.REL.NODEC R6 `(_ZN2at6native29vectorized_elementwise_kernelILi2EZZZNS0_67_GLOBAL__N__bb565c37_34_ValidateCompressedIndicesKernel_cu_33a4b88b42_validate_compressed_sparse_indices_kernelILNS2_8CDimNameE0ENS2_18CUDAKernelLauncherENS2_14EmptyVecKernelENS2_8DummyVecELm0EEEvRKNS_6TensorESA_lllENKUlvE1_clEvENKUlvE_clEvEUliiiiiE_St5arrayIPcLm6EEEEviT0_T1_) ;  /* 0xfffffd80064c7950 */ /* 0x000fec0003c3ffff */
        .weak           $__internal_57_$__cuda_sm20_rem_s64
        .type           $__internal_57_$__cuda_sm20_rem_s64,@function
        .size           $__internal_57_$__cuda_sm20_rem_s64,(.L_x_32237 - $__internal_57_$__cuda_sm20_rem_s64)
$__internal_57_$__cuda_sm20_rem_s64:
        /* <DEDUP_REMOVED lines=77> */
[----:B------:R-:W-:Y:S06]  /*283a0*/  RET.REL.NODEC R4 `(_ZN2at6native29vectorized_elementwise_kernelILi2EZZZNS0_67_GLOBAL__N__bb565c37_34_ValidateCompressedIndicesKernel_cu_33a4b88b42_validate_compressed_sparse_indices_kernelILNS2_8CDimNameE0ENS2_18CUDAKernelLauncherENS2_14EmptyVecKernelENS2_8DummyVecELm0EEEvRKNS_6TensorESA_lllENKUlvE1_clEvENKUlvE_clEvEUliiiiiE_St5arrayIPcLm6EEEEviT0_T1_) ;  /* 0xfffffd7c04147950 */ /* 0x000fec0003c3ffff */
.L_x_23075:
        /* <DEDUP_REMOVED lines=13> */
.L_x_32237:


//--------------------- .text._ZN2at6native29vectorized_elementwise_kernelILi4EZZZNS0_67_GLOBAL__N__bb565c37_34_ValidateCompressedIndicesKernel_cu_33a4b88b42_validate_compressed_sparse_indices_kernelILNS2_8CDimNameE0ENS2_18CUDAKernelLauncherENS2_14EmptyVecKernelENS2_8DummyVecELm0EEEvRKNS_6TensorESA_lllENKUlvE1_clEvENKUlvE_clEvEUliiiiiE_St5arrayIPcLm6EEEEviT0_T1_ --------------------------
	.section	.text._ZN2at6native29vectorized_elementwise_kernelILi4EZZZNS0_67_GLOBAL__N__bb565c37_34_ValidateCompressedIndicesKernel_cu_33a4b88b42_validate_compressed_sparse_indices_kernelILNS2_8CDimNameE0ENS2_18CUDAKernelLauncherENS2_14EmptyVecKernelENS2_8DummyVecELm0EEEvRKNS_6TensorESA_lllENKUlvE1_clEvENKUlvE_clEvEUliiiiiE_St5arrayIPcLm6EEEEviT0_T1_,"ax",@progbits
	.align	128
        .global         _ZN2at6native29vectorized_elementwise_kernelILi4EZZZNS0_67_GLOBAL__N__bb565c37_34_ValidateCompressedIndicesKernel_cu_33a4b88b42_validate_compressed_sparse_indices_kernelILNS2_8CDimNameE0ENS2_18CUDAKernelLauncherENS2_14EmptyVecKernelENS2_8DummyVecELm0EEEvRKNS_6TensorESA_lllENKUlvE1_clEvENKUlvE_clEvEUliiiiiE_St5arrayIPcLm6EEEEviT0_T1_
        .type           _ZN2at6native29vectorized_elementwise_kernelILi4EZZZNS0_67_GLOBAL__N__bb565c37_34_ValidateCompressedIndicesKernel_cu_33a4b88b42_validate_compressed_sparse_indices_kernelILNS2_8CDimNameE0ENS2_18CUDAKernelLauncherENS2_14EmptyVecKernelENS2_8DummyVecELm0EEEvRKNS_6TensorESA_lllENKUlvE1_clEvENKUlvE_clEvEUliiiiiE_St5arrayIPcLm6EEEEviT0_T1_,@function
        .size           _ZN2at6native29vectorized_elementwise_kernelILi4EZZZNS0_67_GLOBAL__N__bb565c37_34_ValidateCompressedIndicesKernel_cu_33a4b88b42_validate_compressed_sparse_indices_kernelILNS2_8CDimNameE0ENS2_18CUDAKernelLauncherENS2_14EmptyVecKernelENS2_8DummyVecELm0EEEvRKNS_6TensorESA_lllENKUlvE1_clEvENKUlvE_clEvEUliiiiiE_St5arrayIPcLm6EEEEviT0_T1_,(.L_x_32239 - _ZN2at6native29vectorized_elementwise_kernelILi4EZZZNS0_67_GLOBAL__N__bb565c37_34_ValidateCompressedIndicesKernel_cu_33a4b88b42_validate_compressed_sparse_indices_kernelILNS2_8CDimNameE0ENS2_18CUDAKernelLauncherENS2_14EmptyVecKernelENS2_8DummyVecELm0EEEvRKNS_6TensorESA_lllENKUlvE1_clEvENKUlvE_clEvEUliiiiiE_St5arrayIPcLm6EEEEviT0_T1_)
        .other          _ZN2at6native29vectorized_elementwise_kernelILi4EZZZNS0_67_GLOBAL__N__bb565c37_34_ValidateCompressedIndicesKernel_cu_33a4b88b42_validate_compressed_sparse_indices_kernelILNS2_8CDimNameE0ENS2_18CUDAKernelLauncherENS2_14EmptyVecKernelENS2_8DummyVecELm0EEEvRKNS_6TensorESA_lllENKUlvE1_clEvENKUlvE_clEvEUliiiiiE_St5arrayIPcLm6EEEEviT0_T1_,@"STO_CUDA_ENTRY STV_DEFAULT"
_ZN2at6native29vectorized_elementwise_kernelILi4EZZZNS0_67_GLOBAL__N__bb565c37_34_ValidateCompressedIndicesKernel_cu_33a4b88b42_validate_compressed_sparse_indices_kernelILNS2_8CDimNameE0ENS2_18CUDAKernelLauncherENS2_14EmptyVecKernelENS2_8DummyVecELm0EEEvRKNS_6TensorESA_lllENKUlvE1_clEvENKUlvE_clEvEUliiiiiE_St5arrayIPcLm6EEEEviT0_T1_:
.text._ZN2at6native29vectorized_elementwise_kernelILi4EZZZNS0_67_GLOBAL__N__bb565c37_34_ValidateCompressedIndicesKernel_cu_33a4b88b42_validate_compressed_sparse_indices_kernelILNS2_8CDimNameE0ENS2_18CUDAKernelLauncherENS2_14EmptyVecKernelENS2_8DummyVecELm0EEEvRKNS_6TensorESA_lllENKUlvE1_clEvENKUlvE_clEvEUliiiiiE_St5arrayIPcLm6EEEEviT0_T1_:
        /* <DEDUP_REMOVED lines=66> */
.L_x_23080:
[----:B------:R-:W-:Y:S05]  /*0420*/  BSYNC B7 ;  /* 0x0000000000077941 */ /* 0x000fea0003800000 */
.L_x_23079:
        /* <DEDUP_REMOVED lines=24> */
.L_x_23082:
[----:B------:R-:W-:Y:S05]  /*05b0*/  BSYNC B7 ;  /* 0x0000000000077941 */ /* 0x000fea0003800000 */
.L_x_23081:
        /* <DEDUP_REMOVED lines=26> */
.L_x_23084:
[----:B------:R-:W-:Y:S05]  /*0760*/  BSYNC B7 ;  /* 0x0000000000077941 */ /* 0x000fea0003800000 */
.L_x_23083:
        /* <DEDUP_REMOVED lines=16> */
.L_x_23089:
        /* <DEDUP_REMOVED lines=23> */
.L_x_23088:
[----:B------:R-:W-:Y:S05]  /*09e0*/  BSYNC B8 ;  /* 0x0000000000087941 */ /* 0x000fea0003800000 */
.L_x_23087:
[----:B------:R-:W-:-:S05]  /*09f0*/  IADD3 R32, P0, R32, 0x4, RZ ;  /* 0x0000000420207810 */ /* 0x000fca0007f1e0ff */
[----:B------:R-:W-:Y:S01]  /*0a00*/  IMAD.X R33, RZ, RZ, R33, P0 ;  /* 0x000000ffff217224 */ /* 0x000fe200000e0621 */
[----:B------:R-:W-:-:S04]  /*0a10*/  ISETP.GE.U32.AND P0, PT, R32, R23, PT ;  /* 0x000000172000720c */ /* 0x000fc80003f06070 */
[----:B------:R-:W-:-:S13]  /*0a20*/  ISETP.GE.U32.AND.EX P0, PT, R33, R16, PT, P0 ;  /* 0x000000102100720c */ /* 0x000fda0003f06100 */
[----:B------:R-:W-:Y:S05]  /*0a30*/  @!P0 BRA `(.L_x_23089) ;  /* 0xfffffffc008c8947 */ /* 0x000fea000383ffff */
.L_x_23086:
[----:B------:R-:W-:Y:S05]  /*0a40*/  BSYNC B7 ;  /* 0x0000000000077941 */ /* 0x000fea0003800000 */
.L_x_23085:
        /* <DEDUP_REMOVED lines=24> */
.L_x_23091:
[----:B------:R-:W-:Y:S05]  /*0bd0*/  BSYNC B7 ;  /* 0x0000000000077941 */ /* 0x000fea0003800000 */
.L_x_23090:
        /* <DEDUP_REMOVED lines=21> */
.L_x_23093:
[----:B------:R-:W-:Y:S05]  /*0d30*/  BSYNC B7 ;  /* 0x0000000000077941 */ /* 0x000fea0003800000 */
.L_x_23092:
        /* <DEDUP_REMOVED lines=26> */
.L_x_23095:
[----:B------:R-:W-:Y:S05]  /*0ee0*/  BSYNC B7 ;  /* 0x0000000000077941 */ /* 0x000fea0003800000 */
.L_x_23094:
        /* <DEDUP_REMOVED lines=16> */
.L_x_23100:
        /* <DEDUP_REMOVED lines=24> */
.L_x_23099:
[----:B------:R-:W-:Y:S05]  /*1170*/  BSYNC B8 ;  /* 0x0000000000087941 */ /* 0x000fea0003800000 */
.L_x_23098:
[----:B------:R-:W-:-:S04]  /*1180*/  IADD3 R28, P0, R28, 0x4, RZ ;  /* 0x000000041c1c7810 */ /* 0x000fc80007f1e0ff */
[----:B------:R-:W-:Y:S02]  /*1190*/  IADD3.X R29, RZ, R29, RZ, P0, !PT ;  /* 0x0000001dff1d7210 */ /* 0x000fe400007fe4ff */
[----:B------:R-:W-:-:S04]  /*11a0*/  ISETP.GE.U32.AND P0, PT, R28, R23, PT ;  /* 0x000000171c00720c */ /* 0x000fc80003f06070 */
[----:B------:R-:W-:-:S13]  /*11b0*/  ISETP.GE.U32.AND.EX P0, PT, R29, R32, PT, P0 ;  /* 0x000000201d00720c */ /* 0x000fda0003f06100 */
[----:B------:R-:W-:Y:S05]  /*11c0*/  @!P0 BRA `(.L_x_23100) ;  /* 0xfffffffc00888947 */ /* 0x000fea000383ffff */
.L_x_23097:
[----:B------:R-:W-:Y:S05]  /*11d0*/  BSYNC B7 ;  /* 0x0000000000077941 */ /* 0x000fea0003800000 */
.L_x_23096:
        /* <DEDUP_REMOVED lines=21> */
.L_x_23102:
[----:B------:R-:W-:Y:S05]  /*1330*/  BSYNC B7 ;  /* 0x0000000000077941 */ /* 0x000fea0003800000 */
.L_x_23101:
        /* <DEDUP_REMOVED lines=21> */
.L_x_23104:
[----:B------:R-:W-:Y:S05]  /*1490*/  BSYNC B7 ;  /* 0x0000000000077941 */ /* 0x000fea0003800000 */
.L_x_23103:
        /* <DEDUP_REMOVED lines=26> */
.L_x_23106:
[----:B------:R-:W-:Y:S05]  /*1640*/  BSYNC B7 ;  /* 0x0000000000077941 */ /* 0x000fea0003800000 */
.L_x_23105:
        /* <DEDUP_REMOVED lines=16> */
.L_x_23111:
        /* <DEDUP_REMOVED lines=24> */
.L_x_23110:
[----:B------:R-:W-:Y:S05]  /*18d0*/  BSYNC B8 ;  /* 0x0000000000087941 */ /* 0x000fea0003800000 */
.L_x_23109:
[----:B------:R-:W-:-:S05]  /*18e0*/  IADD3 R28, P0, R28, 0x4, RZ ;  /* 0x000000041c1c7810 */ /* 0x000fca0007f1e0ff */
[----:B------:R-:W-:Y:S01]  /*18f0*/  IMAD.X R29, RZ, RZ, R29, P0 ;  /* 0x000000ffff1d7224 */ /* 0x000fe200000e061d */
[----:B------:R-:W-:-:S04]  /*1900*/  ISETP.GE.U32.AND P0, PT, R28, R17, PT ;  /* 0x000000111c00720c */ /* 0x000fc80003f06070 */
[----:B------:R-:W-:-:S13]  /*1910*/  ISETP.GE.U32.AND.EX P0, PT, R29, R18, PT, P0 ;  /* 0x000000121d00720c */ /* 0x000fda0003f06100 */
[----:B------:R-:W-:Y:S05]  /*1920*/  @!P0 BRA `(.L_x_23111) ;  /* 0xfffffffc00888947 */ /* 0x000fea000383ffff */
.L_x_23108:
[----:B------:R-:W-:Y:S05]  /*1930*/  BSYNC B7 ;  /* 0x0000000000077941 */ /* 0x000fea0003800000 */
.L_x_23107:
        /* <DEDUP_REMOVED lines=21> */
.L_x_23113:
[----:B------:R-:W-:Y:S05]  /*1a90*/  BSYNC B7 ;  /* 0x0000000000077941 */ /* 0x000fea0003800000 */
.L_x_23112:
        /* <DEDUP_REMOVED lines=21> */
.L_x_23115:
[----:B------:R-:W-:Y:S05]  /*1bf0*/  BSYNC B7 ;  /* 0x0000000000077941 */ /* 0x000fea0003800000 */
.L_x_23114:
        /* <DEDUP_REMOVED lines=26> */
.L_x_23117:
[----:B------:R-:W-:Y:S05]  /*1da0*/  BSYNC B7 ;  /* 0x0000000000077941 */ /* 0x000fea0003800000 */
.L_x_23116:
        /* <DEDUP_REMOVED lines=16> */
.L_x_23122:
        /* <DEDUP_REMOVED lines=24> */
.L_x_23121:
[----:B------:R-:W-:Y:S05]  /*2030*/  BSYNC B8 ;  /* 0x0000000000087941 */ /* 0x000fea0003800000 */
.L_x_23120:
[----:B------:R-:W-:-:S05]  /*2040*/  IADD3 R18, P0, R18, 0x4, RZ ;  /* 0x0000000412127810 */ /* 0x000fca0007f1e0ff */
[----:B------:R-:W-:Y:S01]  /*2050*/  IMAD.X R19, RZ, RZ, R19, P0 ;  /* 0x000000ffff137224 */ /* 0x000fe200000e0613 */
[----:B------:R-:W-:-:S04]  /*2060*/  ISETP.GE.U32.AND P0, PT, R18, R17, PT ;  /* 0x000000111200720c */ /* 0x000fc80003f06070 */
[----:B------:R-:W-:-:S13]  /*2070*/  ISETP.GE.U32.AND.EX P0, PT, R19, R28, PT, P0 ;  /* 0x0000001c1300720c */ /* 0x000fda0003f06100 */
[----:B------:R-:W-:Y:S05]  /*2080*/  @!P0 BRA `(.L_x_23122) ;  /* 0xfffffffc00888947 */ /* 0x000fea000383ffff */
.L_x_23119:
[----:B------:R-:W-:Y:S05]  /*2090*/  BSYNC B7 ;  /* 0x0000000000077941 */ /* 0x000fea0003800000 */
.L_x_23118:
        /* <DEDUP_REMOVED lines=21> */
.L_x_23124:
[----:B------:R-:W-:Y:S05]  /*21f0*/  BSYNC B7 ;  /* 0x0000000000077941 */ /* 0x000fea0003800000 */
.L_x_23123:
        /* <DEDUP_REMOVED lines=21> */
.L_x_23126:
[----:B------:R-:W-:Y:S05]  /*2350*/  BSYNC B7 ;  /* 0x0000000000077941 */ /* 0x000fea0003800000 */
.L_x_23125:
        /* <DEDUP_REMOVED lines=26> */
.L_x_23128:
[----:B------:R-:W-:Y:S05]  /*2500*/  BSYNC B7 ;  /* 0x0000000000077941 */ /* 0x000fea0003800000 */
.L_x_23127:
        /* <DEDUP_REMOVED lines=16> */
.L_x_23133:
        /* <DEDUP_REMOVED lines=24> */
.L_x_23132:
[----:B------:R-:W-:Y:S05]  /*2790*/  BSYNC B8 ;  /* 0x0000000000087941 */ /* 0x000fea0003800000 */
.L_x_23131:
[----:B------:R-:W-:-:S04]  /*27a0*/  IADD3 R18, P0, R18, 0x4, RZ ;  /* 0x0000000412127810 */ /* 0x000fc80007f1e0ff */
[----:B------:R-:W-:Y:S02]  /*27b0*/  IADD3.X R19, RZ, R19, RZ, P0, !PT ;  /* 0x00000013ff137210 */ /* 0x000fe400007fe4ff */
[----:B------:R-:W-:-:S04]  /*27c0*/  ISETP.GE.U32.AND P0, PT, R18, R17, PT ;  /* 0x000000111200720c */ /* 0x000fc80003f06070 */
[----:B------:R-:W-:-:S13]  /*27d0*/  ISETP.GE.U32.AND.EX P0, PT, R19, R44, PT, P0 ;  /* 0x0000002c1300720c */ /* 0x000fda0003f06100 */
[----:B------:R-:W-:Y:S05]  /*27e0*/  @!P0 BRA `(.L_x_23133) ;  /* 0xfffffffc00888947 */ /* 0x000fea000383ffff */
.L_x_23130:
[----:B------:R-:W-:Y:S05]  /*27f0*/  BSYNC B7 ;  /* 0x0000000000077941 */ /* 0x000fea0003800000 */
.L_x_23129:
        /* <DEDUP_REMOVED lines=21> */
.L_x_23135:
[----:B------:R-:W-:Y:S05]  /*2950*/  BSYNC B7 ;  /* 0x0000000000077941 */ /* 0x000fea0003800000 */
.L_x_23134:
        /* <DEDUP_REMOVED lines=21> */
.L_x_23137:
[----:B------:R-:W-:Y:S05]  /*2ab0*/  BSYNC B7 ;  /* 0x0000000000077941 */ /* 0x000fea0003800000 */
.L_x_23136:
        /* <DEDUP_REMOVED lines=26> */
.L_x_23139:
[----:B------:R-:W-:Y:S05]  /*2c60*/  BSYNC B7 ;  /* 0x0000000000077941 */ /* 0x000fea0003800000 */
.L_x_23138:
        /* <DEDUP_REMOVED lines=16> */
.L_x_23144:
        /* <DEDUP_REMOVED lines=24> */
.L_x_23143:
[----:B------:R-:W-:Y:S05]  /*2ef0*/  BSYNC B8 ;  /* 0x0000000000087941 */ /* 0x000fea0003800000 */
.L_x_23142:
[----:B------:R-:W-:-:S05]  /*2f00*/  IADD3 R18, P0, R18, 0x4, RZ ;  /* 0x0000000412127810 */ /* 0x000fca0007f1e0ff */
[----:B------:R-:W-:Y:S01]  /*2f10*/  IMAD.X R19, RZ, RZ, R19, P0 ;  /* 0x000000ffff137224 */ /* 0x000fe200000e0613 */
[----:B------:R-:W-:-:S04]  /*2f20*/  ISETP.GE.U32.AND P0, PT, R18, R17, PT ;  /* 0x000000111200720c */ /* 0x000fc80003f06070 */
[----:B------:R-:W-:-:S13]  /*2f30*/  ISETP.GE.U32.AND.EX P0, PT, R19, R24, PT, P0 ;  /* 0x000000181300720c */ /* 0x000fda0003f06100 */
[----:B------:R-:W-:Y:S05]  /*2f40*/  @!P0 BRA `(.L_x_23144) ;  /* 0xfffffffc00888947 */ /* 0x000fea000383ffff */
.L_x_23141:
[----:B------:R-:W-:Y:S05]  /*2f50*/  BSYNC B7 ;  /* 0x0000000000077941 */ /* 0x000fea0003800000 */
.L_x_23140:
        /* <DEDUP_REMOVED lines=21> */
.L_x_23146:
[----:B------:R-:W-:Y:S05]  /*30b0*/  BSYNC B7 ;  /* 0x0000000000077941 */ /* 0x000fea0003800000 */
.L_x_23145:
        /* <DEDUP_REMOVED lines=21> */
.L_x_23148:
[----:B------:R-:W-:Y:S05]  /*3210*/  BSYNC B7 ;  /* 0x0000000000077941 */ /* 0x000fea0003800000 */
.L_x_23147:
        /* <DEDUP_REMOVED lines=26> */
.L_x_23150:
[----:B------:R-:W-:Y:S05]  /*33c0*/  BSYNC B7 ;  /* 0x0000000000077941 */ /* 0x000fea0003800000 */
.L_x_23149:
        /* <DEDUP_REMOVED lines=16> */
.L_x_23155:
        /* <DEDUP_REMOVED lines=24> */
.L_x_23154:
[----:B------:R-:W-:Y:S05]  /*3650*/  BSYNC B8 ;  /* 0x0000000000087941 */ /* 0x000fea0003800000 */
.L_x_23153:
[----:B------:R-:W-:-:S05]  /*3660*/  IADD3 R18, P0, R18, 0x4, RZ ;  /* 0x0000000412127810 */ /* 0x000fca0007f1e0ff */
[----:B------:R-:W-:Y:S01]  /*3670*/  IMAD.X R19, RZ, RZ, R19, P0 ;  /* 0x000000ffff137224 */ /* 0x000fe200000e0613 */
[----:B------:R-:W-:-:S04]  /*3680*/  ISETP.GE.U32.AND P0, PT, R18, R17, PT ;  /* 0x000000111200720c */ /* 0x000fc80003f06070 */
[----:B------:R-:W-:-:S13]  /*3690*/  ISETP.GE.U32.AND.EX P0, PT, R19, R46, PT, P0 ;  /* 0x0000002e1300720c */ /* 0x000fda0003f06100 */
[----:B------:R-:W-:Y:S05]  /*36a0*/  @!P0 BRA `(.L_x_23155) ;  /* 0xfffffffc00888947 */ /* 0x000fea000383ffff */
.L_x_23152:
[----:B------:R-:W-:Y:S05]  /*36b0*/  BSYNC B7 ;  /* 0x0000000000077941 */ /* 0x000fea0003800000 */
.L_x_23151:
        /* <DEDUP_REMOVED lines=21> */
.L_x_23157:
[----:B------:R-:W-:Y:S05]  /*3810*/  BSYNC B7 ;  /* 0x0000000000077941 */ /* 0x000fea0003800000 */
.L_x_23156:
        /* <DEDUP_REMOVED lines=21> */
.L_x_23159:
[----:B------:R-:W-:Y:S05]  /*3970*/  BSYNC B7 ;  /* 0x0000000000077941 */ /* 0x000fea0003800000 */
.L_x_23158:
        /* <DEDUP_REMOVED lines=26> */
.L_x_23161:
[----:B------:R-:W-:Y:S05]  /*3b20*/  BSYNC B7 ;  /* 0x0000000000077941 */ /* 0x000fea0003800000 */
.L_x_23160:
        /* <DEDUP_REMOVED lines=13> */
.L_x_23166:
        /* <DEDUP_REMOVED lines=24> */
.L_x_23165:
[----:B------:R-:W-:Y:S05]  /*3d80*/  BSYNC B8 ;  /* 0x0000000000087941 */ /* 0x000fea0003800000 */
.L_x_23164:
[----:B------:R-:W-:-:S05]  /*3d90*/  IADD3 R18, P0, R18, 0x4, RZ ;  /* 0x0000000412127810 */ /* 0x000fca0007f1e0ff */
[----:B------:R-:W-:Y:S01]  /*3da0*/  IMAD.X R19, RZ, RZ, R19, P0 ;  /* 0x000000ffff137224 */ /* 0x000fe200000e0613 */
[----:B------:R-:W-:-:S04]  /*3db0*/  ISETP.GE.U32.AND P0, PT, R18, R16, PT ;  /* 0x000000101200720c */ /* 0x000fc80003f06070 */
[----:B------:R-:W-:-:S13]  /*3dc0*/  ISETP.GE.U32.AND.EX P0, PT, R19, R17, PT, P0 ;  /* 0x000000111300720c */ /* 0x000fda0003f06100 */
[----:B------:R-:W-:Y:S05]  /*3dd0*/  @!P0 BRA `(.L_x_23166) ;  /* 0xfffffffc00888947 */ /* 0x000fea000383ffff */
.L_x_23163:
[----:B------:R-:W-:Y:S05]  /*3de0*/  BSYNC B7 ;  /* 0x0000000000077941 */ /* 0x000fea0003800000 */
.L_x_23162:
[----:B------:R-:W-:Y:S05]  /*3df0*/  BRA `(.L_x_23167) ;  /* 0x000000f000ec7947 */ /* 0x000fea0003800000 */
.L_x_23078:
        /* <DEDUP_REMOVED lines=21> */
.L_x_23169:
[----:B------:R-:W-:Y:S05]  /*3f50*/  BSYNC B7 ;  /* 0x0000000000077941 */ /* 0x000fea0003800000 */
.L_x_23168:
        /* <DEDUP_REMOVED lines=24> */
.L_x_23171:
[----:B------:R-:W-:Y:S05]  /*40e0*/  BSYNC B7 ;  /* 0x0000000000077941 */ /* 0x000fea0003800000 */
.L_x_23170:
        /* <DEDUP_REMOVED lines=26> */
.L_x_23173:
[----:B------:R-:W-:Y:S05]  /*4290*/  BSYNC B7 ;  /* 0x0000000000077941 */ /* 0x000fea0003800000 */
.L_x_23172:
        /* <DEDUP_REMOVED lines=19> */
.L_x_23187:
        /* <DEDUP_REMOVED lines=11> */
[----:B------:R-:W-:Y:S05]  /*4480*/  CALL.REL.NOINC `($__internal_58_$__cuda_sm20_div_s64) ;  /* 0x0000023000cc7944 */ /* 0x000fea0003c00000 */
[----:B------:R-:W-:Y:S01]  /*4490*/  MOV R32, R4 ;  /* 0x0000000400207202 */ /* 0x000fe20000000f00 */
[----:B------:R-:W-:Y:S01]  /*44a0*/  IMAD.MOV.U32 R33, RZ, RZ, R3 ;  /* 0x000000ffff217224 */ /* 0x000fe200078e0003 */
[----:B------:R-:W-:Y:S06]  /*44b0*/  BRA `(.L_x_23177) ;  /* 0x00000000004c7947 */ /* 0x000fec0003800000 */
.L_x_23176:
        /* <DEDUP_REMOVED lines=19> */
.L_x_23177:
[----:B------:R-:W-:Y:S05]  /*45f0*/  BSYNC B1 ;  /* 0x0000000000017941 */ /* 0x000fea0003800000 */
.L_x_23175:
        /* <DEDUP_REMOVED lines=27> */
[----:B------:R-:W-:Y:S05]  /*47b0*/  CALL.REL.NOINC `($__internal_58_$__cuda_sm20_div_s64) ;  /* 0x0000023000007944 */ /* 0x000fea0003c00000 */
[----:B------:R-:W-:Y:S01]  /*47c0*/  IMAD.MOV.U32 R20, RZ, RZ, R4 ;  /* 0x000000ffff147224 */ /* 0x000fe200078e0004 */
[----:B------:R-:W-:Y:S01]  /*47d0*/  MOV R21, R3 ;  /* 0x0000000300157202 */ /* 0x000fe20000000f00 */
[----:B------:R-:W-:Y:S06]  /*47e0*/  BRA `(.L_x_23180) ;  /* 0x00000000004c7947 */ /* 0x000fec0003800000 */
.L_x_23179:
        /* <DEDUP_REMOVED lines=19> */
.L_x_23180:
[----:B------:R-:W-:Y:S05]  /*4920*/  BSYNC B1 ;  /* 0x0000000000017941 */ /* 0x000fea0003800000 */
.L_x_23178:
        /* <DEDUP_REMOVED lines=29> */
.L_x_23182:
        /* <DEDUP_REMOVED lines=19> */
.L_x_23183:
[----:B------:R-:W-:Y:S05]  /*4c30*/  BSYNC B1 ;  /* 0x0000000000017941 */ /* 0x000fea0003800000 */
.L_x_23181:
        /* <DEDUP_REMOVED lines=29> */
.L_x_23185:
        /* <DEDUP_REMOVED lines=19> */
.L_x_23186:
[----:B------:R-:W-:Y:S05]  /*4f40*/  BSYNC B1 ;  /* 0x0000000000017941 */ /* 0x000fea0003800000 */
.L_x_23184:
        /* <DEDUP_REMOVED lines=21> */
.L_x_23174:
        /* <DEDUP_REMOVED lines=14> */
[----:B------:R-:W-:Y:S05]  /*5180*/  CALL.REL.NOINC `($__internal_58_$__cuda_sm20_div_s64) ;  /* 0x00000224008c7944 */ /* 0x000fea0003c00000 */
[----:B------:R-:W-:Y:S02]  /*5190*/  IMAD.MOV.U32 R12, RZ, RZ, R4 ;  /* 0x000000ffff0c7224 */ /* 0x000fe400078e0004 */
[----:B------:R-:W-:Y:S01]  /*51a0*/  IMAD.MOV.U32 R13, RZ, RZ, R3 ;  /* 0x000000ffff0d7224 */ /* 0x000fe200078e0003 */
[----:B------:R-:W-:Y:S06]  /*51b0*/  BRA `(.L_x_23191) ;  /* 0x00000000004c7947 */ /* 0x000fec0003800000 */
.L_x_23190:
        /* <DEDUP_REMOVED lines=19> */
.L_x_23191:
[----:B------:R-:W-:Y:S05]  /*52f0*/  BSYNC B0 ;  /* 0x0000000000007941 */ /* 0x000fea0003800000 */
.L_x_23189:
        /* <DEDUP_REMOVED lines=33> */
[----:B------:R-:W-:Y:S05]  /*5510*/  CALL.REL.NOINC `($__internal_58_$__cuda_sm20_div_s64) ;  /* 0x0000022000a87944 */ /* 0x000fea0003c00000 */
[----:B------:R-:W-:Y:S01]  /*5520*/  IMAD.MOV.U32 R5, RZ, RZ, R3 ;  /* 0x000000ffff057224 */ /* 0x000fe200078e0003 */
[----:B------:R-:W-:Y:S06]  /*5530*/  BRA `(.L_x_23194) ;  /* 0x00000000004c7947 */ /* 0x000fec0003800000 */
.L_x_23193:
        /* <DEDUP_REMOVED lines=19> */
.L_x_23194:
[----:B------:R-:W-:Y:S05]  /*5670*/  BSYNC B0 ;  /* 0x0000000000007941 */ /* 0x000fea0003800000 */
.L_x_23192:
        /* <DEDUP_REMOVED lines=34> */
[----:B------:R-:W-:Y:S05]  /*58a0*/  CALL.REL.NOINC `($__internal_59_$__cuda_sm20_rem_s64) ;  /* 0x0000022400147944 */ /* 0x000fea0003c00000 */
[----:B------:R-:W-:Y:S02]  /*58b0*/  IMAD.MOV.U32 R4, RZ, RZ, R0 ;  /* 0x000000ffff047224 */ /* 0x000fe400078e0000 */
[----:B------:R-:W-:Y:S01]  /*58c0*/  IMAD.MOV.U32 R5, RZ, RZ, R3 ;  /* 0x000000ffff057224 */ /* 0x000fe200078e0003 */
[----:B------:R-:W-:Y:S06]  /*58d0*/  BRA `(.L_x_23197) ;  /* 0x0000000000487947 */ /* 0x000fec0003800000 */
.L_x_23196:
        /* <DEDUP_REMOVED lines=18> */
.L_x_23197:
[----:B------:R-:W-:Y:S05]  /*5a00*/  BSYNC B0 ;  /* 0x0000000000007941 */ /* 0x000fea0003800000 */
.L_x_23195:
        /* <DEDUP_REMOVED lines=12> */
.L_x_23188:
        /* <DEDUP_REMOVED lines=18> */
.L_x_23202:
        /* <DEDUP_REMOVED lines=24> */
.L_x_23201:
[----:B------:R-:W-:Y:S05]  /*5d70*/  BSYNC B8 ;  /* 0x0000000000087941 */ /* 0x000fea0003800000 */
.L_x_23200:
[----:B------:R-:W-:-:S05]  /*5d80*/  IADD3 R22, P0, R22, 0x4, RZ ;  /* 0x0000000416167810 */ /* 0x000fca0007f1e0ff */
[----:B------:R-:W-:Y:S01]  /*5d90*/  IMAD.X R23, RZ, RZ, R23, P0 ;  /* 0x000000ffff177224 */ /* 0x000fe200000e0617 */
[----:B------:R-:W-:-:S04]  /*5da0*/  ISETP.GE.U32.AND P0, PT, R22, R33, PT ;  /* 0x000000211600720c */ /* 0x000fc80003f06070 */
[----:B------:R-:W-:-:S13]  /*5db0*/  ISETP.GE.U32.AND.EX P0, PT, R23, R36, PT, P0 ;  /* 0x000000241700720c */ /* 0x000fda0003f06100 */
[----:B------:R-:W-:Y:S05]  /*5dc0*/  @!P0 BRA `(.L_x_23202) ;  /* 0xfffffffc00888947 */ /* 0x000fea000383ffff */
.L_x_23199:
[----:B------:R-:W-:Y:S05]  /*5dd0*/  BSYNC B7 ;  /* 0x0000000000077941 */ /* 0x000fea0003800000 */
.L_x_23198:
        /* <DEDUP_REMOVED lines=24> */
.L_x_23204:
[----:B------:R-:W-:Y:S05]  /*5f60*/  BSYNC B7 ;  /* 0x0000000000077941 */ /* 0x000fea0003800000 */
.L_x_23203:
        /* <DEDUP_REMOVED lines=21> */
.L_x_23206:
[----:B------:R-:W-:Y:S05]  /*60c0*/  BSYNC B7 ;  /* 0x0000000000077941 */ /* 0x000fea0003800000 */
.L_x_23205:
        /* <DEDUP_REMOVED lines=26> */
.L_x_23208:
[----:B------:R-:W-:Y:S05]  /*6270*/  BSYNC B7 ;  /* 0x0000000000077941 */ /* 0x000fea0003800000 */
.L_x_23207:
        /* <DEDUP_REMOVED lines=17> */
.L_x_23222:
        /* <DEDUP_REMOVED lines=15> */
.L_x_23211:
        /* <DEDUP_REMOVED lines=19> */
.L_x_23212:
[----:B------:R-:W-:Y:S05]  /*65b0*/  BSYNC B1 ;  /* 0x0000000000017941 */ /* 0x000fea0003800000 */
.L_x_23210:
        /* <DEDUP_REMOVED lines=31> */
.L_x_23214:
        /* <DEDUP_REMOVED lines=19> */
.L_x_23215:
[----:B------:R-:W-:Y:S05]  /*68e0*/  BSYNC B1 ;  /* 0x0000000000017941 */ /* 0x000fea0003800000 */
.L_x_23213:
        /* <DEDUP_REMOVED lines=29> */
.L_x_23217:
        /* <DEDUP_REMOVED lines=19> */
.L_x_23218:
[----:B------:R-:W-:Y:S05]  /*6bf0*/  BSYNC B1 ;  /* 0x0000000000017941 */ /* 0x000fea0003800000 */
.L_x_23216:
        /* <DEDUP_REMOVED lines=29> */
.L_x_23220:
        /* <DEDUP_REMOVED lines=19> */
.L_x_23221:
[----:B------:R-:W-:Y:S05]  /*6f00*/  BSYNC B1 ;  /* 0x0000000000017941 */ /* 0x000fea0003800000 */
.L_x_23219:
        /* <DEDUP_REMOVED lines=20> */
.L_x_23209:
        /* <DEDUP_REMOVED lines=17> */
.L_x_23225:
        /* <DEDUP_REMOVED lines=19> */
.L_x_23226:
[----:B------:R-:W-:Y:S05]  /*7290*/  BSYNC B0 ;  /* 0x0000000000007941 */ /* 0x000fea0003800000 */
.L_x_23224:
        /* <DEDUP_REMOVED lines=34> */
.L_x_23228:
        /* <DEDUP_REMOVED lines=19> */
.L_x_23229:
[----:B------:R-:W-:Y:S05]  /*75f0*/  BSYNC B0 ;  /* 0x0000000000007941 */ /* 0x000fea0003800000 */
.L_x_23227:
        /* <DEDUP_REMOVED lines=28> */
[----:B------:R-:W-:Y:S05]  /*77c0*/  CALL.REL.NOINC `($__internal_59_$__cuda_sm20_rem_s64) ;  /* 0x00000204004c7944 */ /* 0x000fea0003c00000 */
[----:B------:R-:W-:Y:S01]  /*77d0*/  IMAD.MOV.U32 R4, RZ, RZ, R0 ;  /* 0x000000ffff047224 */ /* 0x000fe200078e0000 */
[----:B------:R-:W-:Y:S01]  /*77e0*/  MOV R5, R3 ;  /* 0x0000000300057202 */ /* 0x000fe20000000f00 */
[----:B------:R-:W-:Y:S06]  /*77f0*/  BRA `(.L_x_23232) ;  /* 0x0000000000487947 */ /* 0x000fec0003800000 */
.L_x_23231:
        /* <DEDUP_REMOVED lines=18> */
.L_x_23232:
[----:B------:R-:W-:Y:S05]  /*7920*/  BSYNC B0 ;  /* 0x0000000000007941 */ /* 0x000fea0003800000 */
.L_x_23230:
[----:B------:R-:W2:Y:S01]  /*7930*/  LDG.E.64 R14, desc[UR36][R14.64+-0x10] ;  /* 0xfffff0240e0e7981 */ /* 0x000ea2000c1e1b00 */
[----:B------:R-:W-:Y:S02]  /*7940*/  IMAD.MOV.U32 R37, RZ, RZ, R35 ;  /* 0x000000ffff257224 */ /* 0x000fe400078e0023 */
[----:B--2---:R-:W-:Y:S02]  /*7950*/  IMAD R3, R5, R14, RZ ;  /* 0x0000000e05037224 */ /* 0x004fe400078e02ff */
[----:B------:R-:W-:-:S04]  /*7960*/  IMAD.WIDE.U32 R36, R14, R4, R36 ;  /* 0x000000040e247225 */ /* 0x000fc800078e0024 */
[----:B------:R-:W-:-:S05]  /*7970*/  IMAD R3, R15, R4, R3 ;  /* 0x000000040f037224 */ /* 0x000fca00078e0203 */
[----:B------:R-:W-:-:S07]  /*7980*/  IADD3 R35, R37, R3, RZ ;  /* 0x0000000325237210 */ /* 0x000fce0007ffe0ff */
.L_x_23223:
        /* <DEDUP_REMOVED lines=18> */
.L_x_23237:
        /* <DEDUP_REMOVED lines=24> */
.L_x_23236:
[----:B------:R-:W-:Y:S05]  /*7c30*/  BSYNC B8 ;  /* 0x0000000000087941 */ /* 0x000fea0003800000 */
.L_x_23235:
[----:B------:R-:W-:-:S04]  /*7c40*/  IADD3 R16, P0, R16, 0x4, RZ ;  /* 0x0000000410107810 */ /* 0x000fc80007f1e0ff */
[----:B------:R-:W-:Y:S02]  /*7c50*/  IADD3.X R17, RZ, R17, RZ, P0, !PT ;  /* 0x00000011ff117210 */ /* 0x000fe400007fe4ff */
[----:B------:R-:W-:-:S04]  /*7c60*/  ISETP.GE.U32.AND P0, PT, R16, R23, PT ;  /* 0x000000171000720c */ /* 0x000fc80003f06070 */
[----:B------:R-:W-:-:S13]  /*7c70*/  ISETP.GE.U32.AND.EX P0, PT, R17, R22, PT, P0 ;  /* 0x000000161100720c */ /* 0x000fda0003f06100 */
[----:B------:R-:W-:Y:S05]  /*7c80*/  @!P0 BRA `(.L_x_23237) ;  /* 0xfffffffc00888947 */ /* 0x000fea000383ffff */
.L_x_23234:
[----:B------:R-:W-:Y:S05]  /*7c90*/  BSYNC B7 ;  /* 0x0000000000077941 */ /* 0x000fea0003800000 */
.L_x_23233:
        /* <DEDUP_REMOVED lines=21> */
.L_x_23239:
[----:B------:R-:W-:Y:S05]  /*7df0*/  BSYNC B7 ;  /* 0x0000000000077941 */ /* 0x000fea0003800000 */
.L_x_23238:
        /* <DEDUP_REMOVED lines=21> */
.L_x_23241:
[----:B------:R-:W-:Y:S05]  /*7f50*/  BSYNC B7 ;  /* 0x0000000000077941 */ /* 0x000fea0003800000 */
.L_x_23240:
        /* <DEDUP_REMOVED lines=26> */
.L_x_23243:
[----:B------:R-:W-:Y:S05]  /*8100*/  BSYNC B7 ;  /* 0x0000000000077941 */ /* 0x000fea0003800000 */
.L_x_23242:
        /* <DEDUP_REMOVED lines=17> */
.L_x_23257:
        /* <DEDUP_REMOVED lines=16> */
.L_x_23246:
        /* <DEDUP_REMOVED lines=19> */
.L_x_23247:
[----:B------:R-:W-:Y:S05]  /*8450*/  BSYNC B1 ;  /* 0x0000000000017941 */ /* 0x000fea0003800000 */
.L_x_23245:
        /* <DEDUP_REMOVED lines=30> */
.L_x_23249:
        /* <DEDUP_REMOVED lines=19> */
.L_x_23250:
[----:B------:R-:W-:Y:S05]  /*8770*/  BSYNC B1 ;  /* 0x0000000000017941 */ /* 0x000fea0003800000 */
.L_x_23248:
        /* <DEDUP_REMOVED lines=29> */
.L_x_23252:
        /* <DEDUP_REMOVED lines=19> */
.L_x_23253:
[----:B------:R-:W-:Y:S05]  /*8a80*/  BSYNC B1 ;  /* 0x0000000000017941 */ /* 0x000fea0003800000 */
.L_x_23251:
        /* <DEDUP_REMOVED lines=28> */
.L_x_23255:
        /* <DEDUP_REMOVED lines=19> */
.L_x_23256:
[----:B------:R-:W-:Y:S05]  /*8d80*/  BSYNC B1 ;  /* 0x0000000000017941 */ /* 0x000fea0003800000 */
.L_x_23254:
        /* <DEDUP_REMOVED lines=20> */
.L_x_23244:
        /* <DEDUP_REMOVED lines=18> */
.L_x_23260:
        /* <DEDUP_REMOVED lines=19> */
.L_x_23261:
[----:B------:R-:W-:Y:S05]  /*9120*/  BSYNC B0 ;  /* 0x0000000000007941 */ /* 0x000fea0003800000 */
.L_x_23259:
        /* <DEDUP_REMOVED lines=28> */
[----:B------:R-:W-:Y:S05]  /*92f0*/  CALL.REL.NOINC `($__internal_58_$__cuda_sm20_div_s64) ;  /* 0x000001e400307944 */ /* 0x000fea0003c00000 */
[----:B------:R-:W-:Y:S01]  /*9300*/  IMAD.MOV.U32 R5, RZ, RZ, R3 ;  /* 0x000000ffff057224 */ /* 0x000fe200078e0003 */
[----:B------:R-:W-:Y:S06]  /*9310*/  BRA `(.L_x_23264) ;  /* 0x00000000004c7947 */ /* 0x000fec0003800000 */
.L_x_23263:
        /* <DEDUP_REMOVED lines=19> */
.L_x_23264:
[----:B------:R-:W-:Y:S05]  /*9450*/  BSYNC B0 ;  /* 0x0000000000007941 */ /* 0x000fea0003800000 */
.L_x_23262:
        /* <DEDUP_REMOVED lines=27> */
[----:B------:R-:W-:Y:S01]  /*9610*/  MOV R4, R0 ;  /* 0x0000000000047202 */ /* 0x000fe20000000f00 */
[----:B------:R-:W-:Y:S01]  /*9620*/  IMAD.MOV.U32 R5, RZ, RZ, R3 ;  /* 0x000000ffff057224 */ /* 0x000fe200078e0003 */
[----:B------:R-:W-:Y:S06]  /*9630*/  BRA `(.L_x_23267) ;  /* 0x0000000000487947 */ /* 0x000fec0003800000 */
.L_x_23266:
        /* <DEDUP_REMOVED lines=18> */
.L_x_23267:
[----:B------:R-:W-:Y:S05]  /*9760*/  BSYNC B0 ;  /* 0x0000000000007941 */ /* 0x000fea0003800000 */
.L_x_23265:
[----:B------:R-:W2:Y:S01]  /*9770*/  LDG.E.64 R14, desc[UR36][R14.64+-0x10] ;  /* 0xfffff0240e0e7981 */ /* 0x000ea2000c1e1b00 */
[----:B------:R-:W-:Y:S01]  /*9780*/  MOV R29, R23 ;  /* 0x00000017001d7202 */ /* 0x000fe20000000f00 */
[----:B--2---:R-:W-:Y:S02]  /*9790*/  IMAD R3, R5, R14, RZ ;  /* 0x0000000e05037224 */ /* 0x004fe400078e02ff */
[----:B------:R-:W-:-:S04]  /*97a0*/  IMAD.WIDE.U32 R28, R14, R4, R28 ;  /* 0x000000040e1c7225 */ /* 0x000fc800078e001c */
[----:B------:R-:W-:-:S04]  /*97b0*/  IMAD R3, R15, R4, R3 ;  /* 0x000000040f037224 */ /* 0x000fc800078e0203 */
[----:B------:R-:W-:-:S07]  /*97c0*/  IMAD.IADD R23, R29, 0x1, R3 ;  /* 0x000000011d177824 */ /* 0x000fce00078e0203 */
.L_x_23258:
        /* <DEDUP_REMOVED lines=18> */
.L_x_23272:
        /* <DEDUP_REMOVED lines=24> */
.L_x_23271:
[----:B------:R-:W-:Y:S05]  /*9a70*/  BSYNC B8 ;  /* 0x0000000000087941 */ /* 0x000fea0003800000 */
.L_x_23270:
[----:B------:R-:W-:-:S05]  /*9a80*/  IADD3 R16, P0, R16, 0x4, RZ ;  /* 0x0000000410107810 */ /* 0x000fca0007f1e0ff */
[----:B------:R-:W-:Y:S01]  /*9a90*/  IMAD.X R17, RZ, RZ, R17, P0 ;  /* 0x000000ffff117224 */ /* 0x000fe200000e0611 */
[----:B------:R-:W-:-:S04]  /*9aa0*/  ISETP.GE.U32.AND P0, PT, R16, R29, PT ;  /* 0x0000001d1000720c */ /* 0x000fc80003f06070 */
[----:B------:R-:W-:-:S13]  /*9ab0*/  ISETP.GE.U32.AND.EX P0, PT, R17, R18, PT, P0 ;  /* 0x000000121100720c */ /* 0x000fda0003f06100 */
[----:B------:R-:W-:Y:S05]  /*9ac0*/  @!P0 BRA `(.L_x_23272) ;  /* 0xfffffffc00888947 */ /* 0x000fea000383ffff */
.L_x_23269:
[----:B------:R-:W-:Y:S05]  /*9ad0*/  BSYNC B7 ;  /* 0x0000000000077941 */ /* 0x000fea0003800000 */
.L_x_23268:
        /* <DEDUP_REMOVED lines=21> */
.L_x_23274:
[----:B------:R-:W-:Y:S05]  /*9c30*/  BSYNC B7 ;  /* 0x0000000000077941 */ /* 0x000fea0003800000 */
.L_x_23273:
        /* <DEDUP_REMOVED lines=21> */
.L_x_23276:
[----:B------:R-:W-:Y:S05]  /*9d90*/  BSYNC B7 ;  /* 0x0000000000077941 */ /* 0x000fea0003800000 */
.L_x_23275:
        /* <DEDUP_REMOVED lines=26> */
.L_x_23278:
[----:B------:R-:W-:Y:S05]  /*9f40*/  BSYNC B7 ;  /* 0x0000000000077941 */ /* 0x000fea0003800000 */
.L_x_23277:
        /* <DEDUP_REMOVED lines=18> */
.L_x_23292:
        /* <DEDUP_REMOVED lines=13> */
[----:B------:R-:W-:Y:S01]  /*a140*/  IMAD.MOV.U32 R12, RZ, RZ, R4 ;  /* 0x000000ffff0c7224 */ /* 0x000fe200078e0004 */
[----:B------:R-:W-:Y:S01]  /*a150*/  MOV R13, R3 ;  /* 0x00000003000d7202 */ /* 0x000fe20000000f00 */
[----:B------:R-:W-:Y:S06]  /*a160*/  BRA `(.L_x_23282) ;  /* 0x00000000004c7947 */ /* 0x000fec0003800000 */
.L_x_23281:
        /* <DEDUP_REMOVED lines=19> */
.L_x_23282:
[----:B------:R-:W-:Y:S05]  /*a2a0*/  BSYNC B1 ;  /* 0x0000000000017941 */ /* 0x000fea0003800000 */
.L_x_23280:
        /* <DEDUP_REMOVED lines=31> */
.L_x_23284:
        /* <DEDUP_REMOVED lines=19> */
.L_x_23285:
[----:B------:R-:W-:Y:S05]  /*a5d0*/  BSYNC B1 ;  /* 0x0000000000017941 */ /* 0x000fea0003800000 */
.L_x_23283:
        /* <DEDUP_REMOVED lines=29> */
.L_x_23287:
        /* <DEDUP_REMOVED lines=19> */
.L_x_23288:
[----:B------:R-:W-:Y:S05]  /*a8e0*/  BSYNC B1 ;  /* 0x0000000000017941 */ /* 0x000fea0003800000 */
.L_x_23286:
        /* <DEDUP_REMOVED lines=28> */
.L_x_23290:
        /* <DEDUP_REMOVED lines=19> */
.L_x_23291:
[----:B------:R-:W-:Y:S05]  /*abe0*/  BSYNC B1 ;  /* 0x0000000000017941 */ /* 0x000fea0003800000 */
.L_x_23289:
        /* <DEDUP_REMOVED lines=21> */
.L_x_23279:
        /* <DEDUP_REMOVED lines=18> */
.L_x_23295:
        /* <DEDUP_REMOVED lines=19> */
.L_x_23296:
[----:B------:R-:W-:Y:S05]  /*af90*/  BSYNC B0 ;  /* 0x0000000000007941 */ /* 0x000fea0003800000 */
.L_x_23294:
        /* <DEDUP_REMOVED lines=33> */
.L_x_23298:
        /* <DEDUP_REMOVED lines=19> */
.L_x_23299:
[----:B------:R-:W-:Y:S05]  /*b2e0*/  BSYNC B0 ;  /* 0x0000000000007941 */ /* 0x000fea0003800000 */
.L_x_23297:
        /* <DEDUP_REMOVED lines=32> */
.L_x_23301:
        /* <DEDUP_REMOVED lines=18> */
.L_x_23302:
[----:B------:R-:W-:Y:S05]  /*b610*/  BSYNC B0 ;  /* 0x0000000000007941 */ /* 0x000fea0003800000 */
.L_x_23300:
        /* <DEDUP_REMOVED lines=8> */
.L_x_23293:
        /* <DEDUP_REMOVED lines=18> */
.L_x_23307:
        /* <DEDUP_REMOVED lines=24> */
.L_x_23306:
[----:B------:R-:W-:Y:S05]  /*b940*/  BSYNC B8 ;  /* 0x0000000000087941 */ /* 0x000fea0003800000 */
.L_x_23305:
[----:B------:R-:W-:-:S05]  /*b950*/  IADD3 R16, P0, R16, 0x4, RZ ;  /* 0x0000000410107810 */ /* 0x000fca0007f1e0ff */
[----:B------:R-:W-:Y:S01]  /*b960*/  IMAD.X R17, RZ, RZ, R17, P0 ;  /* 0x000000ffff117224 */ /* 0x000fe200000e0611 */
[----:B------:R-:W-:-:S04]  /*b970*/  ISETP.GE.U32.AND P0, PT, R16, R19, PT ;  /* 0x000000131000720c */ /* 0x000fc80003f06070 */
[----:B------:R-:W-:-:S13]  /*b980*/  ISETP.GE.U32.AND.EX P0, PT, R17, R28, PT, P0 ;  /* 0x0000001c1100720c */ /* 0x000fda0003f06100 */
[----:B------:R-:W-:Y:S05]  /*b990*/  @!P0 BRA `(.L_x_23307) ;  /* 0xfffffffc00888947 */ /* 0x000fea000383ffff */
.L_x_23304:
[----:B------:R-:W-:Y:S05]  /*b9a0*/  BSYNC B7 ;  /* 0x0000000000077941 */ /* 0x000fea0003800000 */
.L_x_23303:
        /* <DEDUP_REMOVED lines=21> */
.L_x_23309:
[----:B------:R-:W-:Y:S05]  /*bb00*/  BSYNC B7 ;  /* 0x0000000000077941 */ /* 0x000fea0003800000 */
.L_x_23308:
        /* <DEDUP_REMOVED lines=21> */
.L_x_23311:
[----:B------:R-:W-:Y:S05]  /*bc60*/  BSYNC B7 ;  /* 0x0000000000077941 */ /* 0x000fea0003800000 */
.L_x_23310:
        /* <DEDUP_REMOVED lines=26> */
.L_x_23313:
[----:B------:R-:W-:Y:S05]  /*be10*/  BSYNC B7 ;  /* 0x0000000000077941 */ /* 0x000fea0003800000 */
.L_x_23312:
        /* <DEDUP_REMOVED lines=15> */
.L_x_23327:
        /* <DEDUP_REMOVED lines=16> */
.L_x_23316:
        /* <DEDUP_REMOVED lines=19> */
.L_x_23317:
[----:B------:R-:W-:Y:S05]  /*c140*/  BSYNC B1 ;  /* 0x0000000000017941 */ /* 0x000fea0003800000 */
.L_x_23315:
        /* <DEDUP_REMOVED lines=29> */
.L_x_23319:
        /* <DEDUP_REMOVED lines=19> */
.L_x_23320:
[----:B------:R-:W-:Y:S05]  /*c450*/  BSYNC B1 ;  /* 0x0000000000017941 */ /* 0x000fea0003800000 */
.L_x_23318:
        /* <DEDUP_REMOVED lines=29> */
.L_x_23322:
        /* <DEDUP_REMOVED lines=19> */
.L_x_23323:
[----:B------:R-:W-:Y:S05]  /*c760*/  BSYNC B1 ;  /* 0x0000000000017941 */ /* 0x000fea0003800000 */
.L_x_23321:
        /* <DEDUP_REMOVED lines=28> */
.L_x_23325:
        /* <DEDUP_REMOVED lines=19> */
.L_x_23326:
[----:B------:R-:W-:Y:S05]  /*ca60*/  BSYNC B1 ;  /* 0x0000000000017941 */ /* 0x000fea0003800000 */
.L_x_23324:
        /* <DEDUP_REMOVED lines=20> */
.L_x_23314:
        /* <DEDUP_REMOVED lines=18> */
.L_x_23330:
        /* <DEDUP_REMOVED lines=19> */
.L_x_23331:
[----:B------:R-:W-:Y:S05]  /*ce00*/  BSYNC B0 ;  /* 0x0000000000007941 */ /* 0x000fea0003800000 */
.L_x_23329:
        /* <DEDUP_REMOVED lines=30> */
.L_x_23333:
        /* <DEDUP_REMOVED lines=19> */
.L_x_23334:
[----:B------:R-:W-:Y:S05]  /*d120*/  BSYNC B0 ;  /* 0x0000000000007941 */ /* 0x000fea0003800000 */
.L_x_23332:
        /* <DEDUP_REMOVED lines=29> */
.L_x_23336:
        /* <DEDUP_REMOVED lines=18> */
.L_x_23337:
[----:B------:R-:W-:Y:S05]  /*d420*/  BSYNC B0 ;  /* 0x0000000000007941 */ /* 0x000fea0003800000 */
.L_x_23335:
[----:B------:R-:W2:Y:S02]  /*d430*/  LDG.E.64 R16, desc[UR36][R16.64+-0x10] ;  /* 0xfffff02410107981 */ /* 0x000ea4000c1e1b00 */
[----:B--2---:R-:W-:Y:S02]  /*d440*/  IMAD R3, R5, R16, RZ ;  /* 0x0000001005037224 */ /* 0x004fe400078e02ff */
[----:B------:R-:W-:-:S04]  /*d450*/  IMAD.WIDE.U32 R20, R16, R4, R20 ;  /* 0x0000000410147225 */ /* 0x000fc800078e0014 */
[----:B------:R-:W-:-:S04]  /*d460*/  IMAD R3, R17, R4, R3 ;  /* 0x0000000411037224 */ /* 0x000fc800078e0203 */
[----:B------:R-:W-:-:S07]  /*d470*/  IMAD.IADD R21, R21, 0x1, R3 ;  /* 0x0000000115157824 */ /* 0x000fce00078e0203 */
.L_x_23328:
        /* <DEDUP_REMOVED lines=18> */
.L_x_23342:
        /* <DEDUP_REMOVED lines=24> */
.L_x_23341:
[----:B------:R-:W-:Y:S05]  /*d720*/  BSYNC B8 ;  /* 0x0000000000087941 */ /* 0x000fea0003800000 */
.L_x_23340:
[----:B------:R-:W-:-:S05]  /*d730*/  IADD3 R16, P0, R16, 0x4, RZ ;  /* 0x0000000410107810 */ /* 0x000fca0007f1e0ff */
[----:B------:R-:W-:Y:S01]  /*d740*/  IMAD.X R17, RZ, RZ, R17, P0 ;  /* 0x000000ffff117224 */ /* 0x000fe200000e0611 */
[----:B------:R-:W-:-:S04]  /*d750*/  ISETP.GE.U32.AND P0, PT, R16, R19, PT ;  /* 0x000000131000720c */ /* 0x000fc80003f06070 */
[----:B------:R-:W-:-:S13]  /*d760*/  ISETP.GE.U32.AND.EX P0, PT, R17, R18, PT, P0 ;  /* 0x000000121100720c */ /* 0x000fda0003f06100 */
[----:B------:R-:W-:Y:S05]  /*d770*/  @!P0 BRA `(.L_x_23342) ;  /* 0xfffffffc00888947 */ /* 0x000fea000383ffff */
.L_x_23339:
[----:B------:R-:W-:Y:S05]  /*d780*/  BSYNC B7 ;  /* 0x0000000000077941 */ /* 0x000fea0003800000 */
.L_x_23338:
        /* <DEDUP_REMOVED lines=21> */
.L_x_23344:
[----:B------:R-:W-:Y:S05]  /*d8e0*/  BSYNC B7 ;  /* 0x0000000000077941 */ /* 0x000fea0003800000 */
.L_x_23343:
        /* <DEDUP_REMOVED lines=21> */
.L_x_23346:
[----:B------:R-:W-:Y:S05]  /*da40*/  BSYNC B7 ;  /* 0x0000000000077941 */ /* 0x000fea0003800000 */
.L_x_23345:
        /* <DEDUP_REMOVED lines=26> */
.L_x_23348:
[----:B------:R-:W-:Y:S05]  /*dbf0*/  BSYNC B7 ;  /* 0x0000000000077941 */ /* 0x000fea0003800000 */
.L_x_23347:
        /* <DEDUP_REMOVED lines=15> */
.L_x_23362:
        /* <DEDUP_REMOVED lines=16> */
.L_x_23351:
        /* <DEDUP_REMOVED lines=19> */
.L_x_23352:
[----:B------:R-:W-:Y:S05]  /*df20*/  BSYNC B1 ;  /* 0x0000000000017941 */ /* 0x000fea0003800000 */
.L_x_23350:
        /* <DEDUP_REMOVED lines=29> */
.L_x_23354:
        /* <DEDUP_REMOVED lines=19> */
.L_x_23355:
[----:B------:R-:W-:Y:S05]  /*e230*/  BSYNC B1 ;  /* 0x0000000000017941 */ /* 0x000fea0003800000 */
.L_x_23353:
        /* <DEDUP_REMOVED lines=29> */
.L_x_23357:
        /* <DEDUP_REMOVED lines=19> */
.L_x_23358:
[----:B------:R-:W-:Y:S05]  /*e540*/  BSYNC B1 ;  /* 0x0000000000017941 */ /* 0x000fea0003800000 */
.L_x_23356:
        /* <DEDUP_REMOVED lines=28> */
.L_x_23360:
        /* <DEDUP_REMOVED lines=19> */
.L_x_23361:
[----:B------:R-:W-:Y:S05]  /*e840*/  BSYNC B1 ;  /* 0x0000000000017941 */ /* 0x000fea0003800000 */
.L_x_23359:
        /* <DEDUP_REMOVED lines=20> */
.L_x_23349:
        /* <DEDUP_REMOVED lines=18> */
.L_x_23365:
        /* <DEDUP_REMOVED lines=19> */
.L_x_23366:
[----:B------:R-:W-:Y:S05]  /*ebe0*/  BSYNC B0 ;  /* 0x0000000000007941 */ /* 0x000fea0003800000 */
.L_x_23364:
        /* <DEDUP_REMOVED lines=29> */
[----:B------:R-:W-:Y:S06]  /*edc0*/  BRA `(.L_x_23369) ;  /* 0x00000000004c7947 */ /* 0x000fec0003800000 */
.L_x_23368:
        /* <DEDUP_REMOVED lines=19> */
.L_x_23369:
[----:B------:R-:W-:Y:S05]  /*ef00*/  BSYNC B0 ;  /* 0x0000000000007941 */ /* 0x000fea0003800000 */
.L_x_23367:
        /* <DEDUP_REMOVED lines=29> */
.L_x_23371:
        /* <DEDUP_REMOVED lines=18> */
.L_x_23372:
[----:B------:R-:W-:Y:S05]  /*f200*/  BSYNC B0 ;  /* 0x0000000000007941 */ /* 0x000fea0003800000 */
.L_x_23370:
[----:B------:R-:W2:Y:S02]  /*f210*/  LDG.E.64 R16, desc[UR36][R16.64+-0x10] ;  /* 0xfffff02410107981 */ /* 0x000ea4000c1e1b00 */
[----:B--2---:R-:W-:Y:S02]  /*f220*/  IMAD R3, R5, R16, RZ ;  /* 0x0000001005037224 */ /* 0x004fe400078e02ff */
[----:B------:R-:W-:-:S04]  /*f230*/  IMAD.WIDE.U32 R20, R16, R4, R20 ;  /* 0x0000000410147225 */ /* 0x000fc800078e0014 */
[----:B------:R-:W-:-:S05]  /*f240*/  IMAD R3, R17, R4, R3 ;  /* 0x0000000411037224 */ /* 0x000fca00078e0203 */
[----:B------:R-:W-:-:S07]  /*f250*/  IADD3 R21, R21, R3, RZ ;  /* 0x0000000315157210 */ /* 0x000fce0007ffe0ff */
.L_x_23363:
        /* <DEDUP_REMOVED lines=18> */
.L_x_23377:
        /* <DEDUP_REMOVED lines=24> */
.L_x_23376:
[----:B------:R-:W-:Y:S05]  /*f500*/  BSYNC B8 ;  /* 0x0000000000087941 */ /* 0x000fea0003800000 */
.L_x_23375:
[----:B------:R-:W-:-:S04]  /*f510*/  IADD3 R16, P0, R16, 0x4, RZ ;  /* 0x0000000410107810 */ /* 0x000fc80007f1e0ff */
[----:B------:R-:W-:Y:S02]  /*f520*/  IADD3.X R17, RZ, R17, RZ, P0, !PT ;  /* 0x00000011ff117210 */ /* 0x000fe400007fe4ff */
[----:B------:R-:W-:-:S04]  /*f530*/  ISETP.GE.U32.AND P0, PT, R16, R19, PT ;  /* 0x000000131000720c */ /* 0x000fc80003f06070 */
[----:B------:R-:W-:-:S13]  /*f540*/  ISETP.GE.U32.AND.EX P0, PT, R17, R18, PT, P0 ;  /* 0x000000121100720c */ /* 0x000fda0003f06100 */
[----:B------:R-:W-:Y:S05]  /*f550*/  @!P0 BRA `(.L_x_23377) ;  /* 0xfffffffc00888947 */ /* 0x000fea000383ffff */
.L_x_23374:
[----:B------:R-:W-:Y:S05]  /*f560*/  BSYNC B7 ;  /* 0x0000000000077941 */ /* 0x000fea0003800000 */
.L_x_23373:
        /* <DEDUP_REMOVED lines=21> */
.L_x_23379:
[----:B------:R-:W-:Y:S05]  /*f6c0*/  BSYNC B7 ;  /* 0x0000000000077941 */ /* 0x000fea0003800000 */
.L_x_23378:
        /* <DEDUP_REMOVED lines=21> */
.L_x_23381:
[----:B------:R-:W-:Y:S05]  /*f820*/  BSYNC B7 ;  /* 0x0000000000077941 */ /* 0x000fea0003800000 */
.L_x_23380:
        /* <DEDUP_REMOVED lines=26> */
.L_x_23383:
[----:B------:R-:W-:Y:S05]  /*f9d0*/  BSYNC B7 ;  /* 0x0000000000077941 */ /* 0x000fea0003800000 */
.L_x_23382:
        /* <DEDUP_REMOVED lines=15> */
.L_x_23397:
        /* <DEDUP_REMOVED lines=16> */
.L_x_23386:
        /* <DEDUP_REMOVED lines=19> */
.L_x_23387:
[----:B------:R-:W-:Y:S05]  /*fd00*/  BSYNC B1 ;  /* 0x0000000000017941 */ /* 0x000fea0003800000 */
.L_x_23385:
        /* <DEDUP_REMOVED lines=32> */
.L_x_23389:
        /* <DEDUP_REMOVED lines=19> */
.L_x_23390:
[----:B------:R-:W-:Y:S05]  /*10040*/  BSYNC B1 ;  /* 0x0000000000017941 */ /* 0x000fea0003800000 */
.L_x_23388:
        /* <DEDUP_REMOVED lines=29> */
.L_x_23392:
        /* <DEDUP_REMOVED lines=19> */
.L_x_23393:
[----:B------:R-:W-:Y:S05]  /*10350*/  BSYNC B1 ;  /* 0x0000000000017941 */ /* 0x000fea0003800000 */
.L_x_23391:
        /* <DEDUP_REMOVED lines=28> */
.L_x_23395:
        /* <DEDUP_REMOVED lines=19> */
.L_x_23396:
[----:B------:R-:W-:Y:S05]  /*10650*/  BSYNC B1 ;  /* 0x0000000000017941 */ /* 0x000fea0003800000 */
.L_x_23394:
        /* <DEDUP_REMOVED lines=21> */
.L_x_23384:
        /* <DEDUP_REMOVED lines=18> */
.L_x_23400:
        /* <DEDUP_REMOVED lines=19> */
.L_x_23401:
[----:B------:R-:W-:Y:S05]  /*10a00*/  BSYNC B0 ;  /* 0x0000000000007941 */ /* 0x000fea0003800000 */
.L_x_23399:
        /* <DEDUP_REMOVED lines=33> */
.L_x_23403:
        /* <DEDUP_REMOVED lines=19> */
.L_x_23404:
[----:B------:R-:W-:Y:S05]  /*10d50*/  BSYNC B0 ;  /* 0x0000000000007941 */ /* 0x000fea0003800000 */
.L_x_23402:
        /* <DEDUP_REMOVED lines=32> */
.L_x_23406:
        /* <DEDUP_REMOVED lines=18> */
.L_x_23407:
[----:B------:R-:W-:Y:S05]  /*11080*/  BSYNC B0 ;  /* 0x0000000000007941 */ /* 0x000fea0003800000 */
.L_x_23405:
        /* <DEDUP_REMOVED lines=8> */
.L_x_23398:
        /* <DEDUP_REMOVED lines=18> */
.L_x_23412:
        /* <DEDUP_REMOVED lines=24> */
.L_x_23411:
[----:B------:R-:W-:Y:S05]  /*113b0*/  BSYNC B8 ;  /* 0x0000000000087941 */ /* 0x000fea0003800000 */
.L_x_23410:
[----:B------:R-:W-:-:S04]  /*113c0*/  IADD3 R16, P0, R16, 0x4, RZ ;  /* 0x0000000410107810 */ /* 0x000fc80007f1e0ff */
[----:B------:R-:W-:Y:S02]  /*113d0*/  IADD3.X R17, RZ, R17, RZ, P0, !PT ;  /* 0x00000011ff117210 */ /* 0x000fe400007fe4ff */
[----:B------:R-:W-:-:S04]  /*113e0*/  ISETP.GE.U32.AND P0, PT, R16, R19, PT ;  /* 0x000000131000720c */ /* 0x000fc80003f06070 */
[----:B------:R-:W-:-:S13]  /*113f0*/  ISETP.GE.U32.AND.EX P0, PT, R17, R18, PT, P0 ;  /* 0x000000121100720c */ /* 0x000fda0003f06100 */
[----:B------:R-:W-:Y:S05]  /*11400*/  @!P0 BRA `(.L_x_23412) ;  /* 0xfffffffc00888947 */ /* 0x000fea000383ffff */
.L_x_23409:
[----:B------:R-:W-:Y:S05]  /*11410*/  BSYNC B7 ;  /* 0x0000000000077941 */ /* 0x000fea0003800000 */
.L_x_23408:
        /* <DEDUP_REMOVED lines=21> */
.L_x_23414:
[----:B------:R-:W-:Y:S05]  /*11570*/  BSYNC B7 ;  /* 0x0000000000077941 */ /* 0x000fea0003800000 */
.L_x_23413:
        /* <DEDUP_REMOVED lines=21> */
.L_x_23416:
[----:B------:R-:W-:Y:S05]  /*116d0*/  BSYNC B7 ;  /* 0x0000000000077941 */ /* 0x000fea0003800000 */
.L_x_23415:
        /* <DEDUP_REMOVED lines=26> */
.L_x_23418:
[----:B------:R-:W-:Y:S05]  /*11880*/  BSYNC B7 ;  /* 0x0000000000077941 */ /* 0x000fea0003800000 */
.L_x_23417:
        /* <DEDUP_REMOVED lines=14> */
.L_x_23432:
        /* <DEDUP_REMOVED lines=15> */
.L_x_23421:
        /* <DEDUP_REMOVED lines=19> */
.L_x_23422:
[----:B------:R-:W-:Y:S05]  /*11b90*/  BSYNC B1 ;  /* 0x0000000000017941 */ /* 0x000fea0003800000 */
.L_x_23420:
        /* <DEDUP_REMOVED lines=29> */
.L_x_23424:
        /* <DEDUP_REMOVED lines=19> */
.L_x_23425:
[----:B------:R-:W-:Y:S05]  /*11ea0*/  BSYNC B1 ;  /* 0x0000000000017941 */ /* 0x000fea0003800000 */
.L_x_23423:
        /* <DEDUP_REMOVED lines=29> */
.L_x_23427:
        /* <DEDUP_REMOVED lines=19> */
.L_x_23428:
[----:B------:R-:W-:Y:S05]  /*121b0*/  BSYNC B1 ;  /* 0x0000000000017941 */ /* 0x000fea0003800000 */
.L_x_23426:
        /* <DEDUP_REMOVED lines=28> */
.L_x_23430:
        /* <DEDUP_REMOVED lines=19> */
.L_x_23431:
[----:B------:R-:W-:Y:S05]  /*124b0*/  BSYNC B1 ;  /* 0x0000000000017941 */ /* 0x000fea0003800000 */
.L_x_23429:
        /* <DEDUP_REMOVED lines=20> */
.L_x_23419:
        /* <DEDUP_REMOVED lines=18> */
.L_x_23435:
        /* <DEDUP_REMOVED lines=19> */
.L_x_23436:
[----:B------:R-:W-:Y:S05]  /*12850*/  BSYNC B0 ;  /* 0x0000000000007941 */ /* 0x000fea0003800000 */
.L_x_23434:
        /* <DEDUP_REMOVED lines=30> */
.L_x_23438:
        /* <DEDUP_REMOVED lines=19> */
.L_x_23439:
[----:B------:R-:W-:Y:S05]  /*12b70*/  BSYNC B0 ;  /* 0x0000000000007941 */ /* 0x000fea0003800000 */
.L_x_23437:
        /* <DEDUP_REMOVED lines=25> */
[----:B------:R-:W-:Y:S05]  /*12d10*/  CALL.REL.NOINC `($__internal_59_$__cuda_sm20_rem_s64) ;  /* 0x0000014c00f87944 */ /* 0x000fea0003c00000 */
[----:B------:R-:W-:Y:S01]  /*12d20*/  MOV R2, R0 ;  /* 0x0000000000027202 */ /* 0x000fe20000000f00 */
[----:B------:R-:W-:Y:S06]  /*12d30*/  BRA `(.L_x_23442) ;  /* 0x0000000000487947 */ /* 0x000fec0003800000 */
.L_x_23441:
        /* <DEDUP_REMOVED lines=18> */
.L_x_23442:
[----:B------:R-:W-:Y:S05]  /*12e60*/  BSYNC B0 ;  /* 0x0000000000007941 */ /* 0x000fea0003800000 */
.L_x_23440:
[----:B------:R-:W2:Y:S02]  /*12e70*/  LDG.E.64 R10, desc[UR36][R10.64+-0x10] ;  /* 0xfffff0240a0a7981 */ /* 0x000ea4000c1e1b00 */
[----:B--2---:R-:W-:Y:S02]  /*12e80*/  IMAD R3, R3, R10, RZ ;  /* 0x0000000a03037224 */ /* 0x004fe400078e02ff */
[----:B------:R-:W-:-:S04]  /*12e90*/  IMAD.WIDE.U32 R18, R10, R2, R18 ;  /* 0x000000020a127225 */ /* 0x000fc800078e0012 */
[----:B------:R-:W-:-:S04]  /*12ea0*/  IMAD R3, R11, R2, R3 ;  /* 0x000000020b037224 */ /* 0x000fc800078e0203 */
[----:B------:R-:W-:-:S07]  /*12eb0*/  IMAD.IADD R19, R19, 0x1, R3 ;  /* 0x0000000113137824 */ /* 0x000fce00078e0203 */
.L_x_23433:
        /* <DEDUP_REMOVED lines=17> */
.L_x_23445:
        /* <DEDUP_REMOVED lines=24> */
.L_x_23444:
[----:B------:R-:W-:Y:S05]  /*13150*/  BSYNC B7 ;  /* 0x0000000000077941 */ /* 0x000fea0003800000 */
.L_x_23443:
[----:B------:R-:W-:-:S05]  /*13160*/  IADD3 R16, P0, R16, 0x4, RZ ;  /* 0x0000000410107810 */ /* 0x000fca0007f1e0ff */
[----:B------:R-:W-:Y:S01]  /*13170*/  IMAD.X R17, RZ, RZ, R17, P0 ;  /* 0x000000ffff117224 */ /* 0x000fe200000e0611 */
[----:B------:R-:W-:-:S04]  /*13180*/  ISETP.GE.U32.AND P0, PT, R16, R23, PT ;  /* 0x000000171000720c */ /* 0x000fc80003f06070 */
[----:B------:R-:W-:-:S13]  /*13190*/  ISETP.GE.U32.AND.EX P0, PT, R17, R18, PT, P0 ;  /* 0x000000121100720c */ /* 0x000fda0003f06100 */
[----:B------:R-:W-:Y:S05]  /*131a0*/  @!P0 BRA `(.L_x_23445) ;  /* 0xfffffffc00888947 */ /* 0x000fea000383ffff */
.L_x_23167:
[----:B------:R-:W-:Y:S05]  /*131b0*/  BSYNC B6 ;  /* 0x0000000000067941 */ /* 0x000fea0003800000 */
.L_x_23077:
        /* <DEDUP_REMOVED lines=9> */
.L_x_23076:
        /* <DEDUP_REMOVED lines=205> */
.L_x_23451:
[----:B------:R-:W-:Y:S05]  /*13f20*/  BSYNC B8 ;  /* 0x0000000000087941 */ /* 0x000fea0003800000 */
.L_x_23450:
        /* <DEDUP_REMOVED lines=23> */
.L_x_23453:
[----:B------:R-:W-:Y:S05]  /*140a0*/  BSYNC B8 ;  /* 0x0000000000087941 */ /* 0x000fea0003800000 */
.L_x_23452:
        /* <DEDUP_REMOVED lines=26> */
.L_x_23455:
[----:B------:R-:W-:Y:S05]  /*14250*/  BSYNC B8 ;  /* 0x0000000000087941 */ /* 0x000fea0003800000 */
.L_x_23454:
        /* <DEDUP_REMOVED lines=15> */
.L_x_23458:
        /* <DEDUP_REMOVED lines=24> */
.L_x_23457:
[----:B------:R-:W-:Y:S05]  /*144d0*/  BSYNC B8 ;  /* 0x0000000000087941 */ /* 0x000fea0003800000 */
.L_x_23456:
[----:B------:R-:W-:-:S05]  /*144e0*/  IADD3 R22, P0, R22, 0x4, RZ ;  /* 0x0000000416167810 */ /* 0x000fca0007f1e0ff */
[----:B------:R-:W-:Y:S01]  /*144f0*/  IMAD.X R23, RZ, RZ, R23, P0 ;  /* 0x000000ffff177224 */ /* 0x000fe200000e0617 */
[----:B------:R-:W-:-:S04]  /*14500*/  ISETP.GE.U32.AND P0, PT, R22, R25, PT ;  /* 0x000000191600720c */ /* 0x000fc80003f06070 */
[----:B------:R-:W-:-:S13]  /*14510*/  ISETP.GE.U32.AND.EX P0, PT, R23, R24, PT, P0 ;  /* 0x000000181700720c */ /* 0x000fda0003f06100 */
[----:B------:R-:W-:Y:S05]  /*14520*/  @!P0 BRA `(.L_x_23458) ;  /* 0xfffffffc00888947 */ /* 0x000fea000383ffff */
.L_x_23449:
[----:B------:R-:W-:Y:S05]  /*14530*/  BSYNC B7 ;  /* 0x0000000000077941 */ /* 0x000fea0003800000 */
.L_x_23448:
        /* <DEDUP_REMOVED lines=28> */
.L_x_23462:
[----:B------:R-:W-:Y:S05]  /*14700*/  BSYNC B8 ;  /* 0x0000000000087941 */ /* 0x000fea0003800000 */
.L_x_23461:
        /* <DEDUP_REMOVED lines=23> */
.L_x_23464:
[----:B------:R-:W-:Y:S05]  /*14880*/  BSYNC B8 ;  /* 0x0000000000087941 */ /* 0x000fea0003800000 */
.L_x_23463:
        /* <DEDUP_REMOVED lines=26> */
.L_x_23466:
[----:B------:R-:W-:Y:S05]  /*14a30*/  BSYNC B8 ;  /* 0x0000000000087941 */ /* 0x000fea0003800000 */
.L_x_23465:
        /* <DEDUP_REMOVED lines=15> */
.L_x_23469:
        /* <DEDUP_REMOVED lines=25> */
.L_x_23468:
[----:B------:R-:W-:Y:S05]  /*14cc0*/  BSYNC B8 ;  /* 0x0000000000087941 */ /* 0x000fea0003800000 */
.L_x_23467:
[----:B------:R-:W-:-:S05]  /*14cd0*/  IADD3 R0, P0, R18, 0x4, RZ ;  /* 0x0000000412007810 */ /* 0x000fca0007f1e0ff */
[----:B------:R-:W-:Y:S01]  /*14ce0*/  IMAD.X R19, RZ, RZ, R19, P0 ;  /* 0x000000ffff137224 */ /* 0x000fe200000e0613 */
[----:B------:R-:W-:-:S04]  /*14cf0*/  ISETP.GE.U32.AND P0, PT, R0, R23, PT ;  /* 0x000000170000720c */ /* 0x000fc80003f06070 */
[----:B------:R-:W-:-:S13]  /*14d00*/  ISETP.GE.U32.AND.EX P0, PT, R19, R22, PT, P0 ;  /* 0x000000161300720c */ /* 0x000fda0003f06100 */
[----:B------:R-:W-:Y:S05]  /*14d10*/  @!P0 BRA `(.L_x_23469) ;  /* 0xfffffffc00848947 */ /* 0x000fea000383ffff */
.L_x_23460:
[----:B------:R-:W-:Y:S05]  /*14d20*/  BSYNC B7 ;  /* 0x0000000000077941 */ /* 0x000fea0003800000 */
.L_x_23459:
        /* <DEDUP_REMOVED lines=28> */
.L_x_23473:
[----:B------:R-:W-:Y:S05]  /*14ef0*/  BSYNC B8 ;  /* 0x0000000000087941 */ /* 0x000fea0003800000 */
.L_x_23472:
        /* <DEDUP_REMOVED lines=23> */
.L_x_23475:
[----:B------:R-:W-:Y:S05]  /*15070*/  BSYNC B8 ;  /* 0x0000000000087941 */ /* 0x000fea0003800000 */
.L_x_23474:
        /* <DEDUP_REMOVED lines=26> */
.L_x_23477:
[----:B------:R-:W-:Y:S05]  /*15220*/  BSYNC B8 ;  /* 0x0000000000087941 */ /* 0x000fea0003800000 */
.L_x_23476:
        /* <DEDUP_REMOVED lines=15> */
.L_x_23480:
        /* <DEDUP_REMOVED lines=25> */
.L_x_23479:
[----:B------:R-:W-:Y:S05]  /*154b0*/  BSYNC B8 ;  /* 0x0000000000087941 */ /* 0x000fea0003800000 */
.L_x_23478:
[----:B------:R-:W-:-:S05]  /*154c0*/  IADD3 R0, P0, R16, 0x4, RZ ;  /* 0x0000000410007810 */ /* 0x000fca0007f1e0ff */
[----:B------:R-:W-:Y:S01]  /*154d0*/  IMAD.X R17, RZ, RZ, R17, P0 ;  /* 0x000000ffff117224 */ /* 0x000fe200000e0611 */
[----:B------:R-:W-:-:S04]  /*154e0*/  ISETP.GE.U32.AND P0, PT, R0, R19, PT ;  /* 0x000000130000720c */ /* 0x000fc80003f06070 */
[----:B------:R-:W-:-:S13]  /*154f0*/  ISETP.GE.U32.AND.EX P0, PT, R17, R18, PT, P0 ;  /* 0x000000121100720c */ /* 0x000fda0003f06100 */
[----:B------:R-:W-:Y:S05]  /*15500*/  @!P0 BRA `(.L_x_23480) ;  /* 0xfffffffc00848947 */ /* 0x000fea000383ffff */
.L_x_23471:
[----:B------:R-:W-:Y:S05]  /*15510*/  BSYNC B7 ;  /* 0x0000000000077941 */ /* 0x000fea0003800000 */
.L_x_23470:
        /* <DEDUP_REMOVED lines=28> */
.L_x_23484:
[----:B------:R-:W-:Y:S05]  /*156e0*/  BSYNC B8 ;  /* 0x0000000000087941 */ /* 0x000fea0003800000 */
.L_x_23483:
        /* <DEDUP_REMOVED lines=23> */
.L_x_23486:
[----:B------:R-:W-:Y:S05]  /*15860*/  BSYNC B8 ;  /* 0x0000000000087941 */ /* 0x000fea0003800000 */
.L_x_23485:
        /* <DEDUP_REMOVED lines=26> */
.L_x_23488:
[----:B------:R-:W-:Y:S05]  /*15a10*/  BSYNC B8 ;  /* 0x0000000000087941 */ /* 0x000fea0003800000 */
.L_x_23487:
        /* <DEDUP_REMOVED lines=15> */
.L_x_23491:
        /* <DEDUP_REMOVED lines=24> */
.L_x_23490:
[----:B------:R-:W-:Y:S05]  /*15c90*/  BSYNC B8 ;  /* 0x0000000000087941 */ /* 0x000fea0003800000 */
.L_x_23489:
[----:B------:R-:W-:-:S04]  /*15ca0*/  IADD3 R16, P0, R16, 0x4, RZ ;  /* 0x0000000410107810 */ /* 0x000fc80007f1e0ff */
[----:B------:R-:W-:Y:S02]  /*15cb0*/  IADD3.X R17, RZ, R17, RZ, P0, !PT ;  /* 0x00000011ff117210 */ /* 0x000fe400007fe4ff */
[----:B------:R-:W-:-:S04]  /*15cc0*/  ISETP.GE.U32.AND P0, PT, R16, R19, PT ;  /* 0x000000131000720c */ /* 0x000fc80003f06070 */
[----:B------:R-:W-:-:S13]  /*15cd0*/  ISETP.GE.U32.AND.EX P0, PT, R17, R18, PT, P0 ;  /* 0x000000121100720c */ /* 0x000fda0003f06100 */
[----:B------:R-:W-:Y:S05]  /*15ce0*/  @!P0 BRA `(.L_x_23491) ;  /* 0xfffffffc00888947 */ /* 0x000fea000383ffff */
.L_x_23482:
[----:B------:R-:W-:Y:S05]  /*15cf0*/  BSYNC B7 ;  /* 0x0000000000077941 */ /* 0x000fea0003800000 */
.L_x_23481:
        /* <DEDUP_REMOVED lines=28> */
.L_x_23495:
[----:B------:R-:W-:Y:S05]  /*15ec0*/  BSYNC B8 ;  /* 0x0000000000087941 */ /* 0x000fea0003800000 */
.L_x_23494:
        /* <DEDUP_REMOVED lines=23> */
.L_x_23497:
[----:B------:R-:W-:Y:S05]  /*16040*/  BSYNC B8 ;  /* 0x0000000000087941 */ /* 0x000fea0003800000 */
.L_x_23496:
        /* <DEDUP_REMOVED lines=26> */
.L_x_23499:
[----:B------:R-:W-:Y:S05]  /*161f0*/  BSYNC B8 ;  /* 0x0000000000087941 */ /* 0x000fea0003800000 */
.L_x_23498:
        /* <DEDUP_REMOVED lines=15> */
.L_x_23502:
        /* <DEDUP_REMOVED lines=24> */
.L_x_23501:
[----:B------:R-:W-:Y:S05]  /*16470*/  BSYNC B8 ;  /* 0x0000000000087941 */ /* 0x000fea0003800000 */
.L_x_23500:
[----:B------:R-:W-:-:S05]  /*16480*/  IADD3 R16, P0, R16, 0x4, RZ ;  /* 0x0000000410107810 */ /* 0x000fca0007f1e0ff */
[----:B------:R-:W-:Y:S01]  /*16490*/  IMAD.X R17, RZ, RZ, R17, P0 ;  /* 0x000000ffff117224 */ /* 0x000fe200000e0611 */
[----:B------:R-:W-:-:S04]  /*164a0*/  ISETP.GE.U32.AND P0, PT, R16, R19, PT ;  /* 0x000000131000720c */ /* 0x000fc80003f06070 */
[----:B------:R-:W-:-:S13]  /*164b0*/  ISETP.GE.U32.AND.EX P0, PT, R17, R18, PT, P0 ;  /* 0x000000121100720c */ /* 0x000fda0003f06100 */
[----:B------:R-:W-:Y:S05]  /*164c0*/  @!P0 BRA `(.L_x_23502) ;  /* 0xfffffffc00888947 */ /* 0x000fea000383ffff */
.L_x_23493:
[----:B------:R-:W-:Y:S05]  /*164d0*/  BSYNC B7 ;  /* 0x0000000000077941 */ /* 0x000fea0003800000 */
.L_x_23492:
        /* <DEDUP_REMOVED lines=28> */
.L_x_23506:
[----:B------:R-:W-:Y:S05]  /*166a0*/  BSYNC B8 ;  /* 0x0000000000087941 */ /* 0x000fea0003800000 */
.L_x_23505:
        /* <DEDUP_REMOVED lines=23> */
.L_x_23508:
[----:B------:R-:W-:Y:S05]  /*16820*/  BSYNC B8 ;  /* 0x0000000000087941 */ /* 0x000fea0003800000 */
.L_x_23507:
        /* <DEDUP_REMOVED lines=26> */
.L_x_23510:
[----:B------:R-:W-:Y:S05]  /*169d0*/  BSYNC B8 ;  /* 0x0000000000087941 */ /* 0x000fea0003800000 */
.L_x_23509:
        /* <DEDUP_REMOVED lines=15> */
.L_x_23513:
        /* <DEDUP_REMOVED lines=24> */
.L_x_23512:
[----:B------:R-:W-:Y:S05]  /*16c50*/  BSYNC B8 ;  /* 0x0000000000087941 */ /* 0x000fea0003800000 */
.L_x_23511:
[----:B------:R-:W-:-:S05]  /*16c60*/  IADD3 R16, P0, R16, 0x4, RZ ;  /* 0x0000000410107810 */ /* 0x000fca0007f1e0ff */
[----:B------:R-:W-:Y:S01]  /*16c70*/  IMAD.X R17, RZ, RZ, R17, P0 ;  /* 0x000000ffff117224 */ /* 0x000fe200000e0611 */
[----:B------:R-:W-:-:S04]  /*16c80*/  ISETP.GE.U32.AND P0, PT, R16, R19, PT ;  /* 0x000000131000720c */ /* 0x000fc80003f06070 */
[----:B------:R-:W-:-:S13]  /*16c90*/  ISETP.GE.U32.AND.EX P0, PT, R17, R18, PT, P0 ;  /* 0x000000121100720c */ /* 0x000fda0003f06100 */
[----:B------:R-:W-:Y:S05]  /*16ca0*/  @!P0 BRA `(.L_x_23513) ;  /* 0xfffffffc00888947 */ /* 0x000fea000383ffff */
.L_x_23504:
[----:B------:R-:W-:Y:S05]  /*16cb0*/  BSYNC B7 ;  /* 0x0000000000077941 */ /* 0x000fea0003800000 */
.L_x_23503:
        /* <DEDUP_REMOVED lines=28> */
.L_x_23517:
[----:B------:R-:W-:Y:S05]  /*16e80*/  BSYNC B8 ;  /* 0x0000000000087941 */ /* 0x000fea0003800000 */
.L_x_23516:
        /* <DEDUP_REMOVED lines=23> */
.L_x_23519:
[----:B------:R-:W-:Y:S05]  /*17000*/  BSYNC B8 ;  /* 0x0000000000087941 */ /* 0x000fea0003800000 */
.L_x_23518:
        /* <DEDUP_REMOVED lines=26> */
.L_x_23521:
[----:B------:R-:W-:Y:S05]  /*171b0*/  BSYNC B8 ;  /* 0x0000000000087941 */ /* 0x000fea0003800000 */
.L_x_23520:
        /* <DEDUP_REMOVED lines=15> */
.L_x_23524:
        /* <DEDUP_REMOVED lines=24> */
.L_x_23523:
[----:B------:R-:W-:Y:S05]  /*17430*/  BSYNC B8 ;  /* 0x0000000000087941 */ /* 0x000fea0003800000 */
.L_x_23522:
[----:B------:R-:W-:-:S04]  /*17440*/  IADD3 R16, P0, R16, 0x4, RZ ;  /* 0x0000000410107810 */ /* 0x000fc80007f1e0ff */
[----:B------:R-:W-:Y:S02]  /*17450*/  IADD3.X R17, RZ, R17, RZ, P0, !PT ;  /* 0x00000011ff117210 */ /* 0x000fe400007fe4ff */
[----:B------:R-:W-:-:S04]  /*17460*/  ISETP.GE.U32.AND P0, PT, R16, R19, PT ;  /* 0x000000131000720c */ /* 0x000fc80003f06070 */
[----:B------:R-:W-:-:S13]  /*17470*/  ISETP.GE.U32.AND.EX P0, PT, R17, R18, PT, P0 ;  /* 0x000000121100720c */ /* 0x000fda0003f06100 */
[----:B------:R-:W-:Y:S05]  /*17480*/  @!P0 BRA `(.L_x_23524) ;  /* 0xfffffffc00888947 */ /* 0x000fea000383ffff */
.L_x_23515:
[----:B------:R-:W-:Y:S05]  /*17490*/  BSYNC B7 ;  /* 0x0000000000077941 */ /* 0x000fea0003800000 */
.L_x_23514:
        /* <DEDUP_REMOVED lines=28> */
.L_x_23528:
[----:B------:R-:W-:Y:S05]  /*17660*/  BSYNC B8 ;  /* 0x0000000000087941 */ /* 0x000fea0003800000 */
.L_x_23527:
        /* <DEDUP_REMOVED lines=23> */
.L_x_23530:
[----:B------:R-:W-:Y:S05]  /*177e0*/  BSYNC B8 ;  /* 0x0000000000087941 */ /* 0x000fea0003800000 */
.L_x_23529:
        /* <DEDUP_REMOVED lines=26> */
.L_x_23532:
[----:B------:R-:W-:Y:S05]  /*17990*/  BSYNC B8 ;  /* 0x0000000000087941 */ /* 0x000fea0003800000 */
.L_x_23531:
        /* <DEDUP_REMOVED lines=12> */
.L_x_23535:
        /* <DEDUP_REMOVED lines=24> */
.L_x_23534:
[----:B------:R-:W-:Y:S05]  /*17be0*/  BSYNC B8 ;  /* 0x0000000000087941 */ /* 0x000fea0003800000 */
.L_x_23533:
[----:B------:R-:W-:-:S05]  /*17bf0*/  IADD3 R16, P0, R16, 0x4, RZ ;  /* 0x0000000410107810 */ /* 0x000fca0007f1e0ff */
[----:B------:R-:W-:Y:S01]  /*17c00*/  IMAD.X R17, RZ, RZ, R17, P0 ;  /* 0x000000ffff117224 */ /* 0x000fe200000e0611 */
[----:B------:R-:W-:-:S04]  /*17c10*/  ISETP.GE.U32.AND P0, PT, R16, R18, PT ;  /* 0x000000121000720c */ /* 0x000fc80003f06070 */
[----:B------:R-:W-:-:S13]  /*17c20*/  ISETP.GE.U32.AND.EX P0, PT, R17, R19, PT, P0 ;  /* 0x000000131100720c */ /* 0x000fda0003f06100 */
[----:B------:R-:W-:Y:S05]  /*17c30*/  @!P0 BRA `(.L_x_23535) ;  /* 0xfffffffc00888947 */ /* 0x000fea000383ffff */
.L_x_23526:
[----:B------:R-:W-:Y:S05]  /*17c40*/  BSYNC B7 ;  /* 0x0000000000077941 */ /* 0x000fea0003800000 */
.L_x_23525:
[----:B------:R-:W-:Y:S05]  /*17c50*/  BRA `(.L_x_23536) ;  /* 0x000000f400e47947 */ /* 0x000fea0003800000 */
.L_x_23447:
        /* <DEDUP_REMOVED lines=25> */
.L_x_23540:
[----:B------:R-:W-:Y:S05]  /*17df0*/  BSYNC B8 ;  /* 0x0000000000087941 */ /* 0x000fea0003800000 */
.L_x_23539:
        /* <DEDUP_REMOVED lines=23> */
.L_x_23542:
[----:B------:R-:W-:Y:S05]  /*17f70*/  BSYNC B8 ;  /* 0x0000000000087941 */ /* 0x000fea0003800000 */
.L_x_23541:
        /* <DEDUP_REMOVED lines=26> */
.L_x_23544:
[----:B------:R-:W-:Y:S05]  /*18120*/  BSYNC B8 ;  /* 0x0000000000087941 */ /* 0x000fea0003800000 */
.L_x_23543:
        /* <DEDUP_REMOVED lines=16> */
.L_x_23558:
        /* <DEDUP_REMOVED lines=15> */
.L_x_23547:
        /* <DEDUP_REMOVED lines=19> */
.L_x_23548:
[----:B------:R-:W-:Y:S05]  /*18450*/  BSYNC B1 ;  /* 0x0000000000017941 */ /* 0x000fea0003800000 */
.L_x_23546:
        /* <DEDUP_REMOVED lines=32> */
.L_x_23550:
        /* <DEDUP_REMOVED lines=19> */
.L_x_23551:
[----:B------:R-:W-:Y:S05]  /*18790*/  BSYNC B1 ;  /* 0x0000000000017941 */ /* 0x000fea0003800000 */
.L_x_23549:
        /* <DEDUP_REMOVED lines=29> */
.L_x_23553:
        /* <DEDUP_REMOVED lines=19> */
.L_x_23554:
[----:B------:R-:W-:Y:S05]  /*18aa0*/  BSYNC B1 ;  /* 0x0000000000017941 */ /* 0x000fea0003800000 */
.L_x_23552:
        /* <DEDUP_REMOVED lines=28> */
.L_x_23556:
        /* <DEDUP_REMOVED lines=19> */
.L_x_23557:
[----:B------:R-:W-:Y:S05]  /*18da0*/  BSYNC B1 ;  /* 0x0000000000017941 */ /* 0x000fea0003800000 */
.L_x_23555:
        /* <DEDUP_REMOVED lines=19> */
.L_x_23545:
        /* <DEDUP_REMOVED lines=18> */
.L_x_23561:
        /* <DEDUP_REMOVED lines=19> */
.L_x_23562:
[----:B------:R-:W-:Y:S05]  /*19130*/  BSYNC B0 ;  /* 0x0000000000007941 */ /* 0x000fea0003800000 */
.L_x_23560:
        /* <DEDUP_REMOVED lines=38> */
.L_x_23564:
        /* <DEDUP_REMOVED lines=19> */
.L_x_23565:
[----:B------:R-:W-:Y:S05]  /*194d0*/  BSYNC B0 ;  /* 0x0000000000007941 */ /* 0x000fea0003800000 */
.L_x_23563:
        /* <DEDUP_REMOVED lines=38> */
.L_x_23567:
        /* <DEDUP_REMOVED lines=18> */
.L_x_23568:
[----:B------:R-:W-:Y:S05]  /*19860*/  BSYNC B0 ;  /* 0x0000000000007941 */ /* 0x000fea0003800000 */
.L_x_23566:
        /* <DEDUP_REMOVED lines=12> */
.L_x_23559:
        /* <DEDUP_REMOVED lines=17> */
.L_x_23571:
        /* <DEDUP_REMOVED lines=24> */
.L_x_23570:
[----:B------:R-:W-:Y:S05]  /*19bc0*/  BSYNC B8 ;  /* 0x0000000000087941 */ /* 0x000fea0003800000 */
.L_x_23569:
[----:B------:R-:W-:-:S04]  /*19bd0*/  IADD3 R22, P0, R22, 0x4, RZ ;  /* 0x0000000416167810 */ /* 0x000fc80007f1e0ff */
[----:B------:R-:W-:Y:S02]  /*19be0*/  IADD3.X R23, RZ, R23, RZ, P0, !PT ;  /* 0x00000017ff177210 */ /* 0x000fe400007fe4ff */
[----:B------:R-:W-:-:S04]  /*19bf0*/  ISETP.GE.U32.AND P0, PT, R22, R19, PT ;  /* 0x000000131600720c */ /* 0x000fc80003f06070 */
[----:B------:R-:W-:-:S13]  /*19c00*/  ISETP.GE.U32.AND.EX P0, PT, R23, R24, PT, P0 ;  /* 0x000000181700720c */ /* 0x000fda0003f06100 */
[----:B------:R-:W-:Y:S05]  /*19c10*/  @!P0 BRA `(.L_x_23571) ;  /* 0xfffffffc00888947 */ /* 0x000fea000383ffff */
.L_x_23538:
[----:B------:R-:W-:Y:S05]  /*19c20*/  BSYNC B7 ;  /* 0x0000000000077941 */ /* 0x000fea0003800000 */
.L_x_23537:
        /* <DEDUP_REMOVED lines=28> */
.L_x_23575:
[----:B------:R-:W-:Y:S05]  /*19df0*/  BSYNC B8 ;  /* 0x0000000000087941 */ /* 0x000fea0003800000 */
.L_x_23574:
        /* <DEDUP_REMOVED lines=23> */
.L_x_23577:
[----:B------:R-:W-:Y:S05]  /*19f70*/  BSYNC B8 ;  /* 0x0000000000087941 */ /* 0x000fea0003800000 */
.L_x_23576:
        /* <DEDUP_REMOVED lines=26> */
.L_x_23579:
[----:B------:R-:W-:Y:S05]  /*1a120*/  BSYNC B8 ;  /* 0x0000000000087941 */ /* 0x000fea0003800000 */
.L_x_23578:
        /* <DEDUP_REMOVED lines=18> */
.L_x_23593:
        /* <DEDUP_REMOVED lines=15> */
.L_x_23582:
        /* <DEDUP_REMOVED lines=19> */
.L_x_23583:
[----:B------:R-:W-:Y:S05]  /*1a470*/  BSYNC B1 ;  /* 0x0000000000017941 */ /* 0x000fea0003800000 */
.L_x_23581:
        /* <DEDUP_REMOVED lines=32> */
.L_x_23585:
        /* <DEDUP_REMOVED lines=19> */
.L_x_23586:
[----:B------:R-:W-:Y:S05]  /*1a7b0*/  BSYNC B1 ;  /* 0x0000000000017941 */ /* 0x000fea0003800000 */
.L_x_23584:
        /* <DEDUP_REMOVED lines=29> */
.L_x_23588:
        /* <DEDUP_REMOVED lines=19> */
.L_x_23589:
[----:B------:R-:W-:Y:S05]  /*1aac0*/  BSYNC B1 ;  /* 0x0000000000017941 */ /* 0x000fea0003800000 */
.L_x_23587:
        /* <DEDUP_REMOVED lines=28> */
.L_x_23591:
        /* <DEDUP_REMOVED lines=19> */
.L_x_23592:
[----:B------:R-:W-:Y:S05]  /*1adc0*/  BSYNC B1 ;  /* 0x0000000000017941 */ /* 0x000fea0003800000 */
.L_x_23590:
        /* <DEDUP_REMOVED lines=19> */
.L_x_23580:
        /* <DEDUP_REMOVED lines=18> */
.L_x_23596:
        /* <DEDUP_REMOVED lines=19> */
.L_x_23597:
[----:B------:R-:W-:Y:S05]  /*1b150*/  BSYNC B0 ;  /* 0x0000000000007941 */ /* 0x000fea0003800000 */
.L_x_23595:
        /* <DEDUP_REMOVED lines=38> */
.L_x_23599:
        /* <DEDUP_REMOVED lines=19> */
.L_x_23600:
[----:B------:R-:W-:Y:S05]  /*1b4f0*/  BSYNC B0 ;  /* 0x0000000000007941 */ /* 0x000fea0003800000 */
.L_x_23598:
        /* <DEDUP_REMOVED lines=34> */
.L_x_23602:
        /* <DEDUP_REMOVED lines=18> */
.L_x_23603:
[----:B------:R-:W-:Y:S05]  /*1b840*/  BSYNC B0 ;  /* 0x0000000000007941 */ /* 0x000fea0003800000 */
.L_x_23601:
[----:B------:R-:W2:Y:S01]  /*1b850*/  LDG.E.64 R10, desc[UR36][R10.64+-0x10] ;  /* 0xfffff0240a0a7981 */ /* 0x000ea2000c1e1b00 */
[----:B------:R-:W-:Y:S02]  /*1b860*/  IMAD.MOV.U32 R25, RZ, RZ, R19 ;  /* 0x000000ffff197224 */ /* 0x000fe400078e0013 */
[----:B--2---:R-:W-:Y:S02]  /*1b870*/  IMAD R3, R5, R10, RZ ;  /* 0x0000000a05037224 */ /* 0x004fe400078e02ff */
[----:B------:R-:W-:-:S04]  /*1b880*/  IMAD.WIDE.U32 R24, R10, R4, R24 ;  /* 0x000000040a187225 */ /* 0x000fc800078e0018 */
[----:B------:R-:W-:-:S04]  /*1b890*/  IMAD R3, R11, R4, R3 ;  /* 0x000000040b037224 */ /* 0x000fc800078e0203 */
[----:B------:R-:W-:-:S07]  /*1b8a0*/  IMAD.IADD R19, R25, 0x1, R3 ;  /* 0x0000000119137824 */ /* 0x000fce00078e0203 */
.L_x_23594:
        /* <DEDUP_REMOVED lines=17> */
.L_x_23606:
        /* <DEDUP_REMOVED lines=24> */
.L_x_23605:
[----:B------:R-:W-:Y:S05]  /*1bb40*/  BSYNC B8 ;  /* 0x0000000000087941 */ /* 0x000fea0003800000 */
.L_x_23604:
[----:B------:R-:W-:-:S05]  /*1bb50*/  IADD3 R18, P0, R18, 0x4, RZ ;  /* 0x0000000412127810 */ /* 0x000fca0007f1e0ff */
[----:B------:R-:W-:Y:S01]  /*1bb60*/  IMAD.X R19, RZ, RZ, R19, P0 ;  /* 0x000000ffff137224 */ /* 0x000fe200000e0613 */
[----:B------:R-:W-:-:S04]  /*1bb70*/  ISETP.GE.U32.AND P0, PT, R18, R23, PT ;  /* 0x000000171200720c */ /* 0x000fc80003f06070 */
[----:B------:R-:W-:-:S13]  /*1bb80*/  ISETP.GE.U32.AND.EX P0, PT, R19, R22, PT, P0 ;  /* 0x000000161300720c */ /* 0x000fda0003f06100 */
[----:B------:R-:W-:Y:S05]  /*1bb90*/  @!P0 BRA `(.L_x_23606) ;  /* 0xfffffffc00888947 */ /* 0x000fea000383ffff */
.L_x_23573:
[----:B------:R-:W-:Y:S05]  /*1bba0*/  BSYNC B7 ;  /* 0x0000000000077941 */ /* 0x000fea0003800000 */
.L_x_23572:
        /* <DEDUP_REMOVED lines=28> */
.L_x_23610:
[----:B------:R-:W-:Y:S05]  /*1bd70*/  BSYNC B8 ;  /* 0x0000000000087941 */ /* 0x000fea0003800000 */
.L_x_23609:
        /* <DEDUP_REMOVED lines=23> */
.L_x_23612:
[----:B------:R-:W-:Y:S05]  /*1bef0*/  BSYNC B8 ;  /* 0x0000000000087941 */ /* 0x000fea0003800000 */
.L_x_23611:
        /* <DEDUP_REMOVED lines=26> */
.L_x_23614:
[----:B------:R-:W-:Y:S05]  /*1c0a0*/  BSYNC B8 ;  /* 0x0000000000087941 */ /* 0x000fea0003800000 */
.L_x_23613:
        /* <DEDUP_REMOVED lines=15> */
.L_x_23628:
        /* <DEDUP_REMOVED lines=16> */
.L_x_23617:
        /* <DEDUP_REMOVED lines=19> */
.L_x_23618:
[----:B------:R-:W-:Y:S05]  /*1c3d0*/  BSYNC B1 ;  /* 0x0000000000017941 */ /* 0x000fea0003800000 */
.L_x_23616:
        /* <DEDUP_REMOVED lines=29> */
.L_x_23620:
        /* <DEDUP_REMOVED lines=19> */
.L_x_23621:
[----:B------:R-:W-:Y:S05]  /*1c6e0*/  BSYNC B1 ;  /* 0x0000000000017941 */ /* 0x000fea0003800000 */
.L_x_23619:
        /* <DEDUP_REMOVED lines=29> */
.L_x_23623:
        /* <DEDUP_REMOVED lines=19> */
.L_x_23624:
[----:B------:R-:W-:Y:S05]  /*1c9f0*/  BSYNC B1 ;  /* 0x0000000000017941 */ /* 0x000fea0003800000 */
.L_x_23622:
        /* <DEDUP_REMOVED lines=28> */
.L_x_23626:
        /* <DEDUP_REMOVED lines=19> */
.L_x_23627:
[----:B------:R-:W-:Y:S05]  /*1ccf0*/  BSYNC B1 ;  /* 0x0000000000017941 */ /* 0x000fea0003800000 */
.L_x_23625:
        /* <DEDUP_REMOVED lines=18> */
.L_x_23615:
        /* <DEDUP_REMOVED lines=18> */
.L_x_23631:
        /* <DEDUP_REMOVED lines=19> */
.L_x_23632:
[----:B------:R-:W-:Y:S05]  /*1d070*/  BSYNC B0 ;  /* 0x0000000000007941 */ /* 0x000fea0003800000 */
.L_x_23630:
        /* <DEDUP_REMOVED lines=30> */
.L_x_23634:
        /* <DEDUP_REMOVED lines=19> */
.L_x_23635:
[----:B------:R-:W-:Y:S05]  /*1d390*/  BSYNC B0 ;  /* 0x0000000000007941 */ /* 0x000fea0003800000 */
.L_x_23633:
        /* <DEDUP_REMOVED lines=29> */
.L_x_23637:
        /* <DEDUP_REMOVED lines=18> */
.L_x_23638:
[----:B------:R-:W-:Y:S05]  /*1d690*/  BSYNC B0 ;  /* 0x0000000000007941 */ /* 0x000fea0003800000 */
.L_x_23636:
[----:B------:R-:W2:Y:S02]  /*1d6a0*/  LDG.E.64 R10, desc[UR36][R10.64+-0x10] ;  /* 0xfffff0240a0a7981 */ /* 0x000ea4000c1e1b00 */
[----:B--2---:R-:W-:Y:S02]  /*1d6b0*/  IMAD R3, R5, R10, RZ ;  /* 0x0000000a05037224 */ /* 0x004fe400078e02ff */
[----:B------:R-:W-:-:S04]  /*1d6c0*/  IMAD.WIDE.U32 R20, R10, R4, R20 ;  /* 0x000000040a147225 */ /* 0x000fc800078e0014 */
[----:B------:R-:W-:-:S05]  /*1d6d0*/  IMAD R3, R11, R4, R3 ;  /* 0x000000040b037224 */ /* 0x000fca00078e0203 */
[----:B------:R-:W-:-:S07]  /*1d6e0*/  IADD3 R21, R21, R3, RZ ;  /* 0x0000000315157210 */ /* 0x000fce0007ffe0ff */
.L_x_23629:
        /* <DEDUP_REMOVED lines=17> */
.L_x_23641:
        /* <DEDUP_REMOVED lines=24> */
.L_x_23640:
[----:B------:R-:W-:Y:S05]  /*1d980*/  BSYNC B8 ;  /* 0x0000000000087941 */ /* 0x000fea0003800000 */
.L_x_23639:
[----:B------:R-:W-:-:S04]  /*1d990*/  IADD3 R16, P0, R16, 0x4, RZ ;  /* 0x0000000410107810 */ /* 0x000fc80007f1e0ff */
[----:B------:R-:W-:Y:S02]  /*1d9a0*/  IADD3.X R17, RZ, R17, RZ, P0, !PT ;  /* 0x00000011ff117210 */ /* 0x000fe400007fe4ff */
[----:B------:R-:W-:-:S04]  /*1d9b0*/  ISETP.GE.U32.AND P0, PT, R16, R19, PT ;  /* 0x000000131000720c */ /* 0x000fc80003f06070 */
[----:B------:R-:W-:-:S13]  /*1d9c0*/  ISETP.GE.U32.AND.EX P0, PT, R17, R18, PT, P0 ;  /* 0x000000121100720c */ /* 0x000fda0003f06100 */
[----:B------:R-:W-:Y:S05]  /*1d9d0*/  @!P0 BRA `(.L_x_23641) ;  /* 0xfffffffc00888947 */ /* 0x000fea000383ffff */
.L_x_23608:
[----:B------:R-:W-:Y:S05]  /*1d9e0*/  BSYNC B7 ;  /* 0x0000000000077941 */ /* 0x000fea0003800000 */
.L_x_23607:
        /* <DEDUP_REMOVED lines=28> */
.L_x_23645:
[----:B------:R-:W-:Y:S05]  /*1dbb0*/  BSYNC B8 ;  /* 0x0000000000087941 */ /* 0x000fea0003800000 */
.L_x_23644:
        /* <DEDUP_REMOVED lines=23> */
.L_x_23647:
[----:B------:R-:W-:Y:S05]  /*1dd30*/  BSYNC B8 ;  /* 0x0000000000087941 */ /* 0x000fea0003800000 */
.L_x_23646:
        /* <DEDUP_REMOVED lines=26> */
.L_x_23649:
[----:B------:R-:W-:Y:S05]  /*1dee0*/  BSYNC B8 ;  /* 0x0000000000087941 */ /* 0x000fea0003800000 */
.L_x_23648:
        /* <DEDUP_REMOVED lines=15> */
.L_x_23663:
        /* <DEDUP_REMOVED lines=16> */
.L_x_23652:
        /* <DEDUP_REMOVED lines=19> */
.L_x_23653:
[----:B------:R-:W-:Y:S05]  /*1e210*/  BSYNC B1 ;  /* 0x0000000000017941 */ /* 0x000fea0003800000 */
.L_x_23651:
        /* <DEDUP_REMOVED lines=32> */
.L_x_23655:
        /* <DEDUP_REMOVED lines=19> */
.L_x_23656:
[----:B------:R-:W-:Y:S05]  /*1e550*/  BSYNC B1 ;  /* 0x0000000000017941 */ /* 0x000fea0003800000 */
.L_x_23654:
        /* <DEDUP_REMOVED lines=29> */
.L_x_23658:
        /* <DEDUP_REMOVED lines=19> */
.L_x_23659:
[----:B------:R-:W-:Y:S05]  /*1e860*/  BSYNC B1 ;  /* 0x0000000000017941 */ /* 0x000fea0003800000 */
.L_x_23657:
        /* <DEDUP_REMOVED lines=28> */
.L_x_23661:
        /* <DEDUP_REMOVED lines=19> */
.L_x_23662:
[----:B------:R-:W-:Y:S05]  /*1eb60*/  BSYNC B1 ;  /* 0x0000000000017941 */ /* 0x000fea0003800000 */
.L_x_23660:
        /* <DEDUP_REMOVED lines=21> */
.L_x_23650:
        /* <DEDUP_REMOVED lines=18> */
.L_x_23666:
        /* <DEDUP_REMOVED lines=19> */
.L_x_23667:
[----:B------:R-:W-:Y:S05]  /*1ef10*/  BSYNC B0 ;  /* 0x0000000000007941 */ /* 0x000fea0003800000 */
.L_x_23665:
        /* <DEDUP_REMOVED lines=33> */
.L_x_23669:
        /* <DEDUP_REMOVED lines=19> */
.L_x_23670:
[----:B------:R-:W-:Y:S05]  /*1f260*/  BSYNC B0 ;  /* 0x0000000000007941 */ /* 0x000fea0003800000 */
.L_x_23668:
        /* <DEDUP_REMOVED lines=32> */
.L_x_23672:
        /* <DEDUP_REMOVED lines=18> */
.L_x_23673:
[----:B------:R-:W-:Y:S05]  /*1f590*/  BSYNC B0 ;  /* 0x0000000000007941 */ /* 0x000fea0003800000 */
.L_x_23671:
        /* <DEDUP_REMOVED lines=8> */
.L_x_23664:
        /* <DEDUP_REMOVED lines=17> */
.L_x_23676:
        /* <DEDUP_REMOVED lines=24> */
.L_x_23675:
[----:B------:R-:W-:Y:S05]  /*1f8b0*/  BSYNC B8 ;  /* 0x0000000000087941 */ /* 0x000fea0003800000 */
.L_x_23674:
[----:B------:R-:W-:-:S05]  /*1f8c0*/  IADD3 R16, P0, R16, 0x4, RZ ;  /* 0x0000000410107810 */ /* 0x000fca0007f1e0ff */
[----:B------:R-:W-:Y:S01]  /*1f8d0*/  IMAD.X R17, RZ, RZ, R17, P0 ;  /* 0x000000ffff117224 */ /* 0x000fe200000e0611 */
[----:B------:R-:W-:-:S04]  /*1f8e0*/  ISETP.GE.U32.AND P0, PT, R16, R19, PT ;  /* 0x000000131000720c */ /* 0x000fc80003f06070 */
[----:B------:R-:W-:-:S13]  /*1f8f0*/  ISETP.GE.U32.AND.EX P0, PT, R17, R18, PT, P0 ;  /* 0x000000121100720c */ /* 0x000fda0003f06100 */
[----:B------:R-:W-:Y:S05]  /*1f900*/  @!P0 BRA `(.L_x_23676) ;  /* 0xfffffffc00888947 */ /* 0x000fea000383ffff */
.L_x_23643:
[----:B------:R-:W-:Y:S05]  /*1f910*/  BSYNC B7 ;  /* 0x0000000000077941 */ /* 0x000fea0003800000 */
.L_x_23642:
        /* <DEDUP_REMOVED lines=28> */
.L_x_23680:
[----:B------:R-:W-:Y:S05]  /*1fae0*/  BSYNC B8 ;  /* 0x0000000000087941 */ /* 0x000fea0003800000 */
.L_x_23679:
        /* <DEDUP_REMOVED lines=23> */
.L_x_23682:
[----:B------:R-:W-:Y:S05]  /*1fc60*/  BSYNC B8 ;  /* 0x0000000000087941 */ /* 0x000fea0003800000 */
.L_x_23681:
        /* <DEDUP_REMOVED lines=26> */
.L_x_23684:
[----:B------:R-:W-:Y:S05]  /*1fe10*/  BSYNC B8 ;  /* 0x0000000000087941 */ /* 0x000fea0003800000 */
.L_x_23683:
        /* <DEDUP_REMOVED lines=17> */
.L_x_23698:
        /* <DEDUP_REMOVED lines=16> */
.L_x_23687:
        /* <DEDUP_REMOVED lines=19> */
.L_x_23688:
[----:B------:R-:W-:Y:S05]  /*20160*/  BSYNC B1 ;  /* 0x0000000000017941 */ /* 0x000fea0003800000 */
.L_x_23686:
        /* <DEDUP_REMOVED lines=30> */
.L_x_23690:
        /* <DEDUP_REMOVED lines=19> */
.L_x_23691:
[----:B------:R-:W-:Y:S05]  /*20480*/  BSYNC B1 ;  /* 0x0000000000017941 */ /* 0x000fea0003800000 */
.L_x_23689:
        /* <DEDUP_REMOVED lines=29> */
.L_x_23693:
        /* <DEDUP_REMOVED lines=19> */
.L_x_23694:
[----:B------:R-:W-:Y:S05]  /*20790*/  BSYNC B1 ;  /* 0x0000000000017941 */ /* 0x000fea0003800000 */
.L_x_23692:
        /* <DEDUP_REMOVED lines=28> */
.L_x_23696:
        /* <DEDUP_REMOVED lines=19> */
.L_x_23697:
[----:B------:R-:W-:Y:S05]  /*20a90*/  BSYNC B1 ;  /* 0x0000000000017941 */ /* 0x000fea0003800000 */
.L_x_23695:
        /* <DEDUP_REMOVED lines=20> */
.L_x_23685:
        /* <DEDUP_REMOVED lines=18> */
.L_x_23701:
        /* <DEDUP_REMOVED lines=19> */
.L_x_23702:
[----:B------:R-:W-:Y:S05]  /*20e30*/  BSYNC B0 ;  /* 0x0000000000007941 */ /* 0x000fea0003800000 */
.L_x_23700:
        /* <DEDUP_REMOVED lines=31> */
.L_x_23704:
        /* <DEDUP_REMOVED lines=19> */
.L_x_23705:
[----:B------:R-:W-:Y:S05]  /*21160*/  BSYNC B0 ;  /* 0x0000000000007941 */ /* 0x000fea0003800000 */
.L_x_23703:
        /* <DEDUP_REMOVED lines=30> */
.L_x_23707:
        /* <DEDUP_REMOVED lines=18> */
.L_x_23708:
[----:B------:R-:W-:Y:S05]  /*21470*/  BSYNC B0 ;  /* 0x0000000000007941 */ /* 0x000fea0003800000 */
.L_x_23706:
[----:B------:R-:W2:Y:S01]  /*21480*/  LDG.E.64 R10, desc[UR36][R10.64+-0x10] ;  /* 0xfffff0240a0a7981 */ /* 0x000ea2000c1e1b00 */
[----:B------:R-:W-:Y:S02]  /*21490*/  IMAD.MOV.U32 R15, RZ, RZ, R2 ;  /* 0x000000ffff0f7224 */ /* 0x000fe400078e0002 */
[----:B--2---:R-:W-:Y:S02]  /*214a0*/  IMAD R3, R5, R10, RZ ;  /* 0x0000000a05037224 */ /* 0x004fe400078e02ff */
[----:B------:R-:W-:-:S04]  /*214b0*/  IMAD.WIDE.U32 R14, R10, R4, R14 ;  /* 0x000000040a0e7225 */ /* 0x000fc800078e000e */
[----:B------:R-:W-:-:S05]  /*214c0*/  IMAD R3, R11, R4, R3 ;  /* 0x000000040b037224 */ /* 0x000fca00078e0203 */
[----:B------:R-:W-:-:S07]  /*214d0*/  IADD3 R2, R15, R3, RZ ;  /* 0x000000030f027210 */ /* 0x000fce0007ffe0ff */
.L_x_23699:
        /* <DEDUP_REMOVED lines=17> */
.L_x_23711:
        /* <DEDUP_REMOVED lines=24> */
.L_x_23710:
[----:B------:R-:W-:Y:S05]  /*21770*/  BSYNC B8 ;  /* 0x0000000000087941 */ /* 0x000fea0003800000 */
.L_x_23709:
[----:B------:R-:W-:-:S04]  /*21780*/  IADD3 R16, P0, R16, 0x4, RZ ;  /* 0x0000000410107810 */ /* 0x000fc80007f1e0ff */
[----:B------:R-:W-:Y:S02]  /*21790*/  IADD3.X R17, RZ, R17, RZ, P0, !PT ;  /* 0x00000011ff117210 */ /* 0x000fe400007fe4ff */
[----:B------:R-:W-:-:S04]  /*217a0*/  ISETP.GE.U32.AND P0, PT, R16, R19, PT ;  /* 0x000000131000720c */ /* 0x000fc80003f06070 */
[----:B------:R-:W-:-:S13]  /*217b0*/  ISETP.GE.U32.AND.EX P0, PT, R17, R18, PT, P0 ;  /* 0x000000121100720c */ /* 0x000fda0003f06100 */
[----:B------:R-:W-:Y:S05]  /*217c0*/  @!P0 BRA `(.L_x_23711) ;  /* 0xfffffffc00888947 */ /* 0x000fea000383ffff */
.L_x_23678:
[----:B------:R-:W-:Y:S05]  /*217d0*/  BSYNC B7 ;  /* 0x0000000000077941 */ /* 0x000fea0003800000 */
.L_x_23677:
        /* <DEDUP_REMOVED lines=28> */
.L_x_23715:
[----:B------:R-:W-:Y:S05]  /*219a0*/  BSYNC B8 ;  /* 0x0000000000087941 */ /* 0x000fea0003800000 */
.L_x_23714:
        /* <DEDUP_REMOVED lines=23> */
.L_x_23717:
[----:B------:R-:W-:Y:S05]  /*21b20*/  BSYNC B8 ;  /* 0x0000000000087941 */ /* 0x000fea0003800000 */
.L_x_23716:
        /* <DEDUP_REMOVED lines=26> */
.L_x_23719:
[----:B------:R-:W-:Y:S05]  /*21cd0*/  BSYNC B8 ;  /* 0x0000000000087941 */ /* 0x000fea0003800000 */
.L_x_23718:
        /* <DEDUP_REMOVED lines=17> */
.L_x_23733:
        /* <DEDUP_REMOVED lines=16> */
.L_x_23722:
        /* <DEDUP_REMOVED lines=19> */
.L_x_23723:
[----:B------:R-:W-:Y:S05]  /*22020*/  BSYNC B1 ;  /* 0x0000000000017941 */ /* 0x000fea0003800000 */
.L_x_23721:
        /* <DEDUP_REMOVED lines=30> */
.L_x_23725:
        /* <DEDUP_REMOVED lines=19> */
.L_x_23726:
[----:B------:R-:W-:Y:S05]  /*22340*/  BSYNC B1 ;  /* 0x0000000000017941 */ /* 0x000fea0003800000 */
.L_x_23724:
        /* <DEDUP_REMOVED lines=29> */
.L_x_23728:
        /* <DEDUP_REMOVED lines=19> */
.L_x_23729:
[----:B------:R-:W-:Y:S05]  /*22650*/  BSYNC B1 ;  /* 0x0000000000017941 */ /* 0x000fea0003800000 */
.L_x_23727:
        /* <DEDUP_REMOVED lines=28> */
.L_x_23731:
        /* <DEDUP_REMOVED lines=19> */
.L_x_23732:
[----:B------:R-:W-:Y:S05]  /*22950*/  BSYNC B1 ;  /* 0x0000000000017941 */ /* 0x000fea0003800000 */
.L_x_23730:
        /* <DEDUP_REMOVED lines=20> */
.L_x_23720:
        /* <DEDUP_REMOVED lines=18> */
.L_x_23736:
        /* <DEDUP_REMOVED lines=19> */
.L_x_23737:
[----:B------:R-:W-:Y:S05]  /*22cf0*/  BSYNC B0 ;  /* 0x0000000000007941 */ /* 0x000fea0003800000 */
.L_x_23735:
        /* <DEDUP_REMOVED lines=31> */
.L_x_23739:
        /* <DEDUP_REMOVED lines=19> */
.L_x_23740:
[----:B------:R-:W-:Y:S05]  /*23020*/  BSYNC B0 ;  /* 0x0000000000007941 */ /* 0x000fea0003800000 */
.L_x_23738:
        /* <DEDUP_REMOVED lines=30> */
.L_x_23742:
        /* <DEDUP_REMOVED lines=18> */
.L_x_23743:
[----:B------:R-:W-:Y:S05]  /*23330*/  BSYNC B0 ;  /* 0x0000000000007941 */ /* 0x000fea0003800000 */
.L_x_23741:
[----:B------:R-:W2:Y:S01]  /*23340*/  LDG.E.64 R10, desc[UR36][R10.64+-0x10] ;  /* 0xfffff0240a0a7981 */ /* 0x000ea2000c1e1b00 */
[----:B------:R-:W-:Y:S02]  /*23350*/  IMAD.MOV.U32 R15, RZ, RZ, R2 ;  /* 0x000000ffff0f7224 */ /* 0x000fe400078e0002 */
[----:B--2---:R-:W-:Y:S02]  /*23360*/  IMAD R3, R5, R10, RZ ;  /* 0x0000000a05037224 */ /* 0x004fe400078e02ff */
[----:B------:R-:W-:-:S04]  /*23370*/  IMAD.WIDE.U32 R14, R10, R4, R14 ;  /* 0x000000040a0e7225 */ /* 0x000fc800078e000e */
[----:B------:R-:W-:-:S04]  /*23380*/  IMAD R3, R11, R4, R3 ;  /* 0x000000040b037224 */ /* 0x000fc800078e0203 */
[----:B------:R-:W-:-:S07]  /*23390*/  IMAD.IADD R2, R15, 0x1, R3 ;  /* 0x000000010f027824 */ /* 0x000fce00078e0203 */
.L_x_23734:
        /* <DEDUP_REMOVED lines=17> */
.L_x_23746:
        /* <DEDUP_REMOVED lines=24> */
.L_x_23745:
[----:B------:R-:W-:Y:S05]  /*23630*/  BSYNC B8 ;  /* 0x0000000000087941 */ /* 0x000fea0003800000 */
.L_x_23744:
[----:B------:R-:W-:-:S05]  /*23640*/  IADD3 R16, P0, R16, 0x4, RZ ;  /* 0x0000000410107810 */ /* 0x000fca0007f1e0ff */
[----:B------:R-:W-:Y:S01]  /*23650*/  IMAD.X R17, RZ, RZ, R17, P0 ;  /* 0x000000ffff117224 */ /* 0x000fe200000e0611 */
[----:B------:R-:W-:-:S04]  /*23660*/  ISETP.GE.U32.AND P0, PT, R16, R19, PT ;  /* 0x000000131000720c */ /* 0x000fc80003f06070 */
[----:B------:R-:W-:-:S13]  /*23670*/  ISETP.GE.U32.AND.EX P0, PT, R17, R18, PT, P0 ;  /* 0x000000121100720c */ /* 0x000fda0003f06100 */
[----:B------:R-:W-:Y:S05]  /*23680*/  @!P0 BRA `(.L_x_23746) ;  /* 0xfffffffc00888947 */ /* 0x000fea000383ffff */
.L_x_23713:
[----:B------:R-:W-:Y:S05]  /*23690*/  BSYNC B7 ;  /* 0x0000000000077941 */ /* 0x000fea0003800000 */
.L_x_23712:
        /* <DEDUP_REMOVED lines=28> */
.L_x_23750:
[----:B------:R-:W-:Y:S05]  /*23860*/  BSYNC B8 ;  /* 0x0000000000087941 */ /* 0x000fea0003800000 */
.L_x_23749:
        /* <DEDUP_REMOVED lines=23> */
.L_x_23752:
[----:B------:R-:W-:Y:S05]  /*239e0*/  BSYNC B8 ;  /* 0x0000000000087941 */ /* 0x000fea0003800000 */
.L_x_23751:
        /* <DEDUP_REMOVED lines=26> */
.L_x_23754:
[----:B------:R-:W-:Y:S05]  /*23b90*/  BSYNC B8 ;  /* 0x0000000000087941 */ /* 0x000fea0003800000 */
.L_x_23753:
        /* <DEDUP_REMOVED lines=17> */
.L_x_23768:
        /* <DEDUP_REMOVED lines=16> */
.L_x_23757:
        /* <DEDUP_REMOVED lines=19> */
.L_x_23758:
[----:B------:R-:W-:Y:S05]  /*23ee0*/  BSYNC B1 ;  /* 0x0000000000017941 */ /* 0x000fea0003800000 */
.L_x_23756:
        /* <DEDUP_REMOVED lines=30> */
.L_x_23760:
        /* <DEDUP_REMOVED lines=19> */
.L_x_23761:
[----:B------:R-:W-:Y:S05]  /*24200*/  BSYNC B1 ;  /* 0x0000000000017941 */ /* 0x000fea0003800000 */
.L_x_23759:
        /* <DEDUP_REMOVED lines=25> */
[----:B------:R-:W-:Y:S05]  /*243a0*/  CALL.REL.NOINC `($__internal_58_$__cuda_sm20_div_s64) ;  /* 0x0000003400047944 */ /* 0x000fea0003c00000 */
[----:B------:R-:W-:Y:S01]  /*243b0*/  MOV R14, R4 ;  /* 0x00000004000e7202 */ /* 0x000fe20000000f00 */
[----:B------:R-:W-:Y:S01]  /*243c0*/  IMAD.MOV.U32 R15, RZ, RZ, R3 ;  /* 0x000000ffff0f7224 */ /* 0x000fe200078e0003 */
[----:B------:R-:W-:Y:S06]  /*243d0*/  BRA `(.L_x_23764) ;  /* 0x00000000004c7947 */ /* 0x000fec0003800000 */
.L_x_23763:
        /* <DEDUP_REMOVED lines=19> */
.L_x_23764:
[----:B------:R-:W-:Y:S05]  /*24510*/  BSYNC B1 ;  /* 0x0000000000017941 */ /* 0x000fea0003800000 */
.L_x_23762:
        /* <DEDUP_REMOVED lines=28> */
.L_x_23766:
        /* <DEDUP_REMOVED lines=19> */
.L_x_23767:
[----:B------:R-:W-:Y:S05]  /*24810*/  BSYNC B1 ;  /* 0x0000000000017941 */ /* 0x000fea0003800000 */
.L_x_23765:
        /* <DEDUP_REMOVED lines=20> */
.L_x_23755:
        /* <DEDUP_REMOVED lines=18> */
.L_x_23771:
        /* <DEDUP_REMOVED lines=19> */
.L_x_23772:
[----:B------:R-:W-:Y:S05]  /*24bb0*/  BSYNC B0 ;  /* 0x0000000000007941 */ /* 0x000fea0003800000 */
.L_x_23770:
        /* <DEDUP_REMOVED lines=28> */
[----:B------:R-:W-:Y:S05]  /*24d80*/  CALL.REL.NOINC `($__internal_58_$__cuda_sm20_div_s64) ;  /* 0x00000028008c7944 */ /* 0x000fea0003c00000 */
[----:B------:R-:W-:Y:S01]  /*24d90*/  IMAD.MOV.U32 R5, RZ, RZ, R3 ;  /* 0x000000ffff057224 */ /* 0x000fe200078e0003 */
[----:B------:R-:W-:Y:S06]  /*24da0*/  BRA `(.L_x_23775) ;  /* 0x00000000004c7947 */ /* 0x000fec0003800000 */
.L_x_23774:
        /* <DEDUP_REMOVED lines=19> */
.L_x_23775:
[----:B------:R-:W-:Y:S05]  /*24ee0*/  BSYNC B0 ;  /* 0x0000000000007941 */ /* 0x000fea0003800000 */
.L_x_23773:
        /* <DEDUP_REMOVED lines=27> */
[----:B------:R-:W-:Y:S01]  /*250a0*/  MOV R4, R0 ;  /* 0x0000000000047202 */ /* 0x000fe20000000f00 */
[----:B------:R-:W-:Y:S01]  /*250b0*/  IMAD.MOV.U32 R5, RZ, RZ, R3 ;  /* 0x000000ffff057224 */ /* 0x000fe200078e0003 */
[----:B------:R-:W-:Y:S06]  /*250c0*/  BRA `(.L_x_23778) ;  /* 0x0000000000487947 */ /* 0x000fec0003800000 */
.L_x_23777:
        /* <DEDUP_REMOVED lines=18> */
.L_x_23778:
[----:B------:R-:W-:Y:S05]  /*251f0*/  BSYNC B0 ;  /* 0x0000000000007941 */ /* 0x000fea0003800000 */
.L_x_23776:
[----:B------:R-:W2:Y:S01]  /*25200*/  LDG.E.64 R10, desc[UR36][R10.64+-0x10] ;  /* 0xfffff0240a0a7981 */ /* 0x000ea2000c1e1b00 */
[----:B------:R-:W-:Y:S02]  /*25210*/  IMAD.MOV.U32 R15, RZ, RZ, R2 ;  /* 0x000000ffff0f7224 */ /* 0x000fe400078e0002 */
[----:B--2---:R-:W-:Y:S02]  /*25220*/  IMAD R3, R5, R10, RZ ;  /* 0x0000000a05037224 */ /* 0x004fe400078e02ff */
[----:B------:R-:W-:-:S04]  /*25230*/  IMAD.WIDE.U32 R14, R10, R4, R14 ;  /* 0x000000040a0e7225 */ /* 0x000fc800078e000e */
[----:B------:R-:W-:-:S05]  /*25240*/  IMAD R3, R11, R4, R3 ;  /* 0x000000040b037224 */ /* 0x000fca00078e0203 */
[----:B------:R-:W-:-:S07]  /*25250*/  IADD3 R2, R15, R3, RZ ;  /* 0x000000030f027210 */ /* 0x000fce0007ffe0ff */
.L_x_23769:
        /* <DEDUP_REMOVED lines=17> */
.L_x_23781:
        /* <DEDUP_REMOVED lines=24> */
.L_x_23780:
[----:B------:R-:W-:Y:S05]  /*254f0*/  BSYNC B8 ;  /* 0x0000000000087941 */ /* 0x000fea0003800000 */
.L_x_23779:
[----:B------:R-:W-:-:S04]  /*25500*/  IADD3 R16, P0, R16, 0x4, RZ ;  /* 0x0000000410107810 */ /* 0x000fc80007f1e0ff */
[----:B------:R-:W-:Y:S02]  /*25510*/  IADD3.X R17, RZ, R17, RZ, P0, !PT ;  /* 0x00000011ff117210 */ /* 0x000fe400007fe4ff */
[----:B------:R-:W-:-:S04]  /*25520*/  ISETP.GE.U32.AND P0, PT, R16, R19, PT ;  /* 0x000000131000720c */ /* 0x000fc80003f06070 */
[----:B------:R-:W-:-:S13]  /*25530*/  ISETP.GE.U32.AND.EX P0, PT, R17, R18, PT, P0 ;  /* 0x000000121100720c */ /* 0x000fda0003f06100 */
[----:B------:R-:W-:Y:S05]  /*25540*/  @!P0 BRA `(.L_x_23781) ;  /* 0xfffffffc00888947 */ /* 0x000fea000383ffff */
.L_x_23748:
[----:B------:R-:W-:Y:S05]  /*25550*/  BSYNC B7 ;  /* 0x0000000000077941 */ /* 0x000fea0003800000 */
.L_x_23747:
        /* <DEDUP_REMOVED lines=27> */
.L_x_23783:
[----:B------:R-:W-:Y:S05]  /*25710*/  BSYNC B7 ;  /* 0x0000000000077941 */ /* 0x000fea0003800000 */
.L_x_23782:
        /* <DEDUP_REMOVED lines=23> */
.L_x_23785:
[----:B------:R-:W-:Y:S05]  /*25890*/  BSYNC B7 ;  /* 0x0000000000077941 */ /* 0x000fea0003800000 */
.L_x_23784:
        /* <DEDUP_REMOVED lines=26> */
.L_x_23787:
[----:B------:R-:W-:Y:S05]  /*25a40*/  BSYNC B7 ;  /* 0x0000000000077941 */ /* 0x000fea0003800000 */
.L_x_23786:
        /* <DEDUP_REMOVED lines=17> */
.L_x_23801:
        /* <DEDUP_REMOVED lines=15> */
.L_x_23790:
        /* <DEDUP_REMOVED lines=19> */
.L_x_23791:
[----:B------:R-:W-:Y:S05]  /*25d80*/  BSYNC B1 ;  /* 0x0000000000017941 */ /* 0x000fea0003800000 */
.L_x_23789:
        /* <DEDUP_REMOVED lines=26> */
[----:B------:R-:W-:Y:S05]  /*25f30*/  CALL.REL.NOINC `($__internal_58_$__cuda_sm20_div_s64) ;  /* 0x0000001800207944 */ /* 0x000fea0003c00000 */
[----:B------:R-:W-:Y:S01]  /*25f40*/  IMAD.MOV.U32 R20, RZ, RZ, R4 ;  /* 0x000000ffff147224 */ /* 0x000fe200078e0004 */
[----:B------:R-:W-:Y:S01]  /*25f50*/  MOV R21, R3 ;  /* 0x0000000300157202 */ /* 0x000fe20000000f00 */
[----:B------:R-:W-:Y:S06]  /*25f60*/  BRA `(.L_x_23794) ;  /* 0x00000000004c7947 */ /* 0x000fec0003800000 */
.L_x_23793:
        /* <DEDUP_REMOVED lines=19> */
.L_x_23794:
[----:B------:R-:W-:Y:S05]  /*260a0*/  BSYNC B1 ;  /* 0x0000000000017941 */ /* 0x000fea0003800000 */
.L_x_23792:
        /* <DEDUP_REMOVED lines=29> */
.L_x_23796:
        /* <DEDUP_REMOVED lines=19> */
.L_x_23797:
[----:B------:R-:W-:Y:S05]  /*263b0*/  BSYNC B1 ;  /* 0x0000000000017941 */ /* 0x000fea0003800000 */
.L_x_23795:
        /* <DEDUP_REMOVED lines=28> */
.L_x_23799:
        /* <DEDUP_REMOVED lines=19> */
.L_x_23800:
[----:B------:R-:W-:Y:S05]  /*266b0*/  BSYNC B1 ;  /* 0x0000000000017941 */ /* 0x000fea0003800000 */
.L_x_23798:
        /* <DEDUP_REMOVED lines=20> */
.L_x_23788:
        /* <DEDUP_REMOVED lines=18> */
.L_x_23804:
        /* <DEDUP_REMOVED lines=19> */
.L_x_23805:
[----:B------:R-:W-:Y:S05]  /*26a50*/  BSYNC B0 ;  /* 0x0000000000007941 */ /* 0x000fea0003800000 */
.L_x_23803:
        /* <DEDUP_REMOVED lines=31> */
.L_x_23807:
        /* <DEDUP_REMOVED lines=19> */
.L_x_23808:
[----:B------:R-:W-:Y:S05]  /*26d80*/  BSYNC B0 ;  /* 0x0000000000007941 */ /* 0x000fea0003800000 */
.L_x_23806:
        /* <DEDUP_REMOVED lines=30> */
.L_x_23810:
        /* <DEDUP_REMOVED lines=18> */
.L_x_23811:
[----:B------:R-:W-:Y:S05]  /*27090*/  BSYNC B0 ;  /* 0x0000000000007941 */ /* 0x000fea0003800000 */
.L_x_23809:
[----:B------:R-:W2:Y:S01]  /*270a0*/  LDG.E.64 R10, desc[UR36][R10.64+-0x10] ;  /* 0xfffff0240a0a7981 */ /* 0x000ea2000c1e1b00 */
[----:B------:R-:W-:Y:S02]  /*270b0*/  IMAD.MOV.U32 R15, RZ, RZ, R2 ;  /* 0x000000ffff0f7224 */ /* 0x000fe400078e0002 */
[----:B--2---:R-:W-:Y:S02]  /*270c0*/  IMAD R3, R5, R10, RZ ;  /* 0x0000000a05037224 */ /* 0x004fe400078e02ff */
[----:B------:R-:W-:-:S04]  /*270d0*/  IMAD.WIDE.U32 R14, R10, R4, R14 ;  /* 0x000000040a0e7225 */ /* 0x000fc800078e000e */
[----:B------:R-:W-:-:S05]  /*270e0*/  IMAD R3, R11, R4, R3 ;  /* 0x000000040b037224 */ /* 0x000fca00078e0203 */
[----:B------:R-:W-:-:S07]  /*270f0*/  IADD3 R2, R15, R3, RZ ;  /* 0x000000030f027210 */ /* 0x000fce0007ffe0ff */
.L_x_23802:
        /* <DEDUP_REMOVED lines=17> */
.L_x_23814:
        /* <DEDUP_REMOVED lines=24> */
.L_x_23813:
[----:B------:R-:W-:Y:S05]  /*27390*/  BSYNC B7 ;  /* 0x0000000000077941 */ /* 0x000fea0003800000 */
.L_x_23812:
[----:B------:R-:W-:-:S04]  /*273a0*/  IADD3 R16, P0, R16, 0x4, RZ ;  /* 0x0000000410107810 */ /* 0x000fc80007f1e0ff */
[----:B------:R-:W-:Y:S02]  /*273b0*/  IADD3.X R17, RZ, R17, RZ, P0, !PT ;  /* 0x00000011ff117210 */ /* 0x000fe400007fe4ff */
[----:B------:R-:W-:-:S04]  /*273c0*/  ISETP.GE.U32.AND P0, PT, R16, R19, PT ;  /* 0x000000131000720c */ /* 0x000fc80003f06070 */
[----:B------:R-:W-:-:S13]  /*273d0*/  ISETP.GE.U32.AND.EX P0, PT, R17, R18, PT, P0 ;  /* 0x000000121100720c */ /* 0x000fda0003f06100 */
[----:B------:R-:W-:Y:S05]  /*273e0*/  @!P0 BRA `(.L_x_23814) ;  /* 0xfffffffc00888947 */ /* 0x000fea000383ffff */
.L_x_23536:
[----:B------:R-:W-:Y:S05]  /*273f0*/  BSYNC B6 ;  /* 0x0000000000067941 */ /* 0x000fea0003800000 */
.L_x_23446:
        /* <DEDUP_REMOVED lines=23> */
.L_x_23817:
[----:B------:R-:W-:-:S13]  /*27570*/  ISETP.GE.AND P0, PT, R0, R56, PT ;  /* 0x000000380000720c */ /* 0x000fda0003f06270 */
[----:B------:R-:W-:Y:S05]  /*27580*/  @P0 BRA `(.L_x_23819) ;  /* 0x0000000000300947 */ /* 0x000fea0003800000 */
[----:B0-----:R-:W0:Y:S01]  /*27590*/  LDC.64 R2, c[0x0][0x258] ;  /* 0x00009600ff027b82 */ /* 0x001e220000000a00 */
[----:B------:R-:W-:Y:S01]  /*275a0*/  IMAD.IADD R5, R61, 0x1, R0 ;  /* 0x000000013d057824 */ /* 0x000fe200078e0200 */
[----:B------:R-:W-:-:S03]  /*275b0*/  IADD3 R0, R0, 0x80, RZ ;  /* 0x0000008000007810 */ /* 0x000fc60007ffe0ff */
[----:B0-----:R-:W-:-:S05]  /*275c0*/  IMAD.WIDE.U32 R2, R5, 0x4, R2 ;  /* 0x0000000405027825 */ /* 0x001fca00078e0002 */
[----:B------:R1:W-:Y:S02]  /*275d0*/  STG.E desc[UR36][R2.64], RZ ;  /* 0x000000ff02007986 */ /* 0x0003e4000c101924 */
.L_x_23818:
[----:B------:R-:W-:-:S13]  /*275e0*/  ISETP.GE.AND P0, PT, R0, R56, PT ;  /* 0x000000380000720c */ /* 0x000fda0003f06270 */
[----:B------:R-:W-:Y:S05]  /*275f0*/  @P0 BRA `(.L_x_23820) ;  /* 0x0000000000340947 */ /* 0x000fea0003800000 */
[----:B01----:R-:W0:Y:S01]  /*27600*/  LDC.64 R2, c[0x0][0x258] ;  /* 0x00009600ff027b82 */ /* 0x003e220000000a00 */
[----:B------:R-:W-:Y:S01]  /*27610*/  IMAD.IADD R5, R61, 0x1, R0 ;  /* 0x000000013d057824 */ /* 0x000fe200078e0200 */
[----:B------:R-:W-:-:S03]  /*27620*/  IADD3 R0, R0, 0x80, RZ ;  /* 0x0000008000007810 */ /* 0x000fc60007ffe0ff */
[----:B0-----:R-:W-:-:S05]  /*27630*/  IMAD.WIDE.U32 R2, R5, 0x4, R2 ;  /* 0x0000000405027825 */ /* 0x001fca00078e0002 */
[----:B------:R1:W-:Y:S02]  /*27640*/  STG.E desc[UR36][R2.64], RZ ;  /* 0x000000ff02007986 */ /* 0x0003e4000c101924 */
.L_x_23819:
        /* <DEDUP_REMOVED lines=8> */
.L_x_23820:
[----:B------:R-:W-:Y:S05]  /*276d0*/  BSYNC B1 ;  /* 0x0000000000017941 */ /* 0x000fea0003800000 */
.L_x_23816:
[----:B------:R-:W-:-:S13]  /*276e0*/  ISETP.GE.AND P0, PT, R0, R56, PT ;  /* 0x000000380000720c */ /* 0x000fda0003f06270 */
[----:B012---:R-:W0:Y:S01]  /*276f0*/  @!P0 LDC.64 R2, c[0x0][0x258] ;  /* 0x00009600ff028b82 */ /* 0x007e220000000a00 */
[----:B------:R-:W-:Y:S01]  /*27700*/  @!P0 IMAD.IADD R5, R61, 0x1, R0 ;  /* 0x000000013d058824 */ /* 0x000fe200078e0200 */
[----:B------:R-:W-:-:S03]  /*27710*/  @!P0 IADD3 R0, R0, 0x80, RZ ;  /* 0x0000008000008810 */ /* 0x000fc60007ffe0ff */
[----:B0-----:R-:W-:-:S05]  /*27720*/  @!P0 IMAD.WIDE.U32 R2, R5, 0x4, R2 ;  /* 0x0000000405028825 */ /* 0x001fca00078e0002 */
[----:B------:R2:W-:Y:S02]  /*27730*/  @!P0 STG.E desc[UR36][R2.64], RZ ;  /* 0x000000ff02008986 */ /* 0x0005e4000c101924 */
.L_x_23821:
[----:B------:R-:W-:Y:S05]  /*27740*/  BSYNC B0 ;  /* 0x0000000000007941 */ /* 0x000fea0003800000 */
.L_x_23815:
[----:B------:R-:W-:-:S13]  /*27750*/  ISETP.GE.AND P0, PT, R0, R56, PT ;  /* 0x000000380000720c */ /* 0x000fda0003f06270 */
[----:B------:R-:W-:Y:S05]  /*27760*/  @P0 EXIT ;  /* 0x000000000000094d */ /* 0x000fea0003800000 */
[----:B012---:R-:W0:Y:S01]  /*27770*/  LDC.64 R2, c[0x0][0x258] ;  /* 0x00009600ff027b82 */ /* 0x007e220000000a00 */
[----:B------:R-:W-:-:S04]  /*27780*/  IMAD.IADD R61, R61, 0x1, R0 ;  /* 0x000000013d3d7824 */ /* 0x000fc800078e0200 */
[----:B0-----:R-:W-:-:S05]  /*27790*/  IMAD.WIDE.U32 R2, R61, 0x4, R2 ;  /* 0x000000043d027825 */ /* 0x001fca00078e0002 */
[----:B------:R-:W-:Y:S01]  /*277a0*/  STG.E desc[UR36][R2.64], RZ ;  /* 0x000000ff02007986 */ /* 0x000fe2000c101924 */
[----:B------:R-:W-:Y:S05]  /*277b0*/  EXIT ;  /* 0x000000000000794d */ /* 0x000fea0003800000 */
        .weak           $__internal_58_$__cuda_sm20_div_s64
        .type           $__internal_58_$__cuda_sm20_div_s64,@function
        .size           $__internal_58_$__cuda_sm20_div_s64,($__internal_59_$__cuda_sm20_rem_s64 - $__internal_58_$__cuda_sm20_div_s64)
$__internal_58_$__cuda_sm20_div_s64:
        /* <DEDUP_REMOVED lines=83> */
[----:B------:R-:W-:Y:S06]  /*27cf0*/  RET.REL.NODEC R6 `(_ZN2at6native29vectorized_elementwise_kernelILi4EZZZNS0_67_GLOBAL__N__bb565c37_34_ValidateCompressedIndicesKernel_cu_33a4b88b42_validate_compressed_sparse_indices_kernelILNS2_8CDimNameE0ENS2_18CUDAKernelLauncherENS2_14EmptyVecKernelENS2_8DummyVecELm0EEEvRKNS_6TensorESA_lllENKUlvE1_clEvENKUlvE_clEvEUliiiiiE_St5arrayIPcLm6EEEEviT0_T1_) ;  /* 0xfffffd8006c07950 */ /* 0x000fec0003c3ffff */
        .weak           $__internal_59_$__cuda_sm20_rem_s64
        .type           $__internal_59_$__cuda_sm20_rem_s64,@function
        .size           $__internal_59_$__cuda_sm20_rem_s64,(.L_x_32239 - $__internal_59_$__cuda_sm20_rem_s64)
$__internal_59_$__cuda_sm20_rem_s64:
        /* <DEDUP_REMOVED lines=77> */
[----:B------:R-:W-:Y:S06]  /*281d0*/  RET.REL.NODEC R4 `(_ZN2at6native29vectorized_elementwise_kernelILi4EZZZNS0_67_GLOBAL__N__bb565c37_34_ValidateCompressedIndicesKernel_cu_33a4b88b42_validate_compressed_sparse_indices_kernelILNS2_8CDimNameE0ENS2_18CUDAKernelLauncherENS2_14EmptyVecKernelENS2_8DummyVecELm0EEEvRKNS_6TensorESA_lllENKUlvE1_clEvENKUlvE_clEvEUliiiiiE_St5arrayIPcLm6EEEEviT0_T1_) ;  /* 0xfffffd7c04887950 */ /* 0x000fec0003c3ffff */
.L_x_23822:
        /* <DEDUP_REMOVED lines=10> */
.L_x_32239:


//--------------------- .text._ZN2at6native29vectorized_elementwise_kernelILi8EZZZNS0_67_GLOBAL__N__bb565c37_34_ValidateCompressedIndicesKernel_cu_33a4b88b42_validate_compressed_sparse_indices_kernelILNS2_8CDimNameE0ENS2_18CUDAKernelLauncherENS2_14EmptyVecKernelENS2_8DummyVecELm0EEEvRKNS_6TensorESA_lllENKUlvE1_clEvENKUlvE_clEvEUliiiiiE_St5arrayIPcLm6EEEEviT0_T1_ --------------------------
	.section	.text._ZN2at6native29vectorized_elementwise_kernelILi8EZZZNS0_67_GLOBAL__N__bb565c37_34_ValidateCompressedIndicesKernel_cu_33a4b88b42_validate_compressed_sparse_indices_kernelILNS2_8CDimNameE0ENS2_18CUDAKernelLauncherENS2_14EmptyVecKernelENS2_8DummyVecELm0EEEvRKNS_6TensorESA_lllENKUlvE1_clEvENKUlvE_clEvEUliiiiiE_St5arrayIPcLm6EEEEviT0_T1_,"ax",@progbits
	.align	128
        .global         _ZN2at6native29vectorized_elementwise_kernelILi8EZZZNS0_67_GLOBAL__N__bb565c37_34_ValidateCompressedIndicesKernel_cu_33a4b88b42_validate_compressed_sparse_indices_kernelILNS2_8CDimNameE0ENS2_18CUDAKernelLauncherENS2_14EmptyVecKernelENS2_8DummyVecELm0EEEvRKNS_6TensorESA_lllENKUlvE1_clEvENKUlvE_clEvEUliiiiiE_St5arrayIPcLm6EEEEviT0_T1_
        .type           _ZN2at6native29vectorized_elementwise_kernelILi8EZZZNS0_67_GLOBAL__N__bb565c37_34_ValidateCompressedIndicesKernel_cu_33a4b88b42_validate_compressed_sparse_indices_kernelILNS2_8CDimNameE0ENS2_18CUDAKernelLauncherENS2_14EmptyVecKernelENS2_8DummyVecELm0EEEvRKNS_6TensorESA_lllENKUlvE1_clEvENKUlvE_clEvEUliiiiiE_St5arrayIPcLm6EEEEviT0_T1_,@function
        .size           _ZN2at6native29vectorized_elementwise_kernelILi8EZZZNS0_67_GLOBAL__N__bb565c37_34_ValidateCompressedIndicesKernel_cu_33a4b88b42_validate_compressed_sparse_indices_kernelILNS2_8CDimNameE0ENS2_18CUDAKernelLauncherENS2_14EmptyVecKernelENS2_8DummyVecELm0EEEvRKNS_6TensorESA_lllENKUlvE1_clEvENKUlvE_clEvEUliiiiiE_St5arrayIPcLm6EEEEviT0_T1_,(.L_x_32241 - _ZN2at6native29vectorized_elementwise_kernelILi8EZZZNS0_67_GLOBAL__N__bb565c37_34_ValidateCompressedIndicesKernel_cu_33a4b88b42_validate_compressed_sparse_indices_kernelILNS2_8CDimNameE0ENS2_18CUDAKernelLauncherENS2_14EmptyVecKernelENS2_8DummyVecELm0EEEvRKNS_6TensorESA_lllENKUlvE1_clEvENKUlvE_clEvEUliiiiiE_St5arrayIPcLm6EEEEviT0_T1_)
        .other          _ZN2at6native29vectorized_elementwise_kernelILi8EZZZNS0_67_GLOBAL__N__bb565c37_34_ValidateCompressedIndicesKernel_cu_33a4b88b42_validate_compressed_sparse_indices_kernelILNS2_8CDimNameE0ENS2_18CUDAKernelLauncherENS2_14EmptyVecKernelENS2_8DummyVecELm0EEEvRKNS_6TensorESA_lllENKUlvE1_clEvENKUlvE_clEvEUliiiiiE_St5arrayIPcLm6EEEEviT0_T1_,@"STO_CUDA_ENTRY STV_DEFAULT"
_ZN2at6native29vectorized_elementwise_kernelILi8EZZZNS0_67_GLOBAL__N__bb565c37_34_ValidateCompressedIndicesKernel_cu_33a4b88b42_validate_compressed_sparse_indices_kernelILNS2_8CDimNameE0ENS2_18CUDAKernelLauncherENS2_14EmptyVecKernelENS2_8DummyVecELm0EEEvRKNS_6TensorESA_lllENKUlvE1_clEvENKUlvE_clEvEUliiiiiE_St5arrayIPcLm6EEEEviT0_T1_:
.text._ZN2at6native29vectorized_elementwise_kernelILi8EZZZNS0_67_GLOBAL__N__bb565c37_34_ValidateCompressedIndicesKernel_cu_33a4b88b42_validate_compressed_sparse_indices_kernelILNS2_8CDimNameE0ENS2_18CUDAKernelLauncherENS2_14EmptyVecKernelENS2_8DummyVecELm0EEEvRKNS_6TensorESA_lllENKUlvE1_clEvENKUlvE_clEvEUliiiiiE_St5arrayIPcLm6EEEEviT0_T1_:
        /* <DEDUP_REMOVED lines=66> */
.L_x_23827:
[----:B------:R-:W-:Y:S05]  /*0420*/  BSYNC B7 ;  /* 0x0000000000077941 */ /* 0x000fea0003800000 */
.L_x_23826:
        /* <DEDUP_REMOVED lines=24> */
.L_x_23829:
[----:B------:R-:W-:Y:S05]  /*05b0*/  BSYNC B7 ;  /* 0x0000000000077941 */ /* 0x000fea0003800000 */
.L_x_23828:
        /* <DEDUP_REMOVED lines=26> */
.L_x_23831:
[----:B------:R-:W-:Y:S05]  /*0760*/  BSYNC B7 ;  /* 0x0000000000077941 */ /* 0x000fea0003800000 */
.L_x_23830:
        /* <DEDUP_REMOVED lines=16> */
.L_x_23836:
        /* <DEDUP_REMOVED lines=23> */
.L_x_23835:
[----:B------:R-:W-:Y:S05]  /*09e0*/  BSYNC B8 ;  /* 0x0000000000087941 */ /* 0x000fea0003800000 */
.L_x_23834:
[----:B------:R-:W-:-:S05]  /*09f0*/  IADD3 R32, P0, R32, 0x4, RZ ;  /* 0x0000000420207810 */ /* 0x000fca0007f1e0ff */
[----:B------:R-:W-:Y:S01]  /*0a00*/  IMAD.X R33, RZ, RZ, R33, P0 ;  /* 0x000000ffff217224 */ /* 0x000fe200000e0621 */
[----:B------:R-:W-:-:S04]  /*0a10*/  ISETP.GE.U32.AND P0, PT, R32, R23, PT ;  /* 0x000000172000720c */ /* 0x000fc80003f06070 */
[----:B------:R-:W-:-:S13]  /*0a20*/  ISETP.GE.U32.AND.EX P0, PT, R33, R16, PT, P0 ;  /* 0x000000102100720c */ /* 0x000fda0003f06100 */
[----:B------:R-:W-:Y:S05]  /*0a30*/  @!P0 BRA `(.L_x_23836) ;  /* 0xfffffffc008c8947 */ /* 0x000fea000383ffff */
.L_x_23833:
[----:B------:R-:W-:Y:S05]  /*0a40*/  BSYNC B7 ;  /* 0x0000000000077941 */ /* 0x000fea0003800000 */
.L_x_23832:
        /* <DEDUP_REMOVED lines=24> */
.L_x_23838:
[----:B------:R-:W-:Y:S05]  /*0bd0*/  BSYNC B7 ;  /* 0x0000000000077941 */ /* 0x000fea0003800000 */
.L_x_23837:
        /* <DEDUP_REMOVED lines=21> */
.L_x_23840:
[----:B------:R-:W-:Y:S05]  /*0d30*/  BSYNC B7 ;  /* 0x0000000000077941 */ /* 0x000fea0003800000 */
.L_x_23839:
        /* <DEDUP_REMOVED lines=26> */
.L_x_23842:
[----:B------:R-:W-:Y:S05]  /*0ee0*/  BSYNC B7 ;  /* 0x0000000000077941 */ /* 0x000fea0003800000 */
.L_x_23841:
        /* <DEDUP_REMOVED lines=16> */
.L_x_23847:
        /* <DEDUP_REMOVED lines=24> */
.L_x_23846:
[----:B------:R-:W-:Y:S05]  /*1170*/  BSYNC B8 ;  /* 0x0000000000087941 */ /* 0x000fea0003800000 */
.L_x_23845:
[----:B------:R-:W-:-:S04]  /*1180*/  IADD3 R28, P0, R28, 0x4, RZ ;  /* 0x000000041c1c7810 */ /* 0x000fc80007f1e0ff */
[----:B------:R-:W-:Y:S02]  /*1190*/  IADD3.X R29, RZ, R29, RZ, P0, !PT ;  /* 0x0000001dff1d7210 */ /* 0x000fe400007fe4ff */
[----:B------:R-:W-:-:S04]  /*11a0*/  ISETP.GE.U32.AND P0, PT, R28, R23, PT ;  /* 0x000000171c00720c */ /* 0x000fc80003f06070 */
[----:B------:R-:W-:-:S13]  /*11b0*/  ISETP.GE.U32.AND.EX P0, PT, R29, R32, PT, P0 ;  /* 0x000000201d00720c */ /* 0x000fda0003f06100 */
[----:B------:R-:W-:Y:S05]  /*11c0*/  @!P0 BRA `(.L_x_23847) ;  /* 0xfffffffc00888947 */ /* 0x000fea000383ffff */
.L_x_23844:
[----:B------:R-:W-:Y:S05]  /*11d0*/  BSYNC B7 ;  /* 0x0000000000077941 */ /* 0x000fea0003800000 */
.L_x_23843:
        /* <DEDUP_REMOVED lines=21> */
.L_x_23849:
[----:B------:R-:W-:Y:S05]  /*1330*/  BSYNC B7 ;  /* 0x0000000000077941 */ /* 0x000fea0003800000 */
.L_x_23848:
        /* <DEDUP_REMOVED lines=21> */
.L_x_23851:
[----:B------:R-:W-:Y:S05]  /*1490*/  BSYNC B7 ;  /* 0x0000000000077941 */ /* 0x000fea0003800000 */
.L_x_23850:
        /* <DEDUP_REMOVED lines=26> */
.L_x_23853:
[----:B------:R-:W-:Y:S05]  /*1640*/  BSYNC B7 ;  /* 0x0000000000077941 */ /* 0x000fea0003800000 */
.L_x_23852:
        /* <DEDUP_REMOVED lines=16> */
.L_x_23858:
        /* <DEDUP_REMOVED lines=24> */
.L_x_23857:
[----:B------:R-:W-:Y:S05]  /*18d0*/  BSYNC B8 ;  /* 0x0000000000087941 */ /* 0x000fea0003800000 */
.L_x_23856:
[----:B------:R-:W-:-:S05]  /*18e0*/  IADD3 R28, P0, R28, 0x4, RZ ;  /* 0x000000041c1c7810 */ /* 0x000fca0007f1e0ff */
[----:B------:R-:W-:Y:S01]  /*18f0*/  IMAD.X R29, RZ, RZ, R29, P0 ;  /* 0x000000ffff1d7224 */ /* 0x000fe200000e061d */
[----:B------:R-:W-:-:S04]  /*1900*/  ISETP.GE.U32.AND P0, PT, R28, R17, PT ;  /* 0x000000111c00720c */ /* 0x000fc80003f06070 */
[----:B------:R-:W-:-:S13]  /*1910*/  ISETP.GE.U32.AND.EX P0, PT, R29, R18, PT, P0 ;  /* 0x000000121d00720c */ /* 0x000fda0003f06100 */
[----:B------:R-:W-:Y:S05]  /*1920*/  @!P0 BRA `(.L_x_23858) ;  /* 0xfffffffc00888947 */ /* 0x000fea000383ffff */
.L_x_23855:
[----:B------:R-:W-:Y:S05]  /*1930*/  BSYNC B7 ;  /* 0x0000000000077941 */ /* 0x000fea0003800000 */
.L_x_23854:
        /* <DEDUP_REMOVED lines=21> */
.L_x_23860:
[----:B------:R-:W-:Y:S05]  /*1a90*/  BSYNC B7 ;  /* 0x0000000000077941 */ /* 0x000fea0003800000 */
.L_x_23859:
        /* <DEDUP_REMOVED lines=21> */
.L_x_23862:
[----:B------:R-:W-:Y:S05]  /*1bf0*/  BSYNC B7 ;  /* 0x0000000000077941 */ /* 0x000fea0003800000 */
.L_x_23861:
        /* <DEDUP_REMOVED lines=26> */
.L_x_23864:
[----:B------:R-:W-:Y:S05]  /*1da0*/  BSYNC B7 ;  /* 0x0000000000077941 */ /* 0x000fea0003800000 */
.L_x_23863:
        /* <DEDUP_REMOVED lines=16> */
.L_x_23869:
        /* <DEDUP_REMOVED lines=24> */
.L_x_23868:
[----:B------:R-:W-:Y:S05]  /*2030*/  BSYNC B8 ;  /* 0x0000000000087941 */ /* 0x000fea0003800000 */
.L_x_23867:
[----:B------:R-:W-:-:S05]  /*2040*/  IADD3 R18, P0, R18, 0x4, RZ ;  /* 0x0000000412127810 */ /* 0x000fca0007f1e0ff */
[----:B------:R-:W-:Y:S01]  /*2050*/  IMAD.X R19, RZ, RZ, R19, P0 ;  /* 0x000000ffff137224 */ /* 0x000fe200000e0613 */
[----:B------:R-:W-:-:S04]  /*2060*/  ISETP.GE.U32.AND P0, PT, R18, R17, PT ;  /* 0x000000111200720c */ /* 0x000fc80003f06070 */
[----:B------:R-:W-:-:S13]  /*2070*/  ISETP.GE.U32.AND.EX P0, PT, R19, R28, PT, P0 ;  /* 0x0000001c1300720c */ /* 0x000fda0003f06100 */
[----:B------:R-:W-:Y:S05]  /*2080*/  @!P0 BRA `(.L_x_23869) ;  /* 0xfffffffc00888947 */ /* 0x000fea000383ffff */
.L_x_23866:
[----:B------:R-:W-:Y:S05]  /*2090*/  BSYNC B7 ;  /* 0x0000000000077941 */ /* 0x000fea0003800000 */
.L_x_23865:
        /* <DEDUP_REMOVED lines=21> */
.L_x_23871:
[----:B------:R-:W-:Y:S05]  /*21f0*/  BSYNC B7 ;  /* 0x0000000000077941 */ /* 0x000fea0003800000 */
.L_x_23870:
        /* <DEDUP_REMOVED lines=21> */
.L_x_23873:
[----:B------:R-:W-:Y:S05]  /*2350*/  BSYNC B7 ;  /* 0x0000000000077941 */ /* 0x000fea0003800000 */
.L_x_23872:
        /* <DEDUP_REMOVED lines=26> */
.L_x_23875:
[----:B------:R-:W-:Y:S05]  /*2500*/  BSYNC B7 ;  /* 0x0000000000077941 */ /* 0x000fea0003800000 */
.L_x_23874:
        /* <DEDUP_REMOVED lines=16> */
.L_x_23880:
        /* <DEDUP_REMOVED lines=24> */
.L_x_23879:
[----:B------:R-:W-:Y:S05]  /*2790*/  BSYNC B8 ;  /* 0x0000000000087941 */ /* 0x000fea0003800000 */
.L_x_23878:
[----:B------:R-:W-:-:S04]  /*27a0*/  IADD3 R18, P0, R18, 0x4, RZ ;  /* 0x0000000412127810 */ /* 0x000fc80007f1e0ff */
[----:B------:R-:W-:Y:S02]  /*27b0*/  IADD3.X R19, RZ, R19, RZ, P0, !PT ;  /* 0x00000013ff137210 */ /* 0x000fe400007fe4ff */
[----:B------:R-:W-:-:S04]  /*27c0*/  ISETP.GE.U32.AND P0, PT, R18, R17, PT ;  /* 0x000000111200720c */ /* 0x000fc80003f06070 */
[----:B------:R-:W-:-:S13]  /*27d0*/  ISETP.GE.U32.AND.EX P0, PT, R19, R44, PT, P0 ;  /* 0x0000002c1300720c */ /* 0x000fda0003f06100 */
[----:B------:R-:W-:Y:S05]  /*27e0*/  @!P0 BRA `(.L_x_23880) ;  /* 0xfffffffc00888947 */ /* 0x000fea000383ffff */
.L_x_23877:
[----:B------:R-:W-:Y:S05]  /*27f0*/  BSYNC B7 ;  /* 0x0000000000077941 */ /* 0x000fea0003800000 */
.L_x_23876:
        /* <DEDUP_REMOVED lines=21> */
.L_x_23882:
[----:B------:R-:W-:Y:S05]  /*2950*/  BSYNC B7 ;  /* 0x0000000000077941 */ /* 0x000fea0003800000 */
.L_x_23881:
        /* <DEDUP_REMOVED lines=21> */
.L_x_23884:
[----:B------:R-:W-:Y:S05]  /*2ab0*/  BSYNC B7 ;  /* 0x0000000000077941 */ /* 0x000fea0003800000 */
.L_x_23883:
        /* <DEDUP_REMOVED lines=26> */
.L_x_23886:
[----:B------:R-:W-:Y:S05]  /*2c60*/  BSYNC B7 ;  /* 0x0000000000077941 */ /* 0x000fea0003800000 */
.L_x_23885:
        /* <DEDUP_REMOVED lines=16> */
.L_x_23891:
        /* <DEDUP_REMOVED lines=24> */
.L_x_23890:
[----:B------:R-:W-:Y:S05]  /*2ef0*/  BSYNC B8 ;  /* 0x0000000000087941 */ /* 0x000fea0003800000 */
.L_x_23889:
[----:B------:R-:W-:-:S05]  /*2f00*/  IADD3 R18, P0, R18, 0x4, RZ ;  /* 0x0000000412127810 */ /* 0x000fca0007f1e0ff */
[----:B------:R-:W-:Y:S01]  /*2f10*/  IMAD.X R19, RZ, RZ, R19, P0 ;  /* 0x000000ffff137224 */ /* 0x000fe200000e0613 */
[----:B------:R-:W-:-:S04]  /*2f20*/  ISETP.GE.U32.AND P0, PT, R18, R17, PT ;  /* 0x000000111200720c */ /* 0x000fc80003f06070 */
[----:B------:R-:W-:-:S13]  /*2f30*/  ISETP.GE.U32.AND.EX P0, PT, R19, R24, PT, P0 ;  /* 0x000000181300720c */ /* 0x000fda0003f06100 */
[----:B------:R-:W-:Y:S05]  /*2f40*/  @!P0 BRA `(.L_x_23891) ;  /* 0xfffffffc00888947 */ /* 0x000fea000383ffff */
.L_x_23888:
[----:B------:R-:W-:Y:S05]  /*2f50*/  BSYNC B7 ;  /* 0x0000000000077941 */ /* 0x000fea0003800000 */
.L_x_23887:
        /* <DEDUP_REMOVED lines=21> */
.L_x_23893:
[----:B------:R-:W-:Y:S05]  /*30b0*/  BSYNC B7 ;  /* 0x0000000000077941 */ /* 0x000fea0003800000 */
.L_x_23892:
        /* <DEDUP_REMOVED lines=21> */
.L_x_23895:
[----:B------:R-:W-:Y:S05]  /*3210*/  BSYNC B7 ;  /* 0x0000000000077941 */ /* 0x000fea0003800000 */
.L_x_23894:
        /* <DEDUP_REMOVED lines=26> */
.L_x_23897:
[----:B------:R-:W-:Y:S05]  /*33c0*/  BSYNC B7 ;  /* 0x0000000000077941 */ /* 0x000fea0003800000 */
.L_x_23896:
        /* <DEDUP_REMOVED lines=16> */
.L_x_23902:
        /* <DEDUP_REMOVED lines=24> */
.L_x_23901:
[----:B------:R-:W-:Y:S05]  /*3650*/  BSYNC B8 ;  /* 0x0000000000087941 */ /* 0x000fea0003800000 */
.L_x_23900:
[----:B------:R-:W-:-:S05]  /*3660*/  IADD3 R18, P0, R18, 0x4, RZ ;  /* 0x0000000412127810 */ /* 0x000fca0007f1e0ff */
[----:B------:R-:W-:Y:S01]  /*3670*/  IMAD.X R19, RZ, RZ, R19, P0 ;  /* 0x000000ffff137224 */ /* 0x000fe200000e0613 */
[----:B------:R-:W-:-:S04]  /*3680*/  ISETP.GE.U32.AND P0, PT, R18, R17, PT ;  /* 0x000000111200720c */ /* 0x000fc80003f06070 */
[----:B------:R-:W-:-:S13]  /*3690*/  ISETP.GE.U32.AND.EX P0, PT, R19, R46, PT, P0 ;  /* 0x0000002e1300720c */ /* 0x000fda0003f06100 */
[----:B------:R-:W-:Y:S05]  /*36a0*/  @!P0 BRA `(.L_x_23902) ;  /* 0xfffffffc00888947 */ /* 0x000fea000383ffff */
.L_x_23899:
[----:B------:R-:W-:Y:S05]  /*36b0*/  BSYNC B7 ;  /* 0x0000000000077941 */ /* 0x000fea0003800000 */
.L_x_23898:
        /* <DEDUP_REMOVED lines=21> */
.L_x_23904:
[----:B------:R-:W-:Y:S05]  /*3810*/  BSYNC B7 ;  /* 0x0000000000077941 */ /* 0x000fea0003800000 */
.L_x_23903:
        /* <DEDUP_REMOVED lines=21> */
.L_x_23906:
[----:B------:R-:W-:Y:S05]  /*3970*/  BSYNC B7 ;  /* 0x0000000000077941 */ /* 0x000fea0003800000 */
.L_x_23905:
        /* <DEDUP_REMOVED lines=26> */
.L_x_23908:
[----:B------:R-:W-:Y:S05]  /*3b20*/  BSYNC B7 ;  /* 0x0000000000077941 */ /* 0x000fea0003800000 */
.L_x_23907:
        /* <DEDUP_REMOVED lines=13> */
.L_x_23913:
        /* <DEDUP_REMOVED lines=24> */
.L_x_23912:
[----:B------:R-:W-:Y:S05]  /*3d80*/  BSYNC B8 ;  /* 0x0000000000087941 */ /* 0x000fea0003800000 */
.L_x_23911:
[----:B------:R-:W-:-:S05]  /*3d90*/  IADD3 R18, P0, R18, 0x4, RZ ;  /* 0x0000000412127810 */ /* 0x000fca0007f1e0ff */
[----:B------:R-:W-:Y:S01]  /*3da0*/  IMAD.X R19, RZ, RZ, R19, P0 ;  /* 0x000000ffff137224 */ /* 0x000fe200000e0613 */
[----:B------:R-:W-:-:S04]  /*3db0*/  ISETP.GE.U32.AND P0, PT, R18, R16, PT ;  /* 0x000000101200720c */ /* 0x000fc80003f06070 */
[----:B------:R-:W-:-:S13]  /*3dc0*/  ISETP.GE.U32.AND.EX P0, PT, R19, R17, PT, P0 ;  /* 0x000000111300720c */ /* 0x000fda0003f06100 */
[----:B------:R-:W-:Y:S05]  /*3dd0*/  @!P0 BRA `(.L_x_23913) ;  /* 0xfffffffc00888947 */ /* 0x000fea000383ffff */
.L_x_23910:
[----:B------:R-:W-:Y:S05]  /*3de0*/  BSYNC B7 ;  /* 0x0000000000077941 */ /* 0x000fea0003800000 */
.L_x_23909:
[----:B------:R-:W-:Y:S05]  /*3df0*/  BRA `(.L_x_23914) ;  /* 0x000000f000ec7947 */ /* 0x000fea0003800000 */
.L_x_23825:
        /* <DEDUP_REMOVED lines=21> */
.L_x_23916:
[----:B------:R-:W-:Y:S05]  /*3f50*/  BSYNC B7 ;  /* 0x0000000000077941 */ /* 0x000fea0003800000 */
.L_x_23915:
        /* <DEDUP_REMOVED lines=24> */
.L_x_23918:
[----:B------:R-:W-:Y:S05]  /*40e0*/  BSYNC B7 ;  /* 0x0000000000077941 */ /* 0x000fea0003800000 */
.L_x_23917:
        /* <DEDUP_REMOVED lines=26> */
.L_x_23920:
[----:B------:R-:W-:Y:S05]  /*4290*/  BSYNC B7 ;  /* 0x0000000000077941 */ /* 0x000fea0003800000 */
.L_x_23919:
        /* <DEDUP_REMOVED lines=19> */
.L_x_23934:
        /* <DEDUP_REMOVED lines=11> */
[----:B------:R-:W-:Y:S05]  /*4480*/  CALL.REL.NOINC `($__internal_60_$__cuda_sm20_div_s64) ;  /* 0x0000023000cc7944 */ /* 0x000fea0003c00000 */
[----:B------:R-:W-:Y:S01]  /*4490*/  MOV R32, R4 ;  /* 0x0000000400207202 */ /* 0x000fe20000000f00 */
[----:B------:R-:W-:Y:S01]  /*44a0*/  IMAD.MOV.U32 R33, RZ, RZ, R3 ;  /* 0x000000ffff217224 */ /* 0x000fe200078e0003 */
[----:B------:R-:W-:Y:S06]  /*44b0*/  BRA `(.L_x_23924) ;  /* 0x00000000004c7947 */ /* 0x000fec0003800000 */
.L_x_23923:
        /* <DEDUP_REMOVED lines=19> */
.L_x_23924:
[----:B------:R-:W-:Y:S05]  /*45f0*/  BSYNC B1 ;  /* 0x0000000000017941 */ /* 0x000fea0003800000 */
.L_x_23922:
        /* <DEDUP_REMOVED lines=27> */
[----:B------:R-:W-:Y:S05]  /*47b0*/  CALL.REL.NOINC `($__internal_60_$__cuda_sm20_div_s64) ;  /* 0x0000023000007944 */ /* 0x000fea0003c00000 */
[----:B------:R-:W-:Y:S01]  /*47c0*/  IMAD.MOV.U32 R20, RZ, RZ, R4 ;  /* 0x000000ffff147224 */ /* 0x000fe200078e0004 */
[----:B------:R-:W-:Y:S01]  /*47d0*/  MOV R21, R3 ;  /* 0x0000000300157202 */ /* 0x000fe20000000f00 */
[----:B------:R-:W-:Y:S06]  /*47e0*/  BRA `(.L_x_23927) ;  /* 0x00000000004c7947 */ /* 0x000fec0003800000 */
.L_x_23926:
        /* <DEDUP_REMOVED lines=19> */
.L_x_23927:
[----:B------:R-:W-:Y:S05]  /*4920*/  BSYNC B1 ;  /* 0x0000000000017941 */ /* 0x000fea0003800000 */
.L_x_23925:
        /* <DEDUP_REMOVED lines=29> */
.L_x_23929:
        /* <DEDUP_REMOVED lines=19> */
.L_x_23930:
[----:B------:R-:W-:Y:S05]  /*4c30*/  BSYNC B1 ;  /* 0x0000000000017941 */ /* 0x000fea0003800000 */
.L_x_23928:
        /* <DEDUP_REMOVED lines=29> */
.L_x_23932:
        /* <DEDUP_REMOVED lines=19> */
.L_x_23933:
[----:B------:R-:W-:Y:S05]  /*4f40*/  BSYNC B1 ;  /* 0x0000000000017941 */ /* 0x000fea0003800000 */
.L_x_23931:
        /* <DEDUP_REMOVED lines=21> */
.L_x_23921:
        /* <DEDUP_REMOVED lines=14> */
[----:B------:R-:W-:Y:S05]  /*5180*/  CALL.REL.NOINC `($__internal_60_$__cuda_sm20_div_s64) ;  /* 0x00000224008c7944 */ /* 0x000fea0003c00000 */
[----:B------:R-:W-:Y:S02]  /*5190*/  IMAD.MOV.U32 R12, RZ, RZ, R4 ;  /* 0x000000ffff0c7224 */ /* 0x000fe400078e0004 */
[----:B------:R-:W-:Y:S01]  /*51a0*/  IMAD.MOV.U32 R13, RZ, RZ, R3 ;  /* 0x000000ffff0d7224 */ /* 0x000fe200078e0003 */
[----:B------:R-:W-:Y:S06]  /*51b0*/  BRA `(.L_x_23938) ;  /* 0x00000000004c7947 */ /* 0x000fec0003800000 */
.L_x_23937:
        /* <DEDUP_REMOVED lines=19> */
.L_x_23938:
[----:B------:R-:W-:Y:S05]  /*52f0*/  BSYNC B0 ;  /* 0x0000000000007941 */ /* 0x000fea0003800000 */
.L_x_23936:
        /* <DEDUP_REMOVED lines=33> */
[----:B------:R-:W-:Y:S05]  /*5510*/  CALL.REL.NOINC `($__internal_60_$__cuda_sm20_div_s64) ;  /* 0x0000022000a87944 */ /* 0x000fea0003c00000 */
[----:B------:R-:W-:Y:S01]  /*5520*/  IMAD.MOV.U32 R5, RZ, RZ, R3 ;  /* 0x000000ffff057224 */ /* 0x000fe200078e0003 */
[----:B------:R-:W-:Y:S06]  /*5530*/  BRA `(.L_x_23941) ;  /* 0x00000000004c7947 */ /* 0x000fec0003800000 */
.L_x_23940:
        /* <DEDUP_REMOVED lines=19> */
.L_x_23941:
[----:B------:R-:W-:Y:S05]  /*5670*/  BSYNC B0 ;  /* 0x0000000000007941 */ /* 0x000fea0003800000 */
.L_x_23939:
        /* <DEDUP_REMOVED lines=34> */
[----:B------:R-:W-:Y:S05]  /*58a0*/  CALL.REL.NOINC `($__internal_61_$__cuda_sm20_rem_s64) ;  /* 0x0000022400147944 */ /* 0x000fea0003c00000 */
[----:B------:R-:W-:Y:S02]  /*58b0*/  IMAD.MOV.U32 R4, RZ, RZ, R0 ;  /* 0x000000ffff047224 */ /* 0x000fe400078e0000 */
[----:B------:R-:W-:Y:S01]  /*58c0*/  IMAD.MOV.U32 R5, RZ, RZ, R3 ;  /* 0x000000ffff057224 */ /* 0x000fe200078e0003 */
[----:B------:R-:W-:Y:S06]  /*58d0*/  BRA `(.L_x_23944) ;  /* 0x0000000000487947 */ /* 0x000fec0003800000 */
.L_x_23943:
        /* <DEDUP_REMOVED lines=18> */
.L_x_23944:
[----:B------:R-:W-:Y:S05]  /*5a00*/  BSYNC B0 ;  /* 0x0000000000007941 */ /* 0x000fea0003800000 */
.L_x_23942:
        /* <DEDUP_REMOVED lines=12> */
.L_x_23935:
        /* <DEDUP_REMOVED lines=18> */
.L_x_23949:
        /* <DEDUP_REMOVED lines=24> */
.L_x_23948:
[----:B------:R-:W-:Y:S05]  /*5d70*/  BSYNC B8 ;  /* 0x0000000000087941 */ /* 0x000fea0003800000 */
.L_x_23947:
[----:B------:R-:W-:-:S05]  /*5d80*/  IADD3 R22, P0, R22, 0x4, RZ ;  /* 0x0000000416167810 */ /* 0x000fca0007f1e0ff */
[----:B------:R-:W-:Y:S01]  /*5d90*/  IMAD.X R23, RZ, RZ, R23, P0 ;  /* 0x000000ffff177224 */ /* 0x000fe200000e0617 */
[----:B------:R-:W-:-:S04]  /*5da0*/  ISETP.GE.U32.AND P0, PT, R22, R33, PT ;  /* 0x000000211600720c */ /* 0x000fc80003f06070 */
[----:B------:R-:W-:-:S13]  /*5db0*/  ISETP.GE.U32.AND.EX P0, PT, R23, R36, PT, P0 ;  /* 0x000000241700720c */ /* 0x000fda0003f06100 */
[----:B------:R-:W-:Y:S05]  /*5dc0*/  @!P0 BRA `(.L_x_23949) ;  /* 0xfffffffc00888947 */ /* 0x000fea000383ffff */
.L_x_23946:
[----:B------:R-:W-:Y:S05]  /*5dd0*/  BSYNC B7 ;  /* 0x0000000000077941 */ /* 0x000fea0003800000 */
.L_x_23945:
        /* <DEDUP_REMOVED lines=24> */
.L_x_23951:
[----:B------:R-:W-:Y:S05]  /*5f60*/  BSYNC B7 ;  /* 0x0000000000077941 */ /* 0x000fea0003800000 */
.L_x_23950:
        /* <DEDUP_REMOVED lines=21> */
.L_x_23953:
[----:B------:R-:W-:Y:S05]  /*60c0*/  BSYNC B7 ;  /* 0x0000000000077941 */ /* 0x000fea0003800000 */
.L_x_23952:
        /* <DEDUP_REMOVED lines=26> */
.L_x_23955:
[----:B------:R-:W-:Y:S05]  /*6270*/  BSYNC B7 ;  /* 0x0000000000077941 */ /* 0x000fea0003800000 */
.L_x_23954:
        /* <DEDUP_REMOVED lines=17> */
.L_x_23969:
        /* <DEDUP_REMOVED lines=15> */
.L_x_23958:
        /* <DEDUP_REMOVED lines=19> */
.L_x_23959:
[----:B------:R-:W-:Y:S05]  /*65b0*/  BSYNC B1 ;  /* 0x0000000000017941 */ /* 0x000fea0003800000 */
.L_x_23957:
        /* <DEDUP_REMOVED lines=31> */
.L_x_23961:
        /* <DEDUP_REMOVED lines=19> */
.L_x_23962:
[----:B------:R-:W-:Y:S05]  /*68e0*/  BSYNC B1 ;  /* 0x0000000000017941 */ /* 0x000fea0003800000 */
.L_x_23960:
        /* <DEDUP_REMOVED lines=29> */
.L_x_23964:
        /* <DEDUP_REMOVED lines=19> */
.L_x_23965:
[----:B------:R-:W-:Y:S05]  /*6bf0*/  BSYNC B1 ;  /* 0x0000000000017941 */ /* 0x000fea0003800000 */
.L_x_23963:
        /* <DEDUP_REMOVED lines=29> */
.L_x_23967:
        /* <DEDUP_REMOVED lines=19> */
.L_x_23968:
[----:B------:R-:W-:Y:S05]  /*6f00*/  BSYNC B1 ;  /* 0x0000000000017941 */ /* 0x000fea0003800000 */
.L_x_23966:
        /* <DEDUP_REMOVED lines=20> */
.L_x_23956:
        /* <DEDUP_REMOVED lines=17> */
.L_x_23972:
        /* <DEDUP_REMOVED lines=19> */
.L_x_23973:
[----:B------:R-:W-:Y:S05]  /*7290*/  BSYNC B0 ;  /* 0x0000000000007941 */ /* 0x000fea0003800000 */
.L_x_23971:
        /* <DEDUP_REMOVED lines=34> */
.L_x_23975:
        /* <DEDUP_REMOVED lines=19> */
.L_x_23976:
[----:B------:R-:W-:Y:S05]  /*75f0*/  BSYNC B0 ;  /* 0x0000000000007941 */ /* 0x000fea0003800000 */
.L_x_23974:
        /* <DEDUP_REMOVED lines=28> */
[----:B------:R-:W-:Y:S05]  /*77c0*/  CALL.REL.NOINC `($__internal_61_$__cuda_sm20_rem_s64) ;  /* 0x00000204004c7944 */ /* 0x000fea0003c00000 */
[----:B------:R-:W-:Y:S01]  /*77d0*/  IMAD.MOV.U32 R4, RZ, RZ, R0 ;  /* 0x000000ffff047224 */ /* 0x000fe200078e0000 */
[----:B------:R-:W-:Y:S01]  /*77e0*/  MOV R5, R3 ;  /* 0x0000000300057202 */ /* 0x000fe20000000f00 */
[----:B------:R-:W-:Y:S06]  /*77f0*/  BRA `(.L_x_23979) ;  /* 0x0000000000487947 */ /* 0x000fec0003800000 */
.L_x_23978:
        /* <DEDUP_REMOVED lines=18> */
.L_x_23979:
[----:B------:R-:W-:Y:S05]  /*7920*/  BSYNC B0 ;  /* 0x0000000000007941 */ /* 0x000fea0003800000 */
.L_x_23977:
[----:B------:R-:W2:Y:S01]  /*7930*/  LDG.E.64 R14, desc[UR36][R14.64+-0x10] ;  /* 0xfffff0240e0e7981 */ /* 0x000ea2000c1e1b00 */
[----:B------:R-:W-:Y:S02]  /*7940*/  IMAD.MOV.U32 R37, RZ, RZ, R35 ;  /* 0x000000ffff257224 */ /* 0x000fe400078e0023 */
[----:B--2---:R-:W-:Y:S02]  /*7950*/  IMAD R3, R5, R14, RZ ;  /* 0x0000000e05037224 */ /* 0x004fe400078e02ff */
[----:B------:R-:W-:-:S04]  /*7960*/  IMAD.WIDE.U32 R36, R14, R4, R36 ;  /* 0x000000040e247225 */ /* 0x000fc800078e0024 */
[----:B------:R-:W-:-:S05]  /*7970*/  IMAD R3, R15, R4, R3 ;  /* 0x000000040f037224 */ /* 0x000fca00078e0203 */
[----:B------:R-:W-:-:S07]  /*7980*/  IADD3 R35, R37, R3, RZ ;  /* 0x0000000325237210 */ /* 0x000fce0007ffe0ff */
.L_x_23970:
        /* <DEDUP_REMOVED lines=18> */
.L_x_23984:
        /* <DEDUP_REMOVED lines=24> */
.L_x_23983:
[----:B------:R-:W-:Y:S05]  /*7c30*/  BSYNC B8 ;  /* 0x0000000000087941 */ /* 0x000fea0003800000 */
.L_x_23982:
[----:B------:R-:W-:-:S04]  /*7c40*/  IADD3 R16, P0, R16, 0x4, RZ ;  /* 0x0000000410107810 */ /* 0x000fc80007f1e0ff */
[----:B------:R-:W-:Y:S02]  /*7c50*/  IADD3.X R17, RZ, R17, RZ, P0, !PT ;  /* 0x00000011ff117210 */ /* 0x000fe400007fe4ff */
[----:B------:R-:W-:-:S04]  /*7c60*/  ISETP.GE.U32.AND P0, PT, R16, R23, PT ;  /* 0x000000171000720c */ /* 0x000fc80003f06070 */
[----:B------:R-:W-:-:S13]  /*7c70*/  ISETP.GE.U32.AND.EX P0, PT, R17, R22, PT, P0 ;  /* 0x000000161100720c */ /* 0x000fda0003f06100 */
[----:B------:R-:W-:Y:S05]  /*7c80*/  @!P0 BRA `(.L_x_23984) ;  /* 0xfffffffc00888947 */ /* 0x000fea000383ffff */
.L_x_23981:
[----:B------:R-:W-:Y:S05]  /*7c90*/  BSYNC B7 ;  /* 0x0000000000077941 */ /* 0x000fea0003800000 */
.L_x_23980:
        /* <DEDUP_REMOVED lines=21> */
.L_x_23986:
[----:B------:R-:W-:Y:S05]  /*7df0*/  BSYNC B7 ;  /* 0x0000000000077941 */ /* 0x000fea0003800000 */
.L_x_23985:
        /* <DEDUP_REMOVED lines=21> */
.L_x_23988:
[----:B------:R-:W-:Y:S05]  /*7f50*/  BSYNC B7 ;  /* 0x0000000000077941 */ /* 0x000fea0003800000 */
.L_x_23987:
        /* <DEDUP_REMOVED lines=26> */
.L_x_23990:
[----:B------:R-:W-:Y:S05]  /*8100*/  BSYNC B7 ;  /* 0x0000000000077941 */ /* 0x000fea0003800000 */
.L_x_23989:
        /* <DEDUP_REMOVED lines=17> */
.L_x_24004:
        /* <DEDUP_REMOVED lines=16> */
.L_x_23993:
        /* <DEDUP_REMOVED lines=19> */
.L_x_23994:
[----:B------:R-:W-:Y:S05]  /*8450*/  BSYNC B1 ;  /* 0x0000000000017941 */ /* 0x000fea0003800000 */
.L_x_23992:
        /* <DEDUP_REMOVED lines=30> */
.L_x_23996:
        /* <DEDUP_REMOVED lines=19> */
.L_x_23997:
[----:B------:R-:W-:Y:S05]  /*8770*/  BSYNC B1 ;  /* 0x0000000000017941 */ /* 0x000fea0003800000 */
.L_x_23995:
        /* <DEDUP_REMOVED lines=29> */
.L_x_23999:
        /* <DEDUP_REMOVED lines=19> */
.L_x_24000:
[----:B------:R-:W-:Y:S05]  /*8a80*/  BSYNC B1 ;  /* 0x0000000000017941 */ /* 0x000fea0003800000 */
.L_x_23998:
        /* <DEDUP_REMOVED lines=28> */
.L_x_24002:
        /* <DEDUP_REMOVED lines=19> */
.L_x_24003:
[----:B------:R-:W-:Y:S05]  /*8d80*/  BSYNC B1 ;  /* 0x0000000000017941 */ /* 0x000fea0003800000 */
.L_x_24001:
        /* <DEDUP_REMOVED lines=20> */
.L_x_23991:
        /* <DEDUP_REMOVED lines=18> */
.L_x_24007:
        /* <DEDUP_REMOVED lines=19> */
.L_x_24008:
[----:B------:R-:W-:Y:S05]  /*9120*/  BSYNC B0 ;  /* 0x0000000000007941 */ /* 0x000fea0003800000 */
.L_x_24006:
        /* <DEDUP_REMOVED lines=28> */
[----:B------:R-:W-:Y:S05]  /*92f0*/  CALL.REL.NOINC `($__internal_60_$__cuda_sm20_div_s64) ;  /* 0x000001e400307944 */ /* 0x000fea0003c00000 */
[----:B------:R-:W-:Y:S01]  /*9300*/  IMAD.MOV.U32 R5, RZ, RZ, R3 ;  /* 0x000000ffff057224 */ /* 0x000fe200078e0003 */
[----:B------:R-:W-:Y:S06]  /*9310*/  BRA `(.L_x_24011) ;  /* 0x00000000004c7947 */ /* 0x000fec0003800000 */
.L_x_24010:
        /* <DEDUP_REMOVED lines=19> */
.L_x_24011:
[----:B------:R-:W-:Y:S05]  /*9450*/  BSYNC B0 ;  /* 0x0000000000007941 */ /* 0x000fea0003800000 */
.L_x_24009:
        /* <DEDUP_REMOVED lines=27> */
[----:B------:R-:W-:Y:S01]  /*9610*/  MOV R4, R0 ;  /* 0x0000000000047202 */ /* 0x000fe20000000f00 */
[----:B------:R-:W-:Y:S01]  /*9620*/  IMAD.MOV.U32 R5, RZ, RZ, R3 ;  /* 0x000000ffff057224 */ /* 0x000fe200078e0003 */
[----:B------:R-:W-:Y:S06]  /*9630*/  BRA `(.L_x_24014) ;  /* 0x0000000000487947 */ /* 0x000fec0003800000 */
.L_x_24013:
        /* <DEDUP_REMOVED lines=18> */
.L_x_24014:
[----:B------:R-:W-:Y:S05]  /*9760*/  BSYNC B0 ;  /* 0x0000000000007941 */ /* 0x000fea0003800000 */
.L_x_24012:
[----:B------:R-:W2:Y:S01]  /*9770*/  LDG.E.64 R14, desc[UR36][R14.64+-0x10] ;  /* 0xfffff0240e0e7981 */ /* 0x000ea2000c1e1b00 */
[----:B------:R-:W-:Y:S01]  /*9780*/  MOV R29, R23 ;  /* 0x00000017001d7202 */ /* 0x000fe20000000f00 */
[----:B--2---:R-:W-:Y:S02]  /*9790*/  IMAD R3, R5, R14, RZ ;  /* 0x0000000e05037224 */ /* 0x004fe400078e02ff */
[----:B------:R-:W-:-:S04]  /*97a0*/  IMAD.WIDE.U32 R28, R14, R4, R28 ;  /* 0x000000040e1c7225 */ /* 0x000fc800078e001c */
[----:B------:R-:W-:-:S04]  /*97b0*/  IMAD R3, R15, R4, R3 ;  /* 0x000000040f037224 */ /* 0x000fc800078e0203 */
[----:B------:R-:W-:-:S07]  /*97c0*/  IMAD.IADD R23, R29, 0x1, R3 ;  /* 0x000000011d177824 */ /* 0x000fce00078e0203 */
.L_x_24005:
        /* <DEDUP_REMOVED lines=18> */
.L_x_24019:
        /* <DEDUP_REMOVED lines=24> */
.L_x_24018:
[----:B------:R-:W-:Y:S05]  /*9a70*/  BSYNC B8 ;  /* 0x0000000000087941 */ /* 0x000fea0003800000 */
.L_x_24017:
[----:B------:R-:W-:-:S05]  /*9a80*/  IADD3 R16, P0, R16, 0x4, RZ ;  /* 0x0000000410107810 */ /* 0x000fca0007f1e0ff */
[----:B------:R-:W-:Y:S01]  /*9a90*/  IMAD.X R17, RZ, RZ, R17, P0 ;  /* 0x000000ffff117224 */ /* 0x000fe200000e0611 */
[----:B------:R-:W-:-:S04]  /*9aa0*/  ISETP.GE.U32.AND P0, PT, R16, R29, PT ;  /* 0x0000001d1000720c */ /* 0x000fc80003f06070 */
[----:B------:R-:W-:-:S13]  /*9ab0*/  ISETP.GE.U32.AND.EX P0, PT, R17, R18, PT, P0 ;  /* 0x000000121100720c */ /* 0x000fda0003f06100 */
[----:B------:R-:W-:Y:S05]  /*9ac0*/  @!P0 BRA `(.L_x_24019) ;  /* 0xfffffffc00888947 */ /* 0x000fea000383ffff */
.L_x_24016:
[----:B------:R-:W-:Y:S05]  /*9ad0*/  BSYNC B7 ;  /* 0x0000000000077941 */ /* 0x000fea0003800000 */
.L_x_24015:
        /* <DEDUP_REMOVED lines=21> */
.L_x_24021:
[----:B------:R-:W-:Y:S05]  /*9c30*/  BSYNC B7 ;  /* 0x0000000000077941 */ /* 0x000fea0003800000 */
.L_x_24020:
        /* <DEDUP_REMOVED lines=21> */
.L_x_24023:
[----:B------:R-:W-:Y:S05]  /*9d90*/  BSYNC B7 ;  /* 0x0000000000077941 */ /* 0x000fea0003800000 */
.L_x_24022:
        /* <DEDUP_REMOVED lines=26> */
.L_x_24025:
[----:B------:R-:W-:Y:S05]  /*9f40*/  BSYNC B7 ;  /* 0x0000000000077941 */ /* 0x000fea0003800000 */
.L_x_24024:
        /* <DEDUP_REMOVED lines=18> */
.L_x_24039:
        /* <DEDUP_REMOVED lines=13> */
[----:B------:R-:W-:Y:S01]  /*a140*/  IMAD.MOV.U32 R12, RZ, RZ, R4 ;  /* 0x000000ffff0c7224 */ /* 0x000fe200078e0004 */
[----:B------:R-:W-:Y:S01]  /*a150*/  MOV R13, R3 ;  /* 0x00000003000d7202 */ /* 0x000fe20000000f00 */
[----:B------:R-:W-:Y:S06]  /*a160*/  BRA `(.L_x_24029) ;  /* 0x00000000004c7947 */ /* 0x000fec0003800000 */
.L_x_24028:
        /* <DEDUP_REMOVED lines=19> */
.L_x_24029:
[----:B------:R-:W-:Y:S05]  /*a2a0*/  BSYNC B1 ;  /* 0x0000000000017941 */ /* 0x000fea0003800000 */
.L_x_24027:
        /* <DEDUP_REMOVED lines=31> */
.L_x_24031:
        /* <DEDUP_REMOVED lines=19> */
.L_x_24032:
[----:B------:R-:W-:Y:S05]  /*a5d0*/  BSYNC B1 ;  /* 0x0000000000017941 */ /* 0x000fea0003800000 */
.L_x_24030:
        /* <DEDUP_REMOVED lines=29> */
.L_x_24034:
        /* <DEDUP_REMOVED lines=19> */
.L_x_24035:
[----:B------:R-:W-:Y:S05]  /*a8e0*/  BSYNC B1 ;  /* 0x0000000000017941 */ /* 0x000fea0003800000 */
.L_x_24033:
        /* <DEDUP_REMOVED lines=28> */
.L_x_24037:
        /* <DEDUP_REMOVED lines=19> */
.L_x_24038:
[----:B------:R-:W-:Y:S05]  /*abe0*/  BSYNC B1 ;  /* 0x0000000000017941 */ /* 0x000fea0003800000 */
.L_x_24036:
        /* <DEDUP_REMOVED lines=21> */
.L_x_24026:
        /* <DEDUP_REMOVED lines=18> */
.L_x_24042:
        /* <DEDUP_REMOVED lines=19> */
.L_x_24043:
[----:B------:R-:W-:Y:S05]  /*af90*/  BSYNC B0 ;  /* 0x0000000000007941 */ /* 0x000fea0003800000 */
.L_x_24041:
        /* <DEDUP_REMOVED lines=33> */
.L_x_24045:
        /* <DEDUP_REMOVED lines=19> */
.L_x_24046:
[----:B------:R-:W-:Y:S05]  /*b2e0*/  BSYNC B0 ;  /* 0x0000000000007941 */ /* 0x000fea0003800000 */
.L_x_24044:
        /* <DEDUP_REMOVED lines=32> */
.L_x_24048:
        /* <DEDUP_REMOVED lines=18> */
.L_x_24049:
[----:B------:R-:W-:Y:S05]  /*b610*/  BSYNC B0 ;  /* 0x0000000000007941 */ /* 0x000fea0003800000 */
.L_x_24047:
        /* <DEDUP_REMOVED lines=8> */
.L_x_24040:
        /* <DEDUP_REMOVED lines=18> */
.L_x_24054:
        /* <DEDUP_REMOVED lines=24> */
.L_x_24053:
[----:B------:R-:W-:Y:S05]  /*b940*/  BSYNC B8 ;  /* 0x0000000000087941 */ /* 0x000fea0003800000 */
.L_x_24052:
[----:B------:R-:W-:-:S05]  /*b950*/  IADD3 R16, P0, R16, 0x4, RZ ;  /* 0x0000000410107810 */ /* 0x000fca0007f1e0ff */
[----:B------:R-:W-:Y:S01]  /*b960*/  IMAD.X R17, RZ, RZ, R17, P0 ;  /* 0x000000ffff117224 */ /* 0x000fe200000e0611 */
[----:B------:R-:W-:-:S04]  /*b970*/  ISETP.GE.U32.AND P0, PT, R16, R19, PT ;  /* 0x000000131000720c */ /* 0x000fc80003f06070 */
[----:B------:R-:W-:-:S13]  /*b980*/  ISETP.GE.U32.AND.EX P0, PT, R17, R28, PT, P0 ;  /* 0x0000001c1100720c */ /* 0x000fda0003f06100 */
[----:B------:R-:W-:Y:S05]  /*b990*/  @!P0 BRA `(.L_x_24054) ;  /* 0xfffffffc00888947 */ /* 0x000fea000383ffff */
.L_x_24051:
[----:B------:R-:W-:Y:S05]  /*b9a0*/  BSYNC B7 ;  /* 0x0000000000077941 */ /* 0x000fea0003800000 */
.L_x_24050:
        /* <DEDUP_REMOVED lines=21> */
.L_x_24056:
[----:B------:R-:W-:Y:S05]  /*bb00*/  BSYNC B7 ;  /* 0x0000000000077941 */ /* 0x000fea0003800000 */
.L_x_24055:
        /* <DEDUP_REMOVED lines=21> */
.L_x_24058:
[----:B------:R-:W-:Y:S05]  /*bc60*/  BSYNC B7 ;  /* 0x0000000000077941 */ /* 0x000fea0003800000 */
.L_x_24057:
        /* <DEDUP_REMOVED lines=26> */
.L_x_24060:
[----:B------:R-:W-:Y:S05]  /*be10*/  BSYNC B7 ;  /* 0x0000000000077941 */ /* 0x000fea0003800000 */
.L_x_24059:
        /* <DEDUP_REMOVED lines=15> */
.L_x_24074:
        /* <DEDUP_REMOVED lines=16> */
.L_x_24063:
        /* <DEDUP_REMOVED lines=19> */
.L_x_24064:
[----:B------:R-:W-:Y:S05]  /*c140*/  BSYNC B1 ;  /* 0x0000000000017941 */ /* 0x000fea0003800000 */
.L_x_24062:
        /* <DEDUP_REMOVED lines=29> */
.L_x_24066:
        /* <DEDUP_REMOVED lines=19> */
.L_x_24067:
[----:B------:R-:W-:Y:S05]  /*c450*/  BSYNC B1 ;  /* 0x0000000000017941 */ /* 0x000fea0003800000 */
.L_x_24065:
        /* <DEDUP_REMOVED lines=29> */
.L_x_24069:
        /* <DEDUP_REMOVED lines=19> */
.L_x_24070:
[----:B------:R-:W-:Y:S05]  /*c760*/  BSYNC B1 ;  /* 0x0000000000017941 */ /* 0x000fea0003800000 */
.L_x_24068:
        /* <DEDUP_REMOVED lines=28> */
.L_x_24072:
        /* <DEDUP_REMOVED lines=19> */
.L_x_24073:
[----:B------:R-:W-:Y:S05]  /*ca60*/  BSYNC B1 ;  /* 0x0000000000017941 */ /* 0x000fea0003800000 */
.L_x_24071:
        /* <DEDUP_REMOVED lines=20> */
.L_x_24061:
        /* <DEDUP_REMOVED lines=18> */
.L_x_24077:
        /* <DEDUP_REMOVED lines=19> */
.L_x_24078:
[----:B------:R-:W-:Y:S05]  /*ce00*/  BSYNC B0 ;  /* 0x0000000000007941 */ /* 0x000fea0003800000 */
.L_x_24076:
        /* <DEDUP_REMOVED lines=30> */
.L_x_24080:
        /* <DEDUP_REMOVED lines=19> */
.L_x_24081:
[----:B------:R-:W-:Y:S05]  /*d120*/  BSYNC B0 ;  /* 0x0000000000007941 */ /* 0x000fea0003800000 */
.L_x_24079:
        /* <DEDUP_REMOVED lines=29> */
.L_x_24083:
        /* <DEDUP_REMOVED lines=18> */
.L_x_24084:
[----:B------:R-:W-:Y:S05]  /*d420*/  BSYNC B0 ;  /* 0x0000000000007941 */ /* 0x000fea0003800000 */
.L_x_24082:
[----:B------:R-:W2:Y:S02]  /*d430*/  LDG.E.64 R16, desc[UR36][R16.64+-0x10] ;  /* 0xfffff02410107981 */ /* 0x000ea4000c1e1b00 */
[----:B--2---:R-:W-:Y:S02]  /*d440*/  IMAD R3, R5, R16, RZ ;  /* 0x0000001005037224 */ /* 0x004fe400078e02ff */
[----:B------:R-:W-:-:S04]  /*d450*/  IMAD.WIDE.U32 R20, R16, R4, R20 ;  /* 0x0000000410147225 */ /* 0x000fc800078e0014 */
[----:B------:R-:W-:-:S04]  /*d460*/  IMAD R3, R17, R4, R3 ;  /* 0x0000000411037224 */ /* 0x000fc800078e0203 */
[----:B------:R-:W-:-:S07]  /*d470*/  IMAD.IADD R21, R21, 0x1, R3 ;  /* 0x0000000115157824 */ /* 0x000fce00078e0203 */
.L_x_24075:
        /* <DEDUP_REMOVED lines=18> */
.L_x_24089:
        /* <DEDUP_REMOVED lines=24> */
.L_x_24088:
[----:B------:R-:W-:Y:S05]  /*d720*/  BSYNC B8 ;  /* 0x0000000000087941 */ /* 0x000fea0003800000 */
.L_x_24087:
[----:B------:R-:W-:-:S05]  /*d730*/  IADD3 R16, P0, R16, 0x4, RZ ;  /* 0x0000000410107810 */ /* 0x000fca0007f1e0ff */
[----:B------:R-:W-:Y:S01]  /*d740*/  IMAD.X R17, RZ, RZ, R17, P0 ;  /* 0x000000ffff117224 */ /* 0x000fe200000e0611 */
[----:B------:R-:W-:-:S04]  /*d750*/  ISETP.GE.U32.AND P0, PT, R16, R19, PT ;  /* 0x000000131000720c */ /* 0x000fc80003f06070 */
[----:B------:R-:W-:-:S13]  /*d760*/  ISETP.GE.U32.AND.EX P0, PT, R17, R18, PT, P0 ;  /* 0x000000121100720c */ /* 0x000fda0003f06100 */
[----:B------:R-:W-:Y:S05]  /*d770*/  @!P0 BRA `(.L_x_24089) ;  /* 0xfffffffc00888947 */ /* 0x000fea000383ffff */
.L_x_24086:
[----:B------:R-:W-:Y:S05]  /*d780*/  BSYNC B7 ;  /* 0x0000000000077941 */ /* 0x000fea0003800000 */
.L_x_24085:
        /* <DEDUP_REMOVED lines=21> */
.L_x_24091:
[----:B------:R-:W-:Y:S05]  /*d8e0*/  BSYNC B7 ;  /* 0x0000000000077941 */ /* 0x000fea0003800000 */
.L_x_24090:
        /* <DEDUP_REMOVED lines=21> */
.L_x_24093:
[----:B------:R-:W-:Y:S05]  /*da40*/  BSYNC B7 ;  /* 0x0000000000077941 */ /* 0x000fea0003800000 */
.L_x_24092:
        /* <DEDUP_REMOVED lines=26> */
.L_x_24095:
[----:B------:R-:W-:Y:S05]  /*dbf0*/  BSYNC B7 ;  /* 0x0000000000077941 */ /* 0x000fea0003800000 */
.L_x_24094:
        /* <DEDUP_REMOVED lines=15> */
.L_x_24109:
        /* <DEDUP_REMOVED lines=16> */
.L_x_24098:
        /* <DEDUP_REMOVED lines=19> */
.L_x_24099:
[----:B------:R-:W-:Y:S05]  /*df20*/  BSYNC B1 ;  /* 0x0000000000017941 */ /* 0x000fea0003800000 */
.L_x_24097:
        /* <DEDUP_REMOVED lines=29> */
.L_x_24101:
        /* <DEDUP_REMOVED lines=19> */
.L_x_24102:
[----:B------:R-:W-:Y:S05]  /*e230*/  BSYNC B1 ;  /* 0x0000000000017941 */ /* 0x000fea0003800000 */
.L_x_24100:
        /* <DEDUP_REMOVED lines=29> */
.L_x_24104:
        /* <DEDUP_REMOVED lines=19> */
.L_x_24105:
[----:B------:R-:W-:Y:S05]  /*e540*/  BSYNC B1 ;  /* 0x0000000000017941 */ /* 0x000fea0003800000 */
.L_x_24103:
        /* <DEDUP_REMOVED lines=28> */
.L_x_24107:
        /* <DEDUP_REMOVED lines=19> */
.L_x_24108:
[----:B------:R-:W-:Y:S05]  /*e840*/  BSYNC B1 ;  /* 0x0000000000017941 */ /* 0x000fea0003800000 */
.L_x_24106:
        /* <DEDUP_REMOVED lines=20> */
.L_x_24096:
        /* <DEDUP_REMOVED lines=18> */
.L_x_24112:
        /* <DEDUP_REMOVED lines=19> */
.L_x_24113:
[----:B------:R-:W-:Y:S05]  /*ebe0*/  BSYNC B0 ;  /* 0x0000000000007941 */ /* 0x000fea0003800000 */
.L_x_24111:
        /* <DEDUP_REMOVED lines=29> */
[----:B------:R-:W-:Y:S06]  /*edc0*/  BRA `(.L_x_24116) ;  /* 0x00000000004c7947 */ /* 0x000fec0003800000 */
.L_x_24115:
        /* <DEDUP_REMOVED lines=19> */
.L_x_24116:
[----:B------:R-:W-:Y:S05]  /*ef00*/  BSYNC B0 ;  /* 0x0000000000007941 */ /* 0x000fea0003800000 */
.L_x_24114:
        /* <DEDUP_REMOVED lines=29> */
.L_x_24118:
        /* <DEDUP_REMOVED lines=18> */
.L_x_24119:
[----:B------:R-:W-:Y:S05]  /*f200*/  BSYNC B0 ;  /* 0x0000000000007941 */ /* 0x000fea0003800000 */
.L_x_24117:
[----:B------:R-:W2:Y:S02]  /*f210*/  LDG.E.64 R16, desc[UR36][R16.64+-0x10] ;  /* 0xfffff02410107981 */ /* 0x000ea4000c1e1b00 */
[----:B--2---:R-:W-:Y:S02]  /*f220*/  IMAD R3, R5, R16, RZ ;  /* 0x0000001005037224 */ /* 0x004fe400078e02ff */
[----:B------:R-:W-:-:S04]  /*f230*/  IMAD.WIDE.U32 R20, R16, R4, R20 ;  /* 0x0000000410147225 */ /* 0x000fc800078e0014 */
[----:B------:R-:W-:-:S05]  /*f240*/  IMAD R3, R17, R4, R3 ;  /* 0x0000000411037224 */ /* 0x000fca00078e0203 */
[----:B------:R-:W-:-:S07]  /*f250*/  IADD3 R21, R21, R3, RZ ;  /* 0x0000000315157210 */ /* 0x000fce0007ffe0ff */
.L_x_24110:
        /* <DEDUP_REMOVED lines=18> */
.L_x_24124:
        /* <DEDUP_REMOVED lines=24> */
.L_x_24123:
[----:B------:R-:W-:Y:S05]  /*f500*/  BSYNC B8 ;  /* 0x0000000000087941 */ /* 0x000fea0003800000 */
.L_x_24122:
[----:B------:R-:W-:-:S04]  /*f510*/  IADD3 R16, P0, R16, 0x4, RZ ;  /* 0x0000000410107810 */ /* 0x000fc80007f1e0ff */
[----:B------:R-:W-:Y:S02]  /*f520*/  IADD3.X R17, RZ, R17, RZ, P0, !PT ;  /* 0x00000011ff117210 */ /* 0x000fe400007fe4ff */
[----:B------:R-:W-:-:S04]  /*f530*/  ISETP.GE.U32.AND P0, PT, R16, R19, PT ;  /* 0x000000131000720c */ /* 0x000fc80003f06070 */
[----:B------:R-:W-:-:S13]  /*f540*/  ISETP.GE.U32.AND.EX P0, PT, R17, R18, PT, P0 ;  /* 0x000000121100720c */ /* 0x000fda0003f06100 */
[----:B------:R-:W-:Y:S05]  /*f550*/  @!P0 BRA `(.L_x_24124) ;  /* 0xfffffffc00888947 */ /* 0x000fea000383ffff */
.L_x_24121:
[----:B------:R-:W-:Y:S05]  /*f560*/  BSYNC B7 ;  /* 0x0000000000077941 */ /* 0x000fea0003800000 */
.L_x_24120:
        /* <DEDUP_REMOVED lines=21> */
.L_x_24126:
[----:B------:R-:W-:Y:S05]  /*f6c0*/  BSYNC B7 ;  /* 0x0000000000077941 */ /* 0x000fea0003800000 */
.L_x_24125:
        /* <DEDUP_REMOVED lines=21> */
.L_x_24128:
[----:B------:R-:W-:Y:S05]  /*f820*/  BSYNC B7 ;  /* 0x0000000000077941 */ /* 0x000fea0003800000 */
.L_x_24127:
        /* <DEDUP_REMOVED lines=26> */
.L_x_24130:
[----:B------:R-:W-:Y:S05]  /*f9d0*/  BSYNC B7 ;  /* 0x0000000000077941 */ /* 0x000fea0003800000 */
.L_x_24129:
        /* <DEDUP_REMOVED lines=15> */
.L_x_24144:
        /* <DEDUP_REMOVED lines=16> */
.L_x_24133:
        /* <DEDUP_REMOVED lines=19> */
.L_x_24134:
[----:B------:R-:W-:Y:S05]  /*fd00*/  BSYNC B1 ;  /* 0x0000000000017941 */ /* 0x000fea0003800000 */
.L_x_24132:
        /* <DEDUP_REMOVED lines=32> */
.L_x_24136:
        /* <DEDUP_REMOVED lines=19> */
.L_x_24137:
[----:B------:R-:W-:Y:S05]  /*10040*/  BSYNC B1 ;  /* 0x0000000000017941 */ /* 0x000fea0003800000 */
.L_x_24135:
        /* <DEDUP_REMOVED lines=29> */
.L_x_24139:
        /* <DEDUP_REMOVED lines=19> */
.L_x_24140:
[----:B------:R-:W-:Y:S05]  /*10350*/  BSYNC B1 ;  /* 0x0000000000017941 */ /* 0x000fea0003800000 */
.L_x_24138:
        /* <DEDUP_REMOVED lines=28> */
.L_x_24142:
        /* <DEDUP_REMOVED lines=19> */
.L_x_24143:
[----:B------:R-:W-:Y:S05]  /*10650*/  BSYNC B1 ;  /* 0x0000000000017941 */ /* 0x000fea0003800000 */
.L_x_24141:
        /* <DEDUP_REMOVED lines=21> */
.L_x_24131:
        /* <DEDUP_REMOVED lines=18> */
.L_x_24147:
        /* <DEDUP_REMOVED lines=19> */
.L_x_24148:
[----:B------:R-:W-:Y:S05]  /*10a00*/  BSYNC B0 ;  /* 0x0000000000007941 */ /* 0x000fea0003800000 */
.L_x_24146:
        /* <DEDUP_REMOVED lines=33> */
.L_x_24150:
        /* <DEDUP_REMOVED lines=19> */
.L_x_24151:
[----:B------:R-:W-:Y:S05]  /*10d50*/  BSYNC B0 ;  /* 0x0000000000007941 */ /* 0x000fea0003800000 */
.L_x_24149:
        /* <DEDUP_REMOVED lines=32> */
.L_x_24153:
        /* <DEDUP_REMOVED lines=18> */
.L_x_24154:
[----:B------:R-:W-:Y:S05]  /*11080*/  BSYNC B0 ;  /* 0x0000000000007941 */ /* 0x000fea0003800000 */
.L_x_24152:
        /* <DEDUP_REMOVED lines=8> */
.L_x_24145:
        /* <DEDUP_REMOVED lines=18> */
.L_x_24159:
        /* <DEDUP_REMOVED lines=24> */
.L_x_24158:
[----:B------:R-:W-:Y:S05]  /*113b0*/  BSYNC B8 ;  /* 0x0000000000087941 */ /* 0x000fea0003800000 */
.L_x_24157:
[----:B------:R-:W-:-:S04]  /*113c0*/  IADD3 R16, P0, R16, 0x4, RZ ;  /* 0x0000000410107810 */ /* 0x000fc80007f1e0ff */
[----:B------:R-:W-:Y:S02]  /*113d0*/  IADD3.X R17, RZ, R17, RZ, P0, !PT ;  /* 0x00000011ff117210 */ /* 0x000fe400007fe4ff */
[----:B------:R-:W-:-:S04]  /*113e0*/  ISETP.GE.U32.AND P0, PT, R16, R19, PT ;  /* 0x000000131000720c */ /* 0x000fc80003f06070 */
[----:B------:R-:W-:-:S13]  /*113f0*/  ISETP.GE.U32.AND.EX P0, PT, R17, R18, PT, P0 ;  /* 0x000000121100720c */ /* 0x000fda0003f06100 */
[----:B------:R-:W-:Y:S05]  /*11400*/  @!P0 BRA `(.L_x_24159) ;  /* 0xfffffffc00888947 */ /* 0x000fea000383ffff */
.L_x_24156:
[----:B------:R-:W-:Y:S05]  /*11410*/  BSYNC B7 ;  /* 0x0000000000077941 */ /* 0x000fea0003800000 */
.L_x_24155:
        /* <DEDUP_REMOVED lines=21> */
.L_x_24161:
[----:B------:R-:W-:Y:S05]  /*11570*/  BSYNC B7 ;  /* 0x0000000000077941 */ /* 0x000fea0003800000 */
.L_x_24160:
        /* <DEDUP_REMOVED lines=21> */
.L_x_24163:
[----:B------:R-:W-:Y:S05]  /*116d0*/  BSYNC B7 ;  /* 0x0000000000077941 */ /* 0x000fea0003800000 */
.L_x_24162:
        /* <DEDUP_REMOVED lines=26> */
.L_x_24165:
[----:B------:R-:W-:Y:S05]  /*11880*/  BSYNC B7 ;  /* 0x0000000000077941 */ /* 0x000fea0003800000 */
.L_x_24164:
        /* <DEDUP_REMOVED lines=14> */
.L_x_24179:
        /* <DEDUP_REMOVED lines=15> */
.L_x_24168:
        /* <DEDUP_REMOVED lines=19> */
.L_x_24169:
[----:B------:R-:W-:Y:S05]  /*11b90*/  BSYNC B1 ;  /* 0x0000000000017941 */ /* 0x000fea0003800000 */
.L_x_24167:
        /* <DEDUP_REMOVED lines=29> */
.L_x_24171:
        /* <DEDUP_REMOVED lines=19> */
.L_x_24172:
[----:B------:R-:W-:Y:S05]  /*11ea0*/  BSYNC B1 ;  /* 0x0000000000017941 */ /* 0x000fea0003800000 */
.L_x_24170:
        /* <DEDUP_REMOVED lines=29> */
.L_x_24174:
        /* <DEDUP_REMOVED lines=19> */
.L_x_24175:
[----:B------:R-:W-:Y:S05]  /*121b0*/  BSYNC B1 ;  /* 0x0000000000017941 */ /* 0x000fea0003800000 */
.L_x_24173:
        /* <DEDUP_REMOVED lines=28> */
.L_x_24177:
        /* <DEDUP_REMOVED lines=19> */
.L_x_24178:
[----:B------:R-:W-:Y:S05]  /*124b0*/  BSYNC B1 ;  /* 0x0000000000017941 */ /* 0x000fea0003800000 */
.L_x_24176:
        /* <DEDUP_REMOVED lines=20> */
.L_x_24166:
        /* <DEDUP_REMOVED lines=18> */
.L_x_24182:
        /* <DEDUP_REMOVED lines=19> */
.L_x_24183:
[----:B------:R-:W-:Y:S05]  /*12850*/  BSYNC B0 ;  /* 0x0000000000007941 */ /* 0x000fea0003800000 */
.L_x_24181:
        /* <DEDUP_REMOVED lines=30> */
.L_x_24185:
        /* <DEDUP_REMOVED lines=19> */
.L_x_24186:
[----:B------:R-:W-:Y:S05]  /*12b70*/  BSYNC B0 ;  /* 0x0000000000007941 */ /* 0x000fea0003800000 */
.L_x_24184:
        /* <DEDUP_REMOVED lines=25> */
[----:B------:R-:W-:Y:S05]  /*12d10*/  CALL.REL.NOINC `($__internal_61_$__cuda_sm20_rem_s64) ;  /* 0x0000014c00f87944 */ /* 0x000fea0003c00000 */
[----:B------:R-:W-:Y:S01]  /*12d20*/  MOV R2, R0 ;  /* 0x0000000000027202 */ /* 0x000fe20000000f00 */
[----:B------:R-:W-:Y:S06]  /*12d30*/  BRA `(.L_x_24189) ;  /* 0x0000000000487947 */ /* 0x000fec0003800000 */
.L_x_24188:
        /* <DEDUP_REMOVED lines=18> */
.L_x_24189:
[----:B------:R-:W-:Y:S05]  /*12e60*/  BSYNC B0 ;  /* 0x0000000000007941 */ /* 0x000fea0003800000 */
.L_x_24187:
[----:B------:R-:W2:Y:S02]  /*12e70*/  LDG.E.64 R10, desc[UR36][R10.64+-0x10] ;  /* 0xfffff0240a0a7981 */ /* 0x000ea4000c1e1b00 */
[----:B--2---:R-:W-:Y:S02]  /*12e80*/  IMAD R3, R3, R10, RZ ;  /* 0x0000000a03037224 */ /* 0x004fe400078e02ff */
[----:B------:R-:W-:-:S04]  /*12e90*/  IMAD.WIDE.U32 R18, R10, R2, R18 ;  /* 0x000000020a127225 */ /* 0x000fc800078e0012 */
[----:B------:R-:W-:-:S04]  /*12ea0*/  IMAD R3, R11, R2, R3 ;  /* 0x000000020b037224 */ /* 0x000fc800078e0203 */
[----:B------:R-:W-:-:S07]  /*12eb0*/  IMAD.IADD R19, R19, 0x1, R3 ;  /* 0x0000000113137824 */ /* 0x000fce00078e0203 */
.L_x_24180:
        /* <DEDUP_REMOVED lines=17> */
.L_x_24192:
        /* <DEDUP_REMOVED lines=24> */
.L_x_24191:
[----:B------:R-:W-:Y:S05]  /*13150*/  BSYNC B7 ;  /* 0x0000000000077941 */ /* 0x000fea0003800000 */
.L_x_24190:
[----:B------:R-:W-:-:S05]  /*13160*/  IADD3 R16, P0, R16, 0x4, RZ ;  /* 0x0000000410107810 */ /* 0x000fca0007f1e0ff */
[----:B------:R-:W-:Y:S01]  /*13170*/  IMAD.X R17, RZ, RZ, R17, P0 ;  /* 0x000000ffff117224 */ /* 0x000fe200000e0611 */
[----:B------:R-:W-:-:S04]  /*13180*/  ISETP.GE.U32.AND P0, PT, R16, R23, PT ;  /* 0x000000171000720c */ /* 0x000fc80003f06070 */
[----:B------:R-:W-:-:S13]  /*13190*/  ISETP.GE.U32.AND.EX P0, PT, R17, R18, PT, P0 ;  /* 0x000000121100720c */ /* 0x000fda0003f06100 */
[----:B------:R-:W-:Y:S05]  /*131a0*/  @!P0 BRA `(.L_x_24192) ;  /* 0xfffffffc00888947 */ /* 0x000fea000383ffff */
.L_x_23914:
[----:B------:R-:W-:Y:S05]  /*131b0*/  BSYNC B6 ;  /* 0x0000000000067941 */ /* 0x000fea0003800000 */
.L_x_23824:
        /* <DEDUP_REMOVED lines=9> */
.L_x_23823:
        /* <DEDUP_REMOVED lines=205> */
.L_x_24198:
[----:B------:R-:W-:Y:S05]  /*13f20*/  BSYNC B8 ;  /* 0x0000000000087941 */ /* 0x000fea0003800000 */
.L_x_24197:
        /* <DEDUP_REMOVED lines=23> */
.L_x_24200:
[----:B------:R-:W-:Y:S05]  /*140a0*/  BSYNC B8 ;  /* 0x0000000000087941 */ /* 0x000fea0003800000 */
.L_x_24199:
        /* <DEDUP_REMOVED lines=26> */
.L_x_24202:
[----:B------:R-:W-:Y:S05]  /*14250*/  BSYNC B8 ;  /* 0x0000000000087941 */ /* 0x000fea0003800000 */
.L_x_24201:
        /* <DEDUP_REMOVED lines=15> */
.L_x_24205:
        /* <DEDUP_REMOVED lines=24> */
.L_x_24204:
[----:B------:R-:W-:Y:S05]  /*144d0*/  BSYNC B8 ;  /* 0x0000000000087941 */ /* 0x000fea0003800000 */
.L_x_24203:
[----:B------:R-:W-:-:S05]  /*144e0*/  IADD3 R22, P0, R22, 0x4, RZ ;  /* 0x0000000416167810 */ /* 0x000fca0007f1e0ff */
[----:B------:R-:W-:Y:S01]  /*144f0*/  IMAD.X R23, RZ, RZ, R23, P0 ;  /* 0x000000ffff177224 */ /* 0x000fe200000e0617 */
[----:B------:R-:W-:-:S04]  /*14500*/  ISETP.GE.U32.AND P0, PT, R22, R25, PT ;  /* 0x000000191600720c */ /* 0x000fc80003f06070 */
[----:B------:R-:W-:-:S13]  /*14510*/  ISETP.GE.U32.AND.EX P0, PT, R23, R24, PT, P0 ;  /* 0x000000181700720c */ /* 0x000fda0003f06100 */
[----:B------:R-:W-:Y:S05]  /*14520*/  @!P0 BRA `(.L_x_24205) ;  /* 0xfffffffc00888947 */ /* 0x000fea000383ffff */
.L_x_24196:
[----:B------:R-:W-:Y:S05]  /*14530*/  BSYNC B7 ;  /* 0x0000000000077941 */ /* 0x000fea0003800000 */
.L_x_24195:
        /* <DEDUP_REMOVED lines=28> */
.L_x_24209:
[----:B------:R-:W-:Y:S05]  /*14700*/  BSYNC B8 ;  /* 0x0000000000087941 */ /* 0x000fea0003800000 */
.L_x_24208:
        /* <DEDUP_REMOVED lines=23> */
.L_x_24211:
[----:B------:R-:W-:Y:S05]  /*14880*/  BSYNC B8 ;  /* 0x0000000000087941 */ /* 0x000fea0003800000 */
.L_x_24210:
        /* <DEDUP_REMOVED lines=26> */
.L_x_24213:
[----:B------:R-:W-:Y:S05]  /*14a30*/  BSYNC B8 ;  /* 0x0000000000087941 */ /* 0x000fea0003800000 */
.L_x_24212:
        /* <DEDUP_REMOVED lines=15> */
.L_x_24216:
        /* <DEDUP_REMOVED lines=25> */
.L_x_24215:
[----:B------:R-:W-:Y:S05]  /*14cc0*/  BSYNC B8 ;  /* 0x0000000000087941 */ /* 0x000fea0003800000 */
.L_x_24214:
[----:B------:R-:W-:-:S05]  /*14cd0*/  IADD3 R0, P0, R18, 0x4, RZ ;  /* 0x0000000412007810 */ /* 0x000fca0007f1e0ff */
[----:B------:R-:W-:Y:S01]  /*14ce0*/  IMAD.X R19, RZ, RZ, R19, P0 ;  /* 0x000000ffff137224 */ /* 0x000fe200000e0613 */
[----:B------:R-:W-:-:S04]  /*14cf0*/  ISETP.GE.U32.AND P0, PT, R0, R23, PT ;  /* 0x000000170000720c */ /* 0x000fc80003f06070 */
[----:B------:R-:W-:-:S13]  /*14d00*/  ISETP.GE.U32.AND.EX P0, PT, R19, R22, PT, P0 ;  /* 0x000000161300720c */ /* 0x000fda0003f06100 */
[----:B------:R-:W-:Y:S05]  /*14d10*/  @!P0 BRA `(.L_x_24216) ;  /* 0xfffffffc00848947 */ /* 0x000fea000383ffff */
.L_x_24207:
[----:B------:R-:W-:Y:S05]  /*14d20*/  BSYNC B7 ;  /* 0x0000000000077941 */ /* 0x000fea0003800000 */
.L_x_24206:
        /* <DEDUP_REMOVED lines=28> */
.L_x_24220:
[----:B------:R-:W-:Y:S05]  /*14ef0*/  BSYNC B8 ;  /* 0x0000000000087941 */ /* 0x000fea0003800000 */
.L_x_24219:
        /* <DEDUP_REMOVED lines=23> */
.L_x_24222:
[----:B------:R-:W-:Y:S05]  /*15070*/  BSYNC B8 ;  /* 0x0000000000087941 */ /* 0x000fea0003800000 */
.L_x_24221:
        /* <DEDUP_REMOVED lines=26> */
.L_x_24224:
[----:B------:R-:W-:Y:S05]  /*15220*/  BSYNC B8 ;  /* 0x0000000000087941 */ /* 0x000fea0003800000 */
.L_x_24223:
        /* <DEDUP_REMOVED lines=15> */
.L_x_24227:
        /* <DEDUP_REMOVED lines=25> */
.L_x_24226:
[----:B------:R-:W-:Y:S05]  /*154b0*/  BSYNC B8 ;  /* 0x0000000000087941 */ /* 0x000fea0003800000 */
.L_x_24225:
[----:B------:R-:W-:-:S05]  /*154c0*/  IADD3 R0, P0, R16, 0x4, RZ ;  /* 0x0000000410007810 */ /* 0x000fca0007f1e0ff */
[----:B------:R-:W-:Y:S01]  /*154d0*/  IMAD.X R17, RZ, RZ, R17, P0 ;  /* 0x000000ffff117224 */ /* 0x000fe200000e0611 */
[----:B------:R-:W-:-:S04]  /*154e0*/  ISETP.GE.U32.AND P0, PT, R0, R19, PT ;  /* 0x000000130000720c */ /* 0x000fc80003f06070 */
[----:B------:R-:W-:-:S13]  /*154f0*/  ISETP.GE.U32.AND.EX P0, PT, R17, R18, PT, P0 ;  /* 0x000000121100720c */ /* 0x000fda0003f06100 */
[----:B------:R-:W-:Y:S05]  /*15500*/  @!P0 BRA `(.L_x_24227) ;  /* 0xfffffffc00848947 */ /* 0x000fea000383ffff */
.L_x_24218:
[----:B------:R-:W-:Y:S05]  /*15510*/  BSYNC B7 ;  /* 0x0000000000077941 */ /* 0x000fea0003800000 */
.L_x_24217:
        /* <DEDUP_REMOVED lines=28> */
.L_x_24231:
[----:B------:R-:W-:Y:S05]  /*156e0*/  BSYNC B8 ;  /* 0x0000000000087941 */ /* 0x000fea0003800000 */
.L_x_24230:
        /* <DEDUP_REMOVED lines=23> */
.L_x_24233:
[----:B------:R-:W-:Y:S05]  /*15860*/  BSYNC B8 ;  /* 0x0000000000087941 */ /* 0x000fea0003800000 */
.L_x_24232:
        /* <DEDUP_REMOVED lines=26> */
.L_x_24235:
[----:B------:R-:W-:Y:S05]  /*15a10*/  BSYNC B8 ;  /* 0x0000000000087941 */ /* 0x000fea0003800000 */
.L_x_24234:
        /* <DEDUP_REMOVED lines=15> */
.L_x_24238:
        /* <DEDUP_REMOVED lines=24> */
.L_x_24237:
[----:B------:R-:W-:Y:S05]  /*15c90*/  BSYNC B8 ;  /* 0x0000000000087941 */ /* 0x000fea0003800000 */
.L_x_24236:
[----:B------:R-:W-:-:S04]  /*15ca0*/  IADD3 R16, P0, R16, 0x4, RZ ;  /* 0x0000000410107810 */ /* 0x000fc80007f1e0ff */
[----:B------:R-:W-:Y:S02]  /*15cb0*/  IADD3.X R17, RZ, R17, RZ, P0, !PT ;  /* 0x00000011ff117210 */ /* 0x000fe400007fe4ff */
[----:B------:R-:W-:-:S04]  /*15cc0*/  ISETP.GE.U32.AND P0, PT, R16, R19, PT ;  /* 0x000000131000720c */ /* 0x000fc80003f06070 */
[----:B------:R-:W-:-:S13]  /*15cd0*/  ISETP.GE.U32.AND.EX P0, PT, R17, R18, PT, P0 ;  /* 0x000000121100720c */ /* 0x000fda0003f06100 */
[----:B------:R-:W-:Y:S05]  /*15ce0*/  @!P0 BRA `(.L_x_24238) ;  /* 0xfffffffc00888947 */ /* 0x000fea000383ffff */
.L_x_24229:
[----:B------:R-:W-:Y:S05]  /*15cf0*/  BSYNC B7 ;  /* 0x0000000000077941 */ /* 0x000fea0003800000 */
.L_x_24228:
        /* <DEDUP_REMOVED lines=28> */
.L_x_24242:
[----:B------:R-:W-:Y:S05]  /*15ec0*/  BSYNC B8 ;  /* 0x0000000000087941 */ /* 0x000fea0003800000 */
.L_x_24241:
        /* <DEDUP_REMOVED lines=23> */
.L_x_24244:
[----:B------:R-:W-:Y:S05]  /*16040*/  BSYNC B8 ;  /* 0x0000000000087941 */ /* 0x000fea0003800000 */
.L_x_24243:
        /* <DEDUP_REMOVED lines=26> */
.L_x_24246:
[----:B------:R-:W-:Y:S05]  /*161f0*/  BSYNC B8 ;  /* 0x0000000000087941 */ /* 0x000fea0003800000 */
.L_x_24245:
        /* <DEDUP_REMOVED lines=15> */
.L_x_24249:
        /* <DEDUP_REMOVED lines=24> */
.L_x_24248:
[----:B------:R-:W-:Y:S05]  /*16470*/  BSYNC B8 ;  /* 0x0000000000087941 */ /* 0x000fea0003800000 */
.L_x_24247:
[----:B------:R-:W-:-:S05]  /*16480*/  IADD3 R16, P0, R16, 0x4, RZ ;  /* 0x0000000410107810 */ /* 0x000fca0007f1e0ff */
[----:B------:R-:W-:Y:S01]  /*16490*/  IMAD.X R17, RZ, RZ, R17, P0 ;  /* 0x000000ffff117224 */ /* 0x000fe200000e0611 */
[----:B------:R-:W-:-:S04]  /*164a0*/  ISETP.GE.U32.AND P0, PT, R16, R19, PT ;  /* 0x000000131000720c */ /* 0x000fc80003f06070 */
[----:B------:R-:W-:-:S13]  /*164b0*/  ISETP.GE.U32.AND.EX P0, PT, R17, R18, PT, P0 ;  /* 0x000000121100720c */ /* 0x000fda0003f06100 */
[----:B------:R-:W-:Y:S05]  /*164c0*/  @!P0 BRA `(.L_x_24249) ;  /* 0xfffffffc00888947 */ /* 0x000fea000383ffff */
.L_x_24240:
[----:B------:R-:W-:Y:S05]  /*164d0*/  BSYNC B7 ;  /* 0x0000000000077941 */ /* 0x000fea0003800000 */
.L_x_24239:
        /* <DEDUP_REMOVED lines=28> */
.L_x_24253:
[----:B------:R-:W-:Y:S05]  /*166a0*/  BSYNC B8 ;  /* 0x0000000000087941 */ /* 0x000fea0003800000 */
.L_x_24252:
        /* <DEDUP_REMOVED lines=23> */
.L_x_24255:
[----:B------:R-:W-:Y:S05]  /*16820*/  BSYNC B8 ;  /* 0x0000000000087941 */ /* 0x000fea0003800000 */
.L_x_24254:
        /* <DEDUP_REMOVED lines=26> */
.L_x_24257:
[----:B------:R-:W-:Y:S05]  /*169d0*/  BSYNC B8 ;  /* 0x0000000000087941 */ /* 0x000fea0003800000 */
.L_x_24256:
        /* <DEDUP_REMOVED lines=15> */
.L_x_24260:
        /* <DEDUP_REMOVED lines=24> */
.L_x_24259:
[----:B------:R-:W-:Y:S05]  /*16c50*/  BSYNC B8 ;  /* 0x0000000000087941 */ /* 0x000fea0003800000 */
.L_x_24258:
[----:B------:R-:W-:-:S05]  /*16c60*/  IADD3 R16, P0, R16, 0x4, RZ ;  /* 0x0000000410107810 */ /* 0x000fca0007f1e0ff */
[----:B------:R-:W-:Y:S01]  /*16c70*/  IMAD.X R17, RZ, RZ, R17, P0 ;  /* 0x000000ffff117224 */ /* 0x000fe200000e0611 */
[----:B------:R-:W-:-:S04]  /*16c80*/  ISETP.GE.U32.AND P0, PT, R16, R19, PT ;  /* 0x000000131000720c */ /* 0x000fc80003f06070 */
[----:B------:R-:W-:-:S13]  /*16c90*/  ISETP.GE.U32.AND.EX P0, PT, R17, R18, PT, P0 ;  /* 0x000000121100720c */ /* 0x000fda0003f06100 */
[----:B------:R-:W-:Y:S05]  /*16ca0*/  @!P0 BRA `(.L_x_24260) ;  /* 0xfffffffc00888947 */ /* 0x000fea000383ffff */
.L_x_24251:
[----:B------:R-:W-:Y:S05]  /*16cb0*/  BSYNC B7 ;  /* 0x0000000000077941 */ /* 0x000fea0003800000 */
.L_x_24250:
        /* <DEDUP_REMOVED lines=28> */
.L_x_24264:
[----:B------:R-:W-:Y:S05]  /*16e80*/  BSYNC B8 ;  /* 0x0000000000087941 */ /* 0x000fea0003800000 */
.L_x_24263:
        /* <DEDUP_REMOVED lines=23> */
.L_x_24266:
[----:B------:R-:W-:Y:S05]  /*17000*/  BSYNC B8 ;  /* 0x0000000000087941 */ /* 0x000fea0003800000 */
.L_x_24265:
        /* <DEDUP_REMOVED lines=26> */
.L_x_24268:
[----:B------:R-:W-:Y:S05]  /*171b0*/  BSYNC B8 ;  /* 0x0000000000087941 */ /* 0x000fea0003800000 */
.L_x_24267:
        /* <DEDUP_REMOVED lines=15> */
.L_x_24271:
        /* <DEDUP_REMOVED lines=24> */
.L_x_24270:
[----:B------:R-:W-:Y:S05]  /*17430*/  BSYNC B8 ;  /* 0x0000000000087941 */ /* 0x000fea0003800000 */
.L_x_24269:
[----:B------:R-:W-:-:S04]  /*17440*/  IADD3 R16, P0, R16, 0x4, RZ ;  /* 0x0000000410107810 */ /* 0x000fc80007f1e0ff */
[----:B------:R-:W-:Y:S02]  /*17450*/  IADD3.X R17, RZ, R17, RZ, P0, !PT ;  /* 0x00000011ff117210 */ /* 0x000fe400007fe4ff */
[----:B------:R-:W-:-:S04]  /*17460*/  ISETP.GE.U32.AND P0, PT, R16, R19, PT ;  /* 0x000000131000720c */ /* 0x000fc80003f06070 */
[----:B------:R-:W-:-:S13]  /*17470*/  ISETP.GE.U32.AND.EX P0, PT, R17, R18, PT, P0 ;  /* 0x000000121100720c */ /* 0x000fda0003f06100 */
[----:B------:R-:W-:Y:S05]  /*17480*/  @!P0 BRA `(.L_x_24271) ;  /* 0xfffffffc00888947 */ /* 0x000fea000383ffff */
.L_x_24262:
[----:B------:R-:W-:Y:S05]  /*17490*/  BSYNC B7 ;  /* 0x0000000000077941 */ /* 0x000fea0003800000 */
.L_x_24261:
        /* <DEDUP_REMOVED lines=28> */
.L_x_24275:
[----:B------:R-:W-:Y:S05]  /*17660*/  BSYNC B8 ;  /* 0x0000000000087941 */ /* 0x000fea0003800000 */
.L_x_24274:
        /* <DEDUP_REMOVED lines=23> */
.L_x_24277:
[----:B------:R-:W-:Y:S05]  /*177e0*/  BSYNC B8 ;  /* 0x0000000000087941 */ /* 0x000fea0003800000 */
.L_x_24276:
        /* <DEDUP_REMOVED lines=26> */
.L_x_24279:
[----:B------:R-:W-:Y:S05]  /*17990*/  BSYNC B8 ;  /* 0x0000000000087941 */ /* 0x000fea0003800000 */
.L_x_24278:
        /* <DEDUP_REMOVED lines=12> */
.L_x_24282:
        /* <DEDUP_REMOVED lines=24> */
.L_x_24281:
[----:B------:R-:W-:Y:S05]  /*17be0*/  BSYNC B8 ;  /* 0x0000000000087941 */ /* 0x000fea0003800000 */
.L_x_24280:
[----:B------:R-:W-:-:S05]  /*17bf0*/  IADD3 R16, P0, R16, 0x4, RZ ;  /* 0x0000000410107810 */ /* 0x000fca0007f1e0ff */
[----:B------:R-:W-:Y:S01]  /*17c00*/  IMAD.X R17, RZ, RZ, R17, P0 ;  /* 0x000000ffff117224 */ /* 0x000fe200000e0611 */
[----:B------:R-:W-:-:S04]  /*17c10*/  ISETP.GE.U32.AND P0, PT, R16, R18, PT ;  /* 0x000000121000720c */ /* 0x000fc80003f06070 */
[----:B------:R-:W-:-:S13]  /*17c20*/  ISETP.GE.U32.AND.EX P0, PT, R17, R19, PT, P0 ;  /* 0x000000131100720c */ /* 0x000fda0003f06100 */
[----:B------:R-:W-:Y:S05]  /*17c30*/  @!P0 BRA `(.L_x_24282) ;  /* 0xfffffffc00888947 */ /* 0x000fea000383ffff */
.L_x_24273:
[----:B------:R-:W-:Y:S05]  /*17c40*/  BSYNC B7 ;  /* 0x0000000000077941 */ /* 0x000fea0003800000 */
.L_x_24272:
[----:B------:R-:W-:Y:S05]  /*17c50*/  BRA `(.L_x_24283) ;  /* 0x000000f400e47947 */ /* 0x000fea0003800000 */
.L_x_24194:
        /* <DEDUP_REMOVED lines=25> */
.L_x_24287:
[----:B------:R-:W-:Y:S05]  /*17df0*/  BSYNC B8 ;  /* 0x0000000000087941 */ /* 0x000fea0003800000 */
.L_x_24286:
        /* <DEDUP_REMOVED lines=23> */
.L_x_24289:
[----:B------:R-:W-:Y:S05]  /*17f70*/  BSYNC B8 ;  /* 0x0000000000087941 */ /* 0x000fea0003800000 */
.L_x_24288:
        /* <DEDUP_REMOVED lines=26> */
.L_x_24291:
[----:B------:R-:W-:Y:S05]  /*18120*/  BSYNC B8 ;  /* 0x0000000000087941 */ /* 0x000fea0003800000 */
.L_x_24290:
        /* <DEDUP_REMOVED lines=16> */
.L_x_24305:
        /* <DEDUP_REMOVED lines=15> */
.L_x_24294:
        /* <DEDUP_REMOVED lines=19> */
.L_x_24295:
[----:B------:R-:W-:Y:S05]  /*18450*/  BSYNC B1 ;  /* 0x0000000000017941 */ /* 0x000fea0003800000 */
.L_x_24293:
        /* <DEDUP_REMOVED lines=32> */
.L_x_24297:
        /* <DEDUP_REMOVED lines=19> */
.L_x_24298:
[----:B------:R-:W-:Y:S05]  /*18790*/  BSYNC B1 ;  /* 0x0000000000017941 */ /* 0x000fea0003800000 */
.L_x_24296:
        /* <DEDUP_REMOVED lines=29> */
.L_x_24300:
        /* <DEDUP_REMOVED lines=19> */
.L_x_24301:
[----:B------:R-:W-:Y:S05]  /*18aa0*/  BSYNC B1 ;  /* 0x0000000000017941 */ /* 0x000fea0003800000 */
.L_x_24299:
        /* <DEDUP_REMOVED lines=28> */
.L_x_24303:
        /* <DEDUP_REMOVED lines=19> */
.L_x_24304:
[----:B------:R-:W-:Y:S05]  /*18da0*/  BSYNC B1 ;  /* 0x0000000000017941 */ /* 0x000fea0003800000 */
.L_x_24302:
        /* <DEDUP_REMOVED lines=19> */
.L_x_24292:
        /* <DEDUP_REMOVED lines=18> */
.L_x_24308:
        /* <DEDUP_REMOVED lines=19> */
.L_x_24309:
[----:B------:R-:W-:Y:S05]  /*19130*/  BSYNC B0 ;  /* 0x0000000000007941 */ /* 0x000fea0003800000 */
.L_x_24307:
        /* <DEDUP_REMOVED lines=38> */
.L_x_24311:
        /* <DEDUP_REMOVED lines=19> */
.L_x_24312:
[----:B------:R-:W-:Y:S05]  /*194d0*/  BSYNC B0 ;  /* 0x0000000000007941 */ /* 0x000fea0003800000 */
.L_x_24310:
        /* <DEDUP_REMOVED lines=38> */
.L_x_24314:
        /* <DEDUP_REMOVED lines=18> */
.L_x_24315:
[----:B------:R-:W-:Y:S05]  /*19860*/  BSYNC B0 ;  /* 0x0000000000007941 */ /* 0x000fea0003800000 */
.L_x_24313:
        /* <DEDUP_REMOVED lines=12> */
.L_x_24306:
        /* <DEDUP_REMOVED lines=17> */
.L_x_24318:
        /* <DEDUP_REMOVED lines=24> */
.L_x_24317:
[----:B------:R-:W-:Y:S05]  /*19bc0*/  BSYNC B8 ;  /* 0x0000000000087941 */ /* 0x000fea0003800000 */
.L_x_24316:
[----:B------:R-:W-:-:S04]  /*19bd0*/  IADD3 R22, P0, R22, 0x4, RZ ;  /* 0x0000000416167810 */ /* 0x000fc80007f1e0ff */
[----:B------:R-:W-:Y:S02]  /*19be0*/  IADD3.X R23, RZ, R23, RZ, P0, !PT ;  /* 0x00000017ff177210 */ /* 0x000fe400007fe4ff */
[----:B------:R-:W-:-:S04]  /*19bf0*/  ISETP.GE.U32.AND P0, PT, R22, R19, PT ;  /* 0x000000131600720c */ /* 0x000fc80003f06070 */
[----:B------:R-:W-:-:S13]  /*19c00*/  ISETP.GE.U32.AND.EX P0, PT, R23, R24, PT, P0 ;  /* 0x000000181700720c */ /* 0x000fda0003f06100 */
[----:B------:R-:W-:Y:S05]  /*19c10*/  @!P0 BRA `(.L_x_24318) ;  /* 0xfffffffc00888947 */ /* 0x000fea000383ffff */
.L_x_24285:
[----:B------:R-:W-:Y:S05]  /*19c20*/  BSYNC B7 ;  /* 0x0000000000077941 */ /* 0x000fea0003800000 */
.L_x_24284:
        /* <DEDUP_REMOVED lines=28> */
.L_x_24322:
[----:B------:R-:W-:Y:S05]  /*19df0*/  BSYNC B8 ;  /* 0x0000000000087941 */ /* 0x000fea0003800000 */
.L_x_24321:
        /* <DEDUP_REMOVED lines=23> */
.L_x_24324:
[----:B------:R-:W-:Y:S05]  /*19f70*/  BSYNC B8 ;  /* 0x0000000000087941 */ /* 0x000fea0003800000 */
.L_x_24323:
        /* <DEDUP_REMOVED lines=26> */
.L_x_24326:
[----:B------:R-:W-:Y:S05]  /*1a120*/  BSYNC B8 ;  /* 0x0000000000087941 */ /* 0x000fea0003800000 */
.L_x_24325:
        /* <DEDUP_REMOVED lines=18> */
.L_x_24340:
        /* <DEDUP_REMOVED lines=15> */
.L_x_24329:
        /* <DEDUP_REMOVED lines=19> */
.L_x_24330:
[----:B------:R-:W-:Y:S05]  /*1a470*/  BSYNC B1 ;  /* 0x0000000000017941 */ /* 0x000fea0003800000 */
.L_x_24328:
        /* <DEDUP_REMOVED lines=32> */
.L_x_24332:
        /* <DEDUP_REMOVED lines=19> */
.L_x_24333:
[----:B------:R-:W-:Y:S05]  /*1a7b0*/  BSYNC B1 ;  /* 0x0000000000017941 */ /* 0x000fea0003800000 */
.L_x_24331:
        /* <DEDUP_REMOVED lines=29> */
.L_x_24335:
        /* <DEDUP_REMOVED lines=19> */
.L_x_24336:
[----:B------:R-:W-:Y:S05]  /*1aac0*/  BSYNC B1 ;  /* 0x0000000000017941 */ /* 0x000fea0003800000 */
.L_x_24334:
        /* <DEDUP_REMOVED lines=28> */
.L_x_24338:
        /* <DEDUP_REMOVED lines=19> */
.L_x_24339:
[----:B------:R-:W-:Y:S05]  /*1adc0*/  BSYNC B1 ;  /* 0x0000000000017941 */ /* 0x000fea0003800000 */
.L_x_24337:
        /* <DEDUP_REMOVED lines=19> */
.L_x_24327:
        /* <DEDUP_REMOVED lines=18> */
.L_x_24343:
        /* <DEDUP_REMOVED lines=19> */
.L_x_24344:
[----:B------:R-:W-:Y:S05]  /*1b150*/  BSYNC B0 ;  /* 0x0000000000007941 */ /* 0x000fea0003800000 */
.L_x_24342:
        /* <DEDUP_REMOVED lines=38> */
.L_x_24346:
        /* <DEDUP_REMOVED lines=19> */
.L_x_24347:
[----:B------:R-:W-:Y:S05]  /*1b4f0*/  BSYNC B0 ;  /* 0x0000000000007941 */ /* 0x000fea0003800000 */
.L_x_24345:
        /* <DEDUP_REMOVED lines=34> */
.L_x_24349:
        /* <DEDUP_REMOVED lines=18> */
.L_x_24350:
[----:B------:R-:W-:Y:S05]  /*1b840*/  BSYNC B0 ;  /* 0x0000000000007941 */ /* 0x000fea0003800000 */
.L_x_24348:
[----:B------:R-:W2:Y:S01]  /*1b850*/  LDG.E.64 R10, desc[UR36][R10.64+-0x10] ;  /* 0xfffff0240a0a7981 */ /* 0x000ea2000c1e1b00 */
[----:B------:R-:W-:Y:S02]  /*1b860*/  IMAD.MOV.U32 R25, RZ, RZ, R19 ;  /* 0x000000ffff197224 */ /* 0x000fe400078e0013 */
[----:B--2---:R-:W-:Y:S02]  /*1b870*/  IMAD R3, R5, R10, RZ ;  /* 0x0000000a05037224 */ /* 0x004fe400078e02ff */
[----:B------:R-:W-:-:S04]  /*1b880*/  IMAD.WIDE.U32 R24, R10, R4, R24 ;  /* 0x000000040a187225 */ /* 0x000fc800078e0018 */
[----:B------:R-:W-:-:S04]  /*1b890*/  IMAD R3, R11, R4, R3 ;  /* 0x000000040b037224 */ /* 0x000fc800078e0203 */
[----:B------:R-:W-:-:S07]  /*1b8a0*/  IMAD.IADD R19, R25, 0x1, R3 ;  /* 0x0000000119137824 */ /* 0x000fce00078e0203 */
.L_x_24341:
        /* <DEDUP_REMOVED lines=17> */
.L_x_24353:
        /* <DEDUP_REMOVED lines=24> */
.L_x_24352:
[----:B------:R-:W-:Y:S05]  /*1bb40*/  BSYNC B8 ;  /* 0x0000000000087941 */ /* 0x000fea0003800000 */
.L_x_24351:
[----:B------:R-:W-:-:S05]  /*1bb50*/  IADD3 R18, P0, R18, 0x4, RZ ;  /* 0x0000000412127810 */ /* 0x000fca0007f1e0ff */
[----:B------:R-:W-:Y:S01]  /*1bb60*/  IMAD.X R19, RZ, RZ, R19, P0 ;  /* 0x000000ffff137224 */ /* 0x000fe200000e0613 */
[----:B------:R-:W-:-:S04]  /*1bb70*/  ISETP.GE.U32.AND P0, PT, R18, R23, PT ;  /* 0x000000171200720c */ /* 0x000fc80003f06070 */
[----:B------:R-:W-:-:S13]  /*1bb80*/  ISETP.GE.U32.AND.EX P0, PT, R19, R22, PT, P0 ;  /* 0x000000161300720c */ /* 0x000fda0003f06100 */
[----:B------:R-:W-:Y:S05]  /*1bb90*/  @!P0 BRA `(.L_x_24353) ;  /* 0xfffffffc00888947 */ /* 0x000fea000383ffff */
.L_x_24320:
[----:B------:R-:W-:Y:S05]  /*1bba0*/  BSYNC B7 ;  /* 0x0000000000077941 */ /* 0x000fea0003800000 */
.L_x_24319:
        /* <DEDUP_REMOVED lines=28> */
.L_x_24357:
[----:B------:R-:W-:Y:S05]  /*1bd70*/  BSYNC B8 ;  /* 0x0000000000087941 */ /* 0x000fea0003800000 */
.L_x_24356:
        /* <DEDUP_REMOVED lines=23> */
.L_x_24359:
[----:B------:R-:W-:Y:S05]  /*1bef0*/  BSYNC B8 ;  /* 0x0000000000087941 */ /* 0x000fea0003800000 */
.L_x_24358:
        /* <DEDUP_REMOVED lines=26> */
.L_x_24361:
[----:B------:R-:W-:Y:S05]  /*1c0a0*/  BSYNC B8 ;  /* 0x0000000000087941 */ /* 0x000fea0003800000 */
.L_x_24360:
        /* <DEDUP_REMOVED lines=15> */
.L_x_24375:
        /* <DEDUP_REMOVED lines=16> */
.L_x_24364:
        /* <DEDUP_REMOVED lines=19> */
.L_x_24365:
[----:B------:R-:W-:Y:S05]  /*1c3d0*/  BSYNC B1 ;  /* 0x0000000000017941 */ /* 0x000fea0003800000 */
.L_x_24363:
        /* <DEDUP_REMOVED lines=29> */
.L_x_24367:
        /* <DEDUP_REMOVED lines=19> */
.L_x_24368:
[----:B------:R-:W-:Y:S05]  /*1c6e0*/  BSYNC B1 ;  /* 0x0000000000017941 */ /* 0x000fea0003800000 */
.L_x_24366:
        /* <DEDUP_REMOVED lines=29> */
.L_x_24370:
        /* <DEDUP_REMOVED lines=19> */
.L_x_24371:
[----:B------:R-:W-:Y:S05]  /*1c9f0*/  BSYNC B1 ;  /* 0x0000000000017941 */ /* 0x000fea0003800000 */
.L_x_24369:
        /* <DEDUP_REMOVED lines=28> */
.L_x_24373:
        /* <DEDUP_REMOVED lines=19> */
.L_x_24374:
[----:B------:R-:W-:Y:S05]  /*1ccf0*/  BSYNC B1 ;  /* 0x0000000000017941 */ /* 0x000fea0003800000 */
.L_x_24372:
        /* <DEDUP_REMOVED lines=18> */
.L_x_24362:
        /* <DEDUP_REMOVED lines=18> */
.L_x_24378:
        /* <DEDUP_REMOVED lines=19> */
.L_x_24379:
[----:B------:R-:W-:Y:S05]  /*1d070*/  BSYNC B0 ;  /* 0x0000000000007941 */ /* 0x000fea0003800000 */
.L_x_24377:
        /* <DEDUP_REMOVED lines=30> */
.L_x_24381:
        /* <DEDUP_REMOVED lines=19> */
.L_x_24382:
[----:B------:R-:W-:Y:S05]  /*1d390*/  BSYNC B0 ;  /* 0x0000000000007941 */ /* 0x000fea0003800000 */
.L_x_24380:
        /* <DEDUP_REMOVED lines=29> */
.L_x_24384:
        /* <DEDUP_REMOVED lines=18> */
.L_x_24385:
[----:B------:R-:W-:Y:S05]  /*1d690*/  BSYNC B0 ;  /* 0x0000000000007941 */ /* 0x000fea0003800000 */
.L_x_24383:
[----:B------:R-:W2:Y:S02]  /*1d6a0*/  LDG.E.64 R10, desc[UR36][R10.64+-0x10] ;  /* 0xfffff0240a0a7981 */ /* 0x000ea4000c1e1b00 */
[----:B--2---:R-:W-:Y:S02]  /*1d6b0*/  IMAD R3, R5, R10, RZ ;  /* 0x0000000a05037224 */ /* 0x004fe400078e02ff */
[----:B------:R-:W-:-:S04]  /*1d6c0*/  IMAD.WIDE.U32 R20, R10, R4, R20 ;  /* 0x000000040a147225 */ /* 0x000fc800078e0014 */
[----:B------:R-:W-:-:S05]  /*1d6d0*/  IMAD R3, R11, R4, R3 ;  /* 0x000000040b037224 */ /* 0x000fca00078e0203 */
[----:B------:R-:W-:-:S07]  /*1d6e0*/  IADD3 R21, R21, R3, RZ ;  /* 0x0000000315157210 */ /* 0x000fce0007ffe0ff */
.L_x_24376:
        /* <DEDUP_REMOVED lines=17> */
.L_x_24388:
        /* <DEDUP_REMOVED lines=24> */
.L_x_24387:
[----:B------:R-:W-:Y:S05]  /*1d980*/  BSYNC B8 ;  /* 0x0000000000087941 */ /* 0x000fea0003800000 */
.L_x_24386:
[----:B------:R-:W-:-:S04]  /*1d990*/  IADD3 R16, P0, R16, 0x4, RZ ;  /* 0x0000000410107810 */ /* 0x000fc80007f1e0ff */
[----:B------:R-:W-:Y:S02]  /*1d9a0*/  IADD3.X R17, RZ, R17, RZ, P0, !PT ;  /* 0x00000011ff117210 */ /* 0x000fe400007fe4ff */
[----:B------:R-:W-:-:S04]  /*1d9b0*/  ISETP.GE.U32.AND P0, PT, R16, R19, PT ;  /* 0x000000131000720c */ /* 0x000fc80003f06070 */
[----:B------:R-:W-:-:S13]  /*1d9c0*/  ISETP.GE.U32.AND.EX P0, PT, R17, R18, PT, P0 ;  /* 0x000000121100720c */ /* 0x000fda0003f06100 */
[----:B------:R-:W-:Y:S05]  /*1d9d0*/  @!P0 BRA `(.L_x_24388) ;  /* 0xfffffffc00888947 */ /* 0x000fea000383ffff */
.L_x_24355:
[----:B------:R-:W-:Y:S05]  /*1d9e0*/  BSYNC B7 ;  /* 0x0000000000077941 */ /* 0x000fea0003800000 */
.L_x_24354:
        /* <DEDUP_REMOVED lines=28> */
.L_x_24392:
[----:B------:R-:W-:Y:S05]  /*1dbb0*/  BSYNC B8 ;  /* 0x0000000000087941 */ /* 0x000fea0003800000 */
.L_x_24391:
        /* <DEDUP_REMOVED lines=23> */
.L_x_24394:
[----:B------:R-:W-:Y:S05]  /*1dd30*/  BSYNC B8 ;  /* 0x0000000000087941 */ /* 0x000fea0003800000 */
.L_x_24393:
        /* <DEDUP_REMOVED lines=26> */
.L_x_24396:
[----:B------:R-:W-:Y:S05]  /*1dee0*/  BSYNC B8 ;  /* 0x0000000000087941 */ /* 0x000fea0003800000 */
.L_x_24395:
        /* <DEDUP_REMOVED lines=15> */
.L_x_24410:
        /* <DEDUP_REMOVED lines=16> */
.L_x_24399:
        /* <DEDUP_REMOVED lines=19> */
.L_x_24400:
[----:B------:R-:W-:Y:S05]  /*1e210*/  BSYNC B1 ;  /* 0x0000000000017941 */ /* 0x000fea0003800000 */
.L_x_24398:
        /* <DEDUP_REMOVED lines=32> */
.L_x_24402:
        /* <DEDUP_REMOVED lines=19> */
.L_x_24403:
[----:B------:R-:W-:Y:S05]  /*1e550*/  BSYNC B1 ;  /* 0x0000000000017941 */ /* 0x000fea0003800000 */
.L_x_24401:
        /* <DEDUP_REMOVED lines=29> */
.L_x_24405:
        /* <DEDUP_REMOVED lines=19> */
.L_x_24406:
[----:B------:R-:W-:Y:S05]  /*1e860*/  BSYNC B1 ;  /* 0x0000000000017941 */ /* 0x000fea0003800000 */
.L_x_24404:
        /* <DEDUP_REMOVED lines=28> */
.L_x_24408:
        /* <DEDUP_REMOVED lines=19> */
.L_x_24409:
[----:B------:R-:W-:Y:S05]  /*1eb60*/  BSYNC B1 ;  /* 0x0000000000017941 */ /* 0x000fea0003800000 */
.L_x_24407:
        /* <DEDUP_REMOVED lines=21> */
.L_x_24397:
        /* <DEDUP_REMOVED lines=18> */
.L_x_24413:
        /* <DEDUP_REMOVED lines=19> */
.L_x_24414:
[----:B------:R-:W-:Y:S05]  /*1ef10*/  BSYNC B0 ;  /* 0x0000000000007941 */ /* 0x000fea0003800000 */
.L_x_24412:
        /* <DEDUP_REMOVED lines=33> */
.L_x_24416:
        /* <DEDUP_REMOVED lines=19> */
.L_x_24417:
[----:B------:R-:W-:Y:S05]  /*1f260*/  BSYNC B0 ;  /* 0x0000000000007941 */ /* 0x000fea0003800000 */
.L_x_24415:
        /* <DEDUP_REMOVED lines=32> */
.L_x_24419:
        /* <DEDUP_REMOVED lines=18> */
.L_x_24420:
[----:B------:R-:W-:Y:S05]  /*1f590*/  BSYNC B0 ;  /* 0x0000000000007941 */ /* 0x000fea0003800000 */
.L_x_24418:
        /* <DEDUP_REMOVED lines=8> */
.L_x_24411:
        /* <DEDUP_REMOVED lines=17> */
.L_x_24423:
        /* <DEDUP_REMOVED lines=24> */
.L_x_24422:
[----:B------:R-:W-:Y:S05]  /*1f8b0*/  BSYNC B8 ;  /* 0x0000000000087941 */ /* 0x000fea0003800000 */
.L_x_24421:
[----:B------:R-:W-:-:S05]  /*1f8c0*/  IADD3 R16, P0, R16, 0x4, RZ ;  /* 0x0000000410107810 */ /* 0x000fca0007f1e0ff */
[----:B------:R-:W-:Y:S01]  /*1f8d0*/  IMAD.X R17, RZ, RZ, R17, P0 ;  /* 0x000000ffff117224 */ /* 0x000fe200000e0611 */
[----:B------:R-:W-:-:S04]  /*1f8e0*/  ISETP.GE.U32.AND P0, PT, R16, R19, PT ;  /* 0x000000131000720c */ /* 0x000fc80003f06070 */
[----:B------:R-:W-:-:S13]  /*1f8f0*/  ISETP.GE.U32.AND.EX P0, PT, R17, R18, PT, P0 ;  /* 0x000000121100720c */ /* 0x000fda0003f06100 */
[----:B------:R-:W-:Y:S05]  /*1f900*/  @!P0 BRA `(.L_x_24423) ;  /* 0xfffffffc00888947 */ /* 0x000fea000383ffff */
.L_x_24390:
[----:B------:R-:W-:Y:S05]  /*1f910*/  BSYNC B7 ;  /* 0x0000000000077941 */ /* 0x000fea0003800000 */
.L_x_24389:
        /* <DEDUP_REMOVED lines=28> */
.L_x_24427:
[----:B------:R-:W-:Y:S05]  /*1fae0*/  BSYNC B8 ;  /* 0x0000000000087941 */ /* 0x000fea0003800000 */
.L_x_24426:
        /* <DEDUP_REMOVED lines=23> */
.L_x_24429:
[----:B------:R-:W-:Y:S05]  /*1fc60*/  BSYNC B8 ;  /* 0x0000000000087941 */ /* 0x000fea0003800000 */
.L_x_24428:
        /* <DEDUP_REMOVED lines=26> */
.L_x_24431:
[----:B------:R-:W-:Y:S05]  /*1fe10*/  BSYNC B8 ;  /* 0x0000000000087941 */ /* 0x000fea0003800000 */
.L_x_24430:
        /* <DEDUP_REMOVED lines=17> */
.L_x_24445:
        /* <DEDUP_REMOVED lines=16> */
.L_x_24434:
        /* <DEDUP_REMOVED lines=19> */
.L_x_24435:
[----:B------:R-:W-:Y:S05]  /*20160*/  BSYNC B1 ;  /* 0x0000000000017941 */ /* 0x000fea0003800000 */
.L_x_24433:
        /* <DEDUP_REMOVED lines=30> */
.L_x_24437:
        /* <DEDUP_REMOVED lines=19> */
.L_x_24438:
[----:B------:R-:W-:Y:S05]  /*20480*/  BSYNC B1 ;  /* 0x0000000000017941 */ /* 0x000fea0003800000 */
.L_x_24436:
        /* <DEDUP_REMOVED lines=29> */
.L_x_24440:
        /* <DEDUP_REMOVED lines=19> */
.L_x_24441:
[----:B------:R-:W-:Y:S05]  /*20790*/  BSYNC B1 ;  /* 0x0000000000017941 */ /* 0x000fea0003800000 */
.L_x_24439:
        /* <DEDUP_REMOVED lines=28> */
.L_x_24443:
        /* <DEDUP_REMOVED lines=19> */
.L_x_24444:
[----:B------:R-:W-:Y:S05]  /*20a90*/  BSYNC B1 ;  /* 0x0000000000017941 */ /* 0x000fea0003800000 */
.L_x_24442:
        /* <DEDUP_REMOVED lines=20> */
.L_x_24432:
        /* <DEDUP_REMOVED lines=18> */
.L_x_24448:
        /* <DEDUP_REMOVED lines=19> */
.L_x_24449:
[----:B------:R-:W-:Y:S05]  /*20e30*/  BSYNC B0 ;  /* 0x0000000000007941 */ /* 0x000fea0003800000 */
.L_x_24447:
        /* <DEDUP_REMOVED lines=31> */
.L_x_24451:
        /* <DEDUP_REMOVED lines=19> */
.L_x_24452:
[----:B------:R-:W-:Y:S05]  /*21160*/  BSYNC B0 ;  /* 0x0000000000007941 */ /* 0x000fea0003800000 */
.L_x_24450:
        /* <DEDUP_REMOVED lines=30> */
.L_x_24454:
        /* <DEDUP_REMOVED lines=18> */
.L_x_24455:
[----:B------:R-:W-:Y:S05]  /*21470*/  BSYNC B0 ;  /* 0x0000000000007941 */ /* 0x000fea0003800000 */
.L_x_24453:
[----:B------:R-:W2:Y:S01]  /*21480*/  LDG.E.64 R10, desc[UR36][R10.64+-0x10] ;  /* 0xfffff0240a0a7981 */ /* 0x000ea2000c1e1b00 */
[----:B------:R-:W-:Y:S02]  /*21490*/  IMAD.MOV.U32 R15, RZ, RZ, R2 ;  /* 0x000000ffff0f7224 */ /* 0x000fe400078e0002 */
[----:B--2---:R-:W-:Y:S02]  /*214a0*/  IMAD R3, R5, R10, RZ ;  /* 0x0000000a05037224 */ /* 0x004fe400078e02ff */
[----:B------:R-:W-:-:S04]  /*214b0*/  IMAD.WIDE.U32 R14, R10, R4, R14 ;  /* 0x000000040a0e7225 */ /* 0x000fc800078e000e */
[----:B------:R-:W-:-:S05]  /*214c0*/  IMAD R3, R11, R4, R3 ;  /* 0x000000040b037224 */ /* 0x000fca00078e0203 */
[----:B------:R-:W-:-:S07]  /*214d0*/  IADD3 R2, R15, R3, RZ ;  /* 0x000000030f027210 */ /* 0x000fce0007ffe0ff */
.L_x_24446:
        /* <DEDUP_REMOVED lines=17> */
.L_x_24458:
        /* <DEDUP_REMOVED lines=24> */
.L_x_24457:
[----:B------:R-:W-:Y:S05]  /*21770*/  BSYNC B8 ;  /* 0x0000000000087941 */ /* 0x000fea0003800000 */
.L_x_24456:
[----:B------:R-:W-:-:S04]  /*21780*/  IADD3 R16, P0, R16, 0x4, RZ ;  /* 0x0000000410107810 */ /* 0x000fc80007f1e0ff */
[----:B------:R-:W-:Y:S02]  /*21790*/  IADD3.X R17, RZ, R17, RZ, P0, !PT ;  /* 0x00000011ff117210 */ /* 0x000fe400007fe4ff */
[----:B------:R-:W-:-:S04]  /*217a0*/  ISETP.GE.U32.AND P0, PT, R16, R19, PT ;  /* 0x000000131000720c */ /* 0x000fc80003f06070 */
[----:B------:R-:W-:-:S13]  /*217b0*/  ISETP.GE.U32.AND.EX P0, PT, R17, R18, PT, P0 ;  /* 0x000000121100720c */ /* 0x000fda0003f06100 */
[----:B------:R-:W-:Y:S05]  /*217c0*/  @!P0 BRA `(.L_x_24458) ;  /* 0xfffffffc00888947 */ /* 0x000fea000383ffff */
.L_x_24425:
[----:B------:R-:W-:Y:S05]  /*217d0*/  BSYNC B7 ;  /* 0x0000000000077941 */ /* 0x000fea0003800000 */
.L_x_24424:
        /* <DEDUP_REMOVED lines=28> */
.L_x_24462:
[----:B------:R-:W-:Y:S05]  /*219a0*/  BSYNC B8 ;  /* 0x0000000000087941 */ /* 0x000fea0003800000 */
.L_x_24461:
        /* <DEDUP_REMOVED lines=23> */
.L_x_24464:
[----:B------:R-:W-:Y:S05]  /*21b20*/  BSYNC B8 ;  /* 0x0000000000087941 */ /* 0x000fea0003800000 */
.L_x_24463:
        /* <DEDUP_REMOVED lines=26> */
.L_x_24466:
[----:B------:R-:W-:Y:S05]  /*21cd0*/  BSYNC B8 ;  /* 0x0000000000087941 */ /* 0x000fea0003800000 */
.L_x_24465:
        /* <DEDUP_REMOVED lines=17> */
.L_x_24480:
        /* <DEDUP_REMOVED lines=16> */
.L_x_24469:
        /* <DEDUP_REMOVED lines=19> */
.L_x_24470:
[----:B------:R-:W-:Y:S05]  /*22020*/  BSYNC B1 ;  /* 0x0000000000017941 */ /* 0x000fea0003800000 */
.L_x_24468:
        /* <DEDUP_REMOVED lines=30> */
.L_x_24472:
        /* <DEDUP_REMOVED lines=19> */
.L_x_24473:
[----:B------:R-:W-:Y:S05]  /*22340*/  BSYNC B1 ;  /* 0x0000000000017941 */ /* 0x000fea0003800000 */
.L_x_24471:
        /* <DEDUP_REMOVED lines=29> */
.L_x_24475:
        /* <DEDUP_REMOVED lines=19> */
.L_x_24476:
[----:B------:R-:W-:Y:S05]  /*22650*/  BSYNC B1 ;  /* 0x0000000000017941 */ /* 0x000fea0003800000 */
.L_x_24474:
        /* <DEDUP_REMOVED lines=28> */
.L_x_24478:
        /* <DEDUP_REMOVED lines=19> */
.L_x_24479:
[----:B------:R-:W-:Y:S05]  /*22950*/  BSYNC B1 ;  /* 0x0000000000017941 */ /* 0x000fea0003800000 */
.L_x_24477:
        /* <DEDUP_REMOVED lines=20> */
.L_x_24467:
        /* <DEDUP_REMOVED lines=18> */
.L_x_24483:
        /* <DEDUP_REMOVED lines=19> */
.L_x_24484:
[----:B------:R-:W-:Y:S05]  /*22cf0*/  BSYNC B0 ;  /* 0x0000000000007941 */ /* 0x000fea0003800000 */
.L_x_24482:
        /* <DEDUP_REMOVED lines=31> */
.L_x_24486:
        /* <DEDUP_REMOVED lines=19> */
.L_x_24487:
[----:B------:R-:W-:Y:S05]  /*23020*/  BSYNC B0 ;  /* 0x0000000000007941 */ /* 0x000fea0003800000 */
.L_x_24485:
        /* <DEDUP_REMOVED lines=30> */
.L_x_24489:
        /* <DEDUP_REMOVED lines=18> */
.L_x_24490:
[----:B------:R-:W-:Y:S05]  /*23330*/  BSYNC B0 ;  /* 0x0000000000007941 */ /* 0x000fea0003800000 */
.L_x_24488:
[----:B------:R-:W2:Y:S01]  /*23340*/  LDG.E.64 R10, desc[UR36][R10.64+-0x10] ;  /* 0xfffff0240a0a7981 */ /* 0x000ea2000c1e1b00 */
[----:B------:R-:W-:Y:S02]  /*23350*/  IMAD.MOV.U32 R15, RZ, RZ, R2 ;  /* 0x000000ffff0f7224 */ /* 0x000fe400078e0002 */
[----:B--2---:R-:W-:Y:S02]  /*23360*/  IMAD R3, R5, R10, RZ ;  /* 0x0000000a05037224 */ /* 0x004fe400078e02ff */
[----:B------:R-:W-:-:S04]  /*23370*/  IMAD.WIDE.U32 R14, R10, R4, R14 ;  /* 0x000000040a0e7225 */ /* 0x000fc800078e000e */
[----:B------:R-:W-:-:S04]  /*23380*/  IMAD R3, R11, R4, R3 ;  /* 0x000000040b037224 */ /* 0x000fc800078e0203 */
[----:B------:R-:W-:-:S07]  /*23390*/  IMAD.IADD R2, R15, 0x1, R3 ;  /* 0x000000010f027824 */ /* 0x000fce00078e0203 */
.L_x_24481:
        /* <DEDUP_REMOVED lines=17> */
.L_x_24493:
        /* <DEDUP_REMOVED lines=24> */
.L_x_24492:
[----:B------:R-:W-:Y:S05]  /*23630*/  BSYNC B8 ;  /* 0x0000000000087941 */ /* 0x000fea0003800000 */
.L_x_24491:
[----:B------:R-:W-:-:S05]  /*23640*/  IADD3 R16, P0, R16, 0x4, RZ ;  /* 0x0000000410107810 */ /* 0x000fca0007f1e0ff */
[----:B------:R-:W-:Y:S01]  /*23650*/  IMAD.X R17, RZ, RZ, R17, P0 ;  /* 0x000000ffff117224 */ /* 0x000fe200000e0611 */
[----:B------:R-:W-:-:S04]  /*23660*/  ISETP.GE.U32.AND P0, PT, R16, R19, PT ;  /* 0x000000131000720c */ /* 0x000fc80003f06070 */
[----:B------:R-:W-:-:S13]  /*23670*/  ISETP.GE.U32.AND.EX P0, PT, R17, R18, PT, P0 ;  /* 0x000000121100720c */ /* 0x000fda0003f06100 */
[----:B------:R-:W-:Y:S05]  /*23680*/  @!P0 BRA `(.L_x_24493) ;  /* 0xfffffffc00888947 */ /* 0x000fea000383ffff */
.L_x_24460:
[----:B------:R-:W-:Y:S05]  /*23690*/  BSYNC B7 ;  /* 0x0000000000077941 */ /* 0x000fea0003800000 */
.L_x_24459:
        /* <DEDUP_REMOVED lines=28> */
.L_x_24497:
[----:B------:R-:W-:Y:S05]  /*23860*/  BSYNC B8 ;  /* 0x0000000000087941 */ /* 0x000fea0003800000 */
.L_x_24496:
        /* <DEDUP_REMOVED lines=23> */
.L_x_24499:
[----:B------:R-:W-:Y:S05]  /*239e0*/  BSYNC B8 ;  /* 0x0000000000087941 */ /* 0x000fea0003800000 */
.L_x_24498:
        /* <DEDUP_REMOVED lines=26> */
.L_x_24501:
[----:B------:R-:W-:Y:S05]  /*23b90*/  BSYNC B8 ;  /* 0x0000000000087941 */ /* 0x000fea0003800000 */
.L_x_24500:
        /* <DEDUP_REMOVED lines=17> */
.L_x_24515:
        /* <DEDUP_REMOVED lines=16> */
.L_x_24504:
        /* <DEDUP_REMOVED lines=19> */
.L_x_24505:
[----:B------:R-:W-:Y:S05]  /*23ee0*/  BSYNC B1 ;  /* 0x0000000000017941 */ /* 0x000fea0003800000 */
.L_x_24503:
        /* <DEDUP_REMOVED lines=30> */
.L_x_24507:
        /* <DEDUP_REMOVED lines=19> */
.L_x_24508:
[----:B------:R-:W-:Y:S05]  /*24200*/  BSYNC B1 ;  /* 0x0000000000017941 */ /* 0x000fea0003800000 */
.L_x_24506:
        /* <DEDUP_REMOVED lines=25> */
[----:B------:R-:W-:Y:S05]  /*243a0*/  CALL.REL.NOINC `($__internal_60_$__cuda_sm20_div_s64) ;  /* 0x0000003400047944 */ /* 0x000fea0003c00000 */
[----:B------:R-:W-:Y:S01]  /*243b0*/  MOV R14, R4 ;  /* 0x00000004000e7202 */ /* 0x000fe20000000f00 */
[----:B------:R-:W-:Y:S01]  /*243c0*/  IMAD.MOV.U32 R15, RZ, RZ, R3 ;  /* 0x000000ffff0f7224 */ /* 0x000fe200078e0003 */
[----:B------:R-:W-:Y:S06]  /*243d0*/  BRA `(.L_x_24511) ;  /* 0x00000000004c7947 */ /* 0x000fec0003800000 */
.L_x_24510:
        /* <DEDUP_REMOVED lines=19> */
.L_x_24511:
[----:B------:R-:W-:Y:S05]  /*24510*/  BSYNC B1 ;  /* 0x0000000000017941 */ /* 0x000fea0003800000 */
.L_x_24509:
        /* <DEDUP_REMOVED lines=28> */
.L_x_24513:
        /* <DEDUP_REMOVED lines=19> */
.L_x_24514:
[----:B------:R-:W-:Y:S05]  /*24810*/  BSYNC B1 ;  /* 0x0000000000017941 */ /* 0x000fea0003800000 */
.L_x_24512:
        /* <DEDUP_REMOVED lines=20> */
.L_x_24502:
        /* <DEDUP_REMOVED lines=18> */
.L_x_24518:
        /* <DEDUP_REMOVED lines=19> */
.L_x_24519:
[----:B------:R-:W-:Y:S05]  /*24bb0*/  BSYNC B0 ;  /* 0x0000000000007941 */ /* 0x000fea0003800000 */
.L_x_24517:
        /* <DEDUP_REMOVED lines=28> */
[----:B------:R-:W-:Y:S05]  /*24d80*/  CALL.REL.NOINC `($__internal_60_$__cuda_sm20_div_s64) ;  /* 0x00000028008c7944 */ /* 0x000fea0003c00000 */
[----:B------:R-:W-:Y:S01]  /*24d90*/  IMAD.MOV.U32 R5, RZ, RZ, R3 ;  /* 0x000000ffff057224 */ /* 0x000fe200078e0003 */
[----:B------:R-:W-:Y:S06]  /*24da0*/  BRA `(.L_x_24522) ;  /* 0x00000000004c7947 */ /* 0x000fec0003800000 */
.L_x_24521:
        /* <DEDUP_REMOVED lines=19> */
.L_x_24522:
[----:B------:R-:W-:Y:S05]  /*24ee0*/  BSYNC B0 ;  /* 0x0000000000007941 */ /* 0x000fea0003800000 */
.L_x_24520:
        /* <DEDUP_REMOVED lines=27> */
[----:B------:R-:W-:Y:S01]  /*250a0*/  MOV R4, R0 ;  /* 0x0000000000047202 */ /* 0x000fe20000000f00 */
[----:B------:R-:W-:Y:S01]  /*250b0*/  IMAD.MOV.U32 R5, RZ, RZ, R3 ;  /* 0x000000ffff057224 */ /* 0x000fe200078e0003 */
[----:B------:R-:W-:Y:S06]  /*250c0*/  BRA `(.L_x_24525) ;  /* 0x0000000000487947 */ /* 0x000fec0003800000 */
.L_x_24524:
        /* <DEDUP_REMOVED lines=18> */
.L_x_24525:
[----:B------:R-:W-:Y:S05]  /*251f0*/  BSYNC B0 ;  /* 0x0000000000007941 */ /* 0x000fea0003800000 */
.L_x_24523:
[----:B------:R-:W2:Y:S01]  /*25200*/  LDG.E.64 R10, desc[UR36][R10.64+-0x10] ;  /* 0xfffff0240a0a7981 */ /* 0x000ea2000c1e1b00 */
[----:B------:R-:W-:Y:S02]  /*25210*/  IMAD.MOV.U32 R15, RZ, RZ, R2 ;  /* 0x000000ffff0f7224 */ /* 0x000fe400078e0002 */
[----:B--2---:R-:W-:Y:S02]  /*25220*/  IMAD R3, R5, R10, RZ ;  /* 0x0000000a05037224 */ /* 0x004fe400078e02ff */
[----:B------:R-:W-:-:S04]  /*25230*/  IMAD.WIDE.U32 R14, R10, R4, R14 ;  /* 0x000000040a0e7225 */ /* 0x000fc800078e000e */
[----:B------:R-:W-:-:S05]  /*25240*/  IMAD R3, R11, R4, R3 ;  /* 0x000000040b037224 */ /* 0x000fca00078e0203 */
[----:B------:R-:W-:-:S07]  /*25250*/  IADD3 R2, R15, R3, RZ ;  /* 0x000000030f027210 */ /* 0x000fce0007ffe0ff */
.L_x_24516:
        /* <DEDUP_REMOVED lines=17> */
.L_x_24528:
        /* <DEDUP_REMOVED lines=24> */
.L_x_24527:
[----:B------:R-:W-:Y:S05]  /*254f0*/  BSYNC B8 ;  /* 0x0000000000087941 */ /* 0x000fea0003800000 */
.L_x_24526:
[----:B------:R-:W-:-:S04]  /*25500*/  IADD3 R16, P0, R16, 0x4, RZ ;  /* 0x0000000410107810 */ /* 0x000fc80007f1e0ff */
[----:B------:R-:W-:Y:S02]  /*25510*/  IADD3.X R17, RZ, R17, RZ, P0, !PT ;  /* 0x00000011ff117210 */ /* 0x000fe400007fe4ff */
[----:B------:R-:W-:-:S04]  /*25520*/  ISETP.GE.U32.AND P0, PT, R16, R19, PT ;  /* 0x000000131000720c */ /* 0x000fc80003f06070 */
[----:B------:R-:W-:-:S13]  /*25530*/  ISETP.GE.U32.AND.EX P0, PT, R17, R18, PT, P0 ;  /* 0x000000121100720c */ /* 0x000fda0003f06100 */
[----:B------:R-:W-:Y:S05]  /*25540*/  @!P0 BRA `(.L_x_24528) ;  /* 0xfffffffc00888947 */ /* 0x000fea000383ffff */
.L_x_24495:
[----:B------:R-:W-:Y:S05]  /*25550*/  BSYNC B7 ;  /* 0x0000000000077941 */ /* 0x000fea0003800000 */
.L_x_24494:
        /* <DEDUP_REMOVED lines=27> */
.L_x_24530:
[----:B------:R-:W-:Y:S05]  /*25710*/  BSYNC B7 ;  /* 0x0000000000077941 */ /* 0x000fea0003800000 */
.L_x_24529:
        /* <DEDUP_REMOVED lines=23> */
.L_x_24532:
[----:B------:R-:W-:Y:S05]  /*25890*/  BSYNC B7 ;  /* 0x0000000000077941 */ /* 0x000fea0003800000 */
.L_x_24531:
        /* <DEDUP_REMOVED lines=26> */
.L_x_24534:
[----:B------:R-:W-:Y:S05]  /*25a40*/  BSYNC B7 ;  /* 0x0000000000077941 */ /* 0x000fea0003800000 */
.L_x_24533:
        /* <DEDUP_REMOVED lines=17> */
.L_x_24548:
        /* <DEDUP_REMOVED lines=15> */
.L_x_24537:
        /* <DEDUP_REMOVED lines=19> */
.L_x_24538:
[----:B------:R-:W-:Y:S05]  /*25d80*/  BSYNC B1 ;  /* 0x0000000000017941 */ /* 0x000fea0003800000 */
.L_x_24536:
        /* <DEDUP_REMOVED lines=26> */
[----:B------:R-:W-:Y:S05]  /*25f30*/  CALL.REL.NOINC `($__internal_60_$__cuda_sm20_div_s64) ;  /* 0x0000001800207944 */ /* 0x000fea0003c00000 */
[----:B------:R-:W-:Y:S01]  /*25f40*/  IMAD.MOV.U32 R20, RZ, RZ, R4 ;  /* 0x000000ffff147224 */ /* 0x000fe200078e0004 */
[----:B------:R-:W-:Y:S01]  /*25f50*/  MOV R21, R3 ;  /* 0x0000000300157202 */ /* 0x000fe20000000f00 */
[----:B------:R-:W-:Y:S06]  /*25f60*/  BRA `(.L_x_24541) ;  /* 0x00000000004c7947 */ /* 0x000fec0003800000 */
.L_x_24540:
        /* <DEDUP_REMOVED lines=19> */
.L_x_24541:
[----:B------:R-:W-:Y:S05]  /*260a0*/  BSYNC B1 ;  /* 0x0000000000017941 */ /* 0x000fea0003800000 */
.L_x_24539:
        /* <DEDUP_REMOVED lines=29> */
.L_x_24543:
        /* <DEDUP_REMOVED lines=19> */
.L_x_24544:
[----:B------:R-:W-:Y:S05]  /*263b0*/  BSYNC B1 ;  /* 0x0000000000017941 */ /* 0x000fea0003800000 */
.L_x_24542:
        /* <DEDUP_REMOVED lines=28> */
.L_x_24546:
        /* <DEDUP_REMOVED lines=19> */
.L_x_24547:
[----:B------:R-:W-:Y:S05]  /*266b0*/  BSYNC B1 ;  /* 0x0000000000017941 */ /* 0x000fea0003800000 */
.L_x_24545:
        /* <DEDUP_REMOVED lines=20> */
.L_x_24535:
        /* <DEDUP_REMOVED lines=18> */
.L_x_24551:
        /* <DEDUP_REMOVED lines=19> */
.L_x_24552:
[----:B------:R-:W-:Y:S05]  /*26a50*/  BSYNC B0 ;  /* 0x0000000000007941 */ /* 0x000fea0003800000 */
.L_x_24550:
        /* <DEDUP_REMOVED lines=31> */
.L_x_24554:
        /* <DEDUP_REMOVED lines=19> */
.L_x_24555:
[----:B------:R-:W-:Y:S05]  /*26d80*/  BSYNC B0 ;  /* 0x0000000000007941 */ /* 0x000fea0003800000 */
.L_x_24553:
        /* <DEDUP_REMOVED lines=30> */
.L_x_24557:
        /* <DEDUP_REMOVED lines=18> */
.L_x_24558:
[----:B------:R-:W-:Y:S05]  /*27090*/  BSYNC B0 ;  /* 0x0000000000007941 */ /* 0x000fea0003800000 */
.L_x_24556:
[----:B------:R-:W2:Y:S01]  /*270a0*/  LDG.E.64 R10, desc[UR36][R10.64+-0x10] ;  /* 0xfffff0240a0a7981 */ /* 0x000ea2000c1e1b00 */
[----:B------:R-:W-:Y:S02]  /*270b0*/  IMAD.MOV.U32 R15, RZ, RZ, R2 ;  /* 0x000000ffff0f7224 */ /* 0x000fe400078e0002 */
[----:B--2---:R-:W-:Y:S02]  /*270c0*/  IMAD R3, R5, R10, RZ ;  /* 0x0000000a05037224 */ /* 0x004fe400078e02ff */
[----:B------:R-:W-:-:S04]  /*270d0*/  IMAD.WIDE.U32 R14, R10, R4, R14 ;  /* 0x000000040a0e7225 */ /* 0x000fc800078e000e */
[----:B------:R-:W-:-:S05]  /*270e0*/  IMAD R3, R11, R4, R3 ;  /* 0x000000040b037224 */ /* 0x000fca00078e0203 */
[----:B------:R-:W-:-:S07]  /*270f0*/  IADD3 R2, R15, R3, RZ ;  /* 0x000000030f027210 */ /* 0x000fce0007ffe0ff */
.L_x_24549:
        /* <DEDUP_REMOVED lines=17> */
.L_x_24561:
        /* <DEDUP_REMOVED lines=24> */
.L_x_24560:
[----:B------:R-:W-:Y:S05]  /*27390*/  BSYNC B7 ;  /* 0x0000000000077941 */ /* 0x000fea0003800000 */
.L_x_24559:
[----:B------:R-:W-:-:S04]  /*273a0*/  IADD3 R16, P0, R16, 0x4, RZ ;  /* 0x0000000410107810 */ /* 0x000fc80007f1e0ff */
[----:B------:R-:W-:Y:S02]  /*273b0*/  IADD3.X R17, RZ, R17, RZ, P0, !PT ;  /* 0x00000011ff117210 */ /* 0x000fe400007fe4ff */
[----:B------:R-:W-:-:S04]  /*273c0*/  ISETP.GE.U32.AND P0, PT, R16, R19, PT ;  /* 0x000000131000720c */ /* 0x000fc80003f06070 */
[----:B------:R-:W-:-:S13]  /*273d0*/  ISETP.GE.U32.AND.EX P0, PT, R17, R18, PT, P0 ;  /* 0x000000121100720c */ /* 0x000fda0003f06100 */
[----:B------:R-:W-:Y:S05]  /*273e0*/  @!P0 BRA `(.L_x_24561) ;  /* 0xfffffffc00888947 */ /* 0x000fea000383ffff */
.L_x_24283:
[----:B------:R-:W-:Y:S05]  /*273f0*/  BSYNC B6 ;  /* 0x0000000000067941 */ /* 0x000fea0003800000 */
.L_x_24193:
        /* <DEDUP_REMOVED lines=23> */
.L_x_24564:
[----:B------:R-:W-:-:S13]  /*27570*/  ISETP.GE.AND P0, PT, R0, R56, PT ;  /* 0x000000380000720c */ /* 0x000fda0003f06270 */
[----:B------:R-:W-:Y:S05]  /*27580*/  @P0 BRA `(.L_x_24566) ;  /* 0x0000000000300947 */ /* 0x000fea0003800000 */
[----:B0-----:R-:W0:Y:S01]  /*27590*/  LDC.64 R2, c[0x0][0x258] ;  /* 0x00009600ff027b82 */ /* 0x001e220000000a00 */
[----:B------:R-:W-:Y:S01]  /*275a0*/  IMAD.IADD R5, R61, 0x1, R0 ;  /* 0x000000013d057824 */ /* 0x000fe200078e0200 */
[----:B------:R-:W-:-:S03]  /*275b0*/  IADD3 R0, R0, 0x80, RZ ;  /* 0x0000008000007810 */ /* 0x000fc60007ffe0ff */
[----:B0-----:R-:W-:-:S05]  /*275c0*/  IMAD.WIDE.U32 R2, R5, 0x4, R2 ;  /* 0x0000000405027825 */ /* 0x001fca00078e0002 */
[----:B------:R1:W-:Y:S02]  /*275d0*/  STG.E desc[UR36][R2.64], RZ ;  /* 0x000000ff02007986 */ /* 0x0003e4000c101924 */
.L_x_24565:
[----:B------:R-:W-:-:S13]  /*275e0*/  ISETP.GE.AND P0, PT, R0, R56, PT ;  /* 0x000000380000720c */ /* 0x000fda0003f06270 */
[----:B------:R-:W-:Y:S05]  /*275f0*/  @P0 BRA `(.L_x_24567) ;  /* 0x0000000000340947 */ /* 0x000fea0003800000 */
[----:B01----:R-:W0:Y:S01]  /*27600*/  LDC.64 R2, c[0x0][0x258] ;  /* 0x00009600ff027b82 */ /* 0x003e220000000a00 */
[----:B------:R-:W-:Y:S01]  /*27610*/  IMAD.IADD R5, R61, 0x1, R0 ;  /* 0x000000013d057824 */ /* 0x000fe200078e0200 */
[----:B------:R-:W-:-:S03]  /*27620*/  IADD3 R0, R0, 0x80, RZ ;  /* 0x0000008000007810 */ /* 0x000fc60007ffe0ff */
[----:B0-----:R-:W-:-:S05]  /*27630*/  IMAD.WIDE.U32 R2, R5, 0x4, R2 ;  /* 0x0000000405027825 */ /* 0x001fca00078e0002 */
[----:B------:R1:W-:Y:S02]  /*27640*/  STG.E desc[UR36][R2.64], RZ ;  /* 0x000000ff02007986 */ /* 0x0003e4000c101924 */
.L_x_24566:
        /* <DEDUP_REMOVED lines=8> */
.L_x_24567:
[----:B------:R-:W-:Y:S05]  /*276d0*/  BSYNC B1 ;  /* 0x0000000000017941 */ /* 0x000fea0003800000 */
.L_x_24563:
[----:B------:R-:W-:-:S13]  /*276e0*/  ISETP.GE.AND P0, PT, R0, R56, PT ;  /* 0x000000380000720c */ /* 0x000fda0003f06270 */
[----:B012---:R-:W0:Y:S01]  /*276f0*/  @!P0 LDC.64 R2, c[0x0][0x258] ;  /* 0x00009600ff028b82 */ /* 0x007e220000000a00 */
[----:B------:R-:W-:Y:S01]  /*27700*/  @!P0 IMAD.IADD R5, R61, 0x1, R0 ;  /* 0x000000013d058824 */ /* 0x000fe200078e0200 */
[----:B------:R-:W-:-:S03]  /*27710*/  @!P0 IADD3 R0, R0, 0x80, RZ ;  /* 0x0000008000008810 */ /* 0x000fc60007ffe0ff */
[----:B0-----:R-:W-:-:S05]  /*27720*/  @!P0 IMAD.WIDE.U32 R2, R5, 0x4, R2 ;  /* 0x0000000405028825 */ /* 0x001fca00078e0002 */
[----:B------:R2:W-:Y:S02]  /*27730*/  @!P0 STG.E desc[UR36][R2.64], RZ ;  /* 0x000000ff02008986 */ /* 0x0005e4000c101924 */
.L_x_24568:
[----:B------:R-:W-:Y:S05]  /*27740*/  BSYNC B0 ;  /* 0x0000000000007941 */ /* 0x000fea0003800000 */
.L_x_24562:
[----:B------:R-:W-:-:S13]  /*27750*/  ISETP.GE.AND P0, PT, R0, R56, PT ;  /* 0x000000380000720c */ /* 0x000fda0003f06270 */
[----:B------:R-:W-:Y:S05]  /*27760*/  @P0 EXIT ;  /* 0x000000000000094d */ /* 0x000fea0003800000 */
[----:B012---:R-:W0:Y:S01]  /*27770*/  LDC.64 R2, c[0x0][0x258] ;  /* 0x00009600ff027b82 */ /* 0x007e220000000a00 */
[----:B------:R-:W-:-:S04]  /*27780*/  IMAD.IADD R61, R61, 0x1, R0 ;  /* 0x000000013d3d7824 */ /* 0x000fc800078e0200 */
[----:B0-----:R-:W-:-:S05]  /*27790*/  IMAD.WIDE.U32 R2, R61, 0x4, R2 ;  /* 0x000000043d027825 */ /* 0x001fca00078e0002 */
[----:B------:R-:W-:Y:S01]  /*277a0*/  STG.E desc[UR36][R2.64], RZ ;  /* 0x000000ff02007986 */ /* 0x000fe2000c101924 */
[----:B------:R-:W-:Y:S05]  /*277b0*/  EXIT ;  /* 0x000000000000794d */ /* 0x000fea0003800000 */
        .weak           $__internal_60_$__cuda_sm20_div_s64
        .type           $__internal_60_$__cuda_sm20_div_s64,@function
        .size           $__internal_60_$__cuda_sm20_div_s64,($__internal_61_$__cuda_sm20_rem_s64 - $__internal_60_$__cuda_sm20_div_s64)
$__internal_60_$__cuda_sm20_div_s64:
        /* <DEDUP_REMOVED lines=83> */
[----:B------:R-:W-:Y:S06]  /*27cf0*/  RET.REL.NODEC R6 `(_ZN2at6native29vectorized_elementwise_kernelILi8EZZZNS0_67_GLOBAL__N__bb565c37_34_ValidateCompressedIndicesKernel_cu_33a4b88b42_validate_compressed_sparse_indices_kernelILNS2_8CDimNameE0ENS2_18CUDAKernelLauncherENS2_14EmptyVecKernelENS2_8DummyVecELm0EEEvRKNS_6TensorESA_lllENKUlvE1_clEvENKUlvE_clEvEUliiiiiE_St5arrayIPcLm6EEEEviT0_T1_) ;  /* 0xfffffd8006c07950 */ /* 0x000fec0003c3ffff */
        .weak           $__internal_61_$__cuda_sm20_rem_s64
        .type           $__internal_61_$__cuda_sm20_rem_s64,@function
        .size           $__internal_61_$__cuda_sm20_rem_s64,(.L_x_32241 - $__internal_61_$__cuda_sm20_rem_s64)
$__internal_61_$__cuda_sm20_rem_s64:
        /* <DEDUP_REMOVED lines=77> */
[----:B------:R-:W-:Y:S06]  /*281d0*/  RET.REL.NODEC R4 `(_ZN2at6native29vectorized_elementwise_kernelILi8EZZZNS0_67_GLOBAL__N__bb565c37_34_ValidateCompressedIndicesKernel_cu_33a4b88b42_validate_compressed_sparse_indices_kernelILNS2_8CDimNameE0ENS2_18CUDAKernelLauncherENS2_14EmptyVecKernelENS2_8DummyVecELm0EEEvRKNS_6TensorESA_lllENKUlvE1_clEvENKUlvE_clEvEUliiiiiE_St5arrayIPcLm6EEEEviT0_T1_) ;  /* 0xfffffd7c04887950 */ /* 0x000fec0003c3ffff */
.L_x_24569:
        /* <DEDUP_REMOVED lines=10> */
.L_x_32241:


//--------------------- .text._ZN2at6native18elementwise_kernelILi128ELi4EZNS0_15gpu_kernel_implIZZZNS0_67_GLOBAL__N__bb565c37_34_ValidateCompressedIndicesKernel_cu_33a4b88b42_validate_compressed_sparse_indices_kernelILNS3_8CDimNameE0ENS3_18CUDAKernelLauncherENS3_14EmptyVecKernelENS3_8DummyVecELm0EEEvRKNS_6TensorESB_lllENKUlvE0_clEvENKUlvE0_clEvEUllE_EEvRNS_18TensorIteratorBaseERKT_EUliE_EEviT1_ --------------------------
	.section	.text._ZN2at6native18elementwise_kernelILi128ELi4EZNS0_15gpu_kernel_implIZZZNS0_67_GLOBAL__N__bb565c37_34_ValidateCompressedIndicesKernel_cu_33a4b88b42_validate_compressed_sparse_indices_kernelILNS3_8CDimNameE0ENS3_18CUDAKernelLauncherENS3_14EmptyVecKernelENS3_8DummyVecELm0EEEvRKNS_6TensorESB_lllENKUlvE0_clEvENKUlvE0_clEvEUllE_EEvRNS_18TensorIteratorBaseERKT_EUliE_EEviT1_,"ax",@progbits
	.align	128
        .global         _ZN2at6native18elementwise_kernelILi128ELi4EZNS0_15gpu_kernel_implIZZZNS0_67_GLOBAL__N__bb565c37_34_ValidateCompressedIndicesKernel_cu_33a4b88b42_validate_compressed_sparse_indices_kernelILNS3_8CDimNameE0ENS3_18CUDAKernelLauncherENS3_14EmptyVecKernelENS3_8DummyVecELm0EEEvRKNS_6TensorESB_lllENKUlvE0_clEvENKUlvE0_clEvEUllE_EEvRNS_18TensorIteratorBaseERKT_EUliE_EEviT1_
        .type           _ZN2at6native18elementwise_kernelILi128ELi4EZNS0_15gpu_kernel_implIZZZNS0_67_GLOBAL__N__bb565c37_34_ValidateCompressedIndicesKernel_cu_33a4b88b42_validate_compressed_sparse_indices_kernelILNS3_8CDimNameE0ENS3_18CUDAKernelLauncherENS3_14EmptyVecKernelENS3_8DummyVecELm0EEEvRKNS_6TensorESB_lllENKUlvE0_clEvENKUlvE0_clEvEUllE_EEvRNS_18TensorIteratorBaseERKT_EUliE_EEviT1_,@function
        .size           _ZN2at6native18elementwise_kernelILi128ELi4EZNS0_15gpu_kernel_implIZZZNS0_67_GLOBAL__N__bb565c37_34_ValidateCompressedIndicesKernel_cu_33a4b88b42_validate_compressed_sparse_indices_kernelILNS3_8CDimNameE0ENS3_18CUDAKernelLauncherENS3_14EmptyVecKernelENS3_8DummyVecELm0EEEvRKNS_6TensorESB_lllENKUlvE0_clEvENKUlvE0_clEvEUllE_EEvRNS_18TensorIteratorBaseERKT_EUliE_EEviT1_,(.L_x_32326 - _ZN2at6native18elementwise_kernelILi128ELi4EZNS0_15gpu_kernel_implIZZZNS0_67_GLOBAL__N__bb565c37_34_ValidateCompressedIndicesKernel_cu_33a4b88b42_validate_compressed_sparse_indices_kernelILNS3_8CDimNameE0ENS3_18CUDAKernelLauncherENS3_14EmptyVecKernelENS3_8DummyVecELm0EEEvRKNS_6TensorESB_lllENKUlvE0_clEvENKUlvE0_clEvEUllE_EEvRNS_18TensorIteratorBaseERKT_EUliE_EEviT1_)
        .other          _ZN2at6native18elementwise_kernelILi128ELi4EZNS0_15gpu_kernel_implIZZZNS0_67_GLOBAL__N__bb565c37_34_ValidateCompressedIndicesKernel_cu_33a4b88b42_validate_compressed_sparse_indices_kernelILNS3_8CDimNameE0ENS3_18CUDAKernelLauncherENS3_14EmptyVecKernelENS3_8DummyVecELm0EEEvRKNS_6TensorESB_lllENKUlvE0_clEvENKUlvE0_clEvEUllE_EEvRNS_18TensorIteratorBaseERKT_EUliE_EEviT1_,@"STO_CUDA_ENTRY STV_DEFAULT"
_ZN2at6native18elementwise_kernelILi128ELi4EZNS0_15gpu_kernel_implIZZZNS0_67_GLOBAL__N__bb565c37_34_ValidateCompressedIndicesKernel_cu_33a4b88b42_validate_compressed_sparse_indices_kernelILNS3_8CDimNameE0ENS3_18CUDAKernelLauncherENS3_14EmptyVecKernelENS3_8DummyVecELm0EEEvRKNS_6TensorESB_lllENKUlvE0_clEvENKUlvE0_clEvEUllE_EEvRNS_18TensorIteratorBaseERKT_EUliE_EEviT1_:
.text._ZN2at6native18elementwise_kernelILi128ELi4EZNS0_15gpu_kernel_implIZZZNS0_67_GLOBAL__N__bb565c37_34_ValidateCompressedIndicesKernel_cu_33a4b88b42_validate_compressed_sparse_indices_kernelILNS3_8CDimNameE0ENS3_18CUDAKernelLauncherENS3_14EmptyVecKernelENS3_8DummyVecELm0EEEvRKNS_6TensorESB_lllENKUlvE0_clEvENKUlvE0_clEvEUllE_EEvRNS_18TensorIteratorBaseERKT_EUliE_EEviT1_:
        /* <DEDUP_REMOVED lines=314> */
.L_x_24572:
        /* <DEDUP_REMOVED lines=21> */
.L_x_24576:
[----:B------:R0:W5:Y:S01]  /*14f0*/  LDG.E.U8 R2, desc[UR36][R4.64] ;  /* 0x0000002404027981 */ /* 0x000162000c1e1100 */
[----:B------:R-:W-:Y:S01]  /*1500*/  IMAD.MOV.U32 R3, RZ, RZ, RZ ;  /* 0x000000ffff037224 */ /* 0x000fe200078e00ff */
[----:B------:R-:W-:Y:S06]  /*1510*/  BRA `(.L_x_24578) ;  /* 0x0000000c00487947 */ /* 0x000fec0003800000 */
.L_x_24575:
        /* <DEDUP_REMOVED lines=8> */
.L_x_24580:
[----:B------:R-:W2:Y:S02]  /*15a0*/  LDG.E R2, desc[UR36][R4.64] ;  /* 0x0000002404027981 */ /* 0x000ea4000c1e1900 */
[----:B--2---:R-:W-:Y:S01]  /*15b0*/  SHF.R.S32.HI R3, RZ, 0x1f, R2 ;  /* 0x0000001fff037819 */ /* 0x004fe20000011402 */
[----:B------:R-:W-:Y:S06]  /*15c0*/  BRA `(.L_x_24578) ;  /* 0x0000000c001c7947 */ /* 0x000fec0003800000 */
.L_x_24579:
[----:B------:R-:W2:Y:S02]  /*15d0*/  LDG.E.S16 R2, desc[UR36][R4.64] ;  /* 0x0000002404027981 */ /* 0x000ea4000c1e1700 */
[----:B--2---:R-:W-:Y:S01]  /*15e0*/  SHF.R.S32.HI R3, RZ, 0x1f, R2 ;  /* 0x0000001fff037819 */ /* 0x004fe20000011402 */
[----:B------:R-:W-:Y:S06]  /*15f0*/  BRA `(.L_x_24578) ;  /* 0x0000000c00107947 */ /* 0x000fec0003800000 */
.L_x_24574:
        /* <DEDUP_REMOVED lines=9> */
.L_x_24582:
[----:B------:R-:W2:Y:S02]  /*1690*/  LDG.E.U16 R4, desc[UR36][R4.64] ;  /* 0x0000002404047981 */ /* 0x000ea4000c1e1500 */
[----:B--2---:R-:W-:-:S06]  /*16a0*/  HADD2.F32 R2, -RZ, R4.H0_H0 ;  /* 0x20000004ff027230 */ /* 0x004fcc0000004100 */
[----:B------:R-:W0:Y:S01]  /*16b0*/  F2I.S64.TRUNC R2, R2 ;  /* 0x0000000200027311 */ /* 0x000e22000020d900 */
[----:B------:R-:W-:Y:S05]  /*16c0*/  BRA `(.L_x_24578) ;  /* 0x0000000800dc7947 */ /* 0x000fea0003800000 */
.L_x_24581:
        /* <DEDUP_REMOVED lines=9> */
.L_x_24584:
[----:B------:R-:W2:Y:S02]  /*1760*/  LDG.E.U16 R4, desc[UR36][R4.64] ;  /* 0x0000002404047981 */ /* 0x000ea4000c1e1500 */
[----:B--2---:R-:W-:-:S06]  /*1770*/  HADD2.F32 R2, -RZ, R4.H0_H0 ;  /* 0x20000004ff027230 */ /* 0x004fcc0000004100 */
[----:B------:R-:W0:Y:S01]  /*1780*/  F2I.S64.TRUNC R2, R2 ;  /* 0x0000000200027311 */ /* 0x000e22000020d900 */
[----:B------:R-:W-:Y:S05]  /*1790*/  BRA `(.L_x_24578) ;  /* 0x0000000800a87947 */ /* 0x000fea0003800000 */
.L_x_24583:
[----:B------:R-:W2:Y:S02]  /*17a0*/  LDG.E.64 R2, desc[UR36][R4.64] ;  /* 0x0000002404027981 */ /* 0x000ea4000c1e1b00 */
[----:B--2---:R-:W0:Y:S01]  /*17b0*/  F2I.S64.F64.TRUNC R2, R2 ;  /* 0x0000000200027311 */ /* 0x004e22000030d900 */
[----:B------:R-:W-:Y:S05]  /*17c0*/  BRA `(.L_x_24578) ;  /* 0x00000008009c7947 */ /* 0x000fea0003800000 */
.L_x_24573:
        /* <DEDUP_REMOVED lines=13> */
.L_x_24587:
[----:B------:R-:W2:Y:S02]  /*18a0*/  LDG.E.64 R2, desc[UR36][R4.64] ;  /* 0x0000002404027981 */ /* 0x000ea4000c1e1b00 */
[----:B--2---:R-:W0:Y:S01]  /*18b0*/  F2I.S64.F64.TRUNC R2, R2 ;  /* 0x0000000200027311 */ /* 0x004e22000030d900 */
[----:B------:R-:W-:Y:S05]  /*18c0*/  BRA `(.L_x_24578) ;  /* 0x00000008005c7947 */ /* 0x000fea0003800000 */
.L_x_24586:
        /* <DEDUP_REMOVED lines=27> */
.L_x_24589:
        /* <DEDUP_REMOVED lines=14> */
.L_x_24588:
[----:B------:R-:W2:Y:S02]  /*1b60*/  LDG.E.U16 R2, desc[UR36][R4.64] ;  /* 0x0000002404027981 */ /* 0x000ea4000c1e1500 */
[----:B--2---:R-:W-:-:S06]  /*1b70*/  IMAD.U32 R2, R2, 0x10000, RZ ;  /* 0x0001000002027824 */ /* 0x004fcc00078e00ff */
[----:B------:R-:W0:Y:S01]  /*1b80*/  F2I.S64.TRUNC R2, R2 ;  /* 0x0000000200027311 */ /* 0x000e22000020d900 */
[----:B------:R-:W-:Y:S05]  /*1b90*/  BRA `(.L_x_24578) ;  /* 0x0000000400a87947 */ /* 0x000fea0003800000 */
.L_x_24585:
        /* <DEDUP_REMOVED lines=11> */
.L_x_24592:
        /* <DEDUP_REMOVED lines=21> */
.L_x_24596:
[----:B------:R-:W-:Y:S05]  /*1da0*/  BSYNC B1 ;  /* 0x0000000000017941 */ /* 0x000fea0003800000 */
.L_x_24595:
[----:B------:R-:W-:Y:S01]  /*1db0*/  IMAD.SHL.U32 R2, R2, 0x100000, RZ ;  /* 0x0010000002027824 */ /* 0x000fe200078e00ff */
[----:B------:R-:W-:-:S04]  /*1dc0*/  LEA R3, R0, 0x3b800000, 0x17 ;  /* 0x3b80000000037811 */ /* 0x000fc800078eb8ff */
[----:B------:R-:W-:-:S07]  /*1dd0*/  LOP3.LUT R2, R3, R2, R4, 0xfe, !PT ;  /* 0x0000000203027212 */ /* 0x000fce00078efe04 */
.L_x_24594:
[----:B------:R-:W-:Y:S05]  /*1de0*/  BSYNC B0 ;  /* 0x0000000000007941 */ /* 0x000fea0003800000 */
.L_x_24593:
[----:B------:R-:W1:Y:S01]  /*1df0*/  F2I.S64.TRUNC R2, R2 ;  /* 0x0000000200027311 */ /* 0x000e62000020d900 */
[----:B------:R-:W-:Y:S05]  /*1e00*/  BRA `(.L_x_24578) ;  /* 0x00000004000c7947 */ /* 0x000fea0003800000 */
.L_x_24591:
        /* <DEDUP_REMOVED lines=21> */
.L_x_24600:
[----:B------:R-:W-:Y:S05]  /*1f60*/  BSYNC B1 ;  /* 0x0000000000017941 */ /* 0x000fea0003800000 */
.L_x_24599:
[----:B------:R-:W-:Y:S01]  /*1f70*/  IMAD.SHL.U32 R2, R2, 0x200000, RZ ;  /* 0x0020000002027824 */ /* 0x000fe200078e00ff */
[----:B------:R-:W-:-:S04]  /*1f80*/  LEA R3, R0, 0x37800000, 0x17 ;  /* 0x3780000000037811 */ /* 0x000fc800078eb8ff */
[----:B------:R-:W-:-:S07]  /*1f90*/  LOP3.LUT R2, R3, R2, R4, 0xfe, !PT ;  /* 0x0000000203027212 */ /* 0x000fce00078efe04 */
.L_x_24598:
[----:B------:R-:W-:Y:S05]  /*1fa0*/  BSYNC B0 ;  /* 0x0000000000007941 */ /* 0x000fea0003800000 */
.L_x_24597:
[----:B------:R-:W2:Y:S01]  /*1fb0*/  F2I.S64.TRUNC R2, R2 ;  /* 0x0000000200027311 */ /* 0x000ea2000020d900 */
[----:B------:R-:W-:Y:S05]  /*1fc0*/  BRA `(.L_x_24578) ;  /* 0x00000000009c7947 */ /* 0x000fea0003800000 */
.L_x_24590:
        /* <DEDUP_REMOVED lines=14> */
.L_x_24604:
[----:B------:R-:W-:Y:S05]  /*20b0*/  BSYNC B0 ;  /* 0x0000000000007941 */ /* 0x000fea0003800000 */
.L_x_24603:
[----:B------:R-:W4:Y:S01]  /*20c0*/  F2I.S64.TRUNC R2, R2 ;  /* 0x0000000200027311 */ /* 0x000f22000020d900 */
[----:B------:R-:W-:Y:S05]  /*20d0*/  BRA `(.L_x_24578) ;  /* 0x0000000000587947 */ /* 0x000fea0003800000 */
.L_x_24577:
        /* <DEDUP_REMOVED lines=16> */
.L_x_24605:
[----:B------:R-:W-:Y:S01]  /*21e0*/  CS2R R2, SRZ ;  /* 0x0000000000027805 */ /* 0x000fe2000001ff00 */
[----:B------:R-:W-:Y:S06]  /*21f0*/  BRA `(.L_x_24578) ;  /* 0x0000000000107947 */ /* 0x000fec0003800000 */
.L_x_24602:
[----:B------:R0:W5:Y:S01]  /*2200*/  LDG.E.64 R2, desc[UR36][R4.64] ;  /* 0x0000002404027981 */ /* 0x000162000c1e1b00 */
[----:B------:R-:W-:Y:S05]  /*2210*/  BRA `(.L_x_24578) ;  /* 0x0000000000087947 */ /* 0x000fea0003800000 */
.L_x_24601:
[----:B------:R3:W5:Y:S01]  /*2220*/  LDG.E R2, desc[UR36][R4.64] ;  /* 0x0000002404027981 */ /* 0x000762000c1e1900 */
[----:B------:R-:W-:-:S07]  /*2230*/  IMAD.MOV.U32 R3, RZ, RZ, RZ ;  /* 0x000000ffff037224 */ /* 0x000fce00078e00ff */
.L_x_24578:
        /* <DEDUP_REMOVED lines=27> */
.L_x_24607:
[----:B------:R-:W-:Y:S05]  /*23f0*/  BSYNC B6 ;  /* 0x0000000000067941 */ /* 0x000fea0003800000 */
.L_x_24606:
        /* <DEDUP_REMOVED lines=14> */
.L_x_24611:
[----:B------:R0:W-:Y:S01]  /*24e0*/  STG.E.U8 desc[UR36][R16.64], RZ ;  /* 0x000000ff10007986 */ /* 0x0001e2000c101124 */
[----:B------:R-:W-:Y:S05]  /*24f0*/  BRA `(.L_x_24613) ;  /* 0x00000004008c7947 */ /* 0x000fea0003800000 */
.L_x_24610:
        /* <DEDUP_REMOVED lines=8> */
.L_x_24615:
[----:B------:R0:W-:Y:S01]  /*2580*/  STG.E desc[UR36][R16.64], RZ ;  /* 0x000000ff10007986 */ /* 0x0001e2000c101924 */
[----:B------:R-:W-:Y:S05]  /*2590*/  BRA `(.L_x_24613) ;  /* 0x0000000400647947 */ /* 0x000fea0003800000 */
.L_x_24614:
[----:B------:R0:W-:Y:S01]  /*25a0*/  STG.E.U16 desc[UR36][R16.64], RZ ;  /* 0x000000ff10007986 */ /* 0x0001e2000c101524 */
[----:B------:R-:W-:Y:S05]  /*25b0*/  BRA `(.L_x_24613) ;  /* 0x00000004005c7947 */ /* 0x000fea0003800000 */
.L_x_24609:
        /* <DEDUP_REMOVED lines=8> */
.L_x_24617:
[----:B------:R0:W-:Y:S01]  /*2640*/  STG.E.U16 desc[UR36][R16.64], RZ ;  /* 0x000000ff10007986 */ /* 0x0001e2000c101524 */
[----:B------:R-:W-:Y:S05]  /*2650*/  BRA `(.L_x_24613) ;  /* 0x0000000400347947 */ /* 0x000fea0003800000 */
.L_x_24616:
        /* <DEDUP_REMOVED lines=8> */
.L_x_24619:
[----:B------:R0:W-:Y:S01]  /*26e0*/  STG.E desc[UR36][R16.64], RZ ;  /* 0x000000ff10007986 */ /* 0x0001e2000c101924 */
[----:B------:R-:W-:Y:S05]  /*26f0*/  BRA `(.L_x_24613) ;  /* 0x00000004000c7947 */ /* 0x000fea0003800000 */
.L_x_24618:
[----:B------:R0:W-:Y:S01]  /*2700*/  STG.E.64 desc[UR36][R16.64], RZ ;  /* 0x000000ff10007986 */ /* 0x0001e2000c101b24 */
[----:B------:R-:W-:Y:S05]  /*2710*/  BRA `(.L_x_24613) ;  /* 0x0000000400047947 */ /* 0x000fea0003800000 */
.L_x_24608:
        /* <DEDUP_REMOVED lines=10> */
.L_x_24622:
[----:B------:R0:W-:Y:S01]  /*27c0*/  STG.E.128 desc[UR36][R16.64], RZ ;  /* 0x000000ff10007986 */ /* 0x0001e2000c101d24 */
[----:B------:R-:W-:Y:S05]  /*27d0*/  BRA `(.L_x_24613) ;  /* 0x0000000000d47947 */ /* 0x000fea0003800000 */
.L_x_24621:
        /* <DEDUP_REMOVED lines=8> */
.L_x_24624:
[----:B------:R0:W-:Y:S01]  /*2860*/  STG.E.U8 desc[UR36][R16.64], RZ ;  /* 0x000000ff10007986 */ /* 0x0001e2000c101124 */
[----:B------:R-:W-:Y:S05]  /*2870*/  BRA `(.L_x_24613) ;  /* 0x0000000000ac7947 */ /* 0x000fea0003800000 */
.L_x_24623:
[----:B------:R0:W-:Y:S01]  /*2880*/  STG.E.U16 desc[UR36][R16.64], RZ ;  /* 0x000000ff10007986 */ /* 0x0001e2000c101524 */
[----:B------:R-:W-:Y:S05]  /*2890*/  BRA `(.L_x_24613) ;  /* 0x0000000000a47947 */ /* 0x000fea0003800000 */
.L_x_24620:
        /* <DEDUP_REMOVED lines=10> */
.L_x_24627:
[----:B------:R1:W-:Y:S01]  /*2940*/  STG.E.U8 desc[UR36][R16.64], RZ ;  /* 0x000000ff10007986 */ /* 0x0003e2000c101124 */
[----:B------:R-:W-:Y:S05]  /*2950*/  BRA `(.L_x_24613) ;  /* 0x0000000000747947 */ /* 0x000fea0003800000 */
.L_x_24626:
[----:B------:R0:W-:Y:S01]  /*2960*/  STG.E.U8 desc[UR36][R16.64], RZ ;  /* 0x000000ff10007986 */ /* 0x0001e2000c101124 */
[----:B------:R-:W-:Y:S05]  /*2970*/  BRA `(.L_x_24613) ;  /* 0x00000000006c7947 */ /* 0x000fea0003800000 */
.L_x_24625:
[----:B------:R-:W-:-:S13]  /*2980*/  ISETP.NE.AND P0, PT, R0, 0x1c, PT ;  /* 0x0000001c0000780c */ /* 0x000fda0003f05270 */
[----:B------:R-:W-:Y:S05]  /*2990*/  @!P0 BRA `(.L_x_24628) ;  /* 0x0000000000608947 */ /* 0x000fea0003800000 */
[----:B------:R-:W-:-:S13]  /*29a0*/  ISETP.NE.AND P0, PT, R0, 0x1d, PT ;  /* 0x0000001d0000780c */ /* 0x000fda0003f05270 */
[----:B------:R-:W-:Y:S05]  /*29b0*/  @!P0 BRA `(.L_x_24629) ;  /* 0x0000000000508947 */ /* 0x000fea0003800000 */
[----:B------:R-:W-:-:S13]  /*29c0*/  ISETP.NE.AND P0, PT, R0, 0x2c, PT ;  /* 0x0000002c0000780c */ /* 0x000fda0003f05270 */
[----:B------:R4:W-:Y:S01]  /*29d0*/  @!P0 STG.E.U8 desc[UR36][R16.64], RZ ;  /* 0x000000ff10008986 */ /* 0x0009e2000c101124 */
[----:B------:R-:W-:Y:S05]  /*29e0*/  @!P0 BRA `(.L_x_24613) ;  /* 0x0000000000508947 */ /* 0x000fea0003800000 */
.L_x_24612:
        /* <DEDUP_REMOVED lines=16> */
.L_x_24630:
[----:B------:R-:W-:Y:S05]  /*2af0*/  BRA `(.L_x_24613) ;  /* 0x00000000000c7947 */ /* 0x000fea0003800000 */
.L_x_24629:
[----:B------:R0:W-:Y:S01]  /*2b00*/  STG.E.64 desc[UR36][R16.64], RZ ;  /* 0x000000ff10007986 */ /* 0x0001e2000c101b24 */
[----:B------:R-:W-:Y:S05]  /*2b10*/  BRA `(.L_x_24613) ;  /* 0x0000000000047947 */ /* 0x000fea0003800000 */
.L_x_24628:
[----:B------:R0:W-:Y:S02]  /*2b20*/  STG.E desc[UR36][R16.64], RZ ;  /* 0x000000ff10007986 */ /* 0x0001e4000c101924 */
.L_x_24613:
[----:B------:R-:W-:-:S04]  /*2b30*/  IMAD R18, R18, 0x200, R23 ;  /* 0x0000020012127824 */ /* 0x000fc800078e0217 */
[----:B------:R-:W-:-:S07]  /*2b40*/  VIADD R19, R18, 0x80 ;  /* 0x0000008012137836 */ /* 0x000fce0000000000 */
.L_x_24571:
[----:B------:R-:W-:Y:S05]  /*2b50*/  BSYNC B7 ;  /* 0x0000000000077941 */ /* 0x000fea0003800000 */
.L_x_24570:
        /* <DEDUP_REMOVED lines=307> */
.L_x_24633:
        /* <DEDUP_REMOVED lines=21> */
.L_x_24637:
[----:B------:R0:W5:Y:S01]  /*3fe0*/  LDG.E.U8 R2, desc[UR36][R4.64] ;  /* 0x0000002404027981 */ /* 0x000162000c1e1100 */
[----:B------:R-:W-:Y:S01]  /*3ff0*/  IMAD.MOV.U32 R3, RZ, RZ, RZ ;  /* 0x000000ffff037224 */ /* 0x000fe200078e00ff */
[----:B------:R-:W-:Y:S06]  /*4000*/  BRA `(.L_x_24639) ;  /* 0x0000000c00487947 */ /* 0x000fec0003800000 */
.L_x_24636:
        /* <DEDUP_REMOVED lines=8> */
.L_x_24641:
[----:B------:R-:W2:Y:S02]  /*4090*/  LDG.E R2, desc[UR36][R4.64] ;  /* 0x0000002404027981 */ /* 0x000ea4000c1e1900 */
[----:B--2---:R-:W-:Y:S01]  /*40a0*/  SHF.R.S32.HI R3, RZ, 0x1f, R2 ;  /* 0x0000001fff037819 */ /* 0x004fe20000011402 */
[----:B------:R-:W-:Y:S06]  /*40b0*/  BRA `(.L_x_24639) ;  /* 0x0000000c001c7947 */ /* 0x000fec0003800000 */
.L_x_24640:
[----:B------:R-:W2:Y:S02]  /*40c0*/  LDG.E.S16 R2, desc[UR36][R4.64] ;  /* 0x0000002404027981 */ /* 0x000ea4000c1e1700 */
[----:B--2---:R-:W-:Y:S01]  /*40d0*/  SHF.R.S32.HI R3, RZ, 0x1f, R2 ;  /* 0x0000001fff037819 */ /* 0x004fe20000011402 */
[----:B------:R-:W-:Y:S06]  /*40e0*/  BRA `(.L_x_24639) ;  /* 0x0000000c00107947 */ /* 0x000fec0003800000 */
.L_x_24635:
        /* <DEDUP_REMOVED lines=9> */
.L_x_24643:
[----:B------:R-:W2:Y:S02]  /*4180*/  LDG.E.U16 R4, desc[UR36][R4.64] ;  /* 0x0000002404047981 */ /* 0x000ea4000c1e1500 */
[----:B--2---:R-:W-:-:S06]  /*4190*/  HADD2.F32 R2, -RZ, R4.H0_H0 ;  /* 0x20000004ff027230 */ /* 0x004fcc0000004100 */
[----:B------:R-:W0:Y:S01]  /*41a0*/  F2I.S64.TRUNC R2, R2 ;  /* 0x0000000200027311 */ /* 0x000e22000020d900 */
[----:B------:R-:W-:Y:S05]  /*41b0*/  BRA `(.L_x_24639) ;  /* 0x0000000800dc7947 */ /* 0x000fea0003800000 */
.L_x_24642:
        /* <DEDUP_REMOVED lines=9> */
.L_x_24645:
[----:B------:R-:W2:Y:S02]  /*4250*/  LDG.E.U16 R4, desc[UR36][R4.64] ;  /* 0x0000002404047981 */ /* 0x000ea4000c1e1500 */
[----:B--2---:R-:W-:-:S06]  /*4260*/  HADD2.F32 R2, -RZ, R4.H0_H0 ;  /* 0x20000004ff027230 */ /* 0x004fcc0000004100 */
[----:B------:R-:W3:Y:S01]  /*4270*/  F2I.S64.TRUNC R2, R2 ;  /* 0x0000000200027311 */ /* 0x000ee2000020d900 */
[----:B------:R-:W-:Y:S05]  /*4280*/  BRA `(.L_x_24639) ;  /* 0x0000000800a87947 */ /* 0x000fea0003800000 */
.L_x_24644:
[----:B------:R-:W2:Y:S02]  /*4290*/  LDG.E.64 R2, desc[UR36][R4.64] ;  /* 0x0000002404027981 */ /* 0x000ea4000c1e1b00 */
[----:B--2---:R-:W4:Y:S01]  /*42a0*/  F2I.S64.F64.TRUNC R2, R2 ;  /* 0x0000000200027311 */ /* 0x004f22000030d900 */
[----:B------:R-:W-:Y:S05]  /*42b0*/  BRA `(.L_x_24639) ;  /* 0x00000008009c7947 */ /* 0x000fea0003800000 */
.L_x_24634:
        /* <DEDUP_REMOVED lines=13> */
.L_x_24648:
[----:B------:R-:W2:Y:S02]  /*4390*/  LDG.E.64 R2, desc[UR36][R4.64] ;  /* 0x0000002404027981 */ /* 0x000ea4000c1e1b00 */
[----:B--2---:R-:W0:Y:S01]  /*43a0*/  F2I.S64.F64.TRUNC R2, R2 ;  /* 0x0000000200027311 */ /* 0x004e22000030d900 */
[----:B------:R-:W-:Y:S05]  /*43b0*/  BRA `(.L_x_24639) ;  /* 0x00000008005c7947 */ /* 0x000fea0003800000 */
.L_x_24647:
        /* <DEDUP_REMOVED lines=27> */
.L_x_24650:
        /* <DEDUP_REMOVED lines=14> */
.L_x_24649:
[----:B------:R-:W2:Y:S02]  /*4650*/  LDG.E.U16 R2, desc[UR36][R4.64] ;  /* 0x0000002404027981 */ /* 0x000ea4000c1e1500 */
[----:B--2---:R-:W-:-:S06]  /*4660*/  IMAD.U32 R2, R2, 0x10000, RZ ;  /* 0x0001000002027824 */ /* 0x004fcc00078e00ff */
[----:B------:R-:W0:Y:S01]  /*4670*/  F2I.S64.TRUNC R2, R2 ;  /* 0x0000000200027311 */ /* 0x000e22000020d900 */
[----:B------:R-:W-:Y:S05]  /*4680*/  BRA `(.L_x_24639) ;  /* 0x0000000400a87947 */ /* 0x000fea0003800000 */
.L_x_24646:
        /* <DEDUP_REMOVED lines=11> */
.L_x_24653:
        /* <DEDUP_REMOVED lines=21> */
.L_x_24657:
[----:B------:R-:W-:Y:S05]  /*4890*/  BSYNC B1 ;  /* 0x0000000000017941 */ /* 0x000fea0003800000 */
.L_x_24656:
[----:B------:R-:W-:Y:S01]  /*48a0*/  IMAD.SHL.U32 R2, R2, 0x100000, RZ ;  /* 0x0010000002027824 */ /* 0x000fe200078e00ff */
[----:B------:R-:W-:-:S04]  /*48b0*/  LEA R3, R0, 0x3b800000, 0x17 ;  /* 0x3b80000000037811 */ /* 0x000fc800078eb8ff */
[----:B------:R-:W-:-:S07]  /*48c0*/  LOP3.LUT R2, R3, R2, R4, 0xfe, !PT ;  /* 0x0000000203027212 */ /* 0x000fce00078efe04 */
.L_x_24655:
[----:B------:R-:W-:Y:S05]  /*48d0*/  BSYNC B0 ;  /* 0x0000000000007941 */ /* 0x000fea0003800000 */
.L_x_24654:
[----:B------:R-:W0:Y:S01]  /*48e0*/  F2I.S64.TRUNC R2, R2 ;  /* 0x0000000200027311 */ /* 0x000e22000020d900 */
[----:B------:R-:W-:Y:S05]  /*48f0*/  BRA `(.L_x_24639) ;  /* 0x00000004000c7947 */ /* 0x000fea0003800000 */
.L_x_24652:
        /* <DEDUP_REMOVED lines=21> */
.L_x_24661:
[----:B------:R-:W-:Y:S05]  /*4a50*/  BSYNC B1 ;  /* 0x0000000000017941 */ /* 0x000fea0003800000 */
.L_x_24660:
[----:B------:R-:W-:Y:S01]  /*4a60*/  IMAD.SHL.U32 R2, R2, 0x200000, RZ ;  /* 0x0020000002027824 */ /* 0x000fe200078e00ff */
[----:B------:R-:W-:-:S04]  /*4a70*/  LEA R3, R0, 0x37800000, 0x17 ;  /* 0x3780000000037811 */ /* 0x000fc800078eb8ff */
[----:B------:R-:W-:-:S07]  /*4a80*/  LOP3.LUT R2, R3, R2, R4, 0xfe, !PT ;  /* 0x0000000203027212 */ /* 0x000fce00078efe04 */
.L_x_24659:
[----:B------:R-:W-:Y:S05]  /*4a90*/  BSYNC B0 ;  /* 0x0000000000007941 */ /* 0x000fea0003800000 */
.L_x_24658:
[----:B------:R-:W0:Y:S01]  /*4aa0*/  F2I.S64.TRUNC R2, R2 ;  /* 0x0000000200027311 */ /* 0x000e22000020d900 */
[----:B------:R-:W-:Y:S05]  /*4ab0*/  BRA `(.L_x_24639) ;  /* 0x00000000009c7947 */ /* 0x000fea0003800000 */
.L_x_24651:
        /* <DEDUP_REMOVED lines=14> */
.L_x_24665:
[----:B------:R-:W-:Y:S05]  /*4ba0*/  BSYNC B0 ;  /* 0x0000000000007941 */ /* 0x000fea0003800000 */
.L_x_24664:
[----:B------:R-:W0:Y:S01]  /*4bb0*/  F2I.S64.TRUNC R2, R2 ;  /* 0x0000000200027311 */ /* 0x000e22000020d900 */
[----:B------:R-:W-:Y:S05]  /*4bc0*/  BRA `(.L_x_24639) ;  /* 0x0000000000587947 */ /* 0x000fea0003800000 */
.L_x_24638:
        /* <DEDUP_REMOVED lines=16> */
.L_x_24666:
[----:B------:R-:W-:Y:S01]  /*4cd0*/  CS2R R2, SRZ ;  /* 0x0000000000027805 */ /* 0x000fe2000001ff00 */
[----:B------:R-:W-:Y:S06]  /*4ce0*/  BRA `(.L_x_24639) ;  /* 0x0000000000107947 */ /* 0x000fec0003800000 */
.L_x_24663:
[----:B------:R0:W5:Y:S01]  /*4cf0*/  LDG.E.64 R2, desc[UR36][R4.64] ;  /* 0x0000002404027981 */ /* 0x000162000c1e1b00 */
[----:B------:R-:W-:Y:S05]  /*4d00*/  BRA `(.L_x_24639) ;  /* 0x0000000000087947 */ /* 0x000fea0003800000 */
.L_x_24662:
[----:B------:R0:W5:Y:S01]  /*4d10*/  LDG.E R2, desc[UR36][R4.64] ;  /* 0x0000002404027981 */ /* 0x000162000c1e1900 */
[----:B------:R-:W-:-:S07]  /*4d20*/  IMAD.MOV.U32 R3, RZ, RZ, RZ ;  /* 0x000000ffff037224 */ /* 0x000fce00078e00ff */
.L_x_24639:
        /* <DEDUP_REMOVED lines=27> */
.L_x_24668:
[----:B------:R-:W-:Y:S05]  /*4ee0*/  BSYNC B6 ;  /* 0x0000000000067941 */ /* 0x000fea0003800000 */
.L_x_24667:
        /* <DEDUP_REMOVED lines=14> */
.L_x_24672:
[----:B------:R0:W-:Y:S01]  /*4fd0*/  STG.E.U8 desc[UR36][R16.64], RZ ;  /* 0x000000ff10007986 */ /* 0x0001e2000c101124 */
[----:B------:R-:W-:Y:S05]  /*4fe0*/  BRA `(.L_x_24674) ;  /* 0x00000004008c7947 */ /* 0x000fea0003800000 */
.L_x_24671:
        /* <DEDUP_REMOVED lines=8> */
.L_x_24676:
[----:B------:R0:W-:Y:S01]  /*5070*/  STG.E desc[UR36][R16.64], RZ ;  /* 0x000000ff10007986 */ /* 0x0001e2000c101924 */
[----:B------:R-:W-:Y:S05]  /*5080*/  BRA `(.L_x_24674) ;  /* 0x0000000400647947 */ /* 0x000fea0003800000 */
.L_x_24675:
[----:B------:R0:W-:Y:S01]  /*5090*/  STG.E.U16 desc[UR36][R16.64], RZ ;  /* 0x000000ff10007986 */ /* 0x0001e2000c101524 */
[----:B------:R-:W-:Y:S05]  /*50a0*/  BRA `(.L_x_24674) ;  /* 0x00000004005c7947 */ /* 0x000fea0003800000 */
.L_x_24670:
        /* <DEDUP_REMOVED lines=8> */
.L_x_24678:
[----:B------:R0:W-:Y:S01]  /*5130*/  STG.E.U16 desc[UR36][R16.64], RZ ;  /* 0x000000ff10007986 */ /* 0x0001e2000c101524 */
[----:B------:R-:W-:Y:S05]  /*5140*/  BRA `(.L_x_24674) ;  /* 0x0000000400347947 */ /* 0x000fea0003800000 */
.L_x_24677:
        /* <DEDUP_REMOVED lines=8> */
.L_x_24680:
[----:B------:R0:W-:Y:S01]  /*51d0*/  STG.E desc[UR36][R16.64], RZ ;  /* 0x000000ff10007986 */ /* 0x0001e2000c101924 */
[----:B------:R-:W-:Y:S05]  /*51e0*/  BRA `(.L_x_24674) ;  /* 0x00000004000c7947 */ /* 0x000fea0003800000 */
.L_x_24679:
[----:B------:R0:W-:Y:S01]  /*51f0*/  STG.E.64 desc[UR36][R16.64], RZ ;  /* 0x000000ff10007986 */ /* 0x0001e2000c101b24 */
[----:B------:R-:W-:Y:S05]  /*5200*/  BRA `(.L_x_24674) ;  /* 0x0000000400047947 */ /* 0x000fea0003800000 */
.L_x_24669:
        /* <DEDUP_REMOVED lines=10> */
.L_x_24683:
[----:B------:R0:W-:Y:S01]  /*52b0*/  STG.E.128 desc[UR36][R16.64], RZ ;  /* 0x000000ff10007986 */ /* 0x0001e2000c101d24 */
[----:B------:R-:W-:Y:S05]  /*52c0*/  BRA `(.L_x_24674) ;  /* 0x0000000000d47947 */ /* 0x000fea0003800000 */
.L_x_24682:
        /* <DEDUP_REMOVED lines=8> */
.L_x_24685:
[----:B------:R3:W-:Y:S01]  /*5350*/  STG.E.U8 desc[UR36][R16.64], RZ ;  /* 0x000000ff10007986 */ /* 0x0007e2000c101124 */
[----:B------:R-:W-:Y:S05]  /*5360*/  BRA `(.L_x_24674) ;  /* 0x0000000000ac7947 */ /* 0x000fea0003800000 */
.L_x_24684:
[----:B------:R0:W-:Y:S01]  /*5370*/  STG.E.U16 desc[UR36][R16.64], RZ ;  /* 0x000000ff10007986 */ /* 0x0001e2000c101524 */
[----:B------:R-:W-:Y:S05]  /*5380*/  BRA `(.L_x_24674) ;  /* 0x0000000000a47947 */ /* 0x000fea0003800000 */
.L_x_24681:
        /* <DEDUP_REMOVED lines=10> */
.L_x_24688:
[----:B------:R0:W-:Y:S01]  /*5430*/  STG.E.U8 desc[UR36][R16.64], RZ ;  /* 0x000000ff10007986 */ /* 0x0001e2000c101124 */
[----:B------:R-:W-:Y:S05]  /*5440*/  BRA `(.L_x_24674) ;  /* 0x0000000000747947 */ /* 0x000fea0003800000 */
.L_x_24687:
[----:B------:R0:W-:Y:S01]  /*5450*/  STG.E.U8 desc[UR36][R16.64], RZ ;  /* 0x000000ff10007986 */ /* 0x0001e2000c101124 */
[----:B------:R-:W-:Y:S05]  /*5460*/  BRA `(.L_x_24674) ;  /* 0x00000000006c7947 */ /* 0x000fea0003800000 */
.L_x_24686:
[----:B------:R-:W-:-:S13]  /*5470*/  ISETP.NE.AND P0, PT, R0, 0x1c, PT ;  /* 0x0000001c0000780c */ /* 0x000fda0003f05270 */
[----:B------:R-:W-:Y:S05]  /*5480*/  @!P0 BRA `(.L_x_24689) ;  /* 0x0000000000608947 */ /* 0x000fea0003800000 */
[----:B------:R-:W-:-:S13]  /*5490*/  ISETP.NE.AND P0, PT, R0, 0x1d, PT ;  /* 0x0000001d0000780c */ /* 0x000fda0003f05270 */
[----:B------:R-:W-:Y:S05]  /*54a0*/  @!P0 BRA `(.L_x_24690) ;  /* 0x0000000000508947 */ /* 0x000fea0003800000 */
[----:B------:R-:W-:-:S13]  /*54b0*/  ISETP.NE.AND P0, PT, R0, 0x2c, PT ;  /* 0x0000002c0000780c */ /* 0x000fda0003f05270 */
[----:B------:R0:W-:Y:S01]  /*54c0*/  @!P0 STG.E.U8 desc[UR36][R16.64], RZ ;  /* 0x000000ff10008986 */ /* 0x0001e2000c101124 */
[----:B------:R-:W-:Y:S05]  /*54d0*/  @!P0 BRA `(.L_x_24674) ;  /* 0x0000000000508947 */ /* 0x000fea0003800000 */
.L_x_24673:
        /* <DEDUP_REMOVED lines=16> */
.L_x_24691:
[----:B------:R-:W-:Y:S05]  /*55e0*/  BRA `(.L_x_24674) ;  /* 0x00000000000c7947 */ /* 0x000fea0003800000 */
.L_x_24690:
[----:B------:R0:W-:Y:S01]  /*55f0*/  STG.E.64 desc[UR36][R16.64], RZ ;  /* 0x000000ff10007986 */ /* 0x0001e2000c101b24 */
[----:B------:R-:W-:Y:S05]  /*5600*/  BRA `(.L_x_24674) ;  /* 0x0000000000047947 */ /* 0x000fea0003800000 */
.L_x_24689:
[----:B------:R0:W-:Y:S02]  /*5610*/  STG.E desc[UR36][R16.64], RZ ;  /* 0x000000ff10007986 */ /* 0x0001e4000c101924 */
.L_x_24674:
[----:B------:R-:W-:-:S07]  /*5620*/  VIADD R19, R19, 0x80 ;  /* 0x0000008013137836 */ /* 0x000fce0000000000 */
.L_x_24632:
[----:B------:R-:W-:Y:S05]  /*5630*/  BSYNC B7 ;  /* 0x0000000000077941 */ /* 0x000fea0003800000 */
.L_x_24631:
        /* <DEDUP_REMOVED lines=307> */
.L_x_24694:
        /* <DEDUP_REMOVED lines=21> */
.L_x_24698:
[----:B------:R1:W5:Y:S01]  /*6ac0*/  LDG.E.U8 R2, desc[UR36][R4.64] ;  /* 0x0000002404027981 */ /* 0x000362000c1e1100 */
[----:B------:R-:W-:Y:S01]  /*6ad0*/  IMAD.MOV.U32 R3, RZ, RZ, RZ ;  /* 0x000000ffff037224 */ /* 0x000fe200078e00ff */
[----:B------:R-:W-:Y:S06]  /*6ae0*/  BRA `(.L_x_24700) ;  /* 0x0000000c00487947 */ /* 0x000fec0003800000 */
.L_x_24697:
        /* <DEDUP_REMOVED lines=8> */
.L_x_24702:
[----:B------:R-:W2:Y:S02]  /*6b70*/  LDG.E R2, desc[UR36][R4.64] ;  /* 0x0000002404027981 */ /* 0x000ea4000c1e1900 */
[----:B--2---:R-:W-:Y:S01]  /*6b80*/  SHF.R.S32.HI R3, RZ, 0x1f, R2 ;  /* 0x0000001fff037819 */ /* 0x004fe20000011402 */
[----:B------:R-:W-:Y:S06]  /*6b90*/  BRA `(.L_x_24700) ;  /* 0x0000000c001c7947 */ /* 0x000fec0003800000 */
.L_x_24701:
[----:B------:R-:W2:Y:S02]  /*6ba0*/  LDG.E.S16 R2, desc[UR36][R4.64] ;  /* 0x0000002404027981 */ /* 0x000ea4000c1e1700 */
[----:B--2---:R-:W-:Y:S01]  /*6bb0*/  SHF.R.S32.HI R3, RZ, 0x1f, R2 ;  /* 0x0000001fff037819 */ /* 0x004fe20000011402 */
[----:B------:R-:W-:Y:S06]  /*6bc0*/  BRA `(.L_x_24700) ;  /* 0x0000000c00107947 */ /* 0x000fec0003800000 */
.L_x_24696:
        /* <DEDUP_REMOVED lines=9> */
.L_x_24704:
[----:B------:R-:W2:Y:S02]  /*6c60*/  LDG.E.U16 R4, desc[UR36][R4.64] ;  /* 0x0000002404047981 */ /* 0x000ea4000c1e1500 */
[----:B--2---:R-:W-:-:S06]  /*6c70*/  HADD2.F32 R2, -RZ, R4.H0_H0 ;  /* 0x20000004ff027230 */ /* 0x004fcc0000004100 */
[----:B------:R-:W2:Y:S01]  /*6c80*/  F2I.S64.TRUNC R2, R2 ;  /* 0x0000000200027311 */ /* 0x000ea2000020d900 */
[----:B------:R-:W-:Y:S05]  /*6c90*/  BRA `(.L_x_24700) ;  /* 0x0000000800dc7947 */ /* 0x000fea0003800000 */
.L_x_24703:
        /* <DEDUP_REMOVED lines=9> */
.L_x_24706:
[----:B------:R-:W2:Y:S02]  /*6d30*/  LDG.E.U16 R4, desc[UR36][R4.64] ;  /* 0x0000002404047981 */ /* 0x000ea4000c1e1500 */
[----:B--2---:R-:W-:-:S06]  /*6d40*/  HADD2.F32 R2, -RZ, R4.H0_H0 ;  /* 0x20000004ff027230 */ /* 0x004fcc0000004100 */
[----:B------:R-:W0:Y:S01]  /*6d50*/  F2I.S64.TRUNC R2, R2 ;  /* 0x0000000200027311 */ /* 0x000e22000020d900 */
[----:B------:R-:W-:Y:S05]  /*6d60*/  BRA `(.L_x_24700) ;  /* 0x0000000800a87947 */ /* 0x000fea0003800000 */
.L_x_24705:
[----:B------:R-:W2:Y:S02]  /*6d70*/  LDG.E.64 R2, desc[UR36][R4.64] ;  /* 0x0000002404027981 */ /* 0x000ea4000c1e1b00 */
[----:B--2---:R-:W4:Y:S01]  /*6d80*/  F2I.S64.F64.TRUNC R2, R2 ;  /* 0x0000000200027311 */ /* 0x004f22000030d900 */
[----:B------:R-:W-:Y:S05]  /*6d90*/  BRA `(.L_x_24700) ;  /* 0x00000008009c7947 */ /* 0x000fea0003800000 */
.L_x_24695:
        /* <DEDUP_REMOVED lines=13> */
.L_x_24709:
[----:B------:R-:W2:Y:S02]  /*6e70*/  LDG.E.64 R2, desc[UR36][R4.64] ;  /* 0x0000002404027981 */ /* 0x000ea4000c1e1b00 */
[----:B--2---:R-:W0:Y:S01]  /*6e80*/  F2I.S64.F64.TRUNC R2, R2 ;  /* 0x0000000200027311 */ /* 0x004e22000030d900 */
[----:B------:R-:W-:Y:S05]  /*6e90*/  BRA `(.L_x_24700) ;  /* 0x00000008005c7947 */ /* 0x000fea0003800000 */
.L_x_24708:
        /* <DEDUP_REMOVED lines=27> */
.L_x_24711:
        /* <DEDUP_REMOVED lines=14> */
.L_x_24710:
[----:B------:R-:W2:Y:S02]  /*7130*/  LDG.E.U16 R2, desc[UR36][R4.64] ;  /* 0x0000002404027981 */ /* 0x000ea4000c1e1500 */
[----:B--2---:R-:W-:-:S06]  /*7140*/  IMAD.U32 R2, R2, 0x10000, RZ ;  /* 0x0001000002027824 */ /* 0x004fcc00078e00ff */
[----:B------:R-:W0:Y:S01]  /*7150*/  F2I.S64.TRUNC R2, R2 ;  /* 0x0000000200027311 */ /* 0x000e22000020d900 */
[----:B------:R-:W-:Y:S05]  /*7160*/  BRA `(.L_x_24700) ;  /* 0x0000000400a87947 */ /* 0x000fea0003800000 */
.L_x_24707:
        /* <DEDUP_REMOVED lines=11> */
.L_x_24714:
        /* <DEDUP_REMOVED lines=21> */
.L_x_24718:
[----:B------:R-:W-:Y:S05]  /*7370*/  BSYNC B1 ;  /* 0x0000000000017941 */ /* 0x000fea0003800000 */
.L_x_24717:
[----:B------:R-:W-:Y:S01]  /*7380*/  IMAD.SHL.U32 R2, R2, 0x100000, RZ ;  /* 0x0010000002027824 */ /* 0x000fe200078e00ff */
[----:B------:R-:W-:-:S04]  /*7390*/  LEA R3, R0, 0x3b800000, 0x17 ;  /* 0x3b80000000037811 */ /* 0x000fc800078eb8ff */
[----:B------:R-:W-:-:S07]  /*73a0*/  LOP3.LUT R2, R3, R2, R4, 0xfe, !PT ;  /* 0x0000000203027212 */ /* 0x000fce00078efe04 */
.L_x_24716:
[----:B------:R-:W-:Y:S05]  /*73b0*/  BSYNC B0 ;  /* 0x0000000000007941 */ /* 0x000fea0003800000 */
.L_x_24715:
[----:B------:R-:W0:Y:S01]  /*73c0*/  F2I.S64.TRUNC R2, R2 ;  /* 0x0000000200027311 */ /* 0x000e22000020d900 */
[----:B------:R-:W-:Y:S05]  /*73d0*/  BRA `(.L_x_24700) ;  /* 0x00000004000c7947 */ /* 0x000fea0003800000 */
.L_x_24713:
        /* <DEDUP_REMOVED lines=21> */
.L_x_24722:
[----:B------:R-:W-:Y:S05]  /*7530*/  BSYNC B1 ;  /* 0x0000000000017941 */ /* 0x000fea0003800000 */
.L_x_24721:
[----:B------:R-:W-:Y:S01]  /*7540*/  IMAD.SHL.U32 R2, R2, 0x200000, RZ ;  /* 0x0020000002027824 */ /* 0x000fe200078e00ff */
[----:B------:R-:W-:-:S04]  /*7550*/  LEA R3, R0, 0x37800000, 0x17 ;  /* 0x3780000000037811 */ /* 0x000fc800078eb8ff */
[----:B------:R-:W-:-:S07]  /*7560*/  LOP3.LUT R2, R3, R2, R4, 0xfe, !PT ;  /* 0x0000000203027212 */ /* 0x000fce00078efe04 */
.L_x_24720:
[----:B------:R-:W-:Y:S05]  /*7570*/  BSYNC B0 ;  /* 0x0000000000007941 */ /* 0x000fea0003800000 */
.L_x_24719:
[----:B------:R-:W0:Y:S01]  /*7580*/  F2I.S64.TRUNC R2, R2 ;  /* 0x0000000200027311 */ /* 0x000e22000020d900 */
[----:B------:R-:W-:Y:S05]  /*7590*/  BRA `(.L_x_24700) ;  /* 0x00000000009c7947 */ /* 0x000fea0003800000 */
.L_x_24712:
        /* <DEDUP_REMOVED lines=14> */
.L_x_24726:
[----:B------:R-:W-:Y:S05]  /*7680*/  BSYNC B0 ;  /* 0x0000000000007941 */ /* 0x000fea0003800000 */
.L_x_24725:
[----:B------:R-:W0:Y:S01]  /*7690*/  F2I.S64.TRUNC R2, R2 ;  /* 0x0000000200027311 */ /* 0x000e22000020d900 */
[----:B------:R-:W-:Y:S05]  /*76a0*/  BRA `(.L_x_24700) ;  /* 0x0000000000587947 */ /* 0x000fea0003800000 */
.L_x_24699:
        /* <DEDUP_REMOVED lines=16> */
.L_x_24727:
[----:B------:R-:W-:Y:S01]  /*77b0*/  CS2R R2, SRZ ;  /* 0x0000000000027805 */ /* 0x000fe2000001ff00 */
[----:B------:R-:W-:Y:S06]  /*77c0*/  BRA `(.L_x_24700) ;  /* 0x0000000000107947 */ /* 0x000fec0003800000 */
.L_x_24724:
[----:B------:R0:W5:Y:S01]  /*77d0*/  LDG.E.64 R2, desc[UR36][R4.64] ;  /* 0x0000002404027981 */ /* 0x000162000c1e1b00 */
[----:B------:R-:W-:Y:S05]  /*77e0*/  BRA `(.L_x_24700) ;  /* 0x0000000000087947 */ /* 0x000fea0003800000 */
.L_x_24723:
[----:B------:R0:W5:Y:S01]  /*77f0*/  LDG.E R2, desc[UR36][R4.64] ;  /* 0x0000002404027981 */ /* 0x000162000c1e1900 */
[----:B------:R-:W-:-:S07]  /*7800*/  IMAD.MOV.U32 R3, RZ, RZ, RZ ;  /* 0x000000ffff037224 */ /* 0x000fce00078e00ff */
.L_x_24700:
        /* <DEDUP_REMOVED lines=27> */
.L_x_24729:
[----:B------:R-:W-:Y:S05]  /*79c0*/  BSYNC B6 ;  /* 0x0000000000067941 */ /* 0x000fea0003800000 */
.L_x_24728:
        /* <DEDUP_REMOVED lines=14> */
.L_x_24733:
[----:B------:R0:W-:Y:S01]  /*7ab0*/  STG.E.U8 desc[UR36][R16.64], RZ ;  /* 0x000000ff10007986 */ /* 0x0001e2000c101124 */
[----:B------:R-:W-:Y:S05]  /*7ac0*/  BRA `(.L_x_24735) ;  /* 0x00000004008c7947 */ /* 0x000fea0003800000 */
.L_x_24732:
        /* <DEDUP_REMOVED lines=8> */
.L_x_24737:
[----:B------:R4:W-:Y:S01]  /*7b50*/  STG.E desc[UR36][R16.64], RZ ;  /* 0x000000ff10007986 */ /* 0x0009e2000c101924 */
[----:B------:R-:W-:Y:S05]  /*7b60*/  BRA `(.L_x_24735) ;  /* 0x0000000400647947 */ /* 0x000fea0003800000 */
.L_x_24736:
[----:B------:R3:W-:Y:S01]  /*7b70*/  STG.E.U16 desc[UR36][R16.64], RZ ;  /* 0x000000ff10007986 */ /* 0x0007e2000c101524 */
[----:B------:R-:W-:Y:S05]  /*7b80*/  BRA `(.L_x_24735) ;  /* 0x00000004005c7947 */ /* 0x000fea0003800000 */
.L_x_24731:
        /* <DEDUP_REMOVED lines=8> */
.L_x_24739:
[----:B------:R0:W-:Y:S01]  /*7c10*/  STG.E.U16 desc[UR36][R16.64], RZ ;  /* 0x000000ff10007986 */ /* 0x0001e2000c101524 */
[----:B------:R-:W-:Y:S05]  /*7c20*/  BRA `(.L_x_24735) ;  /* 0x0000000400347947 */ /* 0x000fea0003800000 */
.L_x_24738:
        /* <DEDUP_REMOVED lines=8> */
.L_x_24741:
[----:B------:R0:W-:Y:S01]  /*7cb0*/  STG.E desc[UR36][R16.64], RZ ;  /* 0x000000ff10007986 */ /* 0x0001e2000c101924 */
[----:B------:R-:W-:Y:S05]  /*7cc0*/  BRA `(.L_x_24735) ;  /* 0x00000004000c7947 */ /* 0x000fea0003800000 */
.L_x_24740:
[----:B------:R0:W-:Y:S01]  /*7cd0*/  STG.E.64 desc[UR36][R16.64], RZ ;  /* 0x000000ff10007986 */ /* 0x0001e2000c101b24 */
[----:B------:R-:W-:Y:S05]  /*7ce0*/  BRA `(.L_x_24735) ;  /* 0x0000000400047947 */ /* 0x000fea0003800000 */
.L_x_24730:
        /* <DEDUP_REMOVED lines=10> */
.L_x_24744:
[----:B------:R0:W-:Y:S01]  /*7d90*/  STG.E.128 desc[UR36][R16.64], RZ ;  /* 0x000000ff10007986 */ /* 0x0001e2000c101d24 */
[----:B------:R-:W-:Y:S05]  /*7da0*/  BRA `(.L_x_24735) ;  /* 0x0000000000d47947 */ /* 0x000fea0003800000 */
.L_x_24743:
        /* <DEDUP_REMOVED lines=8> */
.L_x_24746:
[----:B------:R0:W-:Y:S01]  /*7e30*/  STG.E.U8 desc[UR36][R16.64], RZ ;  /* 0x000000ff10007986 */ /* 0x0001e2000c101124 */
[----:B------:R-:W-:Y:S05]  /*7e40*/  BRA `(.L_x_24735) ;  /* 0x0000000000ac7947 */ /* 0x000fea0003800000 */
.L_x_24745:
[----:B------:R0:W-:Y:S01]  /*7e50*/  STG.E.U16 desc[UR36][R16.64], RZ ;  /* 0x000000ff10007986 */ /* 0x0001e2000c101524 */
[----:B------:R-:W-:Y:S05]  /*7e60*/  BRA `(.L_x_24735) ;  /* 0x0000000000a47947 */ /* 0x000fea0003800000 */
.L_x_24742:
        /* <DEDUP_REMOVED lines=10> */
.L_x_24749:
[----:B------:R0:W-:Y:S01]  /*7f10*/  STG.E.U8 desc[UR36][R16.64], RZ ;  /* 0x000000ff10007986 */ /* 0x0001e2000c101124 */
[----:B------:R-:W-:Y:S05]  /*7f20*/  BRA `(.L_x_24735) ;  /* 0x0000000000747947 */ /* 0x000fea0003800000 */
.L_x_24748:
[----:B------:R0:W-:Y:S01]  /*7f30*/  STG.E.U8 desc[UR36][R16.64], RZ ;  /* 0x000000ff10007986 */ /* 0x0001e2000c101124 */
[----:B------:R-:W-:Y:S05]  /*7f40*/  BRA `(.L_x_24735) ;  /* 0x00000000006c7947 */ /* 0x000fea0003800000 */
.L_x_24747:
[----:B------:R-:W-:-:S13]  /*7f50*/  ISETP.NE.AND P0, PT, R0, 0x1c, PT ;  /* 0x0000001c0000780c */ /* 0x000fda0003f05270 */
[----:B------:R-:W-:Y:S05]  /*7f60*/  @!P0 BRA `(.L_x_24750) ;  /* 0x0000000000608947 */ /* 0x000fea0003800000 */
[----:B------:R-:W-:-:S13]  /*7f70*/  ISETP.NE.AND P0, PT, R0, 0x1d, PT ;  /* 0x0000001d0000780c */ /* 0x000fda0003f05270 */
[----:B------:R-:W-:Y:S05]  /*7f80*/  @!P0 BRA `(.L_x_24751) ;  /* 0x0000000000508947 */ /* 0x000fea0003800000 */
[----:B------:R-:W-:-:S13]  /*7f90*/  ISETP.NE.AND P0, PT, R0, 0x2c, PT ;  /* 0x0000002c0000780c */ /* 0x000fda0003f05270 */
[----:B------:R0:W-:Y:S01]  /*7fa0*/  @!P0 STG.E.U8 desc[UR36][R16.64], RZ ;  /* 0x000000ff10008986 */ /* 0x0001e2000c101124 */
[----:B------:R-:W-:Y:S05]  /*7fb0*/  @!P0 BRA `(.L_x_24735) ;  /* 0x0000000000508947 */ /* 0x000fea0003800000 */
.L_x_24734:
        /* <DEDUP_REMOVED lines=16> */
.L_x_24752:
[----:B------:R-:W-:Y:S05]  /*80c0*/  BRA `(.L_x_24735) ;  /* 0x00000000000c7947 */ /* 0x000fea0003800000 */
.L_x_24751:
[----:B------:R0:W-:Y:S01]  /*80d0*/  STG.E.64 desc[UR36][R16.64], RZ ;  /* 0x000000ff10007986 */ /* 0x0001e2000c101b24 */
[----:B------:R-:W-:Y:S05]  /*80e0*/  BRA `(.L_x_24735) ;  /* 0x0000000000047947 */ /* 0x000fea0003800000 */
.L_x_24750:
[----:B------:R0:W-:Y:S02]  /*80f0*/  STG.E desc[UR36][R16.64], RZ ;  /* 0x000000ff10007986 */ /* 0x0001e4000c101924 */
.L_x_24735:
[----:B------:R-:W-:-:S07]  /*8100*/  IADD3 R19, R19, 0x80, RZ ;  /* 0x0000008013137810 */ /* 0x000fce0007ffe0ff */
.L_x_24693:
[----:B------:R-:W-:Y:S05]  /*8110*/  BSYNC B7 ;  /* 0x0000000000077941 */ /* 0x000fea0003800000 */
.L_x_24692:
        /* <DEDUP_REMOVED lines=306> */
.L_x_24753:
        /* <DEDUP_REMOVED lines=21> */
.L_x_24757:
[----:B------:R0:W5:Y:S01]  /*9590*/  LDG.E.U8 R2, desc[UR36][R4.64] ;  /* 0x0000002404027981 */ /* 0x000162000c1e1100 */
[----:B------:R-:W-:Y:S01]  /*95a0*/  MOV R3, RZ ;  /* 0x000000ff00037202 */ /* 0x000fe20000000f00 */
[----:B------:R-:W-:Y:S06]  /*95b0*/  BRA `(.L_x_24759) ;  /* 0x0000000c00487947 */ /* 0x000fec0003800000 */
.L_x_24756:
        /* <DEDUP_REMOVED lines=8> */
.L_x_24761:
[----:B------:R-:W2:Y:S02]  /*9640*/  LDG.E R2, desc[UR36][R4.64] ;  /* 0x0000002404027981 */ /* 0x000ea4000c1e1900 */
[----:B--2---:R-:W-:Y:S01]  /*9650*/  SHF.R.S32.HI R3, RZ, 0x1f, R2 ;  /* 0x0000001fff037819 */ /* 0x004fe20000011402 */
[----:B------:R-:W-:Y:S06]  /*9660*/  BRA `(.L_x_24759) ;  /* 0x0000000c001c7947 */ /* 0x000fec0003800000 */
.L_x_24760:
[----:B------:R-:W2:Y:S02]  /*9670*/  LDG.E.S16 R2, desc[UR36][R4.64] ;  /* 0x0000002404027981 */ /* 0x000ea4000c1e1700 */
[----:B--2---:R-:W-:Y:S01]  /*9680*/  SHF.R.S32.HI R3, RZ, 0x1f, R2 ;  /* 0x0000001fff037819 */ /* 0x004fe20000011402 */
[----:B------:R-:W-:Y:S06]  /*9690*/  BRA `(.L_x_24759) ;  /* 0x0000000c00107947 */ /* 0x000fec0003800000 */
.L_x_24755:
        /* <DEDUP_REMOVED lines=9> */
.L_x_24763:
[----:B------:R-:W2:Y:S02]  /*9730*/  LDG.E.U16 R4, desc[UR36][R4.64] ;  /* 0x0000002404047981 */ /* 0x000ea4000c1e1500 */
[----:B--2---:R-:W-:-:S06]  /*9740*/  HADD2.F32 R2, -RZ, R4.H0_H0 ;  /* 0x20000004ff027230 */ /* 0x004fcc0000004100 */
[----:B------:R-:W0:Y:S01]  /*9750*/  F2I.S64.TRUNC R2, R2 ;  /* 0x0000000200027311 */ /* 0x000e22000020d900 */
[----:B------:R-:W-:Y:S05]  /*9760*/  BRA `(.L_x_24759) ;  /* 0x0000000800dc7947 */ /* 0x000fea0003800000 */
.L_x_24762:
        /* <DEDUP_REMOVED lines=9> */
.L_x_24765:
[----:B------:R-:W2:Y:S02]  /*9800*/  LDG.E.U16 R4, desc[UR36][R4.64] ;  /* 0x0000002404047981 */ /* 0x000ea4000c1e1500 */
[----:B--2---:R-:W-:-:S06]  /*9810*/  HADD2.F32 R2, -RZ, R4.H0_H0 ;  /* 0x20000004ff027230 */ /* 0x004fcc0000004100 */
[----:B------:R-:W0:Y:S01]  /*9820*/  F2I.S64.TRUNC R2, R2 ;  /* 0x0000000200027311 */ /* 0x000e22000020d900 */
[----:B------:R-:W-:Y:S05]  /*9830*/  BRA `(.L_x_24759) ;  /* 0x0000000800a87947 */ /* 0x000fea0003800000 */
.L_x_24764:
[----:B------:R-:W2:Y:S02]  /*9840*/  LDG.E.64 R2, desc[UR36][R4.64] ;  /* 0x0000002404027981 */ /* 0x000ea4000c1e1b00 */
[----:B--2---:R-:W0:Y:S01]  /*9850*/  F2I.S64.F64.TRUNC R2, R2 ;  /* 0x0000000200027311 */ /* 0x004e22000030d900 */
[----:B------:R-:W-:Y:S05]  /*9860*/  BRA `(.L_x_24759) ;  /* 0x00000008009c7947 */ /* 0x000fea0003800000 */
.L_x_24754:
        /* <DEDUP_REMOVED lines=13> */
.L_x_24768:
[----:B------:R-:W2:Y:S02]  /*9940*/  LDG.E.64 R2, desc[UR36][R4.64] ;  /* 0x0000002404027981 */ /* 0x000ea4000c1e1b00 */
[----:B--2---:R-:W3:Y:S01]  /*9950*/  F2I.S64.F64.TRUNC R2, R2 ;  /* 0x0000000200027311 */ /* 0x004ee2000030d900 */
[----:B------:R-:W-:Y:S05]  /*9960*/  BRA `(.L_x_24759) ;  /* 0x00000008005c7947 */ /* 0x000fea0003800000 */
.L_x_24767:
        /* <DEDUP_REMOVED lines=27> */
.L_x_24770:
        /* <DEDUP_REMOVED lines=14> */
.L_x_24769:
[----:B------:R-:W2:Y:S02]  /*9c00*/  LDG.E.U16 R2, desc[UR36][R4.64] ;  /* 0x0000002404027981 */ /* 0x000ea4000c1e1500 */
[----:B--2---:R-:W-:-:S06]  /*9c10*/  IMAD.U32 R2, R2, 0x10000, RZ ;  /* 0x0001000002027824 */ /* 0x004fcc00078e00ff */
[----:B------:R-:W0:Y:S01]  /*9c20*/  F2I.S64.TRUNC R2, R2 ;  /* 0x0000000200027311 */ /* 0x000e22000020d900 */
[----:B------:R-:W-:Y:S05]  /*9c30*/  BRA `(.L_x_24759) ;  /* 0x0000000400a87947 */ /* 0x000fea0003800000 */
.L_x_24766:
        /* <DEDUP_REMOVED lines=11> */
.L_x_24773:
        /* <DEDUP_REMOVED lines=21> */
.L_x_24777:
[----:B------:R-:W-:Y:S05]  /*9e40*/  BSYNC B1 ;  /* 0x0000000000017941 */ /* 0x000fea0003800000 */
.L_x_24776:
[----:B------:R-:W-:Y:S01]  /*9e50*/  IMAD.SHL.U32 R2, R2, 0x100000, RZ ;  /* 0x0010000002027824 */ /* 0x000fe200078e00ff */
[----:B------:R-:W-:-:S04]  /*9e60*/  LEA R3, R0, 0x3b800000, 0x17 ;  /* 0x3b80000000037811 */ /* 0x000fc800078eb8ff */
[----:B------:R-:W-:-:S07]  /*9e70*/  LOP3.LUT R2, R3, R2, R4, 0xfe, !PT ;  /* 0x0000000203027212 */ /* 0x000fce00078efe04 */
.L_x_24775:
[----:B------:R-:W-:Y:S05]  /*9e80*/  BSYNC B0 ;  /* 0x0000000000007941 */ /* 0x000fea0003800000 */
.L_x_24774:
[----:B------:R-:W0:Y:S01]  /*9e90*/  F2I.S64.TRUNC R2, R2 ;  /* 0x0000000200027311 */ /* 0x000e22000020d900 */
[----:B------:R-:W-:Y:S05]  /*9ea0*/  BRA `(.L_x_24759) ;  /* 0x00000004000c7947 */ /* 0x000fea0003800000 */
.L_x_24772:
        /* <DEDUP_REMOVED lines=21> */
.L_x_24781:
[----:B------:R-:W-:Y:S05]  /*a000*/  BSYNC B1 ;  /* 0x0000000000017941 */ /* 0x000fea0003800000 */
.L_x_24780:
[----:B------:R-:W-:Y:S01]  /*a010*/  IMAD.SHL.U32 R2, R2, 0x200000, RZ ;  /* 0x0020000002027824 */ /* 0x000fe200078e00ff */
[----:B------:R-:W-:-:S04]  /*a020*/  LEA R3, R0, 0x37800000, 0x17 ;  /* 0x3780000000037811 */ /* 0x000fc800078eb8ff */
[----:B------:R-:W-:-:S07]  /*a030*/  LOP3.LUT R2, R3, R2, R4, 0xfe, !PT ;  /* 0x0000000203027212 */ /* 0x000fce00078efe04 */
.L_x_24779:
[----:B------:R-:W-:Y:S05]  /*a040*/  BSYNC B0 ;  /* 0x0000000000007941 */ /* 0x000fea0003800000 */
.L_x_24778:
[----:B------:R-:W0:Y:S01]  /*a050*/  F2I.S64.TRUNC R2, R2 ;  /* 0x0000000200027311 */ /* 0x000e22000020d900 */
[----:B------:R-:W-:Y:S05]  /*a060*/  BRA `(.L_x_24759) ;  /* 0x00000000009c7947 */ /* 0x000fea0003800000 */
.L_x_24771:
        /* <DEDUP_REMOVED lines=14> */
.L_x_24785:
[----:B------:R-:W-:Y:S05]  /*a150*/  BSYNC B0 ;  /* 0x0000000000007941 */ /* 0x000fea0003800000 */
.L_x_24784:
[----:B------:R-:W0:Y:S01]  /*a160*/  F2I.S64.TRUNC R2, R2 ;  /* 0x0000000200027311 */ /* 0x000e22000020d900 */
[----:B------:R-:W-:Y:S05]  /*a170*/  BRA `(.L_x_24759) ;  /* 0x0000000000587947 */ /* 0x000fea0003800000 */
.L_x_24758:
        /* <DEDUP_REMOVED lines=16> */
.L_x_24786:
[----:B------:R-:W-:Y:S01]  /*a280*/  CS2R R2, SRZ ;  /* 0x0000000000027805 */ /* 0x000fe2000001ff00 */
[----:B------:R-:W-:Y:S06]  /*a290*/  BRA `(.L_x_24759) ;  /* 0x0000000000107947 */ /* 0x000fec0003800000 */
.L_x_24783:
[----:B------:R0:W5:Y:S01]  /*a2a0*/  LDG.E.64 R2, desc[UR36][R4.64] ;  /* 0x0000002404027981 */ /* 0x000162000c1e1b00 */
[----:B------:R-:W-:Y:S05]  /*a2b0*/  BRA `(.L_x_24759) ;  /* 0x0000000000087947 */ /* 0x000fea0003800000 */
.L_x_24782:
[----:B------:R4:W5:Y:S01]  /*a2c0*/  LDG.E R2, desc[UR36][R4.64] ;  /* 0x0000002404027981 */ /* 0x000962000c1e1900 */
[----:B------:R-:W-:-:S11]  /*a2d0*/  HFMA2.MMA R3, -RZ, RZ, 0, 0 ;  /* 0x00000000ff037435 */ /* 0x000fd600000001ff */
.L_x_24759:
        /* <DEDUP_REMOVED lines=27> */
.L_x_24788:
[----:B------:R-:W-:Y:S05]  /*a490*/  BSYNC B6 ;  /* 0x0000000000067941 */ /* 0x000fea0003800000 */
.L_x_24787:
        /* <DEDUP_REMOVED lines=14> */
.L_x_24792:
[----:B------:R-:W-:Y:S01]  /*a580*/  STG.E.U8 desc[UR36][R16.64], RZ ;  /* 0x000000ff10007986 */ /* 0x000fe2000c101124 */
[----:B------:R-:W-:Y:S05]  /*a590*/  EXIT ;  /* 0x000000000000794d */ /* 0x000fea0003800000 */
.L_x_24791:
        /* <DEDUP_REMOVED lines=8> */
.L_x_24795:
[----:B------:R-:W-:Y:S01]  /*a620*/  STG.E desc[UR36][R16.64], RZ ;  /* 0x000000ff10007986 */ /* 0x000fe2000c101924 */
[----:B------:R-:W-:Y:S05]  /*a630*/  EXIT ;  /* 0x000000000000794d */ /* 0x000fea0003800000 */
.L_x_24794:
[----:B------:R-:W-:Y:S01]  /*a640*/  STG.E.U16 desc[UR36][R16.64], RZ ;  /* 0x000000ff10007986 */ /* 0x000fe2000c101524 */
[----:B------:R-:W-:Y:S05]  /*a650*/  EXIT ;  /* 0x000000000000794d */ /* 0x000fea0003800000 */
.L_x_24790:
        /* <DEDUP_REMOVED lines=8> */
.L_x_24797:
[----:B------:R-:W-:Y:S01]  /*a6e0*/  STG.E.U16 desc[UR36][R16.64], RZ ;  /* 0x000000ff10007986 */ /* 0x000fe2000c101524 */
[----:B------:R-:W-:Y:S05]  /*a6f0*/  EXIT ;  /* 0x000000000000794d */ /* 0x000fea0003800000 */
.L_x_24796:
        /* <DEDUP_REMOVED lines=8> */
.L_x_24799:
[----:B------:R-:W-:Y:S01]  /*a780*/  STG.E desc[UR36][R16.64], RZ ;  /* 0x000000ff10007986 */ /* 0x000fe2000c101924 */
[----:B------:R-:W-:Y:S05]  /*a790*/  EXIT ;  /* 0x000000000000794d */ /* 0x000fea0003800000 */
.L_x_24798:
[----:B------:R-:W-:Y:S01]  /*a7a0*/  STG.E.64 desc[UR36][R16.64], RZ ;  /* 0x000000ff10007986 */ /* 0x000fe2000c101b24 */
[----:B------:R-:W-:Y:S05]  /*a7b0*/  EXIT ;  /* 0x000000000000794d */ /* 0x000fea0003800000 */
.L_x_24789:
        /* <DEDUP_REMOVED lines=10> */
.L_x_24802:
[----:B------:R-:W-:Y:S01]  /*a860*/  STG.E.128 desc[UR36][R16.64], RZ ;  /* 0x000000ff10007986 */ /* 0x000fe2000c101d24 */
[----:B------:R-:W-:Y:S05]  /*a870*/  EXIT ;  /* 0x000000000000794d */ /* 0x000fea0003800000 */
.L_x_24801:
        /* <DEDUP_REMOVED lines=8> */
.L_x_24804:
[----:B------:R-:W-:Y:S01]  /*a900*/  STG.E.U8 desc[UR36][R16.64], RZ ;  /* 0x000000ff10007986 */ /* 0x000fe2000c101124 */
[----:B------:R-:W-:Y:S05]  /*a910*/  EXIT ;  /* 0x000000000000794d */ /* 0x000fea0003800000 */
.L_x_24803:
[----:B------:R-:W-:Y:S01]  /*a920*/  STG.E.U16 desc[UR36][R16.64], RZ ;  /* 0x000000ff10007986 */ /* 0x000fe2000c101524 */
[----:B------:R-:W-:Y:S05]  /*a930*/  EXIT ;  /* 0x000000000000794d */ /* 0x000fea0003800000 */
.L_x_24800:
        /* <DEDUP_REMOVED lines=10> */
.L_x_24807:
[----:B------:R-:W-:Y:S01]  /*a9e0*/  STG.E.U8 desc[UR36][R16.64], RZ ;  /* 0x000000ff10007986 */ /* 0x000fe2000c101124 */
[----:B------:R-:W-:Y:S05]  /*a9f0*/  EXIT ;  /* 0x000000000000794d */ /* 0x000fea0003800000 */
.L_x_24806:
[----:B------:R-:W-:Y:S01]  /*aa00*/  STG.E.U8 desc[UR36][R16.64], RZ ;  /* 0x000000ff10007986 */ /* 0x000fe2000c101124 */
[----:B------:R-:W-:Y:S05]  /*aa10*/  EXIT ;  /* 0x000000000000794d */ /* 0x000fea0003800000 */
.L_x_24805:
[----:B------:R-:W-:-:S13]  /*aa20*/  ISETP.NE.AND P0, PT, R0, 0x1c, PT ;  /* 0x0000001c0000780c */ /* 0x000fda0003f05270 */
[----:B------:R-:W-:Y:S05]  /*aa30*/  @!P0 BRA `(.L_x_24808) ;  /* 0x0000000000608947 */ /* 0x000fea0003800000 */
[----:B------:R-:W-:-:S13]  /*aa40*/  ISETP.NE.AND P0, PT, R0, 0x1d, PT ;  /* 0x0000001d0000780c */ /* 0x000fda0003f05270 */
[----:B------:R-:W-:Y:S05]  /*aa50*/  @!P0 BRA `(.L_x_24809) ;  /* 0x0000000000508947 */ /* 0x000fea0003800000 */
[----:B------:R-:W-:-:S13]  /*aa60*/  ISETP.NE.AND P0, PT, R0, 0x2c, PT ;  /* 0x0000002c0000780c */ /* 0x000fda0003f05270 */
[----:B------:R0:W-:Y:S01]  /*aa70*/  @!P0 STG.E.U8 desc[UR36][R16.64], RZ ;  /* 0x000000ff10008986 */ /* 0x0001e2000c101124 */
[----:B------:R-:W-:Y:S05]  /*aa80*/  @!P0 EXIT ;  /* 0x000000000000894d */ /* 0x000fea0003800000 */
.L_x_24793:
        /* <DEDUP_REMOVED lines=16> */
.L_x_24810:
[----:B------:R-:W-:Y:S05]  /*ab90*/  EXIT ;  /* 0x000000000000794d */ /* 0x000fea0003800000 */
.L_x_24809:
[----:B------:R-:W-:Y:S01]  /*aba0*/  STG.E.64 desc[UR36][R16.64], RZ ;  /* 0x000000ff10007986 */ /* 0x000fe2000c101b24 */
[----:B------:R-:W-:Y:S05]  /*abb0*/  EXIT ;  /* 0x000000000000794d */ /* 0x000fea0003800000 */
.L_x_24808:
[----:B------:R-:W-:Y:S01]  /*abc0*/  STG.E desc[UR36][R16.64], RZ ;  /* 0x000000ff10007986 */ /* 0x000fe2000c101924 */
[----:B------:R-:W-:Y:S05]  /*abd0*/  EXIT ;  /* 0x000000000000794d */ /* 0x000fea0003800000 */
.L_x_24811:
        /* <DEDUP_REMOVED lines=10> */
.L_x_32326:


//--------------------- .text._ZN2at6native27unrolled_elementwise_kernelIZZZNS0_67_GLOBAL__N__bb565c37_34_ValidateCompressedIndicesKernel_cu_33a4b88b42_validate_compressed_sparse_indices_kernelILNS2_8CDimNameE0ENS2_18CUDAKernelLauncherENS2_14EmptyVecKernelENS2_8DummyVecELm0EEEvRKNS_6TensorESA_lllENKUlvE0_clEvENKUlvE0_clEvEUllE_St5arrayIPcLm2EELi4E23TrivialOffsetCalculatorILi1EjESI_NS0_6memory12LoadWithCastILi1EEENSJ_13StoreWithCastILi1EEEEEviT_T0_T2_T3_T4_T5_ --------------------------
	.section	.text._ZN2at6native27unrolled_elementwise_kernelIZZZNS0_67_GLOBAL__N__bb565c37_34_ValidateCompressedIndicesKernel_cu_33a4b88b42_validate_compressed_sparse_indices_kernelILNS2_8CDimNameE0ENS2_18CUDAKernelLauncherENS2_14EmptyVecKernelENS2_8DummyVecELm0EEEvRKNS_6TensorESA_lllENKUlvE0_clEvENKUlvE0_clEvEUllE_St5arrayIPcLm2EELi4E23TrivialOffsetCalculatorILi1EjESI_NS0_6memory12LoadWithCastILi1EEENSJ_13StoreWithCastILi1EEEEEviT_T0_T2_T3_T4_T5_,"ax",@progbits
	.align	128
        .global         _ZN2at6native27unrolled_elementwise_kernelIZZZNS0_67_GLOBAL__N__bb565c37_34_ValidateCompressedIndicesKernel_cu_33a4b88b42_validate_compressed_sparse_indices_kernelILNS2_8CDimNameE0ENS2_18CUDAKernelLauncherENS2_14EmptyVecKernelENS2_8DummyVecELm0EEEvRKNS_6TensorESA_lllENKUlvE0_clEvENKUlvE0_clEvEUllE_St5arrayIPcLm2EELi4E23TrivialOffsetCalculatorILi1EjESI_NS0_6memory12LoadWithCastILi1EEENSJ_13StoreWithCastILi1EEEEEviT_T0_T2_T3_T4_T5_
        .type           _ZN2at6native27unrolled_elementwise_kernelIZZZNS0_67_GLOBAL__N__bb565c37_34_ValidateCompressedIndicesKernel_cu_33a4b88b42_validate_compressed_sparse_indices_kernelILNS2_8CDimNameE0ENS2_18CUDAKernelLauncherENS2_14EmptyVecKernelENS2_8DummyVecELm0EEEvRKNS_6TensorESA_lllENKUlvE0_clEvENKUlvE0_clEvEUllE_St5arrayIPcLm2EELi4E23TrivialOffsetCalculatorILi1EjESI_NS0_6memory12LoadWithCastILi1EEENSJ_13StoreWithCastILi1EEEEEviT_T0_T2_T3_T4_T5_,@function
        .size           _ZN2at6native27unrolled_elementwise_kernelIZZZNS0_67_GLOBAL__N__bb565c37_34_ValidateCompressedIndicesKernel_cu_33a4b88b42_validate_compressed_sparse_indices_kernelILNS2_8CDimNameE0ENS2_18CUDAKernelLauncherENS2_14EmptyVecKernelENS2_8DummyVecELm0EEEvRKNS_6TensorESA_lllENKUlvE0_clEvENKUlvE0_clEvEUllE_St5arrayIPcLm2EELi4E23TrivialOffsetCalculatorILi1EjESI_NS0_6memory12LoadWithCastILi1EEENSJ_13StoreWithCastILi1EEEEEviT_T0_T2_T3_T4_T5_,(.L_x_32327 - _ZN2at6native27unrolled_elementwise_kernelIZZZNS0_67_GLOBAL__N__bb565c37_34_ValidateCompressedIndicesKernel_cu_33a4b88b42_validate_compressed_sparse_indices_kernelILNS2_8CDimNameE0ENS2_18CUDAKernelLauncherENS2_14EmptyVecKernelENS2_8DummyVecELm0EEEvRKNS_6TensorESA_lllENKUlvE0_clEvENKUlvE0_clEvEUllE_St5arrayIPcLm2EELi4E23TrivialOffsetCalculatorILi1EjESI_NS0_6memory12LoadWithCastILi1EEENSJ_13StoreWithCastILi1EEEEEviT_T0_T2_T3_T4_T5_)
        .other          _ZN2at6native27unrolled_elementwise_kernelIZZZNS0_67_GLOBAL__N__bb565c37_34_ValidateCompressedIndicesKernel_cu_33a4b88b42_validate_compressed_sparse_indices_kernelILNS2_8CDimNameE0ENS2_18CUDAKernelLauncherENS2_14EmptyVecKernelENS2_8DummyVecELm0EEEvRKNS_6TensorESA_lllENKUlvE0_clEvENKUlvE0_clEvEUllE_St5arrayIPcLm2EELi4E23TrivialOffsetCalculatorILi1EjESI_NS0_6memory12LoadWithCastILi1EEENSJ_13StoreWithCastILi1EEEEEviT_T0_T2_T3_T4_T5_,@"STO_CUDA_ENTRY STV_DEFAULT"
_ZN2at6native27unrolled_elementwise_kernelIZZZNS0_67_GLOBAL__N__bb565c37_34_ValidateCompressedIndicesKernel_cu_33a4b88b42_validate_compressed_sparse_indices_kernelILNS2_8CDimNameE0ENS2_18CUDAKernelLauncherENS2_14EmptyVecKernelENS2_8DummyVecELm0EEEvRKNS_6TensorESA_lllENKUlvE0_clEvENKUlvE0_clEvEUllE_St5arrayIPcLm2EELi4E23TrivialOffsetCalculatorILi1EjESI_NS0_6memory12LoadWithCastILi1EEENSJ_13StoreWithCastILi1EEEEEviT_T0_T2_T3_T4_T5_:
.text._ZN2at6native27unrolled_elementwise_kernelIZZZNS0_67_GLOBAL__N__bb565c37_34_ValidateCompressedIndicesKernel_cu_33a4b88b42_validate_compressed_sparse_indices_kernelILNS2_8CDimNameE0ENS2_18CUDAKernelLauncherENS2_14EmptyVecKernelENS2_8DummyVecELm0EEEvRKNS_6TensorESA_lllENKUlvE0_clEvENKUlvE0_clEvEUllE_St5arrayIPcLm2EELi4E23TrivialOffsetCalculatorILi1EjESI_NS0_6memory12LoadWithCastILi1EEENSJ_13StoreWithCastILi1EEEEEviT_T0_T2_T3_T4_T5_:
        /* <DEDUP_REMOVED lines=32> */
.L_x_24817:
[----:B------:R1:W5:Y:S01]  /*0200*/  LDG.E.U8 R22, desc[UR36][R4.64] ;  /* 0x0000002404167981 */ /* 0x000362000c1e1100 */
[----:B------:R-:W-:Y:S01]  /*0210*/  IMAD.MOV.U32 R23, RZ, RZ, RZ ;  /* 0x000000ffff177224 */ /* 0x000fe200078e00ff */
[----:B------:R-:W-:Y:S06]  /*0220*/  BRA `(.L_x_24819) ;  /* 0x0000000c004c7947 */ /* 0x000fec0003800000 */
.L_x_24816:
        /* <DEDUP_REMOVED lines=8> */
.L_x_24821:
[----:B------:R-:W2:Y:S02]  /*02b0*/  LDG.E R22, desc[UR36][R4.64] ;  /* 0x0000002404167981 */ /* 0x000ea4000c1e1900 */
[----:B--2---:R-:W-:Y:S01]  /*02c0*/  SHF.R.S32.HI R23, RZ, 0x1f, R22 ;  /* 0x0000001fff177819 */ /* 0x004fe20000011416 */
[----:B------:R-:W-:Y:S06]  /*02d0*/  BRA `(.L_x_24819) ;  /* 0x0000000c00207947 */ /* 0x000fec0003800000 */
.L_x_24820:
[----:B------:R-:W2:Y:S02]  /*02e0*/  LDG.E.S16 R22, desc[UR36][R4.64] ;  /* 0x0000002404167981 */ /* 0x000ea4000c1e1700 */
[----:B--2---:R-:W-:Y:S01]  /*02f0*/  SHF.R.S32.HI R23, RZ, 0x1f, R22 ;  /* 0x0000001fff177819 */ /* 0x004fe20000011416 */
[----:B------:R-:W-:Y:S06]  /*0300*/  BRA `(.L_x_24819) ;  /* 0x0000000c00147947 */ /* 0x000fec0003800000 */
.L_x_24815:
        /* <DEDUP_REMOVED lines=9> */
.L_x_24823:
[----:B------:R-:W2:Y:S02]  /*03a0*/  LDG.E.U16 R4, desc[UR36][R4.64] ;  /* 0x0000002404047981 */ /* 0x000ea4000c1e1500 */
[----:B--2---:R-:W-:-:S06]  /*03b0*/  HADD2.F32 R22, -RZ, R4.H0_H0 ;  /* 0x20000004ff167230 */ /* 0x004fcc0000004100 */
[----:B------:R-:W0:Y:S01]  /*03c0*/  F2I.S64.TRUNC R22, R22 ;  /* 0x0000001600167311 */ /* 0x000e22000020d900 */
[----:B------:R-:W-:Y:S05]  /*03d0*/  BRA `(.L_x_24819) ;  /* 0x0000000800e07947 */ /* 0x000fea0003800000 */
.L_x_24822:
        /* <DEDUP_REMOVED lines=9> */
.L_x_24825:
[----:B------:R-:W2:Y:S02]  /*0470*/  LDG.E.U16 R4, desc[UR36][R4.64] ;  /* 0x0000002404047981 */ /* 0x000ea4000c1e1500 */
[----:B--2---:R-:W-:-:S06]  /*0480*/  HADD2.F32 R22, -RZ, R4.H0_H0 ;  /* 0x20000004ff167230 */ /* 0x004fcc0000004100 */
[----:B------:R-:W4:Y:S01]  /*0490*/  F2I.S64.TRUNC R22, R22 ;  /* 0x0000001600167311 */ /* 0x000f22000020d900 */
[----:B------:R-:W-:Y:S05]  /*04a0*/  BRA `(.L_x_24819) ;  /* 0x0000000800ac7947 */ /* 0x000fea0003800000 */
.L_x_24824:
[----:B------:R-:W2:Y:S02]  /*04b0*/  LDG.E.64 R4, desc[UR36][R4.64] ;  /* 0x0000002404047981 */ /* 0x000ea4000c1e1b00 */
[----:B--2---:R2:W3:Y:S01]  /*04c0*/  F2I.S64.F64.TRUNC R22, R4 ;  /* 0x0000000400167311 */ /* 0x0044e2000030d900 */
[----:B------:R-:W-:Y:S05]  /*04d0*/  BRA `(.L_x_24819) ;  /* 0x0000000800a07947 */ /* 0x000fea0003800000 */
.L_x_24814:
        /* <DEDUP_REMOVED lines=13> */
.L_x_24828:
[----:B------:R-:W2:Y:S02]  /*05b0*/  LDG.E.64 R4, desc[UR36][R4.64] ;  /* 0x0000002404047981 */ /* 0x000ea4000c1e1b00 */
[----:B--2---:R0:W1:Y:S01]  /*05c0*/  F2I.S64.F64.TRUNC R22, R4 ;  /* 0x0000000400167311 */ /* 0x004062000030d900 */
[----:B------:R-:W-:Y:S05]  /*05d0*/  BRA `(.L_x_24819) ;  /* 0x0000000800607947 */ /* 0x000fea0003800000 */
.L_x_24827:
        /* <DEDUP_REMOVED lines=27> */
.L_x_24830:
        /* <DEDUP_REMOVED lines=15> */
.L_x_24829:
[----:B------:R-:W2:Y:S02]  /*0880*/  LDG.E.U16 R22, desc[UR36][R4.64] ;  /* 0x0000002404167981 */ /* 0x000ea4000c1e1500 */
[----:B--2---:R-:W-:-:S06]  /*0890*/  IMAD.U32 R22, R22, 0x10000, RZ ;  /* 0x0001000016167824 */ /* 0x004fcc00078e00ff */
[----:B------:R-:W0:Y:S01]  /*08a0*/  F2I.S64.TRUNC R22, R22 ;  /* 0x0000001600167311 */ /* 0x000e22000020d900 */
[----:B------:R-:W-:Y:S05]  /*08b0*/  BRA `(.L_x_24819) ;  /* 0x0000000400a87947 */ /* 0x000fea0003800000 */
.L_x_24826:
        /* <DEDUP_REMOVED lines=11> */
.L_x_24833:
        /* <DEDUP_REMOVED lines=21> */
.L_x_24837:
[----:B------:R-:W-:Y:S05]  /*0ac0*/  BSYNC B1 ;  /* 0x0000000000017941 */ /* 0x000fea0003800000 */
.L_x_24836:
[----:B------:R-:W-:Y:S01]  /*0ad0*/  IMAD.SHL.U32 R3, R3, 0x100000, RZ ;  /* 0x0010000003037824 */ /* 0x000fe200078e00ff */
[----:B------:R-:W-:-:S04]  /*0ae0*/  LEA R5, R0, 0x3b800000, 0x17 ;  /* 0x3b80000000057811 */ /* 0x000fc800078eb8ff */
[----:B------:R-:W-:-:S07]  /*0af0*/  LOP3.LUT R22, R5, R3, R22, 0xfe, !PT ;  /* 0x0000000305167212 */ /* 0x000fce00078efe16 */
.L_x_24835:
[----:B------:R-:W-:Y:S05]  /*0b00*/  BSYNC B0 ;  /* 0x0000000000007941 */ /* 0x000fea0003800000 */
.L_x_24834:
[----:B------:R-:W0:Y:S01]  /*0b10*/  F2I.S64.TRUNC R22, R22 ;  /* 0x0000001600167311 */ /* 0x000e22000020d900 */
[----:B------:R-:W-:Y:S05]  /*0b20*/  BRA `(.L_x_24819) ;  /* 0x00000004000c7947 */ /* 0x000fea0003800000 */
.L_x_24832:
        /* <DEDUP_REMOVED lines=21> */
.L_x_24841:
[----:B------:R-:W-:Y:S05]  /*0c80*/  BSYNC B1 ;  /* 0x0000000000017941 */ /* 0x000fea0003800000 */
.L_x_24840:
[----:B------:R-:W-:Y:S01]  /*0c90*/  IMAD.SHL.U32 R3, R3, 0x200000, RZ ;  /* 0x0020000003037824 */ /* 0x000fe200078e00ff */
[----:B------:R-:W-:-:S04]  /*0ca0*/  LEA R5, R0, 0x37800000, 0x17 ;  /* 0x3780000000057811 */ /* 0x000fc800078eb8ff */
[----:B------:R-:W-:-:S07]  /*0cb0*/  LOP3.LUT R22, R5, R3, R22, 0xfe, !PT ;  /* 0x0000000305167212 */ /* 0x000fce00078efe16 */
.L_x_24839:
[----:B------:R-:W-:Y:S05]  /*0cc0*/  BSYNC B0 ;  /* 0x0000000000007941 */ /* 0x000fea0003800000 */
.L_x_24838:
[----:B------:R-:W0:Y:S01]  /*0cd0*/  F2I.S64.TRUNC R22, R22 ;  /* 0x0000001600167311 */ /* 0x000e22000020d900 */
[----:B------:R-:W-:Y:S05]  /*0ce0*/  BRA `(.L_x_24819) ;  /* 0x00000000009c7947 */ /* 0x000fea0003800000 */
.L_x_24831:
        /* <DEDUP_REMOVED lines=14> */
.L_x_24845:
[----:B------:R-:W-:Y:S05]  /*0dd0*/  BSYNC B0 ;  /* 0x0000000000007941 */ /* 0x000fea0003800000 */
.L_x_24844:
[----:B------:R-:W0:Y:S01]  /*0de0*/  F2I.S64.TRUNC R22, R22 ;  /* 0x0000001600167311 */ /* 0x000e22000020d900 */
[----:B------:R-:W-:Y:S05]  /*0df0*/  BRA `(.L_x_24819) ;  /* 0x0000000000587947 */ /* 0x000fea0003800000 */
.L_x_24818:
        /* <DEDUP_REMOVED lines=16> */
.L_x_24846:
[----:B------:R-:W-:Y:S01]  /*0f00*/  CS2R R22, SRZ ;  /* 0x0000000000167805 */ /* 0x000fe2000001ff00 */
[----:B------:R-:W-:Y:S06]  /*0f10*/  BRA `(.L_x_24819) ;  /* 0x0000000000107947 */ /* 0x000fec0003800000 */
.L_x_24843:
[----:B------:R0:W5:Y:S01]  /*0f20*/  LDG.E.64 R22, desc[UR36][R4.64] ;  /* 0x0000002404167981 */ /* 0x000162000c1e1b00 */
[----:B------:R-:W-:Y:S05]  /*0f30*/  BRA `(.L_x_24819) ;  /* 0x0000000000087947 */ /* 0x000fea0003800000 */
.L_x_24842:
[----:B------:R0:W5:Y:S01]  /*0f40*/  LDG.E R22, desc[UR36][R4.64] ;  /* 0x0000002404167981 */ /* 0x000162000c1e1900 */
[----:B------:R-:W-:-:S07]  /*0f50*/  IMAD.MOV.U32 R23, RZ, RZ, RZ ;  /* 0x000000ffff177224 */ /* 0x000fce00078e00ff */
.L_x_24819:
[----:B------:R-:W2:Y:S02]  /*0f60*/  S2R R25, SR_TID.X ;  /* 0x0000000000197919 */ /* 0x000ea40000002100 */
[----:B--2---:R-:W-:-:S07]  /*0f70*/  VIADD R25, R25, 0x80 ;  /* 0x0000008019197836 */ /* 0x004fce0000000000 */
.L_x_24813:
[----:B------:R-:W-:Y:S05]  /*0f80*/  BSYNC B6 ;  /* 0x0000000000067941 */ /* 0x000fea0003800000 */
.L_x_24812:
        /* <DEDUP_REMOVED lines=24> */
.L_x_24852:
[----:B------:R0:W5:Y:S01]  /*1110*/  LDG.E.U8 R28, desc[UR36][R4.64] ;  /* 0x00000024041c7981 */ /* 0x000162000c1e1100 */
[----:B------:R-:W-:Y:S01]  /*1120*/  IMAD.MOV.U32 R29, RZ, RZ, RZ ;  /* 0x000000ffff1d7224 */ /* 0x000fe200078e00ff */
[----:B------:R-:W-:Y:S06]  /*1130*/  BRA `(.L_x_24854) ;  /* 0x0000000c00487947 */ /* 0x000fec0003800000 */
.L_x_24851:
        /* <DEDUP_REMOVED lines=8> */
.L_x_24856:
[----:B------:R-:W2:Y:S02]  /*11c0*/  LDG.E R28, desc[UR36][R4.64] ;  /* 0x00000024041c7981 */ /* 0x000ea4000c1e1900 */
[----:B--2---:R-:W-:Y:S01]  /*11d0*/  SHF.R.S32.HI R29, RZ, 0x1f, R28 ;  /* 0x0000001fff1d7819 */ /* 0x004fe2000001141c */
[----:B------:R-:W-:Y:S06]  /*11e0*/  BRA `(.L_x_24854) ;  /* 0x0000000c001c7947 */ /* 0x000fec0003800000 */
.L_x_24855:
[----:B------:R-:W2:Y:S02]  /*11f0*/  LDG.E.S16 R28, desc[UR36][R4.64] ;  /* 0x00000024041c7981 */ /* 0x000ea4000c1e1700 */
[----:B--2---:R-:W-:Y:S01]  /*1200*/  SHF.R.S32.HI R29, RZ, 0x1f, R28 ;  /* 0x0000001fff1d7819 */ /* 0x004fe2000001141c */
[----:B------:R-:W-:Y:S06]  /*1210*/  BRA `(.L_x_24854) ;  /* 0x0000000c00107947 */ /* 0x000fec0003800000 */
.L_x_24850:
        /* <DEDUP_REMOVED lines=9> */
.L_x_24858:
[----:B------:R-:W2:Y:S02]  /*12b0*/  LDG.E.U16 R4, desc[UR36][R4.64] ;  /* 0x0000002404047981 */ /* 0x000ea4000c1e1500 */
[----:B--2---:R-:W-:-:S06]  /*12c0*/  HADD2.F32 R28, -RZ, R4.H0_H0 ;  /* 0x20000004ff1c7230 */ /* 0x004fcc0000004100 */
[----:B------:R-:W0:Y:S01]  /*12d0*/  F2I.S64.TRUNC R28, R28 ;  /* 0x0000001c001c7311 */ /* 0x000e22000020d900 */
[----:B------:R-:W-:Y:S05]  /*12e0*/  BRA `(.L_x_24854) ;  /* 0x0000000800dc7947 */ /* 0x000fea0003800000 */
.L_x_24857:
        /* <DEDUP_REMOVED lines=9> */
.L_x_24860:
[----:B------:R-:W2:Y:S02]  /*1380*/  LDG.E.U16 R4, desc[UR36][R4.64] ;  /* 0x0000002404047981 */ /* 0x000ea4000c1e1500 */
[----:B--2---:R-:W-:-:S06]  /*1390*/  HADD2.F32 R28, -RZ, R4.H0_H0 ;  /* 0x20000004ff1c7230 */ /* 0x004fcc0000004100 */
[----:B------:R-:W0:Y:S01]  /*13a0*/  F2I.S64.TRUNC R28, R28 ;  /* 0x0000001c001c7311 */ /* 0x000e22000020d900 */
[----:B------:R-:W-:Y:S05]  /*13b0*/  BRA `(.L_x_24854) ;  /* 0x0000000800a87947 */ /* 0x000fea0003800000 */
.L_x_24859:
[----:B------:R-:W2:Y:S02]  /*13c0*/  LDG.E.64 R4, desc[UR36][R4.64] ;  /* 0x0000002404047981 */ /* 0x000ea4000c1e1b00 */
[----:B--2---:R0:W1:Y:S01]  /*13d0*/  F2I.S64.F64.TRUNC R28, R4 ;  /* 0x00000004001c7311 */ /* 0x004062000030d900 */
[----:B------:R-:W-:Y:S05]  /*13e0*/  BRA `(.L_x_24854) ;  /* 0x00000008009c7947 */ /* 0x000fea0003800000 */
.L_x_24849:
        /* <DEDUP_REMOVED lines=13> */
.L_x_24863:
[----:B------:R-:W2:Y:S02]  /*14c0*/  LDG.E.64 R4, desc[UR36][R4.64] ;  /* 0x0000002404047981 */ /* 0x000ea4000c1e1b00 */
[----:B--2---:R0:W1:Y:S01]  /*14d0*/  F2I.S64.F64.TRUNC R28, R4 ;  /* 0x00000004001c7311 */ /* 0x004062000030d900 */
[----:B------:R-:W-:Y:S05]  /*14e0*/  BRA `(.L_x_24854) ;  /* 0x00000008005c7947 */ /* 0x000fea0003800000 */
.L_x_24862:
        /* <DEDUP_REMOVED lines=27> */
.L_x_24865:
        /* <DEDUP_REMOVED lines=14> */
.L_x_24864:
[----:B------:R-:W2:Y:S02]  /*1780*/  LDG.E.U16 R28, desc[UR36][R4.64] ;  /* 0x00000024041c7981 */ /* 0x000ea4000c1e1500 */
[----:B--2---:R-:W-:-:S06]  /*1790*/  IMAD.U32 R28, R28, 0x10000, RZ ;  /* 0x000100001c1c7824 */ /* 0x004fcc00078e00ff */
[----:B------:R-:W0:Y:S01]  /*17a0*/  F2I.S64.TRUNC R28, R28 ;  /* 0x0000001c001c7311 */ /* 0x000e22000020d900 */
[----:B------:R-:W-:Y:S05]  /*17b0*/  BRA `(.L_x_24854) ;  /* 0x0000000400a87947 */ /* 0x000fea0003800000 */
.L_x_24861:
        /* <DEDUP_REMOVED lines=11> */
.L_x_24868:
        /* <DEDUP_REMOVED lines=21> */
.L_x_24872:
[----:B------:R-:W-:Y:S05]  /*19c0*/  BSYNC B1 ;  /* 0x0000000000017941 */ /* 0x000fea0003800000 */
.L_x_24871:
[----:B------:R-:W-:Y:S01]  /*19d0*/  IMAD.SHL.U32 R3, R3, 0x100000, RZ ;  /* 0x0010000003037824 */ /* 0x000fe200078e00ff */
[----:B------:R-:W-:-:S04]  /*19e0*/  LEA R5, R0, 0x3b800000, 0x17 ;  /* 0x3b80000000057811 */ /* 0x000fc800078eb8ff */
[----:B------:R-:W-:-:S07]  /*19f0*/  LOP3.LUT R28, R5, R3, R28, 0xfe, !PT ;  /* 0x00000003051c7212 */ /* 0x000fce00078efe1c */
.L_x_24870:
[----:B------:R-:W-:Y:S05]  /*1a00*/  BSYNC B0 ;  /* 0x0000000000007941 */ /* 0x000fea0003800000 */
.L_x_24869:
[----:B------:R-:W0:Y:S01]  /*1a10*/  F2I.S64.TRUNC R28, R28 ;  /* 0x0000001c001c7311 */ /* 0x000e22000020d900 */
[----:B------:R-:W-:Y:S05]  /*1a20*/  BRA `(.L_x_24854) ;  /* 0x00000004000c7947 */ /* 0x000fea0003800000 */
.L_x_24867:
        /* <DEDUP_REMOVED lines=21> */
.L_x_24876:
[----:B------:R-:W-:Y:S05]  /*1b80*/  BSYNC B1 ;  /* 0x0000000000017941 */ /* 0x000fea0003800000 */
.L_x_24875:
[----:B------:R-:W-:Y:S01]  /*1b90*/  IMAD.SHL.U32 R3, R3, 0x200000, RZ ;  /* 0x0020000003037824 */ /* 0x000fe200078e00ff */
[----:B------:R-:W-:-:S04]  /*1ba0*/  LEA R5, R0, 0x37800000, 0x17 ;  /* 0x3780000000057811 */ /* 0x000fc800078eb8ff */
[----:B------:R-:W-:-:S07]  /*1bb0*/  LOP3.LUT R28, R5, R3, R28, 0xfe, !PT ;  /* 0x00000003051c7212 */ /* 0x000fce00078efe1c */
.L_x_24874:
[----:B------:R-:W-:Y:S05]  /*1bc0*/  BSYNC B0 ;  /* 0x0000000000007941 */ /* 0x000fea0003800000 */
.L_x_24873:
[----:B------:R-:W0:Y:S01]  /*1bd0*/  F2I.S64.TRUNC R28, R28 ;  /* 0x0000001c001c7311 */ /* 0x000e22000020d900 */
[----:B------:R-:W-:Y:S05]  /*1be0*/  BRA `(.L_x_24854) ;  /* 0x00000000009c7947 */ /* 0x000fea0003800000 */
.L_x_24866:
        /* <DEDUP_REMOVED lines=14> */
.L_x_24880:
[----:B------:R-:W-:Y:S05]  /*1cd0*/  BSYNC B0 ;  /* 0x0000000000007941 */ /* 0x000fea0003800000 */
.L_x_24879:
[----:B------:R-:W0:Y:S01]  /*1ce0*/  F2I.S64.TRUNC R28, R28 ;  /* 0x0000001c001c7311 */ /* 0x000e22000020d900 */
[----:B------:R-:W-:Y:S05]  /*1cf0*/  BRA `(.L_x_24854) ;  /* 0x0000000000587947 */ /* 0x000fea0003800000 */
.L_x_24853:
        /* <DEDUP_REMOVED lines=16> */
.L_x_24881:
[----:B------:R-:W-:Y:S01]  /*1e00*/  CS2R R28, SRZ ;  /* 0x00000000001c7805 */ /* 0x000fe2000001ff00 */
[----:B------:R-:W-:Y:S06]  /*1e10*/  BRA `(.L_x_24854) ;  /* 0x0000000000107947 */ /* 0x000fec0003800000 */
.L_x_24878:
[----:B------:R0:W5:Y:S01]  /*1e20*/  LDG.E.64 R28, desc[UR36][R4.64] ;  /* 0x00000024041c7981 */ /* 0x000162000c1e1b00 */
[----:B------:R-:W-:Y:S05]  /*1e30*/  BRA `(.L_x_24854) ;  /* 0x0000000000087947 */ /* 0x000fea0003800000 */
.L_x_24877:
[----:B------:R0:W5:Y:S01]  /*1e40*/  LDG.E R28, desc[UR36][R4.64] ;  /* 0x00000024041c7981 */ /* 0x000162000c1e1900 */
[----:B------:R-:W-:-:S07]  /*1e50*/  IMAD.MOV.U32 R29, RZ, RZ, RZ ;  /* 0x000000ffff1d7224 */ /* 0x000fce00078e00ff */
.L_x_24854:
[----:B------:R-:W-:-:S07]  /*1e60*/  VIADD R25, R25, 0x80 ;  /* 0x0000008019197836 */ /* 0x000fce0000000000 */
.L_x_24848:
[----:B------:R-:W-:Y:S05]  /*1e70*/  BSYNC B6 ;  /* 0x0000000000067941 */ /* 0x000fea0003800000 */
.L_x_24847:
        /* <DEDUP_REMOVED lines=26> */
.L_x_24887:
[----:B------:R0:W5:Y:S01]  /*2020*/  LDG.E.U8 R16, desc[UR36][R4.64] ;  /* 0x0000002404107981 */ /* 0x000162000c1e1100 */
[----:B------:R-:W-:Y:S01]  /*2030*/  IMAD.MOV.U32 R17, RZ, RZ, RZ ;  /* 0x000000ffff117224 */ /* 0x000fe200078e00ff */
[----:B------:R-:W-:Y:S06]  /*2040*/  BRA `(.L_x_24889) ;  /* 0x0000000c00487947 */ /* 0x000fec0003800000 */
.L_x_24886:
        /* <DEDUP_REMOVED lines=8> */
.L_x_24891:
[----:B------:R-:W2:Y:S02]  /*20d0*/  LDG.E R16, desc[UR36][R4.64] ;  /* 0x0000002404107981 */ /* 0x000ea4000c1e1900 */
[----:B--2---:R-:W-:Y:S01]  /*20e0*/  SHF.R.S32.HI R17, RZ, 0x1f, R16 ;  /* 0x0000001fff117819 */ /* 0x004fe20000011410 */
[----:B------:R-:W-:Y:S06]  /*20f0*/  BRA `(.L_x_24889) ;  /* 0x0000000c001c7947 */ /* 0x000fec0003800000 */
.L_x_24890:
[----:B------:R-:W2:Y:S02]  /*2100*/  LDG.E.S16 R16, desc[UR36][R4.64] ;  /* 0x0000002404107981 */ /* 0x000ea4000c1e1700 */
[----:B--2---:R-:W-:Y:S01]  /*2110*/  SHF.R.S32.HI R17, RZ, 0x1f, R16 ;  /* 0x0000001fff117819 */ /* 0x004fe20000011410 */
[----:B------:R-:W-:Y:S06]  /*2120*/  BRA `(.L_x_24889) ;  /* 0x0000000c00107947 */ /* 0x000fec0003800000 */
.L_x_24885:
        /* <DEDUP_REMOVED lines=9> */
.L_x_24893:
[----:B------:R-:W2:Y:S02]  /*21c0*/  LDG.E.U16 R4, desc[UR36][R4.64] ;  /* 0x0000002404047981 */ /* 0x000ea4000c1e1500 */
[----:B--2---:R-:W-:-:S06]  /*21d0*/  HADD2.F32 R16, -RZ, R4.H0_H0 ;  /* 0x20000004ff107230 */ /* 0x004fcc0000004100 */
[----:B------:R-:W0:Y:S01]  /*21e0*/  F2I.S64.TRUNC R16, R16 ;  /* 0x0000001000107311 */ /* 0x000e22000020d900 */
[----:B------:R-:W-:Y:S05]  /*21f0*/  BRA `(.L_x_24889) ;  /* 0x0000000800dc7947 */ /* 0x000fea0003800000 */
.L_x_24892:
        /* <DEDUP_REMOVED lines=9> */
.L_x_24895:
[----:B------:R-:W2:Y:S02]  /*2290*/  LDG.E.U16 R4, desc[UR36][R4.64] ;  /* 0x0000002404047981 */ /* 0x000ea4000c1e1500 */
[----:B--2---:R-:W-:-:S06]  /*22a0*/  HADD2.F32 R16, -RZ, R4.H0_H0 ;  /* 0x20000004ff107230 */ /* 0x004fcc0000004100 */
[----:B------:R-:W0:Y:S01]  /*22b0*/  F2I.S64.TRUNC R16, R16 ;  /* 0x0000001000107311 */ /* 0x000e22000020d900 */
[----:B------:R-:W-:Y:S05]  /*22c0*/  BRA `(.L_x_24889) ;  /* 0x0000000800a87947 */ /* 0x000fea0003800000 */
.L_x_24894:
[----:B------:R-:W2:Y:S02]  /*22d0*/  LDG.E.64 R4, desc[UR36][R4.64] ;  /* 0x0000002404047981 */ /* 0x000ea4000c1e1b00 */
[----:B--2---:R0:W1:Y:S01]  /*22e0*/  F2I.S64.F64.TRUNC R16, R4 ;  /* 0x0000000400107311 */ /* 0x004062000030d900 */
[----:B------:R-:W-:Y:S05]  /*22f0*/  BRA `(.L_x_24889) ;  /* 0x00000008009c7947 */ /* 0x000fea0003800000 */
.L_x_24884:
        /* <DEDUP_REMOVED lines=13> */
.L_x_24898:
[----:B------:R-:W2:Y:S02]  /*23d0*/  LDG.E.64 R4, desc[UR36][R4.64] ;  /* 0x0000002404047981 */ /* 0x000ea4000c1e1b00 */
[----:B--2---:R0:W1:Y:S01]  /*23e0*/  F2I.S64.F64.TRUNC R16, R4 ;  /* 0x0000000400107311 */ /* 0x004062000030d900 */
[----:B------:R-:W-:Y:S05]  /*23f0*/  BRA `(.L_x_24889) ;  /* 0x00000008005c7947 */ /* 0x000fea0003800000 */
.L_x_24897:
        /* <DEDUP_REMOVED lines=27> */
.L_x_24900:
        /* <DEDUP_REMOVED lines=14> */
.L_x_24899:
[----:B------:R-:W2:Y:S02]  /*2690*/  LDG.E.U16 R16, desc[UR36][R4.64] ;  /* 0x0000002404107981 */ /* 0x000ea4000c1e1500 */
[----:B--2---:R-:W-:-:S06]  /*26a0*/  IMAD.U32 R16, R16, 0x10000, RZ ;  /* 0x0001000010107824 */ /* 0x004fcc00078e00ff */
[----:B------:R-:W0:Y:S01]  /*26b0*/  F2I.S64.TRUNC R16, R16 ;  /* 0x0000001000107311 */ /* 0x000e22000020d900 */
[----:B------:R-:W-:Y:S05]  /*26c0*/  BRA `(.L_x_24889) ;  /* 0x0000000400a87947 */ /* 0x000fea0003800000 */
.L_x_24896:
        /* <DEDUP_REMOVED lines=11> */
.L_x_24903:
        /* <DEDUP_REMOVED lines=21> */
.L_x_24907:
[----:B------:R-:W-:Y:S05]  /*28d0*/  BSYNC B1 ;  /* 0x0000000000017941 */ /* 0x000fea0003800000 */
.L_x_24906:
[----:B------:R-:W-:Y:S01]  /*28e0*/  IMAD.SHL.U32 R3, R3, 0x100000, RZ ;  /* 0x0010000003037824 */ /* 0x000fe200078e00ff */
[----:B------:R-:W-:-:S04]  /*28f0*/  LEA R5, R0, 0x3b800000, 0x17 ;  /* 0x3b80000000057811 */ /* 0x000fc800078eb8ff */
[----:B------:R-:W-:-:S07]  /*2900*/  LOP3.LUT R16, R5, R3, R16, 0xfe, !PT ;  /* 0x0000000305107212 */ /* 0x000fce00078efe10 */
.L_x_24905:
[----:B------:R-:W-:Y:S05]  /*2910*/  BSYNC B0 ;  /* 0x0000000000007941 */ /* 0x000fea0003800000 */
.L_x_24904:
[----:B------:R-:W1:Y:S01]  /*2920*/  F2I.S64.TRUNC R16, R16 ;  /* 0x0000001000107311 */ /* 0x000e62000020d900 */
[----:B------:R-:W-:Y:S05]  /*2930*/  BRA `(.L_x_24889) ;  /* 0x00000004000c7947 */ /* 0x000fea0003800000 */
.L_x_24902:
        /* <DEDUP_REMOVED lines=21> */
.L_x_24911:
[----:B------:R-:W-:Y:S05]  /*2a90*/  BSYNC B1 ;  /* 0x0000000000017941 */ /* 0x000fea0003800000 */
.L_x_24910:
[----:B------:R-:W-:Y:S01]  /*2aa0*/  IMAD.SHL.U32 R3, R3, 0x200000, RZ ;  /* 0x0020000003037824 */ /* 0x000fe200078e00ff */
[----:B------:R-:W-:-:S04]  /*2ab0*/  LEA R5, R0, 0x37800000, 0x17 ;  /* 0x3780000000057811 */ /* 0x000fc800078eb8ff */
[----:B------:R-:W-:-:S07]  /*2ac0*/  LOP3.LUT R16, R5, R3, R16, 0xfe, !PT ;  /* 0x0000000305107212 */ /* 0x000fce00078efe10 */
.L_x_24909:
[----:B------:R-:W-:Y:S05]  /*2ad0*/  BSYNC B0 ;  /* 0x0000000000007941 */ /* 0x000fea0003800000 */
.L_x_24908:
[----:B------:R-:W2:Y:S01]  /*2ae0*/  F2I.S64.TRUNC R16, R16 ;  /* 0x0000001000107311 */ /* 0x000ea2000020d900 */
[----:B------:R-:W-:Y:S05]  /*2af0*/  BRA `(.L_x_24889) ;  /* 0x00000000009c7947 */ /* 0x000fea0003800000 */
.L_x_24901:
        /* <DEDUP_REMOVED lines=14> */
.L_x_24915:
[----:B------:R-:W-:Y:S05]  /*2be0*/  BSYNC B0 ;  /* 0x0000000000007941 */ /* 0x000fea0003800000 */
.L_x_24914:
[----:B------:R-:W0:Y:S01]  /*2bf0*/  F2I.S64.TRUNC R16, R16 ;  /* 0x0000001000107311 */ /* 0x000e22000020d900 */
[----:B------:R-:W-:Y:S05]  /*2c00*/  BRA `(.L_x_24889) ;  /* 0x0000000000587947 */ /* 0x000fea0003800000 */
.L_x_24888:
        /* <DEDUP_REMOVED lines=16> */
.L_x_24916:
[----:B------:R-:W-:Y:S01]  /*2d10*/  CS2R R16, SRZ ;  /* 0x0000000000107805 */ /* 0x000fe2000001ff00 */
[----:B------:R-:W-:Y:S06]  /*2d20*/  BRA `(.L_x_24889) ;  /* 0x0000000000107947 */ /* 0x000fec0003800000 */
.L_x_24913:
[----:B------:R0:W5:Y:S01]  /*2d30*/  LDG.E.64 R16, desc[UR36][R4.64] ;  /* 0x0000002404107981 */ /* 0x000162000c1e1b00 */
[----:B------:R-:W-:Y:S05]  /*2d40*/  BRA `(.L_x_24889) ;  /* 0x0000000000087947 */ /* 0x000fea0003800000 */
.L_x_24912:
[----:B------:R0:W5:Y:S01]  /*2d50*/  LDG.E R16, desc[UR36][R4.64] ;  /* 0x0000002404107981 */ /* 0x000162000c1e1900 */
[----:B------:R-:W-:-:S07]  /*2d60*/  IMAD.MOV.U32 R17, RZ, RZ, RZ ;  /* 0x000000ffff117224 */ /* 0x000fce00078e00ff */
.L_x_24889:
[----:B------:R-:W-:-:S07]  /*2d70*/  VIADD R25, R25, 0x80 ;  /* 0x0000008019197836 */ /* 0x000fce0000000000 */
.L_x_24883:
[----:B------:R-:W-:Y:S05]  /*2d80*/  BSYNC B6 ;  /* 0x0000000000067941 */ /* 0x000fea0003800000 */
.L_x_24882:
        /* <DEDUP_REMOVED lines=23> */
.L_x_24922:
[----:B------:R0:W5:Y:S01]  /*2f00*/  LDG.E.U8 R18, desc[UR36][R4.64] ;  /* 0x0000002404127981 */ /* 0x000162000c1e1100 */
[----:B------:R-:W-:Y:S01]  /*2f10*/  IMAD.MOV.U32 R19, RZ, RZ, RZ ;  /* 0x000000ffff137224 */ /* 0x000fe200078e00ff */
[----:B------:R-:W-:Y:S06]  /*2f20*/  BRA `(.L_x_24918) ;  /* 0x0000000c00447947 */ /* 0x000fec0003800000 */
.L_x_24921:
        /* <DEDUP_REMOVED lines=8> */
.L_x_24925:
[----:B------:R-:W2:Y:S02]  /*2fb0*/  LDG.E R18, desc[UR36][R4.64] ;  /* 0x0000002404127981 */ /* 0x000ea4000c1e1900 */
[----:B--2---:R-:W-:Y:S01]  /*2fc0*/  SHF.R.S32.HI R19, RZ, 0x1f, R18 ;  /* 0x0000001fff137819 */ /* 0x004fe20000011412 */
[----:B------:R-:W-:Y:S06]  /*2fd0*/  BRA `(.L_x_24918) ;  /* 0x0000000c00187947 */ /* 0x000fec0003800000 */
.L_x_24924:
[----:B------:R-:W2:Y:S02]  /*2fe0*/  LDG.E.S16 R18, desc[UR36][R4.64] ;  /* 0x0000002404127981 */ /* 0x000ea4000c1e1700 */
[----:B--2---:R-:W-:Y:S01]  /*2ff0*/  SHF.R.S32.HI R19, RZ, 0x1f, R18 ;  /* 0x0000001fff137819 */ /* 0x004fe20000011412 */
[----:B------:R-:W-:Y:S06]  /*3000*/  BRA `(.L_x_24918) ;  /* 0x0000000c000c7947 */ /* 0x000fec0003800000 */
.L_x_24920:
        /* <DEDUP_REMOVED lines=9> */
.L_x_24927:
[----:B------:R-:W2:Y:S02]  /*30a0*/  LDG.E.U16 R4, desc[UR36][R4.64] ;  /* 0x0000002404047981 */ /* 0x000ea4000c1e1500 */
[----:B--2---:R-:W-:-:S06]  /*30b0*/  HADD2.F32 R18, -RZ, R4.H0_H0 ;  /* 0x20000004ff127230 */ /* 0x004fcc0000004100 */
[----:B------:R-:W0:Y:S01]  /*30c0*/  F2I.S64.TRUNC R18, R18 ;  /* 0x0000001200127311 */ /* 0x000e22000020d900 */
[----:B------:R-:W-:Y:S05]  /*30d0*/  BRA `(.L_x_24918) ;  /* 0x0000000800d87947 */ /* 0x000fea0003800000 */
.L_x_24926:
        /* <DEDUP_REMOVED lines=9> */
.L_x_24929:
[----:B------:R-:W2:Y:S02]  /*3170*/  LDG.E.U16 R4, desc[UR36][R4.64] ;  /* 0x0000002404047981 */ /* 0x000ea4000c1e1500 */
[----:B--2---:R-:W-:-:S06]  /*3180*/  HADD2.F32 R18, -RZ, R4.H0_H0 ;  /* 0x20000004ff127230 */ /* 0x004fcc0000004100 */
[----:B------:R-:W0:Y:S01]  /*3190*/  F2I.S64.TRUNC R18, R18 ;  /* 0x0000001200127311 */ /* 0x000e22000020d900 */
[----:B------:R-:W-:Y:S05]  /*31a0*/  BRA `(.L_x_24918) ;  /* 0x0000000800a47947 */ /* 0x000fea0003800000 */
.L_x_24928:
[----:B------:R-:W2:Y:S02]  /*31b0*/  LDG.E.64 R4, desc[UR36][R4.64] ;  /* 0x0000002404047981 */ /* 0x000ea4000c1e1b00 */
[----:B--2---:R0:W1:Y:S01]  /*31c0*/  F2I.S64.F64.TRUNC R18, R4 ;  /* 0x0000000400127311 */ /* 0x004062000030d900 */
[----:B------:R-:W-:Y:S05]  /*31d0*/  BRA `(.L_x_24918) ;  /* 0x0000000800987947 */ /* 0x000fea0003800000 */
.L_x_24919:
        /* <DEDUP_REMOVED lines=13> */
.L_x_24932:
[----:B------:R-:W2:Y:S02]  /*32b0*/  LDG.E.64 R4, desc[UR36][R4.64] ;  /* 0x0000002404047981 */ /* 0x000ea4000c1e1b00 */
[----:B--2---:R0:W1:Y:S01]  /*32c0*/  F2I.S64.F64.TRUNC R18, R4 ;  /* 0x0000000400127311 */ /* 0x004062000030d900 */
[----:B------:R-:W-:Y:S05]  /*32d0*/  BRA `(.L_x_24918) ;  /* 0x0000000800587947 */ /* 0x000fea0003800000 */
.L_x_24931:
        /* <DEDUP_REMOVED lines=27> */
.L_x_24934:
        /* <DEDUP_REMOVED lines=14> */
.L_x_24933:
[----:B------:R-:W2:Y:S02]  /*3570*/  LDG.E.U16 R18, desc[UR36][R4.64] ;  /* 0x0000002404127981 */ /* 0x000ea4000c1e1500 */
[----:B--2---:R-:W-:-:S06]  /*3580*/  IMAD.U32 R18, R18, 0x10000, RZ ;  /* 0x0001000012127824 */ /* 0x004fcc00078e00ff */
[----:B------:R-:W0:Y:S01]  /*3590*/  F2I.S64.TRUNC R18, R18 ;  /* 0x0000001200127311 */ /* 0x000e22000020d900 */
[----:B------:R-:W-:Y:S05]  /*35a0*/  BRA `(.L_x_24918) ;  /* 0x0000000400a47947 */ /* 0x000fea0003800000 */
.L_x_24930:
        /* <DEDUP_REMOVED lines=11> */
.L_x_24937:
        /* <DEDUP_REMOVED lines=21> */
.L_x_24941:
[----:B------:R-:W-:Y:S05]  /*37b0*/  BSYNC B1 ;  /* 0x0000000000017941 */ /* 0x000fea0003800000 */
.L_x_24940:
[----:B------:R-:W-:Y:S01]  /*37c0*/  IMAD.SHL.U32 R3, R3, 0x100000, RZ ;  /* 0x0010000003037824 */ /* 0x000fe200078e00ff */
[----:B------:R-:W-:-:S04]  /*37d0*/  LEA R5, R0, 0x3b800000, 0x17 ;  /* 0x3b80000000057811 */ /* 0x000fc800078eb8ff */
[----:B------:R-:W-:-:S07]  /*37e0*/  LOP3.LUT R18, R5, R3, R18, 0xfe, !PT ;  /* 0x0000000305127212 */ /* 0x000fce00078efe12 */
.L_x_24939:
[----:B------:R-:W-:Y:S05]  /*37f0*/  BSYNC B0 ;  /* 0x0000000000007941 */ /* 0x000fea0003800000 */
.L_x_24938:
[----:B------:R-:W0:Y:S01]  /*3800*/  F2I.S64.TRUNC R18, R18 ;  /* 0x0000001200127311 */ /* 0x000e22000020d900 */
[----:B------:R-:W-:Y:S05]  /*3810*/  BRA `(.L_x_24918) ;  /* 0x0000000400087947 */ /* 0x000fea0003800000 */
.L_x_24936:
        /* <DEDUP_REMOVED lines=21> */
.L_x_24945:
[----:B------:R-:W-:Y:S05]  /*3970*/  BSYNC B1 ;  /* 0x0000000000017941 */ /* 0x000fea0003800000 */
.L_x_24944:
[----:B------:R-:W-:Y:S01]  /*3980*/  IMAD.SHL.U32 R3, R3, 0x200000, RZ ;  /* 0x0020000003037824 */ /* 0x000fe200078e00ff */
[----:B------:R-:W-:-:S04]  /*3990*/  LEA R5, R0, 0x37800000, 0x17 ;  /* 0x3780000000057811 */ /* 0x000fc800078eb8ff */
[----:B------:R-:W-:-:S07]  /*39a0*/  LOP3.LUT R18, R5, R3, R18, 0xfe, !PT ;  /* 0x0000000305127212 */ /* 0x000fce00078efe12 */
.L_x_24943:
[----:B------:R-:W-:Y:S05]  /*39b0*/  BSYNC B0 ;  /* 0x0000000000007941 */ /* 0x000fea0003800000 */
.L_x_24942:
[----:B------:R-:W0:Y:S01]  /*39c0*/  F2I.S64.TRUNC R18, R18 ;  /* 0x0000001200127311 */ /* 0x000e22000020d900 */
[----:B------:R-:W-:Y:S05]  /*39d0*/  BRA `(.L_x_24918) ;  /* 0x0000000000987947 */ /* 0x000fea0003800000 */
.L_x_24935:
        /* <DEDUP_REMOVED lines=14> */
.L_x_24949:
[----:B------:R-:W-:Y:S05]  /*3ac0*/  BSYNC B0 ;  /* 0x0000000000007941 */ /* 0x000fea0003800000 */
.L_x_24948:
[----:B------:R-:W0:Y:S01]  /*3ad0*/  F2I.S64.TRUNC R18, R18 ;  /* 0x0000001200127311 */ /* 0x000e22000020d900 */
[----:B------:R-:W-:Y:S05]  /*3ae0*/  BRA `(.L_x_24918) ;  /* 0x0000000000547947 */ /* 0x000fea0003800000 */
.L_x_24923:
        /* <DEDUP_REMOVED lines=16> */
.L_x_24950:
[----:B------:R-:W-:Y:S05]  /*3bf0*/  BRA `(.L_x_24918) ;  /* 0x0000000000107947 */ /* 0x000fea0003800000 */
.L_x_24947:
[----:B------:R0:W5:Y:S01]  /*3c00*/  LDG.E.64 R18, desc[UR36][R4.64] ;  /* 0x0000002404127981 */ /* 0x000162000c1e1b00 */
[----:B------:R-:W-:Y:S05]  /*3c10*/  BRA `(.L_x_24918) ;  /* 0x0000000000087947 */ /* 0x000fea0003800000 */
.L_x_24946:
[----:B------:R0:W5:Y:S01]  /*3c20*/  LDG.E R18, desc[UR36][R4.64] ;  /* 0x0000002404127981 */ /* 0x000162000c1e1900 */
[----:B------:R-:W-:-:S07]  /*3c30*/  IMAD.MOV.U32 R19, RZ, RZ, RZ ;  /* 0x000000ffff137224 */ /* 0x000fce00078e00ff */
.L_x_24918:
[----:B------:R-:W-:Y:S05]  /*3c40*/  BSYNC B6 ;  /* 0x0000000000067941 */ /* 0x000fea0003800000 */
.L_x_24917:
        /* <DEDUP_REMOVED lines=31> */
.L_x_24952:
[----:B------:R-:W-:Y:S05]  /*3e40*/  BSYNC B6 ;  /* 0x0000000000067941 */ /* 0x000fea0003800000 */
.L_x_24951:
        /* <DEDUP_REMOVED lines=29> */
.L_x_24954:
[----:B------:R-:W-:Y:S05]  /*4020*/  BSYNC B6 ;  /* 0x0000000000067941 */ /* 0x000fea0003800000 */
.L_x_24953:
        /* <DEDUP_REMOVED lines=29> */
.L_x_24956:
[----:B------:R-:W-:Y:S05]  /*4200*/  BSYNC B6 ;  /* 0x0000000000067941 */ /* 0x000fea0003800000 */
.L_x_24955:
        /* <DEDUP_REMOVED lines=29> */
.L_x_24958:
[----:B------:R-:W-:Y:S05]  /*43e0*/  BSYNC B6 ;  /* 0x0000000000067941 */ /* 0x000fea0003800000 */
.L_x_24957:
        /* <DEDUP_REMOVED lines=26> */
.L_x_24964:
[----:B------:R0:W-:Y:S01]  /*4590*/  STG.E.U8 desc[UR36][R4.64], RZ ;  /* 0x000000ff04007986 */ /* 0x0001e2000c101124 */
[----:B------:R-:W-:Y:S01]  /*45a0*/  IMAD.MOV.U32 R25, RZ, RZ, R23 ;  /* 0x000000ffff197224 */ /* 0x000fe200078e0017 */
[----:B------:R-:W-:Y:S06]  /*45b0*/  BRA `(.L_x_24960) ;  /* 0x0000000400dc7947 */ /* 0x000fec0003800000 */
.L_x_24963:
        /* <DEDUP_REMOVED lines=9> */
.L_x_24967:
[----:B------:R3:W-:Y:S01]  /*4650*/  STG.E desc[UR36][R4.64], RZ ;  /* 0x000000ff04007986 */ /* 0x0007e2000c101924 */
[----:B------:R-:W-:Y:S01]  /*4660*/  IMAD.MOV.U32 R25, RZ, RZ, R23 ;  /* 0x000000ffff197224 */ /* 0x000fe200078e0017 */
[----:B------:R-:W-:Y:S06]  /*4670*/  BRA `(.L_x_24960) ;  /* 0x0000000400ac7947 */ /* 0x000fec0003800000 */
.L_x_24966:
[----:B------:R1:W-:Y:S01]  /*4680*/  STG.E.U16 desc[UR36][R4.64], RZ ;  /* 0x000000ff04007986 */ /* 0x0003e2000c101524 */
[----:B------:R-:W-:Y:S01]  /*4690*/  IMAD.MOV.U32 R25, RZ, RZ, R23 ;  /* 0x000000ffff197224 */ /* 0x000fe200078e0017 */
[----:B------:R-:W-:Y:S06]  /*46a0*/  BRA `(.L_x_24960) ;  /* 0x0000000400a07947 */ /* 0x000fec0003800000 */
.L_x_24962:
        /* <DEDUP_REMOVED lines=9> */
.L_x_24969:
[----:B------:R0:W-:Y:S01]  /*4740*/  STG.E.U16 desc[UR36][R4.64], RZ ;  /* 0x000000ff04007986 */ /* 0x0001e2000c101524 */
[----:B------:R-:W-:Y:S01]  /*4750*/  IMAD.MOV.U32 R25, RZ, RZ, R23 ;  /* 0x000000ffff197224 */ /* 0x000fe200078e0017 */
[----:B------:R-:W-:Y:S06]  /*4760*/  BRA `(.L_x_24960) ;  /* 0x0000000400707947 */ /* 0x000fec0003800000 */
.L_x_24968:
        /* <DEDUP_REMOVED lines=9> */
.L_x_24971:
[----:B------:R0:W-:Y:S01]  /*4800*/  STG.E desc[UR36][R4.64], RZ ;  /* 0x000000ff04007986 */ /* 0x0001e2000c101924 */
[----:B------:R-:W-:Y:S01]  /*4810*/  IMAD.MOV.U32 R25, RZ, RZ, R23 ;  /* 0x000000ffff197224 */ /* 0x000fe200078e0017 */
[----:B------:R-:W-:Y:S06]  /*4820*/  BRA `(.L_x_24960) ;  /* 0x0000000400407947 */ /* 0x000fec0003800000 */
.L_x_24970:
[----:B------:R0:W-:Y:S01]  /*4830*/  STG.E.64 desc[UR36][R4.64], RZ ;  /* 0x000000ff04007986 */ /* 0x0001e2000c101b24 */
[----:B------:R-:W-:Y:S01]  /*4840*/  IMAD.MOV.U32 R25, RZ, RZ, R23 ;  /* 0x000000ffff197224 */ /* 0x000fe200078e0017 */
[----:B------:R-:W-:Y:S06]  /*4850*/  BRA `(.L_x_24960) ;  /* 0x0000000400347947 */ /* 0x000fec0003800000 */
.L_x_24961:
        /* <DEDUP_REMOVED lines=11> */
.L_x_24974:
[----:B------:R0:W-:Y:S01]  /*4910*/  STG.E.128 desc[UR36][R4.64], RZ ;  /* 0x000000ff04007986 */ /* 0x0001e2000c101d24 */
[----:B------:R-:W-:Y:S01]  /*4920*/  IMAD.MOV.U32 R25, RZ, RZ, R23 ;  /* 0x000000ffff197224 */ /* 0x000fe200078e0017 */
[----:B------:R-:W-:Y:S06]  /*4930*/  BRA `(.L_x_24960) ;  /* 0x0000000000fc7947 */ /* 0x000fec0003800000 */
.L_x_24973:
        /* <DEDUP_REMOVED lines=9> */
.L_x_24976:
[----:B------:R0:W-:Y:S01]  /*49d0*/  STG.E.U8 desc[UR36][R4.64], RZ ;  /* 0x000000ff04007986 */ /* 0x0001e2000c101124 */
[----:B------:R-:W-:Y:S01]  /*49e0*/  IMAD.MOV.U32 R25, RZ, RZ, R23 ;  /* 0x000000ffff197224 */ /* 0x000fe200078e0017 */
[----:B------:R-:W-:Y:S06]  /*49f0*/  BRA `(.L_x_24960) ;  /* 0x0000000000cc7947 */ /* 0x000fec0003800000 */
.L_x_24975:
[----:B------:R0:W-:Y:S01]  /*4a00*/  STG.E.U16 desc[UR36][R4.64], RZ ;  /* 0x000000ff04007986 */ /* 0x0001e2000c101524 */
[----:B------:R-:W-:Y:S01]  /*4a10*/  IMAD.MOV.U32 R25, RZ, RZ, R23 ;  /* 0x000000ffff197224 */ /* 0x000fe200078e0017 */
[----:B------:R-:W-:Y:S06]  /*4a20*/  BRA `(.L_x_24960) ;  /* 0x0000000000c07947 */ /* 0x000fec0003800000 */
.L_x_24972:
        /* <DEDUP_REMOVED lines=11> */
.L_x_24979:
[----:B------:R0:W-:Y:S01]  /*4ae0*/  STG.E.U8 desc[UR36][R4.64], RZ ;  /* 0x000000ff04007986 */ /* 0x0001e2000c101124 */
[----:B------:R-:W-:Y:S01]  /*4af0*/  IMAD.MOV.U32 R25, RZ, RZ, R23 ;  /* 0x000000ffff197224 */ /* 0x000fe200078e0017 */
[----:B------:R-:W-:Y:S06]  /*4b00*/  BRA `(.L_x_24960) ;  /* 0x0000000000887947 */ /* 0x000fec0003800000 */
.L_x_24978:
[----:B------:R0:W-:Y:S01]  /*4b10*/  STG.E.U8 desc[UR36][R4.64], RZ ;  /* 0x000000ff04007986 */ /* 0x0001e2000c101124 */
[----:B------:R-:W-:Y:S01]  /*4b20*/  IMAD.MOV.U32 R25, RZ, RZ, R23 ;  /* 0x000000ffff197224 */ /* 0x000fe200078e0017 */
[----:B------:R-:W-:Y:S06]  /*4b30*/  BRA `(.L_x_24960) ;  /* 0x00000000007c7947 */ /* 0x000fec0003800000 */
.L_x_24977:
        /* <DEDUP_REMOVED lines=8> */
.L_x_24965:
        /* <DEDUP_REMOVED lines=16> */
.L_x_24982:
[----:B------:R-:W-:Y:S01]  /*4cc0*/  IMAD.MOV.U32 R25, RZ, RZ, R23 ;  /* 0x000000ffff197224 */ /* 0x000fe200078e0017 */
[----:B------:R-:W-:Y:S06]  /*4cd0*/  BRA `(.L_x_24960) ;  /* 0x0000000000147947 */ /* 0x000fec0003800000 */
.L_x_24981:
[----:B------:R0:W-:Y:S01]  /*4ce0*/  STG.E.64 desc[UR36][R4.64], RZ ;  /* 0x000000ff04007986 */ /* 0x0001e2000c101b24 */
[----:B------:R-:W-:Y:S01]  /*4cf0*/  IMAD.MOV.U32 R25, RZ, RZ, R23 ;  /* 0x000000ffff197224 */ /* 0x000fe200078e0017 */
[----:B------:R-:W-:Y:S06]  /*4d00*/  BRA `(.L_x_24960) ;  /* 0x0000000000087947 */ /* 0x000fec0003800000 */
.L_x_24980:
[----:B------:R0:W-:Y:S01]  /*4d10*/  STG.E desc[UR36][R4.64], RZ ;  /* 0x000000ff04007986 */ /* 0x0001e2000c101924 */
[----:B------:R-:W-:-:S07]  /*4d20*/  IMAD.MOV.U32 R25, RZ, RZ, R23 ;  /* 0x000000ffff197224 */ /* 0x000fce00078e0017 */
.L_x_24960:
[----:B------:R-:W-:Y:S05]  /*4d30*/  BSYNC B6 ;  /* 0x0000000000067941 */ /* 0x000fea0003800000 */
.L_x_24959:
        /* <DEDUP_REMOVED lines=23> */
.L_x_24988:
[----:B------:R0:W-:Y:S01]  /*4eb0*/  STG.E.U8 desc[UR36][R4.64], RZ ;  /* 0x000000ff04007986 */ /* 0x0001e2000c101124 */
[----:B------:R-:W-:Y:S05]  /*4ec0*/  BRA `(.L_x_24990) ;  /* 0x00000004008c7947 */ /* 0x000fea0003800000 */
.L_x_24987:
        /* <DEDUP_REMOVED lines=8> */
.L_x_24992:
[----:B------:R3:W-:Y:S01]  /*4f50*/  STG.E desc[UR36][R4.64], RZ ;  /* 0x000000ff04007986 */ /* 0x0007e2000c101924 */
[----:B------:R-:W-:Y:S05]  /*4f60*/  BRA `(.L_x_24990) ;  /* 0x0000000400647947 */ /* 0x000fea0003800000 */
.L_x_24991:
[----:B------:R2:W-:Y:S01]  /*4f70*/  STG.E.U16 desc[UR36][R4.64], RZ ;  /* 0x000000ff04007986 */ /* 0x0005e2000c101524 */
[----:B------:R-:W-:Y:S05]  /*4f80*/  BRA `(.L_x_24990) ;  /* 0x00000004005c7947 */ /* 0x000fea0003800000 */
.L_x_24986:
        /* <DEDUP_REMOVED lines=8> */
.L_x_24994:
[----:B------:R0:W-:Y:S01]  /*5010*/  STG.E.U16 desc[UR36][R4.64], RZ ;  /* 0x000000ff04007986 */ /* 0x0001e2000c101524 */
[----:B------:R-:W-:Y:S05]  /*5020*/  BRA `(.L_x_24990) ;  /* 0x0000000400347947 */ /* 0x000fea0003800000 */
.L_x_24993:
        /* <DEDUP_REMOVED lines=8> */
.L_x_24996:
[----:B------:R0:W-:Y:S01]  /*50b0*/  STG.E desc[UR36][R4.64], RZ ;  /* 0x000000ff04007986 */ /* 0x0001e2000c101924 */
[----:B------:R-:W-:Y:S05]  /*50c0*/  BRA `(.L_x_24990) ;  /* 0x00000004000c7947 */ /* 0x000fea0003800000 */
.L_x_24995:
[----:B------:R0:W-:Y:S01]  /*50d0*/  STG.E.64 desc[UR36][R4.64], RZ ;  /* 0x000000ff04007986 */ /* 0x0001e2000c101b24 */
[----:B------:R-:W-:Y:S05]  /*50e0*/  BRA `(.L_x_24990) ;  /* 0x0000000400047947 */ /* 0x000fea0003800000 */
.L_x_24985:
        /* <DEDUP_REMOVED lines=10> */
.L_x_24999:
[----:B------:R0:W-:Y:S01]  /*5190*/  STG.E.128 desc[UR36][R4.64], RZ ;  /* 0x000000ff04007986 */ /* 0x0001e2000c101d24 */
[----:B------:R-:W-:Y:S05]  /*51a0*/  BRA `(.L_x_24990) ;  /* 0x0000000000d47947 */ /* 0x000fea0003800000 */
.L_x_24998:
        /* <DEDUP_REMOVED lines=8> */
.L_x_25001:
[----:B------:R0:W-:Y:S01]  /*5230*/  STG.E.U8 desc[UR36][R4.64], RZ ;  /* 0x000000ff04007986 */ /* 0x0001e2000c101124 */
[----:B------:R-:W-:Y:S05]  /*5240*/  BRA `(.L_x_24990) ;  /* 0x0000000000ac7947 */ /* 0x000fea0003800000 */
.L_x_25000:
[----:B------:R0:W-:Y:S01]  /*5250*/  STG.E.U16 desc[UR36][R4.64], RZ ;  /* 0x000000ff04007986 */ /* 0x0001e2000c101524 */
[----:B------:R-:W-:Y:S05]  /*5260*/  BRA `(.L_x_24990) ;  /* 0x0000000000a47947 */ /* 0x000fea0003800000 */
.L_x_24997:
        /* <DEDUP_REMOVED lines=10> */
.L_x_25004:
[----:B------:R0:W-:Y:S01]  /*5310*/  STG.E.U8 desc[UR36][R4.64], RZ ;  /* 0x000000ff04007986 */ /* 0x0001e2000c101124 */
[----:B------:R-:W-:Y:S05]  /*5320*/  BRA `(.L_x_24990) ;  /* 0x0000000000747947 */ /* 0x000fea0003800000 */
.L_x_25003:
[----:B------:R0:W-:Y:S01]  /*5330*/  STG.E.U8 desc[UR36][R4.64], RZ ;  /* 0x000000ff04007986 */ /* 0x0001e2000c101124 */
[----:B------:R-:W-:Y:S05]  /*5340*/  BRA `(.L_x_24990) ;  /* 0x00000000006c7947 */ /* 0x000fea0003800000 */
.L_x_25002:
[----:B------:R-:W-:-:S13]  /*5350*/  ISETP.NE.AND P0, PT, R0, 0x1c, PT ;  /* 0x0000001c0000780c */ /* 0x000fda0003f05270 */
[----:B------:R-:W-:Y:S05]  /*5360*/  @!P0 BRA `(.L_x_25005) ;  /* 0x0000000000608947 */ /* 0x000fea0003800000 */
[----:B------:R-:W-:-:S13]  /*5370*/  ISETP.NE.AND P0, PT, R0, 0x1d, PT ;  /* 0x0000001d0000780c */ /* 0x000fda0003f05270 */
[----:B------:R-:W-:Y:S05]  /*5380*/  @!P0 BRA `(.L_x_25006) ;  /* 0x0000000000508947 */ /* 0x000fea0003800000 */
[----:B------:R-:W-:-:S13]  /*5390*/  ISETP.NE.AND P0, PT, R0, 0x2c, PT ;  /* 0x0000002c0000780c */ /* 0x000fda0003f05270 */
[----:B------:R0:W-:Y:S01]  /*53a0*/  @!P0 STG.E.U8 desc[UR36][R4.64], RZ ;  /* 0x000000ff04008986 */ /* 0x0001e2000c101124 */
[----:B------:R-:W-:Y:S05]  /*53b0*/  @!P0 BRA `(.L_x_24990) ;  /* 0x0000000000508947 */ /* 0x000fea0003800000 */
.L_x_24989:
        /* <DEDUP_REMOVED lines=16> */
.L_x_25007:
[----:B------:R-:W-:Y:S05]  /*54c0*/  BRA `(.L_x_24990) ;  /* 0x00000000000c7947 */ /* 0x000fea0003800000 */
.L_x_25006:
[----:B------:R0:W-:Y:S01]  /*54d0*/  STG.E.64 desc[UR36][R4.64], RZ ;  /* 0x000000ff04007986 */ /* 0x0001e2000c101b24 */
[----:B------:R-:W-:Y:S05]  /*54e0*/  BRA `(.L_x_24990) ;  /* 0x0000000000047947 */ /* 0x000fea0003800000 */
.L_x_25005:
[----:B------:R0:W-:Y:S02]  /*54f0*/  STG.E desc[UR36][R4.64], RZ ;  /* 0x000000ff04007986 */ /* 0x0001e4000c101924 */
.L_x_24990:
        /* <DEDUP_REMOVED lines=23> */
.L_x_25011:
[----:B------:R3:W-:Y:S01]  /*5670*/  STG.E.U8 desc[UR36][R4.64], RZ ;  /* 0x000000ff04007986 */ /* 0x0007e2000c101124 */
[----:B------:R-:W-:Y:S05]  /*5680*/  BRA `(.L_x_25013) ;  /* 0x00000004008c7947 */ /* 0x000fea0003800000 */
.L_x_25010:
        /* <DEDUP_REMOVED lines=8> */
.L_x_25015:
[----:B------:R2:W-:Y:S01]  /*5710*/  STG.E desc[UR36][R4.64], RZ ;  /* 0x000000ff04007986 */ /* 0x0005e2000c101924 */
[----:B------:R-:W-:Y:S05]  /*5720*/  BRA `(.L_x_25013) ;  /* 0x0000000400647947 */ /* 0x000fea0003800000 */
.L_x_25014:
[----:B------:R0:W-:Y:S01]  /*5730*/  STG.E.U16 desc[UR36][R4.64], RZ ;  /* 0x000000ff04007986 */ /* 0x0001e2000c101524 */
[----:B------:R-:W-:Y:S05]  /*5740*/  BRA `(.L_x_25013) ;  /* 0x00000004005c7947 */ /* 0x000fea0003800000 */
.L_x_25009:
        /* <DEDUP_REMOVED lines=8> */
.L_x_25017:
[----:B------:R0:W-:Y:S01]  /*57d0*/  STG.E.U16 desc[UR36][R4.64], RZ ;  /* 0x000000ff04007986 */ /* 0x0001e2000c101524 */
[----:B------:R-:W-:Y:S05]  /*57e0*/  BRA `(.L_x_25013) ;  /* 0x0000000400347947 */ /* 0x000fea0003800000 */
.L_x_25016:
        /* <DEDUP_REMOVED lines=8> */
.L_x_25019:
[----:B------:R0:W-:Y:S01]  /*5870*/  STG.E desc[UR36][R4.64], RZ ;  /* 0x000000ff04007986 */ /* 0x0001e2000c101924 */
[----:B------:R-:W-:Y:S05]  /*5880*/  BRA `(.L_x_25013) ;  /* 0x00000004000c7947 */ /* 0x000fea0003800000 */
.L_x_25018:
[----:B------:R0:W-:Y:S01]  /*5890*/  STG.E.64 desc[UR36][R4.64], RZ ;  /* 0x000000ff04007986 */ /* 0x0001e2000c101b24 */
[----:B------:R-:W-:Y:S05]  /*58a0*/  BRA `(.L_x_25013) ;  /* 0x0000000400047947 */ /* 0x000fea0003800000 */
.L_x_25008:
        /* <DEDUP_REMOVED lines=10> */
.L_x_25022:
[----:B------:R0:W-:Y:S01]  /*5950*/  STG.E.128 desc[UR36][R4.64], RZ ;  /* 0x000000ff04007986 */ /* 0x0001e2000c101d24 */
[----:B------:R-:W-:Y:S05]  /*5960*/  BRA `(.L_x_25013) ;  /* 0x0000000000d47947 */ /* 0x000fea0003800000 */
.L_x_25021:
        /* <DEDUP_REMOVED lines=8> */
.L_x_25024:
[----:B------:R0:W-:Y:S01]  /*59f0*/  STG.E.U8 desc[UR36][R4.64], RZ ;  /* 0x000000ff04007986 */ /* 0x0001e2000c101124 */
[----:B------:R-:W-:Y:S05]  /*5a00*/  BRA `(.L_x_25013) ;  /* 0x0000000000ac7947 */ /* 0x000fea0003800000 */
.L_x_25023:
[----:B------:R0:W-:Y:S01]  /*5a10*/  STG.E.U16 desc[UR36][R4.64], RZ ;  /* 0x000000ff04007986 */ /* 0x0001e2000c101524 */
[----:B------:R-:W-:Y:S05]  /*5a20*/  BRA `(.L_x_25013) ;  /* 0x0000000000a47947 */ /* 0x000fea0003800000 */
.L_x_25020:
        /* <DEDUP_REMOVED lines=10> */
.L_x_25027:
[----:B------:R0:W-:Y:S01]  /*5ad0*/  STG.E.U8 desc[UR36][R4.64], RZ ;  /* 0x000000ff04007986 */ /* 0x0001e2000c101124 */
[----:B------:R-:W-:Y:S05]  /*5ae0*/  BRA `(.L_x_25013) ;  /* 0x0000000000747947 */ /* 0x000fea0003800000 */
.L_x_25026:
[----:B------:R0:W-:Y:S01]  /*5af0*/  STG.E.U8 desc[UR36][R4.64], RZ ;  /* 0x000000ff04007986 */ /* 0x0001e2000c101124 */
[----:B------:R-:W-:Y:S05]  /*5b00*/  BRA `(.L_x_25013) ;  /* 0x00000000006c7947 */ /* 0x000fea0003800000 */
.L_x_25025:
[----:B------:R-:W-:-:S13]  /*5b10*/  ISETP.NE.AND P0, PT, R0, 0x1c, PT ;  /* 0x0000001c0000780c */ /* 0x000fda0003f05270 */
[----:B------:R-:W-:Y:S05]  /*5b20*/  @!P0 BRA `(.L_x_25028) ;  /* 0x0000000000608947 */ /* 0x000fea0003800000 */
[----:B------:R-:W-:-:S13]  /*5b30*/  ISETP.NE.AND P0, PT, R0, 0x1d, PT ;  /* 0x0000001d0000780c */ /* 0x000fda0003f05270 */
[----:B------:R-:W-:Y:S05]  /*5b40*/  @!P0 BRA `(.L_x_25029) ;  /* 0x0000000000508947 */ /* 0x000fea0003800000 */
[----:B------:R-:W-:-:S13]  /*5b50*/  ISETP.NE.AND P0, PT, R0, 0x2c, PT ;  /* 0x0000002c0000780c */ /* 0x000fda0003f05270 */
[----:B------:R0:W-:Y:S01]  /*5b60*/  @!P0 STG.E.U8 desc[UR36][R4.64], RZ ;  /* 0x000000ff04008986 */ /* 0x0001e2000c101124 */
[----:B------:R-:W-:Y:S05]  /*5b70*/  @!P0 BRA `(.L_x_25013) ;  /* 0x0000000000508947 */ /* 0x000fea0003800000 */
.L_x_25012:
        /* <DEDUP_REMOVED lines=16> */
.L_x_25030:
[----:B------:R-:W-:Y:S05]  /*5c80*/  BRA `(.L_x_25013) ;  /* 0x00000000000c7947 */ /* 0x000fea0003800000 */
.L_x_25029:
[----:B------:R0:W-:Y:S01]  /*5c90*/  STG.E.64 desc[UR36][R4.64], RZ ;  /* 0x000000ff04007986 */ /* 0x0001e2000c101b24 */
[----:B------:R-:W-:Y:S05]  /*5ca0*/  BRA `(.L_x_25013) ;  /* 0x0000000000047947 */ /* 0x000fea0003800000 */
.L_x_25028:
[----:B------:R0:W-:Y:S02]  /*5cb0*/  STG.E desc[UR36][R4.64], RZ ;  /* 0x000000ff04007986 */ /* 0x0001e4000c101924 */
.L_x_25013:
[----:B------:R-:W-:-:S07]  /*5cc0*/  VIADD R25, R25, 0x80 ;  /* 0x0000008019197836 */ /* 0x000fce0000000000 */
.L_x_24984:
[----:B------:R-:W-:Y:S05]  /*5cd0*/  BSYNC B6 ;  /* 0x0000000000067941 */ /* 0x000fea0003800000 */
.L_x_24983:
        /* <DEDUP_REMOVED lines=21> */
.L_x_25034:
[----:B------:R-:W-:Y:S01]  /*5e30*/  STG.E.U8 desc[UR36][R2.64], RZ ;  /* 0x000000ff02007986 */ /* 0x000fe2000c101124 */
[----:B------:R-:W-:Y:S05]  /*5e40*/  EXIT ;  /* 0x000000000000794d */ /* 0x000fea0003800000 */
.L_x_25033:
        /* <DEDUP_REMOVED lines=8> */
.L_x_25037:
[----:B------:R-:W-:Y:S01]  /*5ed0*/  STG.E desc[UR36][R2.64], RZ ;  /* 0x000000ff02007986 */ /* 0x000fe2000c101924 */
[----:B------:R-:W-:Y:S05]  /*5ee0*/  EXIT ;  /* 0x000000000000794d */ /* 0x000fea0003800000 */
.L_x_25036:
[----:B------:R-:W-:Y:S01]  /*5ef0*/  STG.E.U16 desc[UR36][R2.64], RZ ;  /* 0x000000ff02007986 */ /* 0x000fe2000c101524 */
[----:B------:R-:W-:Y:S05]  /*5f00*/  EXIT ;  /* 0x000000000000794d */ /* 0x000fea0003800000 */
.L_x_25032:
        /* <DEDUP_REMOVED lines=8> */
.L_x_25039:
[----:B------:R-:W-:Y:S01]  /*5f90*/  STG.E.U16 desc[UR36][R2.64], RZ ;  /* 0x000000ff02007986 */ /* 0x000fe2000c101524 */
[----:B------:R-:W-:Y:S05]  /*5fa0*/  EXIT ;  /* 0x000000000000794d */ /* 0x000fea0003800000 */
.L_x_25038:
        /* <DEDUP_REMOVED lines=8> */
.L_x_25041:
[----:B------:R-:W-:Y:S01]  /*6030*/  STG.E desc[UR36][R2.64], RZ ;  /* 0x000000ff02007986 */ /* 0x000fe2000c101924 */
[----:B------:R-:W-:Y:S05]  /*6040*/  EXIT ;  /* 0x000000000000794d */ /* 0x000fea0003800000 */
.L_x_25040:
[----:B------:R-:W-:Y:S01]  /*6050*/  STG.E.64 desc[UR36][R2.64], RZ ;  /* 0x000000ff02007986 */ /* 0x000fe2000c101b24 */
[----:B------:R-:W-:Y:S05]  /*6060*/  EXIT ;  /* 0x000000000000794d */ /* 0x000fea0003800000 */
.L_x_25031:
        /* <DEDUP_REMOVED lines=10> */
.L_x_25044:
[----:B------:R-:W-:Y:S01]  /*6110*/  STG.E.128 desc[UR36][R2.64], RZ ;  /* 0x000000ff02007986 */ /* 0x000fe2000c101d24 */
[----:B------:R-:W-:Y:S05]  /*6120*/  EXIT ;  /* 0x000000000000794d */ /* 0x000fea0003800000 */
.L_x_25043:
        /* <DEDUP_REMOVED lines=8> */
.L_x_25046:
[----:B------:R-:W-:Y:S01]  /*61b0*/  STG.E.U8 desc[UR36][R2.64], RZ ;  /* 0x000000ff02007986 */ /* 0x000fe2000c101124 */
[----:B------:R-:W-:Y:S05]  /*61c0*/  EXIT ;  /* 0x000000000000794d */ /* 0x000fea0003800000 */
.L_x_25045:
[----:B------:R-:W-:Y:S01]  /*61d0*/  STG.E.U16 desc[UR36][R2.64], RZ ;  /* 0x000000ff02007986 */ /* 0x000fe2000c101524 */
[----:B------:R-:W-:Y:S05]  /*61e0*/  EXIT ;  /* 0x000000000000794d */ /* 0x000fea0003800000 */
.L_x_25042:
        /* <DEDUP_REMOVED lines=10> */
.L_x_25049:
[----:B------:R-:W-:Y:S01]  /*6290*/  STG.E.U8 desc[UR36][R2.64], RZ ;  /* 0x000000ff02007986 */ /* 0x000fe2000c101124 */
[----:B------:R-:W-:Y:S05]  /*62a0*/  EXIT ;  /* 0x000000000000794d */ /* 0x000fea0003800000 */
.L_x_25048:
[----:B------:R-:W-:Y:S01]  /*62b0*/  STG.E.U8 desc[UR36][R2.64], RZ ;  /* 0x000000ff02007986 */ /* 0x000fe2000c101124 */
[----:B------:R-:W-:Y:S05]  /*62c0*/  EXIT ;  /* 0x000000000000794d */ /* 0x000fea0003800000 */
.L_x_25047:
[----:B------:R-:W-:-:S13]  /*62d0*/  ISETP.NE.AND P0, PT, R0, 0x1c, PT ;  /* 0x0000001c0000780c */ /* 0x000fda0003f05270 */
[----:B------:R-:W-:Y:S05]  /*62e0*/  @!P0 BRA `(.L_x_25050) ;  /* 0x0000000000608947 */ /* 0x000fea0003800000 */
[----:B------:R-:W-:-:S13]  /*62f0*/  ISETP.NE.AND P0, PT, R0, 0x1d, PT ;  /* 0x0000001d0000780c */ /* 0x000fda0003f05270 */
[----:B------:R-:W-:Y:S05]  /*6300*/  @!P0 BRA `(.L_x_25051) ;  /* 0x0000000000508947 */ /* 0x000fea0003800000 */
[----:B------:R-:W-:-:S13]  /*6310*/  ISETP.NE.AND P0, PT, R0, 0x2c, PT ;  /* 0x0000002c0000780c */ /* 0x000fda0003f05270 */
[----:B------:R0:W-:Y:S01]  /*6320*/  @!P0 STG.E.U8 desc[UR36][R2.64], RZ ;  /* 0x000000ff02008986 */ /* 0x0001e2000c101124 */
[----:B------:R-:W-:Y:S05]  /*6330*/  @!P0 EXIT ;  /* 0x000000000000894d */ /* 0x000fea0003800000 */
.L_x_25035:
        /* <DEDUP_REMOVED lines=16> */
.L_x_25052:
[----:B------:R-:W-:Y:S05]  /*6440*/  EXIT ;  /* 0x000000000000794d */ /* 0x000fea0003800000 */
.L_x_25051:
[----:B------:R-:W-:Y:S01]  /*6450*/  STG.E.64 desc[UR36][R2.64], RZ ;  /* 0x000000ff02007986 */ /* 0x000fe2000c101b24 */
[----:B------:R-:W-:Y:S05]  /*6460*/  EXIT ;  /* 0x000000000000794d */ /* 0x000fea0003800000 */
.L_x_25050:
[----:B------:R-:W-:Y:S01]  /*6470*/  STG.E desc[UR36][R2.64], RZ ;  /* 0x000000ff02007986 */ /* 0x000fe2000c101924 */
[----:B------:R-:W-:Y:S05]  /*6480*/  EXIT ;  /* 0x000000000000794d */ /* 0x000fea0003800000 */
.L_x_25053:
        /* <DEDUP_REMOVED lines=15> */
.L_x_32327:


//--------------------- .text._ZN2at6native18elementwise_kernelILi128ELi2EZNS0_22gpu_kernel_impl_nocastIZZZNS0_67_GLOBAL__N__bb565c37_34_ValidateCompressedIndicesKernel_cu_33a4b88b42_validate_compressed_sparse_indices_kernelILNS3_8CDimNameE0ENS3_18CUDAKernelLauncherENS3_14EmptyVecKernelENS3_8DummyVecELm0EEEvRKNS_6TensorESB_lllENKUlvE0_clEvENKUlvE0_clEvEUllE_EEvRNS_18TensorIteratorBaseERKT_EUliE_EEviT1_ --------------------------
	.section	.text._ZN2at6native18elementwise_kernelILi128ELi2EZNS0_22gpu_kernel_impl_nocastIZZZNS0_67_GLOBAL__N__bb565c37_34_ValidateCompressedIndicesKernel_cu_33a4b88b42_validate_compressed_sparse_indices_kernelILNS3_8CDimNameE0ENS3_18CUDAKernelLauncherENS3_14EmptyVecKernelENS3_8DummyVecELm0EEEvRKNS_6TensorESB_lllENKUlvE0_clEvENKUlvE0_clEvEUllE_EEvRNS_18TensorIteratorBaseERKT_EUliE_EEviT1_,"ax",@progbits
	.align	128
        .global         _ZN2at6native18elementwise_kernelILi128ELi2EZNS0_22gpu_kernel_impl_nocastIZZZNS0_67_GLOBAL__N__bb565c37_34_ValidateCompressedIndicesKernel_cu_33a4b88b42_validate_compressed_sparse_indices_kernelILNS3_8CDimNameE0ENS3_18CUDAKernelLauncherENS3_14EmptyVecKernelENS3_8DummyVecELm0EEEvRKNS_6TensorESB_lllENKUlvE0_clEvENKUlvE0_clEvEUllE_EEvRNS_18TensorIteratorBaseERKT_EUliE_EEviT1_
        .type           _ZN2at6native18elementwise_kernelILi128ELi2EZNS0_22gpu_kernel_impl_nocastIZZZNS0_67_GLOBAL__N__bb565c37_34_ValidateCompressedIndicesKernel_cu_33a4b88b42_validate_compressed_sparse_indices_kernelILNS3_8CDimNameE0ENS3_18CUDAKernelLauncherENS3_14EmptyVecKernelENS3_8DummyVecELm0EEEvRKNS_6TensorESB_lllENKUlvE0_clEvENKUlvE0_clEvEUllE_EEvRNS_18TensorIteratorBaseERKT_EUliE_EEviT1_,@function
        .size           _ZN2at6native18elementwise_kernelILi128ELi2EZNS0_22gpu_kernel_impl_nocastIZZZNS0_67_GLOBAL__N__bb565c37_34_ValidateCompressedIndicesKernel_cu_33a4b88b42_validate_compressed_sparse_indices_kernelILNS3_8CDimNameE0ENS3_18CUDAKernelLauncherENS3_14EmptyVecKernelENS3_8DummyVecELm0EEEvRKNS_6TensorESB_lllENKUlvE0_clEvENKUlvE0_clEvEUllE_EEvRNS_18TensorIteratorBaseERKT_EUliE_EEviT1_,(.L_x_32328 - _ZN2at6native18elementwise_kernelILi128ELi2EZNS0_22gpu_kernel_impl_nocastIZZZNS0_67_GLOBAL__N__bb565c37_34_ValidateCompressedIndicesKernel_cu_33a4b88b42_validate_compressed_sparse_indices_kernelILNS3_8CDimNameE0ENS3_18CUDAKernelLauncherENS3_14EmptyVecKernelENS3_8DummyVecELm0EEEvRKNS_6TensorESB_lllENKUlvE0_clEvENKUlvE0_clEvEUllE_EEvRNS_18TensorIteratorBaseERKT_EUliE_EEviT1_)
        .other          _ZN2at6native18elementwise_kernelILi128ELi2EZNS0_22gpu_kernel_impl_nocastIZZZNS0_67_GLOBAL__N__bb565c37_34_ValidateCompressedIndicesKernel_cu_33a4b88b42_validate_compressed_sparse_indices_kernelILNS3_8CDimNameE0ENS3_18CUDAKernelLauncherENS3_14EmptyVecKernelENS3_8DummyVecELm0EEEvRKNS_6TensorESB_lllENKUlvE0_clEvENKUlvE0_clEvEUllE_EEvRNS_18TensorIteratorBaseERKT_EUliE_EEviT1_,@"STO_CUDA_ENTRY STV_DEFAULT"
_ZN2at6native18elementwise_kernelILi128ELi2EZNS0_22gpu_kernel_impl_nocastIZZZNS0_67_GLOBAL__N__bb565c37_34_ValidateCompressedIndicesKernel_cu_33a4b88b42_validate_compressed_sparse_indices_kernelILNS3_8CDimNameE0ENS3_18CUDAKernelLauncherENS3_14EmptyVecKernelENS3_8DummyVecELm0EEEvRKNS_6TensorESB_lllENKUlvE0_clEvENKUlvE0_clEvEUllE_EEvRNS_18TensorIteratorBaseERKT_EUliE_EEviT1_:
.text._ZN2at6native18elementwise_kernelILi128ELi2EZNS0_22gpu_kernel_impl_nocastIZZZNS0_67_GLOBAL__N__bb565c37_34_ValidateCompressedIndicesKernel_cu_33a4b88b42_validate_compressed_sparse_indices_kernelILNS3_8CDimNameE0ENS3_18CUDAKernelLauncherENS3_14EmptyVecKernelENS3_8DummyVecELm0EEEvRKNS_6TensorESB_lllENKUlvE0_clEvENKUlvE0_clEvEUllE_EEvRNS_18TensorIteratorBaseERKT_EUliE_EEviT1_:
        /* <DEDUP_REMOVED lines=312> */
.L_x_25056:
        /* <DEDUP_REMOVED lines=34> */
.L_x_25058:
[----:B------:R-:W-:Y:S05]  /*15a0*/  BSYNC B6 ;  /* 0x0000000000067941 */ /* 0x000fea0003800000 */
.L_x_25057:
[----:B------:R0:W-:Y:S01]  /*15b0*/  STG.E.64 desc[UR36][R16.64], RZ ;  /* 0x000000ff10007986 */ /* 0x0001e2000c101b24 */
[----:B------:R-:W-:-:S05]  /*15c0*/  LEA R5, R18, R19, 0x8 ;  /* 0x0000001312057211 */ /* 0x000fca00078e40ff */
[----:B------:R-:W-:-:S07]  /*15d0*/  VIADD R5, R5, 0x80 ;  /* 0x0000008005057836 */ /* 0x000fce0000000000 */
.L_x_25055:
[----:B------:R-:W-:Y:S05]  /*15e0*/  BSYNC B7 ;  /* 0x0000000000077941 */ /* 0x000fea0003800000 */
.L_x_25054:
        /* <DEDUP_REMOVED lines=306> */
.L_x_25059:
        /* <DEDUP_REMOVED lines=34> */
.L_x_25061:
[----:B------:R-:W-:Y:S05]  /*2b30*/  BSYNC B6 ;  /* 0x0000000000067941 */ /* 0x000fea0003800000 */
.L_x_25060:
[----:B------:R-:W-:Y:S01]  /*2b40*/  STG.E.64 desc[UR36][R16.64], RZ ;  /* 0x000000ff10007986 */ /* 0x000fe2000c101b24 */
[----:B------:R-:W-:Y:S05]  /*2b50*/  EXIT ;  /* 0x000000000000794d */ /* 0x000fea0003800000 */
.L_x_25062:
        /* <DEDUP_REMOVED lines=10> */
.L_x_32328:


//--------------------- .text._ZN2at6native27unrolled_elementwise_kernelIZZZNS0_67_GLOBAL__N__bb565c37_34_ValidateCompressedIndicesKernel_cu_33a4b88b42_validate_compressed_sparse_indices_kernelILNS2_8CDimNameE0ENS2_18CUDAKernelLauncherENS2_14EmptyVecKernelENS2_8DummyVecELm0EEEvRKNS_6TensorESA_lllENKUlvE0_clEvENKUlvE0_clEvEUllE_St5arrayIPcLm2EELi4E23TrivialOffsetCalculatorILi1EjESI_NS0_6memory15LoadWithoutCastENSJ_16StoreWithoutCastEEEviT_T0_T2_T3_T4_T5_ --------------------------
	.section	.text._ZN2at6native27unrolled_elementwise_kernelIZZZNS0_67_GLOBAL__N__bb565c37_34_ValidateCompressedIndicesKernel_cu_33a4b88b42_validate_compressed_sparse_indices_kernelILNS2_8CDimNameE0ENS2_18CUDAKernelLauncherENS2_14EmptyVecKernelENS2_8DummyVecELm0EEEvRKNS_6TensorESA_lllENKUlvE0_clEvENKUlvE0_clEvEUllE_St5arrayIPcLm2EELi4E23TrivialOffsetCalculatorILi1EjESI_NS0_6memory15LoadWithoutCastENSJ_16StoreWithoutCastEEEviT_T0_T2_T3_T4_T5_,"ax",@progbits
	.align	128
        .global         _ZN2at6native27unrolled_elementwise_kernelIZZZNS0_67_GLOBAL__N__bb565c37_34_ValidateCompressedIndicesKernel_cu_33a4b88b42_validate_compressed_sparse_indices_kernelILNS2_8CDimNameE0ENS2_18CUDAKernelLauncherENS2_14EmptyVecKernelENS2_8DummyVecELm0EEEvRKNS_6TensorESA_lllENKUlvE0_clEvENKUlvE0_clEvEUllE_St5arrayIPcLm2EELi4E23TrivialOffsetCalculatorILi1EjESI_NS0_6memory15LoadWithoutCastENSJ_16StoreWithoutCastEEEviT_T0_T2_T3_T4_T5_
        .type           _ZN2at6native27unrolled_elementwise_kernelIZZZNS0_67_GLOBAL__N__bb565c37_34_ValidateCompressedIndicesKernel_cu_33a4b88b42_validate_compressed_sparse_indices_kernelILNS2_8CDimNameE0ENS2_18CUDAKernelLauncherENS2_14EmptyVecKernelENS2_8DummyVecELm0EEEvRKNS_6TensorESA_lllENKUlvE0_clEvENKUlvE0_clEvEUllE_St5arrayIPcLm2EELi4E23TrivialOffsetCalculatorILi1EjESI_NS0_6memory15LoadWithoutCastENSJ_16StoreWithoutCastEEEviT_T0_T2_T3_T4_T5_,@function
        .size           _ZN2at6native27unrolled_elementwise_kernelIZZZNS0_67_GLOBAL__N__bb565c37_34_ValidateCompressedIndicesKernel_cu_33a4b88b42_validate_compressed_sparse_indices_kernelILNS2_8CDimNameE0ENS2_18CUDAKernelLauncherENS2_14EmptyVecKernelENS2_8DummyVecELm0EEEvRKNS_6TensorESA_lllENKUlvE0_clEvENKUlvE0_clEvEUllE_St5arrayIPcLm2EELi4E23TrivialOffsetCalculatorILi1EjESI_NS0_6memory15LoadWithoutCastENSJ_16StoreWithoutCastEEEviT_T0_T2_T3_T4_T5_,(.L_x_32329 - _ZN2at6native27unrolled_elementwise_kernelIZZZNS0_67_GLOBAL__N__bb565c37_34_ValidateCompressedIndicesKernel_cu_33a4b88b42_validate_compressed_sparse_indices_kernelILNS2_8CDimNameE0ENS2_18CUDAKernelLauncherENS2_14EmptyVecKernelENS2_8DummyVecELm0EEEvRKNS_6TensorESA_lllENKUlvE0_clEvENKUlvE0_clEvEUllE_St5arrayIPcLm2EELi4E23TrivialOffsetCalculatorILi1EjESI_NS0_6memory15LoadWithoutCastENSJ_16StoreWithoutCastEEEviT_T0_T2_T3_T4_T5_)
        .other          _ZN2at6native27unrolled_elementwise_kernelIZZZNS0_67_GLOBAL__N__bb565c37_34_ValidateCompressedIndicesKernel_cu_33a4b88b42_validate_compressed_sparse_indices_kernelILNS2_8CDimNameE0ENS2_18CUDAKernelLauncherENS2_14EmptyVecKernelENS2_8DummyVecELm0EEEvRKNS_6TensorESA_lllENKUlvE0_clEvENKUlvE0_clEvEUllE_St5arrayIPcLm2EELi4E23TrivialOffsetCalculatorILi1EjESI_NS0_6memory15LoadWithoutCastENSJ_16StoreWithoutCastEEEviT_T0_T2_T3_T4_T5_,@"STO_CUDA_ENTRY STV_DEFAULT"
_ZN2at6native27unrolled_elementwise_kernelIZZZNS0_67_GLOBAL__N__bb565c37_34_ValidateCompressedIndicesKernel_cu_33a4b88b42_validate_compressed_sparse_indices_kernelILNS2_8CDimNameE0ENS2_18CUDAKernelLauncherENS2_14EmptyVecKernelENS2_8DummyVecELm0EEEvRKNS_6TensorESA_lllENKUlvE0_clEvENKUlvE0_clEvEUllE_St5arrayIPcLm2EELi4E23TrivialOffsetCalculatorILi1EjESI_NS0_6memory15LoadWithoutCastENSJ_16StoreWithoutCastEEEviT_T0_T2_T3_T4_T5_:
.text._ZN2at6native27unrolled_elementwise_kernelIZZZNS0_67_GLOBAL__N__bb565c37_34_ValidateCompressedIndicesKernel_cu_33a4b88b42_validate_compressed_sparse_indices_kernelILNS2_8CDimNameE0ENS2_18CUDAKernelLauncherENS2_14EmptyVecKernelENS2_8DummyVecELm0EEEvRKNS_6TensorESA_lllENKUlvE0_clEvENKUlvE0_clEvEUllE_St5arrayIPcLm2EELi4E23TrivialOffsetCalculatorILi1EjESI_NS0_6memory15LoadWithoutCastENSJ_16StoreWithoutCastEEEviT_T0_T2_T3_T4_T5_:
        /* <DEDUP_REMOVED lines=63> */
.L_x_25064:
[----:B------:R-:W-:Y:S05]  /*03f0*/  BSYNC B6 ;  /* 0x0000000000067941 */ /* 0x000fea0003800000 */
.L_x_25063:
        /* <DEDUP_REMOVED lines=29> */
.L_x_25066:
[----:B------:R-:W-:Y:S05]  /*05d0*/  BSYNC B6 ;  /* 0x0000000000067941 */ /* 0x000fea0003800000 */
.L_x_25065:
        /* <DEDUP_REMOVED lines=29> */
.L_x_25068:
[----:B------:R-:W-:Y:S05]  /*07b0*/  BSYNC B6 ;  /* 0x0000000000067941 */ /* 0x000fea0003800000 */
.L_x_25067:
        /* <DEDUP_REMOVED lines=29> */
.L_x_25070:
[----:B------:R-:W-:Y:S05]  /*0990*/  BSYNC B6 ;  /* 0x0000000000067941 */ /* 0x000fea0003800000 */
.L_x_25069:
        /* <DEDUP_REMOVED lines=20> */
.L_x_25072:
[----:B------:R-:W-:Y:S05]  /*0ae0*/  BSYNC B0 ;  /* 0x0000000000007941 */ /* 0x000fea0003800000 */
.L_x_25071:
[----:B------:R-:W-:-:S13]  /*0af0*/  ISETP.GE.AND P0, PT, R26, R24, PT ;  /* 0x000000181a00720c */ /* 0x000fda0003f06270 */
[----:B------:R-:W-:Y:S05]  /*0b00*/  @P0 EXIT ;  /* 0x000000000000094d */ /* 0x000fea0003800000 */
[----:B01----:R-:W0:Y:S01]  /*0b10*/  LDC.64 R2, c[0x0][0x230] ;  /* 0x00008c00ff027b82 */ /* 0x003e220000000a00 */
[----:B------:R-:W-:-:S04]  /*0b20*/  IMAD R25, R25, 0x200, R26 ;  /* 0x0000020019197824 */ /* 0x000fc800078e021a */
[----:B0-----:R-:W-:-:S05]  /*0b30*/  IMAD.WIDE.U32 R2, R25, 0x8, R2 ;  /* 0x0000000819027825 */ /* 0x001fca00078e0002 */
[----:B------:R-:W-:Y:S01]  /*0b40*/  STG.E.64 desc[UR36][R2.64], RZ ;  /* 0x000000ff02007986 */ /* 0x000fe2000c101b24 */
[----:B------:R-:W-:Y:S05]  /*0b50*/  EXIT ;  /* 0x000000000000794d */ /* 0x000fea0003800000 */
.L_x_25073:
        /* <DEDUP_REMOVED lines=10> */
.L_x_32329:


//--------------------- .text._ZN2at6native29vectorized_elementwise_kernelILi2EZZZNS0_67_GLOBAL__N__bb565c37_34_ValidateCompressedIndicesKernel_cu_33a4b88b42_validate_compressed_sparse_indices_kernelILNS2_8CDimNameE0ENS2_18CUDAKernelLauncherENS2_14EmptyVecKernelENS2_8DummyVecELm0EEEvRKNS_6TensorESA_lllENKUlvE0_clEvENKUlvE0_clEvEUllE_St5arrayIPcLm2EEEEviT0_T1_ --------------------------
	.section	.text._ZN2at6native29vectorized_elementwise_kernelILi2EZZZNS0_67_GLOBAL__N__bb565c37_34_ValidateCompressedIndicesKernel_cu_33a4b88b42_validate_compressed_sparse_indices_kernelILNS2_8CDimNameE0ENS2_18CUDAKernelLauncherENS2_14EmptyVecKernelENS2_8DummyVecELm0EEEvRKNS_6TensorESA_lllENKUlvE0_clEvENKUlvE0_clEvEUllE_St5arrayIPcLm2EEEEviT0_T1_,"ax",@progbits
	.align	128
        .global         _ZN2at6native29vectorized_elementwise_kernelILi2EZZZNS0_67_GLOBAL__N__bb565c37_34_ValidateCompressedIndicesKernel_cu_33a4b88b42_validate_compressed_sparse_indices_kernelILNS2_8CDimNameE0ENS2_18CUDAKernelLauncherENS2_14EmptyVecKernelENS2_8DummyVecELm0EEEvRKNS_6TensorESA_lllENKUlvE0_clEvENKUlvE0_clEvEUllE_St5arrayIPcLm2EEEEviT0_T1_
        .type           _ZN2at6native29vectorized_elementwise_kernelILi2EZZZNS0_67_GLOBAL__N__bb565c37_34_ValidateCompressedIndicesKernel_cu_33a4b88b42_validate_compressed_sparse_indices_kernelILNS2_8CDimNameE0ENS2_18CUDAKernelLauncherENS2_14EmptyVecKernelENS2_8DummyVecELm0EEEvRKNS_6TensorESA_lllENKUlvE0_clEvENKUlvE0_clEvEUllE_St5arrayIPcLm2EEEEviT0_T1_,@function
        .size           _ZN2at6native29vectorized_elementwise_kernelILi2EZZZNS0_67_GLOBAL__N__bb565c37_34_ValidateCompressedIndicesKernel_cu_33a4b88b42_validate_compressed_sparse_indices_kernelILNS2_8CDimNameE0ENS2_18CUDAKernelLauncherENS2_14EmptyVecKernelENS2_8DummyVecELm0EEEvRKNS_6TensorESA_lllENKUlvE0_clEvENKUlvE0_clEvEUllE_St5arrayIPcLm2EEEEviT0_T1_,(.L_x_32330 - _ZN2at6native29vectorized_elementwise_kernelILi2EZZZNS0_67_GLOBAL__N__bb565c37_34_ValidateCompressedIndicesKernel_cu_33a4b88b42_validate_compressed_sparse_indices_kernelILNS2_8CDimNameE0ENS2_18CUDAKernelLauncherENS2_14EmptyVecKernelENS2_8DummyVecELm0EEEvRKNS_6TensorESA_lllENKUlvE0_clEvENKUlvE0_clEvEUllE_St5arrayIPcLm2EEEEviT0_T1_)
        .other          _ZN2at6native29vectorized_elementwise_kernelILi2EZZZNS0_67_GLOBAL__N__bb565c37_34_ValidateCompressedIndicesKernel_cu_33a4b88b42_validate_compressed_sparse_indices_kernelILNS2_8CDimNameE0ENS2_18CUDAKernelLauncherENS2_14EmptyVecKernelENS2_8DummyVecELm0EEEvRKNS_6TensorESA_lllENKUlvE0_clEvENKUlvE0_clEvEUllE_St5arrayIPcLm2EEEEviT0_T1_,@"STO_CUDA_ENTRY STV_DEFAULT"
_ZN2at6native29vectorized_elementwise_kernelILi2EZZZNS0_67_GLOBAL__N__bb565c37_34_ValidateCompressedIndicesKernel_cu_33a4b88b42_validate_compressed_sparse_indices_kernelILNS2_8CDimNameE0ENS2_18CUDAKernelLauncherENS2_14EmptyVecKernelENS2_8DummyVecELm0EEEvRKNS_6TensorESA_lllENKUlvE0_clEvENKUlvE0_clEvEUllE_St5arrayIPcLm2EEEEviT0_T1_:
.text._ZN2at6native29vectorized_elementwise_kernelILi2EZZZNS0_67_GLOBAL__N__bb565c37_34_ValidateCompressedIndicesKernel_cu_33a4b88b42_validate_compressed_sparse_indices_kernelILNS2_8CDimNameE0ENS2_18CUDAKernelLauncherENS2_14EmptyVecKernelENS2_8DummyVecELm0EEEvRKNS_6TensorESA_lllENKUlvE0_clEvENKUlvE0_clEvEUllE_St5arrayIPcLm2EEEEviT0_T1_:
        /* <DEDUP_REMOVED lines=43> */
.L_x_25076:
[----:B------:R-:W-:Y:S05]  /*02b0*/  BSYNC B6 ;  /* 0x0000000000067941 */ /* 0x000fea0003800000 */
.L_x_25075:
        /* <DEDUP_REMOVED lines=27> */
.L_x_25078:
[----:B------:R-:W-:Y:S05]  /*0470*/  BSYNC B6 ;  /* 0x0000000000067941 */ /* 0x000fea0003800000 */
.L_x_25077:
        /* <DEDUP_REMOVED lines=27> */
.L_x_25080:
[----:B------:R-:W-:Y:S05]  /*0630*/  BSYNC B6 ;  /* 0x0000000000067941 */ /* 0x000fea0003800000 */
.L_x_25079:
        /* <DEDUP_REMOVED lines=27> */
.L_x_25082:
[----:B------:R-:W-:Y:S05]  /*07f0*/  BSYNC B6 ;  /* 0x0000000000067941 */ /* 0x000fea0003800000 */
.L_x_25081:
        /* <DEDUP_REMOVED lines=27> */
.L_x_25084:
[----:B------:R-:W-:Y:S05]  /*09b0*/  BSYNC B6 ;  /* 0x0000000000067941 */ /* 0x000fea0003800000 */
.L_x_25083:
        /* <DEDUP_REMOVED lines=27> */
.L_x_25086:
[----:B------:R-:W-:Y:S05]  /*0b70*/  BSYNC B6 ;  /* 0x0000000000067941 */ /* 0x000fea0003800000 */
.L_x_25085:
        /* <DEDUP_REMOVED lines=27> */
.L_x_25088:
[----:B------:R-:W-:Y:S05]  /*0d30*/  BSYNC B6 ;  /* 0x0000000000067941 */ /* 0x000fea0003800000 */
.L_x_25087:
        /* <DEDUP_REMOVED lines=27> */
.L_x_25090:
[----:B------:R-:W-:Y:S05]  /*0ef0*/  BSYNC B6 ;  /* 0x0000000000067941 */ /* 0x000fea0003800000 */
.L_x_25089:
        /* <DEDUP_REMOVED lines=8> */
.L_x_25074:
        /* <DEDUP_REMOVED lines=86> */
.L_x_25092:
[----:B------:R-:W-:Y:S05]  /*14e0*/  BSYNC B6 ;  /* 0x0000000000067941 */ /* 0x000fea0003800000 */
.L_x_25091:
        /* <DEDUP_REMOVED lines=29> */
.L_x_25094:
[----:B------:R-:W-:Y:S05]  /*16c0*/  BSYNC B6 ;  /* 0x0000000000067941 */ /* 0x000fea0003800000 */
.L_x_25093:
        /* <DEDUP_REMOVED lines=29> */
.L_x_25096:
[----:B------:R-:W-:Y:S05]  /*18a0*/  BSYNC B6 ;  /* 0x0000000000067941 */ /* 0x000fea0003800000 */
.L_x_25095:
        /* <DEDUP_REMOVED lines=29> */
.L_x_25098:
[----:B------:R-:W-:Y:S05]  /*1a80*/  BSYNC B6 ;  /* 0x0000000000067941 */ /* 0x000fea0003800000 */
.L_x_25097:
        /* <DEDUP_REMOVED lines=29> */
.L_x_25100:
[----:B------:R-:W-:Y:S05]  /*1c60*/  BSYNC B6 ;  /* 0x0000000000067941 */ /* 0x000fea0003800000 */
.L_x_25099:
        /* <DEDUP_REMOVED lines=29> */
.L_x_25102:
[----:B------:R-:W-:Y:S05]  /*1e40*/  BSYNC B6 ;  /* 0x0000000000067941 */ /* 0x000fea0003800000 */
.L_x_25101:
        /* <DEDUP_REMOVED lines=29> */
.L_x_25104:
[----:B------:R-:W-:Y:S05]  /*2020*/  BSYNC B6 ;  /* 0x0000000000067941 */ /* 0x000fea0003800000 */
.L_x_25103:
        /* <DEDUP_REMOVED lines=29> */
.L_x_25106:
[----:B------:R-:W-:Y:S05]  /*2200*/  BSYNC B6 ;  /* 0x0000000000067941 */ /* 0x000fea0003800000 */
.L_x_25105:
        /* <DEDUP_REMOVED lines=23> */
.L_x_25109:
[----:B------:R-:W-:-:S13]  /*2380*/  ISETP.GE.AND P0, PT, R33, R32, PT ;  /* 0x000000202100720c */ /* 0x000fda0003f06270 */
[----:B------:R-:W-:Y:S05]  /*2390*/  @P0 BRA `(.L_x_25111) ;  /* 0x0000000000300947 */ /* 0x000fea0003800000 */
[----:B01----:R-:W0:Y:S01]  /*23a0*/  LDC.64 R4, c[0x0][0x230] ;  /* 0x00008c00ff047b82 */ /* 0x003e220000000a00 */
[----:B------:R-:W-:Y:S02]  /*23b0*/  IMAD.IADD R3, R2, 0x1, R33 ;  /* 0x0000000102037824 */ /* 0x000fe400078e0221 */
[----:B------:R-:W-:Y:S02]  /*23c0*/  VIADD R33, R33, 0x80 ;  /* 0x0000008021217836 */ /* 0x000fe40000000000 */
[----:B0-----:R-:W-:-:S05]  /*23d0*/  IMAD.WIDE.U32 R4, R3, 0x8, R4 ;  /* 0x0000000803047825 */ /* 0x001fca00078e0004 */
[----:B------:R1:W-:Y:S02]  /*23e0*/  STG.E.64 desc[UR36][R4.64], RZ ;  /* 0x000000ff04007986 */ /* 0x0003e4000c101b24 */
.L_x_25110:
[----:B------:R-:W-:-:S13]  /*23f0*/  ISETP.GE.AND P0, PT, R33, R32, PT ;  /* 0x000000202100720c */ /* 0x000fda0003f06270 */
[----:B------:R-:W-:Y:S05]  /*2400*/  @P0 BRA `(.L_x_25112) ;  /* 0x0000000000340947 */ /* 0x000fea0003800000 */
[----:B01----:R-:W0:Y:S01]  /*2410*/  LDC.64 R4, c[0x0][0x230] ;  /* 0x00008c00ff047b82 */ /* 0x003e220000000a00 */
[----:B------:R-:W-:Y:S01]  /*2420*/  IADD3 R3, R2, R33, RZ ;  /* 0x0000002102037210 */ /* 0x000fe20007ffe0ff */
[----:B------:R-:W-:-:S04]  /*2430*/  VIADD R33, R33, 0x80 ;  /* 0x0000008021217836 */ /* 0x000fc80000000000 */
[----:B0-----:R-:W-:-:S05]  /*2440*/  IMAD.WIDE.U32 R4, R3, 0x8, R4 ;  /* 0x0000000803047825 */ /* 0x001fca00078e0004 */
[----:B------:R2:W-:Y:S02]  /*2450*/  STG.E.64 desc[UR36][R4.64], RZ ;  /* 0x000000ff04007986 */ /* 0x0005e4000c101b24 */
.L_x_25111:
        /* <DEDUP_REMOVED lines=8> */
.L_x_25112:
[----:B------:R-:W-:Y:S05]  /*24e0*/  BSYNC B1 ;  /* 0x0000000000017941 */ /* 0x000fea0003800000 */
.L_x_25108:
[----:B------:R-:W-:-:S13]  /*24f0*/  ISETP.GE.AND P0, PT, R33, R32, PT ;  /* 0x000000202100720c */ /* 0x000fda0003f06270 */
[----:B012---:R-:W0:Y:S01]  /*2500*/  @!P0 LDC.64 R4, c[0x0][0x230] ;  /* 0x00008c00ff048b82 */ /* 0x007e220000000a00 */
[----:B------:R-:W-:Y:S02]  /*2510*/  @!P0 IMAD.IADD R3, R2, 0x1, R33 ;  /* 0x0000000102038824 */ /* 0x000fe400078e0221 */
[----:B------:R-:W-:Y:S02]  /*2520*/  @!P0 VIADD R33, R33, 0x80 ;  /* 0x0000008021218836 */ /* 0x000fe40000000000 */
[----:B0-----:R-:W-:-:S05]  /*2530*/  @!P0 IMAD.WIDE.U32 R4, R3, 0x8, R4 ;  /* 0x0000000803048825 */ /* 0x001fca00078e0004 */
[----:B------:R3:W-:Y:S02]  /*2540*/  @!P0 STG.E.64 desc[UR36][R4.64], RZ ;  /* 0x000000ff04008986 */ /* 0x0007e4000c101b24 */
.L_x_25113:
[----:B------:R-:W-:Y:S05]  /*2550*/  BSYNC B0 ;  /* 0x0000000000007941 */ /* 0x000fea0003800000 */
.L_x_25107:
[----:B------:R-:W-:-:S13]  /*2560*/  ISETP.GE.AND P0, PT, R33, R32, PT ;  /* 0x000000202100720c */ /* 0x000fda0003f06270 */
[----:B------:R-:W-:Y:S05]  /*2570*/  @P0 EXIT ;  /* 0x000000000000094d */ /* 0x000fea0003800000 */
[----:B0123--:R-:W0:Y:S01]  /*2580*/  LDC.64 R4, c[0x0][0x230] ;  /* 0x00008c00ff047b82 */ /* 0x00fe220000000a00 */
[----:B------:R-:W-:-:S04]  /*2590*/  IMAD.IADD R3, R2, 0x1, R33 ;  /* 0x0000000102037824 */ /* 0x000fc800078e0221 */
[----:B0-----:R-:W-:-:S05]  /*25a0*/  IMAD.WIDE.U32 R2, R3, 0x8, R4 ;  /* 0x0000000803027825 */ /* 0x001fca00078e0004 */
[----:B------:R-:W-:Y:S01]  /*25b0*/  STG.E.64 desc[UR36][R2.64], RZ ;  /* 0x000000ff02007986 */ /* 0x000fe2000c101b24 */
[----:B------:R-:W-:Y:S05]  /*25c0*/  EXIT ;  /* 0x000000000000794d */ /* 0x000fea0003800000 */
.L_x_25114:
        /* <DEDUP_REMOVED lines=11> */
.L_x_32330:


//--------------------- .text._ZN2at6native29vectorized_elementwise_kernelILi4EZZZNS0_67_GLOBAL__N__bb565c37_34_ValidateCompressedIndicesKernel_cu_33a4b88b42_validate_compressed_sparse_indices_kernelILNS2_8CDimNameE0ENS2_18CUDAKernelLauncherENS2_14EmptyVecKernelENS2_8DummyVecELm0EEEvRKNS_6TensorESA_lllENKUlvE0_clEvENKUlvE0_clEvEUllE_St5arrayIPcLm2EEEEviT0_T1_ --------------------------
	.section	.text._ZN2at6native29vectorized_elementwise_kernelILi4EZZZNS0_67_GLOBAL__N__bb565c37_34_ValidateCompressedIndicesKernel_cu_33a4b88b42_validate_compressed_sparse_indices_kernelILNS2_8CDimNameE0ENS2_18CUDAKernelLauncherENS2_14EmptyVecKernelENS2_8DummyVecELm0EEEvRKNS_6TensorESA_lllENKUlvE0_clEvENKUlvE0_clEvEUllE_St5arrayIPcLm2EEEEviT0_T1_,"ax",@progbits
	.align	128
        .global         _ZN2at6native29vectorized_elementwise_kernelILi4EZZZNS0_67_GLOBAL__N__bb565c37_34_ValidateCompressedIndicesKernel_cu_33a4b88b42_validate_compressed_sparse_indices_kernelILNS2_8CDimNameE0ENS2_18CUDAKernelLauncherENS2_14EmptyVecKernelENS2_8DummyVecELm0EEEvRKNS_6TensorESA_lllENKUlvE0_clEvENKUlvE0_clEvEUllE_St5arrayIPcLm2EEEEviT0_T1_
        .type           _ZN2at6native29vectorized_elementwise_kernelILi4EZZZNS0_67_GLOBAL__N__bb565c37_34_ValidateCompressedIndicesKernel_cu_33a4b88b42_validate_compressed_sparse_indices_kernelILNS2_8CDimNameE0ENS2_18CUDAKernelLauncherENS2_14EmptyVecKernelENS2_8DummyVecELm0EEEvRKNS_6TensorESA_lllENKUlvE0_clEvENKUlvE0_clEvEUllE_St5arrayIPcLm2EEEEviT0_T1_,@function
        .size           _ZN2at6native29vectorized_elementwise_kernelILi4EZZZNS0_67_GLOBAL__N__bb565c37_34_ValidateCompressedIndicesKernel_cu_33a4b88b42_validate_compressed_sparse_indices_kernelILNS2_8CDimNameE0ENS2_18CUDAKernelLauncherENS2_14EmptyVecKernelENS2_8DummyVecELm0EEEvRKNS_6TensorESA_lllENKUlvE0_clEvENKUlvE0_clEvEUllE_St5arrayIPcLm2EEEEviT0_T1_,(.L_x_32331 - _ZN2at6native29vectorized_elementwise_kernelILi4EZZZNS0_67_GLOBAL__N__bb565c37_34_ValidateCompressedIndicesKernel_cu_33a4b88b42_validate_compressed_sparse_indices_kernelILNS2_8CDimNameE0ENS2_18CUDAKernelLauncherENS2_14EmptyVecKernelENS2_8DummyVecELm0EEEvRKNS_6TensorESA_lllENKUlvE0_clEvENKUlvE0_clEvEUllE_St5arrayIPcLm2EEEEviT0_T1_)
        .other          _ZN2at6native29vectorized_elementwise_kernelILi4EZZZNS0_67_GLOBAL__N__bb565c37_34_ValidateCompressedIndicesKernel_cu_33a4b88b42_validate_compressed_sparse_indices_kernelILNS2_8CDimNameE0ENS2_18CUDAKernelLauncherENS2_14EmptyVecKernelENS2_8DummyVecELm0EEEvRKNS_6TensorESA_lllENKUlvE0_clEvENKUlvE0_clEvEUllE_St5arrayIPcLm2EEEEviT0_T1_,@"STO_CUDA_ENTRY STV_DEFAULT"
_ZN2at6native29vectorized_elementwise_kernelILi4EZZZNS0_67_GLOBAL__N__bb565c37_34_ValidateCompressedIndicesKernel_cu_33a4b88b42_validate_compressed_sparse_indices_kernelILNS2_8CDimNameE0ENS2_18CUDAKernelLauncherENS2_14EmptyVecKernelENS2_8DummyVecELm0EEEvRKNS_6TensorESA_lllENKUlvE0_clEvENKUlvE0_clEvEUllE_St5arrayIPcLm2EEEEviT0_T1_:
.text._ZN2at6native29vectorized_elementwise_kernelILi4EZZZNS0_67_GLOBAL__N__bb565c37_34_ValidateCompressedIndicesKernel_cu_33a4b88b42_validate_compressed_sparse_indices_kernelILNS2_8CDimNameE0ENS2_18CUDAKernelLauncherENS2_14EmptyVecKernelENS2_8DummyVecELm0EEEvRKNS_6TensorESA_lllENKUlvE0_clEvENKUlvE0_clEvEUllE_St5arrayIPcLm2EEEEviT0_T1_:
        /* <DEDUP_REMOVED lines=43> */
.L_x_25117:
[----:B------:R-:W-:Y:S05]  /*02b0*/  BSYNC B6 ;  /* 0x0000000000067941 */ /* 0x000fea0003800000 */
.L_x_25116:
        /* <DEDUP_REMOVED lines=27> */
.L_x_25119:
[----:B------:R-:W-:Y:S05]  /*0470*/  BSYNC B6 ;  /* 0x0000000000067941 */ /* 0x000fea0003800000 */
.L_x_25118:
        /* <DEDUP_REMOVED lines=27> */
.L_x_25121:
[----:B------:R-:W-:Y:S05]  /*0630*/  BSYNC B6 ;  /* 0x0000000000067941 */ /* 0x000fea0003800000 */
.L_x_25120:
        /* <DEDUP_REMOVED lines=27> */
.L_x_25123:
[----:B------:R-:W-:Y:S05]  /*07f0*/  BSYNC B6 ;  /* 0x0000000000067941 */ /* 0x000fea0003800000 */
.L_x_25122:
        /* <DEDUP_REMOVED lines=27> */
.L_x_25125:
[----:B------:R-:W-:Y:S05]  /*09b0*/  BSYNC B6 ;  /* 0x0000000000067941 */ /* 0x000fea0003800000 */
.L_x_25124:
        /* <DEDUP_REMOVED lines=27> */
.L_x_25127:
[----:B------:R-:W-:Y:S05]  /*0b70*/  BSYNC B6 ;  /* 0x0000000000067941 */ /* 0x000fea0003800000 */
.L_x_25126:
        /* <DEDUP_REMOVED lines=27> */
.L_x_25129:
[----:B------:R-:W-:Y:S05]  /*0d30*/  BSYNC B6 ;  /* 0x0000000000067941 */ /* 0x000fea0003800000 */
.L_x_25128:
        /* <DEDUP_REMOVED lines=27> */
.L_x_25131:
[----:B------:R-:W-:Y:S05]  /*0ef0*/  BSYNC B6 ;  /* 0x0000000000067941 */ /* 0x000fea0003800000 */
.L_x_25130:
        /* <DEDUP_REMOVED lines=8> */
.L_x_25115:
        /* <DEDUP_REMOVED lines=86> */
.L_x_25133:
[----:B------:R-:W-:Y:S05]  /*14e0*/  BSYNC B6 ;  /* 0x0000000000067941 */ /* 0x000fea0003800000 */
.L_x_25132:
        /* <DEDUP_REMOVED lines=29> */
.L_x_25135:
[----:B------:R-:W-:Y:S05]  /*16c0*/  BSYNC B6 ;  /* 0x0000000000067941 */ /* 0x000fea0003800000 */
.L_x_25134:
        /* <DEDUP_REMOVED lines=29> */
.L_x_25137:
[----:B------:R-:W-:Y:S05]  /*18a0*/  BSYNC B6 ;  /* 0x0000000000067941 */ /* 0x000fea0003800000 */
.L_x_25136:
        /* <DEDUP_REMOVED lines=29> */
.L_x_25139:
[----:B------:R-:W-:Y:S05]  /*1a80*/  BSYNC B6 ;  /* 0x0000000000067941 */ /* 0x000fea0003800000 */
.L_x_25138:
        /* <DEDUP_REMOVED lines=29> */
.L_x_25141:
[----:B------:R-:W-:Y:S05]  /*1c60*/  BSYNC B6 ;  /* 0x0000000000067941 */ /* 0x000fea0003800000 */
.L_x_25140:
        /* <DEDUP_REMOVED lines=29> */
.L_x_25143:
[----:B------:R-:W-:Y:S05]  /*1e40*/  BSYNC B6 ;  /* 0x0000000000067941 */ /* 0x000fea0003800000 */
.L_x_25142:
        /* <DEDUP_REMOVED lines=29> */
.L_x_25145:
[----:B------:R-:W-:Y:S05]  /*2020*/  BSYNC B6 ;  /* 0x0000000000067941 */ /* 0x000fea0003800000 */
.L_x_25144:
        /* <DEDUP_REMOVED lines=29> */
.L_x_25147:
[----:B------:R-:W-:Y:S05]  /*2200*/  BSYNC B6 ;  /* 0x0000000000067941 */ /* 0x000fea0003800000 */
.L_x_25146:
        /* <DEDUP_REMOVED lines=23> */
.L_x_25150:
[----:B------:R-:W-:-:S13]  /*2380*/  ISETP.GE.AND P0, PT, R33, R32, PT ;  /* 0x000000202100720c */ /* 0x000fda0003f06270 */
[----:B------:R-:W-:Y:S05]  /*2390*/  @P0 BRA `(.L_x_25152) ;  /* 0x0000000000300947 */ /* 0x000fea0003800000 */
[----:B01----:R-:W0:Y:S01]  /*23a0*/  LDC.64 R4, c[0x0][0x230] ;  /* 0x00008c00ff047b82 */ /* 0x003e220000000a00 */
[----:B------:R-:W-:Y:S02]  /*23b0*/  IMAD.IADD R3, R2, 0x1, R33 ;  /* 0x0000000102037824 */ /* 0x000fe400078e0221 */
[----:B------:R-:W-:Y:S02]  /*23c0*/  VIADD R33, R33, 0x80 ;  /* 0x0000008021217836 */ /* 0x000fe40000000000 */
[----:B0-----:R-:W-:-:S05]  /*23d0*/  IMAD.WIDE.U32 R4, R3, 0x8, R4 ;  /* 0x0000000803047825 */ /* 0x001fca00078e0004 */
[----:B------:R1:W-:Y:S02]  /*23e0*/  STG.E.64 desc[UR36][R4.64], RZ ;  /* 0x000000ff04007986 */ /* 0x0003e4000c101b24 */
.L_x_25151:
[----:B------:R-:W-:-:S13]  /*23f0*/  ISETP.GE.AND P0, PT, R33, R32, PT ;  /* 0x000000202100720c */ /* 0x000fda0003f06270 */
[----:B------:R-:W-:Y:S05]  /*2400*/  @P0 BRA `(.L_x_25153) ;  /* 0x0000000000340947 */ /* 0x000fea0003800000 */
[----:B01----:R-:W0:Y:S01]  /*2410*/  LDC.64 R4, c[0x0][0x230] ;  /* 0x00008c00ff047b82 */ /* 0x003e220000000a00 */
[----:B------:R-:W-:Y:S01]  /*2420*/  IADD3 R3, R2, R33, RZ ;  /* 0x0000002102037210 */ /* 0x000fe20007ffe0ff */
[----:B------:R-:W-:-:S04]  /*2430*/  VIADD R33, R33, 0x80 ;  /* 0x0000008021217836 */ /* 0x000fc80000000000 */
[----:B0-----:R-:W-:-:S05]  /*2440*/  IMAD.WIDE.U32 R4, R3, 0x8, R4 ;  /* 0x0000000803047825 */ /* 0x001fca00078e0004 */
[----:B------:R2:W-:Y:S02]  /*2450*/  STG.E.64 desc[UR36][R4.64], RZ ;  /* 0x000000ff04007986 */ /* 0x0005e4000c101b24 */
.L_x_25152:
        /* <DEDUP_REMOVED lines=8> */
.L_x_25153:
[----:B------:R-:W-:Y:S05]  /*24e0*/  BSYNC B1 ;  /* 0x0000000000017941 */ /* 0x000fea0003800000 */
.L_x_25149:
[----:B------:R-:W-:-:S13]  /*24f0*/  ISETP.GE.AND P0, PT, R33, R32, PT ;  /* 0x000000202100720c */ /* 0x000fda0003f06270 */
[----:B012---:R-:W0:Y:S01]  /*2500*/  @!P0 LDC.64 R4, c[0x0][0x230] ;  /* 0x00008c00ff048b82 */ /* 0x007e220000000a00 */
[----:B------:R-:W-:Y:S02]  /*2510*/  @!P0 IMAD.IADD R3, R2, 0x1, R33 ;  /* 0x0000000102038824 */ /* 0x000fe400078e0221 */
[----:B------:R-:W-:Y:S02]  /*2520*/  @!P0 VIADD R33, R33, 0x80 ;  /* 0x0000008021218836 */ /* 0x000fe40000000000 */
[----:B0-----:R-:W-:-:S05]  /*2530*/  @!P0 IMAD.WIDE.U32 R4, R3, 0x8, R4 ;  /* 0x0000000803048825 */ /* 0x001fca00078e0004 */
[----:B------:R3:W-:Y:S02]  /*2540*/  @!P0 STG.E.64 desc[UR36][R4.64], RZ ;  /* 0x000000ff04008986 */ /* 0x0007e4000c101b24 */
.L_x_25154:
[----:B------:R-:W-:Y:S05]  /*2550*/  BSYNC B0 ;  /* 0x0000000000007941 */ /* 0x000fea0003800000 */
.L_x_25148:
[----:B------:R-:W-:-:S13]  /*2560*/  ISETP.GE.AND P0, PT, R33, R32, PT ;  /* 0x000000202100720c */ /* 0x000fda0003f06270 */
[----:B------:R-:W-:Y:S05]  /*2570*/  @P0 EXIT ;  /* 0x000000000000094d */ /* 0x000fea0003800000 */
[----:B0123--:R-:W0:Y:S01]  /*2580*/  LDC.64 R4, c[0x0][0x230] ;  /* 0x00008c00ff047b82 */ /* 0x00fe220000000a00 */
[----:B------:R-:W-:-:S04]  /*2590*/  IMAD.IADD R3, R2, 0x1, R33 ;  /* 0x0000000102037824 */ /* 0x000fc800078e0221 */
[----:B0-----:R-:W-:-:S05]  /*25a0*/  IMAD.WIDE.U32 R2, R3, 0x8, R4 ;  /* 0x0000000803027825 */ /* 0x001fca00078e0004 */
[----:B------:R-:W-:Y:S01]  /*25b0*/  STG.E.64 desc[UR36][R2.64], RZ ;  /* 0x000000ff02007986 */ /* 0x000fe2000c101b24 */
[----:B------:R-:W-:Y:S05]  /*25c0*/  EXIT ;  /* 0x000000000000794d */ /* 0x000fea0003800000 */
.L_x_25155:
        /* <DEDUP_REMOVED lines=11> */
.L_x_32331:


//--------------------- .text._ZN2at6native29vectorized_elementwise_kernelILi8EZZZNS0_67_GLOBAL__N__bb565c37_34_ValidateCompressedIndicesKernel_cu_33a4b88b42_validate_compressed_sparse_indices_kernelILNS2_8CDimNameE0ENS2_18CUDAKernelLauncherENS2_14EmptyVecKernelENS2_8DummyVecELm0EEEvRKNS_6TensorESA_lllENKUlvE0_clEvENKUlvE0_clEvEUllE_St5arrayIPcLm2EEEEviT0_T1_ --------------------------
	.section	.text._ZN2at6native29vectorized_elementwise_kernelILi8EZZZNS0_67_GLOBAL__N__bb565c37_34_ValidateCompressedIndicesKernel_cu_33a4b88b42_validate_compressed_sparse_indices_kernelILNS2_8CDimNameE0ENS2_18CUDAKernelLauncherENS2_14EmptyVecKernelENS2_8DummyVecELm0EEEvRKNS_6TensorESA_lllENKUlvE0_clEvENKUlvE0_clEvEUllE_St5arrayIPcLm2EEEEviT0_T1_,"ax",@progbits
	.align	128
        .global         _ZN2at6native29vectorized_elementwise_kernelILi8EZZZNS0_67_GLOBAL__N__bb565c37_34_ValidateCompressedIndicesKernel_cu_33a4b88b42_validate_compressed_sparse_indices_kernelILNS2_8CDimNameE0ENS2_18CUDAKernelLauncherENS2_14EmptyVecKernelENS2_8DummyVecELm0EEEvRKNS_6TensorESA_lllENKUlvE0_clEvENKUlvE0_clEvEUllE_St5arrayIPcLm2EEEEviT0_T1_
        .type           _ZN2at6native29vectorized_elementwise_kernelILi8EZZZNS0_67_GLOBAL__N__bb565c37_34_ValidateCompressedIndicesKernel_cu_33a4b88b42_validate_compressed_sparse_indices_kernelILNS2_8CDimNameE0ENS2_18CUDAKernelLauncherENS2_14EmptyVecKernelENS2_8DummyVecELm0EEEvRKNS_6TensorESA_lllENKUlvE0_clEvENKUlvE0_clEvEUllE_St5arrayIPcLm2EEEEviT0_T1_,@function
        .size           _ZN2at6native29vectorized_elementwise_kernelILi8EZZZNS0_67_GLOBAL__N__bb565c37_34_ValidateCompressedIndicesKernel_cu_33a4b88b42_validate_compressed_sparse_indices_kernelILNS2_8CDimNameE0ENS2_18CUDAKernelLauncherENS2_14EmptyVecKernelENS2_8DummyVecELm0EEEvRKNS_6TensorESA_lllENKUlvE0_clEvENKUlvE0_clEvEUllE_St5arrayIPcLm2EEEEviT0_T1_,(.L_x_32332 - _ZN2at6native29vectorized_elementwise_kernelILi8EZZZNS0_67_GLOBAL__N__bb565c37_34_ValidateCompressedIndicesKernel_cu_33a4b88b42_validate_compressed_sparse_indices_kernelILNS2_8CDimNameE0ENS2_18CUDAKernelLauncherENS2_14EmptyVecKernelENS2_8DummyVecELm0EEEvRKNS_6TensorESA_lllENKUlvE0_clEvENKUlvE0_clEvEUllE_St5arrayIPcLm2EEEEviT0_T1_)
        .other          _ZN2at6native29vectorized_elementwise_kernelILi8EZZZNS0_67_GLOBAL__N__bb565c37_34_ValidateCompressedIndicesKernel_cu_33a4b88b42_validate_compressed_sparse_indices_kernelILNS2_8CDimNameE0ENS2_18CUDAKernelLauncherENS2_14EmptyVecKernelENS2_8DummyVecELm0EEEvRKNS_6TensorESA_lllENKUlvE0_clEvENKUlvE0_clEvEUllE_St5arrayIPcLm2EEEEviT0_T1_,@"STO_CUDA_ENTRY STV_DEFAULT"
_ZN2at6native29vectorized_elementwise_kernelILi8EZZZNS0_67_GLOBAL__N__bb565c37_34_ValidateCompressedIndicesKernel_cu_33a4b88b42_validate_compressed_sparse_indices_kernelILNS2_8CDimNameE0ENS2_18CUDAKernelLauncherENS2_14EmptyVecKernelENS2_8DummyVecELm0EEEvRKNS_6TensorESA_lllENKUlvE0_clEvENKUlvE0_clEvEUllE_St5arrayIPcLm2EEEEviT0_T1_:
.text._ZN2at6native29vectorized_elementwise_kernelILi8EZZZNS0_67_GLOBAL__N__bb565c37_34_ValidateCompressedIndicesKernel_cu_33a4b88b42_validate_compressed_sparse_indices_kernelILNS2_8CDimNameE0ENS2_18CUDAKernelLauncherENS2_14EmptyVecKernelENS2_8DummyVecELm0EEEvRKNS_6TensorESA_lllENKUlvE0_clEvENKUlvE0_clEvEUllE_St5arrayIPcLm2EEEEviT0_T1_:
        /* <DEDUP_REMOVED lines=43> */
.L_x_25158:
[----:B------:R-:W-:Y:S05]  /*02b0*/  BSYNC B6 ;  /* 0x0000000000067941 */ /* 0x000fea0003800000 */
.L_x_25157:
        /* <DEDUP_REMOVED lines=27> */
.L_x_25160:
[----:B------:R-:W-:Y:S05]  /*0470*/  BSYNC B6 ;  /* 0x0000000000067941 */ /* 0x000fea0003800000 */
.L_x_25159:
        /* <DEDUP_REMOVED lines=27> */
.L_x_25162:
[----:B------:R-:W-:Y:S05]  /*0630*/  BSYNC B6 ;  /* 0x0000000000067941 */ /* 0x000fea0003800000 */
.L_x_25161:
        /* <DEDUP_REMOVED lines=27> */
.L_x_25164:
[----:B------:R-:W-:Y:S05]  /*07f0*/  BSYNC B6 ;  /* 0x0000000000067941 */ /* 0x000fea0003800000 */
.L_x_25163:
        /* <DEDUP_REMOVED lines=27> */
.L_x_25166:
[----:B------:R-:W-:Y:S05]  /*09b0*/  BSYNC B6 ;  /* 0x0000000000067941 */ /* 0x000fea0003800000 */
.L_x_25165:
        /* <DEDUP_REMOVED lines=27> */
.L_x_25168:
[----:B------:R-:W-:Y:S05]  /*0b70*/  BSYNC B6 ;  /* 0x0000000000067941 */ /* 0x000fea0003800000 */
.L_x_25167:
        /* <DEDUP_REMOVED lines=27> */
.L_x_25170:
[----:B------:R-:W-:Y:S05]  /*0d30*/  BSYNC B6 ;  /* 0x0000000000067941 */ /* 0x000fea0003800000 */
.L_x_25169:
        /* <DEDUP_REMOVED lines=27> */
.L_x_25172:
[----:B------:R-:W-:Y:S05]  /*0ef0*/  BSYNC B6 ;  /* 0x0000000000067941 */ /* 0x000fea0003800000 */
.L_x_25171:
        /* <DEDUP_REMOVED lines=8> */
.L_x_25156:
        /* <DEDUP_REMOVED lines=86> */
.L_x_25174:
[----:B------:R-:W-:Y:S05]  /*14e0*/  BSYNC B6 ;  /* 0x0000000000067941 */ /* 0x000fea0003800000 */
.L_x_25173:
        /* <DEDUP_REMOVED lines=29> */
.L_x_25176:
[----:B------:R-:W-:Y:S05]  /*16c0*/  BSYNC B6 ;  /* 0x0000000000067941 */ /* 0x000fea0003800000 */
.L_x_25175:
        /* <DEDUP_REMOVED lines=29> */
.L_x_25178:
[----:B------:R-:W-:Y:S05]  /*18a0*/  BSYNC B6 ;  /* 0x0000000000067941 */ /* 0x000fea0003800000 */
.L_x_25177:
        /* <DEDUP_REMOVED lines=29> */
.L_x_25180:
[----:B------:R-:W-:Y:S05]  /*1a80*/  BSYNC B6 ;  /* 0x0000000000067941 */ /* 0x000fea0003800000 */
.L_x_25179:
        /* <DEDUP_REMOVED lines=29> */
.L_x_25182:
[----:B------:R-:W-:Y:S05]  /*1c60*/  BSYNC B6 ;  /* 0x0000000000067941 */ /* 0x000fea0003800000 */
.L_x_25181:
        /* <DEDUP_REMOVED lines=29> */
.L_x_25184:
[----:B------:R-:W-:Y:S05]  /*1e40*/  BSYNC B6 ;  /* 0x0000000000067941 */ /* 0x000fea0003800000 */
.L_x_25183:
        /* <DEDUP_REMOVED lines=29> */
.L_x_25186:
[----:B------:R-:W-:Y:S05]  /*2020*/  BSYNC B6 ;  /* 0x0000000000067941 */ /* 0x000fea0003800000 */
.L_x_25185:
        /* <DEDUP_REMOVED lines=29> */
.L_x_25188:
[----:B------:R-:W-:Y:S05]  /*2200*/  BSYNC B6 ;  /* 0x0000000000067941 */ /* 0x000fea0003800000 */
.L_x_25187:
        /* <DEDUP_REMOVED lines=23> */
.L_x_25191:
[----:B------:R-:W-:-:S13]  /*2380*/  ISETP.GE.AND P0, PT, R33, R32, PT ;  /* 0x000000202100720c */ /* 0x000fda0003f06270 */
[----:B------:R-:W-:Y:S05]  /*2390*/  @P0 BRA `(.L_x_25193) ;  /* 0x0000000000300947 */ /* 0x000fea0003800000 */
[----:B01----:R-:W0:Y:S01]  /*23a0*/  LDC.64 R4, c[0x0][0x230] ;  /* 0x00008c00ff047b82 */ /* 0x003e220000000a00 */
[----:B------:R-:W-:Y:S02]  /*23b0*/  IMAD.IADD R3, R2, 0x1, R33 ;  /* 0x0000000102037824 */ /* 0x000fe400078e0221 */
[----:B------:R-:W-:Y:S02]  /*23c0*/  VIADD R33, R33, 0x80 ;  /* 0x0000008021217836 */ /* 0x000fe40000000000 */
[----:B0-----:R-:W-:-:S05]  /*23d0*/  IMAD.WIDE.U32 R4, R3, 0x8, R4 ;  /* 0x0000000803047825 */ /* 0x001fca00078e0004 */
[----:B------:R1:W-:Y:S02]  /*23e0*/  STG.E.64 desc[UR36][R4.64], RZ ;  /* 0x000000ff04007986 */ /* 0x0003e4000c101b24 */
.L_x_25192:
[----:B------:R-:W-:-:S13]  /*23f0*/  ISETP.GE.AND P0, PT, R33, R32, PT ;  /* 0x000000202100720c */ /* 0x000fda0003f06270 */
[----:B------:R-:W-:Y:S05]  /*2400*/  @P0 BRA `(.L_x_25194) ;  /* 0x0000000000340947 */ /* 0x000fea0003800000 */
[----:B01----:R-:W0:Y:S01]  /*2410*/  LDC.64 R4, c[0x0][0x230] ;  /* 0x00008c00ff047b82 */ /* 0x003e220000000a00 */
[----:B------:R-:W-:Y:S01]  /*2420*/  IADD3 R3, R2, R33, RZ ;  /* 0x0000002102037210 */ /* 0x000fe20007ffe0ff */
[----:B------:R-:W-:-:S04]  /*2430*/  VIADD R33, R33, 0x80 ;  /* 0x0000008021217836 */ /* 0x000fc80000000000 */
[----:B0-----:R-:W-:-:S05]  /*2440*/  IMAD.WIDE.U32 R4, R3, 0x8, R4 ;  /* 0x0000000803047825 */ /* 0x001fca00078e0004 */
[----:B------:R2:W-:Y:S02]  /*2450*/  STG.E.64 desc[UR36][R4.64], RZ ;  /* 0x000000ff04007986 */ /* 0x0005e4000c101b24 */
.L_x_25193:
        /* <DEDUP_REMOVED lines=8> */
.L_x_25194:
[----:B------:R-:W-:Y:S05]  /*24e0*/  BSYNC B1 ;  /* 0x0000000000017941 */ /* 0x000fea0003800000 */
.L_x_25190:
[----:B------:R-:W-:-:S13]  /*24f0*/  ISETP.GE.AND P0, PT, R33, R32, PT ;  /* 0x000000202100720c */ /* 0x000fda0003f06270 */
[----:B012---:R-:W0:Y:S01]  /*2500*/  @!P0 LDC.64 R4, c[0x0][0x230] ;  /* 0x00008c00ff048b82 */ /* 0x007e220000000a00 */
[----:B------:R-:W-:Y:S02]  /*2510*/  @!P0 IMAD.IADD R3, R2, 0x1, R33 ;  /* 0x0000000102038824 */ /* 0x000fe400078e0221 */
[----:B------:R-:W-:Y:S02]  /*2520*/  @!P0 VIADD R33, R33, 0x80 ;  /* 0x0000008021218836 */ /* 0x000fe40000000000 */
[----:B0-----:R-:W-:-:S05]  /*2530*/  @!P0 IMAD.WIDE.U32 R4, R3, 0x8, R4 ;  /* 0x0000000803048825 */ /* 0x001fca00078e0004 */
[----:B------:R3:W-:Y:S02]  /*2540*/  @!P0 STG.E.64 desc[UR36][R4.64], RZ ;  /* 0x000000ff04008986 */ /* 0x0007e4000c101b24 */
.L_x_25195:
[----:B------:R-:W-:Y:S05]  /*2550*/  BSYNC B0 ;  /* 0x0000000000007941 */ /* 0x000fea0003800000 */
.L_x_25189:
[----:B------:R-:W-:-:S13]  /*2560*/  ISETP.GE.AND P0, PT, R33, R32, PT ;  /* 0x000000202100720c */ /* 0x000fda0003f06270 */
[----:B------:R-:W-:Y:S05]  /*2570*/  @P0 EXIT ;  /* 0x000000000000094d */ /* 0x000fea0003800000 */
[----:B0123--:R-:W0:Y:S01]  /*2580*/  LDC.64 R4, c[0x0][0x230] ;  /* 0x00008c00ff047b82 */ /* 0x00fe220000000a00 */
[----:B------:R-:W-:-:S04]  /*2590*/  IMAD.IADD R3, R2, 0x1, R33 ;  /* 0x0000000102037824 */ /* 0x000fc800078e0221 */
[----:B0-----:R-:W-:-:S05]  /*25a0*/  IMAD.WIDE.U32 R2, R3, 0x8, R4 ;  /* 0x0000000803027825 */ /* 0x001fca00078e0004 */
[----:B------:R-:W-:Y:S01]  /*25b0*/  STG.E.64 desc[UR36][R2.64], RZ ;  /* 0x000000ff02007986 */ /* 0x000fe2000c101b24 */
[----:B------:R-:W-:Y:S05]  /*25c0*/  EXIT ;  /* 0x000000000000794d */ /* 0x000fea0003800000 */
.L_x_25196:
        /* <DEDUP_REMOVED lines=11> */
.L_x_32332:


//--------------------- .text._ZN2at6native18elementwise_kernelILi128ELi4EZNS0_15gpu_kernel_implIZZZNS0_67_GLOBAL__N__bb565c37_34_ValidateCompressedIndicesKernel_cu_33a4b88b42_validate_compressed_sparse_indices_kernelILNS3_8CDimNameE0ENS3_18CUDAKernelLauncherENS3_14EmptyVecKernelENS3_8DummyVecELm0EEEvRKNS_6TensorESB_lllENKUlvE0_clEvENKUlvE_clEvEUliE_EEvRNS_18TensorIteratorBaseERKT_EUliE_EEviT1_ --------------------------
	.section	.text._ZN2at6native18elementwise_kernelILi128ELi4EZNS0_15gpu_kernel_implIZZZNS0_67_GLOBAL__N__bb565c37_34_ValidateCompressedIndicesKernel_cu_33a4b88b42_validate_compressed_sparse_indices_kernelILNS3_8CDimNameE0ENS3_18CUDAKernelLauncherENS3_14EmptyVecKernelENS3_8DummyVecELm0EEEvRKNS_6TensorESB_lllENKUlvE0_clEvENKUlvE_clEvEUliE_EEvRNS_18TensorIteratorBaseERKT_EUliE_EEviT1_,"ax",@progbits
	.align	128
        .global         _ZN2at6native18elementwise_kernelILi128ELi4EZNS0_15gpu_kernel_implIZZZNS0_67_GLOBAL__N__bb565c37_34_ValidateCompressedIndicesKernel_cu_33a4b88b42_validate_compressed_sparse_indices_kernelILNS3_8CDimNameE0ENS3_18CUDAKernelLauncherENS3_14EmptyVecKernelENS3_8DummyVecELm0EEEvRKNS_6TensorESB_lllENKUlvE0_clEvENKUlvE_clEvEUliE_EEvRNS_18TensorIteratorBaseERKT_EUliE_EEviT1_
        .type           _ZN2at6native18elementwise_kernelILi128ELi4EZNS0_15gpu_kernel_implIZZZNS0_67_GLOBAL__N__bb565c37_34_ValidateCompressedIndicesKernel_cu_33a4b88b42_validate_compressed_sparse_indices_kernelILNS3_8CDimNameE0ENS3_18CUDAKernelLauncherENS3_14EmptyVecKernelENS3_8DummyVecELm0EEEvRKNS_6TensorESB_lllENKUlvE0_clEvENKUlvE_clEvEUliE_EEvRNS_18TensorIteratorBaseERKT_EUliE_EEviT1_,@function
        .size           _ZN2at6native18elementwise_kernelILi128ELi4EZNS0_15gpu_kernel_implIZZZNS0_67_GLOBAL__N__bb565c37_34_ValidateCompressedIndicesKernel_cu_33a4b88b42_validate_compressed_sparse_indices_kernelILNS3_8CDimNameE0ENS3_18CUDAKernelLauncherENS3_14EmptyVecKernelENS3_8DummyVecELm0EEEvRKNS_6TensorESB_lllENKUlvE0_clEvENKUlvE_clEvEUliE_EEvRNS_18TensorIteratorBaseERKT_EUliE_EEviT1_,(.L_x_32333 - _ZN2at6native18elementwise_kernelILi128ELi4EZNS0_15gpu_kernel_implIZZZNS0_67_GLOBAL__N__bb565c37_34_ValidateCompressedIndicesKernel_cu_33a4b88b42_validate_compressed_sparse_indices_kernelILNS3_8CDimNameE0ENS3_18CUDAKernelLauncherENS3_14EmptyVecKernelENS3_8DummyVecELm0EEEvRKNS_6TensorESB_lllENKUlvE0_clEvENKUlvE_clEvEUliE_EEvRNS_18TensorIteratorBaseERKT_EUliE_EEviT1_)
        .other          _ZN2at6native18elementwise_kernelILi128ELi4EZNS0_15gpu_kernel_implIZZZNS0_67_GLOBAL__N__bb565c37_34_ValidateCompressedIndicesKernel_cu_33a4b88b42_validate_compressed_sparse_indices_kernelILNS3_8CDimNameE0ENS3_18CUDAKernelLauncherENS3_14EmptyVecKernelENS3_8DummyVecELm0EEEvRKNS_6TensorESB_lllENKUlvE0_clEvENKUlvE_clEvEUliE_EEvRNS_18TensorIteratorBaseERKT_EUliE_EEviT1_,@"STO_CUDA_ENTRY STV_DEFAULT"
_ZN2at6native18elementwise_kernelILi128ELi4EZNS0_15gpu_kernel_implIZZZNS0_67_GLOBAL__N__bb565c37_34_ValidateCompressedIndicesKernel_cu_33a4b88b42_validate_compressed_sparse_indices_kernelILNS3_8CDimNameE0ENS3_18CUDAKernelLauncherENS3_14EmptyVecKernelENS3_8DummyVecELm0EEEvRKNS_6TensorESB_lllENKUlvE0_clEvENKUlvE_clEvEUliE_EEvRNS_18TensorIteratorBaseERKT_EUliE_EEviT1_:
.text._ZN2at6native18elementwise_kernelILi128ELi4EZNS0_15gpu_kernel_implIZZZNS0_67_GLOBAL__N__bb565c37_34_ValidateCompressedIndicesKernel_cu_33a4b88b42_validate_compressed_sparse_indices_kernelILNS3_8CDimNameE0ENS3_18CUDAKernelLauncherENS3_14EmptyVecKernelENS3_8DummyVecELm0EEEvRKNS_6TensorESB_lllENKUlvE0_clEvENKUlvE_clEvEUliE_EEvRNS_18TensorIteratorBaseERKT_EUliE_EEviT1_:
        /* <DEDUP_REMOVED lines=314> */
.L_x_25199:
        /* <DEDUP_REMOVED lines=20> */
.L_x_25203:
[----:B------:R0:W5:Y:S01]  /*14e0*/  LDG.E.U8 R19, desc[UR36][R2.64] ;  /* 0x0000002402137981 */ /* 0x000162000c1e1100 */
[----:B------:R-:W-:Y:S05]  /*14f0*/  BRA `(.L_x_25205) ;  /* 0x0000000c00347947 */ /* 0x000fea0003800000 */
.L_x_25202:
        /* <DEDUP_REMOVED lines=8> */
.L_x_25207:
[----:B------:R0:W5:Y:S01]  /*1580*/  LDG.E R19, desc[UR36][R2.64] ;  /* 0x0000002402137981 */ /* 0x000162000c1e1900 */
[----:B------:R-:W-:Y:S05]  /*1590*/  BRA `(.L_x_25205) ;  /* 0x0000000c000c7947 */ /* 0x000fea0003800000 */
.L_x_25206:
[----:B------:R0:W5:Y:S01]  /*15a0*/  LDG.E.S16 R19, desc[UR36][R2.64] ;  /* 0x0000002402137981 */ /* 0x000162000c1e1700 */
[----:B------:R-:W-:Y:S05]  /*15b0*/  BRA `(.L_x_25205) ;  /* 0x0000000c00047947 */ /* 0x000fea0003800000 */
.L_x_25201:
        /* <DEDUP_REMOVED lines=9> */
.L_x_25209:
[----:B------:R-:W2:Y:S02]  /*1650*/  LDG.E.U16 R2, desc[UR36][R2.64] ;  /* 0x0000002402027981 */ /* 0x000ea4000c1e1500 */
[----:B--2---:R-:W-:-:S06]  /*1660*/  HADD2.F32 R19, -RZ, R2.H0_H0 ;  /* 0x20000002ff137230 */ /* 0x004fcc0000004100 */
[----:B------:R-:W0:Y:S01]  /*1670*/  F2I.FTZ.TRUNC.NTZ R19, R19 ;  /* 0x0000001300137305 */ /* 0x000e22000021f100 */
[----:B------:R-:W-:Y:S05]  /*1680*/  BRA `(.L_x_25205) ;  /* 0x0000000800d07947 */ /* 0x000fea0003800000 */
.L_x_25208:
        /* <DEDUP_REMOVED lines=9> */
.L_x_25211:
[----:B------:R-:W2:Y:S02]  /*1720*/  LDG.E.U16 R2, desc[UR36][R2.64] ;  /* 0x0000002402027981 */ /* 0x000ea4000c1e1500 */
[----:B--2---:R-:W-:-:S06]  /*1730*/  HADD2.F32 R19, -RZ, R2.H0_H0 ;  /* 0x20000002ff137230 */ /* 0x004fcc0000004100 */
[----:B------:R-:W0:Y:S01]  /*1740*/  F2I.FTZ.TRUNC.NTZ R19, R19 ;  /* 0x0000001300137305 */ /* 0x000e22000021f100 */
[----:B------:R-:W-:Y:S05]  /*1750*/  BRA `(.L_x_25205) ;  /* 0x00000008009c7947 */ /* 0x000fea0003800000 */
.L_x_25210:
[----:B------:R-:W2:Y:S02]  /*1760*/  LDG.E.64 R2, desc[UR36][R2.64] ;  /* 0x0000002402027981 */ /* 0x000ea4000c1e1b00 */
[----:B--2---:R0:W1:Y:S01]  /*1770*/  F2I.F64.TRUNC R19, R2 ;  /* 0x0000000200137311 */ /* 0x004062000030d100 */
[----:B------:R-:W-:Y:S05]  /*1780*/  BRA `(.L_x_25205) ;  /* 0x0000000800907947 */ /* 0x000fea0003800000 */
.L_x_25200:
        /* <DEDUP_REMOVED lines=12> */
.L_x_25214:
[----:B------:R-:W2:Y:S02]  /*1850*/  LDG.E.64 R2, desc[UR36][R2.64] ;  /* 0x0000002402027981 */ /* 0x000ea4000c1e1b00 */
[----:B--2---:R0:W1:Y:S01]  /*1860*/  F2I.F64.TRUNC R19, R2 ;  /* 0x0000000200137311 */ /* 0x004062000030d100 */
[----:B------:R-:W-:Y:S05]  /*1870*/  BRA `(.L_x_25205) ;  /* 0x0000000800547947 */ /* 0x000fea0003800000 */
.L_x_25213:
        /* <DEDUP_REMOVED lines=27> */
.L_x_25216:
        /* <DEDUP_REMOVED lines=14> */
.L_x_25215:
[----:B------:R-:W2:Y:S02]  /*1b10*/  LDG.E.U16 R19, desc[UR36][R2.64] ;  /* 0x0000002402137981 */ /* 0x000ea4000c1e1500 */
[----:B--2---:R-:W-:-:S06]  /*1b20*/  IMAD.U32 R19, R19, 0x10000, RZ ;  /* 0x0001000013137824 */ /* 0x004fcc00078e00ff */
[----:B------:R-:W0:Y:S01]  /*1b30*/  F2I.FTZ.TRUNC.NTZ R19, R19 ;  /* 0x0000001300137305 */ /* 0x000e22000021f100 */
[----:B------:R-:W-:Y:S05]  /*1b40*/  BRA `(.L_x_25205) ;  /* 0x0000000400a07947 */ /* 0x000fea0003800000 */
.L_x_25212:
        /* <DEDUP_REMOVED lines=10> */
.L_x_25219:
        /* <DEDUP_REMOVED lines=21> */
.L_x_25223:
[----:B------:R-:W-:Y:S05]  /*1d40*/  BSYNC B1 ;  /* 0x0000000000017941 */ /* 0x000fea0003800000 */
.L_x_25222:
[----:B------:R-:W-:Y:S01]  /*1d50*/  IMAD.SHL.U32 R2, R2, 0x100000, RZ ;  /* 0x0010000002027824 */ /* 0x000fe200078e00ff */
[----:B------:R-:W-:-:S04]  /*1d60*/  LEA R0, R0, 0x3b800000, 0x17 ;  /* 0x3b80000000007811 */ /* 0x000fc800078eb8ff */
[----:B------:R-:W-:-:S07]  /*1d70*/  LOP3.LUT R19, R0, R2, R19, 0xfe, !PT ;  /* 0x0000000200137212 */ /* 0x000fce00078efe13 */
.L_x_25221:
[----:B------:R-:W-:Y:S05]  /*1d80*/  BSYNC B0 ;  /* 0x0000000000007941 */ /* 0x000fea0003800000 */
.L_x_25220:
[----:B------:R-:W1:Y:S01]  /*1d90*/  F2I.FTZ.TRUNC.NTZ R19, R19 ;  /* 0x0000001300137305 */ /* 0x000e62000021f100 */
[----:B------:R-:W-:Y:S05]  /*1da0*/  BRA `(.L_x_25205) ;  /* 0x0000000400087947 */ /* 0x000fea0003800000 */
.L_x_25218:
        /* <DEDUP_REMOVED lines=21> */
.L_x_25227:
[----:B------:R-:W-:Y:S05]  /*1f00*/  BSYNC B1 ;  /* 0x0000000000017941 */ /* 0x000fea0003800000 */
.L_x_25226:
[----:B------:R-:W-:Y:S01]  /*1f10*/  IMAD.SHL.U32 R2, R2, 0x200000, RZ ;  /* 0x0020000002027824 */ /* 0x000fe200078e00ff */
[----:B------:R-:W-:-:S04]  /*1f20*/  LEA R0, R0, 0x37800000, 0x17 ;  /* 0x3780000000007811 */ /* 0x000fc800078eb8ff */
[----:B------:R-:W-:-:S07]  /*1f30*/  LOP3.LUT R19, R0, R2, R19, 0xfe, !PT ;  /* 0x0000000200137212 */ /* 0x000fce00078efe13 */
.L_x_25225:
[----:B------:R-:W-:Y:S05]  /*1f40*/  BSYNC B0 ;  /* 0x0000000000007941 */ /* 0x000fea0003800000 */
.L_x_25224:
[----:B------:R-:W2:Y:S01]  /*1f50*/  F2I.FTZ.TRUNC.NTZ R19, R19 ;  /* 0x0000001300137305 */ /* 0x000ea2000021f100 */
[----:B------:R-:W-:Y:S05]  /*1f60*/  BRA `(.L_x_25205) ;  /* 0x0000000000987947 */ /* 0x000fea0003800000 */
.L_x_25217:
        /* <DEDUP_REMOVED lines=14> */
.L_x_25231:
[----:B------:R-:W-:Y:S05]  /*2050*/  BSYNC B0 ;  /* 0x0000000000007941 */ /* 0x000fea0003800000 */
.L_x_25230:
[----:B------:R-:W4:Y:S01]  /*2060*/  F2I.FTZ.TRUNC.NTZ R19, R19 ;  /* 0x0000001300137305 */ /* 0x000f22000021f100 */
[----:B------:R-:W-:Y:S05]  /*2070*/  BRA `(.L_x_25205) ;  /* 0x0000000000547947 */ /* 0x000fea0003800000 */
.L_x_25204:
        /* <DEDUP_REMOVED lines=17> */
.L_x_25232:
[----:B------:R-:W-:Y:S05]  /*2190*/  BRA `(.L_x_25205) ;  /* 0x00000000000c7947 */ /* 0x000fea0003800000 */
.L_x_25229:
[----:B------:R0:W5:Y:S01]  /*21a0*/  LDG.E R19, desc[UR36][R2.64] ;  /* 0x0000002402137981 */ /* 0x000162000c1e1900 */
[----:B------:R-:W-:Y:S05]  /*21b0*/  BRA `(.L_x_25205) ;  /* 0x0000000000047947 */ /* 0x000fea0003800000 */
.L_x_25228:
[----:B------:R3:W5:Y:S02]  /*21c0*/  LDG.E R19, desc[UR36][R2.64] ;  /* 0x0000002402137981 */ /* 0x000764000c1e1900 */
.L_x_25205:
        /* <DEDUP_REMOVED lines=25> */
.L_x_25234:
[----:B------:R-:W-:Y:S05]  /*2360*/  BSYNC B6 ;  /* 0x0000000000067941 */ /* 0x000fea0003800000 */
.L_x_25233:
        /* <DEDUP_REMOVED lines=14> */
.L_x_25238:
[----:B------:R0:W-:Y:S01]  /*2450*/  STG.E.U8 desc[UR36][R16.64], RZ ;  /* 0x000000ff10007986 */ /* 0x0001e2000c101124 */
[----:B------:R-:W-:Y:S05]  /*2460*/  BRA `(.L_x_25240) ;  /* 0x00000004008c7947 */ /* 0x000fea0003800000 */
.L_x_25237:
        /* <DEDUP_REMOVED lines=8> */
.L_x_25242:
[----:B------:R0:W-:Y:S01]  /*24f0*/  STG.E desc[UR36][R16.64], RZ ;  /* 0x000000ff10007986 */ /* 0x0001e2000c101924 */
[----:B------:R-:W-:Y:S05]  /*2500*/  BRA `(.L_x_25240) ;  /* 0x0000000400647947 */ /* 0x000fea0003800000 */
.L_x_25241:
[----:B------:R0:W-:Y:S01]  /*2510*/  STG.E.U16 desc[UR36][R16.64], RZ ;  /* 0x000000ff10007986 */ /* 0x0001e2000c101524 */
[----:B------:R-:W-:Y:S05]  /*2520*/  BRA `(.L_x_25240) ;  /* 0x00000004005c7947 */ /* 0x000fea0003800000 */
.L_x_25236:
        /* <DEDUP_REMOVED lines=8> */
.L_x_25244:
[----:B------:R0:W-:Y:S01]  /*25b0*/  STG.E.U16 desc[UR36][R16.64], RZ ;  /* 0x000000ff10007986 */ /* 0x0001e2000c101524 */
[----:B------:R-:W-:Y:S05]  /*25c0*/  BRA `(.L_x_25240) ;  /* 0x0000000400347947 */ /* 0x000fea0003800000 */
.L_x_25243:
        /* <DEDUP_REMOVED lines=8> */
.L_x_25246:
[----:B------:R0:W-:Y:S01]  /*2650*/  STG.E desc[UR36][R16.64], RZ ;  /* 0x000000ff10007986 */ /* 0x0001e2000c101924 */
[----:B------:R-:W-:Y:S05]  /*2660*/  BRA `(.L_x_25240) ;  /* 0x00000004000c7947 */ /* 0x000fea0003800000 */
.L_x_25245:
[----:B------:R0:W-:Y:S01]  /*2670*/  STG.E.64 desc[UR36][R16.64], RZ ;  /* 0x000000ff10007986 */ /* 0x0001e2000c101b24 */
[----:B------:R-:W-:Y:S05]  /*2680*/  BRA `(.L_x_25240) ;  /* 0x0000000400047947 */ /* 0x000fea0003800000 */
.L_x_25235:
        /* <DEDUP_REMOVED lines=10> */
.L_x_25249:
[----:B------:R0:W-:Y:S01]  /*2730*/  STG.E.128 desc[UR36][R16.64], RZ ;  /* 0x000000ff10007986 */ /* 0x0001e2000c101d24 */
[----:B------:R-:W-:Y:S05]  /*2740*/  BRA `(.L_x_25240) ;  /* 0x0000000000d47947 */ /* 0x000fea0003800000 */
.L_x_25248:
        /* <DEDUP_REMOVED lines=8> */
.L_x_25251:
[----:B------:R0:W-:Y:S01]  /*27d0*/  STG.E.U8 desc[UR36][R16.64], RZ ;  /* 0x000000ff10007986 */ /* 0x0001e2000c101124 */
[----:B------:R-:W-:Y:S05]  /*27e0*/  BRA `(.L_x_25240) ;  /* 0x0000000000ac7947 */ /* 0x000fea0003800000 */
.L_x_25250:
[----:B------:R0:W-:Y:S01]  /*27f0*/  STG.E.U16 desc[UR36][R16.64], RZ ;  /* 0x000000ff10007986 */ /* 0x0001e2000c101524 */
[----:B------:R-:W-:Y:S05]  /*2800*/  BRA `(.L_x_25240) ;  /* 0x0000000000a47947 */ /* 0x000fea0003800000 */
.L_x_25247:
        /* <DEDUP_REMOVED lines=10> */
.L_x_25254:
[----:B------:R1:W-:Y:S01]  /*28b0*/  STG.E.U8 desc[UR36][R16.64], RZ ;  /* 0x000000ff10007986 */ /* 0x0003e2000c101124 */
[----:B------:R-:W-:Y:S05]  /*28c0*/  BRA `(.L_x_25240) ;  /* 0x0000000000747947 */ /* 0x000fea0003800000 */
.L_x_25253:
[----:B------:R0:W-:Y:S01]  /*28d0*/  STG.E.U8 desc[UR36][R16.64], RZ ;  /* 0x000000ff10007986 */ /* 0x0001e2000c101124 */
[----:B------:R-:W-:Y:S05]  /*28e0*/  BRA `(.L_x_25240) ;  /* 0x00000000006c7947 */ /* 0x000fea0003800000 */
.L_x_25252:
[----:B------:R-:W-:-:S13]  /*28f0*/  ISETP.NE.AND P0, PT, R0, 0x1c, PT ;  /* 0x0000001c0000780c */ /* 0x000fda0003f05270 */
[----:B------:R-:W-:Y:S05]  /*2900*/  @!P0 BRA `(.L_x_25255) ;  /* 0x0000000000608947 */ /* 0x000fea0003800000 */
[----:B------:R-:W-:-:S13]  /*2910*/  ISETP.NE.AND P0, PT, R0, 0x1d, PT ;  /* 0x0000001d0000780c */ /* 0x000fda0003f05270 */
[----:B------:R-:W-:Y:S05]  /*2920*/  @!P0 BRA `(.L_x_25256) ;  /* 0x0000000000508947 */ /* 0x000fea0003800000 */
[----:B------:R-:W-:-:S13]  /*2930*/  ISETP.NE.AND P0, PT, R0, 0x2c, PT ;  /* 0x0000002c0000780c */ /* 0x000fda0003f05270 */
[----:B------:R3:W-:Y:S01]  /*2940*/  @!P0 STG.E.U8 desc[UR36][R16.64], RZ ;  /* 0x000000ff10008986 */ /* 0x0007e2000c101124 */
[----:B------:R-:W-:Y:S05]  /*2950*/  @!P0 BRA `(.L_x_25240) ;  /* 0x0000000000508947 */ /* 0x000fea0003800000 */
.L_x_25239:
        /* <DEDUP_REMOVED lines=16> */
.L_x_25257:
[----:B------:R-:W-:Y:S05]  /*2a60*/  BRA `(.L_x_25240) ;  /* 0x00000000000c7947 */ /* 0x000fea0003800000 */
.L_x_25256:
[----:B------:R4:W-:Y:S01]  /*2a70*/  STG.E.64 desc[UR36][R16.64], RZ ;  /* 0x000000ff10007986 */ /* 0x0009e2000c101b24 */
[----:B------:R-:W-:Y:S05]  /*2a80*/  BRA `(.L_x_25240) ;  /* 0x0000000000047947 */ /* 0x000fea0003800000 */
.L_x_25255:
[----:B------:R0:W-:Y:S02]  /*2a90*/  STG.E desc[UR36][R16.64], RZ ;  /* 0x000000ff10007986 */ /* 0x0001e4000c101924 */
.L_x_25240:
[----:B------:R-:W-:-:S04]  /*2aa0*/  IMAD R18, R18, 0x200, R23 ;  /* 0x0000020012127824 */ /* 0x000fc800078e0217 */
[----:B------:R-:W-:-:S07]  /*2ab0*/  VIADD R19, R18, 0x80 ;  /* 0x0000008012137836 */ /* 0x000fce0000000000 */
.L_x_25198:
[----:B------:R-:W-:Y:S05]  /*2ac0*/  BSYNC B7 ;  /* 0x0000000000077941 */ /* 0x000fea0003800000 */
.L_x_25197:
        /* <DEDUP_REMOVED lines=307> */
.L_x_25260:
        /* <DEDUP_REMOVED lines=20> */
.L_x_25264:
[----:B------:R1:W5:Y:S01]  /*3f40*/  LDG.E.U8 R18, desc[UR36][R2.64] ;  /* 0x0000002402127981 */ /* 0x000362000c1e1100 */
[----:B------:R-:W-:Y:S05]  /*3f50*/  BRA `(.L_x_25266) ;  /* 0x0000000c00347947 */ /* 0x000fea0003800000 */
.L_x_25263:
        /* <DEDUP_REMOVED lines=8> */
.L_x_25268:
[----:B------:R3:W5:Y:S01]  /*3fe0*/  LDG.E R18, desc[UR36][R2.64] ;  /* 0x0000002402127981 */ /* 0x000762000c1e1900 */
[----:B------:R-:W-:Y:S05]  /*3ff0*/  BRA `(.L_x_25266) ;  /* 0x0000000c000c7947 */ /* 0x000fea0003800000 */
.L_x_25267:
[----:B------:R2:W5:Y:S01]  /*4000*/  LDG.E.S16 R18, desc[UR36][R2.64] ;  /* 0x0000002402127981 */ /* 0x000562000c1e1700 */
[----:B------:R-:W-:Y:S05]  /*4010*/  BRA `(.L_x_25266) ;  /* 0x0000000c00047947 */ /* 0x000fea0003800000 */
.L_x_25262:
        /* <DEDUP_REMOVED lines=9> */
.L_x_25270:
[----:B------:R-:W2:Y:S02]  /*40b0*/  LDG.E.U16 R2, desc[UR36][R2.64] ;  /* 0x0000002402027981 */ /* 0x000ea4000c1e1500 */
[----:B--2---:R-:W-:-:S06]  /*40c0*/  HADD2.F32 R18, -RZ, R2.H0_H0 ;  /* 0x20000002ff127230 */ /* 0x004fcc0000004100 */
[----:B------:R-:W0:Y:S01]  /*40d0*/  F2I.FTZ.TRUNC.NTZ R18, R18 ;  /* 0x0000001200127305 */ /* 0x000e22000021f100 */
[----:B------:R-:W-:Y:S05]  /*40e0*/  BRA `(.L_x_25266) ;  /* 0x0000000800d07947 */ /* 0x000fea0003800000 */
.L_x_25269:
        /* <DEDUP_REMOVED lines=9> */
.L_x_25272:
[----:B------:R-:W2:Y:S02]  /*4180*/  LDG.E.U16 R2, desc[UR36][R2.64] ;  /* 0x0000002402027981 */ /* 0x000ea4000c1e1500 */
[----:B--2---:R-:W-:-:S06]  /*4190*/  HADD2.F32 R18, -RZ, R2.H0_H0 ;  /* 0x20000002ff127230 */ /* 0x004fcc0000004100 */
[----:B------:R-:W0:Y:S01]  /*41a0*/  F2I.FTZ.TRUNC.NTZ R18, R18 ;  /* 0x0000001200127305 */ /* 0x000e22000021f100 */
[----:B------:R-:W-:Y:S05]  /*41b0*/  BRA `(.L_x_25266) ;  /* 0x00000008009c7947 */ /* 0x000fea0003800000 */
.L_x_25271:
[----:B------:R-:W2:Y:S02]  /*41c0*/  LDG.E.64 R2, desc[UR36][R2.64] ;  /* 0x0000002402027981 */ /* 0x000ea4000c1e1b00 */
[----:B--2---:R0:W1:Y:S01]  /*41d0*/  F2I.F64.TRUNC R18, R2 ;  /* 0x0000000200127311 */ /* 0x004062000030d100 */
[----:B------:R-:W-:Y:S05]  /*41e0*/  BRA `(.L_x_25266) ;  /* 0x0000000800907947 */ /* 0x000fea0003800000 */
.L_x_25261:
        /* <DEDUP_REMOVED lines=12> */
.L_x_25275:
[----:B------:R-:W2:Y:S02]  /*42b0*/  LDG.E.64 R2, desc[UR36][R2.64] ;  /* 0x0000002402027981 */ /* 0x000ea4000c1e1b00 */
[----:B--2---:R0:W1:Y:S01]  /*42c0*/  F2I.F64.TRUNC R18, R2 ;  /* 0x0000000200127311 */ /* 0x004062000030d100 */
[----:B------:R-:W-:Y:S05]  /*42d0*/  BRA `(.L_x_25266) ;  /* 0x0000000800547947 */ /* 0x000fea0003800000 */
.L_x_25274:
        /* <DEDUP_REMOVED lines=27> */
.L_x_25277:
        /* <DEDUP_REMOVED lines=14> */
.L_x_25276:
[----:B------:R-:W2:Y:S02]  /*4570*/  LDG.E.U16 R18, desc[UR36][R2.64] ;  /* 0x0000002402127981 */ /* 0x000ea4000c1e1500 */
[----:B--2---:R-:W-:-:S06]  /*4580*/  IMAD.U32 R18, R18, 0x10000, RZ ;  /* 0x0001000012127824 */ /* 0x004fcc00078e00ff */
[----:B------:R-:W0:Y:S01]  /*4590*/  F2I.FTZ.TRUNC.NTZ R18, R18 ;  /* 0x0000001200127305 */ /* 0x000e22000021f100 */
[----:B------:R-:W-:Y:S05]  /*45a0*/  BRA `(.L_x_25266) ;  /* 0x0000000400a07947 */ /* 0x000fea0003800000 */
.L_x_25273:
        /* <DEDUP_REMOVED lines=10> */
.L_x_25280:
        /* <DEDUP_REMOVED lines=21> */
.L_x_25284:
[----:B------:R-:W-:Y:S05]  /*47a0*/  BSYNC B1 ;  /* 0x0000000000017941 */ /* 0x000fea0003800000 */
.L_x_25283:
[----:B------:R-:W-:Y:S01]  /*47b0*/  IMAD.SHL.U32 R2, R2, 0x100000, RZ ;  /* 0x0010000002027824 */ /* 0x000fe200078e00ff */
[----:B------:R-:W-:-:S04]  /*47c0*/  LEA R3, R0, 0x3b800000, 0x17 ;  /* 0x3b80000000037811 */ /* 0x000fc800078eb8ff */
[----:B------:R-:W-:-:S07]  /*47d0*/  LOP3.LUT R18, R3, R2, R18, 0xfe, !PT ;  /* 0x0000000203127212 */ /* 0x000fce00078efe12 */
.L_x_25282:
[----:B------:R-:W-:Y:S05]  /*47e0*/  BSYNC B0 ;  /* 0x0000000000007941 */ /* 0x000fea0003800000 */
.L_x_25281:
[----:B------:R-:W0:Y:S01]  /*47f0*/  F2I.FTZ.TRUNC.NTZ R18, R18 ;  /* 0x0000001200127305 */ /* 0x000e22000021f100 */
[----:B------:R-:W-:Y:S05]  /*4800*/  BRA `(.L_x_25266) ;  /* 0x0000000400087947 */ /* 0x000fea0003800000 */
.L_x_25279:
        /* <DEDUP_REMOVED lines=21> */
.L_x_25288:
[----:B------:R-:W-:Y:S05]  /*4960*/  BSYNC B1 ;  /* 0x0000000000017941 */ /* 0x000fea0003800000 */
.L_x_25287:
[----:B------:R-:W-:Y:S01]  /*4970*/  IMAD.SHL.U32 R2, R2, 0x200000, RZ ;  /* 0x0020000002027824 */ /* 0x000fe200078e00ff */
[----:B------:R-:W-:-:S04]  /*4980*/  LEA R3, R0, 0x37800000, 0x17 ;  /* 0x3780000000037811 */ /* 0x000fc800078eb8ff */
[----:B------:R-:W-:-:S07]  /*4990*/  LOP3.LUT R18, R3, R2, R18, 0xfe, !PT ;  /* 0x0000000203127212 */ /* 0x000fce00078efe12 */
.L_x_25286:
[----:B------:R-:W-:Y:S05]  /*49a0*/  BSYNC B0 ;  /* 0x0000000000007941 */ /* 0x000fea0003800000 */
.L_x_25285:
[----:B------:R-:W0:Y:S01]  /*49b0*/  F2I.FTZ.TRUNC.NTZ R18, R18 ;  /* 0x0000001200127305 */ /* 0x000e22000021f100 */
[----:B------:R-:W-:Y:S05]  /*49c0*/  BRA `(.L_x_25266) ;  /* 0x0000000000987947 */ /* 0x000fea0003800000 */
.L_x_25278:
        /* <DEDUP_REMOVED lines=14> */
.L_x_25292:
[----:B------:R-:W-:Y:S05]  /*4ab0*/  BSYNC B0 ;  /* 0x0000000000007941 */ /* 0x000fea0003800000 */
.L_x_25291:
[----:B------:R-:W0:Y:S01]  /*4ac0*/  F2I.FTZ.TRUNC.NTZ R18, R18 ;  /* 0x0000001200127305 */ /* 0x000e22000021f100 */
[----:B------:R-:W-:Y:S05]  /*4ad0*/  BRA `(.L_x_25266) ;  /* 0x0000000000547947 */ /* 0x000fea0003800000 */
.L_x_25265:
        /* <DEDUP_REMOVED lines=17> */
.L_x_25293:
[----:B------:R-:W-:Y:S05]  /*4bf0*/  BRA `(.L_x_25266) ;  /* 0x00000000000c7947 */ /* 0x000fea0003800000 */
.L_x_25290:
[----:B------:R0:W5:Y:S01]  /*4c00*/  LDG.E R18, desc[UR36][R2.64] ;  /* 0x0000002402127981 */ /* 0x000162000c1e1900 */
[----:B------:R-:W-:Y:S05]  /*4c10*/  BRA `(.L_x_25266) ;  /* 0x0000000000047947 */ /* 0x000fea0003800000 */
.L_x_25289:
[----:B------:R0:W5:Y:S02]  /*4c20*/  LDG.E R18, desc[UR36][R2.64] ;  /* 0x0000002402127981 */ /* 0x000164000c1e1900 */
.L_x_25266:
        /* <DEDUP_REMOVED lines=25> */
.L_x_25295:
[----:B------:R-:W-:Y:S05]  /*4dc0*/  BSYNC B6 ;  /* 0x0000000000067941 */ /* 0x000fea0003800000 */
.L_x_25294:
        /* <DEDUP_REMOVED lines=14> */
.L_x_25299:
[----:B------:R0:W-:Y:S01]  /*4eb0*/  STG.E.U8 desc[UR36][R16.64], RZ ;  /* 0x000000ff10007986 */ /* 0x0001e2000c101124 */
[----:B------:R-:W-:Y:S05]  /*4ec0*/  BRA `(.L_x_25301) ;  /* 0x00000004008c7947 */ /* 0x000fea0003800000 */
.L_x_25298:
        /* <DEDUP_REMOVED lines=8> */
.L_x_25303:
[----:B------:R0:W-:Y:S01]  /*4f50*/  STG.E desc[UR36][R16.64], RZ ;  /* 0x000000ff10007986 */ /* 0x0001e2000c101924 */
[----:B------:R-:W-:Y:S05]  /*4f60*/  BRA `(.L_x_25301) ;  /* 0x0000000400647947 */ /* 0x000fea0003800000 */
.L_x_25302:
[----:B------:R0:W-:Y:S01]  /*4f70*/  STG.E.U16 desc[UR36][R16.64], RZ ;  /* 0x000000ff10007986 */ /* 0x0001e2000c101524 */
[----:B------:R-:W-:Y:S05]  /*4f80*/  BRA `(.L_x_25301) ;  /* 0x00000004005c7947 */ /* 0x000fea0003800000 */
.L_x_25297:
        /* <DEDUP_REMOVED lines=8> */
.L_x_25305:
[----:B------:R0:W-:Y:S01]  /*5010*/  STG.E.U16 desc[UR36][R16.64], RZ ;  /* 0x000000ff10007986 */ /* 0x0001e2000c101524 */
[----:B------:R-:W-:Y:S05]  /*5020*/  BRA `(.L_x_25301) ;  /* 0x0000000400347947 */ /* 0x000fea0003800000 */
.L_x_25304:
        /* <DEDUP_REMOVED lines=8> */
.L_x_25307:
[----:B------:R0:W-:Y:S01]  /*50b0*/  STG.E desc[UR36][R16.64], RZ ;  /* 0x000000ff10007986 */ /* 0x0001e2000c101924 */
[----:B------:R-:W-:Y:S05]  /*50c0*/  BRA `(.L_x_25301) ;  /* 0x00000004000c7947 */ /* 0x000fea0003800000 */
.L_x_25306:
[----:B------:R0:W-:Y:S01]  /*50d0*/  STG.E.64 desc[UR36][R16.64], RZ ;  /* 0x000000ff10007986 */ /* 0x0001e2000c101b24 */
[----:B------:R-:W-:Y:S05]  /*50e0*/  BRA `(.L_x_25301) ;  /* 0x0000000400047947 */ /* 0x000fea0003800000 */
.L_x_25296:
        /* <DEDUP_REMOVED lines=10> */
.L_x_25310:
[----:B------:R0:W-:Y:S01]  /*5190*/  STG.E.128 desc[UR36][R16.64], RZ ;  /* 0x000000ff10007986 */ /* 0x0001e2000c101d24 */
[----:B------:R-:W-:Y:S05]  /*51a0*/  BRA `(.L_x_25301) ;  /* 0x0000000000d47947 */ /* 0x000fea0003800000 */
.L_x_25309:
        /* <DEDUP_REMOVED lines=8> */
.L_x_25312:
[----:B------:R2:W-:Y:S01]  /*5230*/  STG.E.U8 desc[UR36][R16.64], RZ ;  /* 0x000000ff10007986 */ /* 0x0005e2000c101124 */
[----:B------:R-:W-:Y:S05]  /*5240*/  BRA `(.L_x_25301) ;  /* 0x0000000000ac7947 */ /* 0x000fea0003800000 */
.L_x_25311:
[----:B------:R4:W-:Y:S01]  /*5250*/  STG.E.U16 desc[UR36][R16.64], RZ ;  /* 0x000000ff10007986 */ /* 0x0009e2000c101524 */
[----:B------:R-:W-:Y:S05]  /*5260*/  BRA `(.L_x_25301) ;  /* 0x0000000000a47947 */ /* 0x000fea0003800000 */
.L_x_25308:
        /* <DEDUP_REMOVED lines=10> */
.L_x_25315:
[----:B------:R0:W-:Y:S01]  /*5310*/  STG.E.U8 desc[UR36][R16.64], RZ ;  /* 0x000000ff10007986 */ /* 0x0001e2000c101124 */
[----:B------:R-:W-:Y:S05]  /*5320*/  BRA `(.L_x_25301) ;  /* 0x0000000000747947 */ /* 0x000fea0003800000 */
.L_x_25314:
[----:B------:R0:W-:Y:S01]  /*5330*/  STG.E.U8 desc[UR36][R16.64], RZ ;  /* 0x000000ff10007986 */ /* 0x0001e2000c101124 */
[----:B------:R-:W-:Y:S05]  /*5340*/  BRA `(.L_x_25301) ;  /* 0x00000000006c7947 */ /* 0x000fea0003800000 */
.L_x_25313:
[----:B------:R-:W-:-:S13]  /*5350*/  ISETP.NE.AND P0, PT, R0, 0x1c, PT ;  /* 0x0000001c0000780c */ /* 0x000fda0003f05270 */
[----:B------:R-:W-:Y:S05]  /*5360*/  @!P0 BRA `(.L_x_25316) ;  /* 0x0000000000608947 */ /* 0x000fea0003800000 */
[----:B------:R-:W-:-:S13]  /*5370*/  ISETP.NE.AND P0, PT, R0, 0x1d, PT ;  /* 0x0000001d0000780c */ /* 0x000fda0003f05270 */
[----:B------:R-:W-:Y:S05]  /*5380*/  @!P0 BRA `(.L_x_25317) ;  /* 0x0000000000508947 */ /* 0x000fea0003800000 */
[----:B------:R-:W-:-:S13]  /*5390*/  ISETP.NE.AND P0, PT, R0, 0x2c, PT ;  /* 0x0000002c0000780c */ /* 0x000fda0003f05270 */
[----:B------:R0:W-:Y:S01]  /*53a0*/  @!P0 STG.E.U8 desc[UR36][R16.64], RZ ;  /* 0x000000ff10008986 */ /* 0x0001e2000c101124 */
[----:B------:R-:W-:Y:S05]  /*53b0*/  @!P0 BRA `(.L_x_25301) ;  /* 0x0000000000508947 */ /* 0x000fea0003800000 */
.L_x_25300:
        /* <DEDUP_REMOVED lines=16> */
.L_x_25318:
[----:B------:R-:W-:Y:S05]  /*54c0*/  BRA `(.L_x_25301) ;  /* 0x00000000000c7947 */ /* 0x000fea0003800000 */
.L_x_25317:
[----:B------:R0:W-:Y:S01]  /*54d0*/  STG.E.64 desc[UR36][R16.64], RZ ;  /* 0x000000ff10007986 */ /* 0x0001e2000c101b24 */
[----:B------:R-:W-:Y:S05]  /*54e0*/  BRA `(.L_x_25301) ;  /* 0x0000000000047947 */ /* 0x000fea0003800000 */
.L_x_25316:
[----:B------:R0:W-:Y:S02]  /*54f0*/  STG.E desc[UR36][R16.64], RZ ;  /* 0x000000ff10007986 */ /* 0x0001e4000c101924 */
.L_x_25301:
[----:B------:R-:W-:-:S07]  /*5500*/  IADD3 R19, R19, 0x80, RZ ;  /* 0x0000008013137810 */ /* 0x000fce0007ffe0ff */
.L_x_25259:
[----:B------:R-:W-:Y:S05]  /*5510*/  BSYNC B7 ;  /* 0x0000000000077941 */ /* 0x000fea0003800000 */
.L_x_25258:
        /* <DEDUP_REMOVED lines=307> */
.L_x_25321:
        /* <DEDUP_REMOVED lines=20> */
.L_x_25325:
[----:B------:R3:W5:Y:S01]  /*6990*/  LDG.E.U8 R18, desc[UR36][R2.64] ;  /* 0x0000002402127981 */ /* 0x000762000c1e1100 */
[----:B------:R-:W-:Y:S05]  /*69a0*/  BRA `(.L_x_25327) ;  /* 0x0000000c00347947 */ /* 0x000fea0003800000 */
.L_x_25324:
        /* <DEDUP_REMOVED lines=8> */
.L_x_25329:
[----:B------:R2:W5:Y:S01]  /*6a30*/  LDG.E R18, desc[UR36][R2.64] ;  /* 0x0000002402127981 */ /* 0x000562000c1e1900 */
[----:B------:R-:W-:Y:S05]  /*6a40*/  BRA `(.L_x_25327) ;  /* 0x0000000c000c7947 */ /* 0x000fea0003800000 */
.L_x_25328:
[----:B------:R0:W5:Y:S01]  /*6a50*/  LDG.E.S16 R18, desc[UR36][R2.64] ;  /* 0x0000002402127981 */ /* 0x000162000c1e1700 */
[----:B------:R-:W-:Y:S05]  /*6a60*/  BRA `(.L_x_25327) ;  /* 0x0000000c00047947 */ /* 0x000fea0003800000 */
.L_x_25323:
        /* <DEDUP_REMOVED lines=9> */
.L_x_25331:
[----:B------:R-:W2:Y:S02]  /*6b00*/  LDG.E.U16 R2, desc[UR36][R2.64] ;  /* 0x0000002402027981 */ /* 0x000ea4000c1e1500 */
[----:B--2---:R-:W-:-:S06]  /*6b10*/  HADD2.F32 R18, -RZ, R2.H0_H0 ;  /* 0x20000002ff127230 */ /* 0x004fcc0000004100 */
[----:B------:R-:W0:Y:S01]  /*6b20*/  F2I.FTZ.TRUNC.NTZ R18, R18 ;  /* 0x0000001200127305 */ /* 0x000e22000021f100 */
[----:B------:R-:W-:Y:S05]  /*6b30*/  BRA `(.L_x_25327) ;  /* 0x0000000800d07947 */ /* 0x000fea0003800000 */
.L_x_25330:
        /* <DEDUP_REMOVED lines=9> */
.L_x_25333:
[----:B------:R-:W2:Y:S02]  /*6bd0*/  LDG.E.U16 R2, desc[UR36][R2.64] ;  /* 0x0000002402027981 */ /* 0x000ea4000c1e1500 */
[----:B--2---:R-:W-:-:S06]  /*6be0*/  HADD2.F32 R18, -RZ, R2.H0_H0 ;  /* 0x20000002ff127230 */ /* 0x004fcc0000004100 */
[----:B------:R-:W0:Y:S01]  /*6bf0*/  F2I.FTZ.TRUNC.NTZ R18, R18 ;  /* 0x0000001200127305 */ /* 0x000e22000021f100 */
[----:B------:R-:W-:Y:S05]  /*6c00*/  BRA `(.L_x_25327) ;  /* 0x00000008009c7947 */ /* 0x000fea0003800000 */
.L_x_25332:
[----:B------:R-:W2:Y:S02]  /*6c10*/  LDG.E.64 R2, desc[UR36][R2.64] ;  /* 0x0000002402027981 */ /* 0x000ea4000c1e1b00 */
[----:B--2---:R0:W1:Y:S01]  /*6c20*/  F2I.F64.TRUNC R18, R2 ;  /* 0x0000000200127311 */ /* 0x004062000030d100 */
[----:B------:R-:W-:Y:S05]  /*6c30*/  BRA `(.L_x_25327) ;  /* 0x0000000800907947 */ /* 0x000fea0003800000 */
.L_x_25322:
        /* <DEDUP_REMOVED lines=12> */
.L_x_25336:
[----:B------:R-:W2:Y:S02]  /*6d00*/  LDG.E.64 R2, desc[UR36][R2.64] ;  /* 0x0000002402027981 */ /* 0x000ea4000c1e1b00 */
[----:B--2---:R0:W1:Y:S01]  /*6d10*/  F2I.F64.TRUNC R18, R2 ;  /* 0x0000000200127311 */ /* 0x004062000030d100 */
[----:B------:R-:W-:Y:S05]  /*6d20*/  BRA `(.L_x_25327) ;  /* 0x0000000800547947 */ /* 0x000fea0003800000 */
.L_x_25335:
        /* <DEDUP_REMOVED lines=27> */
.L_x_25338:
        /* <DEDUP_REMOVED lines=14> */
.L_x_25337:
[----:B------:R-:W2:Y:S02]  /*6fc0*/  LDG.E.U16 R18, desc[UR36][R2.64] ;  /* 0x0000002402127981 */ /* 0x000ea4000c1e1500 */
[----:B--2---:R-:W-:-:S06]  /*6fd0*/  IMAD.U32 R18, R18, 0x10000, RZ ;  /* 0x0001000012127824 */ /* 0x004fcc00078e00ff */
[----:B------:R-:W0:Y:S01]  /*6fe0*/  F2I.FTZ.TRUNC.NTZ R18, R18 ;  /* 0x0000001200127305 */ /* 0x000e22000021f100 */
[----:B------:R-:W-:Y:S05]  /*6ff0*/  BRA `(.L_x_25327) ;  /* 0x0000000400a07947 */ /* 0x000fea0003800000 */
.L_x_25334:
        /* <DEDUP_REMOVED lines=10> */
.L_x_25341:
        /* <DEDUP_REMOVED lines=21> */
.L_x_25345:
[----:B------:R-:W-:Y:S05]  /*71f0*/  BSYNC B1 ;  /* 0x0000000000017941 */ /* 0x000fea0003800000 */
.L_x_25344:
[----:B------:R-:W-:Y:S02]  /*7200*/  LEA R3, R0, 0x3b800000, 0x17 ;  /* 0x3b80000000037811 */ /* 0x000fe400078eb8ff */
[----:B------:R-:W-:-:S04]  /*7210*/  SHF.L.U32 R2, R2, 0x14, RZ ;  /* 0x0000001402027819 */ /* 0x000fc800000006ff */
[----:B------:R-:W-:-:S07]  /*7220*/  LOP3.LUT R18, R3, R2, R18, 0xfe, !PT ;  /* 0x0000000203127212 */ /* 0x000fce00078efe12 */
.L_x_25343:
[----:B------:R-:W-:Y:S05]  /*7230*/  BSYNC B0 ;  /* 0x0000000000007941 */ /* 0x000fea0003800000 */
.L_x_25342:
[----:B------:R-:W0:Y:S01]  /*7240*/  F2I.FTZ.TRUNC.NTZ R18, R18 ;  /* 0x0000001200127305 */ /* 0x000e22000021f100 */
[----:B------:R-:W-:Y:S05]  /*7250*/  BRA `(.L_x_25327) ;  /* 0x0000000400087947 */ /* 0x000fea0003800000 */
.L_x_25340:
        /* <DEDUP_REMOVED lines=21> */
.L_x_25349:
[----:B------:R-:W-:Y:S05]  /*73b0*/  BSYNC B1 ;  /* 0x0000000000017941 */ /* 0x000fea0003800000 */
.L_x_25348:
[----:B------:R-:W-:Y:S01]  /*73c0*/  IMAD.SHL.U32 R2, R2, 0x200000, RZ ;  /* 0x0020000002027824 */ /* 0x000fe200078e00ff */
[----:B------:R-:W-:-:S04]  /*73d0*/  LEA R3, R0, 0x37800000, 0x17 ;  /* 0x3780000000037811 */ /* 0x000fc800078eb8ff */
[----:B------:R-:W-:-:S07]  /*73e0*/  LOP3.LUT R18, R3, R2, R18, 0xfe, !PT ;  /* 0x0000000203127212 */ /* 0x000fce00078efe12 */
.L_x_25347:
[----:B------:R-:W-:Y:S05]  /*73f0*/  BSYNC B0 ;  /* 0x0000000000007941 */ /* 0x000fea0003800000 */
.L_x_25346:
[----:B------:R-:W0:Y:S01]  /*7400*/  F2I.FTZ.TRUNC.NTZ R18, R18 ;  /* 0x0000001200127305 */ /* 0x000e22000021f100 */
[----:B------:R-:W-:Y:S05]  /*7410*/  BRA `(.L_x_25327) ;  /* 0x0000000000987947 */ /* 0x000fea0003800000 */
.L_x_25339:
        /* <DEDUP_REMOVED lines=14> */
.L_x_25353:
[----:B------:R-:W-:Y:S05]  /*7500*/  BSYNC B0 ;  /* 0x0000000000007941 */ /* 0x000fea0003800000 */
.L_x_25352:
[----:B------:R-:W0:Y:S01]  /*7510*/  F2I.FTZ.TRUNC.NTZ R18, R18 ;  /* 0x0000001200127305 */ /* 0x000e22000021f100 */
[----:B------:R-:W-:Y:S05]  /*7520*/  BRA `(.L_x_25327) ;  /* 0x0000000000547947 */ /* 0x000fea0003800000 */
.L_x_25326:
        /* <DEDUP_REMOVED lines=17> */
.L_x_25354:
[----:B------:R-:W-:Y:S05]  /*7640*/  BRA `(.L_x_25327) ;  /* 0x00000000000c7947 */ /* 0x000fea0003800000 */
.L_x_25351:
[----:B------:R0:W5:Y:S01]  /*7650*/  LDG.E R18, desc[UR36][R2.64] ;  /* 0x0000002402127981 */ /* 0x000162000c1e1900 */
[----:B------:R-:W-:Y:S05]  /*7660*/  BRA `(.L_x_25327) ;  /* 0x0000000000047947 */ /* 0x000fea0003800000 */
.L_x_25350:
[----:B------:R0:W5:Y:S02]  /*7670*/  LDG.E R18, desc[UR36][R2.64] ;  /* 0x0000002402127981 */ /* 0x000164000c1e1900 */
.L_x_25327:
        /* <DEDUP_REMOVED lines=25> */
.L_x_25356:
[----:B------:R-:W-:Y:S05]  /*7810*/  BSYNC B6 ;  /* 0x0000000000067941 */ /* 0x000fea0003800000 */
.L_x_25355:
        /* <DEDUP_REMOVED lines=14> */
.L_x_25360:
[----:B------:R0:W-:Y:S01]  /*7900*/  STG.E.U8 desc[UR36][R16.64], RZ ;  /* 0x000000ff10007986 */ /* 0x0001e2000c101124 */
[----:B------:R-:W-:Y:S05]  /*7910*/  BRA `(.L_x_25362) ;  /* 0x00000004008c7947 */ /* 0x000fea0003800000 */
.L_x_25359:
        /* <DEDUP_REMOVED lines=8> */
.L_x_25364:
[----:B------:R3:W-:Y:S01]  /*79a0*/  STG.E desc[UR36][R16.64], RZ ;  /* 0x000000ff10007986 */ /* 0x0007e2000c101924 */
[----:B------:R-:W-:Y:S05]  /*79b0*/  BRA `(.L_x_25362) ;  /* 0x0000000400647947 */ /* 0x000fea0003800000 */
.L_x_25363:
[----:B------:R2:W-:Y:S01]  /*79c0*/  STG.E.U16 desc[UR36][R16.64], RZ ;  /* 0x000000ff10007986 */ /* 0x0005e2000c101524 */
[----:B------:R-:W-:Y:S05]  /*79d0*/  BRA `(.L_x_25362) ;  /* 0x00000004005c7947 */ /* 0x000fea0003800000 */
.L_x_25358:
        /* <DEDUP_REMOVED lines=8> */
.L_x_25366:
[----:B------:R0:W-:Y:S01]  /*7a60*/  STG.E.U16 desc[UR36][R16.64], RZ ;  /* 0x000000ff10007986 */ /* 0x0001e2000c101524 */
[----:B------:R-:W-:Y:S05]  /*7a70*/  BRA `(.L_x_25362) ;  /* 0x0000000400347947 */ /* 0x000fea0003800000 */
.L_x_25365:
        /* <DEDUP_REMOVED lines=8> */
.L_x_25368:
[----:B------:R0:W-:Y:S01]  /*7b00*/  STG.E desc[UR36][R16.64], RZ ;  /* 0x000000ff10007986 */ /* 0x0001e2000c101924 */
[----:B------:R-:W-:Y:S05]  /*7b10*/  BRA `(.L_x_25362) ;  /* 0x00000004000c7947 */ /* 0x000fea0003800000 */
.L_x_25367:
[----:B------:R0:W-:Y:S01]  /*7b20*/  STG.E.64 desc[UR36][R16.64], RZ ;  /* 0x000000ff10007986 */ /* 0x0001e2000c101b24 */
[----:B------:R-:W-:Y:S05]  /*7b30*/  BRA `(.L_x_25362) ;  /* 0x0000000400047947 */ /* 0x000fea0003800000 */
.L_x_25357:
        /* <DEDUP_REMOVED lines=10> */
.L_x_25371:
[----:B------:R0:W-:Y:S01]  /*7be0*/  STG.E.128 desc[UR36][R16.64], RZ ;  /* 0x000000ff10007986 */ /* 0x0001e2000c101d24 */
[----:B------:R-:W-:Y:S05]  /*7bf0*/  BRA `(.L_x_25362) ;  /* 0x0000000000d47947 */ /* 0x000fea0003800000 */
.L_x_25370:
        /* <DEDUP_REMOVED lines=8> */
.L_x_25373:
[----:B------:R0:W-:Y:S01]  /*7c80*/  STG.E.U8 desc[UR36][R16.64], RZ ;  /* 0x000000ff10007986 */ /* 0x0001e2000c101124 */
[----:B------:R-:W-:Y:S05]  /*7c90*/  BRA `(.L_x_25362) ;  /* 0x0000000000ac7947 */ /* 0x000fea0003800000 */
.L_x_25372:
[----:B------:R0:W-:Y:S01]  /*7ca0*/  STG.E.U16 desc[UR36][R16.64], RZ ;  /* 0x000000ff10007986 */ /* 0x0001e2000c101524 */
[----:B------:R-:W-:Y:S05]  /*7cb0*/  BRA `(.L_x_25362) ;  /* 0x0000000000a47947 */ /* 0x000fea0003800000 */
.L_x_25369:
        /* <DEDUP_REMOVED lines=10> */
.L_x_25376:
[----:B------:R0:W-:Y:S01]  /*7d60*/  STG.E.U8 desc[UR36][R16.64], RZ ;  /* 0x000000ff10007986 */ /* 0x0001e2000c101124 */
[----:B------:R-:W-:Y:S05]  /*7d70*/  BRA `(.L_x_25362) ;  /* 0x0000000000747947 */ /* 0x000fea0003800000 */
.L_x_25375:
[----:B------:R0:W-:Y:S01]  /*7d80*/  STG.E.U8 desc[UR36][R16.64], RZ ;  /* 0x000000ff10007986 */ /* 0x0001e2000c101124 */
[----:B------:R-:W-:Y:S05]  /*7d90*/  BRA `(.L_x_25362) ;  /* 0x00000000006c7947 */ /* 0x000fea0003800000 */
.L_x_25374:
[----:B------:R-:W-:-:S13]  /*7da0*/  ISETP.NE.AND P0, PT, R0, 0x1c, PT ;  /* 0x0000001c0000780c */ /* 0x000fda0003f05270 */
[----:B------:R-:W-:Y:S05]  /*7db0*/  @!P0 BRA `(.L_x_25377) ;  /* 0x0000000000608947 */ /* 0x000fea0003800000 */
[----:B------:R-:W-:-:S13]  /*7dc0*/  ISETP.NE.AND P0, PT, R0, 0x1d, PT ;  /* 0x0000001d0000780c */ /* 0x000fda0003f05270 */
[----:B------:R-:W-:Y:S05]  /*7dd0*/  @!P0 BRA `(.L_x_25378) ;  /* 0x0000000000508947 */ /* 0x000fea0003800000 */
[----:B------:R-:W-:-:S13]  /*7de0*/  ISETP.NE.AND P0, PT, R0, 0x2c, PT ;  /* 0x0000002c0000780c */ /* 0x000fda0003f05270 */
[----:B------:R0:W-:Y:S01]  /*7df0*/  @!P0 STG.E.U8 desc[UR36][R16.64], RZ ;  /* 0x000000ff10008986 */ /* 0x0001e2000c101124 */
[----:B------:R-:W-:Y:S05]  /*7e00*/  @!P0 BRA `(.L_x_25362) ;  /* 0x0000000000508947 */ /* 0x000fea0003800000 */
.L_x_25361:
        /* <DEDUP_REMOVED lines=16> */
.L_x_25379:
[----:B------:R-:W-:Y:S05]  /*7f10*/  BRA `(.L_x_25362) ;  /* 0x00000000000c7947 */ /* 0x000fea0003800000 */
.L_x_25378:
[----:B------:R0:W-:Y:S01]  /*7f20*/  STG.E.64 desc[UR36][R16.64], RZ ;  /* 0x000000ff10007986 */ /* 0x0001e2000c101b24 */
[----:B------:R-:W-:Y:S05]  /*7f30*/  BRA `(.L_x_25362) ;  /* 0x0000000000047947 */ /* 0x000fea0003800000 */
.L_x_25377:
[----:B------:R0:W-:Y:S02]  /*7f40*/  STG.E desc[UR36][R16.64], RZ ;  /* 0x000000ff10007986 */ /* 0x0001e4000c101924 */
.L_x_25362:
[----:B------:R-:W-:-:S07]  /*7f50*/  VIADD R19, R19, 0x80 ;  /* 0x0000008013137836 */ /* 0x000fce0000000000 */
.L_x_25320:
[----:B------:R-:W-:Y:S05]  /*7f60*/  BSYNC B7 ;  /* 0x0000000000077941 */ /* 0x000fea0003800000 */
.L_x_25319:
        /* <DEDUP_REMOVED lines=306> */
.L_x_25380:
        /* <DEDUP_REMOVED lines=20> */
.L_x_25384:
[----:B------:R0:W5:Y:S01]  /*93d0*/  LDG.E.U8 R18, desc[UR36][R2.64] ;  /* 0x0000002402127981 */ /* 0x000162000c1e1100 */
[----:B------:R-:W-:Y:S05]  /*93e0*/  BRA `(.L_x_25386) ;  /* 0x0000000c00347947 */ /* 0x000fea0003800000 */
.L_x_25383:
        /* <DEDUP_REMOVED lines=8> */
.L_x_25388:
[----:B------:R0:W5:Y:S01]  /*9470*/  LDG.E R18, desc[UR36][R2.64] ;  /* 0x0000002402127981 */ /* 0x000162000c1e1900 */
[----:B------:R-:W-:Y:S05]  /*9480*/  BRA `(.L_x_25386) ;  /* 0x0000000c000c7947 */ /* 0x000fea0003800000 */
.L_x_25387:
[----:B------:R0:W5:Y:S01]  /*9490*/  LDG.E.S16 R18, desc[UR36][R2.64] ;  /* 0x0000002402127981 */ /* 0x000162000c1e1700 */
[----:B------:R-:W-:Y:S05]  /*94a0*/  BRA `(.L_x_25386) ;  /* 0x0000000c00047947 */ /* 0x000fea0003800000 */
.L_x_25382:
        /* <DEDUP_REMOVED lines=9> */
.L_x_25390:
[----:B------:R-:W2:Y:S02]  /*9540*/  LDG.E.U16 R2, desc[UR36][R2.64] ;  /* 0x0000002402027981 */ /* 0x000ea4000c1e1500 */
[----:B--2---:R-:W-:-:S06]  /*9550*/  HADD2.F32 R18, -RZ, R2.H0_H0 ;  /* 0x20000002ff127230 */ /* 0x004fcc0000004100 */
[----:B------:R-:W0:Y:S01]  /*9560*/  F2I.FTZ.TRUNC.NTZ R18, R18 ;  /* 0x0000001200127305 */ /* 0x000e22000021f100 */
[----:B------:R-:W-:Y:S05]  /*9570*/  BRA `(.L_x_25386) ;  /* 0x0000000800d07947 */ /* 0x000fea0003800000 */
.L_x_25389:
        /* <DEDUP_REMOVED lines=9> */
.L_x_25392:
[----:B------:R-:W2:Y:S02]  /*9610*/  LDG.E.U16 R2, desc[UR36][R2.64] ;  /* 0x0000002402027981 */ /* 0x000ea4000c1e1500 */
[----:B--2---:R-:W-:-:S06]  /*9620*/  HADD2.F32 R18, -RZ, R2.H0_H0 ;  /* 0x20000002ff127230 */ /* 0x004fcc0000004100 */
[----:B------:R-:W0:Y:S01]  /*9630*/  F2I.FTZ.TRUNC.NTZ R18, R18 ;  /* 0x0000001200127305 */ /* 0x000e22000021f100 */
[----:B------:R-:W-:Y:S05]  /*9640*/  BRA `(.L_x_25386) ;  /* 0x00000008009c7947 */ /* 0x000fea0003800000 */
.L_x_25391:
[----:B------:R-:W2:Y:S02]  /*9650*/  LDG.E.64 R2, desc[UR36][R2.64] ;  /* 0x0000002402027981 */ /* 0x000ea4000c1e1b00 */
[----:B--2---:R0:W1:Y:S01]  /*9660*/  F2I.F64.TRUNC R18, R2 ;  /* 0x0000000200127311 */ /* 0x004062000030d100 */
[----:B------:R-:W-:Y:S05]  /*9670*/  BRA `(.L_x_25386) ;  /* 0x0000000800907947 */ /* 0x000fea0003800000 */
.L_x_25381:
        /* <DEDUP_REMOVED lines=12> */
.L_x_25395:
[----:B------:R-:W2:Y:S02]  /*9740*/  LDG.E.64 R2, desc[UR36][R2.64] ;  /* 0x0000002402027981 */ /* 0x000ea4000c1e1b00 */
[----:B--2---:R0:W1:Y:S01]  /*9750*/  F2I.F64.TRUNC R18, R2 ;  /* 0x0000000200127311 */ /* 0x004062000030d100 */
[----:B------:R-:W-:Y:S05]  /*9760*/  BRA `(.L_x_25386) ;  /* 0x0000000800547947 */ /* 0x000fea0003800000 */
.L_x_25394:
        /* <DEDUP_REMOVED lines=27> */
.L_x_25397:
        /* <DEDUP_REMOVED lines=14> */
.L_x_25396:
[----:B------:R-:W2:Y:S02]  /*9a00*/  LDG.E.U16 R18, desc[UR36][R2.64] ;  /* 0x0000002402127981 */ /* 0x000ea4000c1e1500 */
[----:B--2---:R-:W-:-:S06]  /*9a10*/  IMAD.U32 R18, R18, 0x10000, RZ ;  /* 0x0001000012127824 */ /* 0x004fcc00078e00ff */
[----:B------:R-:W0:Y:S01]  /*9a20*/  F2I.FTZ.TRUNC.NTZ R18, R18 ;  /* 0x0000001200127305 */ /* 0x000e22000021f100 */
[----:B------:R-:W-:Y:S05]  /*9a30*/  BRA `(.L_x_25386) ;  /* 0x0000000400a07947 */ /* 0x000fea0003800000 */
.L_x_25393:
        /* <DEDUP_REMOVED lines=10> */
.L_x_25400:
        /* <DEDUP_REMOVED lines=21> */
.L_x_25404:
[----:B------:R-:W-:Y:S05]  /*9c30*/  BSYNC B1 ;  /* 0x0000000000017941 */ /* 0x000fea0003800000 */
.L_x_25403:
[----:B------:R-:W-:Y:S01]  /*9c40*/  IMAD.SHL.U32 R2, R2, 0x100000, RZ ;  /* 0x0010000002027824 */ /* 0x000fe200078e00ff */
[----:B------:R-:W-:-:S04]  /*9c50*/  LEA R3, R0, 0x3b800000, 0x17 ;  /* 0x3b80000000037811 */ /* 0x000fc800078eb8ff */
[----:B------:R-:W-:-:S07]  /*9c60*/  LOP3.LUT R18, R3, R2, R18, 0xfe, !PT ;  /* 0x0000000203127212 */ /* 0x000fce00078efe12 */
.L_x_25402:
[----:B------:R-:W-:Y:S05]  /*9c70*/  BSYNC B0 ;  /* 0x0000000000007941 */ /* 0x000fea0003800000 */
.L_x_25401:
[----:B------:R-:W0:Y:S01]  /*9c80*/  F2I.FTZ.TRUNC.NTZ R18, R18 ;  /* 0x0000001200127305 */ /* 0x000e22000021f100 */
[----:B------:R-:W-:Y:S05]  /*9c90*/  BRA `(.L_x_25386) ;  /* 0x0000000400087947 */ /* 0x000fea0003800000 */
.L_x_25399:
        /* <DEDUP_REMOVED lines=21> */
.L_x_25408:
[----:B------:R-:W-:Y:S05]  /*9df0*/  BSYNC B1 ;  /* 0x0000000000017941 */ /* 0x000fea0003800000 */
.L_x_25407:
[----:B------:R-:W-:Y:S01]  /*9e00*/  IMAD.SHL.U32 R2, R2, 0x200000, RZ ;  /* 0x0020000002027824 */ /* 0x000fe200078e00ff */
[----:B------:R-:W-:-:S04]  /*9e10*/  LEA R3, R0, 0x37800000, 0x17 ;  /* 0x3780000000037811 */ /* 0x000fc800078eb8ff */
[----:B------:R-:W-:-:S07]  /*9e20*/  LOP3.LUT R18, R3, R2, R18, 0xfe, !PT ;  /* 0x0000000203127212 */ /* 0x000fce00078efe12 */
.L_x_25406:
[----:B------:R-:W-:Y:S05]  /*9e30*/  BSYNC B0 ;  /* 0x0000000000007941 */ /* 0x000fea0003800000 */
.L_x_25405:
[----:B------:R-:W0:Y:S01]  /*9e40*/  F2I.FTZ.TRUNC.NTZ R18, R18 ;  /* 0x0000001200127305 */ /* 0x000e22000021f100 */
[----:B------:R-:W-:Y:S05]  /*9e50*/  BRA `(.L_x_25386) ;  /* 0x0000000000987947 */ /* 0x000fea0003800000 */
.L_x_25398:
        /* <DEDUP_REMOVED lines=14> */
.L_x_25412:
[----:B------:R-:W-:Y:S05]  /*9f40*/  BSYNC B0 ;  /* 0x0000000000007941 */ /* 0x000fea0003800000 */
.L_x_25411:
[----:B------:R-:W0:Y:S01]  /*9f50*/  F2I.FTZ.TRUNC.NTZ R18, R18 ;  /* 0x0000001200127305 */ /* 0x000e22000021f100 */
[----:B------:R-:W-:Y:S05]  /*9f60*/  BRA `(.L_x_25386) ;  /* 0x0000000000547947 */ /* 0x000fea0003800000 */
.L_x_25385:
        /* <DEDUP_REMOVED lines=17> */
.L_x_25413:
[----:B------:R-:W-:Y:S05]  /*a080*/  BRA `(.L_x_25386) ;  /* 0x00000000000c7947 */ /* 0x000fea0003800000 */
.L_x_25410:
[----:B------:R0:W5:Y:S01]  /*a090*/  LDG.E R18, desc[UR36][R2.64] ;  /* 0x0000002402127981 */ /* 0x000162000c1e1900 */
[----:B------:R-:W-:Y:S05]  /*a0a0*/  BRA `(.L_x_25386) ;  /* 0x0000000000047947 */ /* 0x000fea0003800000 */
.L_x_25409:
[----:B------:R0:W5:Y:S02]  /*a0b0*/  LDG.E R18, desc[UR36][R2.64] ;  /* 0x0000002402127981 */ /* 0x000164000c1e1900 */
.L_x_25386:
        /* <DEDUP_REMOVED lines=25> */
.L_x_25415:
[----:B------:R-:W-:Y:S05]  /*a250*/  BSYNC B6 ;  /* 0x0000000000067941 */ /* 0x000fea0003800000 */
.L_x_25414:
        /* <DEDUP_REMOVED lines=14> */
.L_x_25419:
[----:B------:R-:W-:Y:S01]  /*a340*/  STG.E.U8 desc[UR36][R16.64], RZ ;  /* 0x000000ff10007986 */ /* 0x000fe2000c101124 */
[----:B------:R-:W-:Y:S05]  /*a350*/  EXIT ;  /* 0x000000000000794d */ /* 0x000fea0003800000 */
.L_x_25418:
        /* <DEDUP_REMOVED lines=8> */
.L_x_25422:
[----:B------:R-:W-:Y:S01]  /*a3e0*/  STG.E desc[UR36][R16.64], RZ ;  /* 0x000000ff10007986 */ /* 0x000fe2000c101924 */
[----:B------:R-:W-:Y:S05]  /*a3f0*/  EXIT ;  /* 0x000000000000794d */ /* 0x000fea0003800000 */
.L_x_25421:
[----:B------:R-:W-:Y:S01]  /*a400*/  STG.E.U16 desc[UR36][R16.64], RZ ;  /* 0x000000ff10007986 */ /* 0x000fe2000c101524 */
[----:B------:R-:W-:Y:S05]  /*a410*/  EXIT ;  /* 0x000000000000794d */ /* 0x000fea0003800000 */
.L_x_25417:
        /* <DEDUP_REMOVED lines=8> */
.L_x_25424:
[----:B------:R-:W-:Y:S01]  /*a4a0*/  STG.E.U16 desc[UR36][R16.64], RZ ;  /* 0x000000ff10007986 */ /* 0x000fe2000c101524 */
[----:B------:R-:W-:Y:S05]  /*a4b0*/  EXIT ;  /* 0x000000000000794d */ /* 0x000fea0003800000 */
.L_x_25423:
        /* <DEDUP_REMOVED lines=8> */
.L_x_25426:
[----:B------:R-:W-:Y:S01]  /*a540*/  STG.E desc[UR36][R16.64], RZ ;  /* 0x000000ff10007986 */ /* 0x000fe2000c101924 */
[----:B------:R-:W-:Y:S05]  /*a550*/  EXIT ;  /* 0x000000000000794d */ /* 0x000fea0003800000 */
.L_x_25425:
[----:B------:R-:W-:Y:S01]  /*a560*/  STG.E.64 desc[UR36][R16.64], RZ ;  /* 0x000000ff10007986 */ /* 0x000fe2000c101b24 */
[----:B------:R-:W-:Y:S05]  /*a570*/  EXIT ;  /* 0x000000000000794d */ /* 0x000fea0003800000 */
.L_x_25416:
        /* <DEDUP_REMOVED lines=10> */
.L_x_25429:
[----:B------:R-:W-:Y:S01]  /*a620*/  STG.E.128 desc[UR36][R16.64], RZ ;  /* 0x000000ff10007986 */ /* 0x000fe2000c101d24 */
[----:B------:R-:W-:Y:S05]  /*a630*/  EXIT ;  /* 0x000000000000794d */ /* 0x000fea0003800000 */
.L_x_25428:
        /* <DEDUP_REMOVED lines=8> */
.L_x_25431:
[----:B------:R-:W-:Y:S01]  /*a6c0*/  STG.E.U8 desc[UR36][R16.64], RZ ;  /* 0x000000ff10007986 */ /* 0x000fe2000c101124 */
[----:B------:R-:W-:Y:S05]  /*a6d0*/  EXIT ;  /* 0x000000000000794d */ /* 0x000fea0003800000 */
.L_x_25430:
[----:B------:R-:W-:Y:S01]  /*a6e0*/  STG.E.U16 desc[UR36][R16.64], RZ ;  /* 0x000000ff10007986 */ /* 0x000fe2000c101524 */
[----:B------:R-:W-:Y:S05]  /*a6f0*/  EXIT ;  /* 0x000000000000794d */ /* 0x000fea0003800000 */
.L_x_25427:
        /* <DEDUP_REMOVED lines=10> */
.L_x_25434:
[----:B------:R-:W-:Y:S01]  /*a7a0*/  STG.E.U8 desc[UR36][R16.64], RZ ;  /* 0x000000ff10007986 */ /* 0x000fe2000c101124 */
[----:B------:R-:W-:Y:S05]  /*a7b0*/  EXIT ;  /* 0x000000000000794d */ /* 0x000fea0003800000 */
.L_x_25433:
[----:B------:R-:W-:Y:S01]  /*a7c0*/  STG.E.U8 desc[UR36][R16.64], RZ ;  /* 0x000000ff10007986 */ /* 0x000fe2000c101124 */
[----:B------:R-:W-:Y:S05]  /*a7d0*/  EXIT ;  /* 0x000000000000794d */ /* 0x000fea0003800000 */
.L_x_25432:
[----:B------:R-:W-:-:S13]  /*a7e0*/  ISETP.NE.AND P0, PT, R0, 0x1c, PT ;  /* 0x0000001c0000780c */ /* 0x000fda0003f05270 */
[----:B------:R-:W-:Y:S05]  /*a7f0*/  @!P0 BRA `(.L_x_25435) ;  /* 0x0000000000608947 */ /* 0x000fea0003800000 */
[----:B------:R-:W-:-:S13]  /*a800*/  ISETP.NE.AND P0, PT, R0, 0x1d, PT ;  /* 0x0000001d0000780c */ /* 0x000fda0003f05270 */
[----:B------:R-:W-:Y:S05]  /*a810*/  @!P0 BRA `(.L_x_25436) ;  /* 0x0000000000508947 */ /* 0x000fea0003800000 */
[----:B------:R-:W-:-:S13]  /*a820*/  ISETP.NE.AND P0, PT, R0, 0x2c, PT ;  /* 0x0000002c0000780c */ /* 0x000fda0003f05270 */
[----:B------:R0:W-:Y:S01]  /*a830*/  @!P0 STG.E.U8 desc[UR36][R16.64], RZ ;  /* 0x000000ff10008986 */ /* 0x0001e2000c101124 */
[----:B------:R-:W-:Y:S05]  /*a840*/  @!P0 EXIT ;  /* 0x000000000000894d */ /* 0x000fea0003800000 */
.L_x_25420:
        /* <DEDUP_REMOVED lines=16> */
.L_x_25437:
[----:B------:R-:W-:Y:S05]  /*a950*/  EXIT ;  /* 0x000000000000794d */ /* 0x000fea0003800000 */
.L_x_25436:
[----:B------:R-:W-:Y:S01]  /*a960*/  STG.E.64 desc[UR36][R16.64], RZ ;  /* 0x000000ff10007986 */ /* 0x000fe2000c101b24 */
[----:B------:R-:W-:Y:S05]  /*a970*/  EXIT ;  /* 0x000000000000794d */ /* 0x000fea0003800000 */
.L_x_25435:
[----:B------:R-:W-:Y:S01]  /*a980*/  STG.E desc[UR36][R16.64], RZ ;  /* 0x000000ff10007986 */ /* 0x000fe2000c101924 */
[----:B------:R-:W-:Y:S05]  /*a990*/  EXIT ;  /* 0x000000000000794d */ /* 0x000fea0003800000 */
.L_x_25438:
        /* <DEDUP_REMOVED lines=14> */
.L_x_32333:


//--------------------- .text._ZN2at6native27unrolled_elementwise_kernelIZZZNS0_67_GLOBAL__N__bb565c37_34_ValidateCompressedIndicesKernel_cu_33a4b88b42_validate_compressed_sparse_indices_kernelILNS2_8CDimNameE0ENS2_18CUDAKernelLauncherENS2_14EmptyVecKernelENS2_8DummyVecELm0EEEvRKNS_6TensorESA_lllENKUlvE0_clEvENKUlvE_clEvEUliE_St5arrayIPcLm2EELi4E23TrivialOffsetCalculatorILi1EjESI_NS0_6memory12LoadWithCastILi1EEENSJ_13StoreWithCastILi1EEEEEviT_T0_T2_T3_T4_T5_ --------------------------
	.section	.text._ZN2at6native27unrolled_elementwise_kernelIZZZNS0_67_GLOBAL__N__bb565c37_34_ValidateCompressedIndicesKernel_cu_33a4b88b42_validate_compressed_sparse_indices_kernelILNS2_8CDimNameE0ENS2_18CUDAKernelLauncherENS2_14EmptyVecKernelENS2_8DummyVecELm0EEEvRKNS_6TensorESA_lllENKUlvE0_clEvENKUlvE_clEvEUliE_St5arrayIPcLm2EELi4E23TrivialOffsetCalculatorILi1EjESI_NS0_6memory12LoadWithCastILi1EEENSJ_13StoreWithCastILi1EEEEEviT_T0_T2_T3_T4_T5_,"ax",@progbits
	.align	128
        .global         _ZN2at6native27unrolled_elementwise_kernelIZZZNS0_67_GLOBAL__N__bb565c37_34_ValidateCompressedIndicesKernel_cu_33a4b88b42_validate_compressed_sparse_indices_kernelILNS2_8CDimNameE0ENS2_18CUDAKernelLauncherENS2_14EmptyVecKernelENS2_8DummyVecELm0EEEvRKNS_6TensorESA_lllENKUlvE0_clEvENKUlvE_clEvEUliE_St5arrayIPcLm2EELi4E23TrivialOffsetCalculatorILi1EjESI_NS0_6memory12LoadWithCastILi1EEENSJ_13StoreWithCastILi1EEEEEviT_T0_T2_T3_T4_T5_
        .type           _ZN2at6native27unrolled_elementwise_kernelIZZZNS0_67_GLOBAL__N__bb565c37_34_ValidateCompressedIndicesKernel_cu_33a4b88b42_validate_compressed_sparse_indices_kernelILNS2_8CDimNameE0ENS2_18CUDAKernelLauncherENS2_14EmptyVecKernelENS2_8DummyVecELm0EEEvRKNS_6TensorESA_lllENKUlvE0_clEvENKUlvE_clEvEUliE_St5arrayIPcLm2EELi4E23TrivialOffsetCalculatorILi1EjESI_NS0_6memory12LoadWithCastILi1EEENSJ_13StoreWithCastILi1EEEEEviT_T0_T2_T3_T4_T5_,@function
        .size           _ZN2at6native27unrolled_elementwise_kernelIZZZNS0_67_GLOBAL__N__bb565c37_34_ValidateCompressedIndicesKernel_cu_33a4b88b42_validate_compressed_sparse_indices_kernelILNS2_8CDimNameE0ENS2_18CUDAKernelLauncherENS2_14EmptyVecKernelENS2_8DummyVecELm0EEEvRKNS_6TensorESA_lllENKUlvE0_clEvENKUlvE_clEvEUliE_St5arrayIPcLm2EELi4E23TrivialOffsetCalculatorILi1EjESI_NS0_6memory12LoadWithCastILi1EEENSJ_13StoreWithCastILi1EEEEEviT_T0_T2_T3_T4_T5_,(.L_x_32334 - _ZN2at6native27unrolled_elementwise_kernelIZZZNS0_67_GLOBAL__N__bb565c37_34_ValidateCompressedIndicesKernel_cu_33a4b88b42_validate_compressed_sparse_indices_kernelILNS2_8CDimNameE0ENS2_18CUDAKernelLauncherENS2_14EmptyVecKernelENS2_8DummyVecELm0EEEvRKNS_6TensorESA_lllENKUlvE0_clEvENKUlvE_clEvEUliE_St5arrayIPcLm2EELi4E23TrivialOffsetCalculatorILi1EjESI_NS0_6memory12LoadWithCastILi1EEENSJ_13StoreWithCastILi1EEEEEviT_T0_T2_T3_T4_T5_)
        .other          _ZN2at6native27unrolled_elementwise_kernelIZZZNS0_67_GLOBAL__N__bb565c37_34_ValidateCompressedIndicesKernel_cu_33a4b88b42_validate_compressed_sparse_indices_kernelILNS2_8CDimNameE0ENS2_18CUDAKernelLauncherENS2_14EmptyVecKernelENS2_8DummyVecELm0EEEvRKNS_6TensorESA_lllENKUlvE0_clEvENKUlvE_clEvEUliE_St5arrayIPcLm2EELi4E23TrivialOffsetCalculatorILi1EjESI_NS0_6memory12LoadWithCastILi1EEENSJ_13StoreWithCastILi1EEEEEviT_T0_T2_T3_T4_T5_,@"STO_CUDA_ENTRY STV_DEFAULT"
_ZN2at6native27unrolled_elementwise_kernelIZZZNS0_67_GLOBAL__N__bb565c37_34_ValidateCompressedIndicesKernel_cu_33a4b88b42_validate_compressed_sparse_indices_kernelILNS2_8CDimNameE0ENS2_18CUDAKernelLauncherENS2_14EmptyVecKernelENS2_8DummyVecELm0EEEvRKNS_6TensorESA_lllENKUlvE0_clEvENKUlvE_clEvEUliE_St5arrayIPcLm2EELi4E23TrivialOffsetCalculatorILi1EjESI_NS0_6memory12LoadWithCastILi1EEENSJ_13StoreWithCastILi1EEEEEviT_T0_T2_T3_T4_T5_:
.text._ZN2at6native27unrolled_elementwise_kernelIZZZNS0_67_GLOBAL__N__bb565c37_34_ValidateCompressedIndicesKernel_cu_33a4b88b42_validate_compressed_sparse_indices_kernelILNS2_8CDimNameE0ENS2_18CUDAKernelLauncherENS2_14EmptyVecKernelENS2_8DummyVecELm0EEEvRKNS_6TensorESA_lllENKUlvE0_clEvENKUlvE_clEvEUliE_St5arrayIPcLm2EELi4E23TrivialOffsetCalculatorILi1EjESI_NS0_6memory12LoadWithCastILi1EEENSJ_13StoreWithCastILi1EEEEEviT_T0_T2_T3_T4_T5_:
        /* <DEDUP_REMOVED lines=31> */
.L_x_25444:
[----:B------:R3:W5:Y:S01]  /*01f0*/  LDG.E.U8 R23, desc[UR36][R2.64] ;  /* 0x0000002402177981 */ /* 0x000762000c1e1100 */
[----:B------:R-:W-:Y:S05]  /*0200*/  BRA `(.L_x_25446) ;  /* 0x0000000c00387947 */ /* 0x000fea0003800000 */
.L_x_25443:
        /* <DEDUP_REMOVED lines=8> */
.L_x_25448:
[----:B------:R1:W5:Y:S01]  /*0290*/  LDG.E R23, desc[UR36][R2.64] ;  /* 0x0000002402177981 */ /* 0x000362000c1e1900 */
[----:B------:R-:W-:Y:S05]  /*02a0*/  BRA `(.L_x_25446) ;  /* 0x0000000c00107947 */ /* 0x000fea0003800000 */
.L_x_25447:
[----:B------:R2:W5:Y:S01]  /*02b0*/  LDG.E.S16 R23, desc[UR36][R2.64] ;  /* 0x0000002402177981 */ /* 0x000562000c1e1700 */
[----:B------:R-:W-:Y:S05]  /*02c0*/  BRA `(.L_x_25446) ;  /* 0x0000000c00087947 */ /* 0x000fea0003800000 */
.L_x_25442:
        /* <DEDUP_REMOVED lines=9> */
.L_x_25450:
[----:B------:R-:W2:Y:S02]  /*0360*/  LDG.E.U16 R2, desc[UR36][R2.64] ;  /* 0x0000002402027981 */ /* 0x000ea4000c1e1500 */
[----:B--2---:R-:W-:-:S06]  /*0370*/  HADD2.F32 R23, -RZ, R2.H0_H0 ;  /* 0x20000002ff177230 */ /* 0x004fcc0000004100 */
[----:B------:R-:W0:Y:S01]  /*0380*/  F2I.FTZ.TRUNC.NTZ R23, R23 ;  /* 0x0000001700177305 */ /* 0x000e22000021f100 */
[----:B------:R-:W-:Y:S05]  /*0390*/  BRA `(.L_x_25446) ;  /* 0x0000000800d47947 */ /* 0x000fea0003800000 */
.L_x_25449:
        /* <DEDUP_REMOVED lines=9> */
.L_x_25452:
[----:B------:R-:W2:Y:S02]  /*0430*/  LDG.E.U16 R2, desc[UR36][R2.64] ;  /* 0x0000002402027981 */ /* 0x000ea4000c1e1500 */
[----:B--2---:R-:W-:-:S06]  /*0440*/  HADD2.F32 R23, -RZ, R2.H0_H0 ;  /* 0x20000002ff177230 */ /* 0x004fcc0000004100 */
[----:B------:R-:W0:Y:S01]  /*0450*/  F2I.FTZ.TRUNC.NTZ R23, R23 ;  /* 0x0000001700177305 */ /* 0x000e22000021f100 */
[----:B------:R-:W-:Y:S05]  /*0460*/  BRA `(.L_x_25446) ;  /* 0x0000000800a07947 */ /* 0x000fea0003800000 */
.L_x_25451:
[----:B------:R-:W2:Y:S02]  /*0470*/  LDG.E.64 R2, desc[UR36][R2.64] ;  /* 0x0000002402027981 */ /* 0x000ea4000c1e1b00 */
[----:B--2---:R0:W1:Y:S01]  /*0480*/  F2I.F64.TRUNC R23, R2 ;  /* 0x0000000200177311 */ /* 0x004062000030d100 */
[----:B------:R-:W-:Y:S05]  /*0490*/  BRA `(.L_x_25446) ;  /* 0x0000000800947947 */ /* 0x000fea0003800000 */
.L_x_25441:
        /* <DEDUP_REMOVED lines=12> */
.L_x_25455:
[----:B------:R-:W2:Y:S02]  /*0560*/  LDG.E.64 R2, desc[UR36][R2.64] ;  /* 0x0000002402027981 */ /* 0x000ea4000c1e1b00 */
[----:B--2---:R0:W1:Y:S01]  /*0570*/  F2I.F64.TRUNC R23, R2 ;  /* 0x0000000200177311 */ /* 0x004062000030d100 */
[----:B------:R-:W-:Y:S05]  /*0580*/  BRA `(.L_x_25446) ;  /* 0x0000000800587947 */ /* 0x000fea0003800000 */
.L_x_25454:
        /* <DEDUP_REMOVED lines=27> */
.L_x_25457:
        /* <DEDUP_REMOVED lines=15> */
.L_x_25456:
[----:B------:R-:W2:Y:S02]  /*0830*/  LDG.E.U16 R23, desc[UR36][R2.64] ;  /* 0x0000002402177981 */ /* 0x000ea4000c1e1500 */
[----:B--2---:R-:W-:-:S06]  /*0840*/  IMAD.U32 R23, R23, 0x10000, RZ ;  /* 0x0001000017177824 */ /* 0x004fcc00078e00ff */
[----:B------:R-:W0:Y:S01]  /*0850*/  F2I.FTZ.TRUNC.NTZ R23, R23 ;  /* 0x0000001700177305 */ /* 0x000e22000021f100 */
[----:B------:R-:W-:Y:S05]  /*0860*/  BRA `(.L_x_25446) ;  /* 0x0000000400a07947 */ /* 0x000fea0003800000 */
.L_x_25453:
        /* <DEDUP_REMOVED lines=10> */
.L_x_25460:
        /* <DEDUP_REMOVED lines=21> */
.L_x_25464:
[----:B------:R-:W-:Y:S05]  /*0a60*/  BSYNC B1 ;  /* 0x0000000000017941 */ /* 0x000fea0003800000 */
.L_x_25463:
[----:B------:R-:W-:Y:S01]  /*0a70*/  IMAD.SHL.U32 R2, R2, 0x100000, RZ ;  /* 0x0010000002027824 */ /* 0x000fe200078e00ff */
[----:B------:R-:W-:-:S04]  /*0a80*/  LEA R0, R0, 0x3b800000, 0x17 ;  /* 0x3b80000000007811 */ /* 0x000fc800078eb8ff */
[----:B------:R-:W-:-:S07]  /*0a90*/  LOP3.LUT R23, R0, R2, R23, 0xfe, !PT ;  /* 0x0000000200177212 */ /* 0x000fce00078efe17 */
.L_x_25462:
[----:B------:R-:W-:Y:S05]  /*0aa0*/  BSYNC B0 ;  /* 0x0000000000007941 */ /* 0x000fea0003800000 */
.L_x_25461:
[----:B------:R-:W0:Y:S01]  /*0ab0*/  F2I.FTZ.TRUNC.NTZ R23, R23 ;  /* 0x0000001700177305 */ /* 0x000e22000021f100 */
[----:B------:R-:W-:Y:S05]  /*0ac0*/  BRA `(.L_x_25446) ;  /* 0x0000000400087947 */ /* 0x000fea0003800000 */
.L_x_25459:
        /* <DEDUP_REMOVED lines=21> */
.L_x_25468:
[----:B------:R-:W-:Y:S05]  /*0c20*/  BSYNC B1 ;  /* 0x0000000000017941 */ /* 0x000fea0003800000 */
.L_x_25467:
[----:B------:R-:W-:Y:S01]  /*0c30*/  IMAD.SHL.U32 R2, R2, 0x200000, RZ ;  /* 0x0020000002027824 */ /* 0x000fe200078e00ff */
[----:B------:R-:W-:-:S04]  /*0c40*/  LEA R0, R0, 0x37800000, 0x17 ;  /* 0x3780000000007811 */ /* 0x000fc800078eb8ff */
[----:B------:R-:W-:-:S07]  /*0c50*/  LOP3.LUT R23, R0, R2, R23, 0xfe, !PT ;  /* 0x0000000200177212 */ /* 0x000fce00078efe17 */
.L_x_25466:
[----:B------:R-:W-:Y:S05]  /*0c60*/  BSYNC B0 ;  /* 0x0000000000007941 */ /* 0x000fea0003800000 */
.L_x_25465:
[----:B------:R-:W0:Y:S01]  /*0c70*/  F2I.FTZ.TRUNC.NTZ R23, R23 ;  /* 0x0000001700177305 */ /* 0x000e22000021f100 */
[----:B------:R-:W-:Y:S05]  /*0c80*/  BRA `(.L_x_25446) ;  /* 0x0000000000987947 */ /* 0x000fea0003800000 */
.L_x_25458:
        /* <DEDUP_REMOVED lines=14> */
.L_x_25472:
[----:B------:R-:W-:Y:S05]  /*0d70*/  BSYNC B0 ;  /* 0x0000000000007941 */ /* 0x000fea0003800000 */
.L_x_25471:
[----:B------:R-:W0:Y:S01]  /*0d80*/  F2I.FTZ.TRUNC.NTZ R23, R23 ;  /* 0x0000001700177305 */ /* 0x000e22000021f100 */
[----:B------:R-:W-:Y:S05]  /*0d90*/  BRA `(.L_x_25446) ;  /* 0x0000000000547947 */ /* 0x000fea0003800000 */
.L_x_25445:
        /* <DEDUP_REMOVED lines=17> */
.L_x_25473:
[----:B------:R-:W-:Y:S05]  /*0eb0*/  BRA `(.L_x_25446) ;  /* 0x00000000000c7947 */ /* 0x000fea0003800000 */
.L_x_25470:
[----:B------:R0:W5:Y:S01]  /*0ec0*/  LDG.E R23, desc[UR36][R2.64] ;  /* 0x0000002402177981 */ /* 0x000162000c1e1900 */
[----:B------:R-:W-:Y:S05]  /*0ed0*/  BRA `(.L_x_25446) ;  /* 0x0000000000047947 */ /* 0x000fea0003800000 */
.L_x_25469:
[----:B------:R0:W5:Y:S02]  /*0ee0*/  LDG.E R23, desc[UR36][R2.64] ;  /* 0x0000002402177981 */ /* 0x000164000c1e1900 */
.L_x_25446:
[----:B------:R-:W2:Y:S02]  /*0ef0*/  S2R R17, SR_TID.X ;  /* 0x0000000000117919 */ /* 0x000ea40000002100 */
[----:B--2---:R-:W-:-:S07]  /*0f00*/  VIADD R17, R17, 0x80 ;  /* 0x0000008011117836 */ /* 0x004fce0000000000 */
.L_x_25440:
[----:B------:R-:W-:Y:S05]  /*0f10*/  BSYNC B6 ;  /* 0x0000000000067941 */ /* 0x000fea0003800000 */
.L_x_25439:
        /* <DEDUP_REMOVED lines=23> */
.L_x_25479:
[----:B------:R0:W5:Y:S01]  /*1090*/  LDG.E.U8 R19, desc[UR36][R2.64] ;  /* 0x0000002402137981 */ /* 0x000162000c1e1100 */
[----:B------:R-:W-:Y:S05]  /*10a0*/  BRA `(.L_x_25481) ;  /* 0x0000000c00347947 */ /* 0x000fea0003800000 */
.L_x_25478:
        /* <DEDUP_REMOVED lines=8> */
.L_x_25483:
[----:B------:R0:W5:Y:S01]  /*1130*/  LDG.E R19, desc[UR36][R2.64] ;  /* 0x0000002402137981 */ /* 0x000162000c1e1900 */
[----:B------:R-:W-:Y:S05]  /*1140*/  BRA `(.L_x_25481) ;  /* 0x0000000c000c7947 */ /* 0x000fea0003800000 */
.L_x_25482:
[----:B------:R0:W5:Y:S01]  /*1150*/  LDG.E.S16 R19, desc[UR36][R2.64] ;  /* 0x0000002402137981 */ /* 0x000162000c1e1700 */
[----:B------:R-:W-:Y:S05]  /*1160*/  BRA `(.L_x_25481) ;  /* 0x0000000c00047947 */ /* 0x000fea0003800000 */
.L_x_25477:
        /* <DEDUP_REMOVED lines=9> */
.L_x_25485:
[----:B------:R-:W2:Y:S02]  /*1200*/  LDG.E.U16 R2, desc[UR36][R2.64] ;  /* 0x0000002402027981 */ /* 0x000ea4000c1e1500 */
[----:B--2---:R-:W-:-:S06]  /*1210*/  HADD2.F32 R19, -RZ, R2.H0_H0 ;  /* 0x20000002ff137230 */ /* 0x004fcc0000004100 */
[----:B------:R-:W0:Y:S01]  /*1220*/  F2I.FTZ.TRUNC.NTZ R19, R19 ;  /* 0x0000001300137305 */ /* 0x000e22000021f100 */
[----:B------:R-:W-:Y:S05]  /*1230*/  BRA `(.L_x_25481) ;  /* 0x0000000800d07947 */ /* 0x000fea0003800000 */
.L_x_25484:
        /* <DEDUP_REMOVED lines=9> */
.L_x_25487:
[----:B------:R-:W2:Y:S02]  /*12d0*/  LDG.E.U16 R2, desc[UR36][R2.64] ;  /* 0x0000002402027981 */ /* 0x000ea4000c1e1500 */
[----:B--2---:R-:W-:-:S06]  /*12e0*/  HADD2.F32 R19, -RZ, R2.H0_H0 ;  /* 0x20000002ff137230 */ /* 0x004fcc0000004100 */
[----:B------:R-:W0:Y:S01]  /*12f0*/  F2I.FTZ.TRUNC.NTZ R19, R19 ;  /* 0x0000001300137305 */ /* 0x000e22000021f100 */
[----:B------:R-:W-:Y:S05]  /*1300*/  BRA `(.L_x_25481) ;  /* 0x00000008009c7947 */ /* 0x000fea0003800000 */
.L_x_25486:
[----:B------:R-:W2:Y:S02]  /*1310*/  LDG.E.64 R2, desc[UR36][R2.64] ;  /* 0x0000002402027981 */ /* 0x000ea4000c1e1b00 */
[----:B--2---:R0:W1:Y:S01]  /*1320*/  F2I.F64.TRUNC R19, R2 ;  /* 0x0000000200137311 */ /* 0x004062000030d100 */
[----:B------:R-:W-:Y:S05]  /*1330*/  BRA `(.L_x_25481) ;  /* 0x0000000800907947 */ /* 0x000fea0003800000 */
.L_x_25476:
        /* <DEDUP_REMOVED lines=12> */
.L_x_25490:
[----:B------:R-:W2:Y:S02]  /*1400*/  LDG.E.64 R2, desc[UR36][R2.64] ;  /* 0x0000002402027981 */ /* 0x000ea4000c1e1b00 */
[----:B--2---:R0:W1:Y:S01]  /*1410*/  F2I.F64.TRUNC R19, R2 ;  /* 0x0000000200137311 */ /* 0x004062000030d100 */
[----:B------:R-:W-:Y:S05]  /*1420*/  BRA `(.L_x_25481) ;  /* 0x0000000800547947 */ /* 0x000fea0003800000 */
.L_x_25489:
        /* <DEDUP_REMOVED lines=27> */
.L_x_25492:
        /* <DEDUP_REMOVED lines=14> */
.L_x_25491:
[----:B------:R-:W2:Y:S02]  /*16c0*/  LDG.E.U16 R19, desc[UR36][R2.64] ;  /* 0x0000002402137981 */ /* 0x000ea4000c1e1500 */
[----:B--2---:R-:W-:-:S06]  /*16d0*/  IMAD.U32 R19, R19, 0x10000, RZ ;  /* 0x0001000013137824 */ /* 0x004fcc00078e00ff */
[----:B------:R-:W4:Y:S01]  /*16e0*/  F2I.FTZ.TRUNC.NTZ R19, R19 ;  /* 0x0000001300137305 */ /* 0x000f22000021f100 */
[----:B------:R-:W-:Y:S05]  /*16f0*/  BRA `(.L_x_25481) ;  /* 0x0000000400a07947 */ /* 0x000fea0003800000 */
.L_x_25488:
        /* <DEDUP_REMOVED lines=10> */
.L_x_25495:
        /* <DEDUP_REMOVED lines=21> */
.L_x_25499:
[----:B------:R-:W-:Y:S05]  /*18f0*/  BSYNC B1 ;  /* 0x0000000000017941 */ /* 0x000fea0003800000 */
.L_x_25498:
[----:B------:R-:W-:Y:S01]  /*1900*/  IMAD.SHL.U32 R2, R2, 0x100000, RZ ;  /* 0x0010000002027824 */ /* 0x000fe200078e00ff */
[----:B------:R-:W-:-:S04]  /*1910*/  LEA R0, R0, 0x3b800000, 0x17 ;  /* 0x3b80000000007811 */ /* 0x000fc800078eb8ff */
[----:B------:R-:W-:-:S07]  /*1920*/  LOP3.LUT R19, R0, R2, R19, 0xfe, !PT ;  /* 0x0000000200137212 */ /* 0x000fce00078efe13 */
.L_x_25497:
[----:B------:R-:W-:Y:S05]  /*1930*/  BSYNC B0 ;  /* 0x0000000000007941 */ /* 0x000fea0003800000 */
.L_x_25496:
[----:B------:R-:W0:Y:S01]  /*1940*/  F2I.FTZ.TRUNC.NTZ R19, R19 ;  /* 0x0000001300137305 */ /* 0x000e22000021f100 */
[----:B------:R-:W-:Y:S05]  /*1950*/  BRA `(.L_x_25481) ;  /* 0x0000000400087947 */ /* 0x000fea0003800000 */
.L_x_25494:
        /* <DEDUP_REMOVED lines=21> */
.L_x_25503:
[----:B------:R-:W-:Y:S05]  /*1ab0*/  BSYNC B1 ;  /* 0x0000000000017941 */ /* 0x000fea0003800000 */
.L_x_25502:
[----:B------:R-:W-:Y:S01]  /*1ac0*/  IMAD.SHL.U32 R2, R2, 0x200000, RZ ;  /* 0x0020000002027824 */ /* 0x000fe200078e00ff */
[----:B------:R-:W-:-:S04]  /*1ad0*/  LEA R0, R0, 0x37800000, 0x17 ;  /* 0x3780000000007811 */ /* 0x000fc800078eb8ff */
[----:B------:R-:W-:-:S07]  /*1ae0*/  LOP3.LUT R19, R0, R2, R19, 0xfe, !PT ;  /* 0x0000000200137212 */ /* 0x000fce00078efe13 */
.L_x_25501:
[----:B------:R-:W-:Y:S05]  /*1af0*/  BSYNC B0 ;  /* 0x0000000000007941 */ /* 0x000fea0003800000 */
.L_x_25500:
[----:B------:R-:W0:Y:S01]  /*1b00*/  F2I.FTZ.TRUNC.NTZ R19, R19 ;  /* 0x0000001300137305 */ /* 0x000e22000021f100 */
[----:B------:R-:W-:Y:S05]  /*1b10*/  BRA `(.L_x_25481) ;  /* 0x0000000000987947 */ /* 0x000fea0003800000 */
.L_x_25493:
        /* <DEDUP_REMOVED lines=14> */
.L_x_25507:
[----:B------:R-:W-:Y:S05]  /*1c00*/  BSYNC B0 ;  /* 0x0000000000007941 */ /* 0x000fea0003800000 */
.L_x_25506:
[----:B------:R-:W0:Y:S01]  /*1c10*/  F2I.FTZ.TRUNC.NTZ R19, R19 ;  /* 0x0000001300137305 */ /* 0x000e22000021f100 */
[----:B------:R-:W-:Y:S05]  /*1c20*/  BRA `(.L_x_25481) ;  /* 0x0000000000547947 */ /* 0x000fea0003800000 */
.L_x_25480:
        /* <DEDUP_REMOVED lines=17> */
.L_x_25508:
[----:B------:R-:W-:Y:S05]  /*1d40*/  BRA `(.L_x_25481) ;  /* 0x00000000000c7947 */ /* 0x000fea0003800000 */
.L_x_25505:
[----:B------:R0:W5:Y:S01]  /*1d50*/  LDG.E R19, desc[UR36][R2.64] ;  /* 0x0000002402137981 */ /* 0x000162000c1e1900 */
[----:B------:R-:W-:Y:S05]  /*1d60*/  BRA `(.L_x_25481) ;  /* 0x0000000000047947 */ /* 0x000fea0003800000 */
.L_x_25504:
[----:B------:R0:W5:Y:S02]  /*1d70*/  LDG.E R19, desc[UR36][R2.64] ;  /* 0x0000002402137981 */ /* 0x000164000c1e1900 */
.L_x_25481:
[----:B------:R-:W-:-:S07]  /*1d80*/  VIADD R17, R17, 0x80 ;  /* 0x0000008011117836 */ /* 0x000fce0000000000 */
.L_x_25475:
[----:B------:R-:W-:Y:S05]  /*1d90*/  BSYNC B6 ;  /* 0x0000000000067941 */ /* 0x000fea0003800000 */
.L_x_25474:
        /* <DEDUP_REMOVED lines=24> */
.L_x_25514:
[----:B------:R0:W5:Y:S01]  /*1f20*/  LDG.E.U8 R25, desc[UR36][R2.64] ;  /* 0x0000002402197981 */ /* 0x000162000c1e1100 */
[----:B------:R-:W-:Y:S05]  /*1f30*/  BRA `(.L_x_25516) ;  /* 0x0000000c00347947 */ /* 0x000fea0003800000 */
.L_x_25513:
        /* <DEDUP_REMOVED lines=8> */
.L_x_25518:
[----:B------:R0:W5:Y:S01]  /*1fc0*/  LDG.E R25, desc[UR36][R2.64] ;  /* 0x0000002402197981 */ /* 0x000162000c1e1900 */
[----:B------:R-:W-:Y:S05]  /*1fd0*/  BRA `(.L_x_25516) ;  /* 0x0000000c000c7947 */ /* 0x000fea0003800000 */
.L_x_25517:
[----:B------:R0:W5:Y:S01]  /*1fe0*/  LDG.E.S16 R25, desc[UR36][R2.64] ;  /* 0x0000002402197981 */ /* 0x000162000c1e1700 */
[----:B------:R-:W-:Y:S05]  /*1ff0*/  BRA `(.L_x_25516) ;  /* 0x0000000c00047947 */ /* 0x000fea0003800000 */
.L_x_25512:
        /* <DEDUP_REMOVED lines=9> */
.L_x_25520:
[----:B------:R-:W2:Y:S02]  /*2090*/  LDG.E.U16 R2, desc[UR36][R2.64] ;  /* 0x0000002402027981 */ /* 0x000ea4000c1e1500 */
[----:B--2---:R-:W-:-:S06]  /*20a0*/  HADD2.F32 R25, -RZ, R2.H0_H0 ;  /* 0x20000002ff197230 */ /* 0x004fcc0000004100 */
[----:B------:R-:W0:Y:S01]  /*20b0*/  F2I.FTZ.TRUNC.NTZ R25, R25 ;  /* 0x0000001900197305 */ /* 0x000e22000021f100 */
[----:B------:R-:W-:Y:S05]  /*20c0*/  BRA `(.L_x_25516) ;  /* 0x0000000800d07947 */ /* 0x000fea0003800000 */
.L_x_25519:
        /* <DEDUP_REMOVED lines=9> */
.L_x_25522:
[----:B------:R-:W2:Y:S02]  /*2160*/  LDG.E.U16 R2, desc[UR36][R2.64] ;  /* 0x0000002402027981 */ /* 0x000ea4000c1e1500 */
[----:B--2---:R-:W-:-:S06]  /*2170*/  HADD2.F32 R25, -RZ, R2.H0_H0 ;  /* 0x20000002ff197230 */ /* 0x004fcc0000004100 */
[----:B------:R-:W0:Y:S01]  /*2180*/  F2I.FTZ.TRUNC.NTZ R25, R25 ;  /* 0x0000001900197305 */ /* 0x000e22000021f100 */
[----:B------:R-:W-:Y:S05]  /*2190*/  BRA `(.L_x_25516) ;  /* 0x00000008009c7947 */ /* 0x000fea0003800000 */
.L_x_25521:
[----:B------:R-:W2:Y:S02]  /*21a0*/  LDG.E.64 R2, desc[UR36][R2.64] ;  /* 0x0000002402027981 */ /* 0x000ea4000c1e1b00 */
[----:B--2---:R0:W1:Y:S01]  /*21b0*/  F2I.F64.TRUNC R25, R2 ;  /* 0x0000000200197311 */ /* 0x004062000030d100 */
[----:B------:R-:W-:Y:S05]  /*21c0*/  BRA `(.L_x_25516) ;  /* 0x0000000800907947 */ /* 0x000fea0003800000 */
.L_x_25511:
        /* <DEDUP_REMOVED lines=12> */
.L_x_25525:
[----:B------:R-:W2:Y:S02]  /*2290*/  LDG.E.64 R2, desc[UR36][R2.64] ;  /* 0x0000002402027981 */ /* 0x000ea4000c1e1b00 */
[----:B--2---:R0:W1:Y:S01]  /*22a0*/  F2I.F64.TRUNC R25, R2 ;  /* 0x0000000200197311 */ /* 0x004062000030d100 */
[----:B------:R-:W-:Y:S05]  /*22b0*/  BRA `(.L_x_25516) ;  /* 0x0000000800547947 */ /* 0x000fea0003800000 */
.L_x_25524:
        /* <DEDUP_REMOVED lines=27> */
.L_x_25527:
        /* <DEDUP_REMOVED lines=14> */
.L_x_25526:
[----:B------:R-:W2:Y:S02]  /*2550*/  LDG.E.U16 R25, desc[UR36][R2.64] ;  /* 0x0000002402197981 */ /* 0x000ea4000c1e1500 */
[----:B--2---:R-:W-:-:S06]  /*2560*/  IMAD.U32 R25, R25, 0x10000, RZ ;  /* 0x0001000019197824 */ /* 0x004fcc00078e00ff */
[----:B------:R-:W0:Y:S01]  /*2570*/  F2I.FTZ.TRUNC.NTZ R25, R25 ;  /* 0x0000001900197305 */ /* 0x000e22000021f100 */
[----:B------:R-:W-:Y:S05]  /*2580*/  BRA `(.L_x_25516) ;  /* 0x0000000400a07947 */ /* 0x000fea0003800000 */
.L_x_25523:
        /* <DEDUP_REMOVED lines=10> */
.L_x_25530:
        /* <DEDUP_REMOVED lines=21> */
.L_x_25534:
[----:B------:R-:W-:Y:S05]  /*2780*/  BSYNC B1 ;  /* 0x0000000000017941 */ /* 0x000fea0003800000 */
.L_x_25533:
[----:B------:R-:W-:Y:S01]  /*2790*/  IMAD.SHL.U32 R2, R2, 0x100000, RZ ;  /* 0x0010000002027824 */ /* 0x000fe200078e00ff */
[----:B------:R-:W-:-:S04]  /*27a0*/  LEA R0, R0, 0x3b800000, 0x17 ;  /* 0x3b80000000007811 */ /* 0x000fc800078eb8ff */
[----:B------:R-:W-:-:S07]  /*27b0*/  LOP3.LUT R25, R0, R2, R25, 0xfe, !PT ;  /* 0x0000000200197212 */ /* 0x000fce00078efe19 */
.L_x_25532:
[----:B------:R-:W-:Y:S05]  /*27c0*/  BSYNC B0 ;  /* 0x0000000000007941 */ /* 0x000fea0003800000 */
.L_x_25531:
[----:B------:R-:W1:Y:S01]  /*27d0*/  F2I.FTZ.TRUNC.NTZ R25, R25 ;  /* 0x0000001900197305 */ /* 0x000e62000021f100 */
[----:B------:R-:W-:Y:S05]  /*27e0*/  BRA `(.L_x_25516) ;  /* 0x0000000400087947 */ /* 0x000fea0003800000 */
.L_x_25529:
        /* <DEDUP_REMOVED lines=21> */
.L_x_25538:
[----:B------:R-:W-:Y:S05]  /*2940*/  BSYNC B1 ;  /* 0x0000000000017941 */ /* 0x000fea0003800000 */
.L_x_25537:
[----:B------:R-:W-:Y:S01]  /*2950*/  IMAD.SHL.U32 R2, R2, 0x200000, RZ ;  /* 0x0020000002027824 */ /* 0x000fe200078e00ff */
[----:B------:R-:W-:-:S04]  /*2960*/  LEA R0, R0, 0x37800000, 0x17 ;  /* 0x3780000000007811 */ /* 0x000fc800078eb8ff */
[----:B------:R-:W-:-:S07]  /*2970*/  LOP3.LUT R25, R0, R2, R25, 0xfe, !PT ;  /* 0x0000000200197212 */ /* 0x000fce00078efe19 */
.L_x_25536:
[----:B------:R-:W-:Y:S05]  /*2980*/  BSYNC B0 ;  /* 0x0000000000007941 */ /* 0x000fea0003800000 */
.L_x_25535:
[----:B------:R-:W2:Y:S01]  /*2990*/  F2I.FTZ.TRUNC.NTZ R25, R25 ;  /* 0x0000001900197305 */ /* 0x000ea2000021f100 */
[----:B------:R-:W-:Y:S05]  /*29a0*/  BRA `(.L_x_25516) ;  /* 0x0000000000987947 */ /* 0x000fea0003800000 */
.L_x_25528:
        /* <DEDUP_REMOVED lines=14> */
.L_x_25542:
[----:B------:R-:W-:Y:S05]  /*2a90*/  BSYNC B0 ;  /* 0x0000000000007941 */ /* 0x000fea0003800000 */
.L_x_25541:
[----:B------:R-:W4:Y:S01]  /*2aa0*/  F2I.FTZ.TRUNC.NTZ R25, R25 ;  /* 0x0000001900197305 */ /* 0x000f22000021f100 */
[----:B------:R-:W-:Y:S05]  /*2ab0*/  BRA `(.L_x_25516) ;  /* 0x0000000000547947 */ /* 0x000fea0003800000 */
.L_x_25515:
        /* <DEDUP_REMOVED lines=17> */
.L_x_25543:
[----:B------:R-:W-:Y:S05]  /*2bd0*/  BRA `(.L_x_25516) ;  /* 0x00000000000c7947 */ /* 0x000fea0003800000 */
.L_x_25540:
[----:B------:R0:W5:Y:S01]  /*2be0*/  LDG.E R25, desc[UR36][R2.64] ;  /* 0x0000002402197981 */ /* 0x000162000c1e1900 */
[----:B------:R-:W-:Y:S05]  /*2bf0*/  BRA `(.L_x_25516) ;  /* 0x0000000000047947 */ /* 0x000fea0003800000 */
.L_x_25539:
[----:B------:R3:W5:Y:S02]  /*2c00*/  LDG.E R25, desc[UR36][R2.64] ;  /* 0x0000002402197981 */ /* 0x000764000c1e1900 */
.L_x_25516:
[----:B------:R-:W-:-:S07]  /*2c10*/  VIADD R17, R17, 0x80 ;  /* 0x0000008011117836 */ /* 0x000fce0000000000 */
.L_x_25510:
[----:B------:R-:W-:Y:S05]  /*2c20*/  BSYNC B6 ;  /* 0x0000000000067941 */ /* 0x000fea0003800000 */
.L_x_25509:
        /* <DEDUP_REMOVED lines=22> */
.L_x_25549:
[----:B------:R0:W5:Y:S01]  /*2d90*/  LDG.E.U8 R24, desc[UR36][R2.64] ;  /* 0x0000002402187981 */ /* 0x000162000c1e1100 */
[----:B------:R-:W-:Y:S05]  /*2da0*/  BRA `(.L_x_25545) ;  /* 0x0000000c00307947 */ /* 0x000fea0003800000 */
.L_x_25548:
        /* <DEDUP_REMOVED lines=8> */
.L_x_25552:
[----:B------:R0:W5:Y:S01]  /*2e30*/  LDG.E R24, desc[UR36][R2.64] ;  /* 0x0000002402187981 */ /* 0x000162000c1e1900 */
[----:B------:R-:W-:Y:S05]  /*2e40*/  BRA `(.L_x_25545) ;  /* 0x0000000c00087947 */ /* 0x000fea0003800000 */
.L_x_25551:
[----:B------:R0:W5:Y:S01]  /*2e50*/  LDG.E.S16 R24, desc[UR36][R2.64] ;  /* 0x0000002402187981 */ /* 0x000162000c1e1700 */
[----:B------:R-:W-:Y:S05]  /*2e60*/  BRA `(.L_x_25545) ;  /* 0x0000000c00007947 */ /* 0x000fea0003800000 */
.L_x_25547:
        /* <DEDUP_REMOVED lines=9> */
.L_x_25554:
[----:B------:R-:W3:Y:S02]  /*2f00*/  LDG.E.U16 R2, desc[UR36][R2.64] ;  /* 0x0000002402027981 */ /* 0x000ee4000c1e1500 */
[----:B---3--:R-:W-:-:S06]  /*2f10*/  HADD2.F32 R24, -RZ, R2.H0_H0 ;  /* 0x20000002ff187230 */ /* 0x008fcc0000004100 */
[----:B------:R-:W0:Y:S01]  /*2f20*/  F2I.FTZ.TRUNC.NTZ R24, R24 ;  /* 0x0000001800187305 */ /* 0x000e22000021f100 */
[----:B------:R-:W-:Y:S05]  /*2f30*/  BRA `(.L_x_25545) ;  /* 0x0000000800cc7947 */ /* 0x000fea0003800000 */
.L_x_25553:
        /* <DEDUP_REMOVED lines=9> */
.L_x_25556:
[----:B------:R-:W3:Y:S02]  /*2fd0*/  LDG.E.U16 R2, desc[UR36][R2.64] ;  /* 0x0000002402027981 */ /* 0x000ee4000c1e1500 */
[----:B---3--:R-:W-:-:S06]  /*2fe0*/  HADD2.F32 R24, -RZ, R2.H0_H0 ;  /* 0x20000002ff187230 */ /* 0x008fcc0000004100 */
[----:B------:R-:W0:Y:S01]  /*2ff0*/  F2I.FTZ.TRUNC.NTZ R24, R24 ;  /* 0x0000001800187305 */ /* 0x000e22000021f100 */
[----:B------:R-:W-:Y:S05]  /*3000*/  BRA `(.L_x_25545) ;  /* 0x0000000800987947 */ /* 0x000fea0003800000 */
.L_x_25555:
[----:B------:R-:W3:Y:S02]  /*3010*/  LDG.E.64 R2, desc[UR36][R2.64] ;  /* 0x0000002402027981 */ /* 0x000ee4000c1e1b00 */
[----:B---3--:R0:W1:Y:S01]  /*3020*/  F2I.F64.TRUNC R24, R2 ;  /* 0x0000000200187311 */ /* 0x008062000030d100 */
[----:B------:R-:W-:Y:S05]  /*3030*/  BRA `(.L_x_25545) ;  /* 0x00000008008c7947 */ /* 0x000fea0003800000 */
.L_x_25546:
        /* <DEDUP_REMOVED lines=12> */
.L_x_25559:
[----:B------:R-:W3:Y:S02]  /*3100*/  LDG.E.64 R2, desc[UR36][R2.64] ;  /* 0x0000002402027981 */ /* 0x000ee4000c1e1b00 */
[----:B---3--:R0:W1:Y:S01]  /*3110*/  F2I.F64.TRUNC R24, R2 ;  /* 0x0000000200187311 */ /* 0x008062000030d100 */
[----:B------:R-:W-:Y:S05]  /*3120*/  BRA `(.L_x_25545) ;  /* 0x0000000800507947 */ /* 0x000fea0003800000 */
.L_x_25558:
        /* <DEDUP_REMOVED lines=27> */
.L_x_25561:
        /* <DEDUP_REMOVED lines=14> */
.L_x_25560:
[----:B------:R-:W3:Y:S02]  /*33c0*/  LDG.E.U16 R24, desc[UR36][R2.64] ;  /* 0x0000002402187981 */ /* 0x000ee4000c1e1500 */
[----:B---3--:R-:W-:-:S06]  /*33d0*/  IMAD.U32 R24, R24, 0x10000, RZ ;  /* 0x0001000018187824 */ /* 0x008fcc00078e00ff */
[----:B------:R-:W0:Y:S01]  /*33e0*/  F2I.FTZ.TRUNC.NTZ R24, R24 ;  /* 0x0000001800187305 */ /* 0x000e22000021f100 */
[----:B------:R-:W-:Y:S05]  /*33f0*/  BRA `(.L_x_25545) ;  /* 0x00000004009c7947 */ /* 0x000fea0003800000 */
.L_x_25557:
        /* <DEDUP_REMOVED lines=10> */
.L_x_25564:
        /* <DEDUP_REMOVED lines=21> */
.L_x_25568:
[----:B------:R-:W-:Y:S05]  /*35f0*/  BSYNC B1 ;  /* 0x0000000000017941 */ /* 0x000fea0003800000 */
.L_x_25567:
[----:B------:R-:W-:Y:S01]  /*3600*/  IMAD.SHL.U32 R2, R2, 0x100000, RZ ;  /* 0x0010000002027824 */ /* 0x000fe200078e00ff */
[----:B------:R-:W-:-:S04]  /*3610*/  LEA R3, R0, 0x3b800000, 0x17 ;  /* 0x3b80000000037811 */ /* 0x000fc800078eb8ff */
[----:B------:R-:W-:-:S07]  /*3620*/  LOP3.LUT R24, R3, R2, R24, 0xfe, !PT ;  /* 0x0000000203187212 */ /* 0x000fce00078efe18 */
.L_x_25566:
[----:B------:R-:W-:Y:S05]  /*3630*/  BSYNC B0 ;  /* 0x0000000000007941 */ /* 0x000fea0003800000 */
.L_x_25565:
[----:B------:R-:W0:Y:S01]  /*3640*/  F2I.FTZ.TRUNC.NTZ R24, R24 ;  /* 0x0000001800187305 */ /* 0x000e22000021f100 */
[----:B------:R-:W-:Y:S05]  /*3650*/  BRA `(.L_x_25545) ;  /* 0x0000000400047947 */ /* 0x000fea0003800000 */
.L_x_25563:
        /* <DEDUP_REMOVED lines=21> */
.L_x_25572:
[----:B------:R-:W-:Y:S05]  /*37b0*/  BSYNC B1 ;  /* 0x0000000000017941 */ /* 0x000fea0003800000 */
.L_x_25571:
[----:B------:R-:W-:Y:S01]  /*37c0*/  IMAD.SHL.U32 R2, R2, 0x200000, RZ ;  /* 0x0020000002027824 */ /* 0x000fe200078e00ff */
[----:B------:R-:W-:-:S04]  /*37d0*/  LEA R3, R0, 0x37800000, 0x17 ;  /* 0x3780000000037811 */ /* 0x000fc800078eb8ff */
[----:B------:R-:W-:-:S07]  /*37e0*/  LOP3.LUT R24, R3, R2, R24, 0xfe, !PT ;  /* 0x0000000203187212 */ /* 0x000fce00078efe18 */
.L_x_25570:
[----:B------:R-:W-:Y:S05]  /*37f0*/  BSYNC B0 ;  /* 0x0000000000007941 */ /* 0x000fea0003800000 */
.L_x_25569:
[----:B------:R-:W0:Y:S01]  /*3800*/  F2I.FTZ.TRUNC.NTZ R24, R24 ;  /* 0x0000001800187305 */ /* 0x000e22000021f100 */
[----:B------:R-:W-:Y:S05]  /*3810*/  BRA `(.L_x_25545) ;  /* 0x0000000000947947 */ /* 0x000fea0003800000 */
.L_x_25562:
        /* <DEDUP_REMOVED lines=14> */
.L_x_25576:
[----:B------:R-:W-:Y:S05]  /*3900*/  BSYNC B0 ;  /* 0x0000000000007941 */ /* 0x000fea0003800000 */
.L_x_25575:
[----:B------:R-:W0:Y:S01]  /*3910*/  F2I.FTZ.TRUNC.NTZ R24, R24 ;  /* 0x0000001800187305 */ /* 0x000e22000021f100 */
[----:B------:R-:W-:Y:S05]  /*3920*/  BRA `(.L_x_25545) ;  /* 0x0000000000507947 */ /* 0x000fea0003800000 */
.L_x_25550:
        /* <DEDUP_REMOVED lines=16> */
.L_x_25577:
[----:B------:R-:W-:Y:S05]  /*3a30*/  BRA `(.L_x_25545) ;  /* 0x00000000000c7947 */ /* 0x000fea0003800000 */
.L_x_25574:
[----:B------:R0:W5:Y:S01]  /*3a40*/  LDG.E R24, desc[UR36][R2.64] ;  /* 0x0000002402187981 */ /* 0x000162000c1e1900 */
[----:B------:R-:W-:Y:S05]  /*3a50*/  BRA `(.L_x_25545) ;  /* 0x0000000000047947 */ /* 0x000fea0003800000 */
.L_x_25573:
[----:B------:R0:W5:Y:S02]  /*3a60*/  LDG.E R24, desc[UR36][R2.64] ;  /* 0x0000002402187981 */ /* 0x000164000c1e1900 */
.L_x_25545:
[----:B------:R-:W-:Y:S05]  /*3a70*/  BSYNC B6 ;  /* 0x0000000000067941 */ /* 0x000fea0003800000 */
.L_x_25544:
        /* <DEDUP_REMOVED lines=29> */
.L_x_25579:
[----:B------:R-:W-:Y:S05]  /*3c50*/  BSYNC B6 ;  /* 0x0000000000067941 */ /* 0x000fea0003800000 */
.L_x_25578:
        /* <DEDUP_REMOVED lines=27> */
.L_x_25581:
[----:B------:R-:W-:Y:S05]  /*3e10*/  BSYNC B6 ;  /* 0x0000000000067941 */ /* 0x000fea0003800000 */
.L_x_25580:
        /* <DEDUP_REMOVED lines=27> */
.L_x_25583:
[----:B------:R-:W-:Y:S05]  /*3fd0*/  BSYNC B6 ;  /* 0x0000000000067941 */ /* 0x000fea0003800000 */
.L_x_25582:
        /* <DEDUP_REMOVED lines=27> */
.L_x_25585:
[----:B------:R-:W-:Y:S05]  /*4190*/  BSYNC B6 ;  /* 0x0000000000067941 */ /* 0x000fea0003800000 */
.L_x_25584:
        /* <DEDUP_REMOVED lines=26> */
.L_x_25591:
[----:B------:R0:W-:Y:S01]  /*4340*/  STG.E.U8 desc[UR36][R2.64], RZ ;  /* 0x000000ff02007986 */ /* 0x0001e2000c101124 */
[----:B------:R-:W-:Y:S01]  /*4350*/  IMAD.MOV.U32 R17, RZ, RZ, R19 ;  /* 0x000000ffff117224 */ /* 0x000fe200078e0013 */
[----:B------:R-:W-:Y:S06]  /*4360*/  BRA `(.L_x_25587) ;  /* 0x0000000400dc7947 */ /* 0x000fec0003800000 */
.L_x_25590:
        /* <DEDUP_REMOVED lines=9> */
.L_x_25594:
[----:B------:R3:W-:Y:S01]  /*4400*/  STG.E desc[UR36][R2.64], RZ ;  /* 0x000000ff02007986 */ /* 0x0007e2000c101924 */
[----:B------:R-:W-:Y:S01]  /*4410*/  IMAD.MOV.U32 R17, RZ, RZ, R19 ;  /* 0x000000ffff117224 */ /* 0x000fe200078e0013 */
[----:B------:R-:W-:Y:S06]  /*4420*/  BRA `(.L_x_25587) ;  /* 0x0000000400ac7947 */ /* 0x000fec0003800000 */
.L_x_25593:
[----:B------:R1:W-:Y:S01]  /*4430*/  STG.E.U16 desc[UR36][R2.64], RZ ;  /* 0x000000ff02007986 */ /* 0x0003e2000c101524 */
[----:B------:R-:W-:Y:S01]  /*4440*/  IMAD.MOV.U32 R17, RZ, RZ, R19 ;  /* 0x000000ffff117224 */ /* 0x000fe200078e0013 */
[----:B------:R-:W-:Y:S06]  /*4450*/  BRA `(.L_x_25587) ;  /* 0x0000000400a07947 */ /* 0x000fec0003800000 */
.L_x_25589:
        /* <DEDUP_REMOVED lines=9> */
.L_x_25596:
[----:B------:R0:W-:Y:S01]  /*44f0*/  STG.E.U16 desc[UR36][R2.64], RZ ;  /* 0x000000ff02007986 */ /* 0x0001e2000c101524 */
[----:B------:R-:W-:Y:S01]  /*4500*/  IMAD.MOV.U32 R17, RZ, RZ, R19 ;  /* 0x000000ffff117224 */ /* 0x000fe200078e0013 */
[----:B------:R-:W-:Y:S06]  /*4510*/  BRA `(.L_x_25587) ;  /* 0x0000000400707947 */ /* 0x000fec0003800000 */
.L_x_25595:
        /* <DEDUP_REMOVED lines=9> */
.L_x_25598:
[----:B------:R0:W-:Y:S01]  /*45b0*/  STG.E desc[UR36][R2.64], RZ ;  /* 0x000000ff02007986 */ /* 0x0001e2000c101924 */
[----:B------:R-:W-:Y:S01]  /*45c0*/  IMAD.MOV.U32 R17, RZ, RZ, R19 ;  /* 0x000000ffff117224 */ /* 0x000fe200078e0013 */
[----:B------:R-:W-:Y:S06]  /*45d0*/  BRA `(.L_x_25587) ;  /* 0x0000000400407947 */ /* 0x000fec0003800000 */
.L_x_25597:
[----:B------:R0:W-:Y:S01]  /*45e0*/  STG.E.64 desc[UR36][R2.64], RZ ;  /* 0x000000ff02007986 */ /* 0x0001e2000c101b24 */
[----:B------:R-:W-:Y:S01]  /*45f0*/  IMAD.MOV.U32 R17, RZ, RZ, R19 ;  /* 0x000000ffff117224 */ /* 0x000fe200078e0013 */
[----:B------:R-:W-:Y:S06]  /*4600*/  BRA `(.L_x_25587) ;  /* 0x0000000400347947 */ /* 0x000fec0003800000 */
.L_x_25588:
        /* <DEDUP_REMOVED lines=11> */
.L_x_25601:
[----:B------:R0:W-:Y:S01]  /*46c0*/  STG.E.128 desc[UR36][R2.64], RZ ;  /* 0x000000ff02007986 */ /* 0x0001e2000c101d24 */
[----:B------:R-:W-:Y:S01]  /*46d0*/  IMAD.MOV.U32 R17, RZ, RZ, R19 ;  /* 0x000000ffff117224 */ /* 0x000fe200078e0013 */
[----:B------:R-:W-:Y:S06]  /*46e0*/  BRA `(.L_x_25587) ;  /* 0x0000000000fc7947 */ /* 0x000fec0003800000 */
.L_x_25600:
        /* <DEDUP_REMOVED lines=9> */
.L_x_25603:
[----:B------:R0:W-:Y:S01]  /*4780*/  STG.E.U8 desc[UR36][R2.64], RZ ;  /* 0x000000ff02007986 */ /* 0x0001e2000c101124 */
[----:B------:R-:W-:Y:S01]  /*4790*/  IMAD.MOV.U32 R17, RZ, RZ, R19 ;  /* 0x000000ffff117224 */ /* 0x000fe200078e0013 */
[----:B------:R-:W-:Y:S06]  /*47a0*/  BRA `(.L_x_25587) ;  /* 0x0000000000cc7947 */ /* 0x000fec0003800000 */
.L_x_25602:
[----:B------:R0:W-:Y:S01]  /*47b0*/  STG.E.U16 desc[UR36][R2.64], RZ ;  /* 0x000000ff02007986 */ /* 0x0001e2000c101524 */
[----:B------:R-:W-:Y:S01]  /*47c0*/  IMAD.MOV.U32 R17, RZ, RZ, R19 ;  /* 0x000000ffff117224 */ /* 0x000fe200078e0013 */
[----:B------:R-:W-:Y:S06]  /*47d0*/  BRA `(.L_x_25587) ;  /* 0x0000000000c07947 */ /* 0x000fec0003800000 */
.L_x_25599:
        /* <DEDUP_REMOVED lines=11> */
.L_x_25606:
[----:B------:R0:W-:Y:S01]  /*4890*/  STG.E.U8 desc[UR36][R2.64], RZ ;  /* 0x000000ff02007986 */ /* 0x0001e2000c101124 */
[----:B------:R-:W-:Y:S01]  /*48a0*/  IMAD.MOV.U32 R17, RZ, RZ, R19 ;  /* 0x000000ffff117224 */ /* 0x000fe200078e0013 */
[----:B------:R-:W-:Y:S06]  /*48b0*/  BRA `(.L_x_25587) ;  /* 0x0000000000887947 */ /* 0x000fec0003800000 */
.L_x_25605:
[----:B------:R0:W-:Y:S01]  /*48c0*/  STG.E.U8 desc[UR36][R2.64], RZ ;  /* 0x000000ff02007986 */ /* 0x0001e2000c101124 */
[----:B------:R-:W-:Y:S01]  /*48d0*/  IMAD.MOV.U32 R17, RZ, RZ, R19 ;  /* 0x000000ffff117224 */ /* 0x000fe200078e0013 */
[----:B------:R-:W-:Y:S06]  /*48e0*/  BRA `(.L_x_25587) ;  /* 0x00000000007c7947 */ /* 0x000fec0003800000 */
.L_x_25604:
        /* <DEDUP_REMOVED lines=8> */
.L_x_25592:
        /* <DEDUP_REMOVED lines=16> */
.L_x_25609:
[----:B------:R-:W-:Y:S01]  /*4a70*/  IMAD.MOV.U32 R17, RZ, RZ, R19 ;  /* 0x000000ffff117224 */ /* 0x000fe200078e0013 */
[----:B------:R-:W-:Y:S06]  /*4a80*/  BRA `(.L_x_25587) ;  /* 0x0000000000147947 */ /* 0x000fec0003800000 */
.L_x_25608:
[----:B------:R0:W-:Y:S01]  /*4a90*/  STG.E.64 desc[UR36][R2.64], RZ ;  /* 0x000000ff02007986 */ /* 0x0001e2000c101b24 */
[----:B------:R-:W-:Y:S01]  /*4aa0*/  IMAD.MOV.U32 R17, RZ, RZ, R19 ;  /* 0x000000ffff117224 */ /* 0x000fe200078e0013 */
[----:B------:R-:W-:Y:S06]  /*4ab0*/  BRA `(.L_x_25587) ;  /* 0x0000000000087947 */ /* 0x000fec0003800000 */
.L_x_25607:
[----:B------:R0:W-:Y:S01]  /*4ac0*/  STG.E desc[UR36][R2.64], RZ ;  /* 0x000000ff02007986 */ /* 0x0001e2000c101924 */
[----:B------:R-:W-:-:S07]  /*4ad0*/  IMAD.MOV.U32 R17, RZ, RZ, R19 ;  /* 0x000000ffff117224 */ /* 0x000fce00078e0013 */
.L_x_25587:
[----:B------:R-:W-:Y:S05]  /*4ae0*/  BSYNC B6 ;  /* 0x0000000000067941 */ /* 0x000fea0003800000 */
.L_x_25586:
        /* <DEDUP_REMOVED lines=23> */
.L_x_25615:
[----:B------:R0:W-:Y:S01]  /*4c60*/  STG.E.U8 desc[UR36][R2.64], RZ ;  /* 0x000000ff02007986 */ /* 0x0001e2000c101124 */
[----:B------:R-:W-:Y:S05]  /*4c70*/  BRA `(.L_x_25617) ;  /* 0x00000004008c7947 */ /* 0x000fea0003800000 */
.L_x_25614:
        /* <DEDUP_REMOVED lines=8> */
.L_x_25619:
[----:B------:R3:W-:Y:S01]  /*4d00*/  STG.E desc[UR36][R2.64], RZ ;  /* 0x000000ff02007986 */ /* 0x0007e2000c101924 */
[----:B------:R-:W-:Y:S05]  /*4d10*/  BRA `(.L_x_25617) ;  /* 0x0000000400647947 */ /* 0x000fea0003800000 */
.L_x_25618:
[----:B------:R2:W-:Y:S01]  /*4d20*/  STG.E.U16 desc[UR36][R2.64], RZ ;  /* 0x000000ff02007986 */ /* 0x0005e2000c101524 */
[----:B------:R-:W-:Y:S05]  /*4d30*/  BRA `(.L_x_25617) ;  /* 0x00000004005c7947 */ /* 0x000fea0003800000 */
.L_x_25613:
        /* <DEDUP_REMOVED lines=8> */
.L_x_25621:
[----:B------:R0:W-:Y:S01]  /*4dc0*/  STG.E.U16 desc[UR36][R2.64], RZ ;  /* 0x000000ff02007986 */ /* 0x0001e2000c101524 */
[----:B------:R-:W-:Y:S05]  /*4dd0*/  BRA `(.L_x_25617) ;  /* 0x0000000400347947 */ /* 0x000fea0003800000 */
.L_x_25620:
        /* <DEDUP_REMOVED lines=8> */
.L_x_25623:
[----:B------:R0:W-:Y:S01]  /*4e60*/  STG.E desc[UR36][R2.64], RZ ;  /* 0x000000ff02007986 */ /* 0x0001e2000c101924 */
[----:B------:R-:W-:Y:S05]  /*4e70*/  BRA `(.L_x_25617) ;  /* 0x00000004000c7947 */ /* 0x000fea0003800000 */
.L_x_25622:
[----:B------:R0:W-:Y:S01]  /*4e80*/  STG.E.64 desc[UR36][R2.64], RZ ;  /* 0x000000ff02007986 */ /* 0x0001e2000c101b24 */
[----:B------:R-:W-:Y:S05]  /*4e90*/  BRA `(.L_x_25617) ;  /* 0x0000000400047947 */ /* 0x000fea0003800000 */
.L_x_25612:
        /* <DEDUP_REMOVED lines=10> */
.L_x_25626:
[----:B------:R0:W-:Y:S01]  /*4f40*/  STG.E.128 desc[UR36][R2.64], RZ ;  /* 0x000000ff02007986 */ /* 0x0001e2000c101d24 */
[----:B------:R-:W-:Y:S05]  /*4f50*/  BRA `(.L_x_25617) ;  /* 0x0000000000d47947 */ /* 0x000fea0003800000 */
.L_x_25625:
        /* <DEDUP_REMOVED lines=8> */
.L_x_25628:
[----:B------:R0:W-:Y:S01]  /*4fe0*/  STG.E.U8 desc[UR36][R2.64], RZ ;  /* 0x000000ff02007986 */ /* 0x0001e2000c101124 */
[----:B------:R-:W-:Y:S05]  /*4ff0*/  BRA `(.L_x_25617) ;  /* 0x0000000000ac7947 */ /* 0x000fea0003800000 */
.L_x_25627:
[----:B------:R0:W-:Y:S01]  /*5000*/  STG.E.U16 desc[UR36][R2.64], RZ ;  /* 0x000000ff02007986 */ /* 0x0001e2000c101524 */
[----:B------:R-:W-:Y:S05]  /*5010*/  BRA `(.L_x_25617) ;  /* 0x0000000000a47947 */ /* 0x000fea0003800000 */
.L_x_25624:
        /* <DEDUP_REMOVED lines=10> */
.L_x_25631:
[----:B------:R0:W-:Y:S01]  /*50c0*/  STG.E.U8 desc[UR36][R2.64], RZ ;  /* 0x000000ff02007986 */ /* 0x0001e2000c101124 */
[----:B------:R-:W-:Y:S05]  /*50d0*/  BRA `(.L_x_25617) ;  /* 0x0000000000747947 */ /* 0x000fea0003800000 */
.L_x_25630:
[----:B------:R0:W-:Y:S01]  /*50e0*/  STG.E.U8 desc[UR36][R2.64], RZ ;  /* 0x000000ff02007986 */ /* 0x0001e2000c101124 */
[----:B------:R-:W-:Y:S05]  /*50f0*/  BRA `(.L_x_25617) ;  /* 0x00000000006c7947 */ /* 0x000fea0003800000 */
.L_x_25629:
[----:B------:R-:W-:-:S13]  /*5100*/  ISETP.NE.AND P0, PT, R0, 0x1c, PT ;  /* 0x0000001c0000780c */ /* 0x000fda0003f05270 */
[----:B------:R-:W-:Y:S05]  /*5110*/  @!P0 BRA `(.L_x_25632) ;  /* 0x0000000000608947 */ /* 0x000fea0003800000 */
[----:B------:R-:W-:-:S13]  /*5120*/  ISETP.NE.AND P0, PT, R0, 0x1d, PT ;  /* 0x0000001d0000780c */ /* 0x000fda0003f05270 */
[----:B------:R-:W-:Y:S05]  /*5130*/  @!P0 BRA `(.L_x_25633) ;  /* 0x0000000000508947 */ /* 0x000fea0003800000 */
[----:B------:R-:W-:-:S13]  /*5140*/  ISETP.NE.AND P0, PT, R0, 0x2c, PT ;  /* 0x0000002c0000780c */ /* 0x000fda0003f05270 */
[----:B------:R0:W-:Y:S01]  /*5150*/  @!P0 STG.E.U8 desc[UR36][R2.64], RZ ;  /* 0x000000ff02008986 */ /* 0x0001e2000c101124 */
[----:B------:R-:W-:Y:S05]  /*5160*/  @!P0 BRA `(.L_x_25617) ;  /* 0x0000000000508947 */ /* 0x000fea0003800000 */
.L_x_25616:
        /* <DEDUP_REMOVED lines=16> */
.L_x_25634:
[----:B------:R-:W-:Y:S05]  /*5270*/  BRA `(.L_x_25617) ;  /* 0x00000000000c7947 */ /* 0x000fea0003800000 */
.L_x_25633:
[----:B------:R0:W-:Y:S01]  /*5280*/  STG.E.64 desc[UR36][R2.64], RZ ;  /* 0x000000ff02007986 */ /* 0x0001e2000c101b24 */
[----:B------:R-:W-:Y:S05]  /*5290*/  BRA `(.L_x_25617) ;  /* 0x0000000000047947 */ /* 0x000fea0003800000 */
.L_x_25632:
[----:B------:R0:W-:Y:S02]  /*52a0*/  STG.E desc[UR36][R2.64], RZ ;  /* 0x000000ff02007986 */ /* 0x0001e4000c101924 */
.L_x_25617:
        /* <DEDUP_REMOVED lines=23> */
.L_x_25638:
[----:B------:R3:W-:Y:S01]  /*5420*/  STG.E.U8 desc[UR36][R2.64], RZ ;  /* 0x000000ff02007986 */ /* 0x0007e2000c101124 */
[----:B------:R-:W-:Y:S05]  /*5430*/  BRA `(.L_x_25640) ;  /* 0x00000004008c7947 */ /* 0x000fea0003800000 */
.L_x_25637:
        /* <DEDUP_REMOVED lines=8> */
.L_x_25642:
[----:B------:R2:W-:Y:S01]  /*54c0*/  STG.E desc[UR36][R2.64], RZ ;  /* 0x000000ff02007986 */ /* 0x0005e2000c101924 */
[----:B------:R-:W-:Y:S05]  /*54d0*/  BRA `(.L_x_25640) ;  /* 0x0000000400647947 */ /* 0x000fea0003800000 */
.L_x_25641:
[----:B------:R0:W-:Y:S01]  /*54e0*/  STG.E.U16 desc[UR36][R2.64], RZ ;  /* 0x000000ff02007986 */ /* 0x0001e2000c101524 */
[----:B------:R-:W-:Y:S05]  /*54f0*/  BRA `(.L_x_25640) ;  /* 0x00000004005c7947 */ /* 0x000fea0003800000 */
.L_x_25636:
        /* <DEDUP_REMOVED lines=8> */
.L_x_25644:
[----:B------:R0:W-:Y:S01]  /*5580*/  STG.E.U16 desc[UR36][R2.64], RZ ;  /* 0x000000ff02007986 */ /* 0x0001e2000c101524 */
[----:B------:R-:W-:Y:S05]  /*5590*/  BRA `(.L_x_25640) ;  /* 0x0000000400347947 */ /* 0x000fea0003800000 */
.L_x_25643:
        /* <DEDUP_REMOVED lines=8> */
.L_x_25646:
[----:B------:R0:W-:Y:S01]  /*5620*/  STG.E desc[UR36][R2.64], RZ ;  /* 0x000000ff02007986 */ /* 0x0001e2000c101924 */
[----:B------:R-:W-:Y:S05]  /*5630*/  BRA `(.L_x_25640) ;  /* 0x00000004000c7947 */ /* 0x000fea0003800000 */
.L_x_25645:
[----:B------:R0:W-:Y:S01]  /*5640*/  STG.E.64 desc[UR36][R2.64], RZ ;  /* 0x000000ff02007986 */ /* 0x0001e2000c101b24 */
[----:B------:R-:W-:Y:S05]  /*5650*/  BRA `(.L_x_25640) ;  /* 0x0000000400047947 */ /* 0x000fea0003800000 */
.L_x_25635:
        /* <DEDUP_REMOVED lines=10> */
.L_x_25649:
[----:B------:R0:W-:Y:S01]  /*5700*/  STG.E.128 desc[UR36][R2.64], RZ ;  /* 0x000000ff02007986 */ /* 0x0001e2000c101d24 */
[----:B------:R-:W-:Y:S05]  /*5710*/  BRA `(.L_x_25640) ;  /* 0x0000000000d47947 */ /* 0x000fea0003800000 */
.L_x_25648:
        /* <DEDUP_REMOVED lines=8> */
.L_x_25651:
[----:B------:R0:W-:Y:S01]  /*57a0*/  STG.E.U8 desc[UR36][R2.64], RZ ;  /* 0x000000ff02007986 */ /* 0x0001e2000c101124 */
[----:B------:R-:W-:Y:S05]  /*57b0*/  BRA `(.L_x_25640) ;  /* 0x0000000000ac7947 */ /* 0x000fea0003800000 */
.L_x_25650:
[----:B------:R0:W-:Y:S01]  /*57c0*/  STG.E.U16 desc[UR36][R2.64], RZ ;  /* 0x000000ff02007986 */ /* 0x0001e2000c101524 */
[----:B------:R-:W-:Y:S05]  /*57d0*/  BRA `(.L_x_25640) ;  /* 0x0000000000a47947 */ /* 0x000fea0003800000 */
.L_x_25647:
        /* <DEDUP_REMOVED lines=10> */
.L_x_25654:
[----:B------:R0:W-:Y:S01]  /*5880*/  STG.E.U8 desc[UR36][R2.64], RZ ;  /* 0x000000ff02007986 */ /* 0x0001e2000c101124 */
[----:B------:R-:W-:Y:S05]  /*5890*/  BRA `(.L_x_25640) ;  /* 0x0000000000747947 */ /* 0x000fea0003800000 */
.L_x_25653:
[----:B------:R0:W-:Y:S01]  /*58a0*/  STG.E.U8 desc[UR36][R2.64], RZ ;  /* 0x000000ff02007986 */ /* 0x0001e2000c101124 */
[----:B------:R-:W-:Y:S05]  /*58b0*/  BRA `(.L_x_25640) ;  /* 0x00000000006c7947 */ /* 0x000fea0003800000 */
.L_x_25652:
[----:B------:R-:W-:-:S13]  /*58c0*/  ISETP.NE.AND P0, PT, R0, 0x1c, PT ;  /* 0x0000001c0000780c */ /* 0x000fda0003f05270 */
[----:B------:R-:W-:Y:S05]  /*58d0*/  @!P0 BRA `(.L_x_25655) ;  /* 0x0000000000608947 */ /* 0x000fea0003800000 */
[----:B------:R-:W-:-:S13]  /*58e0*/  ISETP.NE.AND P0, PT, R0, 0x1d, PT ;  /* 0x0000001d0000780c */ /* 0x000fda0003f05270 */
[----:B------:R-:W-:Y:S05]  /*58f0*/  @!P0 BRA `(.L_x_25656) ;  /* 0x0000000000508947 */ /* 0x000fea0003800000 */
[----:B------:R-:W-:-:S13]  /*5900*/  ISETP.NE.AND P0, PT, R0, 0x2c, PT ;  /* 0x0000002c0000780c */ /* 0x000fda0003f05270 */
[----:B------:R0:W-:Y:S01]  /*5910*/  @!P0 STG.E.U8 desc[UR36][R2.64], RZ ;  /* 0x000000ff02008986 */ /* 0x0001e2000c101124 */
[----:B------:R-:W-:Y:S05]  /*5920*/  @!P0 BRA `(.L_x_25640) ;  /* 0x0000000000508947 */ /* 0x000fea0003800000 */
.L_x_25639:
        /* <DEDUP_REMOVED lines=16> */
.L_x_25657:
[----:B------:R-:W-:Y:S05]  /*5a30*/  BRA `(.L_x_25640) ;  /* 0x00000000000c7947 */ /* 0x000fea0003800000 */
.L_x_25656:
[----:B------:R0:W-:Y:S01]  /*5a40*/  STG.E.64 desc[UR36][R2.64], RZ ;  /* 0x000000ff02007986 */ /* 0x0001e2000c101b24 */
[----:B------:R-:W-:Y:S05]  /*5a50*/  BRA `(.L_x_25640) ;  /* 0x0000000000047947 */ /* 0x000fea0003800000 */
.L_x_25655:
[----:B------:R0:W-:Y:S02]  /*5a60*/  STG.E desc[UR36][R2.64], RZ ;  /* 0x000000ff02007986 */ /* 0x0001e4000c101924 */
.L_x_25640:
[----:B------:R-:W-:-:S07]  /*5a70*/  VIADD R17, R17, 0x80 ;  /* 0x0000008011117836 */ /* 0x000fce0000000000 */
.L_x_25611:
[----:B------:R-:W-:Y:S05]  /*5a80*/  BSYNC B6 ;  /* 0x0000000000067941 */ /* 0x000fea0003800000 */
.L_x_25610:
        /* <DEDUP_REMOVED lines=21> */
.L_x_25661:
[----:B------:R-:W-:Y:S01]  /*5be0*/  STG.E.U8 desc[UR36][R2.64], RZ ;  /* 0x000000ff02007986 */ /* 0x000fe2000c101124 */
[----:B------:R-:W-:Y:S05]  /*5bf0*/  EXIT ;  /* 0x000000000000794d */ /* 0x000fea0003800000 */
.L_x_25660:
        /* <DEDUP_REMOVED lines=8> */
.L_x_25664:
[----:B------:R-:W-:Y:S01]  /*5c80*/  STG.E desc[UR36][R2.64], RZ ;  /* 0x000000ff02007986 */ /* 0x000fe2000c101924 */
[----:B------:R-:W-:Y:S05]  /*5c90*/  EXIT ;  /* 0x000000000000794d */ /* 0x000fea0003800000 */
.L_x_25663:
[----:B------:R-:W-:Y:S01]  /*5ca0*/  STG.E.U16 desc[UR36][R2.64], RZ ;  /* 0x000000ff02007986 */ /* 0x000fe2000c101524 */
[----:B------:R-:W-:Y:S05]  /*5cb0*/  EXIT ;  /* 0x000000000000794d */ /* 0x000fea0003800000 */
.L_x_25659:
        /* <DEDUP_REMOVED lines=8> */
.L_x_25666:
[----:B------:R-:W-:Y:S01]  /*5d40*/  STG.E.U16 desc[UR36][R2.64], RZ ;  /* 0x000000ff02007986 */ /* 0x000fe2000c101524 */
[----:B------:R-:W-:Y:S05]  /*5d50*/  EXIT ;  /* 0x000000000000794d */ /* 0x000fea0003800000 */
.L_x_25665:
        /* <DEDUP_REMOVED lines=8> */
.L_x_25668:
[----:B------:R-:W-:Y:S01]  /*5de0*/  STG.E desc[UR36][R2.64], RZ ;  /* 0x000000ff02007986 */ /* 0x000fe2000c101924 */
[----:B------:R-:W-:Y:S05]  /*5df0*/  EXIT ;  /* 0x000000000000794d */ /* 0x000fea0003800000 */
.L_x_25667:
[----:B------:R-:W-:Y:S01]  /*5e00*/  STG.E.64 desc[UR36][R2.64], RZ ;  /* 0x000000ff02007986 */ /* 0x000fe2000c101b24 */
[----:B------:R-:W-:Y:S05]  /*5e10*/  EXIT ;  /* 0x000000000000794d */ /* 0x000fea0003800000 */
.L_x_25658:
        /* <DEDUP_REMOVED lines=10> */
.L_x_25671:
[----:B------:R-:W-:Y:S01]  /*5ec0*/  STG.E.128 desc[UR36][R2.64], RZ ;  /* 0x000000ff02007986 */ /* 0x000fe2000c101d24 */
[----:B------:R-:W-:Y:S05]  /*5ed0*/  EXIT ;  /* 0x000000000000794d */ /* 0x000fea0003800000 */
.L_x_25670:
        /* <DEDUP_REMOVED lines=8> */
.L_x_25673:
[----:B------:R-:W-:Y:S01]  /*5f60*/  STG.E.U8 desc[UR36][R2.64], RZ ;  /* 0x000000ff02007986 */ /* 0x000fe2000c101124 */
[----:B------:R-:W-:Y:S05]  /*5f70*/  EXIT ;  /* 0x000000000000794d */ /* 0x000fea0003800000 */
.L_x_25672:
[----:B------:R-:W-:Y:S01]  /*5f80*/  STG.E.U16 desc[UR36][R2.64], RZ ;  /* 0x000000ff02007986 */ /* 0x000fe2000c101524 */
[----:B------:R-:W-:Y:S05]  /*5f90*/  EXIT ;  /* 0x000000000000794d */ /* 0x000fea0003800000 */
.L_x_25669:
        /* <DEDUP_REMOVED lines=10> */
.L_x_25676:
[----:B------:R-:W-:Y:S01]  /*6040*/  STG.E.U8 desc[UR36][R2.64], RZ ;  /* 0x000000ff02007986 */ /* 0x000fe2000c101124 */
[----:B------:R-:W-:Y:S05]  /*6050*/  EXIT ;  /* 0x000000000000794d */ /* 0x000fea0003800000 */
.L_x_25675:
[----:B------:R-:W-:Y:S01]  /*6060*/  STG.E.U8 desc[UR36][R2.64], RZ ;  /* 0x000000ff02007986 */ /* 0x000fe2000c101124 */
[----:B------:R-:W-:Y:S05]  /*6070*/  EXIT ;  /* 0x000000000000794d */ /* 0x000fea0003800000 */
.L_x_25674:
[----:B------:R-:W-:-:S13]  /*6080*/  ISETP.NE.AND P0, PT, R0, 0x1c, PT ;  /* 0x0000001c0000780c */ /* 0x000fda0003f05270 */
[----:B------:R-:W-:Y:S05]  /*6090*/  @!P0 BRA `(.L_x_25677) ;  /* 0x0000000000608947 */ /* 0x000fea0003800000 */
[----:B------:R-:W-:-:S13]  /*60a0*/  ISETP.NE.AND P0, PT, R0, 0x1d, PT ;  /* 0x0000001d0000780c */ /* 0x000fda0003f05270 */
[----:B------:R-:W-:Y:S05]  /*60b0*/  @!P0 BRA `(.L_x_25678) ;  /* 0x0000000000508947 */ /* 0x000fea0003800000 */
[----:B------:R-:W-:-:S13]  /*60c0*/  ISETP.NE.AND P0, PT, R0, 0x2c, PT ;  /* 0x0000002c0000780c */ /* 0x000fda0003f05270 */
[----:B------:R0:W-:Y:S01]  /*60d0*/  @!P0 STG.E.U8 desc[UR36][R2.64], RZ ;  /* 0x000000ff02008986 */ /* 0x0001e2000c101124 */
[----:B------:R-:W-:Y:S05]  /*60e0*/  @!P0 EXIT ;  /* 0x000000000000894d */ /* 0x000fea0003800000 */
.L_x_25662:
        /* <DEDUP_REMOVED lines=16> */
.L_x_25679:
[----:B------:R-:W-:Y:S05]  /*61f0*/  EXIT ;  /* 0x000000000000794d */ /* 0x000fea0003800000 */
.L_x_25678:
[----:B------:R-:W-:Y:S01]  /*6200*/  STG.E.64 desc[UR36][R2.64], RZ ;  /* 0x000000ff02007986 */ /* 0x000fe2000c101b24 */
[----:B------:R-:W-:Y:S05]  /*6210*/  EXIT ;  /* 0x000000000000794d */ /* 0x000fea0003800000 */
.L_x_25677:
[----:B------:R-:W-:Y:S01]  /*6220*/  STG.E desc[UR36][R2.64], RZ ;  /* 0x000000ff02007986 */ /* 0x000fe2000c101924 */
[----:B------:R-:W-:Y:S05]  /*6230*/  EXIT ;  /* 0x000000000000794d */ /* 0x000fea0003800000 */
.L_x_25680:
        /* <DEDUP_REMOVED lines=12> */
.L_x_32334:


//--------------------- .text._ZN2at6native18elementwise_kernelILi128ELi2EZNS0_22gpu_kernel_impl_nocastIZZZNS0_67_GLOBAL__N__bb565c37_34_ValidateCompressedIndicesKernel_cu_33a4b88b42_validate_compressed_sparse_indices_kernelILNS3_8CDimNameE0ENS3_18CUDAKernelLauncherENS3_14EmptyVecKernelENS3_8DummyVecELm0EEEvRKNS_6TensorESB_lllENKUlvE0_clEvENKUlvE_clEvEUliE_EEvRNS_18TensorIteratorBaseERKT_EUliE_EEviT1_ --------------------------
	.section	.text._ZN2at6native18elementwise_kernelILi128ELi2EZNS0_22gpu_kernel_impl_nocastIZZZNS0_67_GLOBAL__N__bb565c37_34_ValidateCompressedIndicesKernel_cu_33a4b88b42_validate_compressed_sparse_indices_kernelILNS3_8CDimNameE0ENS3_18CUDAKernelLauncherENS3_14EmptyVecKernelENS3_8DummyVecELm0EEEvRKNS_6TensorESB_lllENKUlvE0_clEvENKUlvE_clEvEUliE_EEvRNS_18TensorIteratorBaseERKT_EUliE_EEviT1_,"ax",@progbits
	.align	128
        .global         _ZN2at6native18elementwise_kernelILi128ELi2EZNS0_22gpu_kernel_impl_nocastIZZZNS0_67_GLOBAL__N__bb565c37_34_ValidateCompressedIndicesKernel_cu_33a4b88b42_validate_compressed_sparse_indices_kernelILNS3_8CDimNameE0ENS3_18CUDAKernelLauncherENS3_14EmptyVecKernelENS3_8DummyVecELm0EEEvRKNS_6TensorESB_lllENKUlvE0_clEvENKUlvE_clEvEUliE_EEvRNS_18TensorIteratorBaseERKT_EUliE_EEviT1_
        .type           _ZN2at6native18elementwise_kernelILi128ELi2EZNS0_22gpu_kernel_impl_nocastIZZZNS0_67_GLOBAL__N__bb565c37_34_ValidateCompressedIndicesKernel_cu_33a4b88b42_validate_compressed_sparse_indices_kernelILNS3_8CDimNameE0ENS3_18CUDAKernelLauncherENS3_14EmptyVecKernelENS3_8DummyVecELm0EEEvRKNS_6TensorESB_lllENKUlvE0_clEvENKUlvE_clEvEUliE_EEvRNS_18TensorIteratorBaseERKT_EUliE_EEviT1_,@function
        .size           _ZN2at6native18elementwise_kernelILi128ELi2EZNS0_22gpu_kernel_impl_nocastIZZZNS0_67_GLOBAL__N__bb565c37_34_ValidateCompressedIndicesKernel_cu_33a4b88b42_validate_compressed_sparse_indices_kernelILNS3_8CDimNameE0ENS3_18CUDAKernelLauncherENS3_14EmptyVecKernelENS3_8DummyVecELm0EEEvRKNS_6TensorESB_lllENKUlvE0_clEvENKUlvE_clEvEUliE_EEvRNS_18TensorIteratorBaseERKT_EUliE_EEviT1_,(.L_x_32335 - _ZN2at6native18elementwise_kernelILi128ELi2EZNS0_22gpu_kernel_impl_nocastIZZZNS0_67_GLOBAL__N__bb565c37_34_ValidateCompressedIndicesKernel_cu_33a4b88b42_validate_compressed_sparse_indices_kernelILNS3_8CDimNameE0ENS3_18CUDAKernelLauncherENS3_14EmptyVecKernelENS3_8DummyVecELm0EEEvRKNS_6TensorESB_lllENKUlvE0_clEvENKUlvE_clEvEUliE_EEvRNS_18TensorIteratorBaseERKT_EUliE_EEviT1_)
        .other          _ZN2at6native18elementwise_kernelILi128ELi2EZNS0_22gpu_kernel_impl_nocastIZZZNS0_67_GLOBAL__N__bb565c37_34_ValidateCompressedIndicesKernel_cu_33a4b88b42_validate_compressed_sparse_indices_kernelILNS3_8CDimNameE0ENS3_18CUDAKernelLauncherENS3_14EmptyVecKernelENS3_8DummyVecELm0EEEvRKNS_6TensorESB_lllENKUlvE0_clEvENKUlvE_clEvEUliE_EEvRNS_18TensorIteratorBaseERKT_EUliE_EEviT1_,@"STO_CUDA_ENTRY STV_DEFAULT"
_ZN2at6native18elementwise_kernelILi128ELi2EZNS0_22gpu_kernel_impl_nocastIZZZNS0_67_GLOBAL__N__bb565c37_34_ValidateCompressedIndicesKernel_cu_33a4b88b42_validate_compressed_sparse_indices_kernelILNS3_8CDimNameE0ENS3_18CUDAKernelLauncherENS3_14EmptyVecKernelENS3_8DummyVecELm0EEEvRKNS_6TensorESB_lllENKUlvE0_clEvENKUlvE_clEvEUliE_EEvRNS_18TensorIteratorBaseERKT_EUliE_EEviT1_:
.text._ZN2at6native18elementwise_kernelILi128ELi2EZNS0_22gpu_kernel_impl_nocastIZZZNS0_67_GLOBAL__N__bb565c37_34_ValidateCompressedIndicesKernel_cu_33a4b88b42_validate_compressed_sparse_indices_kernelILNS3_8CDimNameE0ENS3_18CUDAKernelLauncherENS3_14EmptyVecKernelENS3_8DummyVecELm0EEEvRKNS_6TensorESB_lllENKUlvE0_clEvENKUlvE_clEvEUliE_EEvRNS_18TensorIteratorBaseERKT_EUliE_EEviT1_:
        /* <DEDUP_REMOVED lines=312> */
.L_x_25683:
        /* <DEDUP_REMOVED lines=32> */
.L_x_25685:
[----:B------:R-:W-:Y:S05]  /*1580*/  BSYNC B6 ;  /* 0x0000000000067941 */ /* 0x000fea0003800000 */
.L_x_25684:
[----:B------:R0:W-:Y:S01]  /*1590*/  STG.E desc[UR36][R16.64], RZ ;  /* 0x000000ff10007986 */ /* 0x0001e2000c101924 */
[----:B------:R-:W-:-:S04]  /*15a0*/  LEA R5, R18, R19, 0x8 ;  /* 0x0000001312057211 */ /* 0x000fc800078e40ff */
[----:B------:R-:W-:-:S07]  /*15b0*/  IADD3 R5, R5, 0x80, RZ ;  /* 0x0000008005057810 */ /* 0x000fce0007ffe0ff */
.L_x_25682:
[----:B------:R-:W-:Y:S05]  /*15c0*/  BSYNC B7 ;  /* 0x0000000000077941 */ /* 0x000fea0003800000 */
.L_x_25681:
        /* <DEDUP_REMOVED lines=306> */
.L_x_25686:
        /* <DEDUP_REMOVED lines=32> */
.L_x_25688:
[----:B------:R-:W-:Y:S05]  /*2af0*/  BSYNC B6 ;  /* 0x0000000000067941 */ /* 0x000fea0003800000 */
.L_x_25687:
[----:B------:R-:W-:Y:S01]  /*2b00*/  STG.E desc[UR36][R16.64], RZ ;  /* 0x000000ff10007986 */ /* 0x000fe2000c101924 */
[----:B------:R-:W-:Y:S05]  /*2b10*/  EXIT ;  /* 0x000000000000794d */ /* 0x000fea0003800000 */
.L_x_25689:
        /* <DEDUP_REMOVED lines=14> */
.L_x_32335:


//--------------------- .text._ZN2at6native27unrolled_elementwise_kernelIZZZNS0_67_GLOBAL__N__bb565c37_34_ValidateCompressedIndicesKernel_cu_33a4b88b42_validate_compressed_sparse_indices_kernelILNS2_8CDimNameE0ENS2_18CUDAKernelLauncherENS2_14EmptyVecKernelENS2_8DummyVecELm0EEEvRKNS_6TensorESA_lllENKUlvE0_clEvENKUlvE_clEvEUliE_St5arrayIPcLm2EELi4E23TrivialOffsetCalculatorILi1EjESI_NS0_6memory15LoadWithoutCastENSJ_16StoreWithoutCastEEEviT_T0_T2_T3_T4_T5_ --------------------------
	.section	.text._ZN2at6native27unrolled_elementwise_kernelIZZZNS0_67_GLOBAL__N__bb565c37_34_ValidateCompressedIndicesKernel_cu_33a4b88b42_validate_compressed_sparse_indices_kernelILNS2_8CDimNameE0ENS2_18CUDAKernelLauncherENS2_14EmptyVecKernelENS2_8DummyVecELm0EEEvRKNS_6TensorESA_lllENKUlvE0_clEvENKUlvE_clEvEUliE_St5arrayIPcLm2EELi4E23TrivialOffsetCalculatorILi1EjESI_NS0_6memory15LoadWithoutCastENSJ_16StoreWithoutCastEEEviT_T0_T2_T3_T4_T5_,"ax",@progbits
	.align	128
        .global         _ZN2at6native27unrolled_elementwise_kernelIZZZNS0_67_GLOBAL__N__bb565c37_34_ValidateCompressedIndicesKernel_cu_33a4b88b42_validate_compressed_sparse_indices_kernelILNS2_8CDimNameE0ENS2_18CUDAKernelLauncherENS2_14EmptyVecKernelENS2_8DummyVecELm0EEEvRKNS_6TensorESA_lllENKUlvE0_clEvENKUlvE_clEvEUliE_St5arrayIPcLm2EELi4E23TrivialOffsetCalculatorILi1EjESI_NS0_6memory15LoadWithoutCastENSJ_16StoreWithoutCastEEEviT_T0_T2_T3_T4_T5_
        .type           _ZN2at6native27unrolled_elementwise_kernelIZZZNS0_67_GLOBAL__N__bb565c37_34_ValidateCompressedIndicesKernel_cu_33a4b88b42_validate_compressed_sparse_indices_kernelILNS2_8CDimNameE0ENS2_18CUDAKernelLauncherENS2_14EmptyVecKernelENS2_8DummyVecELm0EEEvRKNS_6TensorESA_lllENKUlvE0_clEvENKUlvE_clEvEUliE_St5arrayIPcLm2EELi4E23TrivialOffsetCalculatorILi1EjESI_NS0_6memory15LoadWithoutCastENSJ_16StoreWithoutCastEEEviT_T0_T2_T3_T4_T5_,@function
        .size           _ZN2at6native27unrolled_elementwise_kernelIZZZNS0_67_GLOBAL__N__bb565c37_34_ValidateCompressedIndicesKernel_cu_33a4b88b42_validate_compressed_sparse_indices_kernelILNS2_8CDimNameE0ENS2_18CUDAKernelLauncherENS2_14EmptyVecKernelENS2_8DummyVecELm0EEEvRKNS_6TensorESA_lllENKUlvE0_clEvENKUlvE_clEvEUliE_St5arrayIPcLm2EELi4E23TrivialOffsetCalculatorILi1EjESI_NS0_6memory15LoadWithoutCastENSJ_16StoreWithoutCastEEEviT_T0_T2_T3_T4_T5_,(.L_x_32336 - _ZN2at6native27unrolled_elementwise_kernelIZZZNS0_67_GLOBAL__N__bb565c37_34_ValidateCompressedIndicesKernel_cu_33a4b88b42_validate_compressed_sparse_indices_kernelILNS2_8CDimNameE0ENS2_18CUDAKernelLauncherENS2_14EmptyVecKernelENS2_8DummyVecELm0EEEvRKNS_6TensorESA_lllENKUlvE0_clEvENKUlvE_clEvEUliE_St5arrayIPcLm2EELi4E23TrivialOffsetCalculatorILi1EjESI_NS0_6memory15LoadWithoutCastENSJ_16StoreWithoutCastEEEviT_T0_T2_T3_T4_T5_)
        .other          _ZN2at6native27unrolled_elementwise_kernelIZZZNS0_67_GLOBAL__N__bb565c37_34_ValidateCompressedIndicesKernel_cu_33a4b88b42_validate_compressed_sparse_indices_kernelILNS2_8CDimNameE0ENS2_18CUDAKernelLauncherENS2_14EmptyVecKernelENS2_8DummyVecELm0EEEvRKNS_6TensorESA_lllENKUlvE0_clEvENKUlvE_clEvEUliE_St5arrayIPcLm2EELi4E23TrivialOffsetCalculatorILi1EjESI_NS0_6memory15LoadWithoutCastENSJ_16StoreWithoutCastEEEviT_T0_T2_T3_T4_T5_,@"STO_CUDA_ENTRY STV_DEFAULT"
_ZN2at6native27unrolled_elementwise_kernelIZZZNS0_67_GLOBAL__N__bb565c37_34_ValidateCompressedIndicesKernel_cu_33a4b88b42_validate_compressed_sparse_indices_kernelILNS2_8CDimNameE0ENS2_18CUDAKernelLauncherENS2_14EmptyVecKernelENS2_8DummyVecELm0EEEvRKNS_6TensorESA_lllENKUlvE0_clEvENKUlvE_clEvEUliE_St5arrayIPcLm2EELi4E23TrivialOffsetCalculatorILi1EjESI_NS0_6memory15LoadWithoutCastENSJ_16StoreWithoutCastEEEviT_T0_T2_T3_T4_T5_:
.text._ZN2at6native27unrolled_elementwise_kernelIZZZNS0_67_GLOBAL__N__bb565c37_34_ValidateCompressedIndicesKernel_cu_33a4b88b42_validate_compressed_sparse_indices_kernelILNS2_8CDimNameE0ENS2_18CUDAKernelLauncherENS2_14EmptyVecKernelENS2_8DummyVecELm0EEEvRKNS_6TensorESA_lllENKUlvE0_clEvENKUlvE_clEvEUliE_St5arrayIPcLm2EELi4E23TrivialOffsetCalculatorILi1EjESI_NS0_6memory15LoadWithoutCastENSJ_16StoreWithoutCastEEEviT_T0_T2_T3_T4_T5_:
        /* <DEDUP_REMOVED lines=60> */
.L_x_25691:
[----:B------:R-:W-:Y:S05]  /*03c0*/  BSYNC B6 ;  /* 0x0000000000067941 */ /* 0x000fea0003800000 */
.L_x_25690:
        /* <DEDUP_REMOVED lines=27> */
.L_x_25693:
[----:B------:R-:W-:Y:S05]  /*0580*/  BSYNC B6 ;  /* 0x0000000000067941 */ /* 0x000fea0003800000 */
.L_x_25692:
        /* <DEDUP_REMOVED lines=27> */
.L_x_25695:
[----:B------:R-:W-:Y:S05]  /*0740*/  BSYNC B6 ;  /* 0x0000000000067941 */ /* 0x000fea0003800000 */
.L_x_25694:
        /* <DEDUP_REMOVED lines=27> */
.L_x_25697:
[----:B------:R-:W-:Y:S05]  /*0900*/  BSYNC B6 ;  /* 0x0000000000067941 */ /* 0x000fea0003800000 */
.L_x_25696:
        /* <DEDUP_REMOVED lines=20> */
.L_x_25699:
[----:B------:R-:W-:Y:S05]  /*0a50*/  BSYNC B0 ;  /* 0x0000000000007941 */ /* 0x000fea0003800000 */
.L_x_25698:
[----:B------:R-:W-:-:S13]  /*0a60*/  ISETP.GE.AND P0, PT, R19, R16, PT ;  /* 0x000000101300720c */ /* 0x000fda0003f06270 */
[----:B------:R-:W-:Y:S05]  /*0a70*/  @P0 EXIT ;  /* 0x000000000000094d */ /* 0x000fea0003800000 */
[----:B01----:R-:W0:Y:S01]  /*0a80*/  LDC.64 R2, c[0x0][0x230] ;  /* 0x00008c00ff027b82 */ /* 0x003e220000000a00 */
[----:B------:R-:W-:-:S04]  /*0a90*/  IMAD R17, R17, 0x200, R19 ;  /* 0x0000020011117824 */ /* 0x000fc800078e0213 */
[----:B0-----:R-:W-:-:S05]  /*0aa0*/  IMAD.WIDE.U32 R2, R17, 0x4, R2 ;  /* 0x0000000411027825 */ /* 0x001fca00078e0002 */
[----:B------:R-:W-:Y:S01]  /*0ab0*/  STG.E desc[UR36][R2.64], RZ ;  /* 0x000000ff02007986 */ /* 0x000fe2000c101924 */
[----:B------:R-:W-:Y:S05]  /*0ac0*/  EXIT ;  /* 0x000000000000794d */ /* 0x000fea0003800000 */
.L_x_25700:
        /* <DEDUP_REMOVED lines=11> */
.L_x_32336:


//--------------------- .text._ZN2at6native29vectorized_elementwise_kernelILi2EZZZNS0_67_GLOBAL__N__bb565c37_34_ValidateCompressedIndicesKernel_cu_33a4b88b42_validate_compressed_sparse_indices_kernelILNS2_8CDimNameE0ENS2_18CUDAKernelLauncherENS2_14EmptyVecKernelENS2_8DummyVecELm0EEEvRKNS_6TensorESA_lllENKUlvE0_clEvENKUlvE_clEvEUliE_St5arrayIPcLm2EEEEviT0_T1_ --------------------------
	.section	.text._ZN2at6native29vectorized_elementwise_kernelILi2EZZZNS0_67_GLOBAL__N__bb565c37_34_ValidateCompressedIndicesKernel_cu_33a4b88b42_validate_compressed_sparse_indices_kernelILNS2_8CDimNameE0ENS2_18CUDAKernelLauncherENS2_14EmptyVecKernelENS2_8DummyVecELm0EEEvRKNS_6TensorESA_lllENKUlvE0_clEvENKUlvE_clEvEUliE_St5arrayIPcLm2EEEEviT0_T1_,"ax",@progbits
	.align	128
        .global         _ZN2at6native29vectorized_elementwise_kernelILi2EZZZNS0_67_GLOBAL__N__bb565c37_34_ValidateCompressedIndicesKernel_cu_33a4b88b42_validate_compressed_sparse_indices_kernelILNS2_8CDimNameE0ENS2_18CUDAKernelLauncherENS2_14EmptyVecKernelENS2_8DummyVecELm0EEEvRKNS_6TensorESA_lllENKUlvE0_clEvENKUlvE_clEvEUliE_St5arrayIPcLm2EEEEviT0_T1_
        .type           _ZN2at6native29vectorized_elementwise_kernelILi2EZZZNS0_67_GLOBAL__N__bb565c37_34_ValidateCompressedIndicesKernel_cu_33a4b88b42_validate_compressed_sparse_indices_kernelILNS2_8CDimNameE0ENS2_18CUDAKernelLauncherENS2_14EmptyVecKernelENS2_8DummyVecELm0EEEvRKNS_6TensorESA_lllENKUlvE0_clEvENKUlvE_clEvEUliE_St5arrayIPcLm2EEEEviT0_T1_,@function
        .size           _ZN2at6native29vectorized_elementwise_kernelILi2EZZZNS0_67_GLOBAL__N__bb565c37_34_ValidateCompressedIndicesKernel_cu_33a4b88b42_validate_compressed_sparse_indices_kernelILNS2_8CDimNameE0ENS2_18CUDAKernelLauncherENS2_14EmptyVecKernelENS2_8DummyVecELm0EEEvRKNS_6TensorESA_lllENKUlvE0_clEvENKUlvE_clEvEUliE_St5arrayIPcLm2EEEEviT0_T1_,(.L_x_32337 - _ZN2at6native29vectorized_elementwise_kernelILi2EZZZNS0_67_GLOBAL__N__bb565c37_34_ValidateCompressedIndicesKernel_cu_33a4b88b42_validate_compressed_sparse_indices_kernelILNS2_8CDimNameE0ENS2_18CUDAKernelLauncherENS2_14EmptyVecKernelENS2_8DummyVecELm0EEEvRKNS_6TensorESA_lllENKUlvE0_clEvENKUlvE_clEvEUliE_St5arrayIPcLm2EEEEviT0_T1_)
        .other          _ZN2at6native29vectorized_elementwise_kernelILi2EZZZNS0_67_GLOBAL__N__bb565c37_34_ValidateCompressedIndicesKernel_cu_33a4b88b42_validate_compressed_sparse_indices_kernelILNS2_8CDimNameE0ENS2_18CUDAKernelLauncherENS2_14EmptyVecKernelENS2_8DummyVecELm0EEEvRKNS_6TensorESA_lllENKUlvE0_clEvENKUlvE_clEvEUliE_St5arrayIPcLm2EEEEviT0_T1_,@"STO_CUDA_ENTRY STV_DEFAULT"
_ZN2at6native29vectorized_elementwise_kernelILi2EZZZNS0_67_GLOBAL__N__bb565c37_34_ValidateCompressedIndicesKernel_cu_33a4b88b42_validate_compressed_sparse_indices_kernelILNS2_8CDimNameE0ENS2_18CUDAKernelLauncherENS2_14EmptyVecKernelENS2_8DummyVecELm0EEEvRKNS_6TensorESA_lllENKUlvE0_clEvENKUlvE_clEvEUliE_St5arrayIPcLm2EEEEviT0_T1_:
.text._ZN2at6native29vectorized_elementwise_kernelILi2EZZZNS0_67_GLOBAL__N__bb565c37_34_ValidateCompressedIndicesKernel_cu_33a4b88b42_validate_compressed_sparse_indices_kernelILNS2_8CDimNameE0ENS2_18CUDAKernelLauncherENS2_14EmptyVecKernelENS2_8DummyVecELm0EEEvRKNS_6TensorESA_lllENKUlvE0_clEvENKUlvE_clEvEUliE_St5arrayIPcLm2EEEEviT0_T1_:
        /* <DEDUP_REMOVED lines=41> */
.L_x_25703:
[----:B------:R-:W-:Y:S05]  /*0290*/  BSYNC B6 ;  /* 0x0000000000067941 */ /* 0x000fea0003800000 */
.L_x_25702:
        /* <DEDUP_REMOVED lines=25> */
.L_x_25705:
[----:B------:R-:W-:Y:S05]  /*0430*/  BSYNC B6 ;  /* 0x0000000000067941 */ /* 0x000fea0003800000 */
.L_x_25704:
        /* <DEDUP_REMOVED lines=25> */
.L_x_25707:
[----:B------:R-:W-:Y:S05]  /*05d0*/  BSYNC B6 ;  /* 0x0000000000067941 */ /* 0x000fea0003800000 */
.L_x_25706:
        /* <DEDUP_REMOVED lines=25> */
.L_x_25709:
[----:B------:R-:W-:Y:S05]  /*0770*/  BSYNC B6 ;  /* 0x0000000000067941 */ /* 0x000fea0003800000 */
.L_x_25708:
        /* <DEDUP_REMOVED lines=25> */
.L_x_25711:
[----:B------:R-:W-:Y:S05]  /*0910*/  BSYNC B6 ;  /* 0x0000000000067941 */ /* 0x000fea0003800000 */
.L_x_25710:
        /* <DEDUP_REMOVED lines=25> */
.L_x_25713:
[----:B------:R-:W-:Y:S05]  /*0ab0*/  BSYNC B6 ;  /* 0x0000000000067941 */ /* 0x000fea0003800000 */
.L_x_25712:
        /* <DEDUP_REMOVED lines=25> */
.L_x_25715:
[----:B------:R-:W-:Y:S05]  /*0c50*/  BSYNC B6 ;  /* 0x0000000000067941 */ /* 0x000fea0003800000 */
.L_x_25714:
        /* <DEDUP_REMOVED lines=25> */
.L_x_25717:
[----:B------:R-:W-:Y:S05]  /*0df0*/  BSYNC B6 ;  /* 0x0000000000067941 */ /* 0x000fea0003800000 */
.L_x_25716:
        /* <DEDUP_REMOVED lines=8> */
.L_x_25701:
        /* <DEDUP_REMOVED lines=82> */
.L_x_25719:
[----:B------:R-:W-:Y:S05]  /*13a0*/  BSYNC B6 ;  /* 0x0000000000067941 */ /* 0x000fea0003800000 */
.L_x_25718:
        /* <DEDUP_REMOVED lines=27> */
.L_x_25721:
[----:B------:R-:W-:Y:S05]  /*1560*/  BSYNC B6 ;  /* 0x0000000000067941 */ /* 0x000fea0003800000 */
.L_x_25720:
        /* <DEDUP_REMOVED lines=27> */
.L_x_25723:
[----:B------:R-:W-:Y:S05]  /*1720*/  BSYNC B6 ;  /* 0x0000000000067941 */ /* 0x000fea0003800000 */
.L_x_25722:
        /* <DEDUP_REMOVED lines=27> */
.L_x_25725:
[----:B------:R-:W-:Y:S05]  /*18e0*/  BSYNC B6 ;  /* 0x0000000000067941 */ /* 0x000fea0003800000 */
.L_x_25724:
        /* <DEDUP_REMOVED lines=27> */
.L_x_25727:
[----:B------:R-:W-:Y:S05]  /*1aa0*/  BSYNC B6 ;  /* 0x0000000000067941 */ /* 0x000fea0003800000 */
.L_x_25726:
        /* <DEDUP_REMOVED lines=27> */
.L_x_25729:
[----:B------:R-:W-:Y:S05]  /*1c60*/  BSYNC B6 ;  /* 0x0000000000067941 */ /* 0x000fea0003800000 */
.L_x_25728:
        /* <DEDUP_REMOVED lines=27> */
.L_x_25731:
[----:B------:R-:W-:Y:S05]  /*1e20*/  BSYNC B6 ;  /* 0x0000000000067941 */ /* 0x000fea0003800000 */
.L_x_25730:
        /* <DEDUP_REMOVED lines=27> */
.L_x_25733:
[----:B------:R-:W-:Y:S05]  /*1fe0*/  BSYNC B6 ;  /* 0x0000000000067941 */ /* 0x000fea0003800000 */
.L_x_25732:
        /* <DEDUP_REMOVED lines=23> */
.L_x_25736:
[----:B------:R-:W-:-:S13]  /*2160*/  ISETP.GE.AND P0, PT, R16, R25, PT ;  /* 0x000000191000720c */ /* 0x000fda0003f06270 */
[----:B------:R-:W-:Y:S05]  /*2170*/  @P0 BRA `(.L_x_25738) ;  /* 0x0000000000300947 */ /* 0x000fea0003800000 */
[----:B-1----:R-:W1:Y:S01]  /*2180*/  LDC.64 R2, c[0x0][0x230] ;  /* 0x00008c00ff027b82 */ /* 0x002e620000000a00 */
[----:B0-----:R-:W-:Y:S02]  /*2190*/  IMAD.IADD R5, R27, 0x1, R16 ;  /* 0x000000011b057824 */ /* 0x001fe400078e0210 */
[----:B------:R-:W-:Y:S02]  /*21a0*/  VIADD R16, R16, 0x80 ;  /* 0x0000008010107836 */ /* 0x000fe40000000000 */
[----:B-1----:R-:W-:-:S05]  /*21b0*/  IMAD.WIDE.U32 R2, R5, 0x4, R2 ;  /* 0x0000000405027825 */ /* 0x002fca00078e0002 */
[----:B------:R1:W-:Y:S02]  /*21c0*/  STG.E desc[UR36][R2.64], RZ ;  /* 0x000000ff02007986 */ /* 0x0003e4000c101924 */
.L_x_25737:
[----:B------:R-:W-:-:S13]  /*21d0*/  ISETP.GE.AND P0, PT, R16, R25, PT ;  /* 0x000000191000720c */ /* 0x000fda0003f06270 */
[----:B------:R-:W-:Y:S05]  /*21e0*/  @P0 BRA `(.L_x_25739) ;  /* 0x0000000000340947 */ /* 0x000fea0003800000 */
[----:B01----:R-:W0:Y:S01]  /*21f0*/  LDC.64 R2, c[0x0][0x230] ;  /* 0x00008c00ff027b82 */ /* 0x003e220000000a00 */
[----:B------:R-:W-:Y:S01]  /*2200*/  IADD3 R5, R27, R16, RZ ;  /* 0x000000101b057210 */ /* 0x000fe20007ffe0ff */
[----:B------:R-:W-:-:S04]  /*2210*/  VIADD R16, R16, 0x80 ;  /* 0x0000008010107836 */ /* 0x000fc80000000000 */
[----:B0-----:R-:W-:-:S05]  /*2220*/  IMAD.WIDE.U32 R2, R5, 0x4, R2 ;  /* 0x0000000405027825 */ /* 0x001fca00078e0002 */
[----:B------:R2:W-:Y:S02]  /*2230*/  STG.E desc[UR36][R2.64], RZ ;  /* 0x000000ff02007986 */ /* 0x0005e4000c101924 */
.L_x_25738:
        /* <DEDUP_REMOVED lines=8> */
.L_x_25739:
[----:B------:R-:W-:Y:S05]  /*22c0*/  BSYNC B1 ;  /* 0x0000000000017941 */ /* 0x000fea0003800000 */
.L_x_25735:
[----:B------:R-:W-:-:S13]  /*22d0*/  ISETP.GE.AND P0, PT, R16, R25, PT ;  /* 0x000000191000720c */ /* 0x000fda0003f06270 */
[----:B012---:R-:W0:Y:S01]  /*22e0*/  @!P0 LDC.64 R2, c[0x0][0x230] ;  /* 0x00008c00ff028b82 */ /* 0x007e220000000a00 */
[----:B------:R-:W-:Y:S01]  /*22f0*/  @!P0 IADD3 R5, R27, R16, RZ ;  /* 0x000000101b058210 */ /* 0x000fe20007ffe0ff */
[----:B------:R-:W-:-:S04]  /*2300*/  @!P0 VIADD R16, R16, 0x80 ;  /* 0x0000008010108836 */ /* 0x000fc80000000000 */
[----:B0-----:R-:W-:-:S05]  /*2310*/  @!P0 IMAD.WIDE.U32 R2, R5, 0x4, R2 ;  /* 0x0000000405028825 */ /* 0x001fca00078e0002 */
[----:B------:R3:W-:Y:S02]  /*2320*/  @!P0 STG.E desc[UR36][R2.64], RZ ;  /* 0x000000ff02008986 */ /* 0x0007e4000c101924 */
.L_x_25740:
[----:B------:R-:W-:Y:S05]  /*2330*/  BSYNC B0 ;  /* 0x0000000000007941 */ /* 0x000fea0003800000 */
.L_x_25734:
[----:B------:R-:W-:-:S13]  /*2340*/  ISETP.GE.AND P0, PT, R16, R25, PT ;  /* 0x000000191000720c */ /* 0x000fda0003f06270 */
[----:B------:R-:W-:Y:S05]  /*2350*/  @P0 EXIT ;  /* 0x000000000000094d */ /* 0x000fea0003800000 */
[----:B-123--:R-:W1:Y:S01]  /*2360*/  LDC.64 R2, c[0x0][0x230] ;  /* 0x00008c00ff027b82 */ /* 0x00ee620000000a00 */
[----:B------:R-:W-:-:S04]  /*2370*/  IMAD.IADD R27, R27, 0x1, R16 ;  /* 0x000000011b1b7824 */ /* 0x000fc800078e0210 */
[----:B-1----:R-:W-:-:S05]  /*2380*/  IMAD.WIDE.U32 R2, R27, 0x4, R2 ;  /* 0x000000041b027825 */ /* 0x002fca00078e0002 */
[----:B------:R-:W-:Y:S01]  /*2390*/  STG.E desc[UR36][R2.64], RZ ;  /* 0x000000ff02007986 */ /* 0x000fe2000c101924 */
[----:B------:R-:W-:Y:S05]  /*23a0*/  EXIT ;  /* 0x000000000000794d */ /* 0x000fea0003800000 */
.L_x_25741:
        /* <DEDUP_REMOVED lines=13> */
.L_x_32337:


//--------------------- .text._ZN2at6native29vectorized_elementwise_kernelILi4EZZZNS0_67_GLOBAL__N__bb565c37_34_ValidateCompressedIndicesKernel_cu_33a4b88b42_validate_compressed_sparse_indices_kernelILNS2_8CDimNameE0ENS2_18CUDAKernelLauncherENS2_14EmptyVecKernelENS2_8DummyVecELm0EEEvRKNS_6TensorESA_lllENKUlvE0_clEvENKUlvE_clEvEUliE_St5arrayIPcLm2EEEEviT0_T1_ --------------------------
	.section	.text._ZN2at6native29vectorized_elementwise_kernelILi4EZZZNS0_67_GLOBAL__N__bb565c37_34_ValidateCompressedIndicesKernel_cu_33a4b88b42_validate_compressed_sparse_indices_kernelILNS2_8CDimNameE0ENS2_18CUDAKernelLauncherENS2_14EmptyVecKernelENS2_8DummyVecELm0EEEvRKNS_6TensorESA_lllENKUlvE0_clEvENKUlvE_clEvEUliE_St5arrayIPcLm2EEEEviT0_T1_,"ax",@progbits
	.align	128
        .global         _ZN2at6native29vectorized_elementwise_kernelILi4EZZZNS0_67_GLOBAL__N__bb565c37_34_ValidateCompressedIndicesKernel_cu_33a4b88b42_validate_compressed_sparse_indices_kernelILNS2_8CDimNameE0ENS2_18CUDAKernelLauncherENS2_14EmptyVecKernelENS2_8DummyVecELm0EEEvRKNS_6TensorESA_lllENKUlvE0_clEvENKUlvE_clEvEUliE_St5arrayIPcLm2EEEEviT0_T1_
        .type           _ZN2at6native29vectorized_elementwise_kernelILi4EZZZNS0_67_GLOBAL__N__bb565c37_34_ValidateCompressedIndicesKernel_cu_33a4b88b42_validate_compressed_sparse_indices_kernelILNS2_8CDimNameE0ENS2_18CUDAKernelLauncherENS2_14EmptyVecKernelENS2_8DummyVecELm0EEEvRKNS_6TensorESA_lllENKUlvE0_clEvENKUlvE_clEvEUliE_St5arrayIPcLm2EEEEviT0_T1_,@function
        .size           _ZN2at6native29vectorized_elementwise_kernelILi4EZZZNS0_67_GLOBAL__N__bb565c37_34_ValidateCompressedIndicesKernel_cu_33a4b88b42_validate_compressed_sparse_indices_kernelILNS2_8CDimNameE0ENS2_18CUDAKernelLauncherENS2_14EmptyVecKernelENS2_8DummyVecELm0EEEvRKNS_6TensorESA_lllENKUlvE0_clEvENKUlvE_clEvEUliE_St5arrayIPcLm2EEEEviT0_T1_,(.L_x_32338 - _ZN2at6native29vectorized_elementwise_kernelILi4EZZZNS0_67_GLOBAL__N__bb565c37_34_ValidateCompressedIndicesKernel_cu_33a4b88b42_validate_compressed_sparse_indices_kernelILNS2_8CDimNameE0ENS2_18CUDAKernelLauncherENS2_14EmptyVecKernelENS2_8DummyVecELm0EEEvRKNS_6TensorESA_lllENKUlvE0_clEvENKUlvE_clEvEUliE_St5arrayIPcLm2EEEEviT0_T1_)
        .other          _ZN2at6native29vectorized_elementwise_kernelILi4EZZZNS0_67_GLOBAL__N__bb565c37_34_ValidateCompressedIndicesKernel_cu_33a4b88b42_validate_compressed_sparse_indices_kernelILNS2_8CDimNameE0ENS2_18CUDAKernelLauncherENS2_14EmptyVecKernelENS2_8DummyVecELm0EEEvRKNS_6TensorESA_lllENKUlvE0_clEvENKUlvE_clEvEUliE_St5arrayIPcLm2EEEEviT0_T1_,@"STO_CUDA_ENTRY STV_DEFAULT"
_ZN2at6native29vectorized_elementwise_kernelILi4EZZZNS0_67_GLOBAL__N__bb565c37_34_ValidateCompressedIndicesKernel_cu_33a4b88b42_validate_compressed_sparse_indices_kernelILNS2_8CDimNameE0ENS2_18CUDAKernelLauncherENS2_14EmptyVecKernelENS2_8DummyVecELm0EEEvRKNS_6TensorESA_lllENKUlvE0_clEvENKUlvE_clEvEUliE_St5arrayIPcLm2EEEEviT0_T1_:
.text._ZN2at6native29vectorized_elementwise_kernelILi4EZZZNS0_67_GLOBAL__N__bb565c37_34_ValidateCompressedIndicesKernel_cu_33a4b88b42_validate_compressed_sparse_indices_kernelILNS2_8CDimNameE0ENS2_18CUDAKernelLauncherENS2_14EmptyVecKernelENS2_8DummyVecELm0EEEvRKNS_6TensorESA_lllENKUlvE0_clEvENKUlvE_clEvEUliE_St5arrayIPcLm2EEEEviT0_T1_:
        /* <DEDUP_REMOVED lines=39> */
.L_x_25744:
[----:B------:R-:W-:Y:S05]  /*0270*/  BSYNC B6 ;  /* 0x0000000000067941 */ /* 0x000fea0003800000 */
.L_x_25743:
        /* <DEDUP_REMOVED lines=25> */
.L_x_25746:
[----:B------:R-:W-:Y:S05]  /*0410*/  BSYNC B6 ;  /* 0x0000000000067941 */ /* 0x000fea0003800000 */
.L_x_25745:
        /* <DEDUP_REMOVED lines=25> */
.L_x_25748:
[----:B------:R-:W-:Y:S05]  /*05b0*/  BSYNC B6 ;  /* 0x0000000000067941 */ /* 0x000fea0003800000 */
.L_x_25747:
        /* <DEDUP_REMOVED lines=25> */
.L_x_25750:
[----:B------:R-:W-:Y:S05]  /*0750*/  BSYNC B6 ;  /* 0x0000000000067941 */ /* 0x000fea0003800000 */
.L_x_25749:
        /* <DEDUP_REMOVED lines=25> */
.L_x_25752:
[----:B------:R-:W-:Y:S05]  /*08f0*/  BSYNC B6 ;  /* 0x0000000000067941 */ /* 0x000fea0003800000 */
.L_x_25751:
        /* <DEDUP_REMOVED lines=25> */
.L_x_25754:
[----:B------:R-:W-:Y:S05]  /*0a90*/  BSYNC B6 ;  /* 0x0000000000067941 */ /* 0x000fea0003800000 */
.L_x_25753:
        /* <DEDUP_REMOVED lines=25> */
.L_x_25756:
[----:B------:R-:W-:Y:S05]  /*0c30*/  BSYNC B6 ;  /* 0x0000000000067941 */ /* 0x000fea0003800000 */
.L_x_25755:
        /* <DEDUP_REMOVED lines=25> */
.L_x_25758:
[----:B------:R-:W-:Y:S05]  /*0dd0*/  BSYNC B6 ;  /* 0x0000000000067941 */ /* 0x000fea0003800000 */
.L_x_25757:
[----:B------:R-:W0:Y:S02]  /*0de0*/  LDC.64 R4, c[0x0][0x230] ;  /* 0x00008c00ff047b82 */ /* 0x000e240000000a00 */
[----:B0-----:R-:W-:-:S04]  /*0df0*/  IMAD.WIDE.U32 R2, R2, 0x4, R4 ;  /* 0x0000000402027825 */ /* 0x001fc800078e0004 */
[----:B------:R-:W-:-:S05]  /*0e00*/  IMAD.WIDE R2, R22, 0x10, R2 ;  /* 0x0000001016027825 */ /* 0x000fca00078e0202 */
[----:B------:R-:W-:Y:S04]  /*0e10*/  STG.E.128 desc[UR36][R2.64], RZ ;  /* 0x000000ff02007986 */ /* 0x000fe8000c101d24 */
[----:B------:R-:W-:Y:S01]  /*0e20*/  STG.E.128 desc[UR36][R2.64+0x800], RZ ;  /* 0x000800ff02007986 */ /* 0x000fe2000c101d24 */
[----:B------:R-:W-:Y:S05]  /*0e30*/  EXIT ;  /* 0x000000000000794d */ /* 0x000fea0003800000 */
.L_x_25742:
        /* <DEDUP_REMOVED lines=81> */
.L_x_25760:
[----:B------:R-:W-:Y:S05]  /*1350*/  BSYNC B6 ;  /* 0x0000000000067941 */ /* 0x000fea0003800000 */
.L_x_25759:
        /* <DEDUP_REMOVED lines=27> */
.L_x_25762:
[----:B------:R-:W-:Y:S05]  /*1510*/  BSYNC B6 ;  /* 0x0000000000067941 */ /* 0x000fea0003800000 */
.L_x_25761:
        /* <DEDUP_REMOVED lines=27> */
.L_x_25764:
[----:B------:R-:W-:Y:S05]  /*16d0*/  BSYNC B6 ;  /* 0x0000000000067941 */ /* 0x000fea0003800000 */
.L_x_25763:
        /* <DEDUP_REMOVED lines=27> */
.L_x_25766:
[----:B------:R-:W-:Y:S05]  /*1890*/  BSYNC B6 ;  /* 0x0000000000067941 */ /* 0x000fea0003800000 */
.L_x_25765:
        /* <DEDUP_REMOVED lines=27> */
.L_x_25768:
[----:B------:R-:W-:Y:S05]  /*1a50*/  BSYNC B6 ;  /* 0x0000000000067941 */ /* 0x000fea0003800000 */
.L_x_25767:
        /* <DEDUP_REMOVED lines=27> */
.L_x_25770:
[----:B------:R-:W-:Y:S05]  /*1c10*/  BSYNC B6 ;  /* 0x0000000000067941 */ /* 0x000fea0003800000 */
.L_x_25769:
        /* <DEDUP_REMOVED lines=27> */
.L_x_25772:
[----:B------:R-:W-:Y:S05]  /*1dd0*/  BSYNC B6 ;  /* 0x0000000000067941 */ /* 0x000fea0003800000 */
.L_x_25771:
        /* <DEDUP_REMOVED lines=27> */
.L_x_25774:
[----:B------:R-:W-:Y:S05]  /*1f90*/  BSYNC B6 ;  /* 0x0000000000067941 */ /* 0x000fea0003800000 */
.L_x_25773:
        /* <DEDUP_REMOVED lines=23> */
.L_x_25777:
[----:B------:R-:W-:-:S13]  /*2110*/  ISETP.GE.AND P0, PT, R17, R26, PT ;  /* 0x0000001a1100720c */ /* 0x000fda0003f06270 */
[----:B------:R-:W-:Y:S05]  /*2120*/  @P0 BRA `(.L_x_25779) ;  /* 0x0000000000300947 */ /* 0x000fea0003800000 */
[----:B01----:R-:W0:Y:S01]  /*2130*/  LDC.64 R4, c[0x0][0x230] ;  /* 0x00008c00ff047b82 */ /* 0x003e220000000a00 */
[----:B------:R-:W-:Y:S02]  /*2140*/  IMAD.IADD R3, R2, 0x1, R17 ;  /* 0x0000000102037824 */ /* 0x000fe400078e0211 */
[----:B------:R-:W-:Y:S02]  /*2150*/  VIADD R17, R17, 0x80 ;  /* 0x0000008011117836 */ /* 0x000fe40000000000 */
[----:B0-----:R-:W-:-:S05]  /*2160*/  IMAD.WIDE.U32 R4, R3, 0x4, R4 ;  /* 0x0000000403047825 */ /* 0x001fca00078e0004 */
[----:B------:R1:W-:Y:S02]  /*2170*/  STG.E desc[UR36][R4.64], RZ ;  /* 0x000000ff04007986 */ /* 0x0003e4000c101924 */
.L_x_25778:
[----:B------:R-:W-:-:S13]  /*2180*/  ISETP.GE.AND P0, PT, R17, R26, PT ;  /* 0x0000001a1100720c */ /* 0x000fda0003f06270 */
[----:B------:R-:W-:Y:S05]  /*2190*/  @P0 BRA `(.L_x_25780) ;  /* 0x0000000000340947 */ /* 0x000fea0003800000 */
[----:B01----:R-:W0:Y:S01]  /*21a0*/  LDC.64 R4, c[0x0][0x230] ;  /* 0x00008c00ff047b82 */ /* 0x003e220000000a00 */
[----:B------:R-:W-:Y:S01]  /*21b0*/  IADD3 R3, R2, R17, RZ ;  /* 0x0000001102037210 */ /* 0x000fe20007ffe0ff */
[----:B------:R-:W-:-:S04]  /*21c0*/  VIADD R17, R17, 0x80 ;  /* 0x0000008011117836 */ /* 0x000fc80000000000 */
[----:B0-----:R-:W-:-:S05]  /*21d0*/  IMAD.WIDE.U32 R4, R3, 0x4, R4 ;  /* 0x0000000403047825 */ /* 0x001fca00078e0004 */
[----:B------:R2:W-:Y:S02]  /*21e0*/  STG.E desc[UR36][R4.64], RZ ;  /* 0x000000ff04007986 */ /* 0x0005e4000c101924 */
.L_x_25779:
        /* <DEDUP_REMOVED lines=8> */
.L_x_25780:
[----:B------:R-:W-:Y:S05]  /*2270*/  BSYNC B1 ;  /* 0x0000000000017941 */ /* 0x000fea0003800000 */
.L_x_25776:
[----:B------:R-:W-:-:S13]  /*2280*/  ISETP.GE.AND P0, PT, R17, R26, PT ;  /* 0x0000001a1100720c */ /* 0x000fda0003f06270 */
[----:B012---:R-:W0:Y:S01]  /*2290*/  @!P0 LDC.64 R4, c[0x0][0x230] ;  /* 0x00008c00ff048b82 */ /* 0x007e220000000a00 */
[----:B------:R-:W-:Y:S01]  /*22a0*/  @!P0 IADD3 R3, R2, R17, RZ ;  /* 0x0000001102038210 */ /* 0x000fe20007ffe0ff */
[----:B------:R-:W-:-:S04]  /*22b0*/  @!P0 VIADD R17, R17, 0x80 ;  /* 0x0000008011118836 */ /* 0x000fc80000000000 */
[----:B0-----:R-:W-:-:S05]  /*22c0*/  @!P0 IMAD.WIDE.U32 R4, R3, 0x4, R4 ;  /* 0x0000000403048825 */ /* 0x001fca00078e0004 */
[----:B------:R3:W-:Y:S02]  /*22d0*/  @!P0 STG.E desc[UR36][R4.64], RZ ;  /* 0x000000ff04008986 */ /* 0x0007e4000c101924 */
.L_x_25781:
[----:B------:R-:W-:Y:S05]  /*22e0*/  BSYNC B0 ;  /* 0x0000000000007941 */ /* 0x000fea0003800000 */
.L_x_25775:
[----:B------:R-:W-:-:S13]  /*22f0*/  ISETP.GE.AND P0, PT, R17, R26, PT ;  /* 0x0000001a1100720c */ /* 0x000fda0003f06270 */
[----:B------:R-:W-:Y:S05]  /*2300*/  @P0 EXIT ;  /* 0x000000000000094d */ /* 0x000fea0003800000 */
[----:B0123--:R-:W0:Y:S01]  /*2310*/  LDC.64 R4, c[0x0][0x230] ;  /* 0x00008c00ff047b82 */ /* 0x00fe220000000a00 */
[----:B------:R-:W-:-:S04]  /*2320*/  IMAD.IADD R3, R2, 0x1, R17 ;  /* 0x0000000102037824 */ /* 0x000fc800078e0211 */
[----:B0-----:R-:W-:-:S05]  /*2330*/  IMAD.WIDE.U32 R2, R3, 0x4, R4 ;  /* 0x0000000403027825 */ /* 0x001fca00078e0004 */
[----:B------:R-:W-:Y:S01]  /*2340*/  STG.E desc[UR36][R2.64], RZ ;  /* 0x000000ff02007986 */ /* 0x000fe2000c101924 */
[----:B------:R-:W-:Y:S05]  /*2350*/  EXIT ;  /* 0x000000000000794d */ /* 0x000fea0003800000 */
.L_x_25782:
        /* <DEDUP_REMOVED lines=10> */
.L_x_32338:


//--------------------- .text._ZN2at6native29vectorized_elementwise_kernelILi8EZZZNS0_67_GLOBAL__N__bb565c37_34_ValidateCompressedIndicesKernel_cu_33a4b88b42_validate_compressed_sparse_indices_kernelILNS2_8CDimNameE0ENS2_18CUDAKernelLauncherENS2_14EmptyVecKernelENS2_8DummyVecELm0EEEvRKNS_6TensorESA_lllENKUlvE0_clEvENKUlvE_clEvEUliE_St5arrayIPcLm2EEEEviT0_T1_ --------------------------
	.section	.text._ZN2at6native29vectorized_elementwise_kernelILi8EZZZNS0_67_GLOBAL__N__bb565c37_34_ValidateCompressedIndicesKernel_cu_33a4b88b42_validate_compressed_sparse_indices_kernelILNS2_8CDimNameE0ENS2_18CUDAKernelLauncherENS2_14EmptyVecKernelENS2_8DummyVecELm0EEEvRKNS_6TensorESA_lllENKUlvE0_clEvENKUlvE_clEvEUliE_St5arrayIPcLm2EEEEviT0_T1_,"ax",@progbits
	.align	128
        .global         _ZN2at6native29vectorized_elementwise_kernelILi8EZZZNS0_67_GLOBAL__N__bb565c37_34_ValidateCompressedIndicesKernel_cu_33a4b88b42_validate_compressed_sparse_indices_kernelILNS2_8CDimNameE0ENS2_18CUDAKernelLauncherENS2_14EmptyVecKernelENS2_8DummyVecELm0EEEvRKNS_6TensorESA_lllENKUlvE0_clEvENKUlvE_clEvEUliE_St5arrayIPcLm2EEEEviT0_T1_
        .type           _ZN2at6native29vectorized_elementwise_kernelILi8EZZZNS0_67_GLOBAL__N__bb565c37_34_ValidateCompressedIndicesKernel_cu_33a4b88b42_validate_compressed_sparse_indices_kernelILNS2_8CDimNameE0ENS2_18CUDAKernelLauncherENS2_14EmptyVecKernelENS2_8DummyVecELm0EEEvRKNS_6TensorESA_lllENKUlvE0_clEvENKUlvE_clEvEUliE_St5arrayIPcLm2EEEEviT0_T1_,@function
        .size           _ZN2at6native29vectorized_elementwise_kernelILi8EZZZNS0_67_GLOBAL__N__bb565c37_34_ValidateCompressedIndicesKernel_cu_33a4b88b42_validate_compressed_sparse_indices_kernelILNS2_8CDimNameE0ENS2_18CUDAKernelLauncherENS2_14EmptyVecKernelENS2_8DummyVecELm0EEEvRKNS_6TensorESA_lllENKUlvE0_clEvENKUlvE_clEvEUliE_St5arrayIPcLm2EEEEviT0_T1_,(.L_x_32339 - _ZN2at6native29vectorized_elementwise_kernelILi8EZZZNS0_67_GLOBAL__N__bb565c37_34_ValidateCompressedIndicesKernel_cu_33a4b88b42_validate_compressed_sparse_indices_kernelILNS2_8CDimNameE0ENS2_18CUDAKernelLauncherENS2_14EmptyVecKernelENS2_8DummyVecELm0EEEvRKNS_6TensorESA_lllENKUlvE0_clEvENKUlvE_clEvEUliE_St5arrayIPcLm2EEEEviT0_T1_)
        .other          _ZN2at6native29vectorized_elementwise_kernelILi8EZZZNS0_67_GLOBAL__N__bb565c37_34_ValidateCompressedIndicesKernel_cu_33a4b88b42_validate_compressed_sparse_indices_kernelILNS2_8CDimNameE0ENS2_18CUDAKernelLauncherENS2_14EmptyVecKernelENS2_8DummyVecELm0EEEvRKNS_6TensorESA_lllENKUlvE0_clEvENKUlvE_clEvEUliE_St5arrayIPcLm2EEEEviT0_T1_,@"STO_CUDA_ENTRY STV_DEFAULT"
_ZN2at6native29vectorized_elementwise_kernelILi8EZZZNS0_67_GLOBAL__N__bb565c37_34_ValidateCompressedIndicesKernel_cu_33a4b88b42_validate_compressed_sparse_indices_kernelILNS2_8CDimNameE0ENS2_18CUDAKernelLauncherENS2_14EmptyVecKernelENS2_8DummyVecELm0EEEvRKNS_6TensorESA_lllENKUlvE0_clEvENKUlvE_clEvEUliE_St5arrayIPcLm2EEEEviT0_T1_:
.text._ZN2at6native29vectorized_elementwise_kernelILi8EZZZNS0_67_GLOBAL__N__bb565c37_34_ValidateCompressedIndicesKernel_cu_33a4b88b42_validate_compressed_sparse_indices_kernelILNS2_8CDimNameE0ENS2_18CUDAKernelLauncherENS2_14EmptyVecKernelENS2_8DummyVecELm0EEEvRKNS_6TensorESA_lllENKUlvE0_clEvENKUlvE_clEvEUliE_St5arrayIPcLm2EEEEviT0_T1_:
        /* <DEDUP_REMOVED lines=39> */
.L_x_25785:
[----:B------:R-:W-:Y:S05]  /*0270*/  BSYNC B6 ;  /* 0x0000000000067941 */ /* 0x000fea0003800000 */
.L_x_25784:
        /* <DEDUP_REMOVED lines=25> */
.L_x_25787:
[----:B------:R-:W-:Y:S05]  /*0410*/  BSYNC B6 ;  /* 0x0000000000067941 */ /* 0x000fea0003800000 */
.L_x_25786:
        /* <DEDUP_REMOVED lines=25> */
.L_x_25789:
[----:B------:R-:W-:Y:S05]  /*05b0*/  BSYNC B6 ;  /* 0x0000000000067941 */ /* 0x000fea0003800000 */
.L_x_25788:
        /* <DEDUP_REMOVED lines=25> */
.L_x_25791:
[----:B------:R-:W-:Y:S05]  /*0750*/  BSYNC B6 ;  /* 0x0000000000067941 */ /* 0x000fea0003800000 */
.L_x_25790:
        /* <DEDUP_REMOVED lines=25> */
.L_x_25793:
[----:B------:R-:W-:Y:S05]  /*08f0*/  BSYNC B6 ;  /* 0x0000000000067941 */ /* 0x000fea0003800000 */
.L_x_25792:
        /* <DEDUP_REMOVED lines=25> */
.L_x_25795:
[----:B------:R-:W-:Y:S05]  /*0a90*/  BSYNC B6 ;  /* 0x0000000000067941 */ /* 0x000fea0003800000 */
.L_x_25794:
        /* <DEDUP_REMOVED lines=25> */
.L_x_25797:
[----:B------:R-:W-:Y:S05]  /*0c30*/  BSYNC B6 ;  /* 0x0000000000067941 */ /* 0x000fea0003800000 */
.L_x_25796:
        /* <DEDUP_REMOVED lines=25> */
.L_x_25799:
[----:B------:R-:W-:Y:S05]  /*0dd0*/  BSYNC B6 ;  /* 0x0000000000067941 */ /* 0x000fea0003800000 */
.L_x_25798:
[----:B------:R-:W0:Y:S02]  /*0de0*/  LDC.64 R4, c[0x0][0x230] ;  /* 0x00008c00ff047b82 */ /* 0x000e240000000a00 */
[----:B0-----:R-:W-:-:S04]  /*0df0*/  IMAD.WIDE.U32 R2, R2, 0x4, R4 ;  /* 0x0000000402027825 */ /* 0x001fc800078e0004 */
[----:B------:R-:W-:-:S05]  /*0e00*/  IMAD.WIDE R2, R22, 0x20, R2 ;  /* 0x0000002016027825 */ /* 0x000fca00078e0202 */
[----:B------:R-:W-:Y:S04]  /*0e10*/  STG.E.128 desc[UR36][R2.64], RZ ;  /* 0x000000ff02007986 */ /* 0x000fe8000c101d24 */
[----:B------:R-:W-:Y:S01]  /*0e20*/  STG.E.128 desc[UR36][R2.64+0x10], RZ ;  /* 0x000010ff02007986 */ /* 0x000fe2000c101d24 */
[----:B------:R-:W-:Y:S05]  /*0e30*/  EXIT ;  /* 0x000000000000794d */ /* 0x000fea0003800000 */
.L_x_25783:
        /* <DEDUP_REMOVED lines=81> */
.L_x_25801:
[----:B------:R-:W-:Y:S05]  /*1350*/  BSYNC B6 ;  /* 0x0000000000067941 */ /* 0x000fea0003800000 */
.L_x_25800:
        /* <DEDUP_REMOVED lines=27> */
.L_x_25803:
[----:B------:R-:W-:Y:S05]  /*1510*/  BSYNC B6 ;  /* 0x0000000000067941 */ /* 0x000fea0003800000 */
.L_x_25802:
        /* <DEDUP_REMOVED lines=27> */
.L_x_25805:
[----:B------:R-:W-:Y:S05]  /*16d0*/  BSYNC B6 ;  /* 0x0000000000067941 */ /* 0x000fea0003800000 */
.L_x_25804:
        /* <DEDUP_REMOVED lines=27> */
.L_x_25807:
[----:B------:R-:W-:Y:S05]  /*1890*/  BSYNC B6 ;  /* 0x0000000000067941 */ /* 0x000fea0003800000 */
.L_x_25806:
        /* <DEDUP_REMOVED lines=27> */
.L_x_25809:
[----:B------:R-:W-:Y:S05]  /*1a50*/  BSYNC B6 ;  /* 0x0000000000067941 */ /* 0x000fea0003800000 */
.L_x_25808:
        /* <DEDUP_REMOVED lines=27> */
.L_x_25811:
[----:B------:R-:W-:Y:S05]  /*1c10*/  BSYNC B6 ;  /* 0x0000000000067941 */ /* 0x000fea0003800000 */
.L_x_25810:
        /* <DEDUP_REMOVED lines=27> */
.L_x_25813:
[----:B------:R-:W-:Y:S05]  /*1dd0*/  BSYNC B6 ;  /* 0x0000000000067941 */ /* 0x000fea0003800000 */
.L_x_25812:
        /* <DEDUP_REMOVED lines=27> */
.L_x_25815:
[----:B------:R-:W-:Y:S05]  /*1f90*/  BSYNC B6 ;  /* 0x0000000000067941 */ /* 0x000fea0003800000 */
.L_x_25814:
        /* <DEDUP_REMOVED lines=23> */
.L_x_25818:
[----:B------:R-:W-:-:S13]  /*2110*/  ISETP.GE.AND P0, PT, R17, R26, PT ;  /* 0x0000001a1100720c */ /* 0x000fda0003f06270 */
[----:B------:R-:W-:Y:S05]  /*2120*/  @P0 BRA `(.L_x_25820) ;  /* 0x0000000000300947 */ /* 0x000fea0003800000 */
[----:B01----:R-:W0:Y:S01]  /*2130*/  LDC.64 R4, c[0x0][0x230] ;  /* 0x00008c00ff047b82 */ /* 0x003e220000000a00 */
[----:B------:R-:W-:Y:S02]  /*2140*/  IMAD.IADD R3, R2, 0x1, R17 ;  /* 0x0000000102037824 */ /* 0x000fe400078e0211 */
[----:B------:R-:W-:Y:S02]  /*2150*/  VIADD R17, R17, 0x80 ;  /* 0x0000008011117836 */ /* 0x000fe40000000000 */
[----:B0-----:R-:W-:-:S05]  /*2160*/  IMAD.WIDE.U32 R4, R3, 0x4, R4 ;  /* 0x0000000403047825 */ /* 0x001fca00078e0004 */
[----:B------:R1:W-:Y:S02]  /*2170*/  STG.E desc[UR36][R4.64], RZ ;  /* 0x000000ff04007986 */ /* 0x0003e4000c101924 */
.L_x_25819:
[----:B------:R-:W-:-:S13]  /*2180*/  ISETP.GE.AND P0, PT, R17, R26, PT ;  /* 0x0000001a1100720c */ /* 0x000fda0003f06270 */
[----:B------:R-:W-:Y:S05]  /*2190*/  @P0 BRA `(.L_x_25821) ;  /* 0x0000000000340947 */ /* 0x000fea0003800000 */
[----:B01----:R-:W0:Y:S01]  /*21a0*/  LDC.64 R4, c[0x0][0x230] ;  /* 0x00008c00ff047b82 */ /* 0x003e220000000a00 */
[----:B------:R-:W-:Y:S01]  /*21b0*/  IADD3 R3, R2, R17, RZ ;  /* 0x0000001102037210 */ /* 0x000fe20007ffe0ff */
[----:B------:R-:W-:-:S04]  /*21c0*/  VIADD R17, R17, 0x80 ;  /* 0x0000008011117836 */ /* 0x000fc80000000000 */
[----:B0-----:R-:W-:-:S05]  /*21d0*/  IMAD.WIDE.U32 R4, R3, 0x4, R4 ;  /* 0x0000000403047825 */ /* 0x001fca00078e0004 */
[----:B------:R2:W-:Y:S02]  /*21e0*/  STG.E desc[UR36][R4.64], RZ ;  /* 0x000000ff04007986 */ /* 0x0005e4000c101924 */
.L_x_25820:
        /* <DEDUP_REMOVED lines=8> */
.L_x_25821:
[----:B------:R-:W-:Y:S05]  /*2270*/  BSYNC B1 ;  /* 0x0000000000017941 */ /* 0x000fea0003800000 */
.L_x_25817:
[----:B------:R-:W-:-:S13]  /*2280*/  ISETP.GE.AND P0, PT, R17, R26, PT ;  /* 0x0000001a1100720c */ /* 0x000fda0003f06270 */
[----:B012---:R-:W0:Y:S01]  /*2290*/  @!P0 LDC.64 R4, c[0x0][0x230] ;  /* 0x00008c00ff048b82 */ /* 0x007e220000000a00 */
[----:B------:R-:W-:Y:S01]  /*22a0*/  @!P0 IADD3 R3, R2, R17, RZ ;  /* 0x0000001102038210 */ /* 0x000fe20007ffe0ff */
[----:B------:R-:W-:-:S04]  /*22b0*/  @!P0 VIADD R17, R17, 0x80 ;  /* 0x0000008011118836 */ /* 0x000fc80000000000 */
[----:B0-----:R-:W-:-:S05]  /*22c0*/  @!P0 IMAD.WIDE.U32 R4, R3, 0x4, R4 ;  /* 0x0000000403048825 */ /* 0x001fca00078e0004 */
[----:B------:R3:W-:Y:S02]  /*22d0*/  @!P0 STG.E desc[UR36][R4.64], RZ ;  /* 0x000000ff04008986 */ /* 0x0007e4000c101924 */
.L_x_25822:
[----:B------:R-:W-:Y:S05]  /*22e0*/  BSYNC B0 ;  /* 0x0000000000007941 */ /* 0x000fea0003800000 */
.L_x_25816:
[----:B------:R-:W-:-:S13]  /*22f0*/  ISETP.GE.AND P0, PT, R17, R26, PT ;  /* 0x0000001a1100720c */ /* 0x000fda0003f06270 */
[----:B------:R-:W-:Y:S05]  /*2300*/  @P0 EXIT ;  /* 0x000000000000094d */ /* 0x000fea0003800000 */
[----:B0123--:R-:W0:Y:S01]  /*2310*/  LDC.64 R4, c[0x0][0x230] ;  /* 0x00008c00ff047b82 */ /* 0x00fe220000000a00 */
[----:B------:R-:W-:-:S04]  /*2320*/  IMAD.IADD R3, R2, 0x1, R17 ;  /* 0x0000000102037824 */ /* 0x000fc800078e0211 */
[----:B0-----:R-:W-:-:S05]  /*2330*/  IMAD.WIDE.U32 R2, R3, 0x4, R4 ;  /* 0x0000000403027825 */ /* 0x001fca00078e0004 */
[----:B------:R-:W-:Y:S01]  /*2340*/  STG.E desc[UR36][R2.64], RZ ;  /* 0x000000ff02007986 */ /* 0x000fe2000c101924 */
[----:B------:R-:W-:Y:S05]  /*2350*/  EXIT ;  /* 0x000000000000794d */ /* 0x000fea0003800000 */
.L_x_25823:
        /* <DEDUP_REMOVED lines=10> */
.L_x_32339:


//--------------------- .text._ZN2at6native18elementwise_kernelILi128ELi4EZNS0_15gpu_kernel_implIZZZNS0_67_GLOBAL__N__bb565c37_34_ValidateCompressedIndicesKernel_cu_33a4b88b42_validate_compressed_sparse_indices_kernelILNS3_8CDimNameE0ENS3_18CUDAKernelLauncherENS3_14EmptyVecKernelENS3_8DummyVecELm8EEEvRKNS_6TensorESB_lllENKUlvE1_clEvENKUlvE0_clEvEUllllllE_EEvRNS_18TensorIteratorBaseERKT_EUliE_EEviT1_ --------------------------
	.section	.text._ZN2at6native18elementwise_kernelILi128ELi4EZNS0_15gpu_kernel_implIZZZNS0_67_GLOBAL__N__bb565c37_34_ValidateCompressedIndicesKernel_cu_33a4b88b42_validate_compressed_sparse_indices_kernelILNS3_8CDimNameE0ENS3_18CUDAKernelLauncherENS3_14EmptyVecKernelENS3_8DummyVecELm8EEEvRKNS_6TensorESB_lllENKUlvE1_clEvENKUlvE0_clEvEUllllllE_EEvRNS_18TensorIteratorBaseERKT_EUliE_EEviT1_,"ax",@progbits
	.align	128
        .global         _ZN2at6native18elementwise_kernelILi128ELi4EZNS0_15gpu_kernel_implIZZZNS0_67_GLOBAL__N__bb565c37_34_ValidateCompressedIndicesKernel_cu_33a4b88b42_validate_compressed_sparse_indices_kernelILNS3_8CDimNameE0ENS3_18CUDAKernelLauncherENS3_14EmptyVecKernelENS3_8DummyVecELm8EEEvRKNS_6TensorESB_lllENKUlvE1_clEvENKUlvE0_clEvEUllllllE_EEvRNS_18TensorIteratorBaseERKT_EUliE_EEviT1_
        .type           _ZN2at6native18elementwise_kernelILi128ELi4EZNS0_15gpu_kernel_implIZZZNS0_67_GLOBAL__N__bb565c37_34_ValidateCompressedIndicesKernel_cu_33a4b88b42_validate_compressed_sparse_indices_kernelILNS3_8CDimNameE0ENS3_18CUDAKernelLauncherENS3_14EmptyVecKernelENS3_8DummyVecELm8EEEvRKNS_6TensorESB_lllENKUlvE1_clEvENKUlvE0_clEvEUllllllE_EEvRNS_18TensorIteratorBaseERKT_EUliE_EEviT1_,@function
        .size           _ZN2at6native18elementwise_kernelILi128ELi4EZNS0_15gpu_kernel_implIZZZNS0_67_GLOBAL__N__bb565c37_34_ValidateCompressedIndicesKernel_cu_33a4b88b42_validate_compressed_sparse_indices_kernelILNS3_8CDimNameE0ENS3_18CUDAKernelLauncherENS3_14EmptyVecKernelENS3_8DummyVecELm8EEEvRKNS_6TensorESB_lllENKUlvE1_clEvENKUlvE0_clEvEUllllllE_EEvRNS_18TensorIteratorBaseERKT_EUliE_EEviT1_,(.L_x_32242 - _ZN2at6native18elementwise_kernelILi128ELi4EZNS0_15gpu_kernel_implIZZZNS0_67_GLOBAL__N__bb565c37_34_ValidateCompressedIndicesKernel_cu_33a4b88b42_validate_compressed_sparse_indices_kernelILNS3_8CDimNameE0ENS3_18CUDAKernelLauncherENS3_14EmptyVecKernelENS3_8DummyVecELm8EEEvRKNS_6TensorESB_lllENKUlvE1_clEvENKUlvE0_clEvEUllllllE_EEvRNS_18TensorIteratorBaseERKT_EUliE_EEviT1_)
        .other          _ZN2at6native18elementwise_kernelILi128ELi4EZNS0_15gpu_kernel_implIZZZNS0_67_GLOBAL__N__bb565c37_34_ValidateCompressedIndicesKernel_cu_33a4b88b42_validate_compressed_sparse_indices_kernelILNS3_8CDimNameE0ENS3_18CUDAKernelLauncherENS3_14EmptyVecKernelENS3_8DummyVecELm8EEEvRKNS_6TensorESB_lllENKUlvE1_clEvENKUlvE0_clEvEUllllllE_EEvRNS_18TensorIteratorBaseERKT_EUliE_EEviT1_,@"STO_CUDA_ENTRY STV_DEFAULT"
_ZN2at6native18elementwise_kernelILi128ELi4EZNS0_15gpu_kernel_implIZZZNS0_67_GLOBAL__N__bb565c37_34_ValidateCompressedIndicesKernel_cu_33a4b88b42_validate_compressed_sparse_indices_kernelILNS3_8CDimNameE0ENS3_18CUDAKernelLauncherENS3_14EmptyVecKernelENS3_8DummyVecELm8EEEvRKNS_6TensorESB_lllENKUlvE1_clEvENKUlvE0_clEvEUllllllE_EEvRNS_18TensorIteratorBaseERKT_EUliE_EEviT1_:
.text._ZN2at6native18elementwise_kernelILi128ELi4EZNS0_15gpu_kernel_implIZZZNS0_67_GLOBAL__N__bb565c37_34_ValidateCompressedIndicesKernel_cu_33a4b88b42_validate_compressed_sparse_indices_kernelILNS3_8CDimNameE0ENS3_18CUDAKernelLauncherENS3_14EmptyVecKernelENS3_8DummyVecELm8EEEvRKNS_6TensorESB_lllENKUlvE1_clEvENKUlvE0_clEvEUllllllE_EEvRNS_18TensorIteratorBaseERKT_EUliE_EEviT1_:
        /* <DEDUP_REMOVED lines=466> */
.L_x_25826:
        /* <DEDUP_REMOVED lines=21> */
.L_x_25830:
[----:B------:R0:W5:Y:S01]  /*1e70*/  LDG.E.U8 R30, desc[UR36][R4.64] ;  /* 0x00000024041e7981 */ /* 0x000162000c1e1100 */
[----:B------:R-:W-:Y:S01]  /*1e80*/  IMAD.MOV.U32 R31, RZ, RZ, RZ ;  /* 0x000000ffff1f7224 */ /* 0x000fe200078e00ff */
[----:B------:R-:W-:Y:S06]  /*1e90*/  BRA `(.L_x_25832) ;  /* 0x0000000c00487947 */ /* 0x000fec0003800000 */
.L_x_25829:
        /* <DEDUP_REMOVED lines=8> */
.L_x_25834:
[----:B------:R-:W2:Y:S02]  /*1f20*/  LDG.E R30, desc[UR36][R4.64] ;  /* 0x00000024041e7981 */ /* 0x000ea4000c1e1900 */
[----:B--2---:R-:W-:Y:S01]  /*1f30*/  SHF.R.S32.HI R31, RZ, 0x1f, R30 ;  /* 0x0000001fff1f7819 */ /* 0x004fe2000001141e */
[----:B------:R-:W-:Y:S06]  /*1f40*/  BRA `(.L_x_25832) ;  /* 0x0000000c001c7947 */ /* 0x000fec0003800000 */
.L_x_25833:
[----:B------:R-:W2:Y:S02]  /*1f50*/  LDG.E.S16 R30, desc[UR36][R4.64] ;  /* 0x00000024041e7981 */ /* 0x000ea4000c1e1700 */
[----:B--2---:R-:W-:Y:S01]  /*1f60*/  SHF.R.S32.HI R31, RZ, 0x1f, R30 ;  /* 0x0000001fff1f7819 */ /* 0x004fe2000001141e */
[----:B------:R-:W-:Y:S06]  /*1f70*/  BRA `(.L_x_25832) ;  /* 0x0000000c00107947 */ /* 0x000fec0003800000 */
.L_x_25828:
        /* <DEDUP_REMOVED lines=9> */
.L_x_25836:
[----:B------:R-:W2:Y:S02]  /*2010*/  LDG.E.U16 R4, desc[UR36][R4.64] ;  /* 0x0000002404047981 */ /* 0x000ea4000c1e1500 */
[----:B--2---:R-:W-:-:S06]  /*2020*/  HADD2.F32 R30, -RZ, R4.H0_H0 ;  /* 0x20000004ff1e7230 */ /* 0x004fcc0000004100 */
[----:B------:R-:W0:Y:S01]  /*2030*/  F2I.S64.TRUNC R30, R30 ;  /* 0x0000001e001e7311 */ /* 0x000e22000020d900 */
[----:B------:R-:W-:Y:S05]  /*2040*/  BRA `(.L_x_25832) ;  /* 0x0000000800dc7947 */ /* 0x000fea0003800000 */
.L_x_25835:
        /* <DEDUP_REMOVED lines=9> */
.L_x_25838:
[----:B------:R-:W2:Y:S02]  /*20e0*/  LDG.E.U16 R4, desc[UR36][R4.64] ;  /* 0x0000002404047981 */ /* 0x000ea4000c1e1500 */
[----:B--2---:R-:W-:-:S06]  /*20f0*/  HADD2.F32 R30, -RZ, R4.H0_H0 ;  /* 0x20000004ff1e7230 */ /* 0x004fcc0000004100 */
[----:B------:R-:W0:Y:S01]  /*2100*/  F2I.S64.TRUNC R30, R30 ;  /* 0x0000001e001e7311 */ /* 0x000e22000020d900 */
[----:B------:R-:W-:Y:S05]  /*2110*/  BRA `(.L_x_25832) ;  /* 0x0000000800a87947 */ /* 0x000fea0003800000 */
.L_x_25837:
[----:B------:R-:W2:Y:S02]  /*2120*/  LDG.E.64 R4, desc[UR36][R4.64] ;  /* 0x0000002404047981 */ /* 0x000ea4000c1e1b00 */
[----:B--2---:R0:W1:Y:S01]  /*2130*/  F2I.S64.F64.TRUNC R30, R4 ;  /* 0x00000004001e7311 */ /* 0x004062000030d900 */
[----:B------:R-:W-:Y:S05]  /*2140*/  BRA `(.L_x_25832) ;  /* 0x00000008009c7947 */ /* 0x000fea0003800000 */
.L_x_25827:
        /* <DEDUP_REMOVED lines=13> */
.L_x_25841:
[----:B------:R-:W2:Y:S02]  /*2220*/  LDG.E.64 R4, desc[UR36][R4.64] ;  /* 0x0000002404047981 */ /* 0x000ea4000c1e1b00 */
[----:B--2---:R0:W1:Y:S01]  /*2230*/  F2I.S64.F64.TRUNC R30, R4 ;  /* 0x00000004001e7311 */ /* 0x004062000030d900 */
[----:B------:R-:W-:Y:S05]  /*2240*/  BRA `(.L_x_25832) ;  /* 0x00000008005c7947 */ /* 0x000fea0003800000 */
.L_x_25840:
        /* <DEDUP_REMOVED lines=27> */
.L_x_25843:
        /* <DEDUP_REMOVED lines=14> */
.L_x_25842:
[----:B------:R-:W2:Y:S02]  /*24e0*/  LDG.E.U16 R30, desc[UR36][R4.64] ;  /* 0x00000024041e7981 */ /* 0x000ea4000c1e1500 */
[----:B--2---:R-:W-:-:S06]  /*24f0*/  IMAD.U32 R30, R30, 0x10000, RZ ;  /* 0x000100001e1e7824 */ /* 0x004fcc00078e00ff */
[----:B------:R-:W0:Y:S01]  /*2500*/  F2I.S64.TRUNC R30, R30 ;  /* 0x0000001e001e7311 */ /* 0x000e22000020d900 */
[----:B------:R-:W-:Y:S05]  /*2510*/  BRA `(.L_x_25832) ;  /* 0x0000000400a87947 */ /* 0x000fea0003800000 */
.L_x_25839:
        /* <DEDUP_REMOVED lines=11> */
.L_x_25846:
        /* <DEDUP_REMOVED lines=21> */
.L_x_25850:
[----:B------:R-:W-:Y:S05]  /*2720*/  BSYNC B1 ;  /* 0x0000000000017941 */ /* 0x000fea0003800000 */
.L_x_25849:
[----:B------:R-:W-:Y:S01]  /*2730*/  IMAD.SHL.U32 R3, R3, 0x100000, RZ ;  /* 0x0010000003037824 */ /* 0x000fe200078e00ff */
[----:B------:R-:W-:-:S04]  /*2740*/  LEA R5, R0, 0x3b800000, 0x17 ;  /* 0x3b80000000057811 */ /* 0x000fc800078eb8ff */
[----:B------:R-:W-:-:S07]  /*2750*/  LOP3.LUT R30, R5, R3, R30, 0xfe, !PT ;  /* 0x00000003051e7212 */ /* 0x000fce00078efe1e */
.L_x_25848:
[----:B------:R-:W-:Y:S05]  /*2760*/  BSYNC B0 ;  /* 0x0000000000007941 */ /* 0x000fea0003800000 */
.L_x_25847:
[----:B------:R-:W1:Y:S01]  /*2770*/  F2I.S64.TRUNC R30, R30 ;  /* 0x0000001e001e7311 */ /* 0x000e62000020d900 */
[----:B------:R-:W-:Y:S05]  /*2780*/  BRA `(.L_x_25832) ;  /* 0x00000004000c7947 */ /* 0x000fea0003800000 */
.L_x_25845:
        /* <DEDUP_REMOVED lines=21> */
.L_x_25854:
[----:B------:R-:W-:Y:S05]  /*28e0*/  BSYNC B1 ;  /* 0x0000000000017941 */ /* 0x000fea0003800000 */
.L_x_25853:
[----:B------:R-:W-:Y:S01]  /*28f0*/  IMAD.SHL.U32 R3, R3, 0x200000, RZ ;  /* 0x0020000003037824 */ /* 0x000fe200078e00ff */
[----:B------:R-:W-:-:S04]  /*2900*/  LEA R5, R0, 0x37800000, 0x17 ;  /* 0x3780000000057811 */ /* 0x000fc800078eb8ff */
[----:B------:R-:W-:-:S07]  /*2910*/  LOP3.LUT R30, R5, R3, R30, 0xfe, !PT ;  /* 0x00000003051e7212 */ /* 0x000fce00078efe1e */
.L_x_25852:
[----:B------:R-:W-:Y:S05]  /*2920*/  BSYNC B0 ;  /* 0x0000000000007941 */ /* 0x000fea0003800000 */
.L_x_25851:
[----:B------:R-:W2:Y:S01]  /*2930*/  F2I.S64.TRUNC R30, R30 ;  /* 0x0000001e001e7311 */ /* 0x000ea2000020d900 */
[----:B------:R-:W-:Y:S05]  /*2940*/  BRA `(.L_x_25832) ;  /* 0x00000000009c7947 */ /* 0x000fea0003800000 */
.L_x_25844:
        /* <DEDUP_REMOVED lines=14> */
.L_x_25858:
[----:B------:R-:W-:Y:S05]  /*2a30*/  BSYNC B0 ;  /* 0x0000000000007941 */ /* 0x000fea0003800000 */
.L_x_25857:
[----:B------:R-:W4:Y:S01]  /*2a40*/  F2I.S64.TRUNC R30, R30 ;  /* 0x0000001e001e7311 */ /* 0x000f22000020d900 */
[----:B------:R-:W-:Y:S05]  /*2a50*/  BRA `(.L_x_25832) ;  /* 0x0000000000587947 */ /* 0x000fea0003800000 */
.L_x_25831:
        /* <DEDUP_REMOVED lines=16> */
.L_x_25859:
[----:B------:R-:W-:Y:S01]  /*2b60*/  CS2R R30, SRZ ;  /* 0x00000000001e7805 */ /* 0x000fe2000001ff00 */
[----:B------:R-:W-:Y:S06]  /*2b70*/  BRA `(.L_x_25832) ;  /* 0x0000000000107947 */ /* 0x000fec0003800000 */
.L_x_25856:
[----:B------:R0:W5:Y:S01]  /*2b80*/  LDG.E.64 R30, desc[UR36][R4.64] ;  /* 0x00000024041e7981 */ /* 0x000162000c1e1b00 */
[----:B------:R-:W-:Y:S05]  /*2b90*/  BRA `(.L_x_25832) ;  /* 0x0000000000087947 */ /* 0x000fea0003800000 */
.L_x_25855:
[----:B------:R3:W5:Y:S01]  /*2ba0*/  LDG.E R30, desc[UR36][R4.64] ;  /* 0x00000024041e7981 */ /* 0x000762000c1e1900 */
[----:B------:R-:W-:-:S07]  /*2bb0*/  IMAD.MOV.U32 R31, RZ, RZ, RZ ;  /* 0x000000ffff1f7224 */ /* 0x000fce00078e00ff */
.L_x_25832:
        /* <DEDUP_REMOVED lines=18> */
.L_x_25863:
[----:B------:R1:W5:Y:S01]  /*2ce0*/  LDG.E.U8 R28, desc[UR36][R4.64] ;  /* 0x00000024041c7981 */ /* 0x000362000c1e1100 */
[----:B------:R-:W-:Y:S01]  /*2cf0*/  IMAD.MOV.U32 R29, RZ, RZ, RZ ;  /* 0x000000ffff1d7224 */ /* 0x000fe200078e00ff */
[----:B------:R-:W-:Y:S06]  /*2d00*/  BRA `(.L_x_25865) ;  /* 0x0000000c00487947 */ /* 0x000fec0003800000 */
.L_x_25862:
        /* <DEDUP_REMOVED lines=8> */
.L_x_25867:
[----:B------:R-:W3:Y:S02]  /*2d90*/  LDG.E R28, desc[UR36][R4.64] ;  /* 0x00000024041c7981 */ /* 0x000ee4000c1e1900 */
[----:B---3--:R-:W-:Y:S01]  /*2da0*/  SHF.R.S32.HI R29, RZ, 0x1f, R28 ;  /* 0x0000001fff1d7819 */ /* 0x008fe2000001141c */
[----:B------:R-:W-:Y:S06]  /*2db0*/  BRA `(.L_x_25865) ;  /* 0x0000000c001c7947 */ /* 0x000fec0003800000 */
.L_x_25866:
[----:B------:R-:W3:Y:S02]  /*2dc0*/  LDG.E.S16 R28, desc[UR36][R4.64] ;  /* 0x00000024041c7981 */ /* 0x000ee4000c1e1700 */
[----:B---3--:R-:W-:Y:S01]  /*2dd0*/  SHF.R.S32.HI R29, RZ, 0x1f, R28 ;  /* 0x0000001fff1d7819 */ /* 0x008fe2000001141c */
[----:B------:R-:W-:Y:S06]  /*2de0*/  BRA `(.L_x_25865) ;  /* 0x0000000c00107947 */ /* 0x000fec0003800000 */
.L_x_25861:
        /* <DEDUP_REMOVED lines=9> */
.L_x_25869:
[----:B------:R-:W3:Y:S02]  /*2e80*/  LDG.E.U16 R4, desc[UR36][R4.64] ;  /* 0x0000002404047981 */ /* 0x000ee4000c1e1500 */
[----:B---3--:R-:W-:-:S06]  /*2e90*/  HADD2.F32 R28, -RZ, R4.H0_H0 ;  /* 0x20000004ff1c7230 */ /* 0x008fcc0000004100 */
[----:B------:R-:W0:Y:S01]  /*2ea0*/  F2I.S64.TRUNC R28, R28 ;  /* 0x0000001c001c7311 */ /* 0x000e22000020d900 */
[----:B------:R-:W-:Y:S05]  /*2eb0*/  BRA `(.L_x_25865) ;  /* 0x0000000800dc7947 */ /* 0x000fea0003800000 */
.L_x_25868:
        /* <DEDUP_REMOVED lines=9> */
.L_x_25871:
[----:B------:R-:W3:Y:S02]  /*2f50*/  LDG.E.U16 R4, desc[UR36][R4.64] ;  /* 0x0000002404047981 */ /* 0x000ee4000c1e1500 */
[----:B---3--:R-:W-:-:S06]  /*2f60*/  HADD2.F32 R28, -RZ, R4.H0_H0 ;  /* 0x20000004ff1c7230 */ /* 0x008fcc0000004100 */
[----:B------:R-:W0:Y:S01]  /*2f70*/  F2I.S64.TRUNC R28, R28 ;  /* 0x0000001c001c7311 */ /* 0x000e22000020d900 */
[----:B------:R-:W-:Y:S05]  /*2f80*/  BRA `(.L_x_25865) ;  /* 0x0000000800a87947 */ /* 0x000fea0003800000 */
.L_x_25870:
[----:B------:R-:W3:Y:S02]  /*2f90*/  LDG.E.64 R4, desc[UR36][R4.64] ;  /* 0x0000002404047981 */ /* 0x000ee4000c1e1b00 */
[----:B---3--:R3:W0:Y:S01]  /*2fa0*/  F2I.S64.F64.TRUNC R28, R4 ;  /* 0x00000004001c7311 */ /* 0x008622000030d900 */
[----:B------:R-:W-:Y:S05]  /*2fb0*/  BRA `(.L_x_25865) ;  /* 0x00000008009c7947 */ /* 0x000fea0003800000 */
.L_x_25860:
        /* <DEDUP_REMOVED lines=13> */
.L_x_25874:
[----:B------:R-:W3:Y:S02]  /*3090*/  LDG.E.64 R4, desc[UR36][R4.64] ;  /* 0x0000002404047981 */ /* 0x000ee4000c1e1b00 */
[----:B---3--:R0:W1:Y:S01]  /*30a0*/  F2I.S64.F64.TRUNC R28, R4 ;  /* 0x00000004001c7311 */ /* 0x008062000030d900 */
[----:B------:R-:W-:Y:S05]  /*30b0*/  BRA `(.L_x_25865) ;  /* 0x00000008005c7947 */ /* 0x000fea0003800000 */
.L_x_25873:
        /* <DEDUP_REMOVED lines=27> */
.L_x_25876:
        /* <DEDUP_REMOVED lines=14> */
.L_x_25875:
[----:B------:R-:W3:Y:S02]  /*3350*/  LDG.E.U16 R28, desc[UR36][R4.64] ;  /* 0x00000024041c7981 */ /* 0x000ee4000c1e1500 */
[----:B---3--:R-:W-:-:S06]  /*3360*/  IMAD.U32 R28, R28, 0x10000, RZ ;  /* 0x000100001c1c7824 */ /* 0x008fcc00078e00ff */
[----:B------:R-:W0:Y:S01]  /*3370*/  F2I.S64.TRUNC R28, R28 ;  /* 0x0000001c001c7311 */ /* 0x000e22000020d900 */
[----:B------:R-:W-:Y:S05]  /*3380*/  BRA `(.L_x_25865) ;  /* 0x0000000400a87947 */ /* 0x000fea0003800000 */
.L_x_25872:
        /* <DEDUP_REMOVED lines=11> */
.L_x_25879:
        /* <DEDUP_REMOVED lines=21> */
.L_x_25883:
[----:B------:R-:W-:Y:S05]  /*3590*/  BSYNC B1 ;  /* 0x0000000000017941 */ /* 0x000fea0003800000 */
.L_x_25882:
[----:B------:R-:W-:Y:S01]  /*35a0*/  IMAD.SHL.U32 R3, R3, 0x100000, RZ ;  /* 0x0010000003037824 */ /* 0x000fe200078e00ff */
[----:B------:R-:W-:-:S04]  /*35b0*/  LEA R5, R0, 0x3b800000, 0x17 ;  /* 0x3b80000000057811 */ /* 0x000fc800078eb8ff */
[----:B------:R-:W-:-:S07]  /*35c0*/  LOP3.LUT R28, R5, R3, R28, 0xfe, !PT ;  /* 0x00000003051c7212 */ /* 0x000fce00078efe1c */
.L_x_25881:
[----:B------:R-:W-:Y:S05]  /*35d0*/  BSYNC B0 ;  /* 0x0000000000007941 */ /* 0x000fea0003800000 */
.L_x_25880:
[----:B------:R-:W0:Y:S01]  /*35e0*/  F2I.S64.TRUNC R28, R28 ;  /* 0x0000001c001c7311 */ /* 0x000e22000020d900 */
[----:B------:R-:W-:Y:S05]  /*35f0*/  BRA `(.L_x_25865) ;  /* 0x00000004000c7947 */ /* 0x000fea0003800000 */
.L_x_25878:
        /* <DEDUP_REMOVED lines=21> */
.L_x_25887:
[----:B------:R-:W-:Y:S05]  /*3750*/  BSYNC B1 ;  /* 0x0000000000017941 */ /* 0x000fea0003800000 */
.L_x_25886:
[----:B------:R-:W-:Y:S01]  /*3760*/  IMAD.SHL.U32 R3, R3, 0x200000, RZ ;  /* 0x0020000003037824 */ /* 0x000fe200078e00ff */
[----:B------:R-:W-:-:S04]  /*3770*/  LEA R5, R0, 0x37800000, 0x17 ;  /* 0x3780000000057811 */ /* 0x000fc800078eb8ff */
[----:B------:R-:W-:-:S07]  /*3780*/  LOP3.LUT R28, R5, R3, R28, 0xfe, !PT ;  /* 0x00000003051c7212 */ /* 0x000fce00078efe1c */
.L_x_25885:
[----:B------:R-:W-:Y:S05]  /*3790*/  BSYNC B0 ;  /* 0x0000000000007941 */ /* 0x000fea0003800000 */
.L_x_25884:
[----:B------:R-:W0:Y:S01]  /*37a0*/  F2I.S64.TRUNC R28, R28 ;  /* 0x0000001c001c7311 */ /* 0x000e22000020d900 */
[----:B------:R-:W-:Y:S05]  /*37b0*/  BRA `(.L_x_25865) ;  /* 0x00000000009c7947 */ /* 0x000fea0003800000 */
.L_x_25877:
        /* <DEDUP_REMOVED lines=14> */
.L_x_25891:
[----:B------:R-:W-:Y:S05]  /*38a0*/  BSYNC B0 ;  /* 0x0000000000007941 */ /* 0x000fea0003800000 */
.L_x_25890:
[----:B------:R-:W0:Y:S01]  /*38b0*/  F2I.S64.TRUNC R28, R28 ;  /* 0x0000001c001c7311 */ /* 0x000e22000020d900 */
[----:B------:R-:W-:Y:S05]  /*38c0*/  BRA `(.L_x_25865) ;  /* 0x0000000000587947 */ /* 0x000fea0003800000 */
.L_x_25864:
        /* <DEDUP_REMOVED lines=16> */
.L_x_25892:
[----:B------:R-:W-:Y:S01]  /*39d0*/  CS2R R28, SRZ ;  /* 0x00000000001c7805 */ /* 0x000fe2000001ff00 */
[----:B------:R-:W-:Y:S06]  /*39e0*/  BRA `(.L_x_25865) ;  /* 0x0000000000107947 */ /* 0x000fec0003800000 */
.L_x_25889:
[----:B------:R0:W5:Y:S01]  /*39f0*/  LDG.E.64 R28, desc[UR36][R4.64] ;  /* 0x00000024041c7981 */ /* 0x000162000c1e1b00 */
[----:B------:R-:W-:Y:S05]  /*3a00*/  BRA `(.L_x_25865) ;  /* 0x0000000000087947 */ /* 0x000fea0003800000 */
.L_x_25888:
[----:B------:R0:W5:Y:S01]  /*3a10*/  LDG.E R28, desc[UR36][R4.64] ;  /* 0x00000024041c7981 */ /* 0x000162000c1e1900 */
[----:B------:R-:W-:-:S07]  /*3a20*/  IMAD.MOV.U32 R29, RZ, RZ, RZ ;  /* 0x000000ffff1d7224 */ /* 0x000fce00078e00ff */
.L_x_25865:
        /* <DEDUP_REMOVED lines=18> */
.L_x_25896:
[----:B------:R0:W5:Y:S01]  /*3b50*/  LDG.E.U8 R22, desc[UR36][R4.64] ;  /* 0x0000002404167981 */ /* 0x000162000c1e1100 */
[----:B------:R-:W-:Y:S01]  /*3b60*/  IMAD.MOV.U32 R23, RZ, RZ, RZ ;  /* 0x000000ffff177224 */ /* 0x000fe200078e00ff */
[----:B------:R-:W-:Y:S06]  /*3b70*/  BRA `(.L_x_25898) ;  /* 0x0000000c00487947 */ /* 0x000fec0003800000 */
.L_x_25895:
        /* <DEDUP_REMOVED lines=8> */
.L_x_25900:
[----:B------:R-:W2:Y:S02]  /*3c00*/  LDG.E R22, desc[UR36][R4.64] ;  /* 0x0000002404167981 */ /* 0x000ea4000c1e1900 */
[----:B--2---:R-:W-:Y:S01]  /*3c10*/  SHF.R.S32.HI R23, RZ, 0x1f, R22 ;  /* 0x0000001fff177819 */ /* 0x004fe20000011416 */
[----:B------:R-:W-:Y:S06]  /*3c20*/  BRA `(.L_x_25898) ;  /* 0x0000000c001c7947 */ /* 0x000fec0003800000 */
.L_x_25899:
[----:B------:R-:W2:Y:S02]  /*3c30*/  LDG.E.S16 R22, desc[UR36][R4.64] ;  /* 0x0000002404167981 */ /* 0x000ea4000c1e1700 */
[----:B--2---:R-:W-:Y:S01]  /*3c40*/  SHF.R.S32.HI R23, RZ, 0x1f, R22 ;  /* 0x0000001fff177819 */ /* 0x004fe20000011416 */
[----:B------:R-:W-:Y:S06]  /*3c50*/  BRA `(.L_x_25898) ;  /* 0x0000000c00107947 */ /* 0x000fec0003800000 */
.L_x_25894:
        /* <DEDUP_REMOVED lines=9> */
.L_x_25902:
[----:B------:R-:W2:Y:S02]  /*3cf0*/  LDG.E.U16 R4, desc[UR36][R4.64] ;  /* 0x0000002404047981 */ /* 0x000ea4000c1e1500 */
[----:B--2---:R-:W-:-:S06]  /*3d00*/  HADD2.F32 R22, -RZ, R4.H0_H0 ;  /* 0x20000004ff167230 */ /* 0x004fcc0000004100 */
[----:B------:R-:W0:Y:S01]  /*3d10*/  F2I.S64.TRUNC R22, R22 ;  /* 0x0000001600167311 */ /* 0x000e22000020d900 */
[----:B------:R-:W-:Y:S05]  /*3d20*/  BRA `(.L_x_25898) ;  /* 0x0000000800dc7947 */ /* 0x000fea0003800000 */
.L_x_25901:
        /* <DEDUP_REMOVED lines=9> */
.L_x_25904:
[----:B------:R-:W2:Y:S02]  /*3dc0*/  LDG.E.U16 R4, desc[UR36][R4.64] ;  /* 0x0000002404047981 */ /* 0x000ea4000c1e1500 */
[----:B--2---:R-:W-:-:S06]  /*3dd0*/  HADD2.F32 R22, -RZ, R4.H0_H0 ;  /* 0x20000004ff167230 */ /* 0x004fcc0000004100 */
[----:B------:R-:W0:Y:S01]  /*3de0*/  F2I.S64.TRUNC R22, R22 ;  /* 0x0000001600167311 */ /* 0x000e22000020d900 */
[----:B------:R-:W-:Y:S05]  /*3df0*/  BRA `(.L_x_25898) ;  /* 0x0000000800a87947 */ /* 0x000fea0003800000 */
.L_x_25903:
[----:B------:R-:W2:Y:S02]  /*3e00*/  LDG.E.64 R4, desc[UR36][R4.64] ;  /* 0x0000002404047981 */ /* 0x000ea4000c1e1b00 */
[----:B--2---:R0:W1:Y:S01]  /*3e10*/  F2I.S64.F64.TRUNC R22, R4 ;  /* 0x0000000400167311 */ /* 0x004062000030d900 */
[----:B------:R-:W-:Y:S05]  /*3e20*/  BRA `(.L_x_25898) ;  /* 0x00000008009c7947 */ /* 0x000fea0003800000 */
.L_x_25893:
        /* <DEDUP_REMOVED lines=13> */
.L_x_25907:
[----:B------:R-:W2:Y:S02]  /*3f00*/  LDG.E.64 R4, desc[UR36][R4.64] ;  /* 0x0000002404047981 */ /* 0x000ea4000c1e1b00 */
[----:B--2---:R0:W1:Y:S01]  /*3f10*/  F2I.S64.F64.TRUNC R22, R4 ;  /* 0x0000000400167311 */ /* 0x004062000030d900 */
[----:B------:R-:W-:Y:S05]  /*3f20*/  BRA `(.L_x_25898) ;  /* 0x00000008005c7947 */ /* 0x000fea0003800000 */
.L_x_25906:
        /* <DEDUP_REMOVED lines=27> */
.L_x_25909:
        /* <DEDUP_REMOVED lines=14> */
.L_x_25908:
[----:B------:R-:W2:Y:S02]  /*41c0*/  LDG.E.U16 R22, desc[UR36][R4.64] ;  /* 0x0000002404167981 */ /* 0x000ea4000c1e1500 */
[----:B--2---:R-:W-:-:S06]  /*41d0*/  IMAD.U32 R22, R22, 0x10000, RZ ;  /* 0x0001000016167824 */ /* 0x004fcc00078e00ff */
[----:B------:R-:W0:Y:S01]  /*41e0*/  F2I.S64.TRUNC R22, R22 ;  /* 0x0000001600167311 */ /* 0x000e22000020d900 */
[----:B------:R-:W-:Y:S05]  /*41f0*/  BRA `(.L_x_25898) ;  /* 0x0000000400a87947 */ /* 0x000fea0003800000 */
.L_x_25905:
        /* <DEDUP_REMOVED lines=11> */
.L_x_25912:
        /* <DEDUP_REMOVED lines=21> */
.L_x_25916:
[----:B------:R-:W-:Y:S05]  /*4400*/  BSYNC B1 ;  /* 0x0000000000017941 */ /* 0x000fea0003800000 */
.L_x_25915:
[----:B------:R-:W-:Y:S01]  /*4410*/  IMAD.SHL.U32 R3, R3, 0x100000, RZ ;  /* 0x0010000003037824 */ /* 0x000fe200078e00ff */
[----:B------:R-:W-:-:S04]  /*4420*/  LEA R5, R0, 0x3b800000, 0x17 ;  /* 0x3b80000000057811 */ /* 0x000fc800078eb8ff */
[----:B------:R-:W-:-:S07]  /*4430*/  LOP3.LUT R22, R5, R3, R22, 0xfe, !PT ;  /* 0x0000000305167212 */ /* 0x000fce00078efe16 */
.L_x_25914:
[----:B------:R-:W-:Y:S05]  /*4440*/  BSYNC B0 ;  /* 0x0000000000007941 */ /* 0x000fea0003800000 */
.L_x_25913:
[----:B------:R-:W0:Y:S01]  /*4450*/  F2I.S64.TRUNC R22, R22 ;  /* 0x0000001600167311 */ /* 0x000e22000020d900 */
[----:B------:R-:W-:Y:S05]  /*4460*/  BRA `(.L_x_25898) ;  /* 0x00000004000c7947 */ /* 0x000fea0003800000 */
.L_x_25911:
        /* <DEDUP_REMOVED lines=21> */
.L_x_25920:
[----:B------:R-:W-:Y:S05]  /*45c0*/  BSYNC B1 ;  /* 0x0000000000017941 */ /* 0x000fea0003800000 */
.L_x_25919:
[----:B------:R-:W-:Y:S01]  /*45d0*/  IMAD.SHL.U32 R3, R3, 0x200000, RZ ;  /* 0x0020000003037824 */ /* 0x000fe200078e00ff */
[----:B------:R-:W-:-:S04]  /*45e0*/  LEA R5, R0, 0x37800000, 0x17 ;  /* 0x3780000000057811 */ /* 0x000fc800078eb8ff */
[----:B------:R-:W-:-:S07]  /*45f0*/  LOP3.LUT R22, R5, R3, R22, 0xfe, !PT ;  /* 0x0000000305167212 */ /* 0x000fce00078efe16 */
.L_x_25918:
[----:B------:R-:W-:Y:S05]  /*4600*/  BSYNC B0 ;  /* 0x0000000000007941 */ /* 0x000fea0003800000 */
.L_x_25917:
[----:B------:R-:W0:Y:S01]  /*4610*/  F2I.S64.TRUNC R22, R22 ;  /* 0x0000001600167311 */ /* 0x000e22000020d900 */
[----:B------:R-:W-:Y:S05]  /*4620*/  BRA `(.L_x_25898) ;  /* 0x00000000009c7947 */ /* 0x000fea0003800000 */
.L_x_25910:
        /* <DEDUP_REMOVED lines=14> */
.L_x_25924:
[----:B------:R-:W-:Y:S05]  /*4710*/  BSYNC B0 ;  /* 0x0000000000007941 */ /* 0x000fea0003800000 */
.L_x_25923:
[----:B------:R-:W0:Y:S01]  /*4720*/  F2I.S64.TRUNC R22, R22 ;  /* 0x0000001600167311 */ /* 0x000e22000020d900 */
[----:B------:R-:W-:Y:S05]  /*4730*/  BRA `(.L_x_25898) ;  /* 0x0000000000587947 */ /* 0x000fea0003800000 */
.L_x_25897:
        /* <DEDUP_REMOVED lines=16> */
.L_x_25925:
[----:B------:R-:W-:Y:S01]  /*4840*/  CS2R R22, SRZ ;  /* 0x0000000000167805 */ /* 0x000fe2000001ff00 */
[----:B------:R-:W-:Y:S06]  /*4850*/  BRA `(.L_x_25898) ;  /* 0x0000000000107947 */ /* 0x000fec0003800000 */
.L_x_25922:
[----:B------:R0:W5:Y:S01]  /*4860*/  LDG.E.64 R22, desc[UR36][R4.64] ;  /* 0x0000002404167981 */ /* 0x000162000c1e1b00 */
[----:B------:R-:W-:Y:S05]  /*4870*/  BRA `(.L_x_25898) ;  /* 0x0000000000087947 */ /* 0x000fea0003800000 */
.L_x_25921:
[----:B------:R0:W5:Y:S01]  /*4880*/  LDG.E R22, desc[UR36][R4.64] ;  /* 0x0000002404167981 */ /* 0x000162000c1e1900 */
[----:B------:R-:W-:-:S07]  /*4890*/  IMAD.MOV.U32 R23, RZ, RZ, RZ ;  /* 0x000000ffff177224 */ /* 0x000fce00078e00ff */
.L_x_25898:
        /* <DEDUP_REMOVED lines=18> */
.L_x_25929:
[----:B------:R0:W5:Y:S01]  /*49c0*/  LDG.E.U8 R24, desc[UR36][R4.64] ;  /* 0x0000002404187981 */ /* 0x000162000c1e1100 */
[----:B------:R-:W-:Y:S01]  /*49d0*/  IMAD.MOV.U32 R25, RZ, RZ, RZ ;  /* 0x000000ffff197224 */ /* 0x000fe200078e00ff */
[----:B------:R-:W-:Y:S06]  /*49e0*/  BRA `(.L_x_25931) ;  /* 0x0000000c00487947 */ /* 0x000fec0003800000 */
.L_x_25928:
        /* <DEDUP_REMOVED lines=8> */
.L_x_25933:
[----:B------:R-:W2:Y:S02]  /*4a70*/  LDG.E R24, desc[UR36][R4.64] ;  /* 0x0000002404187981 */ /* 0x000ea4000c1e1900 */
[----:B--2---:R-:W-:Y:S01]  /*4a80*/  SHF.R.S32.HI R25, RZ, 0x1f, R24 ;  /* 0x0000001fff197819 */ /* 0x004fe20000011418 */
[----:B------:R-:W-:Y:S06]  /*4a90*/  BRA `(.L_x_25931) ;  /* 0x0000000c001c7947 */ /* 0x000fec0003800000 */
.L_x_25932:
[----:B------:R-:W2:Y:S02]  /*4aa0*/  LDG.E.S16 R24, desc[UR36][R4.64] ;  /* 0x0000002404187981 */ /* 0x000ea4000c1e1700 */
[----:B--2---:R-:W-:Y:S01]  /*4ab0*/  SHF.R.S32.HI R25, RZ, 0x1f, R24 ;  /* 0x0000001fff197819 */ /* 0x004fe20000011418 */
[----:B------:R-:W-:Y:S06]  /*4ac0*/  BRA `(.L_x_25931) ;  /* 0x0000000c00107947 */ /* 0x000fec0003800000 */
.L_x_25927:
        /* <DEDUP_REMOVED lines=9> */
.L_x_25935:
[----:B------:R-:W2:Y:S02]  /*4b60*/  LDG.E.U16 R4, desc[UR36][R4.64] ;  /* 0x0000002404047981 */ /* 0x000ea4000c1e1500 */
[----:B--2---:R-:W-:-:S06]  /*4b70*/  HADD2.F32 R24, -RZ, R4.H0_H0 ;  /* 0x20000004ff187230 */ /* 0x004fcc0000004100 */
[----:B------:R-:W0:Y:S01]  /*4b80*/  F2I.S64.TRUNC R24, R24 ;  /* 0x0000001800187311 */ /* 0x000e22000020d900 */
[----:B------:R-:W-:Y:S05]  /*4b90*/  BRA `(.L_x_25931) ;  /* 0x0000000800dc7947 */ /* 0x000fea0003800000 */
.L_x_25934:
        /* <DEDUP_REMOVED lines=9> */
.L_x_25937:
[----:B------:R-:W2:Y:S02]  /*4c30*/  LDG.E.U16 R4, desc[UR36][R4.64] ;  /* 0x0000002404047981 */ /* 0x000ea4000c1e1500 */
[----:B--2---:R-:W-:-:S06]  /*4c40*/  HADD2.F32 R24, -RZ, R4.H0_H0 ;  /* 0x20000004ff187230 */ /* 0x004fcc0000004100 */
[----:B------:R-:W0:Y:S01]  /*4c50*/  F2I.S64.TRUNC R24, R24 ;  /* 0x0000001800187311 */ /* 0x000e22000020d900 */
[----:B------:R-:W-:Y:S05]  /*4c60*/  BRA `(.L_x_25931) ;  /* 0x0000000800a87947 */ /* 0x000fea0003800000 */
.L_x_25936:
[----:B------:R-:W2:Y:S02]  /*4c70*/  LDG.E.64 R4, desc[UR36][R4.64] ;  /* 0x0000002404047981 */ /* 0x000ea4000c1e1b00 */
[----:B--2---:R0:W1:Y:S01]  /*4c80*/  F2I.S64.F64.TRUNC R24, R4 ;  /* 0x0000000400187311 */ /* 0x004062000030d900 */
[----:B------:R-:W-:Y:S05]  /*4c90*/  BRA `(.L_x_25931) ;  /* 0x00000008009c7947 */ /* 0x000fea0003800000 */
.L_x_25926:
        /* <DEDUP_REMOVED lines=13> */
.L_x_25940:
[----:B------:R-:W2:Y:S02]  /*4d70*/  LDG.E.64 R4, desc[UR36][R4.64] ;  /* 0x0000002404047981 */ /* 0x000ea4000c1e1b00 */
[----:B--2---:R0:W1:Y:S01]  /*4d80*/  F2I.S64.F64.TRUNC R24, R4 ;  /* 0x0000000400187311 */ /* 0x004062000030d900 */
[----:B------:R-:W-:Y:S05]  /*4d90*/  BRA `(.L_x_25931) ;  /* 0x00000008005c7947 */ /* 0x000fea0003800000 */
.L_x_25939:
        /* <DEDUP_REMOVED lines=27> */
.L_x_25942:
        /* <DEDUP_REMOVED lines=14> */
.L_x_25941:
[----:B------:R-:W2:Y:S02]  /*5030*/  LDG.E.U16 R24, desc[UR36][R4.64] ;  /* 0x0000002404187981 */ /* 0x000ea4000c1e1500 */
[----:B--2---:R-:W-:-:S06]  /*5040*/  IMAD.U32 R24, R24, 0x10000, RZ ;  /* 0x0001000018187824 */ /* 0x004fcc00078e00ff */
[----:B------:R-:W0:Y:S01]  /*5050*/  F2I.S64.TRUNC R24, R24 ;  /* 0x0000001800187311 */ /* 0x000e22000020d900 */
[----:B------:R-:W-:Y:S05]  /*5060*/  BRA `(.L_x_25931) ;  /* 0x0000000400a87947 */ /* 0x000fea0003800000 */
.L_x_25938:
        /* <DEDUP_REMOVED lines=11> */
.L_x_25945:
        /* <DEDUP_REMOVED lines=21> */
.L_x_25949:
[----:B------:R-:W-:Y:S05]  /*5270*/  BSYNC B1 ;  /* 0x0000000000017941 */ /* 0x000fea0003800000 */
.L_x_25948:
[----:B------:R-:W-:Y:S01]  /*5280*/  IMAD.SHL.U32 R3, R3, 0x100000, RZ ;  /* 0x0010000003037824 */ /* 0x000fe200078e00ff */
[----:B------:R-:W-:-:S04]  /*5290*/  LEA R5, R0, 0x3b800000, 0x17 ;  /* 0x3b80000000057811 */ /* 0x000fc800078eb8ff */
[----:B------:R-:W-:-:S07]  /*52a0*/  LOP3.LUT R24, R5, R3, R24, 0xfe, !PT ;  /* 0x0000000305187212 */ /* 0x000fce00078efe18 */
.L_x_25947:
[----:B------:R-:W-:Y:S05]  /*52b0*/  BSYNC B0 ;  /* 0x0000000000007941 */ /* 0x000fea0003800000 */
.L_x_25946:
[----:B------:R-:W1:Y:S01]  /*52c0*/  F2I.S64.TRUNC R24, R24 ;  /* 0x0000001800187311 */ /* 0x000e62000020d900 */
[----:B------:R-:W-:Y:S05]  /*52d0*/  BRA `(.L_x_25931) ;  /* 0x00000004000c7947 */ /* 0x000fea0003800000 */
.L_x_25944:
        /* <DEDUP_REMOVED lines=21> */
.L_x_25953:
[----:B------:R-:W-:Y:S05]  /*5430*/  BSYNC B1 ;  /* 0x0000000000017941 */ /* 0x000fea0003800000 */
.L_x_25952:
[----:B------:R-:W-:Y:S02]  /*5440*/  LEA R5, R0, 0x37800000, 0x17 ;  /* 0x3780000000057811 */ /* 0x000fe400078eb8ff */
[----:B------:R-:W-:-:S04]  /*5450*/  SHF.L.U32 R3, R3, 0x15, RZ ;  /* 0x0000001503037819 */ /* 0x000fc800000006ff */
[----:B------:R-:W-:-:S07]  /*5460*/  LOP3.LUT R24, R5, R3, R24, 0xfe, !PT ;  /* 0x0000000305187212 */ /* 0x000fce00078efe18 */
.L_x_25951:
[----:B------:R-:W-:Y:S05]  /*5470*/  BSYNC B0 ;  /* 0x0000000000007941 */ /* 0x000fea0003800000 */
.L_x_25950:
[----:B------:R-:W2:Y:S01]  /*5480*/  F2I.S64.TRUNC R24, R24 ;  /* 0x0000001800187311 */ /* 0x000ea2000020d900 */
[----:B------:R-:W-:Y:S05]  /*5490*/  BRA `(.L_x_25931) ;  /* 0x00000000009c7947 */ /* 0x000fea0003800000 */
.L_x_25943:
        /* <DEDUP_REMOVED lines=14> */
.L_x_25957:
[----:B------:R-:W-:Y:S05]  /*5580*/  BSYNC B0 ;  /* 0x0000000000007941 */ /* 0x000fea0003800000 */
.L_x_25956:
[----:B------:R-:W0:Y:S01]  /*5590*/  F2I.S64.TRUNC R24, R24 ;  /* 0x0000001800187311 */ /* 0x000e22000020d900 */
[----:B------:R-:W-:Y:S05]  /*55a0*/  BRA `(.L_x_25931) ;  /* 0x0000000000587947 */ /* 0x000fea0003800000 */
.L_x_25930:
        /* <DEDUP_REMOVED lines=16> */
.L_x_25958:
[----:B------:R-:W-:Y:S01]  /*56b0*/  CS2R R24, SRZ ;  /* 0x0000000000187805 */ /* 0x000fe2000001ff00 */
[----:B------:R-:W-:Y:S06]  /*56c0*/  BRA `(.L_x_25931) ;  /* 0x0000000000107947 */ /* 0x000fec0003800000 */
.L_x_25955:
[----:B------:R4:W5:Y:S01]  /*56d0*/  LDG.E.64 R24, desc[UR36][R4.64] ;  /* 0x0000002404187981 */ /* 0x000962000c1e1b00 */
[----:B------:R-:W-:Y:S05]  /*56e0*/  BRA `(.L_x_25931) ;  /* 0x0000000000087947 */ /* 0x000fea0003800000 */
.L_x_25954:
[----:B------:R0:W5:Y:S01]  /*56f0*/  LDG.E R24, desc[UR36][R4.64] ;  /* 0x0000002404187981 */ /* 0x000162000c1e1900 */
[----:B------:R-:W-:-:S07]  /*5700*/  IMAD.MOV.U32 R25, RZ, RZ, RZ ;  /* 0x000000ffff197224 */ /* 0x000fce00078e00ff */
.L_x_25931:
        /* <DEDUP_REMOVED lines=18> */
.L_x_25962:
[----:B------:R3:W5:Y:S01]  /*5830*/  LDG.E.U8 R26, desc[UR36][R4.64] ;  /* 0x00000024041a7981 */ /* 0x000762000c1e1100 */
[----:B------:R-:W-:Y:S01]  /*5840*/  IMAD.MOV.U32 R27, RZ, RZ, RZ ;  /* 0x000000ffff1b7224 */ /* 0x000fe200078e00ff */
[----:B------:R-:W-:Y:S06]  /*5850*/  BRA `(.L_x_25964) ;  /* 0x0000000c00487947 */ /* 0x000fec0003800000 */
.L_x_25961:
        /* <DEDUP_REMOVED lines=8> */
.L_x_25966:
[----:B------:R-:W3:Y:S02]  /*58e0*/  LDG.E R26, desc[UR36][R4.64] ;  /* 0x00000024041a7981 */ /* 0x000ee4000c1e1900 */
[----:B---3--:R-:W-:Y:S01]  /*58f0*/  SHF.R.S32.HI R27, RZ, 0x1f, R26 ;  /* 0x0000001fff1b7819 */ /* 0x008fe2000001141a */
[----:B------:R-:W-:Y:S06]  /*5900*/  BRA `(.L_x_25964) ;  /* 0x0000000c001c7947 */ /* 0x000fec0003800000 */
.L_x_25965:
[----:B------:R-:W3:Y:S02]  /*5910*/  LDG.E.S16 R26, desc[UR36][R4.64] ;  /* 0x00000024041a7981 */ /* 0x000ee4000c1e1700 */
[----:B---3--:R-:W-:Y:S01]  /*5920*/  SHF.R.S32.HI R27, RZ, 0x1f, R26 ;  /* 0x0000001fff1b7819 */ /* 0x008fe2000001141a */
[----:B------:R-:W-:Y:S06]  /*5930*/  BRA `(.L_x_25964) ;  /* 0x0000000c00107947 */ /* 0x000fec0003800000 */
.L_x_25960:
        /* <DEDUP_REMOVED lines=9> */
.L_x_25968:
[----:B------:R-:W3:Y:S02]  /*59d0*/  LDG.E.U16 R4, desc[UR36][R4.64] ;  /* 0x0000002404047981 */ /* 0x000ee4000c1e1500 */
[----:B---3--:R-:W-:-:S06]  /*59e0*/  HADD2.F32 R26, -RZ, R4.H0_H0 ;  /* 0x20000004ff1a7230 */ /* 0x008fcc0000004100 */
[----:B------:R-:W4:Y:S01]  /*59f0*/  F2I.S64.TRUNC R26, R26 ;  /* 0x0000001a001a7311 */ /* 0x000f22000020d900 */
[----:B------:R-:W-:Y:S05]  /*5a00*/  BRA `(.L_x_25964) ;  /* 0x0000000800dc7947 */ /* 0x000fea0003800000 */
.L_x_25967:
        /* <DEDUP_REMOVED lines=9> */
.L_x_25970:
[----:B------:R-:W3:Y:S02]  /*5aa0*/  LDG.E.U16 R4, desc[UR36][R4.64] ;  /* 0x0000002404047981 */ /* 0x000ee4000c1e1500 */
[----:B---3--:R-:W-:-:S06]  /*5ab0*/  HADD2.F32 R26, -RZ, R4.H0_H0 ;  /* 0x20000004ff1a7230 */ /* 0x008fcc0000004100 */
[----:B------:R-:W0:Y:S01]  /*5ac0*/  F2I.S64.TRUNC R26, R26 ;  /* 0x0000001a001a7311 */ /* 0x000e22000020d900 */
[----:B------:R-:W-:Y:S05]  /*5ad0*/  BRA `(.L_x_25964) ;  /* 0x0000000800a87947 */ /* 0x000fea0003800000 */
.L_x_25969:
[----:B------:R-:W3:Y:S02]  /*5ae0*/  LDG.E.64 R4, desc[UR36][R4.64] ;  /* 0x0000002404047981 */ /* 0x000ee4000c1e1b00 */
[----:B---3--:R0:W3:Y:S01]  /*5af0*/  F2I.S64.F64.TRUNC R26, R4 ;  /* 0x00000004001a7311 */ /* 0x0080e2000030d900 */
[----:B------:R-:W-:Y:S05]  /*5b00*/  BRA `(.L_x_25964) ;  /* 0x00000008009c7947 */ /* 0x000fea0003800000 */
.L_x_25959:
        /* <DEDUP_REMOVED lines=13> */
.L_x_25973:
[----:B------:R-:W3:Y:S02]  /*5be0*/  LDG.E.64 R4, desc[UR36][R4.64] ;  /* 0x0000002404047981 */ /* 0x000ee4000c1e1b00 */
[----:B---3--:R0:W3:Y:S01]  /*5bf0*/  F2I.S64.F64.TRUNC R26, R4 ;  /* 0x00000004001a7311 */ /* 0x0080e2000030d900 */
[----:B------:R-:W-:Y:S05]  /*5c00*/  BRA `(.L_x_25964) ;  /* 0x00000008005c7947 */ /* 0x000fea0003800000 */
.L_x_25972:
        /* <DEDUP_REMOVED lines=27> */
.L_x_25975:
        /* <DEDUP_REMOVED lines=14> */
.L_x_25974:
[----:B------:R-:W3:Y:S02]  /*5ea0*/  LDG.E.U16 R26, desc[UR36][R4.64] ;  /* 0x00000024041a7981 */ /* 0x000ee4000c1e1500 */
[----:B---3--:R-:W-:-:S06]  /*5eb0*/  IMAD.U32 R26, R26, 0x10000, RZ ;  /* 0x000100001a1a7824 */ /* 0x008fcc00078e00ff */
[----:B------:R-:W0:Y:S01]  /*5ec0*/  F2I.S64.TRUNC R26, R26 ;  /* 0x0000001a001a7311 */ /* 0x000e22000020d900 */
[----:B------:R-:W-:Y:S05]  /*5ed0*/  BRA `(.L_x_25964) ;  /* 0x0000000400a87947 */ /* 0x000fea0003800000 */
.L_x_25971:
        /* <DEDUP_REMOVED lines=11> */
.L_x_25978:
        /* <DEDUP_REMOVED lines=21> */
.L_x_25982:
[----:B------:R-:W-:Y:S05]  /*60e0*/  BSYNC B1 ;  /* 0x0000000000017941 */ /* 0x000fea0003800000 */
.L_x_25981:
[----:B------:R-:W-:Y:S01]  /*60f0*/  IMAD.SHL.U32 R3, R3, 0x100000, RZ ;  /* 0x0010000003037824 */ /* 0x000fe200078e00ff */
[----:B------:R-:W-:-:S04]  /*6100*/  LEA R5, R0, 0x3b800000, 0x17 ;  /* 0x3b80000000057811 */ /* 0x000fc800078eb8ff */
[----:B------:R-:W-:-:S07]  /*6110*/  LOP3.LUT R26, R5, R3, R26, 0xfe, !PT ;  /* 0x00000003051a7212 */ /* 0x000fce00078efe1a */
.L_x_25980:
[----:B------:R-:W-:Y:S05]  /*6120*/  BSYNC B0 ;  /* 0x0000000000007941 */ /* 0x000fea0003800000 */
.L_x_25979:
[----:B------:R-:W0:Y:S01]  /*6130*/  F2I.S64.TRUNC R26, R26 ;  /* 0x0000001a001a7311 */ /* 0x000e22000020d900 */
[----:B------:R-:W-:Y:S05]  /*6140*/  BRA `(.L_x_25964) ;  /* 0x00000004000c7947 */ /* 0x000fea0003800000 */
.L_x_25977:
        /* <DEDUP_REMOVED lines=21> */
.L_x_25986:
[----:B------:R-:W-:Y:S05]  /*62a0*/  BSYNC B1 ;  /* 0x0000000000017941 */ /* 0x000fea0003800000 */
.L_x_25985:
[----:B------:R-:W-:Y:S01]  /*62b0*/  IMAD.SHL.U32 R3, R3, 0x200000, RZ ;  /* 0x0020000003037824 */ /* 0x000fe200078e00ff */
[----:B------:R-:W-:-:S04]  /*62c0*/  LEA R5, R0, 0x37800000, 0x17 ;  /* 0x3780000000057811 */ /* 0x000fc800078eb8ff */
[----:B------:R-:W-:-:S07]  /*62d0*/  LOP3.LUT R26, R5, R3, R26, 0xfe, !PT ;  /* 0x00000003051a7212 */ /* 0x000fce00078efe1a */
.L_x_25984:
[----:B------:R-:W-:Y:S05]  /*62e0*/  BSYNC B0 ;  /* 0x0000000000007941 */ /* 0x000fea0003800000 */
.L_x_25983:
[----:B------:R-:W0:Y:S01]  /*62f0*/  F2I.S64.TRUNC R26, R26 ;  /* 0x0000001a001a7311 */ /* 0x000e22000020d900 */
[----:B------:R-:W-:Y:S05]  /*6300*/  BRA `(.L_x_25964) ;  /* 0x00000000009c7947 */ /* 0x000fea0003800000 */
.L_x_25976:
        /* <DEDUP_REMOVED lines=14> */
.L_x_25990:
[----:B------:R-:W-:Y:S05]  /*63f0*/  BSYNC B0 ;  /* 0x0000000000007941 */ /* 0x000fea0003800000 */
.L_x_25989:
[----:B------:R-:W0:Y:S01]  /*6400*/  F2I.S64.TRUNC R26, R26 ;  /* 0x0000001a001a7311 */ /* 0x000e22000020d900 */
[----:B------:R-:W-:Y:S05]  /*6410*/  BRA `(.L_x_25964) ;  /* 0x0000000000587947 */ /* 0x000fea0003800000 */
.L_x_25963:
        /* <DEDUP_REMOVED lines=16> */
.L_x_25991:
[----:B------:R-:W-:Y:S01]  /*6520*/  CS2R R26, SRZ ;  /* 0x00000000001a7805 */ /* 0x000fe2000001ff00 */
[----:B------:R-:W-:Y:S06]  /*6530*/  BRA `(.L_x_25964) ;  /* 0x0000000000107947 */ /* 0x000fec0003800000 */
.L_x_25988:
[----:B------:R0:W5:Y:S01]  /*6540*/  LDG.E.64 R26, desc[UR36][R4.64] ;  /* 0x00000024041a7981 */ /* 0x000162000c1e1b00 */
[----:B------:R-:W-:Y:S05]  /*6550*/  BRA `(.L_x_25964) ;  /* 0x0000000000087947 */ /* 0x000fea0003800000 */
.L_x_25987:
[----:B------:R0:W5:Y:S01]  /*6560*/  LDG.E R26, desc[UR36][R4.64] ;  /* 0x00000024041a7981 */ /* 0x000162000c1e1900 */
[----:B------:R-:W-:-:S07]  /*6570*/  IMAD.MOV.U32 R27, RZ, RZ, RZ ;  /* 0x000000ffff1b7224 */ /* 0x000fce00078e00ff */
.L_x_25964:
        /* <DEDUP_REMOVED lines=24> */
.L_x_25993:
[----:B------:R-:W-:Y:S05]  /*6700*/  BSYNC B7 ;  /* 0x0000000000077941 */ /* 0x000fea0003800000 */
.L_x_25992:
        /* <DEDUP_REMOVED lines=24> */
.L_x_25995:
[----:B------:R-:W-:Y:S05]  /*6890*/  BSYNC B7 ;  /* 0x0000000000077941 */ /* 0x000fea0003800000 */
.L_x_25994:
        /* <DEDUP_REMOVED lines=29> */
.L_x_25997:
[----:B------:R-:W-:Y:S05]  /*6a70*/  BSYNC B7 ;  /* 0x0000000000077941 */ /* 0x000fea0003800000 */
.L_x_25996:
        /* <DEDUP_REMOVED lines=15> */
.L_x_26002:
        /* <DEDUP_REMOVED lines=10> */
[----:B------:R-:W-:Y:S05]  /*6c10*/  CALL.REL.NOINC `($__internal_62_$__cuda_sm20_div_s64) ;  /* 0x0000017400d07944 */ /* 0x000fea0003c00000 */
[----:B------:R-:W-:Y:S05]  /*6c20*/  BRA `(.L_x_26001) ;  /* 0x00000000004c7947 */ /* 0x000fea0003800000 */
.L_x_26000:
        /* <DEDUP_REMOVED lines=19> */
.L_x_26001:
[----:B------:R-:W-:Y:S05]  /*6d60*/  BSYNC B1 ;  /* 0x0000000000017941 */ /* 0x000fea0003800000 */
.L_x_25999:
        /* <DEDUP_REMOVED lines=20> */
.L_x_25998:
        /* <DEDUP_REMOVED lines=19> */
.L_x_26007:
        /* <DEDUP_REMOVED lines=25> */
.L_x_26006:
[----:B------:R-:W-:Y:S05]  /*7170*/  BSYNC B8 ;  /* 0x0000000000087941 */ /* 0x000fea0003800000 */
.L_x_26005:
[----:B------:R-:W-:-:S05]  /*7180*/  IADD3 R22, P0, R22, 0x8, RZ ;  /* 0x0000000816167810 */ /* 0x000fca0007f1e0ff */
[----:B------:R-:W-:Y:S01]  /*7190*/  IMAD.X R23, RZ, RZ, R23, P0 ;  /* 0x000000ffff177224 */ /* 0x000fe200000e0617 */
[----:B------:R-:W-:-:S04]  /*71a0*/  ISETP.GE.U32.AND P0, PT, R22, R25, PT ;  /* 0x000000191600720c */ /* 0x000fc80003f06070 */
[----:B------:R-:W-:-:S13]  /*71b0*/  ISETP.GE.U32.AND.EX P0, PT, R23, R16, PT, P0 ;  /* 0x000000101700720c */ /* 0x000fda0003f06100 */
[----:B------:R-:W-:Y:S05]  /*71c0*/  @!P0 BRA `(.L_x_26007) ;  /* 0xfffffffc00848947 */ /* 0x000fea000383ffff */
.L_x_26004:
[----:B------:R-:W-:Y:S05]  /*71d0*/  BSYNC B7 ;  /* 0x0000000000077941 */ /* 0x000fea0003800000 */
.L_x_26003:
        /* <DEDUP_REMOVED lines=14> */
.L_x_26011:
[----:B------:R3:W-:Y:S01]  /*72c0*/  STG.E.U8 desc[UR36][R18.64], RZ ;  /* 0x000000ff12007986 */ /* 0x0007e2000c101124 */
[----:B------:R-:W-:Y:S05]  /*72d0*/  BRA `(.L_x_26013) ;  /* 0x00000004008c7947 */ /* 0x000fea0003800000 */
.L_x_26010:
        /* <DEDUP_REMOVED lines=8> */
.L_x_26015:
[----:B------:R2:W-:Y:S01]  /*7360*/  STG.E desc[UR36][R18.64], RZ ;  /* 0x000000ff12007986 */ /* 0x0005e2000c101924 */
[----:B------:R-:W-:Y:S05]  /*7370*/  BRA `(.L_x_26013) ;  /* 0x0000000400647947 */ /* 0x000fea0003800000 */
.L_x_26014:
[----:B------:R0:W-:Y:S01]  /*7380*/  STG.E.U16 desc[UR36][R18.64], RZ ;  /* 0x000000ff12007986 */ /* 0x0001e2000c101524 */
[----:B------:R-:W-:Y:S05]  /*7390*/  BRA `(.L_x_26013) ;  /* 0x00000004005c7947 */ /* 0x000fea0003800000 */
.L_x_26009:
        /* <DEDUP_REMOVED lines=8> */
.L_x_26017:
[----:B------:R0:W-:Y:S01]  /*7420*/  STG.E.U16 desc[UR36][R18.64], RZ ;  /* 0x000000ff12007986 */ /* 0x0001e2000c101524 */
[----:B------:R-:W-:Y:S05]  /*7430*/  BRA `(.L_x_26013) ;  /* 0x0000000400347947 */ /* 0x000fea0003800000 */
.L_x_26016:
        /* <DEDUP_REMOVED lines=8> */
.L_x_26019:
[----:B------:R0:W-:Y:S01]  /*74c0*/  STG.E desc[UR36][R18.64], RZ ;  /* 0x000000ff12007986 */ /* 0x0001e2000c101924 */
[----:B------:R-:W-:Y:S05]  /*74d0*/  BRA `(.L_x_26013) ;  /* 0x00000004000c7947 */ /* 0x000fea0003800000 */
.L_x_26018:
[----:B------:R0:W-:Y:S01]  /*74e0*/  STG.E.64 desc[UR36][R18.64], RZ ;  /* 0x000000ff12007986 */ /* 0x0001e2000c101b24 */
[----:B------:R-:W-:Y:S05]  /*74f0*/  BRA `(.L_x_26013) ;  /* 0x0000000400047947 */ /* 0x000fea0003800000 */
.L_x_26008:
        /* <DEDUP_REMOVED lines=10> */
.L_x_26022:
[----:B------:R0:W-:Y:S01]  /*75a0*/  STG.E.128 desc[UR36][R18.64], RZ ;  /* 0x000000ff12007986 */ /* 0x0001e2000c101d24 */
[----:B------:R-:W-:Y:S05]  /*75b0*/  BRA `(.L_x_26013) ;  /* 0x0000000000d47947 */ /* 0x000fea0003800000 */
.L_x_26021:
        /* <DEDUP_REMOVED lines=8> */
.L_x_26024:
[----:B------:R0:W-:Y:S01]  /*7640*/  STG.E.U8 desc[UR36][R18.64], RZ ;  /* 0x000000ff12007986 */ /* 0x0001e2000c101124 */
[----:B------:R-:W-:Y:S05]  /*7650*/  BRA `(.L_x_26013) ;  /* 0x0000000000ac7947 */ /* 0x000fea0003800000 */
.L_x_26023:
[----:B------:R0:W-:Y:S01]  /*7660*/  STG.E.U16 desc[UR36][R18.64], RZ ;  /* 0x000000ff12007986 */ /* 0x0001e2000c101524 */
[----:B------:R-:W-:Y:S05]  /*7670*/  BRA `(.L_x_26013) ;  /* 0x0000000000a47947 */ /* 0x000fea0003800000 */
.L_x_26020:
        /* <DEDUP_REMOVED lines=10> */
.L_x_26027:
[----:B------:R0:W-:Y:S01]  /*7720*/  STG.E.U8 desc[UR36][R18.64], RZ ;  /* 0x000000ff12007986 */ /* 0x0001e2000c101124 */
[----:B------:R-:W-:Y:S05]  /*7730*/  BRA `(.L_x_26013) ;  /* 0x0000000000747947 */ /* 0x000fea0003800000 */
.L_x_26026:
[----:B------:R0:W-:Y:S01]  /*7740*/  STG.E.U8 desc[UR36][R18.64], RZ ;  /* 0x000000ff12007986 */ /* 0x0001e2000c101124 */
[----:B------:R-:W-:Y:S05]  /*7750*/  BRA `(.L_x_26013) ;  /* 0x00000000006c7947 */ /* 0x000fea0003800000 */
.L_x_26025:
[----:B------:R-:W-:-:S13]  /*7760*/  ISETP.NE.AND P0, PT, R0, 0x1c, PT ;  /* 0x0000001c0000780c */ /* 0x000fda0003f05270 */
[----:B------:R-:W-:Y:S05]  /*7770*/  @!P0 BRA `(.L_x_26028) ;  /* 0x0000000000608947 */ /* 0x000fea0003800000 */
[----:B------:R-:W-:-:S13]  /*7780*/  ISETP.NE.AND P0, PT, R0, 0x1d, PT ;  /* 0x0000001d0000780c */ /* 0x000fda0003f05270 */
[----:B------:R-:W-:Y:S05]  /*7790*/  @!P0 BRA `(.L_x_26029) ;  /* 0x0000000000508947 */ /* 0x000fea0003800000 */
[----:B------:R-:W-:-:S13]  /*77a0*/  ISETP.NE.AND P0, PT, R0, 0x2c, PT ;  /* 0x0000002c0000780c */ /* 0x000fda0003f05270 */
[----:B------:R0:W-:Y:S01]  /*77b0*/  @!P0 STG.E.U8 desc[UR36][R18.64], RZ ;  /* 0x000000ff12008986 */ /* 0x0001e2000c101124 */
[----:B------:R-:W-:Y:S05]  /*77c0*/  @!P0 BRA `(.L_x_26013) ;  /* 0x0000000000508947 */ /* 0x000fea0003800000 */
.L_x_26012:
        /* <DEDUP_REMOVED lines=16> */
.L_x_26030:
[----:B------:R-:W-:Y:S05]  /*78d0*/  BRA `(.L_x_26013) ;  /* 0x00000000000c7947 */ /* 0x000fea0003800000 */
.L_x_26029:
[----:B------:R0:W-:Y:S01]  /*78e0*/  STG.E.64 desc[UR36][R18.64], RZ ;  /* 0x000000ff12007986 */ /* 0x0001e2000c101b24 */
[----:B------:R-:W-:Y:S05]  /*78f0*/  BRA `(.L_x_26013) ;  /* 0x0000000000047947 */ /* 0x000fea0003800000 */
.L_x_26028:
[----:B------:R0:W-:Y:S02]  /*7900*/  STG.E desc[UR36][R18.64], RZ ;  /* 0x000000ff12007986 */ /* 0x0001e4000c101924 */
.L_x_26013:
[----:B------:R-:W-:-:S04]  /*7910*/  IMAD R2, R2, 0x200, R17 ;  /* 0x0000020002027824 */ /* 0x000fc800078e0211 */
[----:B01234-:R-:W-:-:S07]  /*7920*/  VIADD R19, R2, 0x80 ;  /* 0x0000008002137836 */ /* 0x01ffce0000000000 */
.L_x_25825:
[----:B------:R-:W-:Y:S05]  /*7930*/  BSYNC B6 ;  /* 0x0000000000067941 */ /* 0x000fea0003800000 */
.L_x_25824:
        /* <DEDUP_REMOVED lines=460> */
.L_x_26033:
        /* <DEDUP_REMOVED lines=21> */
.L_x_26037:
[----:B------:R0:W5:Y:S01]  /*9750*/  LDG.E.U8 R30, desc[UR36][R2.64] ;  /* 0x00000024021e7981 */ /* 0x000162000c1e1100 */
[----:B------:R-:W-:Y:S01]  /*9760*/  IMAD.MOV.U32 R31, RZ, RZ, RZ ;  /* 0x000000ffff1f7224 */ /* 0x000fe200078e00ff */
[----:B------:R-:W-:Y:S06]  /*9770*/  BRA `(.L_x_26039) ;  /* 0x0000000c00487947 */ /* 0x000fec0003800000 */
.L_x_26036:
        /* <DEDUP_REMOVED lines=8> */
.L_x_26041:
[----:B------:R-:W2:Y:S02]  /*9800*/  LDG.E R30, desc[UR36][R2.64] ;  /* 0x00000024021e7981 */ /* 0x000ea4000c1e1900 */
[----:B--2---:R-:W-:Y:S01]  /*9810*/  SHF.R.S32.HI R31, RZ, 0x1f, R30 ;  /* 0x0000001fff1f7819 */ /* 0x004fe2000001141e */
[----:B------:R-:W-:Y:S06]  /*9820*/  BRA `(.L_x_26039) ;  /* 0x0000000c001c7947 */ /* 0x000fec0003800000 */
.L_x_26040:
[----:B------:R-:W2:Y:S02]  /*9830*/  LDG.E.S16 R30, desc[UR36][R2.64] ;  /* 0x00000024021e7981 */ /* 0x000ea4000c1e1700 */
[----:B--2---:R-:W-:Y:S01]  /*9840*/  SHF.R.S32.HI R31, RZ, 0x1f, R30 ;  /* 0x0000001fff1f7819 */ /* 0x004fe2000001141e */
[----:B------:R-:W-:Y:S06]  /*9850*/  BRA `(.L_x_26039) ;  /* 0x0000000c00107947 */ /* 0x000fec0003800000 */
.L_x_26035:
        /* <DEDUP_REMOVED lines=9> */
.L_x_26043:
[----:B------:R-:W2:Y:S02]  /*98f0*/  LDG.E.U16 R2, desc[UR36][R2.64] ;  /* 0x0000002402027981 */ /* 0x000ea4000c1e1500 */
[----:B--2---:R-:W-:-:S06]  /*9900*/  HADD2.F32 R30, -RZ, R2.H0_H0 ;  /* 0x20000002ff1e7230 */ /* 0x004fcc0000004100 */
[----:B------:R-:W0:Y:S01]  /*9910*/  F2I.S64.TRUNC R30, R30 ;  /* 0x0000001e001e7311 */ /* 0x000e22000020d900 */
[----:B------:R-:W-:Y:S05]  /*9920*/  BRA `(.L_x_26039) ;  /* 0x0000000800dc7947 */ /* 0x000fea0003800000 */
.L_x_26042:
        /* <DEDUP_REMOVED lines=9> */
.L_x_26045:
[----:B------:R-:W2:Y:S02]  /*99c0*/  LDG.E.U16 R2, desc[UR36][R2.64] ;  /* 0x0000002402027981 */ /* 0x000ea4000c1e1500 */
[----:B--2---:R-:W-:-:S06]  /*99d0*/  HADD2.F32 R30, -RZ, R2.H0_H0 ;  /* 0x20000002ff1e7230 */ /* 0x004fcc0000004100 */
[----:B------:R-:W0:Y:S01]  /*99e0*/  F2I.S64.TRUNC R30, R30 ;  /* 0x0000001e001e7311 */ /* 0x000e22000020d900 */
[----:B------:R-:W-:Y:S05]  /*99f0*/  BRA `(.L_x_26039) ;  /* 0x0000000800a87947 */ /* 0x000fea0003800000 */
.L_x_26044:
[----:B------:R-:W2:Y:S02]  /*9a00*/  LDG.E.64 R2, desc[UR36][R2.64] ;  /* 0x0000002402027981 */ /* 0x000ea4000c1e1b00 */
[----:B--2---:R0:W1:Y:S01]  /*9a10*/  F2I.S64.F64.TRUNC R30, R2 ;  /* 0x00000002001e7311 */ /* 0x004062000030d900 */
[----:B------:R-:W-:Y:S05]  /*9a20*/  BRA `(.L_x_26039) ;  /* 0x00000008009c7947 */ /* 0x000fea0003800000 */
.L_x_26034:
        /* <DEDUP_REMOVED lines=13> */
.L_x_26048:
[----:B------:R-:W2:Y:S02]  /*9b00*/  LDG.E.64 R2, desc[UR36][R2.64] ;  /* 0x0000002402027981 */ /* 0x000ea4000c1e1b00 */
[----:B--2---:R0:W1:Y:S01]  /*9b10*/  F2I.S64.F64.TRUNC R30, R2 ;  /* 0x00000002001e7311 */ /* 0x004062000030d900 */
[----:B------:R-:W-:Y:S05]  /*9b20*/  BRA `(.L_x_26039) ;  /* 0x00000008005c7947 */ /* 0x000fea0003800000 */
.L_x_26047:
        /* <DEDUP_REMOVED lines=27> */
.L_x_26050:
        /* <DEDUP_REMOVED lines=14> */
.L_x_26049:
[----:B------:R-:W2:Y:S02]  /*9dc0*/  LDG.E.U16 R30, desc[UR36][R2.64] ;  /* 0x00000024021e7981 */ /* 0x000ea4000c1e1500 */
[----:B--2---:R-:W-:-:S06]  /*9dd0*/  IMAD.U32 R30, R30, 0x10000, RZ ;  /* 0x000100001e1e7824 */ /* 0x004fcc00078e00ff */
[----:B------:R-:W0:Y:S01]  /*9de0*/  F2I.S64.TRUNC R30, R30 ;  /* 0x0000001e001e7311 */ /* 0x000e22000020d900 */
[----:B------:R-:W-:Y:S05]  /*9df0*/  BRA `(.L_x_26039) ;  /* 0x0000000400a87947 */ /* 0x000fea0003800000 */
.L_x_26046:
        /* <DEDUP_REMOVED lines=11> */
.L_x_26053:
        /* <DEDUP_REMOVED lines=21> */
.L_x_26057:
[----:B------:R-:W-:Y:S05]  /*a000*/  BSYNC B1 ;  /* 0x0000000000017941 */ /* 0x000fea0003800000 */
.L_x_26056:
[----:B------:R-:W-:Y:S01]  /*a010*/  IMAD.SHL.U32 R2, R2, 0x100000, RZ ;  /* 0x0010000002027824 */ /* 0x000fe200078e00ff */
[----:B------:R-:W-:-:S04]  /*a020*/  LEA R3, R0, 0x3b800000, 0x17 ;  /* 0x3b80000000037811 */ /* 0x000fc800078eb8ff */
[----:B------:R-:W-:-:S07]  /*a030*/  LOP3.LUT R30, R3, R2, R30, 0xfe, !PT ;  /* 0x00000002031e7212 */ /* 0x000fce00078efe1e */
.L_x_26055:
[----:B------:R-:W-:Y:S05]  /*a040*/  BSYNC B0 ;  /* 0x0000000000007941 */ /* 0x000fea0003800000 */
.L_x_26054:
[----:B------:R-:W4:Y:S01]  /*a050*/  F2I.S64.TRUNC R30, R30 ;  /* 0x0000001e001e7311 */ /* 0x000f22000020d900 */
[----:B------:R-:W-:Y:S05]  /*a060*/  BRA `(.L_x_26039) ;  /* 0x00000004000c7947 */ /* 0x000fea0003800000 */
.L_x_26052:
        /* <DEDUP_REMOVED lines=21> */
.L_x_26061:
[----:B------:R-:W-:Y:S05]  /*a1c0*/  BSYNC B1 ;  /* 0x0000000000017941 */ /* 0x000fea0003800000 */
.L_x_26060:
[----:B------:R-:W-:Y:S01]  /*a1d0*/  IMAD.SHL.U32 R2, R2, 0x200000, RZ ;  /* 0x0020000002027824 */ /* 0x000fe200078e00ff */
[----:B------:R-:W-:-:S04]  /*a1e0*/  LEA R3, R0, 0x37800000, 0x17 ;  /* 0x3780000000037811 */ /* 0x000fc800078eb8ff */
[----:B------:R-:W-:-:S07]  /*a1f0*/  LOP3.LUT R30, R3, R2, R30, 0xfe, !PT ;  /* 0x00000002031e7212 */ /* 0x000fce00078efe1e */
.L_x_26059:
[----:B------:R-:W-:Y:S05]  /*a200*/  BSYNC B0 ;  /* 0x0000000000007941 */ /* 0x000fea0003800000 */
.L_x_26058:
[----:B------:R-:W3:Y:S01]  /*a210*/  F2I.S64.TRUNC R30, R30 ;  /* 0x0000001e001e7311 */ /* 0x000ee2000020d900 */
[----:B------:R-:W-:Y:S05]  /*a220*/  BRA `(.L_x_26039) ;  /* 0x00000000009c7947 */ /* 0x000fea0003800000 */
.L_x_26051:
        /* <DEDUP_REMOVED lines=14> */
.L_x_26065:
[----:B------:R-:W-:Y:S05]  /*a310*/  BSYNC B0 ;  /* 0x0000000000007941 */ /* 0x000fea0003800000 */
.L_x_26064:
[----:B------:R-:W2:Y:S01]  /*a320*/  F2I.S64.TRUNC R30, R30 ;  /* 0x0000001e001e7311 */ /* 0x000ea2000020d900 */
[----:B------:R-:W-:Y:S05]  /*a330*/  BRA `(.L_x_26039) ;  /* 0x0000000000587947 */ /* 0x000fea0003800000 */
.L_x_26038:
        /* <DEDUP_REMOVED lines=16> */
.L_x_26066:
[----:B------:R-:W-:Y:S01]  /*a440*/  CS2R R30, SRZ ;  /* 0x00000000001e7805 */ /* 0x000fe2000001ff00 */
[----:B------:R-:W-:Y:S06]  /*a450*/  BRA `(.L_x_26039) ;  /* 0x0000000000107947 */ /* 0x000fec0003800000 */
.L_x_26063:
[----:B------:R1:W5:Y:S01]  /*a460*/  LDG.E.64 R30, desc[UR36][R2.64] ;  /* 0x00000024021e7981 */ /* 0x000362000c1e1b00 */
[----:B------:R-:W-:Y:S05]  /*a470*/  BRA `(.L_x_26039) ;  /* 0x0000000000087947 */ /* 0x000fea0003800000 */
.L_x_26062:
[----:B------:R0:W5:Y:S01]  /*a480*/  LDG.E R30, desc[UR36][R2.64] ;  /* 0x00000024021e7981 */ /* 0x000162000c1e1900 */
[----:B------:R-:W-:-:S07]  /*a490*/  IMAD.MOV.U32 R31, RZ, RZ, RZ ;  /* 0x000000ffff1f7224 */ /* 0x000fce00078e00ff */
.L_x_26039:
        /* <DEDUP_REMOVED lines=18> */
.L_x_26070:
[----:B------:R0:W5:Y:S01]  /*a5c0*/  LDG.E.U8 R28, desc[UR36][R2.64] ;  /* 0x00000024021c7981 */ /* 0x000162000c1e1100 */
[----:B------:R-:W-:Y:S01]  /*a5d0*/  IMAD.MOV.U32 R29, RZ, RZ, RZ ;  /* 0x000000ffff1d7224 */ /* 0x000fe200078e00ff */
[----:B------:R-:W-:Y:S06]  /*a5e0*/  BRA `(.L_x_26072) ;  /* 0x0000000c00487947 */ /* 0x000fec0003800000 */
.L_x_26069:
        /* <DEDUP_REMOVED lines=8> */
.L_x_26074:
[----:B------:R-:W2:Y:S02]  /*a670*/  LDG.E R28, desc[UR36][R2.64] ;  /* 0x00000024021c7981 */ /* 0x000ea4000c1e1900 */
[----:B--2---:R-:W-:Y:S01]  /*a680*/  SHF.R.S32.HI R29, RZ, 0x1f, R28 ;  /* 0x0000001fff1d7819 */ /* 0x004fe2000001141c */
[----:B------:R-:W-:Y:S06]  /*a690*/  BRA `(.L_x_26072) ;  /* 0x0000000c001c7947 */ /* 0x000fec0003800000 */
.L_x_26073:
[----:B------:R-:W2:Y:S02]  /*a6a0*/  LDG.E.S16 R28, desc[UR36][R2.64] ;  /* 0x00000024021c7981 */ /* 0x000ea4000c1e1700 */
[----:B--2---:R-:W-:Y:S01]  /*a6b0*/  SHF.R.S32.HI R29, RZ, 0x1f, R28 ;  /* 0x0000001fff1d7819 */ /* 0x004fe2000001141c */
[----:B------:R-:W-:Y:S06]  /*a6c0*/  BRA `(.L_x_26072) ;  /* 0x0000000c00107947 */ /* 0x000fec0003800000 */
.L_x_26068:
        /* <DEDUP_REMOVED lines=9> */
.L_x_26076:
[----:B------:R-:W2:Y:S02]  /*a760*/  LDG.E.U16 R2, desc[UR36][R2.64] ;  /* 0x0000002402027981 */ /* 0x000ea4000c1e1500 */
[----:B--2---:R-:W-:-:S06]  /*a770*/  HADD2.F32 R28, -RZ, R2.H0_H0 ;  /* 0x20000002ff1c7230 */ /* 0x004fcc0000004100 */
[----:B------:R-:W0:Y:S01]  /*a780*/  F2I.S64.TRUNC R28, R28 ;  /* 0x0000001c001c7311 */ /* 0x000e22000020d900 */
[----:B------:R-:W-:Y:S05]  /*a790*/  BRA `(.L_x_26072) ;  /* 0x0000000800dc7947 */ /* 0x000fea0003800000 */
.L_x_26075:
        /* <DEDUP_REMOVED lines=9> */
.L_x_26078:
[----:B------:R-:W2:Y:S02]  /*a830*/  LDG.E.U16 R2, desc[UR36][R2.64] ;  /* 0x0000002402027981 */ /* 0x000ea4000c1e1500 */
[----:B--2---:R-:W-:-:S06]  /*a840*/  HADD2.F32 R28, -RZ, R2.H0_H0 ;  /* 0x20000002ff1c7230 */ /* 0x004fcc0000004100 */
[----:B------:R-:W0:Y:S01]  /*a850*/  F2I.S64.TRUNC R28, R28 ;  /* 0x0000001c001c7311 */ /* 0x000e22000020d900 */
[----:B------:R-:W-:Y:S05]  /*a860*/  BRA `(.L_x_26072) ;  /* 0x0000000800a87947 */ /* 0x000fea0003800000 */
.L_x_26077:
[----:B------:R-:W2:Y:S02]  /*a870*/  LDG.E.64 R2, desc[UR36][R2.64] ;  /* 0x0000002402027981 */ /* 0x000ea4000c1e1b00 */
[----:B--2---:R0:W1:Y:S01]  /*a880*/  F2I.S64.F64.TRUNC R28, R2 ;  /* 0x00000002001c7311 */ /* 0x004062000030d900 */
[----:B------:R-:W-:Y:S05]  /*a890*/  BRA `(.L_x_26072) ;  /* 0x00000008009c7947 */ /* 0x000fea0003800000 */
.L_x_26067:
        /* <DEDUP_REMOVED lines=13> */
.L_x_26081:
[----:B------:R-:W2:Y:S02]  /*a970*/  LDG.E.64 R2, desc[UR36][R2.64] ;  /* 0x0000002402027981 */ /* 0x000ea4000c1e1b00 */
[----:B--2---:R0:W1:Y:S01]  /*a980*/  F2I.S64.F64.TRUNC R28, R2 ;  /* 0x00000002001c7311 */ /* 0x004062000030d900 */
[----:B------:R-:W-:Y:S05]  /*a990*/  BRA `(.L_x_26072) ;  /* 0x00000008005c7947 */ /* 0x000fea0003800000 */
.L_x_26080:
        /* <DEDUP_REMOVED lines=27> */
.L_x_26083:
        /* <DEDUP_REMOVED lines=14> */
.L_x_26082:
[----:B------:R-:W2:Y:S02]  /*ac30*/  LDG.E.U16 R28, desc[UR36][R2.64] ;  /* 0x00000024021c7981 */ /* 0x000ea4000c1e1500 */
[----:B--2---:R-:W-:-:S06]  /*ac40*/  IMAD.U32 R28, R28, 0x10000, RZ ;  /* 0x000100001c1c7824 */ /* 0x004fcc00078e00ff */
[----:B------:R-:W0:Y:S01]  /*ac50*/  F2I.S64.TRUNC R28, R28 ;  /* 0x0000001c001c7311 */ /* 0x000e22000020d900 */
[----:B------:R-:W-:Y:S05]  /*ac60*/  BRA `(.L_x_26072) ;  /* 0x0000000400a87947 */ /* 0x000fea0003800000 */
.L_x_26079:
        /* <DEDUP_REMOVED lines=11> */
.L_x_26086:
        /* <DEDUP_REMOVED lines=21> */
.L_x_26090:
[----:B------:R-:W-:Y:S05]  /*ae70*/  BSYNC B1 ;  /* 0x0000000000017941 */ /* 0x000fea0003800000 */
.L_x_26089:
[----:B------:R-:W-:Y:S01]  /*ae80*/  IMAD.SHL.U32 R2, R2, 0x100000, RZ ;  /* 0x0010000002027824 */ /* 0x000fe200078e00ff */
[----:B------:R-:W-:-:S04]  /*ae90*/  LEA R3, R0, 0x3b800000, 0x17 ;  /* 0x3b80000000037811 */ /* 0x000fc800078eb8ff */
[----:B------:R-:W-:-:S07]  /*aea0*/  LOP3.LUT R28, R3, R2, R28, 0xfe, !PT ;  /* 0x00000002031c7212 */ /* 0x000fce00078efe1c */
.L_x_26088:
[----:B------:R-:W-:Y:S05]  /*aeb0*/  BSYNC B0 ;  /* 0x0000000000007941 */ /* 0x000fea0003800000 */
.L_x_26087:
[----:B------:R-:W1:Y:S01]  /*aec0*/  F2I.S64.TRUNC R28, R28 ;  /* 0x0000001c001c7311 */ /* 0x000e62000020d900 */
[----:B------:R-:W-:Y:S05]  /*aed0*/  BRA `(.L_x_26072) ;  /* 0x00000004000c7947 */ /* 0x000fea0003800000 */
.L_x_26085:
        /* <DEDUP_REMOVED lines=21> */
.L_x_26094:
[----:B------:R-:W-:Y:S05]  /*b030*/  BSYNC B1 ;  /* 0x0000000000017941 */ /* 0x000fea0003800000 */
.L_x_26093:
[----:B------:R-:W-:Y:S01]  /*b040*/  IMAD.SHL.U32 R2, R2, 0x200000, RZ ;  /* 0x0020000002027824 */ /* 0x000fe200078e00ff */
[----:B------:R-:W-:-:S04]  /*b050*/  LEA R3, R0, 0x37800000, 0x17 ;  /* 0x3780000000037811 */ /* 0x000fc800078eb8ff */
[----:B------:R-:W-:-:S07]  /*b060*/  LOP3.LUT R28, R3, R2, R28, 0xfe, !PT ;  /* 0x00000002031c7212 */ /* 0x000fce00078efe1c */
.L_x_26092:
[----:B------:R-:W-:Y:S05]  /*b070*/  BSYNC B0 ;  /* 0x0000000000007941 */ /* 0x000fea0003800000 */
.L_x_26091:
[----:B------:R-:W0:Y:S01]  /*b080*/  F2I.S64.TRUNC R28, R28 ;  /* 0x0000001c001c7311 */ /* 0x000e22000020d900 */
[----:B------:R-:W-:Y:S05]  /*b090*/  BRA `(.L_x_26072) ;  /* 0x00000000009c7947 */ /* 0x000fea0003800000 */
.L_x_26084:
        /* <DEDUP_REMOVED lines=14> */
.L_x_26098:
[----:B------:R-:W-:Y:S05]  /*b180*/  BSYNC B0 ;  /* 0x0000000000007941 */ /* 0x000fea0003800000 */
.L_x_26097:
[----:B------:R-:W0:Y:S01]  /*b190*/  F2I.S64.TRUNC R28, R28 ;  /* 0x0000001c001c7311 */ /* 0x000e22000020d900 */
[----:B------:R-:W-:Y:S05]  /*b1a0*/  BRA `(.L_x_26072) ;  /* 0x0000000000587947 */ /* 0x000fea0003800000 */
.L_x_26071:
        /* <DEDUP_REMOVED lines=16> */
.L_x_26099:
[----:B------:R-:W-:Y:S01]  /*b2b0*/  CS2R R28, SRZ ;  /* 0x00000000001c7805 */ /* 0x000fe2000001ff00 */
[----:B------:R-:W-:Y:S06]  /*b2c0*/  BRA `(.L_x_26072) ;  /* 0x0000000000107947 */ /* 0x000fec0003800000 */
.L_x_26096:
[----:B------:R0:W5:Y:S01]  /*b2d0*/  LDG.E.64 R28, desc[UR36][R2.64] ;  /* 0x00000024021c7981 */ /* 0x000162000c1e1b00 */
[----:B------:R-:W-:Y:S05]  /*b2e0*/  BRA `(.L_x_26072) ;  /* 0x0000000000087947 */ /* 0x000fea0003800000 */
.L_x_26095:
[----:B------:R0:W5:Y:S01]  /*b2f0*/  LDG.E R28, desc[UR36][R2.64] ;  /* 0x00000024021c7981 */ /* 0x000162000c1e1900 */
[----:B------:R-:W-:-:S07]  /*b300*/  IMAD.MOV.U32 R29, RZ, RZ, RZ ;  /* 0x000000ffff1d7224 */ /* 0x000fce00078e00ff */
.L_x_26072:
        /* <DEDUP_REMOVED lines=18> */
.L_x_26103:
[----:B------:R0:W5:Y:S01]  /*b430*/  LDG.E.U8 R22, desc[UR36][R2.64] ;  /* 0x0000002402167981 */ /* 0x000162000c1e1100 */
[----:B------:R-:W-:Y:S01]  /*b440*/  IMAD.MOV.U32 R23, RZ, RZ, RZ ;  /* 0x000000ffff177224 */ /* 0x000fe200078e00ff */
[----:B------:R-:W-:Y:S06]  /*b450*/  BRA `(.L_x_26105) ;  /* 0x0000000c00487947 */ /* 0x000fec0003800000 */
.L_x_26102:
        /* <DEDUP_REMOVED lines=8> */
.L_x_26107:
[----:B------:R-:W2:Y:S02]  /*b4e0*/  LDG.E R22, desc[UR36][R2.64] ;  /* 0x0000002402167981 */ /* 0x000ea4000c1e1900 */
[----:B--2---:R-:W-:Y:S01]  /*b4f0*/  SHF.R.S32.HI R23, RZ, 0x1f, R22 ;  /* 0x0000001fff177819 */ /* 0x004fe20000011416 */
[----:B------:R-:W-:Y:S06]  /*b500*/  BRA `(.L_x_26105) ;  /* 0x0000000c001c7947 */ /* 0x000fec0003800000 */
.L_x_26106:
[----:B------:R-:W2:Y:S02]  /*b510*/  LDG.E.S16 R22, desc[UR36][R2.64] ;  /* 0x0000002402167981 */ /* 0x000ea4000c1e1700 */
[----:B--2---:R-:W-:Y:S01]  /*b520*/  SHF.R.S32.HI R23, RZ, 0x1f, R22 ;  /* 0x0000001fff177819 */ /* 0x004fe20000011416 */
[----:B------:R-:W-:Y:S06]  /*b530*/  BRA `(.L_x_26105) ;  /* 0x0000000c00107947 */ /* 0x000fec0003800000 */
.L_x_26101:
        /* <DEDUP_REMOVED lines=9> */
.L_x_26109:
[----:B------:R-:W2:Y:S02]  /*b5d0*/  LDG.E.U16 R2, desc[UR36][R2.64] ;  /* 0x0000002402027981 */ /* 0x000ea4000c1e1500 */
[----:B--2---:R-:W-:-:S06]  /*b5e0*/  HADD2.F32 R22, -RZ, R2.H0_H0 ;  /* 0x20000002ff167230 */ /* 0x004fcc0000004100 */
[----:B------:R-:W0:Y:S01]  /*b5f0*/  F2I.S64.TRUNC R22, R22 ;  /* 0x0000001600167311 */ /* 0x000e22000020d900 */
[----:B------:R-:W-:Y:S05]  /*b600*/  BRA `(.L_x_26105) ;  /* 0x0000000800dc7947 */ /* 0x000fea0003800000 */
.L_x_26108:
        /* <DEDUP_REMOVED lines=9> */
.L_x_26111:
[----:B------:R-:W2:Y:S02]  /*b6a0*/  LDG.E.U16 R2, desc[UR36][R2.64] ;  /* 0x0000002402027981 */ /* 0x000ea4000c1e1500 */
[----:B--2---:R-:W-:-:S06]  /*b6b0*/  HADD2.F32 R22, -RZ, R2.H0_H0 ;  /* 0x20000002ff167230 */ /* 0x004fcc0000004100 */
[----:B------:R-:W0:Y:S01]  /*b6c0*/  F2I.S64.TRUNC R22, R22 ;  /* 0x0000001600167311 */ /* 0x000e22000020d900 */
[----:B------:R-:W-:Y:S05]  /*b6d0*/  BRA `(.L_x_26105) ;  /* 0x0000000800a87947 */ /* 0x000fea0003800000 */
.L_x_26110:
[----:B------:R-:W2:Y:S02]  /*b6e0*/  LDG.E.64 R2, desc[UR36][R2.64] ;  /* 0x0000002402027981 */ /* 0x000ea4000c1e1b00 */
[----:B--2---:R0:W2:Y:S01]  /*b6f0*/  F2I.S64.F64.TRUNC R22, R2 ;  /* 0x0000000200167311 */ /* 0x0040a2000030d900 */
[----:B------:R-:W-:Y:S05]  /*b700*/  BRA `(.L_x_26105) ;  /* 0x00000008009c7947 */ /* 0x000fea0003800000 */
.L_x_26100:
        /* <DEDUP_REMOVED lines=13> */
.L_x_26114:
[----:B------:R-:W2:Y:S02]  /*b7e0*/  LDG.E.64 R2, desc[UR36][R2.64] ;  /* 0x0000002402027981 */ /* 0x000ea4000c1e1b00 */
[----:B--2---:R0:W2:Y:S01]  /*b7f0*/  F2I.S64.F64.TRUNC R22, R2 ;  /* 0x0000000200167311 */ /* 0x0040a2000030d900 */
[----:B------:R-:W-:Y:S05]  /*b800*/  BRA `(.L_x_26105) ;  /* 0x00000008005c7947 */ /* 0x000fea0003800000 */
.L_x_26113:
        /* <DEDUP_REMOVED lines=27> */
.L_x_26116:
        /* <DEDUP_REMOVED lines=14> */
.L_x_26115:
[----:B------:R-:W2:Y:S02]  /*baa0*/  LDG.E.U16 R22, desc[UR36][R2.64] ;  /* 0x0000002402167981 */ /* 0x000ea4000c1e1500 */
[----:B--2---:R-:W-:-:S06]  /*bab0*/  IMAD.U32 R22, R22, 0x10000, RZ ;  /* 0x0001000016167824 */ /* 0x004fcc00078e00ff */
[----:B------:R-:W0:Y:S01]  /*bac0*/  F2I.S64.TRUNC R22, R22 ;  /* 0x0000001600167311 */ /* 0x000e22000020d900 */
[----:B------:R-:W-:Y:S05]  /*bad0*/  BRA `(.L_x_26105) ;  /* 0x0000000400a87947 */ /* 0x000fea0003800000 */
.L_x_26112:
        /* <DEDUP_REMOVED lines=11> */
.L_x_26119:
        /* <DEDUP_REMOVED lines=21> */
.L_x_26123:
[----:B------:R-:W-:Y:S05]  /*bce0*/  BSYNC B1 ;  /* 0x0000000000017941 */ /* 0x000fea0003800000 */
.L_x_26122:
[----:B------:R-:W-:Y:S01]  /*bcf0*/  IMAD.SHL.U32 R2, R2, 0x100000, RZ ;  /* 0x0010000002027824 */ /* 0x000fe200078e00ff */
[----:B------:R-:W-:-:S04]  /*bd00*/  LEA R3, R0, 0x3b800000, 0x17 ;  /* 0x3b80000000037811 */ /* 0x000fc800078eb8ff */
[----:B------:R-:W-:-:S07]  /*bd10*/  LOP3.LUT R22, R3, R2, R22, 0xfe, !PT ;  /* 0x0000000203167212 */ /* 0x000fce00078efe16 */
.L_x_26121:
[----:B------:R-:W-:Y:S05]  /*bd20*/  BSYNC B0 ;  /* 0x0000000000007941 */ /* 0x000fea0003800000 */
.L_x_26120:
[----:B------:R-:W0:Y:S01]  /*bd30*/  F2I.S64.TRUNC R22, R22 ;  /* 0x0000001600167311 */ /* 0x000e22000020d900 */
[----:B------:R-:W-:Y:S05]  /*bd40*/  BRA `(.L_x_26105) ;  /* 0x00000004000c7947 */ /* 0x000fea0003800000 */
.L_x_26118:
        /* <DEDUP_REMOVED lines=21> */
.L_x_26127:
[----:B------:R-:W-:Y:S05]  /*bea0*/  BSYNC B1 ;  /* 0x0000000000017941 */ /* 0x000fea0003800000 */
.L_x_26126:
[----:B------:R-:W-:Y:S01]  /*beb0*/  IMAD.SHL.U32 R2, R2, 0x200000, RZ ;  /* 0x0020000002027824 */ /* 0x000fe200078e00ff */
[----:B------:R-:W-:-:S04]  /*bec0*/  LEA R3, R0, 0x37800000, 0x17 ;  /* 0x3780000000037811 */ /* 0x000fc800078eb8ff */
[----:B------:R-:W-:-:S07]  /*bed0*/  LOP3.LUT R22, R3, R2, R22, 0xfe, !PT ;  /* 0x0000000203167212 */ /* 0x000fce00078efe16 */
.L_x_26125:
[----:B------:R-:W-:Y:S05]  /*bee0*/  BSYNC B0 ;  /* 0x0000000000007941 */ /* 0x000fea0003800000 */
.L_x_26124:
[----:B------:R-:W0:Y:S01]  /*bef0*/  F2I.S64.TRUNC R22, R22 ;  /* 0x0000001600167311 */ /* 0x000e22000020d900 */
[----:B------:R-:W-:Y:S05]  /*bf00*/  BRA `(.L_x_26105) ;  /* 0x00000000009c7947 */ /* 0x000fea0003800000 */
.L_x_26117:
        /* <DEDUP_REMOVED lines=14> */
.L_x_26131:
[----:B------:R-:W-:Y:S05]  /*bff0*/  BSYNC B0 ;  /* 0x0000000000007941 */ /* 0x000fea0003800000 */
.L_x_26130:
[----:B------:R-:W0:Y:S01]  /*c000*/  F2I.S64.TRUNC R22, R22 ;  /* 0x0000001600167311 */ /* 0x000e22000020d900 */
[----:B------:R-:W-:Y:S05]  /*c010*/  BRA `(.L_x_26105) ;  /* 0x0000000000587947 */ /* 0x000fea0003800000 */
.L_x_26104:
        /* <DEDUP_REMOVED lines=16> */
.L_x_26132:
[----:B------:R-:W-:Y:S01]  /*c120*/  CS2R R22, SRZ ;  /* 0x0000000000167805 */ /* 0x000fe2000001ff00 */
[----:B------:R-:W-:Y:S06]  /*c130*/  BRA `(.L_x_26105) ;  /* 0x0000000000107947 */ /* 0x000fec0003800000 */
.L_x_26129:
[----:B------:R0:W5:Y:S01]  /*c140*/  LDG.E.64 R22, desc[UR36][R2.64] ;  /* 0x0000002402167981 */ /* 0x000162000c1e1b00 */
[----:B------:R-:W-:Y:S05]  /*c150*/  BRA `(.L_x_26105) ;  /* 0x0000000000087947 */ /* 0x000fea0003800000 */
.L_x_26128:
[----:B------:R0:W5:Y:S01]  /*c160*/  LDG.E R22, desc[UR36][R2.64] ;  /* 0x0000002402167981 */ /* 0x000162000c1e1900 */
[----:B------:R-:W-:-:S07]  /*c170*/  IMAD.MOV.U32 R23, RZ, RZ, RZ ;  /* 0x000000ffff177224 */ /* 0x000fce00078e00ff */
.L_x_26105:
        /* <DEDUP_REMOVED lines=18> */
.L_x_26136:
[----:B------:R0:W5:Y:S01]  /*c2a0*/  LDG.E.U8 R24, desc[UR36][R2.64] ;  /* 0x0000002402187981 */ /* 0x000162000c1e1100 */
[----:B------:R-:W-:Y:S01]  /*c2b0*/  IMAD.MOV.U32 R25, RZ, RZ, RZ ;  /* 0x000000ffff197224 */ /* 0x000fe200078e00ff */
[----:B------:R-:W-:Y:S06]  /*c2c0*/  BRA `(.L_x_26138) ;  /* 0x0000000c00487947 */ /* 0x000fec0003800000 */
.L_x_26135:
        /* <DEDUP_REMOVED lines=8> */
.L_x_26140:
[----:B------:R-:W2:Y:S02]  /*c350*/  LDG.E R24, desc[UR36][R2.64] ;  /* 0x0000002402187981 */ /* 0x000ea4000c1e1900 */
[----:B--2---:R-:W-:Y:S01]  /*c360*/  SHF.R.S32.HI R25, RZ, 0x1f, R24 ;  /* 0x0000001fff197819 */ /* 0x004fe20000011418 */
[----:B------:R-:W-:Y:S06]  /*c370*/  BRA `(.L_x_26138) ;  /* 0x0000000c001c7947 */ /* 0x000fec0003800000 */
.L_x_26139:
[----:B------:R-:W2:Y:S02]  /*c380*/  LDG.E.S16 R24, desc[UR36][R2.64] ;  /* 0x0000002402187981 */ /* 0x000ea4000c1e1700 */
[----:B--2---:R-:W-:Y:S01]  /*c390*/  SHF.R.S32.HI R25, RZ, 0x1f, R24 ;  /* 0x0000001fff197819 */ /* 0x004fe20000011418 */
[----:B------:R-:W-:Y:S06]  /*c3a0*/  BRA `(.L_x_26138) ;  /* 0x0000000c00107947 */ /* 0x000fec0003800000 */
.L_x_26134:
        /* <DEDUP_REMOVED lines=9> */
.L_x_26142:
[----:B------:R-:W2:Y:S02]  /*c440*/  LDG.E.U16 R2, desc[UR36][R2.64] ;  /* 0x0000002402027981 */ /* 0x000ea4000c1e1500 */
[----:B--2---:R-:W-:-:S06]  /*c450*/  HADD2.F32 R24, -RZ, R2.H0_H0 ;  /* 0x20000002ff187230 */ /* 0x004fcc0000004100 */
[----:B------:R-:W0:Y:S01]  /*c460*/  F2I.S64.TRUNC R24, R24 ;  /* 0x0000001800187311 */ /* 0x000e22000020d900 */
[----:B------:R-:W-:Y:S05]  /*c470*/  BRA `(.L_x_26138) ;  /* 0x0000000800dc7947 */ /* 0x000fea0003800000 */
.L_x_26141:
        /* <DEDUP_REMOVED lines=9> */
.L_x_26144:
[----:B------:R-:W2:Y:S02]  /*c510*/  LDG.E.U16 R2, desc[UR36][R2.64] ;  /* 0x0000002402027981 */ /* 0x000ea4000c1e1500 */
[----:B--2---:R-:W-:-:S06]  /*c520*/  HADD2.F32 R24, -RZ, R2.H0_H0 ;  /* 0x20000002ff187230 */ /* 0x004fcc0000004100 */
[----:B------:R-:W0:Y:S01]  /*c530*/  F2I.S64.TRUNC R24, R24 ;  /* 0x0000001800187311 */ /* 0x000e22000020d900 */
[----:B------:R-:W-:Y:S05]  /*c540*/  BRA `(.L_x_26138) ;  /* 0x0000000800a87947 */ /* 0x000fea0003800000 */
.L_x_26143:
[----:B------:R-:W2:Y:S02]  /*c550*/  LDG.E.64 R2, desc[UR36][R2.64] ;  /* 0x0000002402027981 */ /* 0x000ea4000c1e1b00 */
[----:B--2---:R0:W2:Y:S01]  /*c560*/  F2I.S64.F64.TRUNC R24, R2 ;  /* 0x0000000200187311 */ /* 0x0040a2000030d900 */
[----:B------:R-:W-:Y:S05]  /*c570*/  BRA `(.L_x_26138) ;  /* 0x00000008009c7947 */ /* 0x000fea0003800000 */
.L_x_26133:
        /* <DEDUP_REMOVED lines=13> */
.L_x_26147:
[----:B------:R-:W2:Y:S02]  /*c650*/  LDG.E.64 R2, desc[UR36][R2.64] ;  /* 0x0000002402027981 */ /* 0x000ea4000c1e1b00 */
[----:B--2---:R0:W2:Y:S01]  /*c660*/  F2I.S64.F64.TRUNC R24, R2 ;  /* 0x0000000200187311 */ /* 0x0040a2000030d900 */
[----:B------:R-:W-:Y:S05]  /*c670*/  BRA `(.L_x_26138) ;  /* 0x00000008005c7947 */ /* 0x000fea0003800000 */
.L_x_26146:
        /* <DEDUP_REMOVED lines=27> */
.L_x_26149:
        /* <DEDUP_REMOVED lines=14> */
.L_x_26148:
[----:B------:R-:W2:Y:S02]  /*c910*/  LDG.E.U16 R24, desc[UR36][R2.64] ;  /* 0x0000002402187981 */ /* 0x000ea4000c1e1500 */
[----:B--2---:R-:W-:-:S06]  /*c920*/  IMAD.U32 R24, R24, 0x10000, RZ ;  /* 0x0001000018187824 */ /* 0x004fcc00078e00ff */
[----:B------:R-:W0:Y:S01]  /*c930*/  F2I.S64.TRUNC R24, R24 ;  /* 0x0000001800187311 */ /* 0x000e22000020d900 */
[----:B------:R-:W-:Y:S05]  /*c940*/  BRA `(.L_x_26138) ;  /* 0x0000000400a87947 */ /* 0x000fea0003800000 */
.L_x_26145:
        /* <DEDUP_REMOVED lines=11> */
.L_x_26152:
        /* <DEDUP_REMOVED lines=21> */
.L_x_26156:
[----:B------:R-:W-:Y:S05]  /*cb50*/  BSYNC B1 ;  /* 0x0000000000017941 */ /* 0x000fea0003800000 */
.L_x_26155:
[----:B------:R-:W-:Y:S01]  /*cb60*/  IMAD.SHL.U32 R2, R2, 0x100000, RZ ;  /* 0x0010000002027824 */ /* 0x000fe200078e00ff */
[----:B------:R-:W-:-:S04]  /*cb70*/  LEA R3, R0, 0x3b800000, 0x17 ;  /* 0x3b80000000037811 */ /* 0x000fc800078eb8ff */
[----:B------:R-:W-:-:S07]  /*cb80*/  LOP3.LUT R24, R3, R2, R24, 0xfe, !PT ;  /* 0x0000000203187212 */ /* 0x000fce00078efe18 */
.L_x_26154:
[----:B------:R-:W-:Y:S05]  /*cb90*/  BSYNC B0 ;  /* 0x0000000000007941 */ /* 0x000fea0003800000 */
.L_x_26153:
[----:B------:R-:W0:Y:S01]  /*cba0*/  F2I.S64.TRUNC R24, R24 ;  /* 0x0000001800187311 */ /* 0x000e22000020d900 */
[----:B------:R-:W-:Y:S05]  /*cbb0*/  BRA `(.L_x_26138) ;  /* 0x00000004000c7947 */ /* 0x000fea0003800000 */
.L_x_26151:
        /* <DEDUP_REMOVED lines=21> */
.L_x_26160:
[----:B------:R-:W-:Y:S05]  /*cd10*/  BSYNC B1 ;  /* 0x0000000000017941 */ /* 0x000fea0003800000 */
.L_x_26159:
[----:B------:R-:W-:Y:S01]  /*cd20*/  IMAD.SHL.U32 R2, R2, 0x200000, RZ ;  /* 0x0020000002027824 */ /* 0x000fe200078e00ff */
[----:B------:R-:W-:-:S04]  /*cd30*/  LEA R3, R0, 0x37800000, 0x17 ;  /* 0x3780000000037811 */ /* 0x000fc800078eb8ff */
[----:B------:R-:W-:-:S07]  /*cd40*/  LOP3.LUT R24, R3, R2, R24, 0xfe, !PT ;  /* 0x0000000203187212 */ /* 0x000fce00078efe18 */
.L_x_26158:
[----:B------:R-:W-:Y:S05]  /*cd50*/  BSYNC B0 ;  /* 0x0000000000007941 */ /* 0x000fea0003800000 */
.L_x_26157:
[----:B------:R-:W0:Y:S01]  /*cd60*/  F2I.S64.TRUNC R24, R24 ;  /* 0x0000001800187311 */ /* 0x000e22000020d900 */
[----:B------:R-:W-:Y:S05]  /*cd70*/  BRA `(.L_x_26138) ;  /* 0x00000000009c7947 */ /* 0x000fea0003800000 */
.L_x_26150:
        /* <DEDUP_REMOVED lines=14> */
.L_x_26164:
[----:B------:R-:W-:Y:S05]  /*ce60*/  BSYNC B0 ;  /* 0x0000000000007941 */ /* 0x000fea0003800000 */
.L_x_26163:
[----:B------:R-:W0:Y:S01]  /*ce70*/  F2I.S64.TRUNC R24, R24 ;  /* 0x0000001800187311 */ /* 0x000e22000020d900 */
[----:B------:R-:W-:Y:S05]  /*ce80*/  BRA `(.L_x_26138) ;  /* 0x0000000000587947 */ /* 0x000fea0003800000 */
.L_x_26137:
        /* <DEDUP_REMOVED lines=16> */
.L_x_26165:
[----:B------:R-:W-:Y:S01]  /*cf90*/  CS2R R24, SRZ ;  /* 0x0000000000187805 */ /* 0x000fe2000001ff00 */
[----:B------:R-:W-:Y:S06]  /*cfa0*/  BRA `(.L_x_26138) ;  /* 0x0000000000107947 */ /* 0x000fec0003800000 */
.L_x_26162:
[----:B------:R0:W5:Y:S01]  /*cfb0*/  LDG.E.64 R24, desc[UR36][R2.64] ;  /* 0x0000002402187981 */ /* 0x000162000c1e1b00 */
[----:B------:R-:W-:Y:S05]  /*cfc0*/  BRA `(.L_x_26138) ;  /* 0x0000000000087947 */ /* 0x000fea0003800000 */
.L_x_26161:
[----:B------:R0:W5:Y:S01]  /*cfd0*/  LDG.E R24, desc[UR36][R2.64] ;  /* 0x0000002402187981 */ /* 0x000162000c1e1900 */
[----:B------:R-:W-:-:S07]  /*cfe0*/  IMAD.MOV.U32 R25, RZ, RZ, RZ ;  /* 0x000000ffff197224 */ /* 0x000fce00078e00ff */
.L_x_26138:
        /* <DEDUP_REMOVED lines=18> */
.L_x_26169:
[----:B------:R0:W5:Y:S01]  /*d110*/  LDG.E.U8 R26, desc[UR36][R2.64] ;  /* 0x00000024021a7981 */ /* 0x000162000c1e1100 */
[----:B------:R-:W-:Y:S01]  /*d120*/  IMAD.MOV.U32 R27, RZ, RZ, RZ ;  /* 0x000000ffff1b7224 */ /* 0x000fe200078e00ff */
[----:B------:R-:W-:Y:S06]  /*d130*/  BRA `(.L_x_26171) ;  /* 0x0000000c00487947 */ /* 0x000fec0003800000 */
.L_x_26168:
        /* <DEDUP_REMOVED lines=8> */
.L_x_26173:
[----:B------:R-:W2:Y:S02]  /*d1c0*/  LDG.E R26, desc[UR36][R2.64] ;  /* 0x00000024021a7981 */ /* 0x000ea4000c1e1900 */
[----:B--2---:R-:W-:Y:S01]  /*d1d0*/  SHF.R.S32.HI R27, RZ, 0x1f, R26 ;  /* 0x0000001fff1b7819 */ /* 0x004fe2000001141a */
[----:B------:R-:W-:Y:S06]  /*d1e0*/  BRA `(.L_x_26171) ;  /* 0x0000000c001c7947 */ /* 0x000fec0003800000 */
.L_x_26172:
[----:B------:R-:W2:Y:S02]  /*d1f0*/  LDG.E.S16 R26, desc[UR36][R2.64] ;  /* 0x00000024021a7981 */ /* 0x000ea4000c1e1700 */
[----:B--2---:R-:W-:Y:S01]  /*d200*/  SHF.R.S32.HI R27, RZ, 0x1f, R26 ;  /* 0x0000001fff1b7819 */ /* 0x004fe2000001141a */
[----:B------:R-:W-:Y:S06]  /*d210*/  BRA `(.L_x_26171) ;  /* 0x0000000c00107947 */ /* 0x000fec0003800000 */
.L_x_26167:
        /* <DEDUP_REMOVED lines=9> */
.L_x_26175:
[----:B------:R-:W2:Y:S02]  /*d2b0*/  LDG.E.U16 R2, desc[UR36][R2.64] ;  /* 0x0000002402027981 */ /* 0x000ea4000c1e1500 */
[----:B--2---:R-:W-:-:S06]  /*d2c0*/  HADD2.F32 R26, -RZ, R2.H0_H0 ;  /* 0x20000002ff1a7230 */ /* 0x004fcc0000004100 */
[----:B------:R-:W0:Y:S01]  /*d2d0*/  F2I.S64.TRUNC R26, R26 ;  /* 0x0000001a001a7311 */ /* 0x000e22000020d900 */
[----:B------:R-:W-:Y:S05]  /*d2e0*/  BRA `(.L_x_26171) ;  /* 0x0000000800dc7947 */ /* 0x000fea0003800000 */
.L_x_26174:
        /* <DEDUP_REMOVED lines=9> */
.L_x_26177:
[----:B------:R-:W2:Y:S02]  /*d380*/  LDG.E.U16 R2, desc[UR36][R2.64] ;  /* 0x0000002402027981 */ /* 0x000ea4000c1e1500 */
[----:B--2---:R-:W-:-:S06]  /*d390*/  HADD2.F32 R26, -RZ, R2.H0_H0 ;  /* 0x20000002ff1a7230 */ /* 0x004fcc0000004100 */
[----:B------:R-:W0:Y:S01]  /*d3a0*/  F2I.S64.TRUNC R26, R26 ;  /* 0x0000001a001a7311 */ /* 0x000e22000020d900 */
[----:B------:R-:W-:Y:S05]  /*d3b0*/  BRA `(.L_x_26171) ;  /* 0x0000000800a87947 */ /* 0x000fea0003800000 */
.L_x_26176:
[----:B------:R-:W2:Y:S02]  /*d3c0*/  LDG.E.64 R2, desc[UR36][R2.64] ;  /* 0x0000002402027981 */ /* 0x000ea4000c1e1b00 */
[----:B--2---:R0:W2:Y:S01]  /*d3d0*/  F2I.S64.F64.TRUNC R26, R2 ;  /* 0x00000002001a7311 */ /* 0x0040a2000030d900 */
[----:B------:R-:W-:Y:S05]  /*d3e0*/  BRA `(.L_x_26171) ;  /* 0x00000008009c7947 */ /* 0x000fea0003800000 */
.L_x_26166:
        /* <DEDUP_REMOVED lines=13> */
.L_x_26180:
[----:B------:R-:W2:Y:S02]  /*d4c0*/  LDG.E.64 R2, desc[UR36][R2.64] ;  /* 0x0000002402027981 */ /* 0x000ea4000c1e1b00 */
[----:B--2---:R0:W2:Y:S01]  /*d4d0*/  F2I.S64.F64.TRUNC R26, R2 ;  /* 0x00000002001a7311 */ /* 0x0040a2000030d900 */
[----:B------:R-:W-:Y:S05]  /*d4e0*/  BRA `(.L_x_26171) ;  /* 0x00000008005c7947 */ /* 0x000fea0003800000 */
.L_x_26179:
        /* <DEDUP_REMOVED lines=27> */
.L_x_26182:
        /* <DEDUP_REMOVED lines=14> */
.L_x_26181:
[----:B------:R-:W2:Y:S02]  /*d780*/  LDG.E.U16 R26, desc[UR36][R2.64] ;  /* 0x00000024021a7981 */ /* 0x000ea4000c1e1500 */
[----:B--2---:R-:W-:-:S06]  /*d790*/  IMAD.U32 R26, R26, 0x10000, RZ ;  /* 0x000100001a1a7824 */ /* 0x004fcc00078e00ff */
[----:B------:R-:W0:Y:S01]  /*d7a0*/  F2I.S64.TRUNC R26, R26 ;  /* 0x0000001a001a7311 */ /* 0x000e22000020d900 */
[----:B------:R-:W-:Y:S05]  /*d7b0*/  BRA `(.L_x_26171) ;  /* 0x0000000400a87947 */ /* 0x000fea0003800000 */
.L_x_26178:
        /* <DEDUP_REMOVED lines=11> */
.L_x_26185:
        /* <DEDUP_REMOVED lines=21> */
.L_x_26189:
[----:B------:R-:W-:Y:S05]  /*d9c0*/  BSYNC B1 ;  /* 0x0000000000017941 */ /* 0x000fea0003800000 */
.L_x_26188:
[----:B------:R-:W-:Y:S01]  /*d9d0*/  IMAD.SHL.U32 R2, R2, 0x100000, RZ ;  /* 0x0010000002027824 */ /* 0x000fe200078e00ff */
[----:B------:R-:W-:-:S04]  /*d9e0*/  LEA R3, R0, 0x3b800000, 0x17 ;  /* 0x3b80000000037811 */ /* 0x000fc800078eb8ff */
[----:B------:R-:W-:-:S07]  /*d9f0*/  LOP3.LUT R26, R3, R2, R26, 0xfe, !PT ;  /* 0x00000002031a7212 */ /* 0x000fce00078efe1a */
.L_x_26187:
[----:B------:R-:W-:Y:S05]  /*da00*/  BSYNC B0 ;  /* 0x0000000000007941 */ /* 0x000fea0003800000 */
.L_x_26186:
[----:B------:R-:W0:Y:S01]  /*da10*/  F2I.S64.TRUNC R26, R26 ;  /* 0x0000001a001a7311 */ /* 0x000e22000020d900 */
[----:B------:R-:W-:Y:S05]  /*da20*/  BRA `(.L_x_26171) ;  /* 0x00000004000c7947 */ /* 0x000fea0003800000 */
.L_x_26184:
        /* <DEDUP_REMOVED lines=21> */
.L_x_26193:
[----:B------:R-:W-:Y:S05]  /*db80*/  BSYNC B1 ;  /* 0x0000000000017941 */ /* 0x000fea0003800000 */
.L_x_26192:
[----:B------:R-:W-:Y:S01]  /*db90*/  IMAD.SHL.U32 R2, R2, 0x200000, RZ ;  /* 0x0020000002027824 */ /* 0x000fe200078e00ff */
[----:B------:R-:W-:-:S04]  /*dba0*/  LEA R3, R0, 0x37800000, 0x17 ;  /* 0x3780000000037811 */ /* 0x000fc800078eb8ff */
[----:B------:R-:W-:-:S07]  /*dbb0*/  LOP3.LUT R26, R3, R2, R26, 0xfe, !PT ;  /* 0x00000002031a7212 */ /* 0x000fce00078efe1a */
.L_x_26191:
[----:B------:R-:W-:Y:S05]  /*dbc0*/  BSYNC B0 ;  /* 0x0000000000007941 */ /* 0x000fea0003800000 */
.L_x_26190:
[----:B------:R-:W0:Y:S01]  /*dbd0*/  F2I.S64.TRUNC R26, R26 ;  /* 0x0000001a001a7311 */ /* 0x000e22000020d900 */
[----:B------:R-:W-:Y:S05]  /*dbe0*/  BRA `(.L_x_26171) ;  /* 0x00000000009c7947 */ /* 0x000fea0003800000 */
.L_x_26183:
        /* <DEDUP_REMOVED lines=14> */
.L_x_26197:
[----:B------:R-:W-:Y:S05]  /*dcd0*/  BSYNC B0 ;  /* 0x0000000000007941 */ /* 0x000fea0003800000 */
.L_x_26196:
[----:B------:R-:W0:Y:S01]  /*dce0*/  F2I.S64.TRUNC R26, R26 ;  /* 0x0000001a001a7311 */ /* 0x000e22000020d900 */
[----:B------:R-:W-:Y:S05]  /*dcf0*/  BRA `(.L_x_26171) ;  /* 0x0000000000587947 */ /* 0x000fea0003800000 */
.L_x_26170:
        /* <DEDUP_REMOVED lines=16> */
.L_x_26198:
[----:B------:R-:W-:Y:S01]  /*de00*/  CS2R R26, SRZ ;  /* 0x00000000001a7805 */ /* 0x000fe2000001ff00 */
[----:B------:R-:W-:Y:S06]  /*de10*/  BRA `(.L_x_26171) ;  /* 0x0000000000107947 */ /* 0x000fec0003800000 */
.L_x_26195:
[----:B------:R0:W5:Y:S01]  /*de20*/  LDG.E.64 R26, desc[UR36][R2.64] ;  /* 0x00000024021a7981 */ /* 0x000162000c1e1b00 */
[----:B------:R-:W-:Y:S05]  /*de30*/  BRA `(.L_x_26171) ;  /* 0x0000000000087947 */ /* 0x000fea0003800000 */
.L_x_26194:
[----:B------:R0:W5:Y:S01]  /*de40*/  LDG.E R26, desc[UR36][R2.64] ;  /* 0x00000024021a7981 */ /* 0x000162000c1e1900 */
[----:B------:R-:W-:-:S07]  /*de50*/  IMAD.MOV.U32 R27, RZ, RZ, RZ ;  /* 0x000000ffff1b7224 */ /* 0x000fce00078e00ff */
.L_x_26171:
        /* <DEDUP_REMOVED lines=24> */
.L_x_26200:
[----:B------:R-:W-:Y:S05]  /*dfe0*/  BSYNC B7 ;  /* 0x0000000000077941 */ /* 0x000fea0003800000 */
.L_x_26199:
        /* <DEDUP_REMOVED lines=24> */
.L_x_26202:
[----:B------:R-:W-:Y:S05]  /*e170*/  BSYNC B7 ;  /* 0x0000000000077941 */ /* 0x000fea0003800000 */
.L_x_26201:
        /* <DEDUP_REMOVED lines=29> */
.L_x_26204:
[----:B------:R-:W-:Y:S05]  /*e350*/  BSYNC B7 ;  /* 0x0000000000077941 */ /* 0x000fea0003800000 */
.L_x_26203:
        /* <DEDUP_REMOVED lines=15> */
.L_x_26209:
        /* <DEDUP_REMOVED lines=12> */
.L_x_26207:
        /* <DEDUP_REMOVED lines=19> */
.L_x_26208:
[----:B------:R-:W-:Y:S05]  /*e640*/  BSYNC B1 ;  /* 0x0000000000017941 */ /* 0x000fea0003800000 */
.L_x_26206:
        /* <DEDUP_REMOVED lines=19> */
.L_x_26205:
        /* <DEDUP_REMOVED lines=19> */
.L_x_26214:
        /* <DEDUP_REMOVED lines=25> */
.L_x_26213:
[----:B------:R-:W-:Y:S05]  /*ea40*/  BSYNC B8 ;  /* 0x0000000000087941 */ /* 0x000fea0003800000 */
.L_x_26212:
[----:B------:R-:W-:-:S05]  /*ea50*/  IADD3 R22, P0, R22, 0x8, RZ ;  /* 0x0000000816167810 */ /* 0x000fca0007f1e0ff */
[----:B------:R-:W-:Y:S01]  /*ea60*/  IMAD.X R23, RZ, RZ, R23, P0 ;  /* 0x000000ffff177224 */ /* 0x000fe200000e0617 */
[----:B------:R-:W-:-:S04]  /*ea70*/  ISETP.GE.U32.AND P0, PT, R22, R25, PT ;  /* 0x000000191600720c */ /* 0x000fc80003f06070 */
[----:B------:R-:W-:-:S13]  /*ea80*/  ISETP.GE.U32.AND.EX P0, PT, R23, R18, PT, P0 ;  /* 0x000000121700720c */ /* 0x000fda0003f06100 */
[----:B------:R-:W-:Y:S05]  /*ea90*/  @!P0 BRA `(.L_x_26214) ;  /* 0xfffffffc00848947 */ /* 0x000fea000383ffff */
.L_x_26211:
[----:B------:R-:W-:Y:S05]  /*eaa0*/  BSYNC B7 ;  /* 0x0000000000077941 */ /* 0x000fea0003800000 */
.L_x_26210:
        /* <DEDUP_REMOVED lines=14> */
.L_x_26218:
[----:B------:R1:W-:Y:S01]  /*eb90*/  STG.E.U8 desc[UR36][R16.64], RZ ;  /* 0x000000ff10007986 */ /* 0x0003e2000c101124 */
[----:B------:R-:W-:Y:S05]  /*eba0*/  BRA `(.L_x_26220) ;  /* 0x00000004008c7947 */ /* 0x000fea0003800000 */
.L_x_26217:
        /* <DEDUP_REMOVED lines=8> */
.L_x_26222:
[----:B------:R3:W-:Y:S01]  /*ec30*/  STG.E desc[UR36][R16.64], RZ ;  /* 0x000000ff10007986 */ /* 0x0007e2000c101924 */
[----:B------:R-:W-:Y:S05]  /*ec40*/  BRA `(.L_x_26220) ;  /* 0x0000000400647947 */ /* 0x000fea0003800000 */
.L_x_26221:
[----:B------:R2:W-:Y:S01]  /*ec50*/  STG.E.U16 desc[UR36][R16.64], RZ ;  /* 0x000000ff10007986 */ /* 0x0005e2000c101524 */
[----:B------:R-:W-:Y:S05]  /*ec60*/  BRA `(.L_x_26220) ;  /* 0x00000004005c7947 */ /* 0x000fea0003800000 */
.L_x_26216:
        /* <DEDUP_REMOVED lines=8> */
.L_x_26224:
[----:B------:R0:W-:Y:S01]  /*ecf0*/  STG.E.U16 desc[UR36][R16.64], RZ ;  /* 0x000000ff10007986 */ /* 0x0001e2000c101524 */
[----:B------:R-:W-:Y:S05]  /*ed00*/  BRA `(.L_x_26220) ;  /* 0x0000000400347947 */ /* 0x000fea0003800000 */
.L_x_26223:
        /* <DEDUP_REMOVED lines=8> */
.L_x_26226:
[----:B------:R0:W-:Y:S01]  /*ed90*/  STG.E desc[UR36][R16.64], RZ ;  /* 0x000000ff10007986 */ /* 0x0001e2000c101924 */
[----:B------:R-:W-:Y:S05]  /*eda0*/  BRA `(.L_x_26220) ;  /* 0x00000004000c7947 */ /* 0x000fea0003800000 */
.L_x_26225:
[----:B------:R0:W-:Y:S01]  /*edb0*/  STG.E.64 desc[UR36][R16.64], RZ ;  /* 0x000000ff10007986 */ /* 0x0001e2000c101b24 */
[----:B------:R-:W-:Y:S05]  /*edc0*/  BRA `(.L_x_26220) ;  /* 0x0000000400047947 */ /* 0x000fea0003800000 */
.L_x_26215:
        /* <DEDUP_REMOVED lines=10> */
.L_x_26229:
[----:B------:R0:W-:Y:S01]  /*ee70*/  STG.E.128 desc[UR36][R16.64], RZ ;  /* 0x000000ff10007986 */ /* 0x0001e2000c101d24 */
[----:B------:R-:W-:Y:S05]  /*ee80*/  BRA `(.L_x_26220) ;  /* 0x0000000000d47947 */ /* 0x000fea0003800000 */
.L_x_26228:
        /* <DEDUP_REMOVED lines=8> */
.L_x_26231:
[----:B------:R0:W-:Y:S01]  /*ef10*/  STG.E.U8 desc[UR36][R16.64], RZ ;  /* 0x000000ff10007986 */ /* 0x0001e2000c101124 */
[----:B------:R-:W-:Y:S05]  /*ef20*/  BRA `(.L_x_26220) ;  /* 0x0000000000ac7947 */ /* 0x000fea0003800000 */
.L_x_26230:
[----:B------:R0:W-:Y:S01]  /*ef30*/  STG.E.U16 desc[UR36][R16.64], RZ ;  /* 0x000000ff10007986 */ /* 0x0001e2000c101524 */
[----:B------:R-:W-:Y:S05]  /*ef40*/  BRA `(.L_x_26220) ;  /* 0x0000000000a47947 */ /* 0x000fea0003800000 */
.L_x_26227:
        /* <DEDUP_REMOVED lines=10> */
.L_x_26234:
[----:B------:R0:W-:Y:S01]  /*eff0*/  STG.E.U8 desc[UR36][R16.64], RZ ;  /* 0x000000ff10007986 */ /* 0x0001e2000c101124 */
[----:B------:R-:W-:Y:S05]  /*f000*/  BRA `(.L_x_26220) ;  /* 0x0000000000747947 */ /* 0x000fea0003800000 */
.L_x_26233:
[----:B------:R0:W-:Y:S01]  /*f010*/  STG.E.U8 desc[UR36][R16.64], RZ ;  /* 0x000000ff10007986 */ /* 0x0001e2000c101124 */
[----:B------:R-:W-:Y:S05]  /*f020*/  BRA `(.L_x_26220) ;  /* 0x00000000006c7947 */ /* 0x000fea0003800000 */
.L_x_26232:
[----:B------:R-:W-:-:S13]  /*f030*/  ISETP.NE.AND P0, PT, R0, 0x1c, PT ;  /* 0x0000001c0000780c */ /* 0x000fda0003f05270 */
[----:B------:R-:W-:Y:S05]  /*f040*/  @!P0 BRA `(.L_x_26235) ;  /* 0x0000000000608947 */ /* 0x000fea0003800000 */
[----:B------:R-:W-:-:S13]  /*f050*/  ISETP.NE.AND P0, PT, R0, 0x1d, PT ;  /* 0x0000001d0000780c */ /* 0x000fda0003f05270 */
[----:B------:R-:W-:Y:S05]  /*f060*/  @!P0 BRA `(.L_x_26236) ;  /* 0x0000000000508947 */ /* 0x000fea0003800000 */
[----:B------:R-:W-:-:S13]  /*f070*/  ISETP.NE.AND P0, PT, R0, 0x2c, PT ;  /* 0x0000002c0000780c */ /* 0x000fda0003f05270 */
[----:B------:R0:W-:Y:S01]  /*f080*/  @!P0 STG.E.U8 desc[UR36][R16.64], RZ ;  /* 0x000000ff10008986 */ /* 0x0001e2000c101124 */
[----:B------:R-:W-:Y:S05]  /*f090*/  @!P0 BRA `(.L_x_26220) ;  /* 0x0000000000508947 */ /* 0x000fea0003800000 */
.L_x_26219:
        /* <DEDUP_REMOVED lines=16> */
.L_x_26237:
[----:B------:R-:W-:Y:S05]  /*f1a0*/  BRA `(.L_x_26220) ;  /* 0x00000000000c7947 */ /* 0x000fea0003800000 */
.L_x_26236:
[----:B------:R0:W-:Y:S01]  /*f1b0*/  STG.E.64 desc[UR36][R16.64], RZ ;  /* 0x000000ff10007986 */ /* 0x0001e2000c101b24 */
[----:B------:R-:W-:Y:S05]  /*f1c0*/  BRA `(.L_x_26220) ;  /* 0x0000000000047947 */ /* 0x000fea0003800000 */
.L_x_26235:
[----:B------:R0:W-:Y:S02]  /*f1d0*/  STG.E desc[UR36][R16.64], RZ ;  /* 0x000000ff10007986 */ /* 0x0001e4000c101924 */
.L_x_26220:
[----:B------:R-:W-:-:S07]  /*f1e0*/  VIADD R19, R19, 0x80 ;  /* 0x0000008013137836 */ /* 0x000fce0000000000 */
.L_x_26032:
[----:B------:R-:W-:Y:S05]  /*f1f0*/  BSYNC B6 ;  /* 0x0000000000067941 */ /* 0x000fea0003800000 */
.L_x_26031:
        /* <DEDUP_REMOVED lines=460> */
.L_x_26240:
        /* <DEDUP_REMOVED lines=21> */
.L_x_26244:
[----:B------:R0:W5:Y:S01]  /*11010*/  LDG.E.U8 R30, desc[UR36][R2.64] ;  /* 0x00000024021e7981 */ /* 0x000162000c1e1100 */
[----:B------:R-:W-:Y:S01]  /*11020*/  IMAD.MOV.U32 R31, RZ, RZ, RZ ;  /* 0x000000ffff1f7224 */ /* 0x000fe200078e00ff */
[----:B------:R-:W-:Y:S06]  /*11030*/  BRA `(.L_x_26246) ;  /* 0x0000000c00487947 */ /* 0x000fec0003800000 */
.L_x_26243:
        /* <DEDUP_REMOVED lines=8> */
.L_x_26248:
[----:B------:R-:W2:Y:S02]  /*110c0*/  LDG.E R30, desc[UR36][R2.64] ;  /* 0x00000024021e7981 */ /* 0x000ea4000c1e1900 */
[----:B--2---:R-:W-:Y:S01]  /*110d0*/  SHF.R.S32.HI R31, RZ, 0x1f, R30 ;  /* 0x0000001fff1f7819 */ /* 0x004fe2000001141e */
[----:B------:R-:W-:Y:S06]  /*110e0*/  BRA `(.L_x_26246) ;  /* 0x0000000c001c7947 */ /* 0x000fec0003800000 */
.L_x_26247:
[----:B------:R-:W2:Y:S02]  /*110f0*/  LDG.E.S16 R30, desc[UR36][R2.64] ;  /* 0x00000024021e7981 */ /* 0x000ea4000c1e1700 */
[----:B--2---:R-:W-:Y:S01]  /*11100*/  SHF.R.S32.HI R31, RZ, 0x1f, R30 ;  /* 0x0000001fff1f7819 */ /* 0x004fe2000001141e */
[----:B------:R-:W-:Y:S06]  /*11110*/  BRA `(.L_x_26246) ;  /* 0x0000000c00107947 */ /* 0x000fec0003800000 */
.L_x_26242:
        /* <DEDUP_REMOVED lines=9> */
.L_x_26250:
[----:B------:R-:W2:Y:S02]  /*111b0*/  LDG.E.U16 R2, desc[UR36][R2.64] ;  /* 0x0000002402027981 */ /* 0x000ea4000c1e1500 */
[----:B--2---:R-:W-:-:S06]  /*111c0*/  HADD2.F32 R30, -RZ, R2.H0_H0 ;  /* 0x20000002ff1e7230 */ /* 0x004fcc0000004100 */
[----:B------:R-:W0:Y:S01]  /*111d0*/  F2I.S64.TRUNC R30, R30 ;  /* 0x0000001e001e7311 */ /* 0x000e22000020d900 */
[----:B------:R-:W-:Y:S05]  /*111e0*/  BRA `(.L_x_26246) ;  /* 0x0000000800dc7947 */ /* 0x000fea0003800000 */
.L_x_26249:
        /* <DEDUP_REMOVED lines=9> */
.L_x_26252:
[----:B------:R-:W2:Y:S02]  /*11280*/  LDG.E.U16 R2, desc[UR36][R2.64] ;  /* 0x0000002402027981 */ /* 0x000ea4000c1e1500 */
[----:B--2---:R-:W-:-:S06]  /*11290*/  HADD2.F32 R30, -RZ, R2.H0_H0 ;  /* 0x20000002ff1e7230 */ /* 0x004fcc0000004100 */
[----:B------:R-:W4:Y:S01]  /*112a0*/  F2I.S64.TRUNC R30, R30 ;  /* 0x0000001e001e7311 */ /* 0x000f22000020d900 */
[----:B------:R-:W-:Y:S05]  /*112b0*/  BRA `(.L_x_26246) ;  /* 0x0000000800a87947 */ /* 0x000fea0003800000 */
.L_x_26251:
[----:B------:R-:W2:Y:S02]  /*112c0*/  LDG.E.64 R2, desc[UR36][R2.64] ;  /* 0x0000002402027981 */ /* 0x000ea4000c1e1b00 */
[----:B--2---:R0:W1:Y:S01]  /*112d0*/  F2I.S64.F64.TRUNC R30, R2 ;  /* 0x00000002001e7311 */ /* 0x004062000030d900 */
[----:B------:R-:W-:Y:S05]  /*112e0*/  BRA `(.L_x_26246) ;  /* 0x00000008009c7947 */ /* 0x000fea0003800000 */
.L_x_26241:
        /* <DEDUP_REMOVED lines=13> */
.L_x_26255:
[----:B------:R-:W2:Y:S02]  /*113c0*/  LDG.E.64 R2, desc[UR36][R2.64] ;  /* 0x0000002402027981 */ /* 0x000ea4000c1e1b00 */
[----:B--2---:R0:W1:Y:S01]  /*113d0*/  F2I.S64.F64.TRUNC R30, R2 ;  /* 0x00000002001e7311 */ /* 0x004062000030d900 */
[----:B------:R-:W-:Y:S05]  /*113e0*/  BRA `(.L_x_26246) ;  /* 0x00000008005c7947 */ /* 0x000fea0003800000 */
.L_x_26254:
        /* <DEDUP_REMOVED lines=27> */
.L_x_26257:
        /* <DEDUP_REMOVED lines=14> */
.L_x_26256:
[----:B------:R-:W2:Y:S02]  /*11680*/  LDG.E.U16 R30, desc[UR36][R2.64] ;  /* 0x00000024021e7981 */ /* 0x000ea4000c1e1500 */
[----:B--2---:R-:W-:-:S06]  /*11690*/  IMAD.U32 R30, R30, 0x10000, RZ ;  /* 0x000100001e1e7824 */ /* 0x004fcc00078e00ff */
[----:B------:R-:W0:Y:S01]  /*116a0*/  F2I.S64.TRUNC R30, R30 ;  /* 0x0000001e001e7311 */ /* 0x000e22000020d900 */
[----:B------:R-:W-:Y:S05]  /*116b0*/  BRA `(.L_x_26246) ;  /* 0x0000000400a87947 */ /* 0x000fea0003800000 */
.L_x_26253:
        /* <DEDUP_REMOVED lines=11> */
.L_x_26260:
        /* <DEDUP_REMOVED lines=21> */
.L_x_26264:
[----:B------:R-:W-:Y:S05]  /*118c0*/  BSYNC B1 ;  /* 0x0000000000017941 */ /* 0x000fea0003800000 */
.L_x_26263:
[----:B------:R-:W-:Y:S01]  /*118d0*/  IMAD.SHL.U32 R2, R2, 0x100000, RZ ;  /* 0x0010000002027824 */ /* 0x000fe200078e00ff */
[----:B------:R-:W-:-:S04]  /*118e0*/  LEA R3, R0, 0x3b800000, 0x17 ;  /* 0x3b80000000037811 */ /* 0x000fc800078eb8ff */
[----:B------:R-:W-:-:S07]  /*118f0*/  LOP3.LUT R30, R3, R2, R30, 0xfe, !PT ;  /* 0x00000002031e7212 */ /* 0x000fce00078efe1e */
.L_x_26262:
[----:B------:R-:W-:Y:S05]  /*11900*/  BSYNC B0 ;  /* 0x0000000000007941 */ /* 0x000fea0003800000 */
.L_x_26261:
[----:B------:R-:W0:Y:S01]  /*11910*/  F2I.S64.TRUNC R30, R30 ;  /* 0x0000001e001e7311 */ /* 0x000e22000020d900 */
[----:B------:R-:W-:Y:S05]  /*11920*/  BRA `(.L_x_26246) ;  /* 0x00000004000c7947 */ /* 0x000fea0003800000 */
.L_x_26259:
        /* <DEDUP_REMOVED lines=21> */
.L_x_26268:
[----:B------:R-:W-:Y:S05]  /*11a80*/  BSYNC B1 ;  /* 0x0000000000017941 */ /* 0x000fea0003800000 */
.L_x_26267:
[----:B------:R-:W-:Y:S01]  /*11a90*/  IMAD.SHL.U32 R2, R2, 0x200000, RZ ;  /* 0x0020000002027824 */ /* 0x000fe200078e00ff */
[----:B------:R-:W-:-:S04]  /*11aa0*/  LEA R3, R0, 0x37800000, 0x17 ;  /* 0x3780000000037811 */ /* 0x000fc800078eb8ff */
[----:B------:R-:W-:-:S07]  /*11ab0*/  LOP3.LUT R30, R3, R2, R30, 0xfe, !PT ;  /* 0x00000002031e7212 */ /* 0x000fce00078efe1e */
.L_x_26266:
[----:B------:R-:W-:Y:S05]  /*11ac0*/  BSYNC B0 ;  /* 0x0000000000007941 */ /* 0x000fea0003800000 */
.L_x_26265:
[----:B------:R-:W0:Y:S01]  /*11ad0*/  F2I.S64.TRUNC R30, R30 ;  /* 0x0000001e001e7311 */ /* 0x000e22000020d900 */
[----:B------:R-:W-:Y:S05]  /*11ae0*/  BRA `(.L_x_26246) ;  /* 0x00000000009c7947 */ /* 0x000fea0003800000 */
.L_x_26258:
        /* <DEDUP_REMOVED lines=14> */
.L_x_26272:
[----:B------:R-:W-:Y:S05]  /*11bd0*/  BSYNC B0 ;  /* 0x0000000000007941 */ /* 0x000fea0003800000 */
.L_x_26271:
[----:B------:R-:W0:Y:S01]  /*11be0*/  F2I.S64.TRUNC R30, R30 ;  /* 0x0000001e001e7311 */ /* 0x000e22000020d900 */
[----:B------:R-:W-:Y:S05]  /*11bf0*/  BRA `(.L_x_26246) ;  /* 0x0000000000587947 */ /* 0x000fea0003800000 */
.L_x_26245:
        /* <DEDUP_REMOVED lines=16> */
.L_x_26273:
[----:B------:R-:W-:Y:S01]  /*11d00*/  CS2R R30, SRZ ;  /* 0x00000000001e7805 */ /* 0x000fe2000001ff00 */
[----:B------:R-:W-:Y:S06]  /*11d10*/  BRA `(.L_x_26246) ;  /* 0x0000000000107947 */ /* 0x000fec0003800000 */
.L_x_26270:
[----:B------:R0:W5:Y:S01]  /*11d20*/  LDG.E.64 R30, desc[UR36][R2.64] ;  /* 0x00000024021e7981 */ /* 0x000162000c1e1b00 */
[----:B------:R-:W-:Y:S05]  /*11d30*/  BRA `(.L_x_26246) ;  /* 0x0000000000087947 */ /* 0x000fea0003800000 */
.L_x_26269:
[----:B------:R0:W5:Y:S01]  /*11d40*/  LDG.E R30, desc[UR36][R2.64] ;  /* 0x00000024021e7981 */ /* 0x000162000c1e1900 */
[----:B------:R-:W-:-:S07]  /*11d50*/  IMAD.MOV.U32 R31, RZ, RZ, RZ ;  /* 0x000000ffff1f7224 */ /* 0x000fce00078e00ff */
.L_x_26246:
        /* <DEDUP_REMOVED lines=18> */
.L_x_26277:
[----:B------:R0:W5:Y:S01]  /*11e80*/  LDG.E.U8 R28, desc[UR36][R2.64] ;  /* 0x00000024021c7981 */ /* 0x000162000c1e1100 */
[----:B------:R-:W-:Y:S01]  /*11e90*/  IMAD.MOV.U32 R29, RZ, RZ, RZ ;  /* 0x000000ffff1d7224 */ /* 0x000fe200078e00ff */
[----:B------:R-:W-:Y:S06]  /*11ea0*/  BRA `(.L_x_26279) ;  /* 0x0000000c00487947 */ /* 0x000fec0003800000 */
.L_x_26276:
        /* <DEDUP_REMOVED lines=8> */
.L_x_26281:
[----:B------:R-:W2:Y:S02]  /*11f30*/  LDG.E R28, desc[UR36][R2.64] ;  /* 0x00000024021c7981 */ /* 0x000ea4000c1e1900 */
[----:B--2---:R-:W-:Y:S01]  /*11f40*/  SHF.R.S32.HI R29, RZ, 0x1f, R28 ;  /* 0x0000001fff1d7819 */ /* 0x004fe2000001141c */
[----:B------:R-:W-:Y:S06]  /*11f50*/  BRA `(.L_x_26279) ;  /* 0x0000000c001c7947 */ /* 0x000fec0003800000 */
.L_x_26280:
[----:B------:R-:W2:Y:S02]  /*11f60*/  LDG.E.S16 R28, desc[UR36][R2.64] ;  /* 0x00000024021c7981 */ /* 0x000ea4000c1e1700 */
[----:B--2---:R-:W-:Y:S01]  /*11f70*/  SHF.R.S32.HI R29, RZ, 0x1f, R28 ;  /* 0x0000001fff1d7819 */ /* 0x004fe2000001141c */
[----:B------:R-:W-:Y:S06]  /*11f80*/  BRA `(.L_x_26279) ;  /* 0x0000000c00107947 */ /* 0x000fec0003800000 */
.L_x_26275:
        /* <DEDUP_REMOVED lines=9> */
.L_x_26283:
[----:B------:R-:W2:Y:S02]  /*12020*/  LDG.E.U16 R2, desc[UR36][R2.64] ;  /* 0x0000002402027981 */ /* 0x000ea4000c1e1500 */
[----:B--2---:R-:W-:-:S06]  /*12030*/  HADD2.F32 R28, -RZ, R2.H0_H0 ;  /* 0x20000002ff1c7230 */ /* 0x004fcc0000004100 */
[----:B------:R-:W0:Y:S01]  /*12040*/  F2I.S64.TRUNC R28, R28 ;  /* 0x0000001c001c7311 */ /* 0x000e22000020d900 */
[----:B------:R-:W-:Y:S05]  /*12050*/  BRA `(.L_x_26279) ;  /* 0x0000000800dc7947 */ /* 0x000fea0003800000 */
.L_x_26282:
        /* <DEDUP_REMOVED lines=9> */
.L_x_26285:
[----:B------:R-:W2:Y:S02]  /*120f0*/  LDG.E.U16 R2, desc[UR36][R2.64] ;  /* 0x0000002402027981 */ /* 0x000ea4000c1e1500 */
[----:B--2---:R-:W-:-:S06]  /*12100*/  HADD2.F32 R28, -RZ, R2.H0_H0 ;  /* 0x20000002ff1c7230 */ /* 0x004fcc0000004100 */
[----:B------:R-:W0:Y:S01]  /*12110*/  F2I.S64.TRUNC R28, R28 ;  /* 0x0000001c001c7311 */ /* 0x000e22000020d900 */
[----:B------:R-:W-:Y:S05]  /*12120*/  BRA `(.L_x_26279) ;  /* 0x0000000800a87947 */ /* 0x000fea0003800000 */
.L_x_26284:
[----:B------:R-:W2:Y:S02]  /*12130*/  LDG.E.64 R2, desc[UR36][R2.64] ;  /* 0x0000002402027981 */ /* 0x000ea4000c1e1b00 */
[----:B--2---:R0:W1:Y:S01]  /*12140*/  F2I.S64.F64.TRUNC R28, R2 ;  /* 0x00000002001c7311 */ /* 0x004062000030d900 */
[----:B------:R-:W-:Y:S05]  /*12150*/  BRA `(.L_x_26279) ;  /* 0x00000008009c7947 */ /* 0x000fea0003800000 */
.L_x_26274:
        /* <DEDUP_REMOVED lines=13> */
.L_x_26288:
[----:B------:R-:W2:Y:S02]  /*12230*/  LDG.E.64 R2, desc[UR36][R2.64] ;  /* 0x0000002402027981 */ /* 0x000ea4000c1e1b00 */
[----:B--2---:R0:W1:Y:S01]  /*12240*/  F2I.S64.F64.TRUNC R28, R2 ;  /* 0x00000002001c7311 */ /* 0x004062000030d900 */
[----:B------:R-:W-:Y:S05]  /*12250*/  BRA `(.L_x_26279) ;  /* 0x00000008005c7947 */ /* 0x000fea0003800000 */
.L_x_26287:
        /* <DEDUP_REMOVED lines=27> */
.L_x_26290:
        /* <DEDUP_REMOVED lines=14> */
.L_x_26289:
[----:B------:R-:W2:Y:S02]  /*124f0*/  LDG.E.U16 R28, desc[UR36][R2.64] ;  /* 0x00000024021c7981 */ /* 0x000ea4000c1e1500 */
[----:B--2---:R-:W-:-:S06]  /*12500*/  IMAD.U32 R28, R28, 0x10000, RZ ;  /* 0x000100001c1c7824 */ /* 0x004fcc00078e00ff */
[----:B------:R-:W0:Y:S01]  /*12510*/  F2I.S64.TRUNC R28, R28 ;  /* 0x0000001c001c7311 */ /* 0x000e22000020d900 */
[----:B------:R-:W-:Y:S05]  /*12520*/  BRA `(.L_x_26279) ;  /* 0x0000000400a87947 */ /* 0x000fea0003800000 */
.L_x_26286:
        /* <DEDUP_REMOVED lines=11> */
.L_x_26293:
        /* <DEDUP_REMOVED lines=21> */
.L_x_26297:
[----:B------:R-:W-:Y:S05]  /*12730*/  BSYNC B1 ;  /* 0x0000000000017941 */ /* 0x000fea0003800000 */
.L_x_26296:
[----:B------:R-:W-:Y:S01]  /*12740*/  IMAD.SHL.U32 R2, R2, 0x100000, RZ ;  /* 0x0010000002027824 */ /* 0x000fe200078e00ff */
[----:B------:R-:W-:-:S04]  /*12750*/  LEA R3, R0, 0x3b800000, 0x17 ;  /* 0x3b80000000037811 */ /* 0x000fc800078eb8ff */
[----:B------:R-:W-:-:S07]  /*12760*/  LOP3.LUT R28, R3, R2, R28, 0xfe, !PT ;  /* 0x00000002031c7212 */ /* 0x000fce00078efe1c */
.L_x_26295:
[----:B------:R-:W-:Y:S05]  /*12770*/  BSYNC B0 ;  /* 0x0000000000007941 */ /* 0x000fea0003800000 */
.L_x_26294:
[----:B------:R-:W0:Y:S01]  /*12780*/  F2I.S64.TRUNC R28, R28 ;  /* 0x0000001c001c7311 */ /* 0x000e22000020d900 */
[----:B------:R-:W-:Y:S05]  /*12790*/  BRA `(.L_x_26279) ;  /* 0x00000004000c7947 */ /* 0x000fea0003800000 */
.L_x_26292:
        /* <DEDUP_REMOVED lines=21> */
.L_x_26301:
[----:B------:R-:W-:Y:S05]  /*128f0*/  BSYNC B1 ;  /* 0x0000000000017941 */ /* 0x000fea0003800000 */
.L_x_26300:
[----:B------:R-:W-:Y:S01]  /*12900*/  IMAD.SHL.U32 R2, R2, 0x200000, RZ ;  /* 0x0020000002027824 */ /* 0x000fe200078e00ff */
[----:B------:R-:W-:-:S04]  /*12910*/  LEA R3, R0, 0x37800000, 0x17 ;  /* 0x3780000000037811 */ /* 0x000fc800078eb8ff */
[----:B------:R-:W-:-:S07]  /*12920*/  LOP3.LUT R28, R3, R2, R28, 0xfe, !PT ;  /* 0x00000002031c7212 */ /* 0x000fce00078efe1c */
.L_x_26299:
[----:B------:R-:W-:Y:S05]  /*12930*/  BSYNC B0 ;  /* 0x0000000000007941 */ /* 0x000fea0003800000 */
.L_x_26298:
[----:B------:R-:W0:Y:S01]  /*12940*/  F2I.S64.TRUNC R28, R28 ;  /* 0x0000001c001c7311 */ /* 0x000e22000020d900 */
[----:B------:R-:W-:Y:S05]  /*12950*/  BRA `(.L_x_26279) ;  /* 0x00000000009c7947 */ /* 0x000fea0003800000 */
.L_x_26291:
        /* <DEDUP_REMOVED lines=14> */
.L_x_26305:
[----:B------:R-:W-:Y:S05]  /*12a40*/  BSYNC B0 ;  /* 0x0000000000007941 */ /* 0x000fea0003800000 */
.L_x_26304:
[----:B------:R-:W0:Y:S01]  /*12a50*/  F2I.S64.TRUNC R28, R28 ;  /* 0x0000001c001c7311 */ /* 0x000e22000020d900 */
[----:B------:R-:W-:Y:S05]  /*12a60*/  BRA `(.L_x_26279) ;  /* 0x0000000000587947 */ /* 0x000fea0003800000 */
.L_x_26278:
        /* <DEDUP_REMOVED lines=16> */
.L_x_26306:
[----:B------:R-:W-:Y:S01]  /*12b70*/  CS2R R28, SRZ ;  /* 0x00000000001c7805 */ /* 0x000fe2000001ff00 */
[----:B------:R-:W-:Y:S06]  /*12b80*/  BRA `(.L_x_26279) ;  /* 0x0000000000107947 */ /* 0x000fec0003800000 */
.L_x_26303:
[----:B------:R0:W5:Y:S01]  /*12b90*/  LDG.E.64 R28, desc[UR36][R2.64] ;  /* 0x00000024021c7981 */ /* 0x000162000c1e1b00 */
[----:B------:R-:W-:Y:S05]  /*12ba0*/  BRA `(.L_x_26279) ;  /* 0x0000000000087947 */ /* 0x000fea0003800000 */
.L_x_26302:
[----:B------:R0:W5:Y:S01]  /*12bb0*/  LDG.E R28, desc[UR36][R2.64] ;  /* 0x00000024021c7981 */ /* 0x000162000c1e1900 */
[----:B------:R-:W-:-:S07]  /*12bc0*/  IMAD.MOV.U32 R29, RZ, RZ, RZ ;  /* 0x000000ffff1d7224 */ /* 0x000fce00078e00ff */
.L_x_26279:
        /* <DEDUP_REMOVED lines=18> */
.L_x_26310:
[----:B------:R0:W5:Y:S01]  /*12cf0*/  LDG.E.U8 R22, desc[UR36][R2.64] ;  /* 0x0000002402167981 */ /* 0x000162000c1e1100 */
[----:B------:R-:W-:Y:S01]  /*12d00*/  IMAD.MOV.U32 R23, RZ, RZ, RZ ;  /* 0x000000ffff177224 */ /* 0x000fe200078e00ff */
[----:B------:R-:W-:Y:S06]  /*12d10*/  BRA `(.L_x_26312) ;  /* 0x0000000c00487947 */ /* 0x000fec0003800000 */
.L_x_26309:
        /* <DEDUP_REMOVED lines=8> */
.L_x_26314:
[----:B------:R-:W2:Y:S02]  /*12da0*/  LDG.E R22, desc[UR36][R2.64] ;  /* 0x0000002402167981 */ /* 0x000ea4000c1e1900 */
[----:B--2---:R-:W-:Y:S01]  /*12db0*/  SHF.R.S32.HI R23, RZ, 0x1f, R22 ;  /* 0x0000001fff177819 */ /* 0x004fe20000011416 */
[----:B------:R-:W-:Y:S06]  /*12dc0*/  BRA `(.L_x_26312) ;  /* 0x0000000c001c7947 */ /* 0x000fec0003800000 */
.L_x_26313:
[----:B------:R-:W2:Y:S02]  /*12dd0*/  LDG.E.S16 R22, desc[UR36][R2.64] ;  /* 0x0000002402167981 */ /* 0x000ea4000c1e1700 */
[----:B--2---:R-:W-:Y:S01]  /*12de0*/  SHF.R.S32.HI R23, RZ, 0x1f, R22 ;  /* 0x0000001fff177819 */ /* 0x004fe20000011416 */
[----:B------:R-:W-:Y:S06]  /*12df0*/  BRA `(.L_x_26312) ;  /* 0x0000000c00107947 */ /* 0x000fec0003800000 */
.L_x_26308:
        /* <DEDUP_REMOVED lines=9> */
.L_x_26316:
[----:B------:R-:W2:Y:S02]  /*12e90*/  LDG.E.U16 R2, desc[UR36][R2.64] ;  /* 0x0000002402027981 */ /* 0x000ea4000c1e1500 */
[----:B--2---:R-:W-:-:S06]  /*12ea0*/  HADD2.F32 R22, -RZ, R2.H0_H0 ;  /* 0x20000002ff167230 */ /* 0x004fcc0000004100 */
[----:B------:R-:W0:Y:S01]  /*12eb0*/  F2I.S64.TRUNC R22, R22 ;  /* 0x0000001600167311 */ /* 0x000e22000020d900 */
[----:B------:R-:W-:Y:S05]  /*12ec0*/  BRA `(.L_x_26312) ;  /* 0x0000000800dc7947 */ /* 0x000fea0003800000 */
.L_x_26315:
        /* <DEDUP_REMOVED lines=9> */
.L_x_26318:
[----:B------:R-:W2:Y:S02]  /*12f60*/  LDG.E.U16 R2, desc[UR36][R2.64] ;  /* 0x0000002402027981 */ /* 0x000ea4000c1e1500 */
[----:B--2---:R-:W-:-:S06]  /*12f70*/  HADD2.F32 R22, -RZ, R2.H0_H0 ;  /* 0x20000002ff167230 */ /* 0x004fcc0000004100 */
[----:B------:R-:W0:Y:S01]  /*12f80*/  F2I.S64.TRUNC R22, R22 ;  /* 0x0000001600167311 */ /* 0x000e22000020d900 */
[----:B------:R-:W-:Y:S05]  /*12f90*/  BRA `(.L_x_26312) ;  /* 0x0000000800a87947 */ /* 0x000fea0003800000 */
.L_x_26317:
[----:B------:R-:W2:Y:S02]  /*12fa0*/  LDG.E.64 R2, desc[UR36][R2.64] ;  /* 0x0000002402027981 */ /* 0x000ea4000c1e1b00 */
[----:B--2---:R0:W1:Y:S01]  /*12fb0*/  F2I.S64.F64.TRUNC R22, R2 ;  /* 0x0000000200167311 */ /* 0x004062000030d900 */
[----:B------:R-:W-:Y:S05]  /*12fc0*/  BRA `(.L_x_26312) ;  /* 0x00000008009c7947 */ /* 0x000fea0003800000 */
.L_x_26307:
        /* <DEDUP_REMOVED lines=13> */
.L_x_26321:
[----:B------:R-:W2:Y:S02]  /*130a0*/  LDG.E.64 R2, desc[UR36][R2.64] ;  /* 0x0000002402027981 */ /* 0x000ea4000c1e1b00 */
[----:B--2---:R0:W1:Y:S01]  /*130b0*/  F2I.S64.F64.TRUNC R22, R2 ;  /* 0x0000000200167311 */ /* 0x004062000030d900 */
[----:B------:R-:W-:Y:S05]  /*130c0*/  BRA `(.L_x_26312) ;  /* 0x00000008005c7947 */ /* 0x000fea0003800000 */
.L_x_26320:
        /* <DEDUP_REMOVED lines=27> */
.L_x_26323:
        /* <DEDUP_REMOVED lines=14> */
.L_x_26322:
[----:B------:R-:W2:Y:S02]  /*13360*/  LDG.E.U16 R22, desc[UR36][R2.64] ;  /* 0x0000002402167981 */ /* 0x000ea4000c1e1500 */
[----:B--2---:R-:W-:-:S06]  /*13370*/  IMAD.U32 R22, R22, 0x10000, RZ ;  /* 0x0001000016167824 */ /* 0x004fcc00078e00ff */
[----:B------:R-:W0:Y:S01]  /*13380*/  F2I.S64.TRUNC R22, R22 ;  /* 0x0000001600167311 */ /* 0x000e22000020d900 */
[----:B------:R-:W-:Y:S05]  /*13390*/  BRA `(.L_x_26312) ;  /* 0x0000000400a87947 */ /* 0x000fea0003800000 */
.L_x_26319:
        /* <DEDUP_REMOVED lines=11> */
.L_x_26326:
        /* <DEDUP_REMOVED lines=21> */
.L_x_26330:
[----:B------:R-:W-:Y:S05]  /*135a0*/  BSYNC B1 ;  /* 0x0000000000017941 */ /* 0x000fea0003800000 */
.L_x_26329:
[----:B------:R-:W-:Y:S01]  /*135b0*/  IMAD.SHL.U32 R2, R2, 0x100000, RZ ;  /* 0x0010000002027824 */ /* 0x000fe200078e00ff */
[----:B------:R-:W-:-:S04]  /*135c0*/  LEA R3, R0, 0x3b800000, 0x17 ;  /* 0x3b80000000037811 */ /* 0x000fc800078eb8ff */
[----:B------:R-:W-:-:S07]  /*135d0*/  LOP3.LUT R22, R3, R2, R22, 0xfe, !PT ;  /* 0x0000000203167212 */ /* 0x000fce00078efe16 */
.L_x_26328:
[----:B------:R-:W-:Y:S05]  /*135e0*/  BSYNC B0 ;  /* 0x0000000000007941 */ /* 0x000fea0003800000 */
.L_x_26327:
[----:B------:R-:W0:Y:S01]  /*135f0*/  F2I.S64.TRUNC R22, R22 ;  /* 0x0000001600167311 */ /* 0x000e22000020d900 */
[----:B------:R-:W-:Y:S05]  /*13600*/  BRA `(.L_x_26312) ;  /* 0x00000004000c7947 */ /* 0x000fea0003800000 */
.L_x_26325:
        /* <DEDUP_REMOVED lines=21> */
.L_x_26334:
[----:B------:R-:W-:Y:S05]  /*13760*/  BSYNC B1 ;  /* 0x0000000000017941 */ /* 0x000fea0003800000 */
.L_x_26333:
[----:B------:R-:W-:Y:S01]  /*13770*/  IMAD.SHL.U32 R2, R2, 0x200000, RZ ;  /* 0x0020000002027824 */ /* 0x000fe200078e00ff */
[----:B------:R-:W-:-:S04]  /*13780*/  LEA R3, R0, 0x37800000, 0x17 ;  /* 0x3780000000037811 */ /* 0x000fc800078eb8ff */
[----:B------:R-:W-:-:S07]  /*13790*/  LOP3.LUT R22, R3, R2, R22, 0xfe, !PT ;  /* 0x0000000203167212 */ /* 0x000fce00078efe16 */
.L_x_26332:
[----:B------:R-:W-:Y:S05]  /*137a0*/  BSYNC B0 ;  /* 0x0000000000007941 */ /* 0x000fea0003800000 */
.L_x_26331:
[----:B------:R-:W0:Y:S01]  /*137b0*/  F2I.S64.TRUNC R22, R22 ;  /* 0x0000001600167311 */ /* 0x000e22000020d900 */
[----:B------:R-:W-:Y:S05]  /*137c0*/  BRA `(.L_x_26312) ;  /* 0x00000000009c7947 */ /* 0x000fea0003800000 */
.L_x_26324:
        /* <DEDUP_REMOVED lines=14> */
.L_x_26338:
[----:B------:R-:W-:Y:S05]  /*138b0*/  BSYNC B0 ;  /* 0x0000000000007941 */ /* 0x000fea0003800000 */
.L_x_26337:
[----:B------:R-:W0:Y:S01]  /*138c0*/  F2I.S64.TRUNC R22, R22 ;  /* 0x0000001600167311 */ /* 0x000e22000020d900 */
[----:B------:R-:W-:Y:S05]  /*138d0*/  BRA `(.L_x_26312) ;  /* 0x0000000000587947 */ /* 0x000fea0003800000 */
.L_x_26311:
        /* <DEDUP_REMOVED lines=16> */
.L_x_26339:
[----:B------:R-:W-:Y:S01]  /*139e0*/  CS2R R22, SRZ ;  /* 0x0000000000167805 */ /* 0x000fe2000001ff00 */
[----:B------:R-:W-:Y:S06]  /*139f0*/  BRA `(.L_x_26312) ;  /* 0x0000000000107947 */ /* 0x000fec0003800000 */
.L_x_26336:
[----:B------:R0:W5:Y:S01]  /*13a00*/  LDG.E.64 R22, desc[UR36][R2.64] ;  /* 0x0000002402167981 */ /* 0x000162000c1e1b00 */
[----:B------:R-:W-:Y:S05]  /*13a10*/  BRA `(.L_x_26312) ;  /* 0x0000000000087947 */ /* 0x000fea0003800000 */
.L_x_26335:
[----:B------:R0:W5:Y:S01]  /*13a20*/  LDG.E R22, desc[UR36][R2.64] ;  /* 0x0000002402167981 */ /* 0x000162000c1e1900 */
[----:B------:R-:W-:-:S11]  /*13a30*/  HFMA2.MMA R23, -RZ, RZ, 0, 0 ;  /* 0x00000000ff177435 */ /* 0x000fd600000001ff */
.L_x_26312:
        /* <DEDUP_REMOVED lines=18> */
.L_x_26343:
[----:B------:R0:W5:Y:S01]  /*13b60*/  LDG.E.U8 R24, desc[UR36][R2.64] ;  /* 0x0000002402187981 */ /* 0x000162000c1e1100 */
[----:B------:R-:W-:Y:S01]  /*13b70*/  IMAD.MOV.U32 R25, RZ, RZ, RZ ;  /* 0x000000ffff197224 */ /* 0x000fe200078e00ff */
[----:B------:R-:W-:Y:S06]  /*13b80*/  BRA `(.L_x_26345) ;  /* 0x0000000c00487947 */ /* 0x000fec0003800000 */
.L_x_26342:
        /* <DEDUP_REMOVED lines=8> */
.L_x_26347:
[----:B------:R-:W2:Y:S02]  /*13c10*/  LDG.E R24, desc[UR36][R2.64] ;  /* 0x0000002402187981 */ /* 0x000ea4000c1e1900 */
[----:B--2---:R-:W-:Y:S01]  /*13c20*/  SHF.R.S32.HI R25, RZ, 0x1f, R24 ;  /* 0x0000001fff197819 */ /* 0x004fe20000011418 */
[----:B------:R-:W-:Y:S06]  /*13c30*/  BRA `(.L_x_26345) ;  /* 0x0000000c001c7947 */ /* 0x000fec0003800000 */
.L_x_26346:
[----:B------:R-:W2:Y:S02]  /*13c40*/  LDG.E.S16 R24, desc[UR36][R2.64] ;  /* 0x0000002402187981 */ /* 0x000ea4000c1e1700 */
[----:B--2---:R-:W-:Y:S01]  /*13c50*/  SHF.R.S32.HI R25, RZ, 0x1f, R24 ;  /* 0x0000001fff197819 */ /* 0x004fe20000011418 */
[----:B------:R-:W-:Y:S06]  /*13c60*/  BRA `(.L_x_26345) ;  /* 0x0000000c00107947 */ /* 0x000fec0003800000 */
.L_x_26341:
        /* <DEDUP_REMOVED lines=9> */
.L_x_26349:
[----:B------:R-:W2:Y:S02]  /*13d00*/  LDG.E.U16 R2, desc[UR36][R2.64] ;  /* 0x0000002402027981 */ /* 0x000ea4000c1e1500 */
[----:B--2---:R-:W-:-:S06]  /*13d10*/  HADD2.F32 R24, -RZ, R2.H0_H0 ;  /* 0x20000002ff187230 */ /* 0x004fcc0000004100 */
[----:B------:R-:W0:Y:S01]  /*13d20*/  F2I.S64.TRUNC R24, R24 ;  /* 0x0000001800187311 */ /* 0x000e22000020d900 */
[----:B------:R-:W-:Y:S05]  /*13d30*/  BRA `(.L_x_26345) ;  /* 0x0000000800dc7947 */ /* 0x000fea0003800000 */
.L_x_26348:
        /* <DEDUP_REMOVED lines=9> */
.L_x_26351:
[----:B------:R-:W2:Y:S02]  /*13dd0*/  LDG.E.U16 R2, desc[UR36][R2.64] ;  /* 0x0000002402027981 */ /* 0x000ea4000c1e1500 */
[----:B--2---:R-:W-:-:S06]  /*13de0*/  HADD2.F32 R24, -RZ, R2.H0_H0 ;  /* 0x20000002ff187230 */ /* 0x004fcc0000004100 */
[----:B------:R-:W0:Y:S01]  /*13df0*/  F2I.S64.TRUNC R24, R24 ;  /* 0x0000001800187311 */ /* 0x000e22000020d900 */
[----:B------:R-:W-:Y:S05]  /*13e00*/  BRA `(.L_x_26345) ;  /* 0x0000000800a87947 */ /* 0x000fea0003800000 */
.L_x_26350:
[----:B------:R-:W2:Y:S02]  /*13e10*/  LDG.E.64 R2, desc[UR36][R2.64] ;  /* 0x0000002402027981 */ /* 0x000ea4000c1e1b00 */
[----:B--2---:R0:W1:Y:S01]  /*13e20*/  F2I.S64.F64.TRUNC R24, R2 ;  /* 0x0000000200187311 */ /* 0x004062000030d900 */
[----:B------:R-:W-:Y:S05]  /*13e30*/  BRA `(.L_x_26345) ;  /* 0x00000008009c7947 */ /* 0x000fea0003800000 */
.L_x_26340:
        /* <DEDUP_REMOVED lines=13> */
.L_x_26354:
[----:B------:R-:W2:Y:S02]  /*13f10*/  LDG.E.64 R2, desc[UR36][R2.64] ;  /* 0x0000002402027981 */ /* 0x000ea4000c1e1b00 */
[----:B--2---:R0:W1:Y:S01]  /*13f20*/  F2I.S64.F64.TRUNC R24, R2 ;  /* 0x0000000200187311 */ /* 0x004062000030d900 */
[----:B------:R-:W-:Y:S05]  /*13f30*/  BRA `(.L_x_26345) ;  /* 0x00000008005c7947 */ /* 0x000fea0003800000 */
.L_x_26353:
        /* <DEDUP_REMOVED lines=27> */
.L_x_26356:
        /* <DEDUP_REMOVED lines=14> */
.L_x_26355:
[----:B------:R-:W2:Y:S02]  /*141d0*/  LDG.E.U16 R24, desc[UR36][R2.64] ;  /* 0x0000002402187981 */ /* 0x000ea4000c1e1500 */
[----:B--2---:R-:W-:-:S06]  /*141e0*/  IMAD.U32 R24, R24, 0x10000, RZ ;  /* 0x0001000018187824 */ /* 0x004fcc00078e00ff */
[----:B------:R-:W0:Y:S01]  /*141f0*/  F2I.S64.TRUNC R24, R24 ;  /* 0x0000001800187311 */ /* 0x000e22000020d900 */
[----:B------:R-:W-:Y:S05]  /*14200*/  BRA `(.L_x_26345) ;  /* 0x0000000400a87947 */ /* 0x000fea0003800000 */
.L_x_26352:
        /* <DEDUP_REMOVED lines=11> */
.L_x_26359:
        /* <DEDUP_REMOVED lines=21> */
.L_x_26363:
[----:B------:R-:W-:Y:S05]  /*14410*/  BSYNC B1 ;  /* 0x0000000000017941 */ /* 0x000fea0003800000 */
.L_x_26362:
[----:B------:R-:W-:Y:S01]  /*14420*/  IMAD.SHL.U32 R2, R2, 0x100000, RZ ;  /* 0x0010000002027824 */ /* 0x000fe200078e00ff */
[----:B------:R-:W-:-:S04]  /*14430*/  LEA R3, R0, 0x3b800000, 0x17 ;  /* 0x3b80000000037811 */ /* 0x000fc800078eb8ff */
[----:B------:R-:W-:-:S07]  /*14440*/  LOP3.LUT R24, R3, R2, R24, 0xfe, !PT ;  /* 0x0000000203187212 */ /* 0x000fce00078efe18 */
.L_x_26361:
[----:B------:R-:W-:Y:S05]  /*14450*/  BSYNC B0 ;  /* 0x0000000000007941 */ /* 0x000fea0003800000 */
.L_x_26360:
[----:B------:R-:W1:Y:S01]  /*14460*/  F2I.S64.TRUNC R24, R24 ;  /* 0x0000001800187311 */ /* 0x000e62000020d900 */
[----:B------:R-:W-:Y:S05]  /*14470*/  BRA `(.L_x_26345) ;  /* 0x00000004000c7947 */ /* 0x000fea0003800000 */
.L_x_26358:
        /* <DEDUP_REMOVED lines=21> */
.L_x_26367:
[----:B------:R-:W-:Y:S05]  /*145d0*/  BSYNC B1 ;  /* 0x0000000000017941 */ /* 0x000fea0003800000 */
.L_x_26366:
[----:B------:R-:W-:Y:S01]  /*145e0*/  IMAD.SHL.U32 R2, R2, 0x200000, RZ ;  /* 0x0020000002027824 */ /* 0x000fe200078e00ff */
[----:B------:R-:W-:-:S04]  /*145f0*/  LEA R3, R0, 0x37800000, 0x17 ;  /* 0x3780000000037811 */ /* 0x000fc800078eb8ff */
[----:B------:R-:W-:-:S07]  /*14600*/  LOP3.LUT R24, R3, R2, R24, 0xfe, !PT ;  /* 0x0000000203187212 */ /* 0x000fce00078efe18 */
.L_x_26365:
[----:B------:R-:W-:Y:S05]  /*14610*/  BSYNC B0 ;  /* 0x0000000000007941 */ /* 0x000fea0003800000 */
.L_x_26364:
[----:B------:R-:W0:Y:S01]  /*14620*/  F2I.S64.TRUNC R24, R24 ;  /* 0x0000001800187311 */ /* 0x000e22000020d900 */
[----:B------:R-:W-:Y:S05]  /*14630*/  BRA `(.L_x_26345) ;  /* 0x00000000009c7947 */ /* 0x000fea0003800000 */
.L_x_26357:
        /* <DEDUP_REMOVED lines=14> */
.L_x_26371:
[----:B------:R-:W-:Y:S05]  /*14720*/  BSYNC B0 ;  /* 0x0000000000007941 */ /* 0x000fea0003800000 */
.L_x_26370:
[----:B------:R-:W0:Y:S01]  /*14730*/  F2I.S64.TRUNC R24, R24 ;  /* 0x0000001800187311 */ /* 0x000e22000020d900 */
[----:B------:R-:W-:Y:S05]  /*14740*/  BRA `(.L_x_26345) ;  /* 0x0000000000587947 */ /* 0x000fea0003800000 */
.L_x_26344:
        /* <DEDUP_REMOVED lines=16> */
.L_x_26372:
[----:B------:R-:W-:Y:S01]  /*14850*/  CS2R R24, SRZ ;  /* 0x0000000000187805 */ /* 0x000fe2000001ff00 */
[----:B------:R-:W-:Y:S06]  /*14860*/  BRA `(.L_x_26345) ;  /* 0x0000000000107947 */ /* 0x000fec0003800000 */
.L_x_26369:
[----:B------:R0:W5:Y:S01]  /*14870*/  LDG.E.64 R24, desc[UR36][R2.64] ;  /* 0x0000002402187981 */ /* 0x000162000c1e1b00 */
[----:B------:R-:W-:Y:S05]  /*14880*/  BRA `(.L_x_26345) ;  /* 0x0000000000087947 */ /* 0x000fea0003800000 */
.L_x_26368:
[----:B------:R0:W5:Y:S01]  /*14890*/  LDG.E R24, desc[UR36][R2.64] ;  /* 0x0000002402187981 */ /* 0x000162000c1e1900 */
[----:B------:R-:W-:-:S07]  /*148a0*/  IMAD.MOV.U32 R25, RZ, RZ, RZ ;  /* 0x000000ffff197224 */ /* 0x000fce00078e00ff */
.L_x_26345:
        /* <DEDUP_REMOVED lines=18> */
.L_x_26376:
[----:B------:R0:W5:Y:S01]  /*149d0*/  LDG.E.U8 R26, desc[UR36][R2.64] ;  /* 0x00000024021a7981 */ /* 0x000162000c1e1100 */
[----:B------:R-:W-:Y:S01]  /*149e0*/  IMAD.MOV.U32 R27, RZ, RZ, RZ ;  /* 0x000000ffff1b7224 */ /* 0x000fe200078e00ff */
[----:B------:R-:W-:Y:S06]  /*149f0*/  BRA `(.L_x_26378) ;  /* 0x0000000c00487947 */ /* 0x000fec0003800000 */
.L_x_26375:
        /* <DEDUP_REMOVED lines=8> */
.L_x_26380:
[----:B------:R-:W2:Y:S02]  /*14a80*/  LDG.E R26, desc[UR36][R2.64] ;  /* 0x00000024021a7981 */ /* 0x000ea4000c1e1900 */
[----:B--2---:R-:W-:Y:S01]  /*14a90*/  SHF.R.S32.HI R27, RZ, 0x1f, R26 ;  /* 0x0000001fff1b7819 */ /* 0x004fe2000001141a */
[----:B------:R-:W-:Y:S06]  /*14aa0*/  BRA `(.L_x_26378) ;  /* 0x0000000c001c7947 */ /* 0x000fec0003800000 */
.L_x_26379:
[----:B------:R-:W2:Y:S02]  /*14ab0*/  LDG.E.S16 R26, desc[UR36][R2.64] ;  /* 0x00000024021a7981 */ /* 0x000ea4000c1e1700 */
[----:B--2---:R-:W-:Y:S01]  /*14ac0*/  SHF.R.S32.HI R27, RZ, 0x1f, R26 ;  /* 0x0000001fff1b7819 */ /* 0x004fe2000001141a */
[----:B------:R-:W-:Y:S06]  /*14ad0*/  BRA `(.L_x_26378) ;  /* 0x0000000c00107947 */ /* 0x000fec0003800000 */
.L_x_26374:
        /* <DEDUP_REMOVED lines=9> */
.L_x_26382:
[----:B------:R-:W2:Y:S02]  /*14b70*/  LDG.E.U16 R2, desc[UR36][R2.64] ;  /* 0x0000002402027981 */ /* 0x000ea4000c1e1500 */
[----:B--2---:R-:W-:-:S06]  /*14b80*/  HADD2.F32 R26, -RZ, R2.H0_H0 ;  /* 0x20000002ff1a7230 */ /* 0x004fcc0000004100 */
[----:B------:R-:W0:Y:S01]  /*14b90*/  F2I.S64.TRUNC R26, R26 ;  /* 0x0000001a001a7311 */ /* 0x000e22000020d900 */
[----:B------:R-:W-:Y:S05]  /*14ba0*/  BRA `(.L_x_26378) ;  /* 0x0000000800dc7947 */ /* 0x000fea0003800000 */
.L_x_26381:
        /* <DEDUP_REMOVED lines=9> */
.L_x_26384:
[----:B------:R-:W2:Y:S02]  /*14c40*/  LDG.E.U16 R2, desc[UR36][R2.64] ;  /* 0x0000002402027981 */ /* 0x000ea4000c1e1500 */
[----:B--2---:R-:W-:-:S06]  /*14c50*/  HADD2.F32 R26, -RZ, R2.H0_H0 ;  /* 0x20000002ff1a7230 */ /* 0x004fcc0000004100 */
[----:B------:R-:W0:Y:S01]  /*14c60*/  F2I.S64.TRUNC R26, R26 ;  /* 0x0000001a001a7311 */ /* 0x000e22000020d900 */
[----:B------:R-:W-:Y:S05]  /*14c70*/  BRA `(.L_x_26378) ;  /* 0x0000000800a87947 */ /* 0x000fea0003800000 */
.L_x_26383:
[----:B------:R-:W2:Y:S02]  /*14c80*/  LDG.E.64 R2, desc[UR36][R2.64] ;  /* 0x0000002402027981 */ /* 0x000ea4000c1e1b00 */
[----:B--2---:R0:W2:Y:S01]  /*14c90*/  F2I.S64.F64.TRUNC R26, R2 ;  /* 0x00000002001a7311 */ /* 0x0040a2000030d900 */
[----:B------:R-:W-:Y:S05]  /*14ca0*/  BRA `(.L_x_26378) ;  /* 0x00000008009c7947 */ /* 0x000fea0003800000 */
.L_x_26373:
        /* <DEDUP_REMOVED lines=13> */
.L_x_26387:
[----:B------:R-:W2:Y:S02]  /*14d80*/  LDG.E.64 R2, desc[UR36][R2.64] ;  /* 0x0000002402027981 */ /* 0x000ea4000c1e1b00 */
[----:B--2---:R0:W2:Y:S01]  /*14d90*/  F2I.S64.F64.TRUNC R26, R2 ;  /* 0x00000002001a7311 */ /* 0x0040a2000030d900 */
[----:B------:R-:W-:Y:S05]  /*14da0*/  BRA `(.L_x_26378) ;  /* 0x00000008005c7947 */ /* 0x000fea0003800000 */
.L_x_26386:
        /* <DEDUP_REMOVED lines=27> */
.L_x_26389:
        /* <DEDUP_REMOVED lines=14> */
.L_x_26388:
[----:B------:R-:W2:Y:S02]  /*15040*/  LDG.E.U16 R26, desc[UR36][R2.64] ;  /* 0x00000024021a7981 */ /* 0x000ea4000c1e1500 */
[----:B--2---:R-:W-:-:S06]  /*15050*/  IMAD.U32 R26, R26, 0x10000, RZ ;  /* 0x000100001a1a7824 */ /* 0x004fcc00078e00ff */
[----:B------:R-:W0:Y:S01]  /*15060*/  F2I.S64.TRUNC R26, R26 ;  /* 0x0000001a001a7311 */ /* 0x000e22000020d900 */
[----:B------:R-:W-:Y:S05]  /*15070*/  BRA `(.L_x_26378) ;  /* 0x0000000400a87947 */ /* 0x000fea0003800000 */
.L_x_26385:
        /* <DEDUP_REMOVED lines=11> */
.L_x_26392:
        /* <DEDUP_REMOVED lines=21> */
.L_x_26396:
[----:B------:R-:W-:Y:S05]  /*15280*/  BSYNC B1 ;  /* 0x0000000000017941 */ /* 0x000fea0003800000 */
.L_x_26395:
[----:B------:R-:W-:Y:S01]  /*15290*/  IMAD.SHL.U32 R2, R2, 0x100000, RZ ;  /* 0x0010000002027824 */ /* 0x000fe200078e00ff */
[----:B------:R-:W-:-:S04]  /*152a0*/  LEA R3, R0, 0x3b800000, 0x17 ;  /* 0x3b80000000037811 */ /* 0x000fc800078eb8ff */
[----:B------:R-:W-:-:S07]  /*152b0*/  LOP3.LUT R26, R3, R2, R26, 0xfe, !PT ;  /* 0x00000002031a7212 */ /* 0x000fce00078efe1a */
.L_x_26394:
[----:B------:R-:W-:Y:S05]  /*152c0*/  BSYNC B0 ;  /* 0x0000000000007941 */ /* 0x000fea0003800000 */
.L_x_26393:
[----:B------:R-:W0:Y:S01]  /*152d0*/  F2I.S64.TRUNC R26, R26 ;  /* 0x0000001a001a7311 */ /* 0x000e22000020d900 */
[----:B------:R-:W-:Y:S05]  /*152e0*/  BRA `(.L_x_26378) ;  /* 0x00000004000c7947 */ /* 0x000fea0003800000 */
.L_x_26391:
        /* <DEDUP_REMOVED lines=21> */
.L_x_26400:
[----:B------:R-:W-:Y:S05]  /*15440*/  BSYNC B1 ;  /* 0x0000000000017941 */ /* 0x000fea0003800000 */
.L_x_26399:
[----:B------:R-:W-:Y:S01]  /*15450*/  IMAD.SHL.U32 R2, R2, 0x200000, RZ ;  /* 0x0020000002027824 */ /* 0x000fe200078e00ff */
[----:B------:R-:W-:-:S04]  /*15460*/  LEA R3, R0, 0x37800000, 0x17 ;  /* 0x3780000000037811 */ /* 0x000fc800078eb8ff */
[----:B------:R-:W-:-:S07]  /*15470*/  LOP3.LUT R26, R3, R2, R26, 0xfe, !PT ;  /* 0x00000002031a7212 */ /* 0x000fce00078efe1a */
.L_x_26398:
[----:B------:R-:W-:Y:S05]  /*15480*/  BSYNC B0 ;  /* 0x0000000000007941 */ /* 0x000fea0003800000 */
.L_x_26397:
[----:B------:R-:W0:Y:S01]  /*15490*/  F2I.S64.TRUNC R26, R26 ;  /* 0x0000001a001a7311 */ /* 0x000e22000020d900 */
[----:B------:R-:W-:Y:S05]  /*154a0*/  BRA `(.L_x_26378) ;  /* 0x00000000009c7947 */ /* 0x000fea0003800000 */
.L_x_26390:
        /* <DEDUP_REMOVED lines=14> */
.L_x_26404:
[----:B------:R-:W-:Y:S05]  /*15590*/  BSYNC B0 ;  /* 0x0000000000007941 */ /* 0x000fea0003800000 */
.L_x_26403:
[----:B------:R-:W0:Y:S01]  /*155a0*/  F2I.S64.TRUNC R26, R26 ;  /* 0x0000001a001a7311 */ /* 0x000e22000020d900 */
[----:B------:R-:W-:Y:S05]  /*155b0*/  BRA `(.L_x_26378) ;  /* 0x0000000000587947 */ /* 0x000fea0003800000 */
.L_x_26377:
        /* <DEDUP_REMOVED lines=16> */
.L_x_26405:
[----:B------:R-:W-:Y:S01]  /*156c0*/  CS2R R26, SRZ ;  /* 0x00000000001a7805 */ /* 0x000fe2000001ff00 */
[----:B------:R-:W-:Y:S06]  /*156d0*/  BRA `(.L_x_26378) ;  /* 0x0000000000107947 */ /* 0x000fec0003800000 */
.L_x_26402:
[----:B------:R0:W5:Y:S01]  /*156e0*/  LDG.E.64 R26, desc[UR36][R2.64] ;  /* 0x00000024021a7981 */ /* 0x000162000c1e1b00 */
[----:B------:R-:W-:Y:S05]  /*156f0*/  BRA `(.L_x_26378) ;  /* 0x0000000000087947 */ /* 0x000fea0003800000 */
.L_x_26401:
[----:B------:R0:W5:Y:S01]  /*15700*/  LDG.E R26, desc[UR36][R2.64] ;  /* 0x00000024021a7981 */ /* 0x000162000c1e1900 */
[----:B------:R-:W-:-:S07]  /*15710*/  IMAD.MOV.U32 R27, RZ, RZ, RZ ;  /* 0x000000ffff1b7224 */ /* 0x000fce00078e00ff */
.L_x_26378:
        /* <DEDUP_REMOVED lines=24> */
.L_x_26407:
[----:B------:R-:W-:Y:S05]  /*158a0*/  BSYNC B7 ;  /* 0x0000000000077941 */ /* 0x000fea0003800000 */
.L_x_26406:
        /* <DEDUP_REMOVED lines=24> */
.L_x_26409:
[----:B------:R-:W-:Y:S05]  /*15a30*/  BSYNC B7 ;  /* 0x0000000000077941 */ /* 0x000fea0003800000 */
.L_x_26408:
        /* <DEDUP_REMOVED lines=29> */
.L_x_26411:
[----:B------:R-:W-:Y:S05]  /*15c10*/  BSYNC B7 ;  /* 0x0000000000077941 */ /* 0x000fea0003800000 */
.L_x_26410:
        /* <DEDUP_REMOVED lines=15> */
.L_x_26416:
        /* <DEDUP_REMOVED lines=12> */
.L_x_26414:
        /* <DEDUP_REMOVED lines=19> */
.L_x_26415:
[----:B------:R-:W-:Y:S05]  /*15f00*/  BSYNC B1 ;  /* 0x0000000000017941 */ /* 0x000fea0003800000 */
.L_x_26413:
        /* <DEDUP_REMOVED lines=19> */
.L_x_26412:
        /* <DEDUP_REMOVED lines=19> */
.L_x_26421:
        /* <DEDUP_REMOVED lines=25> */
.L_x_26420:
[----:B------:R-:W-:Y:S05]  /*16300*/  BSYNC B8 ;  /* 0x0000000000087941 */ /* 0x000fea0003800000 */
.L_x_26419:
[----:B------:R-:W-:-:S05]  /*16310*/  IADD3 R22, P0, R22, 0x8, RZ ;  /* 0x0000000816167810 */ /* 0x000fca0007f1e0ff */
[----:B------:R-:W-:Y:S01]  /*16320*/  IMAD.X R23, RZ, RZ, R23, P0 ;  /* 0x000000ffff177224 */ /* 0x000fe200000e0617 */
[----:B------:R-:W-:-:S04]  /*16330*/  ISETP.GE.U32.AND P0, PT, R22, R25, PT ;  /* 0x000000191600720c */ /* 0x000fc80003f06070 */
[----:B------:R-:W-:-:S13]  /*16340*/  ISETP.GE.U32.AND.EX P0, PT, R23, R18, PT, P0 ;  /* 0x000000121700720c */ /* 0x000fda0003f06100 */
[----:B------:R-:W-:Y:S05]  /*16350*/  @!P0 BRA `(.L_x_26421) ;  /* 0xfffffffc00848947 */ /* 0x000fea000383ffff */
.L_x_26418:
[----:B------:R-:W-:Y:S05]  /*16360*/  BSYNC B7 ;  /* 0x0000000000077941 */ /* 0x000fea0003800000 */
.L_x_26417:
        /* <DEDUP_REMOVED lines=14> */
.L_x_26425:
[----:B------:R0:W-:Y:S01]  /*16450*/  STG.E.U8 desc[UR36][R16.64], RZ ;  /* 0x000000ff10007986 */ /* 0x0001e2000c101124 */
[----:B------:R-:W-:Y:S05]  /*16460*/  BRA `(.L_x_26427) ;  /* 0x00000004008c7947 */ /* 0x000fea0003800000 */
.L_x_26424:
        /* <DEDUP_REMOVED lines=8> */
.L_x_26429:
[----:B------:R0:W-:Y:S01]  /*164f0*/  STG.E desc[UR36][R16.64], RZ ;  /* 0x000000ff10007986 */ /* 0x0001e2000c101924 */
[----:B------:R-:W-:Y:S05]  /*16500*/  BRA `(.L_x_26427) ;  /* 0x0000000400647947 */ /* 0x000fea0003800000 */
.L_x_26428:
[----:B------:R0:W-:Y:S01]  /*16510*/  STG.E.U16 desc[UR36][R16.64], RZ ;  /* 0x000000ff10007986 */ /* 0x0001e2000c101524 */
[----:B------:R-:W-:Y:S05]  /*16520*/  BRA `(.L_x_26427) ;  /* 0x00000004005c7947 */ /* 0x000fea0003800000 */
.L_x_26423:
        /* <DEDUP_REMOVED lines=8> */
.L_x_26431:
[----:B------:R0:W-:Y:S01]  /*165b0*/  STG.E.U16 desc[UR36][R16.64], RZ ;  /* 0x000000ff10007986 */ /* 0x0001e2000c101524 */
[----:B------:R-:W-:Y:S05]  /*165c0*/  BRA `(.L_x_26427) ;  /* 0x0000000400347947 */ /* 0x000fea0003800000 */
.L_x_26430:
        /* <DEDUP_REMOVED lines=8> */
.L_x_26433:
[----:B------:R0:W-:Y:S01]  /*16650*/  STG.E desc[UR36][R16.64], RZ ;  /* 0x000000ff10007986 */ /* 0x0001e2000c101924 */
[----:B------:R-:W-:Y:S05]  /*16660*/  BRA `(.L_x_26427) ;  /* 0x00000004000c7947 */ /* 0x000fea0003800000 */
.L_x_26432:
[----:B------:R0:W-:Y:S01]  /*16670*/  STG.E.64 desc[UR36][R16.64], RZ ;  /* 0x000000ff10007986 */ /* 0x0001e2000c101b24 */
[----:B------:R-:W-:Y:S05]  /*16680*/  BRA `(.L_x_26427) ;  /* 0x0000000400047947 */ /* 0x000fea0003800000 */
.L_x_26422:
        /* <DEDUP_REMOVED lines=10> */
.L_x_26436:
[----:B------:R4:W-:Y:S01]  /*16730*/  STG.E.128 desc[UR36][R16.64], RZ ;  /* 0x000000ff10007986 */ /* 0x0009e2000c101d24 */
[----:B------:R-:W-:Y:S05]  /*16740*/  BRA `(.L_x_26427) ;  /* 0x0000000000d47947 */ /* 0x000fea0003800000 */
.L_x_26435:
        /* <DEDUP_REMOVED lines=8> */
.L_x_26438:
[----:B------:R2:W-:Y:S01]  /*167d0*/  STG.E.U8 desc[UR36][R16.64], RZ ;  /* 0x000000ff10007986 */ /* 0x0005e2000c101124 */
[----:B------:R-:W-:Y:S05]  /*167e0*/  BRA `(.L_x_26427) ;  /* 0x0000000000ac7947 */ /* 0x000fea0003800000 */
.L_x_26437:
[----:B------:R0:W-:Y:S01]  /*167f0*/  STG.E.U16 desc[UR36][R16.64], RZ ;  /* 0x000000ff10007986 */ /* 0x0001e2000c101524 */
[----:B------:R-:W-:Y:S05]  /*16800*/  BRA `(.L_x_26427) ;  /* 0x0000000000a47947 */ /* 0x000fea0003800000 */
.L_x_26434:
        /* <DEDUP_REMOVED lines=10> */
.L_x_26441:
[----:B------:R0:W-:Y:S01]  /*168b0*/  STG.E.U8 desc[UR36][R16.64], RZ ;  /* 0x000000ff10007986 */ /* 0x0001e2000c101124 */
[----:B------:R-:W-:Y:S05]  /*168c0*/  BRA `(.L_x_26427) ;  /* 0x0000000000747947 */ /* 0x000fea0003800000 */
.L_x_26440:
[----:B------:R0:W-:Y:S01]  /*168d0*/  STG.E.U8 desc[UR36][R16.64], RZ ;  /* 0x000000ff10007986 */ /* 0x0001e2000c101124 */
[----:B------:R-:W-:Y:S05]  /*168e0*/  BRA `(.L_x_26427) ;  /* 0x00000000006c7947 */ /* 0x000fea0003800000 */
.L_x_26439:
[----:B------:R-:W-:-:S13]  /*168f0*/  ISETP.NE.AND P0, PT, R0, 0x1c, PT ;  /* 0x0000001c0000780c */ /* 0x000fda0003f05270 */
[----:B------:R-:W-:Y:S05]  /*16900*/  @!P0 BRA `(.L_x_26442) ;  /* 0x0000000000608947 */ /* 0x000fea0003800000 */
[----:B------:R-:W-:-:S13]  /*16910*/  ISETP.NE.AND P0, PT, R0, 0x1d, PT ;  /* 0x0000001d0000780c */ /* 0x000fda0003f05270 */
[----:B------:R-:W-:Y:S05]  /*16920*/  @!P0 BRA `(.L_x_26443) ;  /* 0x0000000000508947 */ /* 0x000fea0003800000 */
[----:B------:R-:W-:-:S13]  /*16930*/  ISETP.NE.AND P0, PT, R0, 0x2c, PT ;  /* 0x0000002c0000780c */ /* 0x000fda0003f05270 */
[----:B------:R0:W-:Y:S01]  /*16940*/  @!P0 STG.E.U8 desc[UR36][R16.64], RZ ;  /* 0x000000ff10008986 */ /* 0x0001e2000c101124 */
[----:B------:R-:W-:Y:S05]  /*16950*/  @!P0 BRA `(.L_x_26427) ;  /* 0x0000000000508947 */ /* 0x000fea0003800000 */
.L_x_26426:
        /* <DEDUP_REMOVED lines=16> */
.L_x_26444:
[----:B------:R-:W-:Y:S05]  /*16a60*/  BRA `(.L_x_26427) ;  /* 0x00000000000c7947 */ /* 0x000fea0003800000 */
.L_x_26443:
[----:B------:R0:W-:Y:S01]  /*16a70*/  STG.E.64 desc[UR36][R16.64], RZ ;  /* 0x000000ff10007986 */ /* 0x0001e2000c101b24 */
[----:B------:R-:W-:Y:S05]  /*16a80*/  BRA `(.L_x_26427) ;  /* 0x0000000000047947 */ /* 0x000fea0003800000 */
.L_x_26442:
[----:B------:R0:W-:Y:S02]  /*16a90*/  STG.E desc[UR36][R16.64], RZ ;  /* 0x000000ff10007986 */ /* 0x0001e4000c101924 */
.L_x_26427:
[----:B------:R-:W-:-:S07]  /*16aa0*/  VIADD R19, R19, 0x80 ;  /* 0x0000008013137836 */ /* 0x000fce0000000000 */
.L_x_26239:
[----:B------:R-:W-:Y:S05]  /*16ab0*/  BSYNC B6 ;  /* 0x0000000000067941 */ /* 0x000fea0003800000 */
.L_x_26238:
        /* <DEDUP_REMOVED lines=459> */
.L_x_26445:
        /* <DEDUP_REMOVED lines=21> */
.L_x_26449:
[----:B------:R0:W5:Y:S01]  /*188c0*/  LDG.E.U8 R28, desc[UR36][R2.64] ;  /* 0x00000024021c7981 */ /* 0x000162000c1e1100 */
[----:B------:R-:W-:Y:S01]  /*188d0*/  IMAD.MOV.U32 R29, RZ, RZ, RZ ;  /* 0x000000ffff1d7224 */ /* 0x000fe200078e00ff */
[----:B------:R-:W-:Y:S06]  /*188e0*/  BRA `(.L_x_26451) ;  /* 0x0000000c00487947 */ /* 0x000fec0003800000 */
.L_x_26448:
        /* <DEDUP_REMOVED lines=8> */
.L_x_26453:
[----:B------:R-:W2:Y:S02]  /*18970*/  LDG.E R28, desc[UR36][R2.64] ;  /* 0x00000024021c7981 */ /* 0x000ea4000c1e1900 */
[----:B--2---:R-:W-:Y:S01]  /*18980*/  SHF.R.S32.HI R29, RZ, 0x1f, R28 ;  /* 0x0000001fff1d7819 */ /* 0x004fe2000001141c */
[----:B------:R-:W-:Y:S06]  /*18990*/  BRA `(.L_x_26451) ;  /* 0x0000000c001c7947 */ /* 0x000fec0003800000 */
.L_x_26452:
[----:B------:R-:W2:Y:S02]  /*189a0*/  LDG.E.S16 R28, desc[UR36][R2.64] ;  /* 0x00000024021c7981 */ /* 0x000ea4000c1e1700 */
[----:B--2---:R-:W-:Y:S01]  /*189b0*/  SHF.R.S32.HI R29, RZ, 0x1f, R28 ;  /* 0x0000001fff1d7819 */ /* 0x004fe2000001141c */
[----:B------:R-:W-:Y:S06]  /*189c0*/  BRA `(.L_x_26451) ;  /* 0x0000000c00107947 */ /* 0x000fec0003800000 */
.L_x_26447:
        /* <DEDUP_REMOVED lines=9> */
.L_x_26455:
[----:B------:R-:W2:Y:S02]  /*18a60*/  LDG.E.U16 R2, desc[UR36][R2.64] ;  /* 0x0000002402027981 */ /* 0x000ea4000c1e1500 */
[----:B--2---:R-:W-:-:S06]  /*18a70*/  HADD2.F32 R28, -RZ, R2.H0_H0 ;  /* 0x20000002ff1c7230 */ /* 0x004fcc0000004100 */
[----:B------:R-:W0:Y:S01]  /*18a80*/  F2I.S64.TRUNC R28, R28 ;  /* 0x0000001c001c7311 */ /* 0x000e22000020d900 */
[----:B------:R-:W-:Y:S05]  /*18a90*/  BRA `(.L_x_26451) ;  /* 0x0000000800dc7947 */ /* 0x000fea0003800000 */
.L_x_26454:
        /* <DEDUP_REMOVED lines=9> */
.L_x_26457:
[----:B------:R-:W2:Y:S02]  /*18b30*/  LDG.E.U16 R2, desc[UR36][R2.64] ;  /* 0x0000002402027981 */ /* 0x000ea4000c1e1500 */
[----:B--2---:R-:W-:-:S06]  /*18b40*/  HADD2.F32 R28, -RZ, R2.H0_H0 ;  /* 0x20000002ff1c7230 */ /* 0x004fcc0000004100 */
[----:B------:R-:W0:Y:S01]  /*18b50*/  F2I.S64.TRUNC R28, R28 ;  /* 0x0000001c001c7311 */ /* 0x000e22000020d900 */
[----:B------:R-:W-:Y:S05]  /*18b60*/  BRA `(.L_x_26451) ;  /* 0x0000000800a87947 */ /* 0x000fea0003800000 */
.L_x_26456:
[----:B------:R-:W2:Y:S02]  /*18b70*/  LDG.E.64 R2, desc[UR36][R2.64] ;  /* 0x0000002402027981 */ /* 0x000ea4000c1e1b00 */
[----:B--2---:R0:W1:Y:S01]  /*18b80*/  F2I.S64.F64.TRUNC R28, R2 ;  /* 0x00000002001c7311 */ /* 0x004062000030d900 */
[----:B------:R-:W-:Y:S05]  /*18b90*/  BRA `(.L_x_26451) ;  /* 0x00000008009c7947 */ /* 0x000fea0003800000 */
.L_x_26446:
        /* <DEDUP_REMOVED lines=13> */
.L_x_26460:
[----:B------:R-:W2:Y:S02]  /*18c70*/  LDG.E.64 R2, desc[UR36][R2.64] ;  /* 0x0000002402027981 */ /* 0x000ea4000c1e1b00 */
[----:B--2---:R0:W1:Y:S01]  /*18c80*/  F2I.S64.F64.TRUNC R28, R2 ;  /* 0x00000002001c7311 */ /* 0x004062000030d900 */
[----:B------:R-:W-:Y:S05]  /*18c90*/  BRA `(.L_x_26451) ;  /* 0x00000008005c7947 */ /* 0x000fea0003800000 */
.L_x_26459:
        /* <DEDUP_REMOVED lines=27> */
.L_x_26462:
        /* <DEDUP_REMOVED lines=14> */
.L_x_26461:
[----:B------:R-:W2:Y:S02]  /*18f30*/  LDG.E.U16 R28, desc[UR36][R2.64] ;  /* 0x00000024021c7981 */ /* 0x000ea4000c1e1500 */
[----:B--2---:R-:W-:-:S06]  /*18f40*/  IMAD.U32 R28, R28, 0x10000, RZ ;  /* 0x000100001c1c7824 */ /* 0x004fcc00078e00ff */
[----:B------:R-:W0:Y:S01]  /*18f50*/  F2I.S64.TRUNC R28, R28 ;  /* 0x0000001c001c7311 */ /* 0x000e22000020d900 */
[----:B------:R-:W-:Y:S05]  /*18f60*/  BRA `(.L_x_26451) ;  /* 0x0000000400a87947 */ /* 0x000fea0003800000 */
.L_x_26458:
        /* <DEDUP_REMOVED lines=11> */
.L_x_26465:
        /* <DEDUP_REMOVED lines=21> */
.L_x_26469:
[----:B------:R-:W-:Y:S05]  /*19170*/  BSYNC B1 ;  /* 0x0000000000017941 */ /* 0x000fea0003800000 */
.L_x_26468:
[----:B------:R-:W-:Y:S01]  /*19180*/  IMAD.SHL.U32 R2, R2, 0x100000, RZ ;  /* 0x0010000002027824 */ /* 0x000fe200078e00ff */
[----:B------:R-:W-:-:S04]  /*19190*/  LEA R3, R0, 0x3b800000, 0x17 ;  /* 0x3b80000000037811 */ /* 0x000fc800078eb8ff */
[----:B------:R-:W-:-:S07]  /*191a0*/  LOP3.LUT R28, R3, R2, R28, 0xfe, !PT ;  /* 0x00000002031c7212 */ /* 0x000fce00078efe1c */
.L_x_26467:
[----:B------:R-:W-:Y:S05]  /*191b0*/  BSYNC B0 ;  /* 0x0000000000007941 */ /* 0x000fea0003800000 */
.L_x_26466:
[----:B------:R-:W0:Y:S01]  /*191c0*/  F2I.S64.TRUNC R28, R28 ;  /* 0x0000001c001c7311 */ /* 0x000e22000020d900 */
[----:B------:R-:W-:Y:S05]  /*191d0*/  BRA `(.L_x_26451) ;  /* 0x00000004000c7947 */ /* 0x000fea0003800000 */
.L_x_26464:
        /* <DEDUP_REMOVED lines=21> */
.L_x_26473:
[----:B------:R-:W-:Y:S05]  /*19330*/  BSYNC B1 ;  /* 0x0000000000017941 */ /* 0x000fea0003800000 */
.L_x_26472:
[----:B------:R-:W-:Y:S01]  /*19340*/  IMAD.SHL.U32 R2, R2, 0x200000, RZ ;  /* 0x0020000002027824 */ /* 0x000fe200078e00ff */
[----:B------:R-:W-:-:S04]  /*19350*/  LEA R3, R0, 0x37800000, 0x17 ;  /* 0x3780000000037811 */ /* 0x000fc800078eb8ff */
[----:B------:R-:W-:-:S07]  /*19360*/  LOP3.LUT R28, R3, R2, R28, 0xfe, !PT ;  /* 0x00000002031c7212 */ /* 0x000fce00078efe1c */
.L_x_26471:
[----:B------:R-:W-:Y:S05]  /*19370*/  BSYNC B0 ;  /* 0x0000000000007941 */ /* 0x000fea0003800000 */
.L_x_26470:
[----:B------:R-:W0:Y:S01]  /*19380*/  F2I.S64.TRUNC R28, R28 ;  /* 0x0000001c001c7311 */ /* 0x000e22000020d900 */
[----:B------:R-:W-:Y:S05]  /*19390*/  BRA `(.L_x_26451) ;  /* 0x00000000009c7947 */ /* 0x000fea0003800000 */
.L_x_26463:
        /* <DEDUP_REMOVED lines=14> */
.L_x_26477:
[----:B------:R-:W-:Y:S05]  /*19480*/  BSYNC B0 ;  /* 0x0000000000007941 */ /* 0x000fea0003800000 */
.L_x_26476:
[----:B------:R-:W0:Y:S01]  /*19490*/  F2I.S64.TRUNC R28, R28 ;  /* 0x0000001c001c7311 */ /* 0x000e22000020d900 */
[----:B------:R-:W-:Y:S05]  /*194a0*/  BRA `(.L_x_26451) ;  /* 0x0000000000587947 */ /* 0x000fea0003800000 */
.L_x_26450:
        /* <DEDUP_REMOVED lines=16> */
.L_x_26478:
[----:B------:R-:W-:Y:S01]  /*195b0*/  CS2R R28, SRZ ;  /* 0x00000000001c7805 */ /* 0x000fe2000001ff00 */
[----:B------:R-:W-:Y:S06]  /*195c0*/  BRA `(.L_x_26451) ;  /* 0x0000000000107947 */ /* 0x000fec0003800000 */
.L_x_26475:
[----:B------:R0:W5:Y:S01]  /*195d0*/  LDG.E.64 R28, desc[UR36][R2.64] ;  /* 0x00000024021c7981 */ /* 0x000162000c1e1b00 */
[----:B------:R-:W-:Y:S05]  /*195e0*/  BRA `(.L_x_26451) ;  /* 0x0000000000087947 */ /* 0x000fea0003800000 */
.L_x_26474:
[----:B------:R0:W5:Y:S01]  /*195f0*/  LDG.E R28, desc[UR36][R2.64] ;  /* 0x00000024021c7981 */ /* 0x000162000c1e1900 */
[----:B------:R-:W-:-:S07]  /*19600*/  IMAD.MOV.U32 R29, RZ, RZ, RZ ;  /* 0x000000ffff1d7224 */ /* 0x000fce00078e00ff */
.L_x_26451:
        /* <DEDUP_REMOVED lines=18> */
.L_x_26482:
[----:B------:R2:W5:Y:S01]  /*19730*/  LDG.E.U8 R24, desc[UR36][R2.64] ;  /* 0x0000002402187981 */ /* 0x000562000c1e1100 */
[----:B------:R-:W-:Y:S01]  /*19740*/  IMAD.MOV.U32 R25, RZ, RZ, RZ ;  /* 0x000000ffff197224 */ /* 0x000fe200078e00ff */
[----:B------:R-:W-:Y:S06]  /*19750*/  BRA `(.L_x_26484) ;  /* 0x0000000c00487947 */ /* 0x000fec0003800000 */
.L_x_26481:
        /* <DEDUP_REMOVED lines=8> */
.L_x_26486:
[----:B------:R-:W2:Y:S02]  /*197e0*/  LDG.E R24, desc[UR36][R2.64] ;  /* 0x0000002402187981 */ /* 0x000ea4000c1e1900 */
[----:B--2---:R-:W-:Y:S01]  /*197f0*/  SHF.R.S32.HI R25, RZ, 0x1f, R24 ;  /* 0x0000001fff197819 */ /* 0x004fe20000011418 */
[----:B------:R-:W-:Y:S06]  /*19800*/  BRA `(.L_x_26484) ;  /* 0x0000000c001c7947 */ /* 0x000fec0003800000 */
.L_x_26485:
[----:B------:R-:W2:Y:S02]  /*19810*/  LDG.E.S16 R24, desc[UR36][R2.64] ;  /* 0x0000002402187981 */ /* 0x000ea4000c1e1700 */
[----:B--2---:R-:W-:Y:S01]  /*19820*/  SHF.R.S32.HI R25, RZ, 0x1f, R24 ;  /* 0x0000001fff197819 */ /* 0x004fe20000011418 */
[----:B------:R-:W-:Y:S06]  /*19830*/  BRA `(.L_x_26484) ;  /* 0x0000000c00107947 */ /* 0x000fec0003800000 */
.L_x_26480:
        /* <DEDUP_REMOVED lines=9> */
.L_x_26488:
[----:B------:R-:W2:Y:S02]  /*198d0*/  LDG.E.U16 R2, desc[UR36][R2.64] ;  /* 0x0000002402027981 */ /* 0x000ea4000c1e1500 */
[----:B--2---:R-:W-:-:S06]  /*198e0*/  HADD2.F32 R24, -RZ, R2.H0_H0 ;  /* 0x20000002ff187230 */ /* 0x004fcc0000004100 */
[----:B------:R-:W0:Y:S01]  /*198f0*/  F2I.S64.TRUNC R24, R24 ;  /* 0x0000001800187311 */ /* 0x000e22000020d900 */
[----:B------:R-:W-:Y:S05]  /*19900*/  BRA `(.L_x_26484) ;  /* 0x0000000800dc7947 */ /* 0x000fea0003800000 */
.L_x_26487:
        /* <DEDUP_REMOVED lines=9> */
.L_x_26490:
[----:B------:R-:W2:Y:S02]  /*199a0*/  LDG.E.U16 R2, desc[UR36][R2.64] ;  /* 0x0000002402027981 */ /* 0x000ea4000c1e1500 */
[----:B--2---:R-:W-:-:S06]  /*199b0*/  HADD2.F32 R24, -RZ, R2.H0_H0 ;  /* 0x20000002ff187230 */ /* 0x004fcc0000004100 */
[----:B------:R-:W0:Y:S01]  /*199c0*/  F2I.S64.TRUNC R24, R24 ;  /* 0x0000001800187311 */ /* 0x000e22000020d900 */
[----:B------:R-:W-:Y:S05]  /*199d0*/  BRA `(.L_x_26484) ;  /* 0x0000000800a87947 */ /* 0x000fea0003800000 */
.L_x_26489:
[----:B------:R-:W2:Y:S02]  /*199e0*/  LDG.E.64 R2, desc[UR36][R2.64] ;  /* 0x0000002402027981 */ /* 0x000ea4000c1e1b00 */
[----:B--2---:R0:W2:Y:S01]  /*199f0*/  F2I.S64.F64.TRUNC R24, R2 ;  /* 0x0000000200187311 */ /* 0x0040a2000030d900 */
[----:B------:R-:W-:Y:S05]  /*19a00*/  BRA `(.L_x_26484) ;  /* 0x00000008009c7947 */ /* 0x000fea0003800000 */
.L_x_26479:
        /* <DEDUP_REMOVED lines=13> */
.L_x_26493:
[----:B------:R-:W2:Y:S02]  /*19ae0*/  LDG.E.64 R2, desc[UR36][R2.64] ;  /* 0x0000002402027981 */ /* 0x000ea4000c1e1b00 */
[----:B--2---:R0:W2:Y:S01]  /*19af0*/  F2I.S64.F64.TRUNC R24, R2 ;  /* 0x0000000200187311 */ /* 0x0040a2000030d900 */
[----:B------:R-:W-:Y:S05]  /*19b00*/  BRA `(.L_x_26484) ;  /* 0x00000008005c7947 */ /* 0x000fea0003800000 */
.L_x_26492:
        /* <DEDUP_REMOVED lines=27> */
.L_x_26495:
        /* <DEDUP_REMOVED lines=14> */
.L_x_26494:
[----:B------:R-:W2:Y:S02]  /*19da0*/  LDG.E.U16 R24, desc[UR36][R2.64] ;  /* 0x0000002402187981 */ /* 0x000ea4000c1e1500 */
[----:B--2---:R-:W-:-:S06]  /*19db0*/  IMAD.U32 R24, R24, 0x10000, RZ ;  /* 0x0001000018187824 */ /* 0x004fcc00078e00ff */
[----:B------:R-:W0:Y:S01]  /*19dc0*/  F2I.S64.TRUNC R24, R24 ;  /* 0x0000001800187311 */ /* 0x000e22000020d900 */
[----:B------:R-:W-:Y:S05]  /*19dd0*/  BRA `(.L_x_26484) ;  /* 0x0000000400a87947 */ /* 0x000fea0003800000 */
.L_x_26491:
        /* <DEDUP_REMOVED lines=11> */
.L_x_26498:
        /* <DEDUP_REMOVED lines=21> */
.L_x_26502:
[----:B------:R-:W-:Y:S05]  /*19fe0*/  BSYNC B1 ;  /* 0x0000000000017941 */ /* 0x000fea0003800000 */
.L_x_26501:
[----:B------:R-:W-:Y:S01]  /*19ff0*/  IMAD.SHL.U32 R2, R2, 0x100000, RZ ;  /* 0x0010000002027824 */ /* 0x000fe200078e00ff */
[----:B------:R-:W-:-:S04]  /*1a000*/  LEA R3, R0, 0x3b800000, 0x17 ;  /* 0x3b80000000037811 */ /* 0x000fc800078eb8ff */
[----:B------:R-:W-:-:S07]  /*1a010*/  LOP3.LUT R24, R3, R2, R24, 0xfe, !PT ;  /* 0x0000000203187212 */ /* 0x000fce00078efe18 */
.L_x_26500:
[----:B------:R-:W-:Y:S05]  /*1a020*/  BSYNC B0 ;  /* 0x0000000000007941 */ /* 0x000fea0003800000 */
.L_x_26499:
[----:B------:R-:W0:Y:S01]  /*1a030*/  F2I.S64.TRUNC R24, R24 ;  /* 0x0000001800187311 */ /* 0x000e22000020d900 */
[----:B------:R-:W-:Y:S05]  /*1a040*/  BRA `(.L_x_26484) ;  /* 0x00000004000c7947 */ /* 0x000fea0003800000 */
.L_x_26497:
        /* <DEDUP_REMOVED lines=21> */
.L_x_26506:
[----:B------:R-:W-:Y:S05]  /*1a1a0*/  BSYNC B1 ;  /* 0x0000000000017941 */ /* 0x000fea0003800000 */
.L_x_26505:
[----:B------:R-:W-:Y:S01]  /*1a1b0*/  IMAD.SHL.U32 R2, R2, 0x200000, RZ ;  /* 0x0020000002027824 */ /* 0x000fe200078e00ff */
[----:B------:R-:W-:-:S04]  /*1a1c0*/  LEA R3, R0, 0x37800000, 0x17 ;  /* 0x3780000000037811 */ /* 0x000fc800078eb8ff */
[----:B------:R-:W-:-:S07]  /*1a1d0*/  LOP3.LUT R24, R3, R2, R24, 0xfe, !PT ;  /* 0x0000000203187212 */ /* 0x000fce00078efe18 */
.L_x_26504:
[----:B------:R-:W-:Y:S05]  /*1a1e0*/  BSYNC B0 ;  /* 0x0000000000007941 */ /* 0x000fea0003800000 */
.L_x_26503:
[----:B------:R-:W0:Y:S01]  /*1a1f0*/  F2I.S64.TRUNC R24, R24 ;  /* 0x0000001800187311 */ /* 0x000e22000020d900 */
[----:B------:R-:W-:Y:S05]  /*1a200*/  BRA `(.L_x_26484) ;  /* 0x00000000009c7947 */ /* 0x000fea0003800000 */
.L_x_26496:
        /* <DEDUP_REMOVED lines=14> */
.L_x_26510:
[----:B------:R-:W-:Y:S05]  /*1a2f0*/  BSYNC B0 ;  /* 0x0000000000007941 */ /* 0x000fea0003800000 */
.L_x_26509:
[----:B------:R-:W0:Y:S01]  /*1a300*/  F2I.S64.TRUNC R24, R24 ;  /* 0x0000001800187311 */ /* 0x000e22000020d900 */
[----:B------:R-:W-:Y:S05]  /*1a310*/  BRA `(.L_x_26484) ;  /* 0x0000000000587947 */ /* 0x000fea0003800000 */
.L_x_26483:
        /* <DEDUP_REMOVED lines=16> */
.L_x_26511:
[----:B------:R-:W-:Y:S01]  /*1a420*/  CS2R R24, SRZ ;  /* 0x0000000000187805 */ /* 0x000fe2000001ff00 */
[----:B------:R-:W-:Y:S06]  /*1a430*/  BRA `(.L_x_26484) ;  /* 0x0000000000107947 */ /* 0x000fec0003800000 */
.L_x_26508:
[----:B------:R0:W5:Y:S01]  /*1a440*/  LDG.E.64 R24, desc[UR36][R2.64] ;  /* 0x0000002402187981 */ /* 0x000162000c1e1b00 */
[----:B------:R-:W-:Y:S05]  /*1a450*/  BRA `(.L_x_26484) ;  /* 0x0000000000087947 */ /* 0x000fea0003800000 */
.L_x_26507:
[----:B------:R0:W5:Y:S01]  /*1a460*/  LDG.E R24, desc[UR36][R2.64] ;  /* 0x0000002402187981 */ /* 0x000162000c1e1900 */
[----:B------:R-:W-:-:S07]  /*1a470*/  IMAD.MOV.U32 R25, RZ, RZ, RZ ;  /* 0x000000ffff197224 */ /* 0x000fce00078e00ff */
.L_x_26484:
        /* <DEDUP_REMOVED lines=18> */
.L_x_26515:
[----:B------:R2:W5:Y:S01]  /*1a5a0*/  LDG.E.U8 R18, desc[UR36][R2.64] ;  /* 0x0000002402127981 */ /* 0x000562000c1e1100 */
[----:B------:R-:W-:Y:S01]  /*1a5b0*/  IMAD.MOV.U32 R19, RZ, RZ, RZ ;  /* 0x000000ffff137224 */ /* 0x000fe200078e00ff */
[----:B------:R-:W-:Y:S06]  /*1a5c0*/  BRA `(.L_x_26517) ;  /* 0x0000000c00487947 */ /* 0x000fec0003800000 */
.L_x_26514:
        /* <DEDUP_REMOVED lines=8> */
.L_x_26519:
[----:B------:R-:W2:Y:S02]  /*1a650*/  LDG.E R18, desc[UR36][R2.64] ;  /* 0x0000002402127981 */ /* 0x000ea4000c1e1900 */
[----:B--2---:R-:W-:Y:S01]  /*1a660*/  SHF.R.S32.HI R19, RZ, 0x1f, R18 ;  /* 0x0000001fff137819 */ /* 0x004fe20000011412 */
[----:B------:R-:W-:Y:S06]  /*1a670*/  BRA `(.L_x_26517) ;  /* 0x0000000c001c7947 */ /* 0x000fec0003800000 */
.L_x_26518:
[----:B------:R-:W2:Y:S02]  /*1a680*/  LDG.E.S16 R18, desc[UR36][R2.64] ;  /* 0x0000002402127981 */ /* 0x000ea4000c1e1700 */
[----:B--2---:R-:W-:Y:S01]  /*1a690*/  SHF.R.S32.HI R19, RZ, 0x1f, R18 ;  /* 0x0000001fff137819 */ /* 0x004fe20000011412 */
[----:B------:R-:W-:Y:S06]  /*1a6a0*/  BRA `(.L_x_26517) ;  /* 0x0000000c00107947 */ /* 0x000fec0003800000 */
.L_x_26513:
        /* <DEDUP_REMOVED lines=9> */
.L_x_26521:
[----:B------:R-:W2:Y:S02]  /*1a740*/  LDG.E.U16 R2, desc[UR36][R2.64] ;  /* 0x0000002402027981 */ /* 0x000ea4000c1e1500 */
[----:B--2---:R-:W-:-:S06]  /*1a750*/  HADD2.F32 R18, -RZ, R2.H0_H0 ;  /* 0x20000002ff127230 */ /* 0x004fcc0000004100 */
[----:B------:R-:W0:Y:S01]  /*1a760*/  F2I.S64.TRUNC R18, R18 ;  /* 0x0000001200127311 */ /* 0x000e22000020d900 */
[----:B------:R-:W-:Y:S05]  /*1a770*/  BRA `(.L_x_26517) ;  /* 0x0000000800dc7947 */ /* 0x000fea0003800000 */
.L_x_26520:
        /* <DEDUP_REMOVED lines=9> */
.L_x_26523:
[----:B------:R-:W2:Y:S02]  /*1a810*/  LDG.E.U16 R2, desc[UR36][R2.64] ;  /* 0x0000002402027981 */ /* 0x000ea4000c1e1500 */
[----:B--2---:R-:W-:-:S06]  /*1a820*/  HADD2.F32 R18, -RZ, R2.H0_H0 ;  /* 0x20000002ff127230 */ /* 0x004fcc0000004100 */
[----:B------:R-:W0:Y:S01]  /*1a830*/  F2I.S64.TRUNC R18, R18 ;  /* 0x0000001200127311 */ /* 0x000e22000020d900 */
[----:B------:R-:W-:Y:S05]  /*1a840*/  BRA `(.L_x_26517) ;  /* 0x0000000800a87947 */ /* 0x000fea0003800000 */
.L_x_26522:
[----:B------:R-:W2:Y:S02]  /*1a850*/  LDG.E.64 R2, desc[UR36][R2.64] ;  /* 0x0000002402027981 */ /* 0x000ea4000c1e1b00 */
[----:B--2---:R0:W2:Y:S01]  /*1a860*/  F2I.S64.F64.TRUNC R18, R2 ;  /* 0x0000000200127311 */ /* 0x0040a2000030d900 */
[----:B------:R-:W-:Y:S05]  /*1a870*/  BRA `(.L_x_26517) ;  /* 0x00000008009c7947 */ /* 0x000fea0003800000 */
.L_x_26512:
        /* <DEDUP_REMOVED lines=13> */
.L_x_26526:
[----:B------:R-:W2:Y:S02]  /*1a950*/  LDG.E.64 R2, desc[UR36][R2.64] ;  /* 0x0000002402027981 */ /* 0x000ea4000c1e1b00 */
[----:B--2---:R0:W2:Y:S01]  /*1a960*/  F2I.S64.F64.TRUNC R18, R2 ;  /* 0x0000000200127311 */ /* 0x0040a2000030d900 */
[----:B------:R-:W-:Y:S05]  /*1a970*/  BRA `(.L_x_26517) ;  /* 0x00000008005c7947 */ /* 0x000fea0003800000 */
.L_x_26525:
        /* <DEDUP_REMOVED lines=27> */
.L_x_26528:
        /* <DEDUP_REMOVED lines=14> */
.L_x_26527:
[----:B------:R-:W2:Y:S02]  /*1ac10*/  LDG.E.U16 R18, desc[UR36][R2.64] ;  /* 0x0000002402127981 */ /* 0x000ea4000c1e1500 */
[----:B--2---:R-:W-:-:S06]  /*1ac20*/  IMAD.U32 R18, R18, 0x10000, RZ ;  /* 0x0001000012127824 */ /* 0x004fcc00078e00ff */
[----:B------:R-:W0:Y:S01]  /*1ac30*/  F2I.S64.TRUNC R18, R18 ;  /* 0x0000001200127311 */ /* 0x000e22000020d900 */
[----:B------:R-:W-:Y:S05]  /*1ac40*/  BRA `(.L_x_26517) ;  /* 0x0000000400a87947 */ /* 0x000fea0003800000 */
.L_x_26524:
        /* <DEDUP_REMOVED lines=11> */
.L_x_26531:
        /* <DEDUP_REMOVED lines=21> */
.L_x_26535:
[----:B------:R-:W-:Y:S05]  /*1ae50*/  BSYNC B1 ;  /* 0x0000000000017941 */ /* 0x000fea0003800000 */
.L_x_26534:
[----:B------:R-:W-:Y:S01]  /*1ae60*/  IMAD.SHL.U32 R2, R2, 0x100000, RZ ;  /* 0x0010000002027824 */ /* 0x000fe200078e00ff */
[----:B------:R-:W-:-:S04]  /*1ae70*/  LEA R3, R0, 0x3b800000, 0x17 ;  /* 0x3b80000000037811 */ /* 0x000fc800078eb8ff */
[----:B------:R-:W-:-:S07]  /*1ae80*/  LOP3.LUT R18, R3, R2, R18, 0xfe, !PT ;  /* 0x0000000203127212 */ /* 0x000fce00078efe12 */
.L_x_26533:
[----:B------:R-:W-:Y:S05]  /*1ae90*/  BSYNC B0 ;  /* 0x0000000000007941 */ /* 0x000fea0003800000 */
.L_x_26532:
[----:B------:R-:W0:Y:S01]  /*1aea0*/  F2I.S64.TRUNC R18, R18 ;  /* 0x0000001200127311 */ /* 0x000e22000020d900 */
[----:B------:R-:W-:Y:S05]  /*1aeb0*/  BRA `(.L_x_26517) ;  /* 0x00000004000c7947 */ /* 0x000fea0003800000 */
.L_x_26530:
        /* <DEDUP_REMOVED lines=21> */
.L_x_26539:
[----:B------:R-:W-:Y:S05]  /*1b010*/  BSYNC B1 ;  /* 0x0000000000017941 */ /* 0x000fea0003800000 */
.L_x_26538:
[----:B------:R-:W-:Y:S01]  /*1b020*/  IMAD.SHL.U32 R2, R2, 0x200000, RZ ;  /* 0x0020000002027824 */ /* 0x000fe200078e00ff */
[----:B------:R-:W-:-:S04]  /*1b030*/  LEA R3, R0, 0x37800000, 0x17 ;  /* 0x3780000000037811 */ /* 0x000fc800078eb8ff */
[----:B------:R-:W-:-:S07]  /*1b040*/  LOP3.LUT R18, R3, R2, R18, 0xfe, !PT ;  /* 0x0000000203127212 */ /* 0x000fce00078efe12 */
.L_x_26537:
[----:B------:R-:W-:Y:S05]  /*1b050*/  BSYNC B0 ;  /* 0x0000000000007941 */ /* 0x000fea0003800000 */
.L_x_26536:
[----:B------:R-:W0:Y:S01]  /*1b060*/  F2I.S64.TRUNC R18, R18 ;  /* 0x0000001200127311 */ /* 0x000e22000020d900 */
[----:B------:R-:W-:Y:S05]  /*1b070*/  BRA `(.L_x_26517) ;  /* 0x00000000009c7947 */ /* 0x000fea0003800000 */
.L_x_26529:
        /* <DEDUP_REMOVED lines=14> */
.L_x_26543:
[----:B------:R-:W-:Y:S05]  /*1b160*/  BSYNC B0 ;  /* 0x0000000000007941 */ /* 0x000fea0003800000 */
.L_x_26542:
[----:B------:R-:W0:Y:S01]  /*1b170*/  F2I.S64.TRUNC R18, R18 ;  /* 0x0000001200127311 */ /* 0x000e22000020d900 */
[----:B------:R-:W-:Y:S05]  /*1b180*/  BRA `(.L_x_26517) ;  /* 0x0000000000587947 */ /* 0x000fea0003800000 */
.L_x_26516:
        /* <DEDUP_REMOVED lines=16> */
.L_x_26544:
[----:B------:R-:W-:Y:S01]  /*1b290*/  CS2R R18, SRZ ;  /* 0x0000000000127805 */ /* 0x000fe2000001ff00 */
[----:B------:R-:W-:Y:S06]  /*1b2a0*/  BRA `(.L_x_26517) ;  /* 0x0000000000107947 */ /* 0x000fec0003800000 */
.L_x_26541:
[----:B------:R0:W5:Y:S01]  /*1b2b0*/  LDG.E.64 R18, desc[UR36][R2.64] ;  /* 0x0000002402127981 */ /* 0x000162000c1e1b00 */
[----:B------:R-:W-:Y:S05]  /*1b2c0*/  BRA `(.L_x_26517) ;  /* 0x0000000000087947 */ /* 0x000fea0003800000 */
.L_x_26540:
[----:B------:R0:W5:Y:S01]  /*1b2d0*/  LDG.E R18, desc[UR36][R2.64] ;  /* 0x0000002402127981 */ /* 0x000162000c1e1900 */
[----:B------:R-:W-:-:S07]  /*1b2e0*/  IMAD.MOV.U32 R19, RZ, RZ, RZ ;  /* 0x000000ffff137224 */ /* 0x000fce00078e00ff */
.L_x_26517:
        /* <DEDUP_REMOVED lines=18> */
.L_x_26548:
[----:B------:R0:W5:Y:S01]  /*1b410*/  LDG.E.U8 R22, desc[UR36][R2.64] ;  /* 0x0000002402167981 */ /* 0x000162000c1e1100 */
[----:B------:R-:W-:Y:S01]  /*1b420*/  IMAD.MOV.U32 R23, RZ, RZ, RZ ;  /* 0x000000ffff177224 */ /* 0x000fe200078e00ff */
[----:B------:R-:W-:Y:S06]  /*1b430*/  BRA `(.L_x_26550) ;  /* 0x0000000c00487947 */ /* 0x000fec0003800000 */
.L_x_26547:
        /* <DEDUP_REMOVED lines=8> */
.L_x_26552:
[----:B------:R-:W2:Y:S02]  /*1b4c0*/  LDG.E R22, desc[UR36][R2.64] ;  /* 0x0000002402167981 */ /* 0x000ea4000c1e1900 */
[----:B--2---:R-:W-:Y:S01]  /*1b4d0*/  SHF.R.S32.HI R23, RZ, 0x1f, R22 ;  /* 0x0000001fff177819 */ /* 0x004fe20000011416 */
[----:B------:R-:W-:Y:S06]  /*1b4e0*/  BRA `(.L_x_26550) ;  /* 0x0000000c001c7947 */ /* 0x000fec0003800000 */
.L_x_26551:
[----:B------:R-:W2:Y:S02]  /*1b4f0*/  LDG.E.S16 R22, desc[UR36][R2.64] ;  /* 0x0000002402167981 */ /* 0x000ea4000c1e1700 */
[----:B--2---:R-:W-:Y:S01]  /*1b500*/  SHF.R.S32.HI R23, RZ, 0x1f, R22 ;  /* 0x0000001fff177819 */ /* 0x004fe20000011416 */
[----:B------:R-:W-:Y:S06]  /*1b510*/  BRA `(.L_x_26550) ;  /* 0x0000000c00107947 */ /* 0x000fec0003800000 */
.L_x_26546:
        /* <DEDUP_REMOVED lines=9> */
.L_x_26554:
[----:B------:R-:W2:Y:S02]  /*1b5b0*/  LDG.E.U16 R2, desc[UR36][R2.64] ;  /* 0x0000002402027981 */ /* 0x000ea4000c1e1500 */
[----:B--2---:R-:W-:-:S06]  /*1b5c0*/  HADD2.F32 R22, -RZ, R2.H0_H0 ;  /* 0x20000002ff167230 */ /* 0x004fcc0000004100 */
[----:B------:R-:W0:Y:S01]  /*1b5d0*/  F2I.S64.TRUNC R22, R22 ;  /* 0x0000001600167311 */ /* 0x000e22000020d900 */
[----:B------:R-:W-:Y:S05]  /*1b5e0*/  BRA `(.L_x_26550) ;  /* 0x0000000800dc7947 */ /* 0x000fea0003800000 */
.L_x_26553:
        /* <DEDUP_REMOVED lines=9> */
.L_x_26556:
[----:B------:R-:W2:Y:S02]  /*1b680*/  LDG.E.U16 R2, desc[UR36][R2.64] ;  /* 0x0000002402027981 */ /* 0x000ea4000c1e1500 */
[----:B--2---:R-:W-:-:S06]  /*1b690*/  HADD2.F32 R22, -RZ, R2.H0_H0 ;  /* 0x20000002ff167230 */ /* 0x004fcc0000004100 */
[----:B------:R-:W0:Y:S01]  /*1b6a0*/  F2I.S64.TRUNC R22, R22 ;  /* 0x0000001600167311 */ /* 0x000e22000020d900 */
[----:B------:R-:W-:Y:S05]  /*1b6b0*/  BRA `(.L_x_26550) ;  /* 0x0000000800a87947 */ /* 0x000fea0003800000 */
.L_x_26555:
[----:B------:R-:W2:Y:S02]  /*1b6c0*/  LDG.E.64 R2, desc[UR36][R2.64] ;  /* 0x0000002402027981 */ /* 0x000ea4000c1e1b00 */
[----:B--2---:R0:W2:Y:S01]  /*1b6d0*/  F2I.S64.F64.TRUNC R22, R2 ;  /* 0x0000000200167311 */ /* 0x0040a2000030d900 */
[----:B------:R-:W-:Y:S05]  /*1b6e0*/  BRA `(.L_x_26550) ;  /* 0x00000008009c7947 */ /* 0x000fea0003800000 */
.L_x_26545:
        /* <DEDUP_REMOVED lines=13> */
.L_x_26559:
[----:B------:R-:W2:Y:S02]  /*1b7c0*/  LDG.E.64 R2, desc[UR36][R2.64] ;  /* 0x0000002402027981 */ /* 0x000ea4000c1e1b00 */
[----:B--2---:R0:W2:Y:S01]  /*1b7d0*/  F2I.S64.F64.TRUNC R22, R2 ;  /* 0x0000000200167311 */ /* 0x0040a2000030d900 */
[----:B------:R-:W-:Y:S05]  /*1b7e0*/  BRA `(.L_x_26550) ;  /* 0x00000008005c7947 */ /* 0x000fea0003800000 */
.L_x_26558:
        /* <DEDUP_REMOVED lines=27> */
.L_x_26561:
        /* <DEDUP_REMOVED lines=14> */
.L_x_26560:
[----:B------:R-:W2:Y:S02]  /*1ba80*/  LDG.E.U16 R22, desc[UR36][R2.64] ;  /* 0x0000002402167981 */ /* 0x000ea4000c1e1500 */
[----:B--2---:R-:W-:-:S06]  /*1ba90*/  IMAD.U32 R22, R22, 0x10000, RZ ;  /* 0x0001000016167824 */ /* 0x004fcc00078e00ff */
[----:B------:R-:W0:Y:S01]  /*1baa0*/  F2I.S64.TRUNC R22, R22 ;  /* 0x0000001600167311 */ /* 0x000e22000020d900 */
[----:B------:R-:W-:Y:S05]  /*1bab0*/  BRA `(.L_x_26550) ;  /* 0x0000000400a87947 */ /* 0x000fea0003800000 */
.L_x_26557:
        /* <DEDUP_REMOVED lines=11> */
.L_x_26564:
        /* <DEDUP_REMOVED lines=21> */
.L_x_26568:
[----:B------:R-:W-:Y:S05]  /*1bcc0*/  BSYNC B1 ;  /* 0x0000000000017941 */ /* 0x000fea0003800000 */
.L_x_26567:
[----:B------:R-:W-:Y:S01]  /*1bcd0*/  IMAD.SHL.U32 R2, R2, 0x100000, RZ ;  /* 0x0010000002027824 */ /* 0x000fe200078e00ff */
[----:B------:R-:W-:-:S04]  /*1bce0*/  LEA R3, R0, 0x3b800000, 0x17 ;  /* 0x3b80000000037811 */ /* 0x000fc800078eb8ff */
[----:B------:R-:W-:-:S07]  /*1bcf0*/  LOP3.LUT R22, R3, R2, R22, 0xfe, !PT ;  /* 0x0000000203167212 */ /* 0x000fce00078efe16 */
.L_x_26566:
[----:B------:R-:W-:Y:S05]  /*1bd00*/  BSYNC B0 ;  /* 0x0000000000007941 */ /* 0x000fea0003800000 */
.L_x_26565:
[----:B------:R-:W0:Y:S01]  /*1bd10*/  F2I.S64.TRUNC R22, R22 ;  /* 0x0000001600167311 */ /* 0x000e22000020d900 */
[----:B------:R-:W-:Y:S05]  /*1bd20*/  BRA `(.L_x_26550) ;  /* 0x00000004000c7947 */ /* 0x000fea0003800000 */
.L_x_26563:
        /* <DEDUP_REMOVED lines=21> */
.L_x_26572:
[----:B------:R-:W-:Y:S05]  /*1be80*/  BSYNC B1 ;  /* 0x0000000000017941 */ /* 0x000fea0003800000 */
.L_x_26571:
[----:B------:R-:W-:Y:S01]  /*1be90*/  IMAD.SHL.U32 R2, R2, 0x200000, RZ ;  /* 0x0020000002027824 */ /* 0x000fe200078e00ff */
[----:B------:R-:W-:-:S04]  /*1bea0*/  LEA R3, R0, 0x37800000, 0x17 ;  /* 0x3780000000037811 */ /* 0x000fc800078eb8ff */
[----:B------:R-:W-:-:S07]  /*1beb0*/  LOP3.LUT R22, R3, R2, R22, 0xfe, !PT ;  /* 0x0000000203167212 */ /* 0x000fce00078efe16 */
.L_x_26570:
[----:B------:R-:W-:Y:S05]  /*1bec0*/  BSYNC B0 ;  /* 0x0000000000007941 */ /* 0x000fea0003800000 */
.L_x_26569:
[----:B------:R-:W0:Y:S01]  /*1bed0*/  F2I.S64.TRUNC R22, R22 ;  /* 0x0000001600167311 */ /* 0x000e22000020d900 */
[----:B------:R-:W-:Y:S05]  /*1bee0*/  BRA `(.L_x_26550) ;  /* 0x00000000009c7947 */ /* 0x000fea0003800000 */
.L_x_26562:
        /* <DEDUP_REMOVED lines=14> */
.L_x_26576:
[----:B------:R-:W-:Y:S05]  /*1bfd0*/  BSYNC B0 ;  /* 0x0000000000007941 */ /* 0x000fea0003800000 */
.L_x_26575:
[----:B------:R-:W0:Y:S01]  /*1bfe0*/  F2I.S64.TRUNC R22, R22 ;  /* 0x0000001600167311 */ /* 0x000e22000020d900 */
[----:B------:R-:W-:Y:S05]  /*1bff0*/  BRA `(.L_x_26550) ;  /* 0x0000000000587947 */ /* 0x000fea0003800000 */
.L_x_26549:
        /* <DEDUP_REMOVED lines=16> */
.L_x_26577:
[----:B------:R-:W-:Y:S01]  /*1c100*/  CS2R R22, SRZ ;  /* 0x0000000000167805 */ /* 0x000fe2000001ff00 */
[----:B------:R-:W-:Y:S06]  /*1c110*/  BRA `(.L_x_26550) ;  /* 0x0000000000107947 */ /* 0x000fec0003800000 */
.L_x_26574:
[----:B------:R0:W5:Y:S01]  /*1c120*/  LDG.E.64 R22, desc[UR36][R2.64] ;  /* 0x0000002402167981 */ /* 0x000162000c1e1b00 */
[----:B------:R-:W-:Y:S05]  /*1c130*/  BRA `(.L_x_26550) ;  /* 0x0000000000087947 */ /* 0x000fea0003800000 */
.L_x_26573:
[----:B------:R0:W5:Y:S01]  /*1c140*/  LDG.E R22, desc[UR36][R2.64] ;  /* 0x0000002402167981 */ /* 0x000162000c1e1900 */
[----:B------:R-:W-:-:S07]  /*1c150*/  IMAD.MOV.U32 R23, RZ, RZ, RZ ;  /* 0x000000ffff177224 */ /* 0x000fce00078e00ff */
.L_x_26550:
        /* <DEDUP_REMOVED lines=18> */
.L_x_26581:
[----:B------:R0:W5:Y:S01]  /*1c280*/  LDG.E.U8 R26, desc[UR36][R2.64] ;  /* 0x00000024021a7981 */ /* 0x000162000c1e1100 */
[----:B------:R-:W-:Y:S01]  /*1c290*/  IMAD.MOV.U32 R27, RZ, RZ, RZ ;  /* 0x000000ffff1b7224 */ /* 0x000fe200078e00ff */
[----:B------:R-:W-:Y:S06]  /*1c2a0*/  BRA `(.L_x_26583) ;  /* 0x0000000c00487947 */ /* 0x000fec0003800000 */
.L_x_26580:
        /* <DEDUP_REMOVED lines=8> */
.L_x_26585:
[----:B------:R-:W2:Y:S02]  /*1c330*/  LDG.E R26, desc[UR36][R2.64] ;  /* 0x00000024021a7981 */ /* 0x000ea4000c1e1900 */
[----:B--2---:R-:W-:Y:S01]  /*1c340*/  SHF.R.S32.HI R27, RZ, 0x1f, R26 ;  /* 0x0000001fff1b7819 */ /* 0x004fe2000001141a */
[----:B------:R-:W-:Y:S06]  /*1c350*/  BRA `(.L_x_26583) ;  /* 0x0000000c001c7947 */ /* 0x000fec0003800000 */
.L_x_26584:
[----:B------:R-:W2:Y:S02]  /*1c360*/  LDG.E.S16 R26, desc[UR36][R2.64] ;  /* 0x00000024021a7981 */ /* 0x000ea4000c1e1700 */
[----:B--2---:R-:W-:Y:S01]  /*1c370*/  SHF.R.S32.HI R27, RZ, 0x1f, R26 ;  /* 0x0000001fff1b7819 */ /* 0x004fe2000001141a */
[----:B------:R-:W-:Y:S06]  /*1c380*/  BRA `(.L_x_26583) ;  /* 0x0000000c00107947 */ /* 0x000fec0003800000 */
.L_x_26579:
        /* <DEDUP_REMOVED lines=9> */
.L_x_26587:
[----:B------:R-:W2:Y:S02]  /*1c420*/  LDG.E.U16 R2, desc[UR36][R2.64] ;  /* 0x0000002402027981 */ /* 0x000ea4000c1e1500 */
[----:B--2---:R-:W-:-:S06]  /*1c430*/  HADD2.F32 R26, -RZ, R2.H0_H0 ;  /* 0x20000002ff1a7230 */ /* 0x004fcc0000004100 */
[----:B------:R-:W0:Y:S01]  /*1c440*/  F2I.S64.TRUNC R26, R26 ;  /* 0x0000001a001a7311 */ /* 0x000e22000020d900 */
[----:B------:R-:W-:Y:S05]  /*1c450*/  BRA `(.L_x_26583) ;  /* 0x0000000800dc7947 */ /* 0x000fea0003800000 */
.L_x_26586:
        /* <DEDUP_REMOVED lines=9> */
.L_x_26589:
[----:B------:R-:W2:Y:S02]  /*1c4f0*/  LDG.E.U16 R2, desc[UR36][R2.64] ;  /* 0x0000002402027981 */ /* 0x000ea4000c1e1500 */
[----:B--2---:R-:W-:-:S06]  /*1c500*/  HADD2.F32 R26, -RZ, R2.H0_H0 ;  /* 0x20000002ff1a7230 */ /* 0x004fcc0000004100 */
[----:B------:R-:W0:Y:S01]  /*1c510*/  F2I.S64.TRUNC R26, R26 ;  /* 0x0000001a001a7311 */ /* 0x000e22000020d900 */
[----:B------:R-:W-:Y:S05]  /*1c520*/  BRA `(.L_x_26583) ;  /* 0x0000000800a87947 */ /* 0x000fea0003800000 */
.L_x_26588:
[----:B------:R-:W2:Y:S02]  /*1c530*/  LDG.E.64 R2, desc[UR36][R2.64] ;  /* 0x0000002402027981 */ /* 0x000ea4000c1e1b00 */
[----:B--2---:R0:W2:Y:S01]  /*1c540*/  F2I.S64.F64.TRUNC R26, R2 ;  /* 0x00000002001a7311 */ /* 0x0040a2000030d900 */
[----:B------:R-:W-:Y:S05]  /*1c550*/  BRA `(.L_x_26583) ;  /* 0x00000008009c7947 */ /* 0x000fea0003800000 */
.L_x_26578:
        /* <DEDUP_REMOVED lines=13> */
.L_x_26592:
[----:B------:R-:W2:Y:S02]  /*1c630*/  LDG.E.64 R2, desc[UR36][R2.64] ;  /* 0x0000002402027981 */ /* 0x000ea4000c1e1b00 */
[----:B--2---:R0:W2:Y:S01]  /*1c640*/  F2I.S64.F64.TRUNC R26, R2 ;  /* 0x00000002001a7311 */ /* 0x0040a2000030d900 */
[----:B------:R-:W-:Y:S05]  /*1c650*/  BRA `(.L_x_26583) ;  /* 0x00000008005c7947 */ /* 0x000fea0003800000 */
.L_x_26591:
        /* <DEDUP_REMOVED lines=27> */
.L_x_26594:
        /* <DEDUP_REMOVED lines=14> */
.L_x_26593:
[----:B------:R-:W2:Y:S02]  /*1c8f0*/  LDG.E.U16 R26, desc[UR36][R2.64] ;  /* 0x00000024021a7981 */ /* 0x000ea4000c1e1500 */
[----:B--2---:R-:W-:-:S06]  /*1c900*/  IMAD.U32 R26, R26, 0x10000, RZ ;  /* 0x000100001a1a7824 */ /* 0x004fcc00078e00ff */
[----:B------:R-:W0:Y:S01]  /*1c910*/  F2I.S64.TRUNC R26, R26 ;  /* 0x0000001a001a7311 */ /* 0x000e22000020d900 */
[----:B------:R-:W-:Y:S05]  /*1c920*/  BRA `(.L_x_26583) ;  /* 0x0000000400a87947 */ /* 0x000fea0003800000 */
.L_x_26590:
        /* <DEDUP_REMOVED lines=11> */
.L_x_26597:
        /* <DEDUP_REMOVED lines=21> */
.L_x_26601:
[----:B------:R-:W-:Y:S05]  /*1cb30*/  BSYNC B1 ;  /* 0x0000000000017941 */ /* 0x000fea0003800000 */
.L_x_26600:
[----:B------:R-:W-:Y:S01]  /*1cb40*/  IMAD.SHL.U32 R2, R2, 0x100000, RZ ;  /* 0x0010000002027824 */ /* 0x000fe200078e00ff */
[----:B------:R-:W-:-:S04]  /*1cb50*/  LEA R3, R0, 0x3b800000, 0x17 ;  /* 0x3b80000000037811 */ /* 0x000fc800078eb8ff */
[----:B------:R-:W-:-:S07]  /*1cb60*/  LOP3.LUT R26, R3, R2, R26, 0xfe, !PT ;  /* 0x00000002031a7212 */ /* 0x000fce00078efe1a */
.L_x_26599:
[----:B------:R-:W-:Y:S05]  /*1cb70*/  BSYNC B0 ;  /* 0x0000000000007941 */ /* 0x000fea0003800000 */
.L_x_26598:
[----:B------:R-:W2:Y:S01]  /*1cb80*/  F2I.S64.TRUNC R26, R26 ;  /* 0x0000001a001a7311 */ /* 0x000ea2000020d900 */
[----:B------:R-:W-:Y:S05]  /*1cb90*/  BRA `(.L_x_26583) ;  /* 0x00000004000c7947 */ /* 0x000fea0003800000 */
.L_x_26596:
        /* <DEDUP_REMOVED lines=21> */
.L_x_26605:
[----:B------:R-:W-:Y:S05]  /*1ccf0*/  BSYNC B1 ;  /* 0x0000000000017941 */ /* 0x000fea0003800000 */
.L_x_26604:
[----:B------:R-:W-:Y:S01]  /*1cd00*/  IMAD.SHL.U32 R2, R2, 0x200000, RZ ;  /* 0x0020000002027824 */ /* 0x000fe200078e00ff */
[----:B------:R-:W-:-:S04]  /*1cd10*/  LEA R3, R0, 0x37800000, 0x17 ;  /* 0x3780000000037811 */ /* 0x000fc800078eb8ff */
[----:B------:R-:W-:-:S07]  /*1cd20*/  LOP3.LUT R26, R3, R2, R26, 0xfe, !PT ;  /* 0x00000002031a7212 */ /* 0x000fce00078efe1a */
.L_x_26603:
[----:B------:R-:W-:Y:S05]  /*1cd30*/  BSYNC B0 ;  /* 0x0000000000007941 */ /* 0x000fea0003800000 */
.L_x_26602:
[----:B------:R-:W0:Y:S01]  /*1cd40*/  F2I.S64.TRUNC R26, R26 ;  /* 0x0000001a001a7311 */ /* 0x000e22000020d900 */
[----:B------:R-:W-:Y:S05]  /*1cd50*/  BRA `(.L_x_26583) ;  /* 0x00000000009c7947 */ /* 0x000fea0003800000 */
.L_x_26595:
        /* <DEDUP_REMOVED lines=14> */
.L_x_26609:
[----:B------:R-:W-:Y:S05]  /*1ce40*/  BSYNC B0 ;  /* 0x0000000000007941 */ /* 0x000fea0003800000 */
.L_x_26608:
[----:B------:R-:W0:Y:S01]  /*1ce50*/  F2I.S64.TRUNC R26, R26 ;  /* 0x0000001a001a7311 */ /* 0x000e22000020d900 */
[----:B------:R-:W-:Y:S05]  /*1ce60*/  BRA `(.L_x_26583) ;  /* 0x0000000000587947 */ /* 0x000fea0003800000 */
.L_x_26582:
        /* <DEDUP_REMOVED lines=16> */
.L_x_26610:
[----:B------:R-:W-:Y:S01]  /*1cf70*/  CS2R R26, SRZ ;  /* 0x00000000001a7805 */ /* 0x000fe2000001ff00 */
[----:B------:R-:W-:Y:S06]  /*1cf80*/  BRA `(.L_x_26583) ;  /* 0x0000000000107947 */ /* 0x000fec0003800000 */
.L_x_26607:
[----:B------:R0:W5:Y:S01]  /*1cf90*/  LDG.E.64 R26, desc[UR36][R2.64] ;  /* 0x00000024021a7981 */ /* 0x000162000c1e1b00 */
[----:B------:R-:W-:Y:S05]  /*1cfa0*/  BRA `(.L_x_26583) ;  /* 0x0000000000087947 */ /* 0x000fea0003800000 */
.L_x_26606:
[----:B------:R0:W5:Y:S01]  /*1cfb0*/  LDG.E R26, desc[UR36][R2.64] ;  /* 0x00000024021a7981 */ /* 0x000162000c1e1900 */
[----:B------:R-:W-:-:S07]  /*1cfc0*/  IMAD.MOV.U32 R27, RZ, RZ, RZ ;  /* 0x000000ffff1b7224 */ /* 0x000fce00078e00ff */
.L_x_26583:
        /* <DEDUP_REMOVED lines=24> */
.L_x_26612:
[----:B------:R-:W-:Y:S05]  /*1d150*/  BSYNC B6 ;  /* 0x0000000000067941 */ /* 0x000fea0003800000 */
.L_x_26611:
        /* <DEDUP_REMOVED lines=24> */
.L_x_26614:
[----:B------:R-:W-:Y:S05]  /*1d2e0*/  BSYNC B6 ;  /* 0x0000000000067941 */ /* 0x000fea0003800000 */
.L_x_26613:
        /* <DEDUP_REMOVED lines=29> */
.L_x_26616:
[----:B------:R-:W-:Y:S05]  /*1d4c0*/  BSYNC B6 ;  /* 0x0000000000067941 */ /* 0x000fea0003800000 */
.L_x_26615:
        /* <DEDUP_REMOVED lines=15> */
.L_x_26621:
        /* <DEDUP_REMOVED lines=12> */
.L_x_26619:
        /* <DEDUP_REMOVED lines=19> */
.L_x_26620:
[----:B------:R-:W-:Y:S05]  /*1d7b0*/  BSYNC B1 ;  /* 0x0000000000017941 */ /* 0x000fea0003800000 */
.L_x_26618:
        /* <DEDUP_REMOVED lines=19> */
.L_x_26617:
        /* <DEDUP_REMOVED lines=19> */
.L_x_26626:
        /* <DEDUP_REMOVED lines=25> */
.L_x_26625:
[----:B------:R-:W-:Y:S05]  /*1dbb0*/  BSYNC B7 ;  /* 0x0000000000077941 */ /* 0x000fea0003800000 */
.L_x_26624:
[----:B------:R-:W-:-:S05]  /*1dbc0*/  IADD3 R18, P0, R18, 0x8, RZ ;  /* 0x0000000812127810 */ /* 0x000fca0007f1e0ff */
[----:B------:R-:W-:Y:S01]  /*1dbd0*/  IMAD.X R19, RZ, RZ, R19, P0 ;  /* 0x000000ffff137224 */ /* 0x000fe200000e0613 */
[----:B------:R-:W-:-:S04]  /*1dbe0*/  ISETP.GE.U32.AND P0, PT, R18, R23, PT ;  /* 0x000000171200720c */ /* 0x000fc80003f06070 */
[----:B------:R-:W-:-:S13]  /*1dbf0*/  ISETP.GE.U32.AND.EX P0, PT, R19, R22, PT, P0 ;  /* 0x000000161300720c */ /* 0x000fda0003f06100 */
[----:B------:R-:W-:Y:S05]  /*1dc00*/  @!P0 BRA `(.L_x_26626) ;  /* 0xfffffffc00848947 */ /* 0x000fea000383ffff */
.L_x_26623:
[----:B------:R-:W-:Y:S05]  /*1dc10*/  BSYNC B6 ;  /* 0x0000000000067941 */ /* 0x000fea0003800000 */
.L_x_26622:
        /* <DEDUP_REMOVED lines=14> */
.L_x_26630:
[----:B------:R-:W-:Y:S01]  /*1dd00*/  STG.E.U8 desc[UR36][R16.64], RZ ;  /* 0x000000ff10007986 */ /* 0x000fe2000c101124 */
[----:B------:R-:W-:Y:S05]  /*1dd10*/  EXIT ;  /* 0x000000000000794d */ /* 0x000fea0003800000 */
.L_x_26629:
        /* <DEDUP_REMOVED lines=8> */
.L_x_26633:
[----:B------:R-:W-:Y:S01]  /*1dda0*/  STG.E desc[UR36][R16.64], RZ ;  /* 0x000000ff10007986 */ /* 0x000fe2000c101924 */
[----:B------:R-:W-:Y:S05]  /*1ddb0*/  EXIT ;  /* 0x000000000000794d */ /* 0x000fea0003800000 */
.L_x_26632:
[----:B------:R-:W-:Y:S01]  /*1ddc0*/  STG.E.U16 desc[UR36][R16.64], RZ ;  /* 0x000000ff10007986 */ /* 0x000fe2000c101524 */
[----:B------:R-:W-:Y:S05]  /*1ddd0*/  EXIT ;  /* 0x000000000000794d */ /* 0x000fea0003800000 */
.L_x_26628:
        /* <DEDUP_REMOVED lines=8> */
.L_x_26635:
[----:B------:R-:W-:Y:S01]  /*1de60*/  STG.E.U16 desc[UR36][R16.64], RZ ;  /* 0x000000ff10007986 */ /* 0x000fe2000c101524 */
[----:B------:R-:W-:Y:S05]  /*1de70*/  EXIT ;  /* 0x000000000000794d */ /* 0x000fea0003800000 */
.L_x_26634:
        /* <DEDUP_REMOVED lines=8> */
.L_x_26637:
[----:B------:R-:W-:Y:S01]  /*1df00*/  STG.E desc[UR36][R16.64], RZ ;  /* 0x000000ff10007986 */ /* 0x000fe2000c101924 */
[----:B------:R-:W-:Y:S05]  /*1df10*/  EXIT ;  /* 0x000000000000794d */ /* 0x000fea0003800000 */
.L_x_26636:
[----:B------:R-:W-:Y:S01]  /*1df20*/  STG.E.64 desc[UR36][R16.64], RZ ;  /* 0x000000ff10007986 */ /* 0x000fe2000c101b24 */
[----:B------:R-:W-:Y:S05]  /*1df30*/  EXIT ;  /* 0x000000000000794d */ /* 0x000fea0003800000 */
.L_x_26627:
        /* <DEDUP_REMOVED lines=10> */
.L_x_26640:
[----:B------:R-:W-:Y:S01]  /*1dfe0*/  STG.E.128 desc[UR36][R16.64], RZ ;  /* 0x000000ff10007986 */ /* 0x000fe2000c101d24 */
[----:B------:R-:W-:Y:S05]  /*1dff0*/  EXIT ;  /* 0x000000000000794d */ /* 0x000fea0003800000 */
.L_x_26639:
        /* <DEDUP_REMOVED lines=8> */
.L_x_26642:
[----:B------:R-:W-:Y:S01]  /*1e080*/  STG.E.U8 desc[UR36][R16.64], RZ ;  /* 0x000000ff10007986 */ /* 0x000fe2000c101124 */
[----:B------:R-:W-:Y:S05]  /*1e090*/  EXIT ;  /* 0x000000000000794d */ /* 0x000fea0003800000 */
.L_x_26641:
[----:B------:R-:W-:Y:S01]  /*1e0a0*/  STG.E.U16 desc[UR36][R16.64], RZ ;  /* 0x000000ff10007986 */ /* 0x000fe2000c101524 */
[----:B------:R-:W-:Y:S05]  /*1e0b0*/  EXIT ;  /* 0x000000000000794d */ /* 0x000fea0003800000 */
.L_x_26638:
        /* <DEDUP_REMOVED lines=10> */
.L_x_26645:
[----:B------:R-:W-:Y:S01]  /*1e160*/  STG.E.U8 desc[UR36][R16.64], RZ ;  /* 0x000000ff10007986 */ /* 0x000fe2000c101124 */
[----:B------:R-:W-:Y:S05]  /*1e170*/  EXIT ;  /* 0x000000000000794d */ /* 0x000fea0003800000 */
.L_x_26644:
[----:B------:R-:W-:Y:S01]  /*1e180*/  STG.E.U8 desc[UR36][R16.64], RZ ;  /* 0x000000ff10007986 */ /* 0x000fe2000c101124 */
[----:B------:R-:W-:Y:S05]  /*1e190*/  EXIT ;  /* 0x000000000000794d */ /* 0x000fea0003800000 */
.L_x_26643:
[----:B------:R-:W-:-:S13]  /*1e1a0*/  ISETP.NE.AND P0, PT, R0, 0x1c, PT ;  /* 0x0000001c0000780c */ /* 0x000fda0003f05270 */
[----:B------:R-:W-:Y:S05]  /*1e1b0*/  @!P0 BRA `(.L_x_26646) ;  /* 0x0000000000608947 */ /* 0x000fea0003800000 */
[----:B------:R-:W-:-:S13]  /*1e1c0*/  ISETP.NE.AND P0, PT, R0, 0x1d, PT ;  /* 0x0000001d0000780c */ /* 0x000fda0003f05270 */
[----:B------:R-:W-:Y:S05]  /*1e1d0*/  @!P0 BRA `(.L_x_26647) ;  /* 0x0000000000508947 */ /* 0x000fea0003800000 */
[----:B------:R-:W-:-:S13]  /*1e1e0*/  ISETP.NE.AND P0, PT, R0, 0x2c, PT ;  /* 0x0000002c0000780c */ /* 0x000fda0003f05270 */
[----:B------:R0:W-:Y:S01]  /*1e1f0*/  @!P0 STG.E.U8 desc[UR36][R16.64], RZ ;  /* 0x000000ff10008986 */ /* 0x0001e2000c101124 */
[----:B------:R-:W-:Y:S05]  /*1e200*/  @!P0 EXIT ;  /* 0x000000000000894d */ /* 0x000fea0003800000 */
.L_x_26631:
        /* <DEDUP_REMOVED lines=16> */
.L_x_26648:
[----:B------:R-:W-:Y:S05]  /*1e310*/  EXIT ;  /* 0x000000000000794d */ /* 0x000fea0003800000 */
.L_x_26647:
[----:B------:R-:W-:Y:S01]  /*1e320*/  STG.E.64 desc[UR36][R16.64], RZ ;  /* 0x000000ff10007986 */ /* 0x000fe2000c101b24 */
[----:B------:R-:W-:Y:S05]  /*1e330*/  EXIT ;  /* 0x000000000000794d */ /* 0x000fea0003800000 */
.L_x_26646:
[----:B------:R-:W-:Y:S01]  /*1e340*/  STG.E desc[UR36][R16.64], RZ ;  /* 0x000000ff10007986 */ /* 0x000fe2000c101924 */
[----:B------:R-:W-:Y:S05]  /*1e350*/  EXIT ;  /* 0x000000000000794d */ /* 0x000fea0003800000 */
        .weak           $__internal_62_$__cuda_sm20_div_s64
        .type           $__internal_62_$__cuda_sm20_div_s64,@function
        .size           $__internal_62_$__cuda_sm20_div_s64,(.L_x_32242 - $__internal_62_$__cuda_sm20_div_s64)
$__internal_62_$__cuda_sm20_div_s64:
        /* <DEDUP_REMOVED lines=83> */
[----:B------:R-:W-:Y:S05]  /*1e890*/  RET.REL.NODEC R4 `(_ZN2at6native18elementwise_kernelILi128ELi4EZNS0_15gpu_kernel_implIZZZNS0_67_GLOBAL__N__bb565c37_34_ValidateCompressedIndicesKernel_cu_33a4b88b42_validate_compressed_sparse_indices_kernelILNS3_8CDimNameE0ENS3_18CUDAKernelLauncherENS3_14EmptyVecKernelENS3_8DummyVecELm8EEEvRKNS_6TensorESB_lllENKUlvE1_clEvENKUlvE0_clEvEUllllllE_EEvRNS_18TensorIteratorBaseERKT_EUliE_EEviT1_) ;  /* 0xfffffe1404d87950 */ /* 0x000fea0003c3ffff */
.L_x_26649:
        /* <DEDUP_REMOVED lines=14> */
.L_x_32242:


//--------------------- .text._ZN2at6native27unrolled_elementwise_kernelIZZZNS0_67_GLOBAL__N__bb565c37_34_ValidateCompressedIndicesKernel_cu_33a4b88b42_validate_compressed_sparse_indices_kernelILNS2_8CDimNameE0ENS2_18CUDAKernelLauncherENS2_14EmptyVecKernelENS2_8DummyVecELm8EEEvRKNS_6TensorESA_lllENKUlvE1_clEvENKUlvE0_clEvEUllllllE_St5arrayIPcLm6EELi4E23TrivialOffsetCalculatorILi5EjESH_ILi1EjENS0_6memory12LoadWithCastILi5EEENSK_13StoreWithCastILi1EEEEEviT_T0_T2_T3_T4_T5_ --------------------------
	.section	.text._ZN2at6native27unrolled_elementwise_kernelIZZZNS0_67_GLOBAL__N__bb565c37_34_ValidateCompressedIndicesKernel_cu_33a4b88b42_validate_compressed_sparse_indices_kernelILNS2_8CDimNameE0ENS2_18CUDAKernelLauncherENS2_14EmptyVecKernelENS2_8DummyVecELm8EEEvRKNS_6TensorESA_lllENKUlvE1_clEvENKUlvE0_clEvEUllllllE_St5arrayIPcLm6EELi4E23TrivialOffsetCalculatorILi5EjESH_ILi1EjENS0_6memory12LoadWithCastILi5EEENSK_13StoreWithCastILi1EEEEEviT_T0_T2_T3_T4_T5_,"ax",@progbits
	.align	128
        .global         _ZN2at6native27unrolled_elementwise_kernelIZZZNS0_67_GLOBAL__N__bb565c37_34_ValidateCompressedIndicesKernel_cu_33a4b88b42_validate_compressed_sparse_indices_kernelILNS2_8CDimNameE0ENS2_18CUDAKernelLauncherENS2_14EmptyVecKernelENS2_8DummyVecELm8EEEvRKNS_6TensorESA_lllENKUlvE1_clEvENKUlvE0_clEvEUllllllE_St5arrayIPcLm6EELi4E23TrivialOffsetCalculatorILi5EjESH_ILi1EjENS0_6memory12LoadWithCastILi5EEENSK_13StoreWithCastILi1EEEEEviT_T0_T2_T3_T4_T5_
        .type           _ZN2at6native27unrolled_elementwise_kernelIZZZNS0_67_GLOBAL__N__bb565c37_34_ValidateCompressedIndicesKernel_cu_33a4b88b42_validate_compressed_sparse_indices_kernelILNS2_8CDimNameE0ENS2_18CUDAKernelLauncherENS2_14EmptyVecKernelENS2_8DummyVecELm8EEEvRKNS_6TensorESA_lllENKUlvE1_clEvENKUlvE0_clEvEUllllllE_St5arrayIPcLm6EELi4E23TrivialOffsetCalculatorILi5EjESH_ILi1EjENS0_6memory12LoadWithCastILi5EEENSK_13StoreWithCastILi1EEEEEviT_T0_T2_T3_T4_T5_,@function
        .size           _ZN2at6native27unrolled_elementwise_kernelIZZZNS0_67_GLOBAL__N__bb565c37_34_ValidateCompressedIndicesKernel_cu_33a4b88b42_validate_compressed_sparse_indices_kernelILNS2_8CDimNameE0ENS2_18CUDAKernelLauncherENS2_14EmptyVecKernelENS2_8DummyVecELm8EEEvRKNS_6TensorESA_lllENKUlvE1_clEvENKUlvE0_clEvEUllllllE_St5arrayIPcLm6EELi4E23TrivialOffsetCalculatorILi5EjESH_ILi1EjENS0_6memory12LoadWithCastILi5EEENSK_13StoreWithCastILi1EEEEEviT_T0_T2_T3_T4_T5_,(.L_x_32243 - _ZN2at6native27unrolled_elementwise_kernelIZZZNS0_67_GLOBAL__N__bb565c37_34_ValidateCompressedIndicesKernel_cu_33a4b88b42_validate_compressed_sparse_indices_kernelILNS2_8CDimNameE0ENS2_18CUDAKernelLauncherENS2_14EmptyVecKernelENS2_8DummyVecELm8EEEvRKNS_6TensorESA_lllENKUlvE1_clEvENKUlvE0_clEvEUllllllE_St5arrayIPcLm6EELi4E23TrivialOffsetCalculatorILi5EjESH_ILi1EjENS0_6memory12LoadWithCastILi5EEENSK_13StoreWithCastILi1EEEEEviT_T0_T2_T3_T4_T5_)
        .other          _ZN2at6native27unrolled_elementwise_kernelIZZZNS0_67_GLOBAL__N__bb565c37_34_ValidateCompressedIndicesKernel_cu_33a4b88b42_validate_compressed_sparse_indices_kernelILNS2_8CDimNameE0ENS2_18CUDAKernelLauncherENS2_14EmptyVecKernelENS2_8DummyVecELm8EEEvRKNS_6TensorESA_lllENKUlvE1_clEvENKUlvE0_clEvEUllllllE_St5arrayIPcLm6EELi4E23TrivialOffsetCalculatorILi5EjESH_ILi1EjENS0_6memory12LoadWithCastILi5EEENSK_13StoreWithCastILi1EEEEEviT_T0_T2_T3_T4_T5_,@"STO_CUDA_ENTRY STV_DEFAULT"
_ZN2at6native27unrolled_elementwise_kernelIZZZNS0_67_GLOBAL__N__bb565c37_34_ValidateCompressedIndicesKernel_cu_33a4b88b42_validate_compressed_sparse_indices_kernelILNS2_8CDimNameE0ENS2_18CUDAKernelLauncherENS2_14EmptyVecKernelENS2_8DummyVecELm8EEEvRKNS_6TensorESA_lllENKUlvE1_clEvENKUlvE0_clEvEUllllllE_St5arrayIPcLm6EELi4E23TrivialOffsetCalculatorILi5EjESH_ILi1EjENS0_6memory12LoadWithCastILi5EEENSK_13StoreWithCastILi1EEEEEviT_T0_T2_T3_T4_T5_:
.text._ZN2at6native27unrolled_elementwise_kernelIZZZNS0_67_GLOBAL__N__bb565c37_34_ValidateCompressedIndicesKernel_cu_33a4b88b42_validate_compressed_sparse_indices_kernelILNS2_8CDimNameE0ENS2_18CUDAKernelLauncherENS2_14EmptyVecKernelENS2_8DummyVecELm8EEEvRKNS_6TensorESA_lllENKUlvE1_clEvENKUlvE0_clEvEUllllllE_St5arrayIPcLm6EELi4E23TrivialOffsetCalculatorILi5EjESH_ILi1EjENS0_6memory12LoadWithCastILi5EEENSK_13StoreWithCastILi1EEEEEviT_T0_T2_T3_T4_T5_:
        /* <DEDUP_REMOVED lines=84> */
.L_x_26655:
[----:B------:R0:W5:Y:S01]  /*0540*/  LDG.E.U8 R50, desc[UR36][R2.64] ;  /* 0x0000002402327981 */ /* 0x000162000c1e1100 */
[----:B------:R-:W-:Y:S01]  /*0550*/  IMAD.MOV.U32 R51, RZ, RZ, RZ ;  /* 0x000000ffff337224 */ /* 0x000fe200078e00ff */
[----:B------:R-:W-:Y:S06]  /*0560*/  BRA `(.L_x_26657) ;  /* 0x0000000c00487947 */ /* 0x000fec0003800000 */
.L_x_26654:
        /* <DEDUP_REMOVED lines=8> */
.L_x_26659:
[----:B------:R-:W5:Y:S02]  /*05f0*/  LDG.E R50, desc[UR36][R2.64] ;  /* 0x0000002402327981 */ /* 0x000f64000c1e1900 */
[----:B-----5:R-:W-:Y:S01]  /*0600*/  SHF.R.S32.HI R51, RZ, 0x1f, R50 ;  /* 0x0000001fff337819 */ /* 0x020fe20000011432 */
[----:B------:R-:W-:Y:S06]  /*0610*/  BRA `(.L_x_26657) ;  /* 0x0000000c001c7947 */ /* 0x000fec0003800000 */
.L_x_26658:
[----:B------:R-:W5:Y:S02]  /*0620*/  LDG.E.S16 R50, desc[UR36][R2.64] ;  /* 0x0000002402327981 */ /* 0x000f64000c1e1700 */
[----:B-----5:R-:W-:Y:S01]  /*0630*/  SHF.R.S32.HI R51, RZ, 0x1f, R50 ;  /* 0x0000001fff337819 */ /* 0x020fe20000011432 */
[----:B------:R-:W-:Y:S06]  /*0640*/  BRA `(.L_x_26657) ;  /* 0x0000000c00107947 */ /* 0x000fec0003800000 */
.L_x_26653:
        /* <DEDUP_REMOVED lines=9> */
.L_x_26661:
[----:B------:R-:W5:Y:S02]  /*06e0*/  LDG.E.U16 R2, desc[UR36][R2.64] ;  /* 0x0000002402027981 */ /* 0x000f64000c1e1500 */
[----:B-----5:R-:W-:-:S06]  /*06f0*/  HADD2.F32 R50, -RZ, R2.H0_H0 ;  /* 0x20000002ff327230 */ /* 0x020fcc0000004100 */
[----:B------:R-:W0:Y:S01]  /*0700*/  F2I.S64.TRUNC R50, R50 ;  /* 0x0000003200327311 */ /* 0x000e22000020d900 */
[----:B------:R-:W-:Y:S05]  /*0710*/  BRA `(.L_x_26657) ;  /* 0x0000000800dc7947 */ /* 0x000fea0003800000 */
.L_x_26660:
        /* <DEDUP_REMOVED lines=9> */
.L_x_26663:
[----:B------:R-:W5:Y:S02]  /*07b0*/  LDG.E.U16 R2, desc[UR36][R2.64] ;  /* 0x0000002402027981 */ /* 0x000f64000c1e1500 */
[----:B-----5:R-:W-:-:S06]  /*07c0*/  HADD2.F32 R50, -RZ, R2.H0_H0 ;  /* 0x20000002ff327230 */ /* 0x020fcc0000004100 */
[----:B------:R-:W0:Y:S01]  /*07d0*/  F2I.S64.TRUNC R50, R50 ;  /* 0x0000003200327311 */ /* 0x000e22000020d900 */
[----:B------:R-:W-:Y:S05]  /*07e0*/  BRA `(.L_x_26657) ;  /* 0x0000000800a87947 */ /* 0x000fea0003800000 */
.L_x_26662:
[----:B------:R-:W5:Y:S02]  /*07f0*/  LDG.E.64 R2, desc[UR36][R2.64] ;  /* 0x0000002402027981 */ /* 0x000f64000c1e1b00 */
[----:B-----5:R0:W0:Y:S01]  /*0800*/  F2I.S64.F64.TRUNC R50, R2 ;  /* 0x0000000200327311 */ /* 0x020022000030d900 */
[----:B------:R-:W-:Y:S05]  /*0810*/  BRA `(.L_x_26657) ;  /* 0x00000008009c7947 */ /* 0x000fea0003800000 */
.L_x_26652:
        /* <DEDUP_REMOVED lines=13> */
.L_x_26666:
[----:B------:R-:W5:Y:S02]  /*08f0*/  LDG.E.64 R2, desc[UR36][R2.64] ;  /* 0x0000002402027981 */ /* 0x000f64000c1e1b00 */
[----:B-----5:R0:W0:Y:S01]  /*0900*/  F2I.S64.F64.TRUNC R50, R2 ;  /* 0x0000000200327311 */ /* 0x020022000030d900 */
[----:B------:R-:W-:Y:S05]  /*0910*/  BRA `(.L_x_26657) ;  /* 0x00000008005c7947 */ /* 0x000fea0003800000 */
.L_x_26665:
        /* <DEDUP_REMOVED lines=27> */
.L_x_26668:
        /* <DEDUP_REMOVED lines=14> */
.L_x_26667:
[----:B------:R-:W5:Y:S02]  /*0bb0*/  LDG.E.U16 R50, desc[UR36][R2.64] ;  /* 0x0000002402327981 */ /* 0x000f64000c1e1500 */
[----:B-----5:R-:W-:-:S06]  /*0bc0*/  IMAD.U32 R50, R50, 0x10000, RZ ;  /* 0x0001000032327824 */ /* 0x020fcc00078e00ff */
[----:B------:R-:W0:Y:S01]  /*0bd0*/  F2I.S64.TRUNC R50, R50 ;  /* 0x0000003200327311 */ /* 0x000e22000020d900 */
[----:B------:R-:W-:Y:S05]  /*0be0*/  BRA `(.L_x_26657) ;  /* 0x0000000400a87947 */ /* 0x000fea0003800000 */
.L_x_26664:
        /* <DEDUP_REMOVED lines=11> */
.L_x_26671:
        /* <DEDUP_REMOVED lines=21> */
.L_x_26675:
[----:B------:R-:W-:Y:S05]  /*0df0*/  BSYNC B1 ;  /* 0x0000000000017941 */ /* 0x000fea0003800000 */
.L_x_26674:
[----:B------:R-:W-:Y:S01]  /*0e00*/  IMAD.SHL.U32 R2, R2, 0x100000, RZ ;  /* 0x0010000002027824 */ /* 0x000fe200078e00ff */
[----:B------:R-:W-:-:S04]  /*0e10*/  LEA R3, R0, 0x3b800000, 0x17 ;  /* 0x3b80000000037811 */ /* 0x000fc800078eb8ff */
[----:B------:R-:W-:-:S07]  /*0e20*/  LOP3.LUT R50, R3, R2, R50, 0xfe, !PT ;  /* 0x0000000203327212 */ /* 0x000fce00078efe32 */
.L_x_26673:
[----:B------:R-:W-:Y:S05]  /*0e30*/  BSYNC B0 ;  /* 0x0000000000007941 */ /* 0x000fea0003800000 */
.L_x_26672:
[----:B------:R-:W0:Y:S01]  /*0e40*/  F2I.S64.TRUNC R50, R50 ;  /* 0x0000003200327311 */ /* 0x000e22000020d900 */
[----:B------:R-:W-:Y:S05]  /*0e50*/  BRA `(.L_x_26657) ;  /* 0x00000004000c7947 */ /* 0x000fea0003800000 */
.L_x_26670:
        /* <DEDUP_REMOVED lines=21> */
.L_x_26679:
[----:B------:R-:W-:Y:S05]  /*0fb0*/  BSYNC B1 ;  /* 0x0000000000017941 */ /* 0x000fea0003800000 */
.L_x_26678:
[----:B------:R-:W-:Y:S01]  /*0fc0*/  IMAD.SHL.U32 R2, R2, 0x200000, RZ ;  /* 0x0020000002027824 */ /* 0x000fe200078e00ff */
[----:B------:R-:W-:-:S04]  /*0fd0*/  LEA R3, R0, 0x37800000, 0x17 ;  /* 0x3780000000037811 */ /* 0x000fc800078eb8ff */
[----:B------:R-:W-:-:S07]  /*0fe0*/  LOP3.LUT R50, R3, R2, R50, 0xfe, !PT ;  /* 0x0000000203327212 */ /* 0x000fce00078efe32 */
.L_x_26677:
[----:B------:R-:W-:Y:S05]  /*0ff0*/  BSYNC B0 ;  /* 0x0000000000007941 */ /* 0x000fea0003800000 */
.L_x_26676:
[----:B------:R-:W0:Y:S01]  /*1000*/  F2I.S64.TRUNC R50, R50 ;  /* 0x0000003200327311 */ /* 0x000e22000020d900 */
[----:B------:R-:W-:Y:S05]  /*1010*/  BRA `(.L_x_26657) ;  /* 0x00000000009c7947 */ /* 0x000fea0003800000 */
.L_x_26669:
        /* <DEDUP_REMOVED lines=14> */
.L_x_26683:
[----:B------:R-:W-:Y:S05]  /*1100*/  BSYNC B0 ;  /* 0x0000000000007941 */ /* 0x000fea0003800000 */
.L_x_26682:
[----:B------:R-:W0:Y:S01]  /*1110*/  F2I.S64.TRUNC R50, R50 ;  /* 0x0000003200327311 */ /* 0x000e22000020d900 */
[----:B------:R-:W-:Y:S05]  /*1120*/  BRA `(.L_x_26657) ;  /* 0x0000000000587947 */ /* 0x000fea0003800000 */
.L_x_26656:
        /* <DEDUP_REMOVED lines=16> */
.L_x_26684:
[----:B------:R-:W-:Y:S01]  /*1230*/  CS2R R50, SRZ ;  /* 0x0000000000327805 */ /* 0x000fe2000001ff00 */
[----:B------:R-:W-:Y:S06]  /*1240*/  BRA `(.L_x_26657) ;  /* 0x0000000000107947 */ /* 0x000fec0003800000 */
.L_x_26681:
[----:B------:R0:W5:Y:S01]  /*1250*/  LDG.E.64 R50, desc[UR36][R2.64] ;  /* 0x0000002402327981 */ /* 0x000162000c1e1b00 */
[----:B------:R-:W-:Y:S05]  /*1260*/  BRA `(.L_x_26657) ;  /* 0x0000000000087947 */ /* 0x000fea0003800000 */
.L_x_26680:
[----:B------:R0:W5:Y:S01]  /*1270*/  LDG.E R50, desc[UR36][R2.64] ;  /* 0x0000002402327981 */ /* 0x000162000c1e1900 */
[----:B------:R-:W-:-:S07]  /*1280*/  IMAD.MOV.U32 R51, RZ, RZ, RZ ;  /* 0x000000ffff337224 */ /* 0x000fce00078e00ff */
.L_x_26657:
        /* <DEDUP_REMOVED lines=19> */
.L_x_26688:
[----:B------:R0:W5:Y:S01]  /*13c0*/  LDG.E.U8 R48, desc[UR36][R2.64] ;  /* 0x0000002402307981 */ /* 0x000162000c1e1100 */
[----:B------:R-:W-:Y:S01]  /*13d0*/  IMAD.MOV.U32 R49, RZ, RZ, RZ ;  /* 0x000000ffff317224 */ /* 0x000fe200078e00ff */
[----:B------:R-:W-:Y:S06]  /*13e0*/  BRA `(.L_x_26690) ;  /* 0x0000000c00487947 */ /* 0x000fec0003800000 */
.L_x_26687:
        /* <DEDUP_REMOVED lines=8> */
.L_x_26692:
[----:B------:R-:W2:Y:S02]  /*1470*/  LDG.E R48, desc[UR36][R2.64] ;  /* 0x0000002402307981 */ /* 0x000ea4000c1e1900 */
[----:B--2---:R-:W-:Y:S01]  /*1480*/  SHF.R.S32.HI R49, RZ, 0x1f, R48 ;  /* 0x0000001fff317819 */ /* 0x004fe20000011430 */
[----:B------:R-:W-:Y:S06]  /*1490*/  BRA `(.L_x_26690) ;  /* 0x0000000c001c7947 */ /* 0x000fec0003800000 */
.L_x_26691:
[----:B------:R-:W2:Y:S02]  /*14a0*/  LDG.E.S16 R48, desc[UR36][R2.64] ;  /* 0x0000002402307981 */ /* 0x000ea4000c1e1700 */
[----:B--2---:R-:W-:Y:S01]  /*14b0*/  SHF.R.S32.HI R49, RZ, 0x1f, R48 ;  /* 0x0000001fff317819 */ /* 0x004fe20000011430 */
[----:B------:R-:W-:Y:S06]  /*14c0*/  BRA `(.L_x_26690) ;  /* 0x0000000c00107947 */ /* 0x000fec0003800000 */
.L_x_26686:
        /* <DEDUP_REMOVED lines=9> */
.L_x_26694:
[----:B------:R-:W2:Y:S02]  /*1560*/  LDG.E.U16 R2, desc[UR36][R2.64] ;  /* 0x0000002402027981 */ /* 0x000ea4000c1e1500 */
[----:B--2---:R-:W-:-:S06]  /*1570*/  HADD2.F32 R48, -RZ, R2.H0_H0 ;  /* 0x20000002ff307230 */ /* 0x004fcc0000004100 */
[----:B------:R-:W0:Y:S01]  /*1580*/  F2I.S64.TRUNC R48, R48 ;  /* 0x0000003000307311 */ /* 0x000e22000020d900 */
[----:B------:R-:W-:Y:S05]  /*1590*/  BRA `(.L_x_26690) ;  /* 0x0000000800dc7947 */ /* 0x000fea0003800000 */
.L_x_26693:
        /* <DEDUP_REMOVED lines=9> */
.L_x_26696:
[----:B------:R-:W2:Y:S02]  /*1630*/  LDG.E.U16 R2, desc[UR36][R2.64] ;  /* 0x0000002402027981 */ /* 0x000ea4000c1e1500 */
[----:B--2---:R-:W-:-:S06]  /*1640*/  HADD2.F32 R48, -RZ, R2.H0_H0 ;  /* 0x20000002ff307230 */ /* 0x004fcc0000004100 */
[----:B------:R-:W0:Y:S01]  /*1650*/  F2I.S64.TRUNC R48, R48 ;  /* 0x0000003000307311 */ /* 0x000e22000020d900 */
[----:B------:R-:W-:Y:S05]  /*1660*/  BRA `(.L_x_26690) ;  /* 0x0000000800a87947 */ /* 0x000fea0003800000 */
.L_x_26695:
[----:B------:R-:W2:Y:S02]  /*1670*/  LDG.E.64 R2, desc[UR36][R2.64] ;  /* 0x0000002402027981 */ /* 0x000ea4000c1e1b00 */
[----:B--2---:R0:W2:Y:S01]  /*1680*/  F2I.S64.F64.TRUNC R48, R2 ;  /* 0x0000000200307311 */ /* 0x0040a2000030d900 */
[----:B------:R-:W-:Y:S05]  /*1690*/  BRA `(.L_x_26690) ;  /* 0x00000008009c7947 */ /* 0x000fea0003800000 */
.L_x_26685:
        /* <DEDUP_REMOVED lines=13> */
.L_x_26699:
[----:B------:R-:W2:Y:S02]  /*1770*/  LDG.E.64 R2, desc[UR36][R2.64] ;  /* 0x0000002402027981 */ /* 0x000ea4000c1e1b00 */
[----:B--2---:R0:W2:Y:S01]  /*1780*/  F2I.S64.F64.TRUNC R48, R2 ;  /* 0x0000000200307311 */ /* 0x0040a2000030d900 */
[----:B------:R-:W-:Y:S05]  /*1790*/  BRA `(.L_x_26690) ;  /* 0x00000008005c7947 */ /* 0x000fea0003800000 */
.L_x_26698:
        /* <DEDUP_REMOVED lines=27> */
.L_x_26701:
        /* <DEDUP_REMOVED lines=14> */
.L_x_26700:
[----:B------:R-:W2:Y:S02]  /*1a30*/  LDG.E.U16 R48, desc[UR36][R2.64] ;  /* 0x0000002402307981 */ /* 0x000ea4000c1e1500 */
[----:B--2---:R-:W-:-:S06]  /*1a40*/  IMAD.U32 R48, R48, 0x10000, RZ ;  /* 0x0001000030307824 */ /* 0x004fcc00078e00ff */
[----:B------:R-:W0:Y:S01]  /*1a50*/  F2I.S64.TRUNC R48, R48 ;  /* 0x0000003000307311 */ /* 0x000e22000020d900 */
[----:B------:R-:W-:Y:S05]  /*1a60*/  BRA `(.L_x_26690) ;  /* 0x0000000400a87947 */ /* 0x000fea0003800000 */
.L_x_26697:
        /* <DEDUP_REMOVED lines=11> */
.L_x_26704:
        /* <DEDUP_REMOVED lines=21> */
.L_x_26708:
[----:B------:R-:W-:Y:S05]  /*1c70*/  BSYNC B1 ;  /* 0x0000000000017941 */ /* 0x000fea0003800000 */
.L_x_26707:
[----:B------:R-:W-:Y:S01]  /*1c80*/  IMAD.SHL.U32 R2, R2, 0x100000, RZ ;  /* 0x0010000002027824 */ /* 0x000fe200078e00ff */
[----:B------:R-:W-:-:S04]  /*1c90*/  LEA R3, R0, 0x3b800000, 0x17 ;  /* 0x3b80000000037811 */ /* 0x000fc800078eb8ff */
[----:B------:R-:W-:-:S07]  /*1ca0*/  LOP3.LUT R48, R3, R2, R48, 0xfe, !PT ;  /* 0x0000000203307212 */ /* 0x000fce00078efe30 */
.L_x_26706:
[----:B------:R-:W-:Y:S05]  /*1cb0*/  BSYNC B0 ;  /* 0x0000000000007941 */ /* 0x000fea0003800000 */
.L_x_26705:
[----:B------:R-:W0:Y:S01]  /*1cc0*/  F2I.S64.TRUNC R48, R48 ;  /* 0x0000003000307311 */ /* 0x000e22000020d900 */
[----:B------:R-:W-:Y:S05]  /*1cd0*/  BRA `(.L_x_26690) ;  /* 0x00000004000c7947 */ /* 0x000fea0003800000 */
.L_x_26703:
        /* <DEDUP_REMOVED lines=21> */
.L_x_26712:
[----:B------:R-:W-:Y:S05]  /*1e30*/  BSYNC B1 ;  /* 0x0000000000017941 */ /* 0x000fea0003800000 */
.L_x_26711:
[----:B------:R-:W-:Y:S01]  /*1e40*/  IMAD.SHL.U32 R2, R2, 0x200000, RZ ;  /* 0x0020000002027824 */ /* 0x000fe200078e00ff */
[----:B------:R-:W-:-:S04]  /*1e50*/  LEA R3, R0, 0x37800000, 0x17 ;  /* 0x3780000000037811 */ /* 0x000fc800078eb8ff */
[----:B------:R-:W-:-:S07]  /*1e60*/  LOP3.LUT R48, R3, R2, R48, 0xfe, !PT ;  /* 0x0000000203307212 */ /* 0x000fce00078efe30 */
.L_x_26710:
[----:B------:R-:W-:Y:S05]  /*1e70*/  BSYNC B0 ;  /* 0x0000000000007941 */ /* 0x000fea0003800000 */
.L_x_26709:
[----:B------:R-:W0:Y:S01]  /*1e80*/  F2I.S64.TRUNC R48, R48 ;  /* 0x0000003000307311 */ /* 0x000e22000020d900 */
[----:B------:R-:W-:Y:S05]  /*1e90*/  BRA `(.L_x_26690) ;  /* 0x00000000009c7947 */ /* 0x000fea0003800000 */
.L_x_26702:
        /* <DEDUP_REMOVED lines=14> */
.L_x_26716:
[----:B------:R-:W-:Y:S05]  /*1f80*/  BSYNC B0 ;  /* 0x0000000000007941 */ /* 0x000fea0003800000 */
.L_x_26715:
[----:B------:R-:W0:Y:S01]  /*1f90*/  F2I.S64.TRUNC R48, R48 ;  /* 0x0000003000307311 */ /* 0x000e22000020d900 */
[----:B------:R-:W-:Y:S05]  /*1fa0*/  BRA `(.L_x_26690) ;  /* 0x0000000000587947 */ /* 0x000fea0003800000 */
.L_x_26689:
        /* <DEDUP_REMOVED lines=16> */
.L_x_26717:
[----:B------:R-:W-:Y:S01]  /*20b0*/  CS2R R48, SRZ ;  /* 0x0000000000307805 */ /* 0x000fe2000001ff00 */
[----:B------:R-:W-:Y:S06]  /*20c0*/  BRA `(.L_x_26690) ;  /* 0x0000000000107947 */ /* 0x000fec0003800000 */
.L_x_26714:
[----:B------:R0:W5:Y:S01]  /*20d0*/  LDG.E.64 R48, desc[UR36][R2.64] ;  /* 0x0000002402307981 */ /* 0x000162000c1e1b00 */
[----:B------:R-:W-:Y:S05]  /*20e0*/  BRA `(.L_x_26690) ;  /* 0x0000000000087947 */ /* 0x000fea0003800000 */
.L_x_26713:
[----:B------:R0:W5:Y:S01]  /*20f0*/  LDG.E R48, desc[UR36][R2.64] ;  /* 0x0000002402307981 */ /* 0x000162000c1e1900 */
[----:B------:R-:W-:-:S07]  /*2100*/  IMAD.MOV.U32 R49, RZ, RZ, RZ ;  /* 0x000000ffff317224 */ /* 0x000fce00078e00ff */
.L_x_26690:
        /* <DEDUP_REMOVED lines=19> */
.L_x_26721:
[----:B------:R0:W5:Y:S01]  /*2240*/  LDG.E.U8 R32, desc[UR36][R2.64] ;  /* 0x0000002402207981 */ /* 0x000162000c1e1100 */
[----:B------:R-:W-:Y:S01]  /*2250*/  IMAD.MOV.U32 R33, RZ, RZ, RZ ;  /* 0x000000ffff217224 */ /* 0x000fe200078e00ff */
[----:B------:R-:W-:Y:S06]  /*2260*/  BRA `(.L_x_26723) ;  /* 0x0000000c00487947 */ /* 0x000fec0003800000 */
.L_x_26720:
        /* <DEDUP_REMOVED lines=8> */
.L_x_26725:
[----:B------:R-:W2:Y:S02]  /*22f0*/  LDG.E R32, desc[UR36][R2.64] ;  /* 0x0000002402207981 */ /* 0x000ea4000c1e1900 */
[----:B--2---:R-:W-:Y:S01]  /*2300*/  SHF.R.S32.HI R33, RZ, 0x1f, R32 ;  /* 0x0000001fff217819 */ /* 0x004fe20000011420 */
[----:B------:R-:W-:Y:S06]  /*2310*/  BRA `(.L_x_26723) ;  /* 0x0000000c001c7947 */ /* 0x000fec0003800000 */
.L_x_26724:
[----:B------:R-:W2:Y:S02]  /*2320*/  LDG.E.S16 R32, desc[UR36][R2.64] ;  /* 0x0000002402207981 */ /* 0x000ea4000c1e1700 */
[----:B--2---:R-:W-:Y:S01]  /*2330*/  SHF.R.S32.HI R33, RZ, 0x1f, R32 ;  /* 0x0000001fff217819 */ /* 0x004fe20000011420 */
[----:B------:R-:W-:Y:S06]  /*2340*/  BRA `(.L_x_26723) ;  /* 0x0000000c00107947 */ /* 0x000fec0003800000 */
.L_x_26719:
        /* <DEDUP_REMOVED lines=9> */
.L_x_26727:
[----:B------:R-:W2:Y:S02]  /*23e0*/  LDG.E.U16 R2, desc[UR36][R2.64] ;  /* 0x0000002402027981 */ /* 0x000ea4000c1e1500 */
[----:B--2---:R-:W-:-:S06]  /*23f0*/  HADD2.F32 R32, -RZ, R2.H0_H0 ;  /* 0x20000002ff207230 */ /* 0x004fcc0000004100 */
[----:B------:R-:W0:Y:S01]  /*2400*/  F2I.S64.TRUNC R32, R32 ;  /* 0x0000002000207311 */ /* 0x000e22000020d900 */
[----:B------:R-:W-:Y:S05]  /*2410*/  BRA `(.L_x_26723) ;  /* 0x0000000800dc7947 */ /* 0x000fea0003800000 */
.L_x_26726:
        /* <DEDUP_REMOVED lines=9> */
.L_x_26729:
[----:B------:R-:W2:Y:S02]  /*24b0*/  LDG.E.U16 R2, desc[UR36][R2.64] ;  /* 0x0000002402027981 */ /* 0x000ea4000c1e1500 */
[----:B--2---:R-:W-:-:S06]  /*24c0*/  HADD2.F32 R32, -RZ, R2.H0_H0 ;  /* 0x20000002ff207230 */ /* 0x004fcc0000004100 */
[----:B------:R-:W0:Y:S01]  /*24d0*/  F2I.S64.TRUNC R32, R32 ;  /* 0x0000002000207311 */ /* 0x000e22000020d900 */
[----:B------:R-:W-:Y:S05]  /*24e0*/  BRA `(.L_x_26723) ;  /* 0x0000000800a87947 */ /* 0x000fea0003800000 */
.L_x_26728:
[----:B------:R-:W2:Y:S02]  /*24f0*/  LDG.E.64 R2, desc[UR36][R2.64] ;  /* 0x0000002402027981 */ /* 0x000ea4000c1e1b00 */
[----:B--2---:R0:W1:Y:S01]  /*2500*/  F2I.S64.F64.TRUNC R32, R2 ;  /* 0x0000000200207311 */ /* 0x004062000030d900 */
[----:B------:R-:W-:Y:S05]  /*2510*/  BRA `(.L_x_26723) ;  /* 0x00000008009c7947 */ /* 0x000fea0003800000 */
.L_x_26718:
        /* <DEDUP_REMOVED lines=13> */
.L_x_26732:
[----:B------:R-:W2:Y:S02]  /*25f0*/  LDG.E.64 R2, desc[UR36][R2.64] ;  /* 0x0000002402027981 */ /* 0x000ea4000c1e1b00 */
[----:B--2---:R0:W1:Y:S01]  /*2600*/  F2I.S64.F64.TRUNC R32, R2 ;  /* 0x0000000200207311 */ /* 0x004062000030d900 */
[----:B------:R-:W-:Y:S05]  /*2610*/  BRA `(.L_x_26723) ;  /* 0x00000008005c7947 */ /* 0x000fea0003800000 */
.L_x_26731:
        /* <DEDUP_REMOVED lines=27> */
.L_x_26734:
        /* <DEDUP_REMOVED lines=14> */
.L_x_26733:
[----:B------:R-:W2:Y:S02]  /*28b0*/  LDG.E.U16 R32, desc[UR36][R2.64] ;  /* 0x0000002402207981 */ /* 0x000ea4000c1e1500 */
[----:B--2---:R-:W-:-:S06]  /*28c0*/  IMAD.U32 R32, R32, 0x10000, RZ ;  /* 0x0001000020207824 */ /* 0x004fcc00078e00ff */
[----:B------:R-:W0:Y:S01]  /*28d0*/  F2I.S64.TRUNC R32, R32 ;  /* 0x0000002000207311 */ /* 0x000e22000020d900 */
[----:B------:R-:W-:Y:S05]  /*28e0*/  BRA `(.L_x_26723) ;  /* 0x0000000400a87947 */ /* 0x000fea0003800000 */
.L_x_26730:
        /* <DEDUP_REMOVED lines=11> */
.L_x_26737:
        /* <DEDUP_REMOVED lines=21> */
.L_x_26741:
[----:B------:R-:W-:Y:S05]  /*2af0*/  BSYNC B1 ;  /* 0x0000000000017941 */ /* 0x000fea0003800000 */
.L_x_26740:
[----:B------:R-:W-:Y:S01]  /*2b00*/  IMAD.SHL.U32 R2, R2, 0x100000, RZ ;  /* 0x0010000002027824 */ /* 0x000fe200078e00ff */
[----:B------:R-:W-:-:S04]  /*2b10*/  LEA R3, R0, 0x3b800000, 0x17 ;  /* 0x3b80000000037811 */ /* 0x000fc800078eb8ff */
[----:B------:R-:W-:-:S07]  /*2b20*/  LOP3.LUT R32, R3, R2, R32, 0xfe, !PT ;  /* 0x0000000203207212 */ /* 0x000fce00078efe20 */
.L_x_26739:
[----:B------:R-:W-:Y:S05]  /*2b30*/  BSYNC B0 ;  /* 0x0000000000007941 */ /* 0x000fea0003800000 */
.L_x_26738:
[----:B------:R-:W0:Y:S01]  /*2b40*/  F2I.S64.TRUNC R32, R32 ;  /* 0x0000002000207311 */ /* 0x000e22000020d900 */
[----:B------:R-:W-:Y:S05]  /*2b50*/  BRA `(.L_x_26723) ;  /* 0x00000004000c7947 */ /* 0x000fea0003800000 */
.L_x_26736:
        /* <DEDUP_REMOVED lines=21> */
.L_x_26745:
[----:B------:R-:W-:Y:S05]  /*2cb0*/  BSYNC B1 ;  /* 0x0000000000017941 */ /* 0x000fea0003800000 */
.L_x_26744:
[----:B------:R-:W-:Y:S01]  /*2cc0*/  IMAD.SHL.U32 R2, R2, 0x200000, RZ ;  /* 0x0020000002027824 */ /* 0x000fe200078e00ff */
[----:B------:R-:W-:-:S04]  /*2cd0*/  LEA R3, R0, 0x37800000, 0x17 ;  /* 0x3780000000037811 */ /* 0x000fc800078eb8ff */
[----:B------:R-:W-:-:S07]  /*2ce0*/  LOP3.LUT R32, R3, R2, R32, 0xfe, !PT ;  /* 0x0000000203207212 */ /* 0x000fce00078efe20 */
.L_x_26743:
[----:B------:R-:W-:Y:S05]  /*2cf0*/  BSYNC B0 ;  /* 0x0000000000007941 */ /* 0x000fea0003800000 */
.L_x_26742:
[----:B------:R-:W0:Y:S01]  /*2d00*/  F2I.S64.TRUNC R32, R32 ;  /* 0x0000002000207311 */ /* 0x000e22000020d900 */
[----:B------:R-:W-:Y:S05]  /*2d10*/  BRA `(.L_x_26723) ;  /* 0x00000000009c7947 */ /* 0x000fea0003800000 */
.L_x_26735:
        /* <DEDUP_REMOVED lines=14> */
.L_x_26749:
[----:B------:R-:W-:Y:S05]  /*2e00*/  BSYNC B0 ;  /* 0x0000000000007941 */ /* 0x000fea0003800000 */
.L_x_26748:
[----:B------:R-:W0:Y:S01]  /*2e10*/  F2I.S64.TRUNC R32, R32 ;  /* 0x0000002000207311 */ /* 0x000e22000020d900 */
[----:B------:R-:W-:Y:S05]  /*2e20*/  BRA `(.L_x_26723) ;  /* 0x0000000000587947 */ /* 0x000fea0003800000 */
.L_x_26722:
        /* <DEDUP_REMOVED lines=16> */
.L_x_26750:
[----:B------:R-:W-:Y:S01]  /*2f30*/  CS2R R32, SRZ ;  /* 0x0000000000207805 */ /* 0x000fe2000001ff00 */
[----:B------:R-:W-:Y:S06]  /*2f40*/  BRA `(.L_x_26723) ;  /* 0x0000000000107947 */ /* 0x000fec0003800000 */
.L_x_26747:
[----:B------:R0:W5:Y:S01]  /*2f50*/  LDG.E.64 R32, desc[UR36][R2.64] ;  /* 0x0000002402207981 */ /* 0x000162000c1e1b00 */
[----:B------:R-:W-:Y:S05]  /*2f60*/  BRA `(.L_x_26723) ;  /* 0x0000000000087947 */ /* 0x000fea0003800000 */
.L_x_26746:
[----:B------:R0:W5:Y:S01]  /*2f70*/  LDG.E R32, desc[UR36][R2.64] ;  /* 0x0000002402207981 */ /* 0x000162000c1e1900 */
[----:B------:R-:W-:-:S07]  /*2f80*/  IMAD.MOV.U32 R33, RZ, RZ, RZ ;  /* 0x000000ffff217224 */ /* 0x000fce00078e00ff */
.L_x_26723:
        /* <DEDUP_REMOVED lines=19> */
.L_x_26754:
[----:B------:R0:W5:Y:S01]  /*30c0*/  LDG.E.U8 R30, desc[UR36][R2.64] ;  /* 0x00000024021e7981 */ /* 0x000162000c1e1100 */
[----:B------:R-:W-:Y:S01]  /*30d0*/  IMAD.MOV.U32 R31, RZ, RZ, RZ ;  /* 0x000000ffff1f7224 */ /* 0x000fe200078e00ff */
[----:B------:R-:W-:Y:S06]  /*30e0*/  BRA `(.L_x_26756) ;  /* 0x0000000c00487947 */ /* 0x000fec0003800000 */
.L_x_26753:
        /* <DEDUP_REMOVED lines=8> */
.L_x_26758:
[----:B------:R-:W3:Y:S02]  /*3170*/  LDG.E R30, desc[UR36][R2.64] ;  /* 0x00000024021e7981 */ /* 0x000ee4000c1e1900 */
[----:B---3--:R-:W-:Y:S01]  /*3180*/  SHF.R.S32.HI R31, RZ, 0x1f, R30 ;  /* 0x0000001fff1f7819 */ /* 0x008fe2000001141e */
[----:B------:R-:W-:Y:S06]  /*3190*/  BRA `(.L_x_26756) ;  /* 0x0000000c001c7947 */ /* 0x000fec0003800000 */
.L_x_26757:
[----:B------:R-:W3:Y:S02]  /*31a0*/  LDG.E.S16 R30, desc[UR36][R2.64] ;  /* 0x00000024021e7981 */ /* 0x000ee4000c1e1700 */
[----:B---3--:R-:W-:Y:S01]  /*31b0*/  SHF.R.S32.HI R31, RZ, 0x1f, R30 ;  /* 0x0000001fff1f7819 */ /* 0x008fe2000001141e */
[----:B------:R-:W-:Y:S06]  /*31c0*/  BRA `(.L_x_26756) ;  /* 0x0000000c00107947 */ /* 0x000fec0003800000 */
.L_x_26752:
        /* <DEDUP_REMOVED lines=9> */
.L_x_26760:
[----:B------:R-:W3:Y:S02]  /*3260*/  LDG.E.U16 R2, desc[UR36][R2.64] ;  /* 0x0000002402027981 */ /* 0x000ee4000c1e1500 */
[----:B---3--:R-:W-:-:S06]  /*3270*/  HADD2.F32 R30, -RZ, R2.H0_H0 ;  /* 0x20000002ff1e7230 */ /* 0x008fcc0000004100 */
[----:B------:R-:W0:Y:S01]  /*3280*/  F2I.S64.TRUNC R30, R30 ;  /* 0x0000001e001e7311 */ /* 0x000e22000020d900 */
[----:B------:R-:W-:Y:S05]  /*3290*/  BRA `(.L_x_26756) ;  /* 0x0000000800dc7947 */ /* 0x000fea0003800000 */
.L_x_26759:
        /* <DEDUP_REMOVED lines=9> */
.L_x_26762:
[----:B------:R-:W3:Y:S02]  /*3330*/  LDG.E.U16 R2, desc[UR36][R2.64] ;  /* 0x0000002402027981 */ /* 0x000ee4000c1e1500 */
[----:B---3--:R-:W-:-:S06]  /*3340*/  HADD2.F32 R30, -RZ, R2.H0_H0 ;  /* 0x20000002ff1e7230 */ /* 0x008fcc0000004100 */
[----:B------:R-:W0:Y:S01]  /*3350*/  F2I.S64.TRUNC R30, R30 ;  /* 0x0000001e001e7311 */ /* 0x000e22000020d900 */
[----:B------:R-:W-:Y:S05]  /*3360*/  BRA `(.L_x_26756) ;  /* 0x0000000800a87947 */ /* 0x000fea0003800000 */
.L_x_26761:
[----:B------:R-:W3:Y:S02]  /*3370*/  LDG.E.64 R2, desc[UR36][R2.64] ;  /* 0x0000002402027981 */ /* 0x000ee4000c1e1b00 */
[----:B---3--:R0:W1:Y:S01]  /*3380*/  F2I.S64.F64.TRUNC R30, R2 ;  /* 0x00000002001e7311 */ /* 0x008062000030d900 */
[----:B------:R-:W-:Y:S05]  /*3390*/  BRA `(.L_x_26756) ;  /* 0x00000008009c7947 */ /* 0x000fea0003800000 */
.L_x_26751:
        /* <DEDUP_REMOVED lines=13> */
.L_x_26765:
[----:B------:R-:W3:Y:S02]  /*3470*/  LDG.E.64 R2, desc[UR36][R2.64] ;  /* 0x0000002402027981 */ /* 0x000ee4000c1e1b00 */
[----:B---3--:R0:W1:Y:S01]  /*3480*/  F2I.S64.F64.TRUNC R30, R2 ;  /* 0x00000002001e7311 */ /* 0x008062000030d900 */
[----:B------:R-:W-:Y:S05]  /*3490*/  BRA `(.L_x_26756) ;  /* 0x00000008005c7947 */ /* 0x000fea0003800000 */
.L_x_26764:
        /* <DEDUP_REMOVED lines=27> */
.L_x_26767:
        /* <DEDUP_REMOVED lines=14> */
.L_x_26766:
[----:B------:R-:W3:Y:S02]  /*3730*/  LDG.E.U16 R30, desc[UR36][R2.64] ;  /* 0x00000024021e7981 */ /* 0x000ee4000c1e1500 */
[----:B---3--:R-:W-:-:S06]  /*3740*/  IMAD.U32 R30, R30, 0x10000, RZ ;  /* 0x000100001e1e7824 */ /* 0x008fcc00078e00ff */
[----:B------:R-:W0:Y:S01]  /*3750*/  F2I.S64.TRUNC R30, R30 ;  /* 0x0000001e001e7311 */ /* 0x000e22000020d900 */
[----:B------:R-:W-:Y:S05]  /*3760*/  BRA `(.L_x_26756) ;  /* 0x0000000400a87947 */ /* 0x000fea0003800000 */
.L_x_26763:
        /* <DEDUP_REMOVED lines=11> */
.L_x_26770:
        /* <DEDUP_REMOVED lines=21> */
.L_x_26774:
[----:B------:R-:W-:Y:S05]  /*3970*/  BSYNC B1 ;  /* 0x0000000000017941 */ /* 0x000fea0003800000 */
.L_x_26773:
[----:B------:R-:W-:Y:S01]  /*3980*/  IMAD.SHL.U32 R2, R2, 0x100000, RZ ;  /* 0x0010000002027824 */ /* 0x000fe200078e00ff */
[----:B------:R-:W-:-:S04]  /*3990*/  LEA R3, R0, 0x3b800000, 0x17 ;  /* 0x3b80000000037811 */ /* 0x000fc800078eb8ff */
[----:B------:R-:W-:-:S07]  /*39a0*/  LOP3.LUT R30, R3, R2, R30, 0xfe, !PT ;  /* 0x00000002031e7212 */ /* 0x000fce00078efe1e */
.L_x_26772:
[----:B------:R-:W-:Y:S05]  /*39b0*/  BSYNC B0 ;  /* 0x0000000000007941 */ /* 0x000fea0003800000 */
.L_x_26771:
[----:B------:R-:W0:Y:S01]  /*39c0*/  F2I.S64.TRUNC R30, R30 ;  /* 0x0000001e001e7311 */ /* 0x000e22000020d900 */
[----:B------:R-:W-:Y:S05]  /*39d0*/  BRA `(.L_x_26756) ;  /* 0x00000004000c7947 */ /* 0x000fea0003800000 */
.L_x_26769:
        /* <DEDUP_REMOVED lines=21> */
.L_x_26778:
[----:B------:R-:W-:Y:S05]  /*3b30*/  BSYNC B1 ;  /* 0x0000000000017941 */ /* 0x000fea0003800000 */
.L_x_26777:
[----:B------:R-:W-:Y:S01]  /*3b40*/  IMAD.SHL.U32 R2, R2, 0x200000, RZ ;  /* 0x0020000002027824 */ /* 0x000fe200078e00ff */
[----:B------:R-:W-:-:S04]  /*3b50*/  LEA R3, R0, 0x37800000, 0x17 ;  /* 0x3780000000037811 */ /* 0x000fc800078eb8ff */
[----:B------:R-:W-:-:S07]  /*3b60*/  LOP3.LUT R30, R3, R2, R30, 0xfe, !PT ;  /* 0x00000002031e7212 */ /* 0x000fce00078efe1e */
.L_x_26776:
[----:B------:R-:W-:Y:S05]  /*3b70*/  BSYNC B0 ;  /* 0x0000000000007941 */ /* 0x000fea0003800000 */
.L_x_26775:
[----:B------:R-:W0:Y:S01]  /*3b80*/  F2I.S64.TRUNC R30, R30 ;  /* 0x0000001e001e7311 */ /* 0x000e22000020d900 */
[----:B------:R-:W-:Y:S05]  /*3b90*/  BRA `(.L_x_26756) ;  /* 0x00000000009c7947 */ /* 0x000fea0003800000 */
.L_x_26768:
        /* <DEDUP_REMOVED lines=14> */
.L_x_26782:
[----:B------:R-:W-:Y:S05]  /*3c80*/  BSYNC B0 ;  /* 0x0000000000007941 */ /* 0x000fea0003800000 */
.L_x_26781:
[----:B------:R-:W1:Y:S01]  /*3c90*/  F2I.S64.TRUNC R30, R30 ;  /* 0x0000001e001e7311 */ /* 0x000e62000020d900 */
[----:B------:R-:W-:Y:S05]  /*3ca0*/  BRA `(.L_x_26756) ;  /* 0x0000000000587947 */ /* 0x000fea0003800000 */
.L_x_26755:
        /* <DEDUP_REMOVED lines=16> */
.L_x_26783:
[----:B------:R-:W-:Y:S01]  /*3db0*/  CS2R R30, SRZ ;  /* 0x00000000001e7805 */ /* 0x000fe2000001ff00 */
[----:B------:R-:W-:Y:S06]  /*3dc0*/  BRA `(.L_x_26756) ;  /* 0x0000000000107947 */ /* 0x000fec0003800000 */
.L_x_26780:
[----:B------:R0:W5:Y:S01]  /*3dd0*/  LDG.E.64 R30, desc[UR36][R2.64] ;  /* 0x00000024021e7981 */ /* 0x000162000c1e1b00 */
[----:B------:R-:W-:Y:S05]  /*3de0*/  BRA `(.L_x_26756) ;  /* 0x0000000000087947 */ /* 0x000fea0003800000 */
.L_x_26779:
[----:B------:R3:W5:Y:S01]  /*3df0*/  LDG.E R30, desc[UR36][R2.64] ;  /* 0x00000024021e7981 */ /* 0x000762000c1e1900 */
[----:B------:R-:W-:-:S07]  /*3e00*/  IMAD.MOV.U32 R31, RZ, RZ, RZ ;  /* 0x000000ffff1f7224 */ /* 0x000fce00078e00ff */
.L_x_26756:
        /* <DEDUP_REMOVED lines=19> */
.L_x_26787:
[----:B------:R0:W5:Y:S01]  /*3f40*/  LDG.E.U8 R42, desc[UR36][R2.64] ;  /* 0x00000024022a7981 */ /* 0x000162000c1e1100 */
[----:B------:R-:W-:Y:S01]  /*3f50*/  IMAD.MOV.U32 R43, RZ, RZ, RZ ;  /* 0x000000ffff2b7224 */ /* 0x000fe200078e00ff */
[----:B------:R-:W-:Y:S06]  /*3f60*/  BRA `(.L_x_26789) ;  /* 0x0000000c00487947 */ /* 0x000fec0003800000 */
.L_x_26786:
        /* <DEDUP_REMOVED lines=8> */
.L_x_26791:
[----:B------:R-:W3:Y:S02]  /*3ff0*/  LDG.E R42, desc[UR36][R2.64] ;  /* 0x00000024022a7981 */ /* 0x000ee4000c1e1900 */
[----:B---3--:R-:W-:Y:S01]  /*4000*/  SHF.R.S32.HI R43, RZ, 0x1f, R42 ;  /* 0x0000001fff2b7819 */ /* 0x008fe2000001142a */
[----:B------:R-:W-:Y:S06]  /*4010*/  BRA `(.L_x_26789) ;  /* 0x0000000c001c7947 */ /* 0x000fec0003800000 */
.L_x_26790:
[----:B------:R-:W3:Y:S02]  /*4020*/  LDG.E.S16 R42, desc[UR36][R2.64] ;  /* 0x00000024022a7981 */ /* 0x000ee4000c1e1700 */
[----:B---3--:R-:W-:Y:S01]  /*4030*/  SHF.R.S32.HI R43, RZ, 0x1f, R42 ;  /* 0x0000001fff2b7819 */ /* 0x008fe2000001142a */
[----:B------:R-:W-:Y:S06]  /*4040*/  BRA `(.L_x_26789) ;  /* 0x0000000c00107947 */ /* 0x000fec0003800000 */
.L_x_26785:
        /* <DEDUP_REMOVED lines=9> */
.L_x_26793:
[----:B------:R-:W3:Y:S02]  /*40e0*/  LDG.E.U16 R2, desc[UR36][R2.64] ;  /* 0x0000002402027981 */ /* 0x000ee4000c1e1500 */
[----:B---3--:R-:W-:-:S06]  /*40f0*/  HADD2.F32 R42, -RZ, R2.H0_H0 ;  /* 0x20000002ff2a7230 */ /* 0x008fcc0000004100 */
[----:B------:R-:W0:Y:S01]  /*4100*/  F2I.S64.TRUNC R42, R42 ;  /* 0x0000002a002a7311 */ /* 0x000e22000020d900 */
[----:B------:R-:W-:Y:S05]  /*4110*/  BRA `(.L_x_26789) ;  /* 0x0000000800dc7947 */ /* 0x000fea0003800000 */
.L_x_26792:
        /* <DEDUP_REMOVED lines=9> */
.L_x_26795:
[----:B------:R-:W3:Y:S02]  /*41b0*/  LDG.E.U16 R2, desc[UR36][R2.64] ;  /* 0x0000002402027981 */ /* 0x000ee4000c1e1500 */
[----:B---3--:R-:W-:-:S06]  /*41c0*/  HADD2.F32 R42, -RZ, R2.H0_H0 ;  /* 0x20000002ff2a7230 */ /* 0x008fcc0000004100 */
[----:B------:R-:W0:Y:S01]  /*41d0*/  F2I.S64.TRUNC R42, R42 ;  /* 0x0000002a002a7311 */ /* 0x000e22000020d900 */
[----:B------:R-:W-:Y:S05]  /*41e0*/  BRA `(.L_x_26789) ;  /* 0x0000000800a87947 */ /* 0x000fea0003800000 */
.L_x_26794:
[----:B------:R-:W3:Y:S02]  /*41f0*/  LDG.E.64 R2, desc[UR36][R2.64] ;  /* 0x0000002402027981 */ /* 0x000ee4000c1e1b00 */
[----:B---3--:R0:W3:Y:S01]  /*4200*/  F2I.S64.F64.TRUNC R42, R2 ;  /* 0x00000002002a7311 */ /* 0x0080e2000030d900 */
[----:B------:R-:W-:Y:S05]  /*4210*/  BRA `(.L_x_26789) ;  /* 0x00000008009c7947 */ /* 0x000fea0003800000 */
.L_x_26784:
        /* <DEDUP_REMOVED lines=13> */
.L_x_26798:
[----:B------:R-:W3:Y:S02]  /*42f0*/  LDG.E.64 R2, desc[UR36][R2.64] ;  /* 0x0000002402027981 */ /* 0x000ee4000c1e1b00 */
[----:B---3--:R0:W3:Y:S01]  /*4300*/  F2I.S64.F64.TRUNC R42, R2 ;  /* 0x00000002002a7311 */ /* 0x0080e2000030d900 */
[----:B------:R-:W-:Y:S05]  /*4310*/  BRA `(.L_x_26789) ;  /* 0x00000008005c7947 */ /* 0x000fea0003800000 */
.L_x_26797:
        /* <DEDUP_REMOVED lines=27> */
.L_x_26800:
        /* <DEDUP_REMOVED lines=14> */
.L_x_26799:
[----:B------:R-:W3:Y:S02]  /*45b0*/  LDG.E.U16 R42, desc[UR36][R2.64] ;  /* 0x00000024022a7981 */ /* 0x000ee4000c1e1500 */
[----:B---3--:R-:W-:-:S06]  /*45c0*/  IMAD.U32 R42, R42, 0x10000, RZ ;  /* 0x000100002a2a7824 */ /* 0x008fcc00078e00ff */
[----:B------:R-:W0:Y:S01]  /*45d0*/  F2I.S64.TRUNC R42, R42 ;  /* 0x0000002a002a7311 */ /* 0x000e22000020d900 */
[----:B------:R-:W-:Y:S05]  /*45e0*/  BRA `(.L_x_26789) ;  /* 0x0000000400a87947 */ /* 0x000fea0003800000 */
.L_x_26796:
        /* <DEDUP_REMOVED lines=11> */
.L_x_26803:
        /* <DEDUP_REMOVED lines=21> */
.L_x_26807:
[----:B------:R-:W-:Y:S05]  /*47f0*/  BSYNC B1 ;  /* 0x0000000000017941 */ /* 0x000fea0003800000 */
.L_x_26806:
[----:B------:R-:W-:Y:S01]  /*4800*/  IMAD.SHL.U32 R2, R2, 0x100000, RZ ;  /* 0x0010000002027824 */ /* 0x000fe200078e00ff */
[----:B------:R-:W-:-:S04]  /*4810*/  LEA R3, R0, 0x3b800000, 0x17 ;  /* 0x3b80000000037811 */ /* 0x000fc800078eb8ff */
[----:B------:R-:W-:-:S07]  /*4820*/  LOP3.LUT R42, R3, R2, R42, 0xfe, !PT ;  /* 0x00000002032a7212 */ /* 0x000fce00078efe2a */
.L_x_26805:
[----:B------:R-:W-:Y:S05]  /*4830*/  BSYNC B0 ;  /* 0x0000000000007941 */ /* 0x000fea0003800000 */
.L_x_26804:
[----:B------:R-:W0:Y:S01]  /*4840*/  F2I.S64.TRUNC R42, R42 ;  /* 0x0000002a002a7311 */ /* 0x000e22000020d900 */
[----:B------:R-:W-:Y:S05]  /*4850*/  BRA `(.L_x_26789) ;  /* 0x00000004000c7947 */ /* 0x000fea0003800000 */
.L_x_26802:
        /* <DEDUP_REMOVED lines=21> */
.L_x_26811:
[----:B------:R-:W-:Y:S05]  /*49b0*/  BSYNC B1 ;  /* 0x0000000000017941 */ /* 0x000fea0003800000 */
.L_x_26810:
[----:B------:R-:W-:Y:S01]  /*49c0*/  IMAD.SHL.U32 R2, R2, 0x200000, RZ ;  /* 0x0020000002027824 */ /* 0x000fe200078e00ff */
[----:B------:R-:W-:-:S04]  /*49d0*/  LEA R3, R0, 0x37800000, 0x17 ;  /* 0x3780000000037811 */ /* 0x000fc800078eb8ff */
[----:B------:R-:W-:-:S07]  /*49e0*/  LOP3.LUT R42, R3, R2, R42, 0xfe, !PT ;  /* 0x00000002032a7212 */ /* 0x000fce00078efe2a */
.L_x_26809:
[----:B------:R-:W-:Y:S05]  /*49f0*/  BSYNC B0 ;  /* 0x0000000000007941 */ /* 0x000fea0003800000 */
.L_x_26808:
[----:B------:R-:W0:Y:S01]  /*4a00*/  F2I.S64.TRUNC R42, R42 ;  /* 0x0000002a002a7311 */ /* 0x000e22000020d900 */
[----:B------:R-:W-:Y:S05]  /*4a10*/  BRA `(.L_x_26789) ;  /* 0x00000000009c7947 */ /* 0x000fea0003800000 */
.L_x_26801:
        /* <DEDUP_REMOVED lines=14> */
.L_x_26815:
[----:B------:R-:W-:Y:S05]  /*4b00*/  BSYNC B0 ;  /* 0x0000000000007941 */ /* 0x000fea0003800000 */
.L_x_26814:
[----:B------:R-:W0:Y:S01]  /*4b10*/  F2I.S64.TRUNC R42, R42 ;  /* 0x0000002a002a7311 */ /* 0x000e22000020d900 */
[----:B------:R-:W-:Y:S05]  /*4b20*/  BRA `(.L_x_26789) ;  /* 0x0000000000587947 */ /* 0x000fea0003800000 */
.L_x_26788:
        /* <DEDUP_REMOVED lines=16> */
.L_x_26816:
[----:B------:R-:W-:Y:S01]  /*4c30*/  CS2R R42, SRZ ;  /* 0x00000000002a7805 */ /* 0x000fe2000001ff00 */
[----:B------:R-:W-:Y:S06]  /*4c40*/  BRA `(.L_x_26789) ;  /* 0x0000000000107947 */ /* 0x000fec0003800000 */
.L_x_26813:
[----:B------:R0:W5:Y:S01]  /*4c50*/  LDG.E.64 R42, desc[UR36][R2.64] ;  /* 0x00000024022a7981 */ /* 0x000162000c1e1b00 */
[----:B------:R-:W-:Y:S05]  /*4c60*/  BRA `(.L_x_26789) ;  /* 0x0000000000087947 */ /* 0x000fea0003800000 */
.L_x_26812:
[----:B------:R0:W5:Y:S01]  /*4c70*/  LDG.E R42, desc[UR36][R2.64] ;  /* 0x00000024022a7981 */ /* 0x000162000c1e1900 */
[----:B------:R-:W-:-:S07]  /*4c80*/  IMAD.MOV.U32 R43, RZ, RZ, RZ ;  /* 0x000000ffff2b7224 */ /* 0x000fce00078e00ff */
.L_x_26789:
[----:B0-----:R-:W0:Y:S02]  /*4c90*/  S2R R2, SR_TID.X ;  /* 0x0000000000027919 */ /* 0x001e240000002100 */
[----:B0-----:R-:W-:-:S07]  /*4ca0*/  VIADD R2, R2, 0x80 ;  /* 0x0000008002027836 */ /* 0x001fce0000000000 */
.L_x_26651:
[----:B------:R-:W-:Y:S05]  /*4cb0*/  BSYNC B6 ;  /* 0x0000000000067941 */ /* 0x000fea0003800000 */
.L_x_26650:
        /* <DEDUP_REMOVED lines=28> */
.L_x_26822:
[----:B------:R0:W5:Y:S01]  /*4e80*/  LDG.E.U8 R56, desc[UR36][R4.64] ;  /* 0x0000002404387981 */ /* 0x000162000c1e1100 */
[----:B------:R-:W-:Y:S01]  /*4e90*/  IMAD.MOV.U32 R57, RZ, RZ, RZ ;  /* 0x000000ffff397224 */ /* 0x000fe200078e00ff */
[----:B------:R-:W-:Y:S06]  /*4ea0*/  BRA `(.L_x_26824) ;  /* 0x0000000c00487947 */ /* 0x000fec0003800000 */
.L_x_26821:
        /* <DEDUP_REMOVED lines=8> */
.L_x_26826:
[----:B------:R-:W3:Y:S02]  /*4f30*/  LDG.E R56, desc[UR36][R4.64] ;  /* 0x0000002404387981 */ /* 0x000ee4000c1e1900 */
[----:B---3--:R-:W-:Y:S01]  /*4f40*/  SHF.R.S32.HI R57, RZ, 0x1f, R56 ;  /* 0x0000001fff397819 */ /* 0x008fe20000011438 */
[----:B------:R-:W-:Y:S06]  /*4f50*/  BRA `(.L_x_26824) ;  /* 0x0000000c001c7947 */ /* 0x000fec0003800000 */
.L_x_26825:
[----:B------:R-:W3:Y:S02]  /*4f60*/  LDG.E.S16 R56, desc[UR36][R4.64] ;  /* 0x0000002404387981 */ /* 0x000ee4000c1e1700 */
[----:B---3--:R-:W-:Y:S01]  /*4f70*/  SHF.R.S32.HI R57, RZ, 0x1f, R56 ;  /* 0x0000001fff397819 */ /* 0x008fe20000011438 */
[----:B------:R-:W-:Y:S06]  /*4f80*/  BRA `(.L_x_26824) ;  /* 0x0000000c00107947 */ /* 0x000fec0003800000 */
.L_x_26820:
        /* <DEDUP_REMOVED lines=9> */
.L_x_26828:
[----:B------:R-:W3:Y:S02]  /*5020*/  LDG.E.U16 R4, desc[UR36][R4.64] ;  /* 0x0000002404047981 */ /* 0x000ee4000c1e1500 */
[----:B---3--:R-:W-:-:S06]  /*5030*/  HADD2.F32 R56, -RZ, R4.H0_H0 ;  /* 0x20000004ff387230 */ /* 0x008fcc0000004100 */
[----:B------:R-:W0:Y:S01]  /*5040*/  F2I.S64.TRUNC R56, R56 ;  /* 0x0000003800387311 */ /* 0x000e22000020d900 */
[----:B------:R-:W-:Y:S05]  /*5050*/  BRA `(.L_x_26824) ;  /* 0x0000000800dc7947 */ /* 0x000fea0003800000 */
.L_x_26827:
        /* <DEDUP_REMOVED lines=9> */
.L_x_26830:
[----:B------:R-:W3:Y:S02]  /*50f0*/  LDG.E.U16 R4, desc[UR36][R4.64] ;  /* 0x0000002404047981 */ /* 0x000ee4000c1e1500 */
[----:B---3--:R-:W-:-:S06]  /*5100*/  HADD2.F32 R56, -RZ, R4.H0_H0 ;  /* 0x20000004ff387230 */ /* 0x008fcc0000004100 */
[----:B------:R-:W0:Y:S01]  /*5110*/  F2I.S64.TRUNC R56, R56 ;  /* 0x0000003800387311 */ /* 0x000e22000020d900 */
[----:B------:R-:W-:Y:S05]  /*5120*/  BRA `(.L_x_26824) ;  /* 0x0000000800a87947 */ /* 0x000fea0003800000 */
.L_x_26829:
[----:B------:R-:W3:Y:S02]  /*5130*/  LDG.E.64 R4, desc[UR36][R4.64] ;  /* 0x0000002404047981 */ /* 0x000ee4000c1e1b00 */
[----:B---3--:R0:W3:Y:S01]  /*5140*/  F2I.S64.F64.TRUNC R56, R4 ;  /* 0x0000000400387311 */ /* 0x0080e2000030d900 */
[----:B------:R-:W-:Y:S05]  /*5150*/  BRA `(.L_x_26824) ;  /* 0x00000008009c7947 */ /* 0x000fea0003800000 */
.L_x_26819:
        /* <DEDUP_REMOVED lines=13> */
.L_x_26833:
[----:B------:R-:W3:Y:S02]  /*5230*/  LDG.E.64 R4, desc[UR36][R4.64] ;  /* 0x0000002404047981 */ /* 0x000ee4000c1e1b00 */
[----:B---3--:R0:W3:Y:S01]  /*5240*/  F2I.S64.F64.TRUNC R56, R4 ;  /* 0x0000000400387311 */ /* 0x0080e2000030d900 */
[----:B------:R-:W-:Y:S05]  /*5250*/  BRA `(.L_x_26824) ;  /* 0x00000008005c7947 */ /* 0x000fea0003800000 */
.L_x_26832:
        /* <DEDUP_REMOVED lines=27> */
.L_x_26835:
        /* <DEDUP_REMOVED lines=14> */
.L_x_26834:
[----:B------:R-:W3:Y:S02]  /*54f0*/  LDG.E.U16 R56, desc[UR36][R4.64] ;  /* 0x0000002404387981 */ /* 0x000ee4000c1e1500 */
[----:B---3--:R-:W-:-:S06]  /*5500*/  IMAD.U32 R56, R56, 0x10000, RZ ;  /* 0x0001000038387824 */ /* 0x008fcc00078e00ff */
[----:B------:R-:W0:Y:S01]  /*5510*/  F2I.S64.TRUNC R56, R56 ;  /* 0x0000003800387311 */ /* 0x000e22000020d900 */
[----:B------:R-:W-:Y:S05]  /*5520*/  BRA `(.L_x_26824) ;  /* 0x0000000400a87947 */ /* 0x000fea0003800000 */
.L_x_26831:
        /* <DEDUP_REMOVED lines=11> */
.L_x_26838:
        /* <DEDUP_REMOVED lines=21> */
.L_x_26842:
[----:B------:R-:W-:Y:S05]  /*5730*/  BSYNC B1 ;  /* 0x0000000000017941 */ /* 0x000fea0003800000 */
.L_x_26841:
[----:B------:R-:W-:Y:S01]  /*5740*/  IMAD.SHL.U32 R3, R3, 0x100000, RZ ;  /* 0x0010000003037824 */ /* 0x000fe200078e00ff */
[----:B------:R-:W-:-:S04]  /*5750*/  LEA R5, R0, 0x3b800000, 0x17 ;  /* 0x3b80000000057811 */ /* 0x000fc800078eb8ff */
[----:B------:R-:W-:-:S07]  /*5760*/  LOP3.LUT R56, R5, R3, R56, 0xfe, !PT ;  /* 0x0000000305387212 */ /* 0x000fce00078efe38 */
.L_x_26840:
[----:B------:R-:W-:Y:S05]  /*5770*/  BSYNC B0 ;  /* 0x0000000000007941 */ /* 0x000fea0003800000 */
.L_x_26839:
[----:B------:R-:W0:Y:S01]  /*5780*/  F2I.S64.TRUNC R56, R56 ;  /* 0x0000003800387311 */ /* 0x000e22000020d900 */
[----:B------:R-:W-:Y:S05]  /*5790*/  BRA `(.L_x_26824) ;  /* 0x00000004000c7947 */ /* 0x000fea0003800000 */
.L_x_26837:
        /* <DEDUP_REMOVED lines=21> */
.L_x_26846:
[----:B------:R-:W-:Y:S05]  /*58f0*/  BSYNC B1 ;  /* 0x0000000000017941 */ /* 0x000fea0003800000 */
.L_x_26845:
[----:B------:R-:W-:Y:S01]  /*5900*/  IMAD.SHL.U32 R3, R3, 0x200000, RZ ;  /* 0x0020000003037824 */ /* 0x000fe200078e00ff */
[----:B------:R-:W-:-:S04]  /*5910*/  LEA R5, R0, 0x37800000, 0x17 ;  /* 0x3780000000057811 */ /* 0x000fc800078eb8ff */
[----:B------:R-:W-:-:S07]  /*5920*/  LOP3.LUT R56, R5, R3, R56, 0xfe, !PT ;  /* 0x0000000305387212 */ /* 0x000fce00078efe38 */
.L_x_26844:
[----:B------:R-:W-:Y:S05]  /*5930*/  BSYNC B0 ;  /* 0x0000000000007941 */ /* 0x000fea0003800000 */
.L_x_26843:
[----:B------:R-:W0:Y:S01]  /*5940*/  F2I.S64.TRUNC R56, R56 ;  /* 0x0000003800387311 */ /* 0x000e22000020d900 */
[----:B------:R-:W-:Y:S05]  /*5950*/  BRA `(.L_x_26824) ;  /* 0x00000000009c7947 */ /* 0x000fea0003800000 */
.L_x_26836:
        /* <DEDUP_REMOVED lines=14> */
.L_x_26850:
[----:B------:R-:W-:Y:S05]  /*5a40*/  BSYNC B0 ;  /* 0x0000000000007941 */ /* 0x000fea0003800000 */
.L_x_26849:
[----:B------:R-:W0:Y:S01]  /*5a50*/  F2I.S64.TRUNC R56, R56 ;  /* 0x0000003800387311 */ /* 0x000e22000020d900 */
[----:B------:R-:W-:Y:S05]  /*5a60*/  BRA `(.L_x_26824) ;  /* 0x0000000000587947 */ /* 0x000fea0003800000 */
.L_x_26823:
        /* <DEDUP_REMOVED lines=16> */
.L_x_26851:
[----:B------:R-:W-:Y:S01]  /*5b70*/  CS2R R56, SRZ ;  /* 0x0000000000387805 */ /* 0x000fe2000001ff00 */
[----:B------:R-:W-:Y:S06]  /*5b80*/  BRA `(.L_x_26824) ;  /* 0x0000000000107947 */ /* 0x000fec0003800000 */
.L_x_26848:
[----:B------:R0:W5:Y:S01]  /*5b90*/  LDG.E.64 R56, desc[UR36][R4.64] ;  /* 0x0000002404387981 */ /* 0x000162000c1e1b00 */
[----:B------:R-:W-:Y:S05]  /*5ba0*/  BRA `(.L_x_26824) ;  /* 0x0000000000087947 */ /* 0x000fea0003800000 */
.L_x_26847:
[----:B------:R0:W5:Y:S01]  /*5bb0*/  LDG.E R56, desc[UR36][R4.64] ;  /* 0x0000002404387981 */ /* 0x000162000c1e1900 */
[----:B------:R-:W-:-:S07]  /*5bc0*/  IMAD.MOV.U32 R57, RZ, RZ, RZ ;  /* 0x000000ffff397224 */ /* 0x000fce00078e00ff */
.L_x_26824:
        /* <DEDUP_REMOVED lines=19> */
.L_x_26855:
[----:B------:R2:W5:Y:S01]  /*5d00*/  LDG.E.U8 R54, desc[UR36][R4.64] ;  /* 0x0000002404367981 */ /* 0x000562000c1e1100 */
[----:B------:R-:W-:Y:S01]  /*5d10*/  IMAD.MOV.U32 R55, RZ, RZ, RZ ;  /* 0x000000ffff377224 */ /* 0x000fe200078e00ff */
[----:B------:R-:W-:Y:S06]  /*5d20*/  BRA `(.L_x_26857) ;  /* 0x0000000c00487947 */ /* 0x000fec0003800000 */
.L_x_26854:
        /* <DEDUP_REMOVED lines=8> */
.L_x_26859:
[----:B------:R-:W2:Y:S02]  /*5db0*/  LDG.E R54, desc[UR36][R4.64] ;  /* 0x0000002404367981 */ /* 0x000ea4000c1e1900 */
[----:B--2---:R-:W-:Y:S01]  /*5dc0*/  SHF.R.S32.HI R55, RZ, 0x1f, R54 ;  /* 0x0000001fff377819 */ /* 0x004fe20000011436 */
[----:B------:R-:W-:Y:S06]  /*5dd0*/  BRA `(.L_x_26857) ;  /* 0x0000000c001c7947 */ /* 0x000fec0003800000 */
.L_x_26858:
[----:B------:R-:W2:Y:S02]  /*5de0*/  LDG.E.S16 R54, desc[UR36][R4.64] ;  /* 0x0000002404367981 */ /* 0x000ea4000c1e1700 */
[----:B--2---:R-:W-:Y:S01]  /*5df0*/  SHF.R.S32.HI R55, RZ, 0x1f, R54 ;  /* 0x0000001fff377819 */ /* 0x004fe20000011436 */
[----:B------:R-:W-:Y:S06]  /*5e00*/  BRA `(.L_x_26857) ;  /* 0x0000000c00107947 */ /* 0x000fec0003800000 */
.L_x_26853:
        /* <DEDUP_REMOVED lines=9> */
.L_x_26861:
[----:B------:R-:W2:Y:S02]  /*5ea0*/  LDG.E.U16 R4, desc[UR36][R4.64] ;  /* 0x0000002404047981 */ /* 0x000ea4000c1e1500 */
[----:B--2---:R-:W-:-:S06]  /*5eb0*/  HADD2.F32 R54, -RZ, R4.H0_H0 ;  /* 0x20000004ff367230 */ /* 0x004fcc0000004100 */
[----:B------:R-:W0:Y:S01]  /*5ec0*/  F2I.S64.TRUNC R54, R54 ;  /* 0x0000003600367311 */ /* 0x000e22000020d900 */
[----:B------:R-:W-:Y:S05]  /*5ed0*/  BRA `(.L_x_26857) ;  /* 0x0000000800dc7947 */ /* 0x000fea0003800000 */
.L_x_26860:
        /* <DEDUP_REMOVED lines=9> */
.L_x_26863:
[----:B------:R-:W2:Y:S02]  /*5f70*/  LDG.E.U16 R4, desc[UR36][R4.64] ;  /* 0x0000002404047981 */ /* 0x000ea4000c1e1500 */
[----:B--2---:R-:W-:-:S06]  /*5f80*/  HADD2.F32 R54, -RZ, R4.H0_H0 ;  /* 0x20000004ff367230 */ /* 0x004fcc0000004100 */
[----:B------:R-:W0:Y:S01]  /*5f90*/  F2I.S64.TRUNC R54, R54 ;  /* 0x0000003600367311 */ /* 0x000e22000020d900 */
[----:B------:R-:W-:Y:S05]  /*5fa0*/  BRA `(.L_x_26857) ;  /* 0x0000000800a87947 */ /* 0x000fea0003800000 */
.L_x_26862:
[----:B------:R-:W2:Y:S02]  /*5fb0*/  LDG.E.64 R4, desc[UR36][R4.64] ;  /* 0x0000002404047981 */ /* 0x000ea4000c1e1b00 */
[----:B--2---:R0:W2:Y:S01]  /*5fc0*/  F2I.S64.F64.TRUNC R54, R4 ;  /* 0x0000000400367311 */ /* 0x0040a2000030d900 */
[----:B------:R-:W-:Y:S05]  /*5fd0*/  BRA `(.L_x_26857) ;  /* 0x00000008009c7947 */ /* 0x000fea0003800000 */
.L_x_26852:
        /* <DEDUP_REMOVED lines=13> */
.L_x_26866:
[----:B------:R-:W2:Y:S02]  /*60b0*/  LDG.E.64 R4, desc[UR36][R4.64] ;  /* 0x0000002404047981 */ /* 0x000ea4000c1e1b00 */
[----:B--2---:R0:W2:Y:S01]  /*60c0*/  F2I.S64.F64.TRUNC R54, R4 ;  /* 0x0000000400367311 */ /* 0x0040a2000030d900 */
[----:B------:R-:W-:Y:S05]  /*60d0*/  BRA `(.L_x_26857) ;  /* 0x00000008005c7947 */ /* 0x000fea0003800000 */
.L_x_26865:
        /* <DEDUP_REMOVED lines=27> */
.L_x_26868:
        /* <DEDUP_REMOVED lines=14> */
.L_x_26867:
[----:B------:R-:W2:Y:S02]  /*6370*/  LDG.E.U16 R54, desc[UR36][R4.64] ;  /* 0x0000002404367981 */ /* 0x000ea4000c1e1500 */
[----:B--2---:R-:W-:-:S06]  /*6380*/  IMAD.U32 R54, R54, 0x10000, RZ ;  /* 0x0001000036367824 */ /* 0x004fcc00078e00ff */
[----:B------:R-:W0:Y:S01]  /*6390*/  F2I.S64.TRUNC R54, R54 ;  /* 0x0000003600367311 */ /* 0x000e22000020d900 */
[----:B------:R-:W-:Y:S05]  /*63a0*/  BRA `(.L_x_26857) ;  /* 0x0000000400a87947 */ /* 0x000fea0003800000 */
.L_x_26864:
        /* <DEDUP_REMOVED lines=11> */
.L_x_26871:
        /* <DEDUP_REMOVED lines=21> */
.L_x_26875:
[----:B------:R-:W-:Y:S05]  /*65b0*/  BSYNC B1 ;  /* 0x0000000000017941 */ /* 0x000fea0003800000 */
.L_x_26874:
[----:B------:R-:W-:Y:S01]  /*65c0*/  IMAD.SHL.U32 R3, R3, 0x100000, RZ ;  /* 0x0010000003037824 */ /* 0x000fe200078e00ff */
[----:B------:R-:W-:-:S04]  /*65d0*/  LEA R5, R0, 0x3b800000, 0x17 ;  /* 0x3b80000000057811 */ /* 0x000fc800078eb8ff */
[----:B------:R-:W-:-:S07]  /*65e0*/  LOP3.LUT R54, R5, R3, R54, 0xfe, !PT ;  /* 0x0000000305367212 */ /* 0x000fce00078efe36 */
.L_x_26873:
[----:B------:R-:W-:Y:S05]  /*65f0*/  BSYNC B0 ;  /* 0x0000000000007941 */ /* 0x000fea0003800000 */
.L_x_26872:
[----:B------:R-:W0:Y:S01]  /*6600*/  F2I.S64.TRUNC R54, R54 ;  /* 0x0000003600367311 */ /* 0x000e22000020d900 */
[----:B------:R-:W-:Y:S05]  /*6610*/  BRA `(.L_x_26857) ;  /* 0x00000004000c7947 */ /* 0x000fea0003800000 */
.L_x_26870:
        /* <DEDUP_REMOVED lines=21> */
.L_x_26879:
[----:B------:R-:W-:Y:S05]  /*6770*/  BSYNC B1 ;  /* 0x0000000000017941 */ /* 0x000fea0003800000 */
.L_x_26878:
[----:B------:R-:W-:Y:S01]  /*6780*/  IMAD.SHL.U32 R3, R3, 0x200000, RZ ;  /* 0x0020000003037824 */ /* 0x000fe200078e00ff */
[----:B------:R-:W-:-:S04]  /*6790*/  LEA R5, R0, 0x37800000, 0x17 ;  /* 0x3780000000057811 */ /* 0x000fc800078eb8ff */
[----:B------:R-:W-:-:S07]  /*67a0*/  LOP3.LUT R54, R5, R3, R54, 0xfe, !PT ;  /* 0x0000000305367212 */ /* 0x000fce00078efe36 */
.L_x_26877:
[----:B------:R-:W-:Y:S05]  /*67b0*/  BSYNC B0 ;  /* 0x0000000000007941 */ /* 0x000fea0003800000 */
.L_x_26876:
[----:B------:R-:W0:Y:S01]  /*67c0*/  F2I.S64.TRUNC R54, R54 ;  /* 0x0000003600367311 */ /* 0x000e22000020d900 */
[----:B------:R-:W-:Y:S05]  /*67d0*/  BRA `(.L_x_26857) ;  /* 0x00000000009c7947 */ /* 0x000fea0003800000 */
.L_x_26869:
        /* <DEDUP_REMOVED lines=14> */
.L_x_26883:
[----:B------:R-:W-:Y:S05]  /*68c0*/  BSYNC B0 ;  /* 0x0000000000007941 */ /* 0x000fea0003800000 */
.L_x_26882:
[----:B------:R-:W0:Y:S01]  /*68d0*/  F2I.S64.TRUNC R54, R54 ;  /* 0x0000003600367311 */ /* 0x000e22000020d900 */
[----:B------:R-:W-:Y:S05]  /*68e0*/  BRA `(.L_x_26857) ;  /* 0x0000000000587947 */ /* 0x000fea0003800000 */
.L_x_26856:
        /* <DEDUP_REMOVED lines=16> */
.L_x_26884:
[----:B------:R-:W-:Y:S01]  /*69f0*/  CS2R R54, SRZ ;  /* 0x0000000000367805 */ /* 0x000fe2000001ff00 */
[----:B------:R-:W-:Y:S06]  /*6a00*/  BRA `(.L_x_26857) ;  /* 0x0000000000107947 */ /* 0x000fec0003800000 */
.L_x_26881:
[----:B------:R0:W5:Y:S01]  /*6a10*/  LDG.E.64 R54, desc[UR36][R4.64] ;  /* 0x0000002404367981 */ /* 0x000162000c1e1b00 */
[----:B------:R-:W-:Y:S05]  /*6a20*/  BRA `(.L_x_26857) ;  /* 0x0000000000087947 */ /* 0x000fea0003800000 */
.L_x_26880:
[----:B------:R0:W5:Y:S01]  /*6a30*/  LDG.E R54, desc[UR36][R4.64] ;  /* 0x0000002404367981 */ /* 0x000162000c1e1900 */
[----:B------:R-:W-:-:S07]  /*6a40*/  IMAD.MOV.U32 R55, RZ, RZ, RZ ;  /* 0x000000ffff377224 */ /* 0x000fce00078e00ff */
.L_x_26857:
        /* <DEDUP_REMOVED lines=19> */
.L_x_26888:
[----:B------:R0:W5:Y:S01]  /*6b80*/  LDG.E.U8 R28, desc[UR36][R4.64] ;  /* 0x00000024041c7981 */ /* 0x000162000c1e1100 */
[----:B------:R-:W-:Y:S01]  /*6b90*/  IMAD.MOV.U32 R29, RZ, RZ, RZ ;  /* 0x000000ffff1d7224 */ /* 0x000fe200078e00ff */
[----:B------:R-:W-:Y:S06]  /*6ba0*/  BRA `(.L_x_26890) ;  /* 0x0000000c00487947 */ /* 0x000fec0003800000 */
.L_x_26887:
        /* <DEDUP_REMOVED lines=8> */
.L_x_26892:
[----:B------:R-:W2:Y:S02]  /*6c30*/  LDG.E R28, desc[UR36][R4.64] ;  /* 0x00000024041c7981 */ /* 0x000ea4000c1e1900 */
[----:B--2---:R-:W-:Y:S01]  /*6c40*/  SHF.R.S32.HI R29, RZ, 0x1f, R28 ;  /* 0x0000001fff1d7819 */ /* 0x004fe2000001141c */
[----:B------:R-:W-:Y:S06]  /*6c50*/  BRA `(.L_x_26890) ;  /* 0x0000000c001c7947 */ /* 0x000fec0003800000 */
.L_x_26891:
[----:B------:R-:W2:Y:S02]  /*6c60*/  LDG.E.S16 R28, desc[UR36][R4.64] ;  /* 0x00000024041c7981 */ /* 0x000ea4000c1e1700 */
[----:B--2---:R-:W-:Y:S01]  /*6c70*/  SHF.R.S32.HI R29, RZ, 0x1f, R28 ;  /* 0x0000001fff1d7819 */ /* 0x004fe2000001141c */
[----:B------:R-:W-:Y:S06]  /*6c80*/  BRA `(.L_x_26890) ;  /* 0x0000000c00107947 */ /* 0x000fec0003800000 */
.L_x_26886:
        /* <DEDUP_REMOVED lines=9> */
.L_x_26894:
[----:B------:R-:W2:Y:S02]  /*6d20*/  LDG.E.U16 R4, desc[UR36][R4.64] ;  /* 0x0000002404047981 */ /* 0x000ea4000c1e1500 */
[----:B--2---:R-:W-:-:S06]  /*6d30*/  HADD2.F32 R28, -RZ, R4.H0_H0 ;  /* 0x20000004ff1c7230 */ /* 0x004fcc0000004100 */
[----:B------:R-:W0:Y:S01]  /*6d40*/  F2I.S64.TRUNC R28, R28 ;  /* 0x0000001c001c7311 */ /* 0x000e22000020d900 */
[----:B------:R-:W-:Y:S05]  /*6d50*/  BRA `(.L_x_26890) ;  /* 0x0000000800dc7947 */ /* 0x000fea0003800000 */
.L_x_26893:
        /* <DEDUP_REMOVED lines=9> */
.L_x_26896:
[----:B------:R-:W2:Y:S02]  /*6df0*/  LDG.E.U16 R4, desc[UR36][R4.64] ;  /* 0x0000002404047981 */ /* 0x000ea4000c1e1500 */
[----:B--2---:R-:W-:-:S06]  /*6e00*/  HADD2.F32 R28, -RZ, R4.H0_H0 ;  /* 0x20000004ff1c7230 */ /* 0x004fcc0000004100 */
[----:B------:R-:W0:Y:S01]  /*6e10*/  F2I.S64.TRUNC R28, R28 ;  /* 0x0000001c001c7311 */ /* 0x000e22000020d900 */
[----:B------:R-:W-:Y:S05]  /*6e20*/  BRA `(.L_x_26890) ;  /* 0x0000000800a87947 */ /* 0x000fea0003800000 */
.L_x_26895:
[----:B------:R-:W2:Y:S02]  /*6e30*/  LDG.E.64 R4, desc[UR36][R4.64] ;  /* 0x0000002404047981 */ /* 0x000ea4000c1e1b00 */
[----:B--2---:R2:W0:Y:S01]  /*6e40*/  F2I.S64.F64.TRUNC R28, R4 ;  /* 0x00000004001c7311 */ /* 0x004422000030d900 */
[----:B------:R-:W-:Y:S05]  /*6e50*/  BRA `(.L_x_26890) ;  /* 0x00000008009c7947 */ /* 0x000fea0003800000 */
.L_x_26885:
        /* <DEDUP_REMOVED lines=13> */
.L_x_26899:
[----:B------:R-:W2:Y:S02]  /*6f30*/  LDG.E.64 R4, desc[UR36][R4.64] ;  /* 0x0000002404047981 */ /* 0x000ea4000c1e1b00 */
[----:B--2---:R0:W1:Y:S01]  /*6f40*/  F2I.S64.F64.TRUNC R28, R4 ;  /* 0x00000004001c7311 */ /* 0x004062000030d900 */
[----:B------:R-:W-:Y:S05]  /*6f50*/  BRA `(.L_x_26890) ;  /* 0x00000008005c7947 */ /* 0x000fea0003800000 */
.L_x_26898:
        /* <DEDUP_REMOVED lines=27> */
.L_x_26901:
        /* <DEDUP_REMOVED lines=14> */
.L_x_26900:
[----:B------:R-:W2:Y:S02]  /*71f0*/  LDG.E.U16 R28, desc[UR36][R4.64] ;  /* 0x00000024041c7981 */ /* 0x000ea4000c1e1500 */
[----:B--2---:R-:W-:-:S06]  /*7200*/  IMAD.U32 R28, R28, 0x10000, RZ ;  /* 0x000100001c1c7824 */ /* 0x004fcc00078e00ff */
[----:B------:R-:W0:Y:S01]  /*7210*/  F2I.S64.TRUNC R28, R28 ;  /* 0x0000001c001c7311 */ /* 0x000e22000020d900 */
[----:B------:R-:W-:Y:S05]  /*7220*/  BRA `(.L_x_26890) ;  /* 0x0000000400a87947 */ /* 0x000fea0003800000 */
.L_x_26897:
        /* <DEDUP_REMOVED lines=11> */
.L_x_26904:
        /* <DEDUP_REMOVED lines=21> */
.L_x_26908:
[----:B------:R-:W-:Y:S05]  /*7430*/  BSYNC B1 ;  /* 0x0000000000017941 */ /* 0x000fea0003800000 */
.L_x_26907:
[----:B------:R-:W-:Y:S01]  /*7440*/  IMAD.SHL.U32 R3, R3, 0x100000, RZ ;  /* 0x0010000003037824 */ /* 0x000fe200078e00ff */
[----:B------:R-:W-:-:S04]  /*7450*/  LEA R5, R0, 0x3b800000, 0x17 ;  /* 0x3b80000000057811 */ /* 0x000fc800078eb8ff */
[----:B------:R-:W-:-:S07]  /*7460*/  LOP3.LUT R28, R5, R3, R28, 0xfe, !PT ;  /* 0x00000003051c7212 */ /* 0x000fce00078efe1c */
.L_x_26906:
[----:B------:R-:W-:Y:S05]  /*7470*/  BSYNC B0 ;  /* 0x0000000000007941 */ /* 0x000fea0003800000 */
.L_x_26905:
[----:B------:R-:W0:Y:S01]  /*7480*/  F2I.S64.TRUNC R28, R28 ;  /* 0x0000001c001c7311 */ /* 0x000e22000020d900 */
[----:B------:R-:W-:Y:S05]  /*7490*/  BRA `(.L_x_26890) ;  /* 0x00000004000c7947 */ /* 0x000fea0003800000 */
.L_x_26903:
        /* <DEDUP_REMOVED lines=21> */
.L_x_26912:
[----:B------:R-:W-:Y:S05]  /*75f0*/  BSYNC B1 ;  /* 0x0000000000017941 */ /* 0x000fea0003800000 */
.L_x_26911:
[----:B------:R-:W-:Y:S01]  /*7600*/  IMAD.SHL.U32 R3, R3, 0x200000, RZ ;  /* 0x0020000003037824 */ /* 0x000fe200078e00ff */
[----:B------:R-:W-:-:S04]  /*7610*/  LEA R5, R0, 0x37800000, 0x17 ;  /* 0x3780000000057811 */ /* 0x000fc800078eb8ff */
[----:B------:R-:W-:-:S07]  /*7620*/  LOP3.LUT R28, R5, R3, R28, 0xfe, !PT ;  /* 0x00000003051c7212 */ /* 0x000fce00078efe1c */
.L_x_26910:
[----:B------:R-:W-:Y:S05]  /*7630*/  BSYNC B0 ;  /* 0x0000000000007941 */ /* 0x000fea0003800000 */
.L_x_26909:
[----:B------:R-:W0:Y:S01]  /*7640*/  F2I.S64.TRUNC R28, R28 ;  /* 0x0000001c001c7311 */ /* 0x000e22000020d900 */
[----:B------:R-:W-:Y:S05]  /*7650*/  BRA `(.L_x_26890) ;  /* 0x00000000009c7947 */ /* 0x000fea0003800000 */
.L_x_26902:
        /* <DEDUP_REMOVED lines=14> */
.L_x_26916:
[----:B------:R-:W-:Y:S05]  /*7740*/  BSYNC B0 ;  /* 0x0000000000007941 */ /* 0x000fea0003800000 */
.L_x_26915:
[----:B------:R-:W0:Y:S01]  /*7750*/  F2I.S64.TRUNC R28, R28 ;  /* 0x0000001c001c7311 */ /* 0x000e22000020d900 */
[----:B------:R-:W-:Y:S05]  /*7760*/  BRA `(.L_x_26890) ;  /* 0x0000000000587947 */ /* 0x000fea0003800000 */
.L_x_26889:
        /* <DEDUP_REMOVED lines=16> */
.L_x_26917:
[----:B------:R-:W-:Y:S01]  /*7870*/  CS2R R28, SRZ ;  /* 0x00000000001c7805 */ /* 0x000fe2000001ff00 */
[----:B------:R-:W-:Y:S06]  /*7880*/  BRA `(.L_x_26890) ;  /* 0x0000000000107947 */ /* 0x000fec0003800000 */
.L_x_26914:
[----:B------:R0:W5:Y:S01]  /*7890*/  LDG.E.64 R28, desc[UR36][R4.64] ;  /* 0x00000024041c7981 */ /* 0x000162000c1e1b00 */
[----:B------:R-:W-:Y:S05]  /*78a0*/  BRA `(.L_x_26890) ;  /* 0x0000000000087947 */ /* 0x000fea0003800000 */
.L_x_26913:
[----:B------:R0:W5:Y:S01]  /*78b0*/  LDG.E R28, desc[UR36][R4.64] ;  /* 0x00000024041c7981 */ /* 0x000162000c1e1900 */
[----:B------:R-:W-:-:S07]  /*78c0*/  IMAD.MOV.U32 R29, RZ, RZ, RZ ;  /* 0x000000ffff1d7224 */ /* 0x000fce00078e00ff */
.L_x_26890:
        /* <DEDUP_REMOVED lines=19> */
.L_x_26921:
[----:B------:R0:W5:Y:S01]  /*7a00*/  LDG.E.U8 R26, desc[UR36][R4.64] ;  /* 0x00000024041a7981 */ /* 0x000162000c1e1100 */
[----:B------:R-:W-:Y:S01]  /*7a10*/  IMAD.MOV.U32 R27, RZ, RZ, RZ ;  /* 0x000000ffff1b7224 */ /* 0x000fe200078e00ff */
[----:B------:R-:W-:Y:S06]  /*7a20*/  BRA `(.L_x_26923) ;  /* 0x0000000c00487947 */ /* 0x000fec0003800000 */
.L_x_26920:
        /* <DEDUP_REMOVED lines=8> */
.L_x_26925:
[----:B------:R-:W2:Y:S02]  /*7ab0*/  LDG.E R26, desc[UR36][R4.64] ;  /* 0x00000024041a7981 */ /* 0x000ea4000c1e1900 */
[----:B--2---:R-:W-:Y:S01]  /*7ac0*/  SHF.R.S32.HI R27, RZ, 0x1f, R26 ;  /* 0x0000001fff1b7819 */ /* 0x004fe2000001141a */
[----:B------:R-:W-:Y:S06]  /*7ad0*/  BRA `(.L_x_26923) ;  /* 0x0000000c001c7947 */ /* 0x000fec0003800000 */
.L_x_26924:
[----:B------:R-:W2:Y:S02]  /*7ae0*/  LDG.E.S16 R26, desc[UR36][R4.64] ;  /* 0x00000024041a7981 */ /* 0x000ea4000c1e1700 */
[----:B--2---:R-:W-:Y:S01]  /*7af0*/  SHF.R.S32.HI R27, RZ, 0x1f, R26 ;  /* 0x0000001fff1b7819 */ /* 0x004fe2000001141a */
[----:B------:R-:W-:Y:S06]  /*7b00*/  BRA `(.L_x_26923) ;  /* 0x0000000c00107947 */ /* 0x000fec0003800000 */
.L_x_26919:
        /* <DEDUP_REMOVED lines=9> */
.L_x_26927:
[----:B------:R-:W2:Y:S02]  /*7ba0*/  LDG.E.U16 R4, desc[UR36][R4.64] ;  /* 0x0000002404047981 */ /* 0x000ea4000c1e1500 */
[----:B--2---:R-:W-:-:S06]  /*7bb0*/  HADD2.F32 R26, -RZ, R4.H0_H0 ;  /* 0x20000004ff1a7230 */ /* 0x004fcc0000004100 */
[----:B------:R-:W0:Y:S01]  /*7bc0*/  F2I.S64.TRUNC R26, R26 ;  /* 0x0000001a001a7311 */ /* 0x000e22000020d900 */
[----:B------:R-:W-:Y:S05]  /*7bd0*/  BRA `(.L_x_26923) ;  /* 0x0000000800dc7947 */ /* 0x000fea0003800000 */
.L_x_26926:
        /* <DEDUP_REMOVED lines=9> */
.L_x_26929:
[----:B------:R-:W2:Y:S02]  /*7c70*/  LDG.E.U16 R4, desc[UR36][R4.64] ;  /* 0x0000002404047981 */ /* 0x000ea4000c1e1500 */
[----:B--2---:R-:W-:-:S06]  /*7c80*/  HADD2.F32 R26, -RZ, R4.H0_H0 ;  /* 0x20000004ff1a7230 */ /* 0x004fcc0000004100 */
[----:B------:R-:W0:Y:S01]  /*7c90*/  F2I.S64.TRUNC R26, R26 ;  /* 0x0000001a001a7311 */ /* 0x000e22000020d900 */
[----:B------:R-:W-:Y:S05]  /*7ca0*/  BRA `(.L_x_26923) ;  /* 0x0000000800a87947 */ /* 0x000fea0003800000 */
.L_x_26928:
[----:B------:R-:W2:Y:S02]  /*7cb0*/  LDG.E.64 R4, desc[UR36][R4.64] ;  /* 0x0000002404047981 */ /* 0x000ea4000c1e1b00 */
[----:B--2---:R0:W1:Y:S01]  /*7cc0*/  F2I.S64.F64.TRUNC R26, R4 ;  /* 0x00000004001a7311 */ /* 0x004062000030d900 */
[----:B------:R-:W-:Y:S05]  /*7cd0*/  BRA `(.L_x_26923) ;  /* 0x00000008009c7947 */ /* 0x000fea0003800000 */
.L_x_26918:
        /* <DEDUP_REMOVED lines=13> */
.L_x_26932:
[----:B------:R-:W2:Y:S02]  /*7db0*/  LDG.E.64 R4, desc[UR36][R4.64] ;  /* 0x0000002404047981 */ /* 0x000ea4000c1e1b00 */
[----:B--2---:R0:W1:Y:S01]  /*7dc0*/  F2I.S64.F64.TRUNC R26, R4 ;  /* 0x00000004001a7311 */ /* 0x004062000030d900 */
[----:B------:R-:W-:Y:S05]  /*7dd0*/  BRA `(.L_x_26923) ;  /* 0x00000008005c7947 */ /* 0x000fea0003800000 */
.L_x_26931:
        /* <DEDUP_REMOVED lines=27> */
.L_x_26934:
        /* <DEDUP_REMOVED lines=14> */
.L_x_26933:
[----:B------:R-:W2:Y:S02]  /*8070*/  LDG.E.U16 R26, desc[UR36][R4.64] ;  /* 0x00000024041a7981 */ /* 0x000ea4000c1e1500 */
[----:B--2---:R-:W-:-:S06]  /*8080*/  IMAD.U32 R26, R26, 0x10000, RZ ;  /* 0x000100001a1a7824 */ /* 0x004fcc00078e00ff */
[----:B------:R-:W0:Y:S01]  /*8090*/  F2I.S64.TRUNC R26, R26 ;  /* 0x0000001a001a7311 */ /* 0x000e22000020d900 */
[----:B------:R-:W-:Y:S05]  /*80a0*/  BRA `(.L_x_26923) ;  /* 0x0000000400a87947 */ /* 0x000fea0003800000 */
.L_x_26930:
        /* <DEDUP_REMOVED lines=11> */
.L_x_26937:
        /* <DEDUP_REMOVED lines=21> */
.L_x_26941:
[----:B------:R-:W-:Y:S05]  /*82b0*/  BSYNC B1 ;  /* 0x0000000000017941 */ /* 0x000fea0003800000 */
.L_x_26940:
[----:B------:R-:W-:Y:S01]  /*82c0*/  IMAD.SHL.U32 R3, R3, 0x100000, RZ ;  /* 0x0010000003037824 */ /* 0x000fe200078e00ff */
[----:B------:R-:W-:-:S04]  /*82d0*/  LEA R5, R0, 0x3b800000, 0x17 ;  /* 0x3b80000000057811 */ /* 0x000fc800078eb8ff */
[----:B------:R-:W-:-:S07]  /*82e0*/  LOP3.LUT R26, R5, R3, R26, 0xfe, !PT ;  /* 0x00000003051a7212 */ /* 0x000fce00078efe1a */
.L_x_26939:
[----:B------:R-:W-:Y:S05]  /*82f0*/  BSYNC B0 ;  /* 0x0000000000007941 */ /* 0x000fea0003800000 */
.L_x_26938:
[----:B------:R-:W0:Y:S01]  /*8300*/  F2I.S64.TRUNC R26, R26 ;  /* 0x0000001a001a7311 */ /* 0x000e22000020d900 */
[----:B------:R-:W-:Y:S05]  /*8310*/  BRA `(.L_x_26923) ;  /* 0x00000004000c7947 */ /* 0x000fea0003800000 */
.L_x_26936:
        /* <DEDUP_REMOVED lines=21> */
.L_x_26945:
[----:B------:R-:W-:Y:S05]  /*8470*/  BSYNC B1 ;  /* 0x0000000000017941 */ /* 0x000fea0003800000 */
.L_x_26944:
[----:B------:R-:W-:Y:S01]  /*8480*/  IMAD.SHL.U32 R3, R3, 0x200000, RZ ;  /* 0x0020000003037824 */ /* 0x000fe200078e00ff */
[----:B------:R-:W-:-:S04]  /*8490*/  LEA R5, R0, 0x37800000, 0x17 ;  /* 0x3780000000057811 */ /* 0x000fc800078eb8ff */
[----:B------:R-:W-:-:S07]  /*84a0*/  LOP3.LUT R26, R5, R3, R26, 0xfe, !PT ;  /* 0x00000003051a7212 */ /* 0x000fce00078efe1a */
.L_x_26943:
[----:B------:R-:W-:Y:S05]  /*84b0*/  BSYNC B0 ;  /* 0x0000000000007941 */ /* 0x000fea0003800000 */
.L_x_26942:
[----:B------:R-:W0:Y:S01]  /*84c0*/  F2I.S64.TRUNC R26, R26 ;  /* 0x0000001a001a7311 */ /* 0x000e22000020d900 */
[----:B------:R-:W-:Y:S05]  /*84d0*/  BRA `(.L_x_26923) ;  /* 0x00000000009c7947 */ /* 0x000fea0003800000 */
.L_x_26935:
        /* <DEDUP_REMOVED lines=14> */
.L_x_26949:
[----:B------:R-:W-:Y:S05]  /*85c0*/  BSYNC B0 ;  /* 0x0000000000007941 */ /* 0x000fea0003800000 */
.L_x_26948:
[----:B------:R-:W0:Y:S01]  /*85d0*/  F2I.S64.TRUNC R26, R26 ;  /* 0x0000001a001a7311 */ /* 0x000e22000020d900 */
[----:B------:R-:W-:Y:S05]  /*85e0*/  BRA `(.L_x_26923) ;  /* 0x0000000000587947 */ /* 0x000fea0003800000 */
.L_x_26922:
        /* <DEDUP_REMOVED lines=16> */
.L_x_26950:
[----:B------:R-:W-:Y:S01]  /*86f0*/  CS2R R26, SRZ ;  /* 0x00000000001a7805 */ /* 0x000fe2000001ff00 */
[----:B------:R-:W-:Y:S06]  /*8700*/  BRA `(.L_x_26923) ;  /* 0x0000000000107947 */ /* 0x000fec0003800000 */
.L_x_26947:
[----:B------:R0:W5:Y:S01]  /*8710*/  LDG.E.64 R26, desc[UR36][R4.64] ;  /* 0x00000024041a7981 */ /* 0x000162000c1e1b00 */
[----:B------:R-:W-:Y:S05]  /*8720*/  BRA `(.L_x_26923) ;  /* 0x0000000000087947 */ /* 0x000fea0003800000 */
.L_x_26946:
[----:B------:R0:W5:Y:S01]  /*8730*/  LDG.E R26, desc[UR36][R4.64] ;  /* 0x00000024041a7981 */ /* 0x000162000c1e1900 */
[----:B------:R-:W-:-:S07]  /*8740*/  IMAD.MOV.U32 R27, RZ, RZ, RZ ;  /* 0x000000ffff1b7224 */ /* 0x000fce00078e00ff */
.L_x_26923:
        /* <DEDUP_REMOVED lines=19> */
.L_x_26954:
[----:B------:R0:W5:Y:S01]  /*8880*/  LDG.E.U8 R24, desc[UR36][R4.64] ;  /* 0x0000002404187981 */ /* 0x000162000c1e1100 */
[----:B------:R-:W-:Y:S01]  /*8890*/  IMAD.MOV.U32 R25, RZ, RZ, RZ ;  /* 0x000000ffff197224 */ /* 0x000fe200078e00ff */
[----:B------:R-:W-:Y:S06]  /*88a0*/  BRA `(.L_x_26956) ;  /* 0x0000000c00487947 */ /* 0x000fec0003800000 */
.L_x_26953:
        /* <DEDUP_REMOVED lines=8> */
.L_x_26958:
[----:B------:R-:W4:Y:S02]  /*8930*/  LDG.E R24, desc[UR36][R4.64] ;  /* 0x0000002404187981 */ /* 0x000f24000c1e1900 */
[----:B----4-:R-:W-:Y:S01]  /*8940*/  SHF.R.S32.HI R25, RZ, 0x1f, R24 ;  /* 0x0000001fff197819 */ /* 0x010fe20000011418 */
[----:B------:R-:W-:Y:S06]  /*8950*/  BRA `(.L_x_26956) ;  /* 0x0000000c001c7947 */ /* 0x000fec0003800000 */
.L_x_26957:
[----:B------:R-:W4:Y:S02]  /*8960*/  LDG.E.S16 R24, desc[UR36][R4.64] ;  /* 0x0000002404187981 */ /* 0x000f24000c1e1700 */
[----:B----4-:R-:W-:Y:S01]  /*8970*/  SHF.R.S32.HI R25, RZ, 0x1f, R24 ;  /* 0x0000001fff197819 */ /* 0x010fe20000011418 */
[----:B------:R-:W-:Y:S06]  /*8980*/  BRA `(.L_x_26956) ;  /* 0x0000000c00107947 */ /* 0x000fec0003800000 */
.L_x_26952:
        /* <DEDUP_REMOVED lines=9> */
.L_x_26960:
[----:B------:R-:W4:Y:S02]  /*8a20*/  LDG.E.U16 R4, desc[UR36][R4.64] ;  /* 0x0000002404047981 */ /* 0x000f24000c1e1500 */
[----:B----4-:R-:W-:-:S06]  /*8a30*/  HADD2.F32 R24, -RZ, R4.H0_H0 ;  /* 0x20000004ff187230 */ /* 0x010fcc0000004100 */
[----:B------:R-:W0:Y:S01]  /*8a40*/  F2I.S64.TRUNC R24, R24 ;  /* 0x0000001800187311 */ /* 0x000e22000020d900 */
[----:B------:R-:W-:Y:S05]  /*8a50*/  BRA `(.L_x_26956) ;  /* 0x0000000800dc7947 */ /* 0x000fea0003800000 */
.L_x_26959:
        /* <DEDUP_REMOVED lines=9> */
.L_x_26962:
[----:B------:R-:W4:Y:S02]  /*8af0*/  LDG.E.U16 R4, desc[UR36][R4.64] ;  /* 0x0000002404047981 */ /* 0x000f24000c1e1500 */
[----:B----4-:R-:W-:-:S06]  /*8b00*/  HADD2.F32 R24, -RZ, R4.H0_H0 ;  /* 0x20000004ff187230 */ /* 0x010fcc0000004100 */
[----:B------:R-:W0:Y:S01]  /*8b10*/  F2I.S64.TRUNC R24, R24 ;  /* 0x0000001800187311 */ /* 0x000e22000020d900 */
[----:B------:R-:W-:Y:S05]  /*8b20*/  BRA `(.L_x_26956) ;  /* 0x0000000800a87947 */ /* 0x000fea0003800000 */
.L_x_26961:
[----:B------:R-:W4:Y:S02]  /*8b30*/  LDG.E.64 R4, desc[UR36][R4.64] ;  /* 0x0000002404047981 */ /* 0x000f24000c1e1b00 */
[----:B----4-:R0:W1:Y:S01]  /*8b40*/  F2I.S64.F64.TRUNC R24, R4 ;  /* 0x0000000400187311 */ /* 0x010062000030d900 */
[----:B------:R-:W-:Y:S05]  /*8b50*/  BRA `(.L_x_26956) ;  /* 0x00000008009c7947 */ /* 0x000fea0003800000 */
.L_x_26951:
        /* <DEDUP_REMOVED lines=13> */
.L_x_26965:
[----:B------:R-:W4:Y:S02]  /*8c30*/  LDG.E.64 R4, desc[UR36][R4.64] ;  /* 0x0000002404047981 */ /* 0x000f24000c1e1b00 */
[----:B----4-:R0:W1:Y:S01]  /*8c40*/  F2I.S64.F64.TRUNC R24, R4 ;  /* 0x0000000400187311 */ /* 0x010062000030d900 */
[----:B------:R-:W-:Y:S05]  /*8c50*/  BRA `(.L_x_26956) ;  /* 0x00000008005c7947 */ /* 0x000fea0003800000 */
.L_x_26964:
        /* <DEDUP_REMOVED lines=27> */
.L_x_26967:
        /* <DEDUP_REMOVED lines=14> */
.L_x_26966:
[----:B------:R-:W4:Y:S02]  /*8ef0*/  LDG.E.U16 R24, desc[UR36][R4.64] ;  /* 0x0000002404187981 */ /* 0x000f24000c1e1500 */
[----:B----4-:R-:W-:-:S06]  /*8f00*/  IMAD.U32 R24, R24, 0x10000, RZ ;  /* 0x0001000018187824 */ /* 0x010fcc00078e00ff */
[----:B------:R-:W0:Y:S01]  /*8f10*/  F2I.S64.TRUNC R24, R24 ;  /* 0x0000001800187311 */ /* 0x000e22000020d900 */
[----:B------:R-:W-:Y:S05]  /*8f20*/  BRA `(.L_x_26956) ;  /* 0x0000000400a87947 */ /* 0x000fea0003800000 */
.L_x_26963:
        /* <DEDUP_REMOVED lines=11> */
.L_x_26970:
        /* <DEDUP_REMOVED lines=21> */
.L_x_26974:
[----:B------:R-:W-:Y:S05]  /*9130*/  BSYNC B1 ;  /* 0x0000000000017941 */ /* 0x000fea0003800000 */
.L_x_26973:
[----:B------:R-:W-:Y:S01]  /*9140*/  IMAD.SHL.U32 R3, R3, 0x100000, RZ ;  /* 0x0010000003037824 */ /* 0x000fe200078e00ff */
[----:B------:R-:W-:-:S04]  /*9150*/  LEA R5, R0, 0x3b800000, 0x17 ;  /* 0x3b80000000057811 */ /* 0x000fc800078eb8ff */
[----:B------:R-:W-:-:S07]  /*9160*/  LOP3.LUT R24, R5, R3, R24, 0xfe, !PT ;  /* 0x0000000305187212 */ /* 0x000fce00078efe18 */
.L_x_26972:
[----:B------:R-:W-:Y:S05]  /*9170*/  BSYNC B0 ;  /* 0x0000000000007941 */ /* 0x000fea0003800000 */
.L_x_26971:
[----:B------:R-:W1:Y:S01]  /*9180*/  F2I.S64.TRUNC R24, R24 ;  /* 0x0000001800187311 */ /* 0x000e62000020d900 */
[----:B------:R-:W-:Y:S05]  /*9190*/  BRA `(.L_x_26956) ;  /* 0x00000004000c7947 */ /* 0x000fea0003800000 */
.L_x_26969:
        /* <DEDUP_REMOVED lines=21> */
.L_x_26978:
[----:B------:R-:W-:Y:S05]  /*92f0*/  BSYNC B1 ;  /* 0x0000000000017941 */ /* 0x000fea0003800000 */
.L_x_26977:
[----:B------:R-:W-:Y:S01]  /*9300*/  IMAD.SHL.U32 R3, R3, 0x200000, RZ ;  /* 0x0020000003037824 */ /* 0x000fe200078e00ff */
[----:B------:R-:W-:-:S04]  /*9310*/  LEA R5, R0, 0x37800000, 0x17 ;  /* 0x3780000000057811 */ /* 0x000fc800078eb8ff */
[----:B------:R-:W-:-:S07]  /*9320*/  LOP3.LUT R24, R5, R3, R24, 0xfe, !PT ;  /* 0x0000000305187212 */ /* 0x000fce00078efe18 */
.L_x_26976:
[----:B------:R-:W-:Y:S05]  /*9330*/  BSYNC B0 ;  /* 0x0000000000007941 */ /* 0x000fea0003800000 */
.L_x_26975:
[----:B------:R-:W4:Y:S01]  /*9340*/  F2I.S64.TRUNC R24, R24 ;  /* 0x0000001800187311 */ /* 0x000f22000020d900 */
[----:B------:R-:W-:Y:S05]  /*9350*/  BRA `(.L_x_26956) ;  /* 0x00000000009c7947 */ /* 0x000fea0003800000 */
.L_x_26968:
        /* <DEDUP_REMOVED lines=14> */
.L_x_26982:
[----:B------:R-:W-:Y:S05]  /*9440*/  BSYNC B0 ;  /* 0x0000000000007941 */ /* 0x000fea0003800000 */
.L_x_26981:
[----:B------:R-:W0:Y:S01]  /*9450*/  F2I.S64.TRUNC R24, R24 ;  /* 0x0000001800187311 */ /* 0x000e22000020d900 */
[----:B------:R-:W-:Y:S05]  /*9460*/  BRA `(.L_x_26956) ;  /* 0x0000000000587947 */ /* 0x000fea0003800000 */
.L_x_26955:
        /* <DEDUP_REMOVED lines=16> */
.L_x_26983:
[----:B------:R-:W-:Y:S01]  /*9570*/  CS2R R24, SRZ ;  /* 0x0000000000187805 */ /* 0x000fe2000001ff00 */
[----:B------:R-:W-:Y:S06]  /*9580*/  BRA `(.L_x_26956) ;  /* 0x0000000000107947 */ /* 0x000fec0003800000 */
.L_x_26980:
[----:B------:R0:W5:Y:S01]  /*9590*/  LDG.E.64 R24, desc[UR36][R4.64] ;  /* 0x0000002404187981 */ /* 0x000162000c1e1b00 */
[----:B------:R-:W-:Y:S05]  /*95a0*/  BRA `(.L_x_26956) ;  /* 0x0000000000087947 */ /* 0x000fea0003800000 */
.L_x_26979:
[----:B------:R0:W5:Y:S01]  /*95b0*/  LDG.E R24, desc[UR36][R4.64] ;  /* 0x0000002404187981 */ /* 0x000162000c1e1900 */
[----:B------:R-:W-:-:S07]  /*95c0*/  IMAD.MOV.U32 R25, RZ, RZ, RZ ;  /* 0x000000ffff197224 */ /* 0x000fce00078e00ff */
.L_x_26956:
[----:B------:R-:W-:-:S07]  /*95d0*/  VIADD R2, R2, 0x80 ;  /* 0x0000008002027836 */ /* 0x000fce0000000000 */
.L_x_26818:
[----:B------:R-:W-:Y:S05]  /*95e0*/  BSYNC B6 ;  /* 0x0000000000067941 */ /* 0x000fea0003800000 */
.L_x_26817:
        /* <DEDUP_REMOVED lines=28> */
.L_x_26989:
[----:B------:R0:W5:Y:S01]  /*97b0*/  LDG.E.U8 R52, desc[UR36][R4.64] ;  /* 0x0000002404347981 */ /* 0x000162000c1e1100 */
[----:B------:R-:W-:Y:S01]  /*97c0*/  IMAD.MOV.U32 R53, RZ, RZ, RZ ;  /* 0x000000ffff357224 */ /* 0x000fe200078e00ff */
[----:B------:R-:W-:Y:S06]  /*97d0*/  BRA `(.L_x_26991) ;  /* 0x0000000c00487947 */ /* 0x000fec0003800000 */
.L_x_26988:
        /* <DEDUP_REMOVED lines=8> */
.L_x_26993:
[----:B------:R-:W3:Y:S02]  /*9860*/  LDG.E R52, desc[UR36][R4.64] ;  /* 0x0000002404347981 */ /* 0x000ee4000c1e1900 */
[----:B---3--:R-:W-:Y:S01]  /*9870*/  SHF.R.S32.HI R53, RZ, 0x1f, R52 ;  /* 0x0000001fff357819 */ /* 0x008fe20000011434 */
[----:B------:R-:W-:Y:S06]  /*9880*/  BRA `(.L_x_26991) ;  /* 0x0000000c001c7947 */ /* 0x000fec0003800000 */
.L_x_26992:
[----:B------:R-:W3:Y:S02]  /*9890*/  LDG.E.S16 R52, desc[UR36][R4.64] ;  /* 0x0000002404347981 */ /* 0x000ee4000c1e1700 */
[----:B---3--:R-:W-:Y:S01]  /*98a0*/  SHF.R.S32.HI R53, RZ, 0x1f, R52 ;  /* 0x0000001fff357819 */ /* 0x008fe20000011434 */
[----:B------:R-:W-:Y:S06]  /*98b0*/  BRA `(.L_x_26991) ;  /* 0x0000000c00107947 */ /* 0x000fec0003800000 */
.L_x_26987:
        /* <DEDUP_REMOVED lines=9> */
.L_x_26995:
[----:B------:R-:W3:Y:S02]  /*9950*/  LDG.E.U16 R4, desc[UR36][R4.64] ;  /* 0x0000002404047981 */ /* 0x000ee4000c1e1500 */
[----:B---3--:R-:W-:-:S06]  /*9960*/  HADD2.F32 R52, -RZ, R4.H0_H0 ;  /* 0x20000004ff347230 */ /* 0x008fcc0000004100 */
[----:B------:R-:W0:Y:S01]  /*9970*/  F2I.S64.TRUNC R52, R52 ;  /* 0x0000003400347311 */ /* 0x000e22000020d900 */
[----:B------:R-:W-:Y:S05]  /*9980*/  BRA `(.L_x_26991) ;  /* 0x0000000800dc7947 */ /* 0x000fea0003800000 */
.L_x_26994:
        /* <DEDUP_REMOVED lines=9> */
.L_x_26997:
[----:B------:R-:W3:Y:S02]  /*9a20*/  LDG.E.U16 R4, desc[UR36][R4.64] ;  /* 0x0000002404047981 */ /* 0x000ee4000c1e1500 */
[----:B---3--:R-:W-:-:S06]  /*9a30*/  HADD2.F32 R52, -RZ, R4.H0_H0 ;  /* 0x20000004ff347230 */ /* 0x008fcc0000004100 */
[----:B------:R-:W0:Y:S01]  /*9a40*/  F2I.S64.TRUNC R52, R52 ;  /* 0x0000003400347311 */ /* 0x000e22000020d900 */
[----:B------:R-:W-:Y:S05]  /*9a50*/  BRA `(.L_x_26991) ;  /* 0x0000000800a87947 */ /* 0x000fea0003800000 */
.L_x_26996:
[----:B------:R-:W3:Y:S02]  /*9a60*/  LDG.E.64 R4, desc[UR36][R4.64] ;  /* 0x0000002404047981 */ /* 0x000ee4000c1e1b00 */
[----:B---3--:R0:W3:Y:S01]  /*9a70*/  F2I.S64.F64.TRUNC R52, R4 ;  /* 0x0000000400347311 */ /* 0x0080e2000030d900 */
[----:B------:R-:W-:Y:S05]  /*9a80*/  BRA `(.L_x_26991) ;  /* 0x00000008009c7947 */ /* 0x000fea0003800000 */
.L_x_26986:
        /* <DEDUP_REMOVED lines=13> */
.L_x_27000:
[----:B------:R-:W3:Y:S02]  /*9b60*/  LDG.E.64 R4, desc[UR36][R4.64] ;  /* 0x0000002404047981 */ /* 0x000ee4000c1e1b00 */
[----:B---3--:R0:W3:Y:S01]  /*9b70*/  F2I.S64.F64.TRUNC R52, R4 ;  /* 0x0000000400347311 */ /* 0x0080e2000030d900 */
[----:B------:R-:W-:Y:S05]  /*9b80*/  BRA `(.L_x_26991) ;  /* 0x00000008005c7947 */ /* 0x000fea0003800000 */
.L_x_26999:
        /* <DEDUP_REMOVED lines=27> */
.L_x_27002:
        /* <DEDUP_REMOVED lines=14> */
.L_x_27001:
[----:B------:R-:W3:Y:S02]  /*9e20*/  LDG.E.U16 R52, desc[UR36][R4.64] ;  /* 0x0000002404347981 */ /* 0x000ee4000c1e1500 */
[----:B---3--:R-:W-:-:S06]  /*9e30*/  IMAD.U32 R52, R52, 0x10000, RZ ;  /* 0x0001000034347824 */ /* 0x008fcc00078e00ff */
[----:B------:R-:W0:Y:S01]  /*9e40*/  F2I.S64.TRUNC R52, R52 ;  /* 0x0000003400347311 */ /* 0x000e22000020d900 */
[----:B------:R-:W-:Y:S05]  /*9e50*/  BRA `(.L_x_26991) ;  /* 0x0000000400a87947 */ /* 0x000fea0003800000 */
.L_x_26998:
        /* <DEDUP_REMOVED lines=11> */
.L_x_27005:
        /* <DEDUP_REMOVED lines=21> */
.L_x_27009:
[----:B------:R-:W-:Y:S05]  /*a060*/  BSYNC B1 ;  /* 0x0000000000017941 */ /* 0x000fea0003800000 */
.L_x_27008:
[----:B------:R-:W-:Y:S01]  /*a070*/  IMAD.SHL.U32 R3, R3, 0x100000, RZ ;  /* 0x0010000003037824 */ /* 0x000fe200078e00ff */
[----:B------:R-:W-:-:S04]  /*a080*/  LEA R5, R0, 0x3b800000, 0x17 ;  /* 0x3b80000000057811 */ /* 0x000fc800078eb8ff */
[----:B------:R-:W-:-:S07]  /*a090*/  LOP3.LUT R52, R5, R3, R52, 0xfe, !PT ;  /* 0x0000000305347212 */ /* 0x000fce00078efe34 */
.L_x_27007:
[----:B------:R-:W-:Y:S05]  /*a0a0*/  BSYNC B0 ;  /* 0x0000000000007941 */ /* 0x000fea0003800000 */
.L_x_27006:
[----:B------:R-:W0:Y:S01]  /*a0b0*/  F2I.S64.TRUNC R52, R52 ;  /* 0x0000003400347311 */ /* 0x000e22000020d900 */
[----:B------:R-:W-:Y:S05]  /*a0c0*/  BRA `(.L_x_26991) ;  /* 0x00000004000c7947 */ /* 0x000fea0003800000 */
.L_x_27004:
        /* <DEDUP_REMOVED lines=21> */
.L_x_27013:
[----:B------:R-:W-:Y:S05]  /*a220*/  BSYNC B1 ;  /* 0x0000000000017941 */ /* 0x000fea0003800000 */
.L_x_27012:
[----:B------:R-:W-:Y:S01]  /*a230*/  IMAD.SHL.U32 R3, R3, 0x200000, RZ ;  /* 0x0020000003037824 */ /* 0x000fe200078e00ff */
[----:B------:R-:W-:-:S04]  /*a240*/  LEA R5, R0, 0x37800000, 0x17 ;  /* 0x3780000000057811 */ /* 0x000fc800078eb8ff */
[----:B------:R-:W-:-:S07]  /*a250*/  LOP3.LUT R52, R5, R3, R52, 0xfe, !PT ;  /* 0x0000000305347212 */ /* 0x000fce00078efe34 */
.L_x_27011:
[----:B------:R-:W-:Y:S05]  /*a260*/  BSYNC B0 ;  /* 0x0000000000007941 */ /* 0x000fea0003800000 */
.L_x_27010:
[----:B------:R-:W0:Y:S01]  /*a270*/  F2I.S64.TRUNC R52, R52 ;  /* 0x0000003400347311 */ /* 0x000e22000020d900 */
[----:B------:R-:W-:Y:S05]  /*a280*/  BRA `(.L_x_26991) ;  /* 0x00000000009c7947 */ /* 0x000fea0003800000 */
.L_x_27003:
        /* <DEDUP_REMOVED lines=14> */
.L_x_27017:
[----:B------:R-:W-:Y:S05]  /*a370*/  BSYNC B0 ;  /* 0x0000000000007941 */ /* 0x000fea0003800000 */
.L_x_27016:
[----:B------:R-:W0:Y:S01]  /*a380*/  F2I.S64.TRUNC R52, R52 ;  /* 0x0000003400347311 */ /* 0x000e22000020d900 */
[----:B------:R-:W-:Y:S05]  /*a390*/  BRA `(.L_x_26991) ;  /* 0x0000000000587947 */ /* 0x000fea0003800000 */
.L_x_26990:
        /* <DEDUP_REMOVED lines=16> */
.L_x_27018:
[----:B------:R-:W-:Y:S01]  /*a4a0*/  CS2R R52, SRZ ;  /* 0x0000000000347805 */ /* 0x000fe2000001ff00 */
[----:B------:R-:W-:Y:S06]  /*a4b0*/  BRA `(.L_x_26991) ;  /* 0x0000000000107947 */ /* 0x000fec0003800000 */
.L_x_27015:
[----:B------:R0:W5:Y:S01]  /*a4c0*/  LDG.E.64 R52, desc[UR36][R4.64] ;  /* 0x0000002404347981 */ /* 0x000162000c1e1b00 */
[----:B------:R-:W-:Y:S05]  /*a4d0*/  BRA `(.L_x_26991) ;  /* 0x0000000000087947 */ /* 0x000fea0003800000 */
.L_x_27014:
[----:B------:R0:W5:Y:S01]  /*a4e0*/  LDG.E R52, desc[UR36][R4.64] ;  /* 0x0000002404347981 */ /* 0x000162000c1e1900 */
[----:B------:R-:W-:-:S07]  /*a4f0*/  IMAD.MOV.U32 R53, RZ, RZ, RZ ;  /* 0x000000ffff357224 */ /* 0x000fce00078e00ff */
.L_x_26991:
        /* <DEDUP_REMOVED lines=19> */
.L_x_27022:
[----:B------:R0:W5:Y:S01]  /*a630*/  LDG.E.U8 R46, desc[UR36][R4.64] ;  /* 0x00000024042e7981 */ /* 0x000162000c1e1100 */
[----:B------:R-:W-:Y:S01]  /*a640*/  IMAD.MOV.U32 R47, RZ, RZ, RZ ;  /* 0x000000ffff2f7224 */ /* 0x000fe200078e00ff */
[----:B------:R-:W-:Y:S06]  /*a650*/  BRA `(.L_x_27024) ;  /* 0x0000000c00487947 */ /* 0x000fec0003800000 */
.L_x_27021:
        /* <DEDUP_REMOVED lines=8> */
.L_x_27026:
[----:B------:R-:W2:Y:S02]  /*a6e0*/  LDG.E R46, desc[UR36][R4.64] ;  /* 0x00000024042e7981 */ /* 0x000ea4000c1e1900 */
[----:B--2---:R-:W-:Y:S01]  /*a6f0*/  SHF.R.S32.HI R47, RZ, 0x1f, R46 ;  /* 0x0000001fff2f7819 */ /* 0x004fe2000001142e */
[----:B------:R-:W-:Y:S06]  /*a700*/  BRA `(.L_x_27024) ;  /* 0x0000000c001c7947 */ /* 0x000fec0003800000 */
.L_x_27025:
[----:B------:R-:W2:Y:S02]  /*a710*/  LDG.E.S16 R46, desc[UR36][R4.64] ;  /* 0x00000024042e7981 */ /* 0x000ea4000c1e1700 */
[----:B--2---:R-:W-:Y:S01]  /*a720*/  SHF.R.S32.HI R47, RZ, 0x1f, R46 ;  /* 0x0000001fff2f7819 */ /* 0x004fe2000001142e */
[----:B------:R-:W-:Y:S06]  /*a730*/  BRA `(.L_x_27024) ;  /* 0x0000000c00107947 */ /* 0x000fec0003800000 */
.L_x_27020:
        /* <DEDUP_REMOVED lines=9> */
.L_x_27028:
[----:B------:R-:W2:Y:S02]  /*a7d0*/  LDG.E.U16 R4, desc[UR36][R4.64] ;  /* 0x0000002404047981 */ /* 0x000ea4000c1e1500 */
[----:B--2---:R-:W-:-:S06]  /*a7e0*/  HADD2.F32 R46, -RZ, R4.H0_H0 ;  /* 0x20000004ff2e7230 */ /* 0x004fcc0000004100 */
[----:B------:R-:W0:Y:S01]  /*a7f0*/  F2I.S64.TRUNC R46, R46 ;  /* 0x0000002e002e7311 */ /* 0x000e22000020d900 */
[----:B------:R-:W-:Y:S05]  /*a800*/  BRA `(.L_x_27024) ;  /* 0x0000000800dc7947 */ /* 0x000fea0003800000 */
.L_x_27027:
        /* <DEDUP_REMOVED lines=9> */
.L_x_27030:
[----:B------:R-:W2:Y:S02]  /*a8a0*/  LDG.E.U16 R4, desc[UR36][R4.64] ;  /* 0x0000002404047981 */ /* 0x000ea4000c1e1500 */
[----:B--2---:R-:W-:-:S06]  /*a8b0*/  HADD2.F32 R46, -RZ, R4.H0_H0 ;  /* 0x20000004ff2e7230 */ /* 0x004fcc0000004100 */
[----:B------:R-:W0:Y:S01]  /*a8c0*/  F2I.S64.TRUNC R46, R46 ;  /* 0x0000002e002e7311 */ /* 0x000e22000020d900 */
[----:B------:R-:W-:Y:S05]  /*a8d0*/  BRA `(.L_x_27024) ;  /* 0x0000000800a87947 */ /* 0x000fea0003800000 */
.L_x_27029:
[----:B------:R-:W2:Y:S02]  /*a8e0*/  LDG.E.64 R4, desc[UR36][R4.64] ;  /* 0x0000002404047981 */ /* 0x000ea4000c1e1b00 */
[----:B--2---:R0:W2:Y:S01]  /*a8f0*/  F2I.S64.F64.TRUNC R46, R4 ;  /* 0x00000004002e7311 */ /* 0x0040a2000030d900 */
[----:B------:R-:W-:Y:S05]  /*a900*/  BRA `(.L_x_27024) ;  /* 0x00000008009c7947 */ /* 0x000fea0003800000 */
.L_x_27019:
        /* <DEDUP_REMOVED lines=13> */
.L_x_27033:
[----:B------:R-:W2:Y:S02]  /*a9e0*/  LDG.E.64 R4, desc[UR36][R4.64] ;  /* 0x0000002404047981 */ /* 0x000ea4000c1e1b00 */
[----:B--2---:R0:W2:Y:S01]  /*a9f0*/  F2I.S64.F64.TRUNC R46, R4 ;  /* 0x00000004002e7311 */ /* 0x0040a2000030d900 */
[----:B------:R-:W-:Y:S05]  /*aa00*/  BRA `(.L_x_27024) ;  /* 0x00000008005c7947 */ /* 0x000fea0003800000 */
.L_x_27032:
        /* <DEDUP_REMOVED lines=27> */
.L_x_27035:
        /* <DEDUP_REMOVED lines=14> */
.L_x_27034:
[----:B------:R-:W2:Y:S02]  /*aca0*/  LDG.E.U16 R46, desc[UR36][R4.64] ;  /* 0x00000024042e7981 */ /* 0x000ea4000c1e1500 */
[----:B--2---:R-:W-:-:S06]  /*acb0*/  IMAD.U32 R46, R46, 0x10000, RZ ;  /* 0x000100002e2e7824 */ /* 0x004fcc00078e00ff */
[----:B------:R-:W0:Y:S01]  /*acc0*/  F2I.S64.TRUNC R46, R46 ;  /* 0x0000002e002e7311 */ /* 0x000e22000020d900 */
[----:B------:R-:W-:Y:S05]  /*acd0*/  BRA `(.L_x_27024) ;  /* 0x0000000400a87947 */ /* 0x000fea0003800000 */
.L_x_27031:
        /* <DEDUP_REMOVED lines=11> */
.L_x_27038:
        /* <DEDUP_REMOVED lines=21> */
.L_x_27042:
[----:B------:R-:W-:Y:S05]  /*aee0*/  BSYNC B1 ;  /* 0x0000000000017941 */ /* 0x000fea0003800000 */
.L_x_27041:
[----:B------:R-:W-:Y:S01]  /*aef0*/  IMAD.SHL.U32 R3, R3, 0x100000, RZ ;  /* 0x0010000003037824 */ /* 0x000fe200078e00ff */
[----:B------:R-:W-:-:S04]  /*af00*/  LEA R5, R0, 0x3b800000, 0x17 ;  /* 0x3b80000000057811 */ /* 0x000fc800078eb8ff */
[----:B------:R-:W-:-:S07]  /*af10*/  LOP3.LUT R46, R5, R3, R46, 0xfe, !PT ;  /* 0x00000003052e7212 */ /* 0x000fce00078efe2e */
.L_x_27040:
[----:B------:R-:W-:Y:S05]  /*af20*/  BSYNC B0 ;  /* 0x0000000000007941 */ /* 0x000fea0003800000 */
.L_x_27039:
[----:B------:R-:W0:Y:S01]  /*af30*/  F2I.S64.TRUNC R46, R46 ;  /* 0x0000002e002e7311 */ /* 0x000e22000020d900 */
[----:B------:R-:W-:Y:S05]  /*af40*/  BRA `(.L_x_27024) ;  /* 0x00000004000c7947 */ /* 0x000fea0003800000 */
.L_x_27037:
        /* <DEDUP_REMOVED lines=21> */
.L_x_27046:
[----:B------:R-:W-:Y:S05]  /*b0a0*/  BSYNC B1 ;  /* 0x0000000000017941 */ /* 0x000fea0003800000 */
.L_x_27045:
[----:B------:R-:W-:Y:S01]  /*b0b0*/  IMAD.SHL.U32 R3, R3, 0x200000, RZ ;  /* 0x0020000003037824 */ /* 0x000fe200078e00ff */
[----:B------:R-:W-:-:S04]  /*b0c0*/  LEA R5, R0, 0x37800000, 0x17 ;  /* 0x3780000000057811 */ /* 0x000fc800078eb8ff */
[----:B------:R-:W-:-:S07]  /*b0d0*/  LOP3.LUT R46, R5, R3, R46, 0xfe, !PT ;  /* 0x00000003052e7212 */ /* 0x000fce00078efe2e */
.L_x_27044:
[----:B------:R-:W-:Y:S05]  /*b0e0*/  BSYNC B0 ;  /* 0x0000000000007941 */ /* 0x000fea0003800000 */
.L_x_27043:
[----:B------:R-:W0:Y:S01]  /*b0f0*/  F2I.S64.TRUNC R46, R46 ;  /* 0x0000002e002e7311 */ /* 0x000e22000020d900 */
[----:B------:R-:W-:Y:S05]  /*b100*/  BRA `(.L_x_27024) ;  /* 0x00000000009c7947 */ /* 0x000fea0003800000 */
.L_x_27036:
        /* <DEDUP_REMOVED lines=14> */
.L_x_27050:
[----:B------:R-:W-:Y:S05]  /*b1f0*/  BSYNC B0 ;  /* 0x0000000000007941 */ /* 0x000fea0003800000 */
.L_x_27049:
[----:B------:R-:W0:Y:S01]  /*b200*/  F2I.S64.TRUNC R46, R46 ;  /* 0x0000002e002e7311 */ /* 0x000e22000020d900 */
[----:B------:R-:W-:Y:S05]  /*b210*/  BRA `(.L_x_27024) ;  /* 0x0000000000587947 */ /* 0x000fea0003800000 */
.L_x_27023:
        /* <DEDUP_REMOVED lines=16> */
.L_x_27051:
[----:B------:R-:W-:Y:S01]  /*b320*/  CS2R R46, SRZ ;  /* 0x00000000002e7805 */ /* 0x000fe2000001ff00 */
[----:B------:R-:W-:Y:S06]  /*b330*/  BRA `(.L_x_27024) ;  /* 0x0000000000107947 */ /* 0x000fec0003800000 */
.L_x_27048:
[----:B------:R0:W5:Y:S01]  /*b340*/  LDG.E.64 R46, desc[UR36][R4.64] ;  /* 0x00000024042e7981 */ /* 0x000162000c1e1b00 */
[----:B------:R-:W-:Y:S05]  /*b350*/  BRA `(.L_x_27024) ;  /* 0x0000000000087947 */ /* 0x000fea0003800000 */
.L_x_27047:
[----:B------:R0:W5:Y:S01]  /*b360*/  LDG.E R46, desc[UR36][R4.64] ;  /* 0x00000024042e7981 */ /* 0x000162000c1e1900 */
[----:B------:R-:W-:-:S07]  /*b370*/  IMAD.MOV.U32 R47, RZ, RZ, RZ ;  /* 0x000000ffff2f7224 */ /* 0x000fce00078e00ff */
.L_x_27024:
        /* <DEDUP_REMOVED lines=19> */
.L_x_27055:
[----:B------:R0:W5:Y:S01]  /*b4b0*/  LDG.E.U8 R22, desc[UR36][R4.64] ;  /* 0x0000002404167981 */ /* 0x000162000c1e1100 */
[----:B------:R-:W-:Y:S01]  /*b4c0*/  IMAD.MOV.U32 R23, RZ, RZ, RZ ;  /* 0x000000ffff177224 */ /* 0x000fe200078e00ff */
[----:B------:R-:W-:Y:S06]  /*b4d0*/  BRA `(.L_x_27057) ;  /* 0x0000000c00487947 */ /* 0x000fec0003800000 */
.L_x_27054:
        /* <DEDUP_REMOVED lines=8> */
.L_x_27059:
[----:B------:R-:W2:Y:S02]  /*b560*/  LDG.E R22, desc[UR36][R4.64] ;  /* 0x0000002404167981 */ /* 0x000ea4000c1e1900 */
[----:B--2---:R-:W-:Y:S01]  /*b570*/  SHF.R.S32.HI R23, RZ, 0x1f, R22 ;  /* 0x0000001fff177819 */ /* 0x004fe20000011416 */
[----:B------:R-:W-:Y:S06]  /*b580*/  BRA `(.L_x_27057) ;  /* 0x0000000c001c7947 */ /* 0x000fec0003800000 */
.L_x_27058:
[----:B------:R-:W2:Y:S02]  /*b590*/  LDG.E.S16 R22, desc[UR36][R4.64] ;  /* 0x0000002404167981 */ /* 0x000ea4000c1e1700 */
[----:B--2---:R-:W-:Y:S01]  /*b5a0*/  SHF.R.S32.HI R23, RZ, 0x1f, R22 ;  /* 0x0000001fff177819 */ /* 0x004fe20000011416 */
[----:B------:R-:W-:Y:S06]  /*b5b0*/  BRA `(.L_x_27057) ;  /* 0x0000000c00107947 */ /* 0x000fec0003800000 */
.L_x_27053:
        /* <DEDUP_REMOVED lines=9> */
.L_x_27061:
[----:B------:R-:W2:Y:S02]  /*b650*/  LDG.E.U16 R4, desc[UR36][R4.64] ;  /* 0x0000002404047981 */ /* 0x000ea4000c1e1500 */
[----:B--2---:R-:W-:-:S06]  /*b660*/  HADD2.F32 R22, -RZ, R4.H0_H0 ;  /* 0x20000004ff167230 */ /* 0x004fcc0000004100 */
[----:B------:R-:W0:Y:S01]  /*b670*/  F2I.S64.TRUNC R22, R22 ;  /* 0x0000001600167311 */ /* 0x000e22000020d900 */
[----:B------:R-:W-:Y:S05]  /*b680*/  BRA `(.L_x_27057) ;  /* 0x0000000800dc7947 */ /* 0x000fea0003800000 */
.L_x_27060:
        /* <DEDUP_REMOVED lines=9> */
.L_x_27063:
[----:B------:R-:W2:Y:S02]  /*b720*/  LDG.E.U16 R4, desc[UR36][R4.64] ;  /* 0x0000002404047981 */ /* 0x000ea4000c1e1500 */
[----:B--2---:R-:W-:-:S06]  /*b730*/  HADD2.F32 R22, -RZ, R4.H0_H0 ;  /* 0x20000004ff167230 */ /* 0x004fcc0000004100 */
[----:B------:R-:W0:Y:S01]  /*b740*/  F2I.S64.TRUNC R22, R22 ;  /* 0x0000001600167311 */ /* 0x000e22000020d900 */
[----:B------:R-:W-:Y:S05]  /*b750*/  BRA `(.L_x_27057) ;  /* 0x0000000800a87947 */ /* 0x000fea0003800000 */
.L_x_27062:
[----:B------:R-:W2:Y:S02]  /*b760*/  LDG.E.64 R4, desc[UR36][R4.64] ;  /* 0x0000002404047981 */ /* 0x000ea4000c1e1b00 */
[----:B--2---:R0:W1:Y:S01]  /*b770*/  F2I.S64.F64.TRUNC R22, R4 ;  /* 0x0000000400167311 */ /* 0x004062000030d900 */
[----:B------:R-:W-:Y:S05]  /*b780*/  BRA `(.L_x_27057) ;  /* 0x00000008009c7947 */ /* 0x000fea0003800000 */
.L_x_27052:
        /* <DEDUP_REMOVED lines=13> */
.L_x_27066:
[----:B------:R-:W2:Y:S02]  /*b860*/  LDG.E.64 R4, desc[UR36][R4.64] ;  /* 0x0000002404047981 */ /* 0x000ea4000c1e1b00 */
[----:B--2---:R0:W1:Y:S01]  /*b870*/  F2I.S64.F64.TRUNC R22, R4 ;  /* 0x0000000400167311 */ /* 0x004062000030d900 */
[----:B------:R-:W-:Y:S05]  /*b880*/  BRA `(.L_x_27057) ;  /* 0x00000008005c7947 */ /* 0x000fea0003800000 */
.L_x_27065:
        /* <DEDUP_REMOVED lines=27> */
.L_x_27068:
        /* <DEDUP_REMOVED lines=14> */
.L_x_27067:
[----:B------:R-:W2:Y:S02]  /*bb20*/  LDG.E.U16 R22, desc[UR36][R4.64] ;  /* 0x0000002404167981 */ /* 0x000ea4000c1e1500 */
[----:B--2---:R-:W-:-:S06]  /*bb30*/  IMAD.U32 R22, R22, 0x10000, RZ ;  /* 0x0001000016167824 */ /* 0x004fcc00078e00ff */
[----:B------:R-:W0:Y:S01]  /*bb40*/  F2I.S64.TRUNC R22, R22 ;  /* 0x0000001600167311 */ /* 0x000e22000020d900 */
[----:B------:R-:W-:Y:S05]  /*bb50*/  BRA `(.L_x_27057) ;  /* 0x0000000400a87947 */ /* 0x000fea0003800000 */
.L_x_27064:
        /* <DEDUP_REMOVED lines=11> */
.L_x_27071:
        /* <DEDUP_REMOVED lines=21> */
.L_x_27075:
[----:B------:R-:W-:Y:S05]  /*bd60*/  BSYNC B1 ;  /* 0x0000000000017941 */ /* 0x000fea0003800000 */
.L_x_27074:
[----:B------:R-:W-:Y:S01]  /*bd70*/  IMAD.SHL.U32 R3, R3, 0x100000, RZ ;  /* 0x0010000003037824 */ /* 0x000fe200078e00ff */
[----:B------:R-:W-:-:S04]  /*bd80*/  LEA R5, R0, 0x3b800000, 0x17 ;  /* 0x3b80000000057811 */ /* 0x000fc800078eb8ff */
[----:B------:R-:W-:-:S07]  /*bd90*/  LOP3.LUT R22, R5, R3, R22, 0xfe, !PT ;  /* 0x0000000305167212 */ /* 0x000fce00078efe16 */
.L_x_27073:
[----:B------:R-:W-:Y:S05]  /*bda0*/  BSYNC B0 ;  /* 0x0000000000007941 */ /* 0x000fea0003800000 */
.L_x_27072:
[----:B------:R-:W0:Y:S01]  /*bdb0*/  F2I.S64.TRUNC R22, R22 ;  /* 0x0000001600167311 */ /* 0x000e22000020d900 */
[----:B------:R-:W-:Y:S05]  /*bdc0*/  BRA `(.L_x_27057) ;  /* 0x00000004000c7947 */ /* 0x000fea0003800000 */
.L_x_27070:
        /* <DEDUP_REMOVED lines=21> */
.L_x_27079:
[----:B------:R-:W-:Y:S05]  /*bf20*/  BSYNC B1 ;  /* 0x0000000000017941 */ /* 0x000fea0003800000 */
.L_x_27078:
[----:B------:R-:W-:Y:S01]  /*bf30*/  IMAD.SHL.U32 R3, R3, 0x200000, RZ ;  /* 0x0020000003037824 */ /* 0x000fe200078e00ff */
[----:B------:R-:W-:-:S04]  /*bf40*/  LEA R5, R0, 0x37800000, 0x17 ;  /* 0x3780000000057811 */ /* 0x000fc800078eb8ff */
[----:B------:R-:W-:-:S07]  /*bf50*/  LOP3.LUT R22, R5, R3, R22, 0xfe, !PT ;  /* 0x0000000305167212 */ /* 0x000fce00078efe16 */
.L_x_27077:
[----:B------:R-:W-:Y:S05]  /*bf60*/  BSYNC B0 ;  /* 0x0000000000007941 */ /* 0x000fea0003800000 */
.L_x_27076:
[----:B------:R-:W0:Y:S01]  /*bf70*/  F2I.S64.TRUNC R22, R22 ;  /* 0x0000001600167311 */ /* 0x000e22000020d900 */
[----:B------:R-:W-:Y:S05]  /*bf80*/  BRA `(.L_x_27057) ;  /* 0x00000000009c7947 */ /* 0x000fea0003800000 */
.L_x_27069:
        /* <DEDUP_REMOVED lines=14> */
.L_x_27083:
[----:B------:R-:W-:Y:S05]  /*c070*/  BSYNC B0 ;  /* 0x0000000000007941 */ /* 0x000fea0003800000 */
.L_x_27082:
[----:B------:R-:W0:Y:S01]  /*c080*/  F2I.S64.TRUNC R22, R22 ;  /* 0x0000001600167311 */ /* 0x000e22000020d900 */
[----:B------:R-:W-:Y:S05]  /*c090*/  BRA `(.L_x_27057) ;  /* 0x0000000000587947 */ /* 0x000fea0003800000 */
.L_x_27056:
        /* <DEDUP_REMOVED lines=16> */
.L_x_27084:
[----:B------:R-:W-:Y:S01]  /*c1a0*/  CS2R R22, SRZ ;  /* 0x0000000000167805 */ /* 0x000fe2000001ff00 */
[----:B------:R-:W-:Y:S06]  /*c1b0*/  BRA `(.L_x_27057) ;  /* 0x0000000000107947 */ /* 0x000fec0003800000 */
.L_x_27081:
[----:B------:R0:W5:Y:S01]  /*c1c0*/  LDG.E.64 R22, desc[UR36][R4.64] ;  /* 0x0000002404167981 */ /* 0x000162000c1e1b00 */
[----:B------:R-:W-:Y:S05]  /*c1d0*/  BRA `(.L_x_27057) ;  /* 0x0000000000087947 */ /* 0x000fea0003800000 */
.L_x_27080:
[----:B------:R0:W5:Y:S01]  /*c1e0*/  LDG.E R22, desc[UR36][R4.64] ;  /* 0x0000002404167981 */ /* 0x000162000c1e1900 */
[----:B------:R-:W-:-:S07]  /*c1f0*/  IMAD.MOV.U32 R23, RZ, RZ, RZ ;  /* 0x000000ffff177224 */ /* 0x000fce00078e00ff */
.L_x_27057:
        /* <DEDUP_REMOVED lines=21> */
.L_x_27088:
[----:B------:R0:W5:Y:S01]  /*c350*/  LDG.E.U8 R18, desc[UR36][R4.64] ;  /* 0x0000002404127981 */ /* 0x000162000c1e1100 */
[----:B------:R-:W-:Y:S01]  /*c360*/  IMAD.MOV.U32 R19, RZ, RZ, RZ ;  /* 0x000000ffff137224 */ /* 0x000fe200078e00ff */
[----:B------:R-:W-:Y:S06]  /*c370*/  BRA `(.L_x_27090) ;  /* 0x0000000c00487947 */ /* 0x000fec0003800000 */
.L_x_27087:
        /* <DEDUP_REMOVED lines=8> */
.L_x_27092:
[----:B------:R-:W3:Y:S02]  /*c400*/  LDG.E R18, desc[UR36][R4.64] ;  /* 0x0000002404127981 */ /* 0x000ee4000c1e1900 */
[----:B---3--:R-:W-:Y:S01]  /*c410*/  SHF.R.S32.HI R19, RZ, 0x1f, R18 ;  /* 0x0000001fff137819 */ /* 0x008fe20000011412 */
[----:B------:R-:W-:Y:S06]  /*c420*/  BRA `(.L_x_27090) ;  /* 0x0000000c001c7947 */ /* 0x000fec0003800000 */
.L_x_27091:
[----:B------:R-:W3:Y:S02]  /*c430*/  LDG.E.S16 R18, desc[UR36][R4.64] ;  /* 0x0000002404127981 */ /* 0x000ee4000c1e1700 */
[----:B---3--:R-:W-:Y:S01]  /*c440*/  SHF.R.S32.HI R19, RZ, 0x1f, R18 ;  /* 0x0000001fff137819 */ /* 0x008fe20000011412 */
[----:B------:R-:W-:Y:S06]  /*c450*/  BRA `(.L_x_27090) ;  /* 0x0000000c00107947 */ /* 0x000fec0003800000 */
.L_x_27086:
        /* <DEDUP_REMOVED lines=9> */
.L_x_27094:
[----:B------:R-:W3:Y:S02]  /*c4f0*/  LDG.E.U16 R4, desc[UR36][R4.64] ;  /* 0x0000002404047981 */ /* 0x000ee4000c1e1500 */
[----:B---3--:R-:W-:-:S06]  /*c500*/  HADD2.F32 R18, -RZ, R4.H0_H0 ;  /* 0x20000004ff127230 */ /* 0x008fcc0000004100 */
[----:B------:R-:W0:Y:S01]  /*c510*/  F2I.S64.TRUNC R18, R18 ;  /* 0x0000001200127311 */ /* 0x000e22000020d900 */
[----:B------:R-:W-:Y:S05]  /*c520*/  BRA `(.L_x_27090) ;  /* 0x0000000800dc7947 */ /* 0x000fea0003800000 */
.L_x_27093:
        /* <DEDUP_REMOVED lines=9> */
.L_x_27096:
[----:B------:R-:W3:Y:S02]  /*c5c0*/  LDG.E.U16 R4, desc[UR36][R4.64] ;  /* 0x0000002404047981 */ /* 0x000ee4000c1e1500 */
[----:B---3--:R-:W-:-:S06]  /*c5d0*/  HADD2.F32 R18, -RZ, R4.H0_H0 ;  /* 0x20000004ff127230 */ /* 0x008fcc0000004100 */
[----:B------:R-:W0:Y:S01]  /*c5e0*/  F2I.S64.TRUNC R18, R18 ;  /* 0x0000001200127311 */ /* 0x000e22000020d900 */
[----:B------:R-:W-:Y:S05]  /*c5f0*/  BRA `(.L_x_27090) ;  /* 0x0000000800a87947 */ /* 0x000fea0003800000 */
.L_x_27095:
[----:B------:R-:W3:Y:S02]  /*c600*/  LDG.E.64 R4, desc[UR36][R4.64] ;  /* 0x0000002404047981 */ /* 0x000ee4000c1e1b00 */
[----:B---3--:R0:W3:Y:S01]  /*c610*/  F2I.S64.F64.TRUNC R18, R4 ;  /* 0x0000000400127311 */ /* 0x0080e2000030d900 */
[----:B------:R-:W-:Y:S05]  /*c620*/  BRA `(.L_x_27090) ;  /* 0x00000008009c7947 */ /* 0x000fea0003800000 */
.L_x_27085:
        /* <DEDUP_REMOVED lines=13> */
.L_x_27099:
[----:B------:R-:W3:Y:S02]  /*c700*/  LDG.E.64 R4, desc[UR36][R4.64] ;  /* 0x0000002404047981 */ /* 0x000ee4000c1e1b00 */
[----:B---3--:R0:W3:Y:S01]  /*c710*/  F2I.S64.F64.TRUNC R18, R4 ;  /* 0x0000000400127311 */ /* 0x0080e2000030d900 */
[----:B------:R-:W-:Y:S05]  /*c720*/  BRA `(.L_x_27090) ;  /* 0x00000008005c7947 */ /* 0x000fea0003800000 */
.L_x_27098:
        /* <DEDUP_REMOVED lines=27> */
.L_x_27101:
        /* <DEDUP_REMOVED lines=14> */
.L_x_27100:
[----:B------:R-:W3:Y:S02]  /*c9c0*/  LDG.E.U16 R18, desc[UR36][R4.64] ;  /* 0x0000002404127981 */ /* 0x000ee4000c1e1500 */
[----:B---3--:R-:W-:-:S06]  /*c9d0*/  IMAD.U32 R18, R18, 0x10000, RZ ;  /* 0x0001000012127824 */ /* 0x008fcc00078e00ff */
[----:B------:R-:W0:Y:S01]  /*c9e0*/  F2I.S64.TRUNC R18, R18 ;  /* 0x0000001200127311 */ /* 0x000e22000020d900 */
[----:B------:R-:W-:Y:S05]  /*c9f0*/  BRA `(.L_x_27090) ;  /* 0x0000000400a87947 */ /* 0x000fea0003800000 */
.L_x_27097:
        /* <DEDUP_REMOVED lines=11> */
.L_x_27104:
        /* <DEDUP_REMOVED lines=21> */
.L_x_27108:
[----:B------:R-:W-:Y:S05]  /*cc00*/  BSYNC B1 ;  /* 0x0000000000017941 */ /* 0x000fea0003800000 */
.L_x_27107:
[----:B------:R-:W-:Y:S01]  /*cc10*/  IMAD.SHL.U32 R3, R3, 0x100000, RZ ;  /* 0x0010000003037824 */ /* 0x000fe200078e00ff */
[----:B------:R-:W-:-:S04]  /*cc20*/  LEA R5, R0, 0x3b800000, 0x17 ;  /* 0x3b80000000057811 */ /* 0x000fc800078eb8ff */
[----:B------:R-:W-:-:S07]  /*cc30*/  LOP3.LUT R18, R5, R3, R18, 0xfe, !PT ;  /* 0x0000000305127212 */ /* 0x000fce00078efe12 */
.L_x_27106:
[----:B------:R-:W-:Y:S05]  /*cc40*/  BSYNC B0 ;  /* 0x0000000000007941 */ /* 0x000fea0003800000 */
.L_x_27105:
[----:B------:R-:W0:Y:S01]  /*cc50*/  F2I.S64.TRUNC R18, R18 ;  /* 0x0000001200127311 */ /* 0x000e22000020d900 */
[----:B------:R-:W-:Y:S05]  /*cc60*/  BRA `(.L_x_27090) ;  /* 0x00000004000c7947 */ /* 0x000fea0003800000 */
.L_x_27103:
        /* <DEDUP_REMOVED lines=21> */
.L_x_27112:
[----:B------:R-:W-:Y:S05]  /*cdc0*/  BSYNC B1 ;  /* 0x0000000000017941 */ /* 0x000fea0003800000 */
.L_x_27111:
[----:B------:R-:W-:Y:S01]  /*cdd0*/  IMAD.SHL.U32 R3, R3, 0x200000, RZ ;  /* 0x0020000003037824 */ /* 0x000fe200078e00ff */
[----:B------:R-:W-:-:S04]  /*cde0*/  LEA R5, R0, 0x37800000, 0x17 ;  /* 0x3780000000057811 */ /* 0x000fc800078eb8ff */
[----:B------:R-:W-:-:S07]  /*cdf0*/  LOP3.LUT R18, R5, R3, R18, 0xfe, !PT ;  /* 0x0000000305127212 */ /* 0x000fce00078efe12 */
.L_x_27110:
[----:B------:R-:W-:Y:S05]  /*ce00*/  BSYNC B0 ;  /* 0x0000000000007941 */ /* 0x000fea0003800000 */
.L_x_27109:
[----:B------:R-:W0:Y:S01]  /*ce10*/  F2I.S64.TRUNC R18, R18 ;  /* 0x0000001200127311 */ /* 0x000e22000020d900 */
[----:B------:R-:W-:Y:S05]  /*ce20*/  BRA `(.L_x_27090) ;  /* 0x00000000009c7947 */ /* 0x000fea0003800000 */
.L_x_27102:
        /* <DEDUP_REMOVED lines=14> */
.L_x_27116:
[----:B------:R-:W-:Y:S05]  /*cf10*/  BSYNC B0 ;  /* 0x0000000000007941 */ /* 0x000fea0003800000 */
.L_x_27115:
[----:B------:R-:W0:Y:S01]  /*cf20*/  F2I.S64.TRUNC R18, R18 ;  /* 0x0000001200127311 */ /* 0x000e22000020d900 */
[----:B------:R-:W-:Y:S05]  /*cf30*/  BRA `(.L_x_27090) ;  /* 0x0000000000587947 */ /* 0x000fea0003800000 */
.L_x_27089:
        /* <DEDUP_REMOVED lines=16> */
.L_x_27117:
[----:B------:R-:W-:Y:S01]  /*d040*/  CS2R R18, SRZ ;  /* 0x0000000000127805 */ /* 0x000fe2000001ff00 */
[----:B------:R-:W-:Y:S06]  /*d050*/  BRA `(.L_x_27090) ;  /* 0x0000000000107947 */ /* 0x000fec0003800000 */
.L_x_27114:
[----:B------:R0:W5:Y:S01]  /*d060*/  LDG.E.64 R18, desc[UR36][R4.64] ;  /* 0x0000002404127981 */ /* 0x000162000c1e1b00 */
[----:B------:R-:W-:Y:S05]  /*d070*/  BRA `(.L_x_27090) ;  /* 0x0000000000087947 */ /* 0x000fea0003800000 */
.L_x_27113:
[----:B------:R0:W5:Y:S01]  /*d080*/  LDG.E R18, desc[UR36][R4.64] ;  /* 0x0000002404127981 */ /* 0x000162000c1e1900 */
[----:B------:R-:W-:-:S07]  /*d090*/  IMAD.MOV.U32 R19, RZ, RZ, RZ ;  /* 0x000000ffff137224 */ /* 0x000fce00078e00ff */
.L_x_27090:
        /* <DEDUP_REMOVED lines=21> */
.L_x_27121:
[----:B------:R0:W5:Y:S01]  /*d1f0*/  LDG.E.U8 R16, desc[UR36][R4.64] ;  /* 0x0000002404107981 */ /* 0x000162000c1e1100 */
[----:B------:R-:W-:Y:S01]  /*d200*/  IMAD.MOV.U32 R17, RZ, RZ, RZ ;  /* 0x000000ffff117224 */ /* 0x000fe200078e00ff */
[----:B------:R-:W-:Y:S06]  /*d210*/  BRA `(.L_x_27123) ;  /* 0x0000000c00487947 */ /* 0x000fec0003800000 */
.L_x_27120:
        /* <DEDUP_REMOVED lines=8> */
.L_x_27125:
[----:B------:R-:W3:Y:S02]  /*d2a0*/  LDG.E R16, desc[UR36][R4.64] ;  /* 0x0000002404107981 */ /* 0x000ee4000c1e1900 */
[----:B---3--:R-:W-:Y:S01]  /*d2b0*/  SHF.R.S32.HI R17, RZ, 0x1f, R16 ;  /* 0x0000001fff117819 */ /* 0x008fe20000011410 */
[----:B------:R-:W-:Y:S06]  /*d2c0*/  BRA `(.L_x_27123) ;  /* 0x0000000c001c7947 */ /* 0x000fec0003800000 */
.L_x_27124:
[----:B------:R-:W3:Y:S02]  /*d2d0*/  LDG.E.S16 R16, desc[UR36][R4.64] ;  /* 0x0000002404107981 */ /* 0x000ee4000c1e1700 */
[----:B---3--:R-:W-:Y:S01]  /*d2e0*/  SHF.R.S32.HI R17, RZ, 0x1f, R16 ;  /* 0x0000001fff117819 */ /* 0x008fe20000011410 */
[----:B------:R-:W-:Y:S06]  /*d2f0*/  BRA `(.L_x_27123) ;  /* 0x0000000c00107947 */ /* 0x000fec0003800000 */
.L_x_27119:
        /* <DEDUP_REMOVED lines=9> */
.L_x_27127:
[----:B------:R-:W3:Y:S02]  /*d390*/  LDG.E.U16 R4, desc[UR36][R4.64] ;  /* 0x0000002404047981 */ /* 0x000ee4000c1e1500 */
[----:B---3--:R-:W-:-:S06]  /*d3a0*/  HADD2.F32 R16, -RZ, R4.H0_H0 ;  /* 0x20000004ff107230 */ /* 0x008fcc0000004100 */
[----:B------:R-:W0:Y:S01]  /*d3b0*/  F2I.S64.TRUNC R16, R16 ;  /* 0x0000001000107311 */ /* 0x000e22000020d900 */
[----:B------:R-:W-:Y:S05]  /*d3c0*/  BRA `(.L_x_27123) ;  /* 0x0000000800dc7947 */ /* 0x000fea0003800000 */
.L_x_27126:
        /* <DEDUP_REMOVED lines=9> */
.L_x_27129:
[----:B------:R-:W3:Y:S02]  /*d460*/  LDG.E.U16 R4, desc[UR36][R4.64] ;  /* 0x0000002404047981 */ /* 0x000ee4000c1e1500 */
[----:B---3--:R-:W-:-:S06]  /*d470*/  HADD2.F32 R16, -RZ, R4.H0_H0 ;  /* 0x20000004ff107230 */ /* 0x008fcc0000004100 */
[----:B------:R-:W0:Y:S01]  /*d480*/  F2I.S64.TRUNC R16, R16 ;  /* 0x0000001000107311 */ /* 0x000e22000020d900 */
[----:B------:R-:W-:Y:S05]  /*d490*/  BRA `(.L_x_27123) ;  /* 0x0000000800a87947 */ /* 0x000fea0003800000 */
.L_x_27128:
[----:B------:R-:W3:Y:S02]  /*d4a0*/  LDG.E.64 R4, desc[UR36][R4.64] ;  /* 0x0000002404047981 */ /* 0x000ee4000c1e1b00 */
[----:B---3--:R0:W1:Y:S01]  /*d4b0*/  F2I.S64.F64.TRUNC R16, R4 ;  /* 0x0000000400107311 */ /* 0x008062000030d900 */
[----:B------:R-:W-:Y:S05]  /*d4c0*/  BRA `(.L_x_27123) ;  /* 0x00000008009c7947 */ /* 0x000fea0003800000 */
.L_x_27118:
        /* <DEDUP_REMOVED lines=13> */
.L_x_27132:
[----:B------:R-:W3:Y:S02]  /*d5a0*/  LDG.E.64 R4, desc[UR36][R4.64] ;  /* 0x0000002404047981 */ /* 0x000ee4000c1e1b00 */
[----:B---3--:R0:W1:Y:S01]  /*d5b0*/  F2I.S64.F64.TRUNC R16, R4 ;  /* 0x0000000400107311 */ /* 0x008062000030d900 */
[----:B------:R-:W-:Y:S05]  /*d5c0*/  BRA `(.L_x_27123) ;  /* 0x00000008005c7947 */ /* 0x000fea0003800000 */
.L_x_27131:
        /* <DEDUP_REMOVED lines=27> */
.L_x_27134:
        /* <DEDUP_REMOVED lines=14> */
.L_x_27133:
[----:B------:R-:W3:Y:S02]  /*d860*/  LDG.E.U16 R16, desc[UR36][R4.64] ;  /* 0x0000002404107981 */ /* 0x000ee4000c1e1500 */
[----:B---3--:R-:W-:-:S06]  /*d870*/  IMAD.U32 R16, R16, 0x10000, RZ ;  /* 0x0001000010107824 */ /* 0x008fcc00078e00ff */
[----:B------:R-:W0:Y:S01]  /*d880*/  F2I.S64.TRUNC R16, R16 ;  /* 0x0000001000107311 */ /* 0x000e22000020d900 */
[----:B------:R-:W-:Y:S05]  /*d890*/  BRA `(.L_x_27123) ;  /* 0x0000000400a87947 */ /* 0x000fea0003800000 */
.L_x_27130:
        /* <DEDUP_REMOVED lines=11> */
.L_x_27137:
        /* <DEDUP_REMOVED lines=21> */
.L_x_27141:
[----:B------:R-:W-:Y:S05]  /*daa0*/  BSYNC B1 ;  /* 0x0000000000017941 */ /* 0x000fea0003800000 */
.L_x_27140:
[----:B------:R-:W-:Y:S01]  /*dab0*/  IMAD.SHL.U32 R3, R3, 0x100000, RZ ;  /* 0x0010000003037824 */ /* 0x000fe200078e00ff */
[----:B------:R-:W-:-:S04]  /*dac0*/  LEA R5, R0, 0x3b800000, 0x17 ;  /* 0x3b80000000057811 */ /* 0x000fc800078eb8ff */
[----:B------:R-:W-:-:S07]  /*dad0*/  LOP3.LUT R16, R5, R3, R16, 0xfe, !PT ;  /* 0x0000000305107212 */ /* 0x000fce00078efe10 */
.L_x_27139:
[----:B------:R-:W-:Y:S05]  /*dae0*/  BSYNC B0 ;  /* 0x0000000000007941 */ /* 0x000fea0003800000 */
.L_x_27138:
[----:B------:R-:W0:Y:S01]  /*daf0*/  F2I.S64.TRUNC R16, R16 ;  /* 0x0000001000107311 */ /* 0x000e22000020d900 */
[----:B------:R-:W-:Y:S05]  /*db00*/  BRA `(.L_x_27123) ;  /* 0x00000004000c7947 */ /* 0x000fea0003800000 */
.L_x_27136:
        /* <DEDUP_REMOVED lines=21> */
.L_x_27145:
[----:B------:R-:W-:Y:S05]  /*dc60*/  BSYNC B1 ;  /* 0x0000000000017941 */ /* 0x000fea0003800000 */
.L_x_27144:
[----:B------:R-:W-:Y:S01]  /*dc70*/  IMAD.SHL.U32 R3, R3, 0x200000, RZ ;  /* 0x0020000003037824 */ /* 0x000fe200078e00ff */
[----:B------:R-:W-:-:S04]  /*dc80*/  LEA R5, R0, 0x37800000, 0x17 ;  /* 0x3780000000057811 */ /* 0x000fc800078eb8ff */
[----:B------:R-:W-:-:S07]  /*dc90*/  LOP3.LUT R16, R5, R3, R16, 0xfe, !PT ;  /* 0x0000000305107212 */ /* 0x000fce00078efe10 */
.L_x_27143:
[----:B------:R-:W-:Y:S05]  /*dca0*/  BSYNC B0 ;  /* 0x0000000000007941 */ /* 0x000fea0003800000 */
.L_x_27142:
[----:B------:R-:W4:Y:S01]  /*dcb0*/  F2I.S64.TRUNC R16, R16 ;  /* 0x0000001000107311 */ /* 0x000f22000020d900 */
[----:B------:R-:W-:Y:S05]  /*dcc0*/  BRA `(.L_x_27123) ;  /* 0x00000000009c7947 */ /* 0x000fea0003800000 */
.L_x_27135:
        /* <DEDUP_REMOVED lines=14> */
.L_x_27149:
[----:B------:R-:W-:Y:S05]  /*ddb0*/  BSYNC B0 ;  /* 0x0000000000007941 */ /* 0x000fea0003800000 */
.L_x_27148:
[----:B------:R-:W0:Y:S01]  /*ddc0*/  F2I.S64.TRUNC R16, R16 ;  /* 0x0000001000107311 */ /* 0x000e22000020d900 */
[----:B------:R-:W-:Y:S05]  /*ddd0*/  BRA `(.L_x_27123) ;  /* 0x0000000000587947 */ /* 0x000fea0003800000 */
.L_x_27122:
        /* <DEDUP_REMOVED lines=16> */
.L_x_27150:
[----:B------:R-:W-:Y:S01]  /*dee0*/  CS2R R16, SRZ ;  /* 0x0000000000107805 */ /* 0x000fe2000001ff00 */
[----:B------:R-:W-:Y:S06]  /*def0*/  BRA `(.L_x_27123) ;  /* 0x0000000000107947 */ /* 0x000fec0003800000 */
.L_x_27147:
[----:B------:R1:W5:Y:S01]  /*df00*/  LDG.E.64 R16, desc[UR36][R4.64] ;  /* 0x0000002404107981 */ /* 0x000362000c1e1b00 */
[----:B------:R-:W-:Y:S05]  /*df10*/  BRA `(.L_x_27123) ;  /* 0x0000000000087947 */ /* 0x000fea0003800000 */
.L_x_27146:
[----:B------:R3:W5:Y:S01]  /*df20*/  LDG.E R16, desc[UR36][R4.64] ;  /* 0x0000002404107981 */ /* 0x000762000c1e1900 */
[----:B------:R-:W-:-:S07]  /*df30*/  IMAD.MOV.U32 R17, RZ, RZ, RZ ;  /* 0x000000ffff117224 */ /* 0x000fce00078e00ff */
.L_x_27123:
[----:B------:R-:W-:-:S07]  /*df40*/  VIADD R2, R2, 0x80 ;  /* 0x0000008002027836 */ /* 0x000fce0000000000 */
.L_x_26985:
[----:B------:R-:W-:Y:S05]  /*df50*/  BSYNC B6 ;  /* 0x0000000000067941 */ /* 0x000fea0003800000 */
.L_x_26984:
        /* <DEDUP_REMOVED lines=29> */
.L_x_27156:
[----:B------:R0:W5:Y:S01]  /*e130*/  LDG.E.U8 R44, desc[UR36][R2.64] ;  /* 0x00000024022c7981 */ /* 0x000162000c1e1100 */
[----:B------:R-:W-:Y:S01]  /*e140*/  IMAD.MOV.U32 R45, RZ, RZ, RZ ;  /* 0x000000ffff2d7224 */ /* 0x000fe200078e00ff */
[----:B------:R-:W-:Y:S06]  /*e150*/  BRA `(.L_x_27158) ;  /* 0x0000000c00487947 */ /* 0x000fec0003800000 */
.L_x_27155:
        /* <DEDUP_REMOVED lines=8> */
.L_x_27160:
[----:B------:R-:W3:Y:S02]  /*e1e0*/  LDG.E R44, desc[UR36][R2.64] ;  /* 0x00000024022c7981 */ /* 0x000ee4000c1e1900 */
[----:B---3--:R-:W-:Y:S01]  /*e1f0*/  SHF.R.S32.HI R45, RZ, 0x1f, R44 ;  /* 0x0000001fff2d7819 */ /* 0x008fe2000001142c */
[----:B------:R-:W-:Y:S06]  /*e200*/  BRA `(.L_x_27158) ;  /* 0x0000000c001c7947 */ /* 0x000fec0003800000 */
.L_x_27159:
[----:B------:R-:W3:Y:S02]  /*e210*/  LDG.E.S16 R44, desc[UR36][R2.64] ;  /* 0x00000024022c7981 */ /* 0x000ee4000c1e1700 */
[----:B---3--:R-:W-:Y:S01]  /*e220*/  SHF.R.S32.HI R45, RZ, 0x1f, R44 ;  /* 0x0000001fff2d7819 */ /* 0x008fe2000001142c */
[----:B------:R-:W-:Y:S06]  /*e230*/  BRA `(.L_x_27158) ;  /* 0x0000000c00107947 */ /* 0x000fec0003800000 */
.L_x_27154:
        /* <DEDUP_REMOVED lines=9> */
.L_x_27162:
[----:B------:R-:W3:Y:S02]  /*e2d0*/  LDG.E.U16 R2, desc[UR36][R2.64] ;  /* 0x0000002402027981 */ /* 0x000ee4000c1e1500 */
[----:B---3--:R-:W-:-:S06]  /*e2e0*/  HADD2.F32 R44, -RZ, R2.H0_H0 ;  /* 0x20000002ff2c7230 */ /* 0x008fcc0000004100 */
[----:B------:R-:W0:Y:S01]  /*e2f0*/  F2I.S64.TRUNC R44, R44 ;  /* 0x0000002c002c7311 */ /* 0x000e22000020d900 */
[----:B------:R-:W-:Y:S05]  /*e300*/  BRA `(.L_x_27158) ;  /* 0x0000000800dc7947 */ /* 0x000fea0003800000 */
.L_x_27161:
        /* <DEDUP_REMOVED lines=9> */
.L_x_27164:
[----:B------:R-:W3:Y:S02]  /*e3a0*/  LDG.E.U16 R2, desc[UR36][R2.64] ;  /* 0x0000002402027981 */ /* 0x000ee4000c1e1500 */
[----:B---3--:R-:W-:-:S06]  /*e3b0*/  HADD2.F32 R44, -RZ, R2.H0_H0 ;  /* 0x20000002ff2c7230 */ /* 0x008fcc0000004100 */
[----:B------:R-:W0:Y:S01]  /*e3c0*/  F2I.S64.TRUNC R44, R44 ;  /* 0x0000002c002c7311 */ /* 0x000e22000020d900 */
[----:B------:R-:W-:Y:S05]  /*e3d0*/  BRA `(.L_x_27158) ;  /* 0x0000000800a87947 */ /* 0x000fea0003800000 */
.L_x_27163:
[----:B------:R-:W3:Y:S02]  /*e3e0*/  LDG.E.64 R2, desc[UR36][R2.64] ;  /* 0x0000002402027981 */ /* 0x000ee4000c1e1b00 */
[----:B---3--:R0:W1:Y:S01]  /*e3f0*/  F2I.S64.F64.TRUNC R44, R2 ;  /* 0x00000002002c7311 */ /* 0x008062000030d900 */
[----:B------:R-:W-:Y:S05]  /*e400*/  BRA `(.L_x_27158) ;  /* 0x00000008009c7947 */ /* 0x000fea0003800000 */
.L_x_27153:
        /* <DEDUP_REMOVED lines=13> */
.L_x_27167:
[----:B------:R-:W3:Y:S02]  /*e4e0*/  LDG.E.64 R2, desc[UR36][R2.64] ;  /* 0x0000002402027981 */ /* 0x000ee4000c1e1b00 */
[----:B---3--:R0:W1:Y:S01]  /*e4f0*/  F2I.S64.F64.TRUNC R44, R2 ;  /* 0x00000002002c7311 */ /* 0x008062000030d900 */
[----:B------:R-:W-:Y:S05]  /*e500*/  BRA `(.L_x_27158) ;  /* 0x00000008005c7947 */ /* 0x000fea0003800000 */
.L_x_27166:
        /* <DEDUP_REMOVED lines=27> */
.L_x_27169:
        /* <DEDUP_REMOVED lines=14> */
.L_x_27168:
[----:B------:R-:W3:Y:S02]  /*e7a0*/  LDG.E.U16 R44, desc[UR36][R2.64] ;  /* 0x00000024022c7981 */ /* 0x000ee4000c1e1500 */
[----:B---3--:R-:W-:-:S06]  /*e7b0*/  IMAD.U32 R44, R44, 0x10000, RZ ;  /* 0x000100002c2c7824 */ /* 0x008fcc00078e00ff */
[----:B------:R-:W3:Y:S01]  /*e7c0*/  F2I.S64.TRUNC R44, R44 ;  /* 0x0000002c002c7311 */ /* 0x000ee2000020d900 */
[----:B------:R-:W-:Y:S05]  /*e7d0*/  BRA `(.L_x_27158) ;  /* 0x0000000400a87947 */ /* 0x000fea0003800000 */
.L_x_27165:
        /* <DEDUP_REMOVED lines=11> */
.L_x_27172:
        /* <DEDUP_REMOVED lines=21> */
.L_x_27176:
[----:B------:R-:W-:Y:S05]  /*e9e0*/  BSYNC B1 ;  /* 0x0000000000017941 */ /* 0x000fea0003800000 */
.L_x_27175:
[----:B------:R-:W-:Y:S01]  /*e9f0*/  IMAD.SHL.U32 R2, R2, 0x100000, RZ ;  /* 0x0010000002027824 */ /* 0x000fe200078e00ff */
[----:B------:R-:W-:-:S04]  /*ea00*/  LEA R3, R0, 0x3b800000, 0x17 ;  /* 0x3b80000000037811 */ /* 0x000fc800078eb8ff */
[----:B------:R-:W-:-:S07]  /*ea10*/  LOP3.LUT R44, R3, R2, R44, 0xfe, !PT ;  /* 0x00000002032c7212 */ /* 0x000fce00078efe2c */
.L_x_27174:
[----:B------:R-:W-:Y:S05]  /*ea20*/  BSYNC B0 ;  /* 0x0000000000007941 */ /* 0x000fea0003800000 */
.L_x_27173:
[----:B------:R-:W0:Y:S01]  /*ea30*/  F2I.S64.TRUNC R44, R44 ;  /* 0x0000002c002c7311 */ /* 0x000e22000020d900 */
[----:B------:R-:W-:Y:S05]  /*ea40*/  BRA `(.L_x_27158) ;  /* 0x00000004000c7947 */ /* 0x000fea0003800000 */
.L_x_27171:
        /* <DEDUP_REMOVED lines=21> */
.L_x_27180:
[----:B------:R-:W-:Y:S05]  /*eba0*/  BSYNC B1 ;  /* 0x0000000000017941 */ /* 0x000fea0003800000 */
.L_x_27179:
[----:B------:R-:W-:Y:S01]  /*ebb0*/  IMAD.SHL.U32 R2, R2, 0x200000, RZ ;  /* 0x0020000002027824 */ /* 0x000fe200078e00ff */
[----:B------:R-:W-:-:S04]  /*ebc0*/  LEA R3, R0, 0x37800000, 0x17 ;  /* 0x3780000000037811 */ /* 0x000fc800078eb8ff */
[----:B------:R-:W-:-:S07]  /*ebd0*/  LOP3.LUT R44, R3, R2, R44, 0xfe, !PT ;  /* 0x00000002032c7212 */ /* 0x000fce00078efe2c */
.L_x_27178:
[----:B------:R-:W-:Y:S05]  /*ebe0*/  BSYNC B0 ;  /* 0x0000000000007941 */ /* 0x000fea0003800000 */
.L_x_27177:
[----:B------:R-:W0:Y:S01]  /*ebf0*/  F2I.S64.TRUNC R44, R44 ;  /* 0x0000002c002c7311 */ /* 0x000e22000020d900 */
[----:B------:R-:W-:Y:S05]  /*ec00*/  BRA `(.L_x_27158) ;  /* 0x00000000009c7947 */ /* 0x000fea0003800000 */
.L_x_27170:
        /* <DEDUP_REMOVED lines=14> */
.L_x_27184:
[----:B------:R-:W-:Y:S05]  /*ecf0*/  BSYNC B0 ;  /* 0x0000000000007941 */ /* 0x000fea0003800000 */
.L_x_27183:
[----:B------:R-:W0:Y:S01]  /*ed00*/  F2I.S64.TRUNC R44, R44 ;  /* 0x0000002c002c7311 */ /* 0x000e22000020d900 */
[----:B------:R-:W-:Y:S05]  /*ed10*/  BRA `(.L_x_27158) ;  /* 0x0000000000587947 */ /* 0x000fea0003800000 */
.L_x_27157:
        /* <DEDUP_REMOVED lines=16> */
.L_x_27185:
[----:B------:R-:W-:Y:S01]  /*ee20*/  CS2R R44, SRZ ;  /* 0x00000000002c7805 */ /* 0x000fe2000001ff00 */
[----:B------:R-:W-:Y:S06]  /*ee30*/  BRA `(.L_x_27158) ;  /* 0x0000000000107947 */ /* 0x000fec0003800000 */
.L_x_27182:
[----:B------:R0:W5:Y:S01]  /*ee40*/  LDG.E.64 R44, desc[UR36][R2.64] ;  /* 0x00000024022c7981 */ /* 0x000162000c1e1b00 */
[----:B------:R-:W-:Y:S05]  /*ee50*/  BRA `(.L_x_27158) ;  /* 0x0000000000087947 */ /* 0x000fea0003800000 */
.L_x_27181:
[----:B------:R0:W5:Y:S01]  /*ee60*/  LDG.E R44, desc[UR36][R2.64] ;  /* 0x00000024022c7981 */ /* 0x000162000c1e1900 */
[----:B------:R-:W-:-:S07]  /*ee70*/  IMAD.MOV.U32 R45, RZ, RZ, RZ ;  /* 0x000000ffff2d7224 */ /* 0x000fce00078e00ff */
.L_x_27158:
        /* <DEDUP_REMOVED lines=19> */
.L_x_27189:
[----:B------:R0:W5:Y:S01]  /*efb0*/  LDG.E.U8 R34, desc[UR36][R2.64] ;  /* 0x0000002402227981 */ /* 0x000162000c1e1100 */
[----:B------:R-:W-:Y:S01]  /*efc0*/  IMAD.MOV.U32 R35, RZ, RZ, RZ ;  /* 0x000000ffff237224 */ /* 0x000fe200078e00ff */
[----:B------:R-:W-:Y:S06]  /*efd0*/  BRA `(.L_x_27191) ;  /* 0x0000000c00487947 */ /* 0x000fec0003800000 */
.L_x_27188:
        /* <DEDUP_REMOVED lines=8> */
.L_x_27193:
[----:B------:R-:W2:Y:S02]  /*f060*/  LDG.E R34, desc[UR36][R2.64] ;  /* 0x0000002402227981 */ /* 0x000ea4000c1e1900 */
[----:B--2---:R-:W-:Y:S01]  /*f070*/  SHF.R.S32.HI R35, RZ, 0x1f, R34 ;  /* 0x0000001fff237819 */ /* 0x004fe20000011422 */
[----:B------:R-:W-:Y:S06]  /*f080*/  BRA `(.L_x_27191) ;  /* 0x0000000c001c7947 */ /* 0x000fec0003800000 */
.L_x_27192:
[----:B------:R-:W2:Y:S02]  /*f090*/  LDG.E.S16 R34, desc[UR36][R2.64] ;  /* 0x0000002402227981 */ /* 0x000ea4000c1e1700 */
[----:B--2---:R-:W-:Y:S01]  /*f0a0*/  SHF.R.S32.HI R35, RZ, 0x1f, R34 ;  /* 0x0000001fff237819 */ /* 0x004fe20000011422 */
[----:B------:R-:W-:Y:S06]  /*f0b0*/  BRA `(.L_x_27191) ;  /* 0x0000000c00107947 */ /* 0x000fec0003800000 */
.L_x_27187:
        /* <DEDUP_REMOVED lines=9> */
.L_x_27195:
[----:B------:R-:W2:Y:S02]  /*f150*/  LDG.E.U16 R2, desc[UR36][R2.64] ;  /* 0x0000002402027981 */ /* 0x000ea4000c1e1500 */
[----:B--2---:R-:W-:-:S06]  /*f160*/  HADD2.F32 R34, -RZ, R2.H0_H0 ;  /* 0x20000002ff227230 */ /* 0x004fcc0000004100 */
[----:B------:R-:W0:Y:S01]  /*f170*/  F2I.S64.TRUNC R34, R34 ;  /* 0x0000002200227311 */ /* 0x000e22000020d900 */
[----:B------:R-:W-:Y:S05]  /*f180*/  BRA `(.L_x_27191) ;  /* 0x0000000800dc7947 */ /* 0x000fea0003800000 */
.L_x_27194:
        /* <DEDUP_REMOVED lines=9> */
.L_x_27197:
[----:B------:R-:W2:Y:S02]  /*f220*/  LDG.E.U16 R2, desc[UR36][R2.64] ;  /* 0x0000002402027981 */ /* 0x000ea4000c1e1500 */
[----:B--2---:R-:W-:-:S06]  /*f230*/  HADD2.F32 R34, -RZ, R2.H0_H0 ;  /* 0x20000002ff227230 */ /* 0x004fcc0000004100 */
[----:B------:R-:W0:Y:S01]  /*f240*/  F2I.S64.TRUNC R34, R34 ;  /* 0x0000002200227311 */ /* 0x000e22000020d900 */
[----:B------:R-:W-:Y:S05]  /*f250*/  BRA `(.L_x_27191) ;  /* 0x0000000800a87947 */ /* 0x000fea0003800000 */
.L_x_27196:
[----:B------:R-:W2:Y:S02]  /*f260*/  LDG.E.64 R2, desc[UR36][R2.64] ;  /* 0x0000002402027981 */ /* 0x000ea4000c1e1b00 */
[----:B--2---:R0:W2:Y:S01]  /*f270*/  F2I.S64.F64.TRUNC R34, R2 ;  /* 0x0000000200227311 */ /* 0x0040a2000030d900 */
[----:B------:R-:W-:Y:S05]  /*f280*/  BRA `(.L_x_27191) ;  /* 0x00000008009c7947 */ /* 0x000fea0003800000 */
.L_x_27186:
        /* <DEDUP_REMOVED lines=13> */
.L_x_27200:
[----:B------:R-:W2:Y:S02]  /*f360*/  LDG.E.64 R2, desc[UR36][R2.64] ;  /* 0x0000002402027981 */ /* 0x000ea4000c1e1b00 */
[----:B--2---:R0:W2:Y:S01]  /*f370*/  F2I.S64.F64.TRUNC R34, R2 ;  /* 0x0000000200227311 */ /* 0x0040a2000030d900 */
[----:B------:R-:W-:Y:S05]  /*f380*/  BRA `(.L_x_27191) ;  /* 0x00000008005c7947 */ /* 0x000fea0003800000 */
.L_x_27199:
        /* <DEDUP_REMOVED lines=27> */
.L_x_27202:
        /* <DEDUP_REMOVED lines=14> */
.L_x_27201:
[----:B------:R-:W2:Y:S02]  /*f620*/  LDG.E.U16 R34, desc[UR36][R2.64] ;  /* 0x0000002402227981 */ /* 0x000ea4000c1e1500 */
[----:B--2---:R-:W-:-:S06]  /*f630*/  IMAD.U32 R34, R34, 0x10000, RZ ;  /* 0x0001000022227824 */ /* 0x004fcc00078e00ff */
[----:B------:R-:W0:Y:S01]  /*f640*/  F2I.S64.TRUNC R34, R34 ;  /* 0x0000002200227311 */ /* 0x000e22000020d900 */
[----:B------:R-:W-:Y:S05]  /*f650*/  BRA `(.L_x_27191) ;  /* 0x0000000400a87947 */ /* 0x000fea0003800000 */
.L_x_27198:
        /* <DEDUP_REMOVED lines=11> */
.L_x_27205:
        /* <DEDUP_REMOVED lines=21> */
.L_x_27209:
[----:B------:R-:W-:Y:S05]  /*f860*/  BSYNC B1 ;  /* 0x0000000000017941 */ /* 0x000fea0003800000 */
.L_x_27208:
[----:B------:R-:W-:Y:S01]  /*f870*/  IMAD.SHL.U32 R2, R2, 0x100000, RZ ;  /* 0x0010000002027824 */ /* 0x000fe200078e00ff */
[----:B------:R-:W-:-:S04]  /*f880*/  LEA R3, R0, 0x3b800000, 0x17 ;  /* 0x3b80000000037811 */ /* 0x000fc800078eb8ff */
[----:B------:R-:W-:-:S07]  /*f890*/  LOP3.LUT R34, R3, R2, R34, 0xfe, !PT ;  /* 0x0000000203227212 */ /* 0x000fce00078efe22 */
.L_x_27207:
[----:B------:R-:W-:Y:S05]  /*f8a0*/  BSYNC B0 ;  /* 0x0000000000007941 */ /* 0x000fea0003800000 */
.L_x_27206:
[----:B------:R-:W2:Y:S01]  /*f8b0*/  F2I.S64.TRUNC R34, R34 ;  /* 0x0000002200227311 */ /* 0x000ea2000020d900 */
[----:B------:R-:W-:Y:S05]  /*f8c0*/  BRA `(.L_x_27191) ;  /* 0x00000004000c7947 */ /* 0x000fea0003800000 */
.L_x_27204:
        /* <DEDUP_REMOVED lines=21> */
.L_x_27213:
[----:B------:R-:W-:Y:S05]  /*fa20*/  BSYNC B1 ;  /* 0x0000000000017941 */ /* 0x000fea0003800000 */
.L_x_27212:
[----:B------:R-:W-:Y:S01]  /*fa30*/  IMAD.SHL.U32 R2, R2, 0x200000, RZ ;  /* 0x0020000002027824 */ /* 0x000fe200078e00ff */
[----:B------:R-:W-:-:S04]  /*fa40*/  LEA R3, R0, 0x37800000, 0x17 ;  /* 0x3780000000037811 */ /* 0x000fc800078eb8ff */
[----:B------:R-:W-:-:S07]  /*fa50*/  LOP3.LUT R34, R3, R2, R34, 0xfe, !PT ;  /* 0x0000000203227212 */ /* 0x000fce00078efe22 */
.L_x_27211:
[----:B------:R-:W-:Y:S05]  /*fa60*/  BSYNC B0 ;  /* 0x0000000000007941 */ /* 0x000fea0003800000 */
.L_x_27210:
[----:B------:R-:W0:Y:S01]  /*fa70*/  F2I.S64.TRUNC R34, R34 ;  /* 0x0000002200227311 */ /* 0x000e22000020d900 */
[----:B------:R-:W-:Y:S05]  /*fa80*/  BRA `(.L_x_27191) ;  /* 0x00000000009c7947 */ /* 0x000fea0003800000 */
.L_x_27203:
        /* <DEDUP_REMOVED lines=14> */
.L_x_27217:
[----:B------:R-:W-:Y:S05]  /*fb70*/  BSYNC B0 ;  /* 0x0000000000007941 */ /* 0x000fea0003800000 */
.L_x_27216:
[----:B------:R-:W0:Y:S01]  /*fb80*/  F2I.S64.TRUNC R34, R34 ;  /* 0x0000002200227311 */ /* 0x000e22000020d900 */
[----:B------:R-:W-:Y:S05]  /*fb90*/  BRA `(.L_x_27191) ;  /* 0x0000000000587947 */ /* 0x000fea0003800000 */
.L_x_27190:
        /* <DEDUP_REMOVED lines=16> */
.L_x_27218:
[----:B------:R-:W-:Y:S01]  /*fca0*/  CS2R R34, SRZ ;  /* 0x0000000000227805 */ /* 0x000fe2000001ff00 */
[----:B------:R-:W-:Y:S06]  /*fcb0*/  BRA `(.L_x_27191) ;  /* 0x0000000000107947 */ /* 0x000fec0003800000 */
.L_x_27215:
[----:B------:R0:W5:Y:S01]  /*fcc0*/  LDG.E.64 R34, desc[UR36][R2.64] ;  /* 0x0000002402227981 */ /* 0x000162000c1e1b00 */
[----:B------:R-:W-:Y:S05]  /*fcd0*/  BRA `(.L_x_27191) ;  /* 0x0000000000087947 */ /* 0x000fea0003800000 */
.L_x_27214:
[----:B------:R0:W5:Y:S01]  /*fce0*/  LDG.E R34, desc[UR36][R2.64] ;  /* 0x0000002402227981 */ /* 0x000162000c1e1900 */
[----:B------:R-:W-:-:S07]  /*fcf0*/  IMAD.MOV.U32 R35, RZ, RZ, RZ ;  /* 0x000000ffff237224 */ /* 0x000fce00078e00ff */
.L_x_27191:
        /* <DEDUP_REMOVED lines=19> */
.L_x_27222:
[----:B------:R0:W5:Y:S01]  /*fe30*/  LDG.E.U8 R36, desc[UR36][R2.64] ;  /* 0x0000002402247981 */ /* 0x000162000c1e1100 */
[----:B------:R-:W-:Y:S01]  /*fe40*/  IMAD.MOV.U32 R37, RZ, RZ, RZ ;  /* 0x000000ffff257224 */ /* 0x000fe200078e00ff */
[----:B------:R-:W-:Y:S06]  /*fe50*/  BRA `(.L_x_27224) ;  /* 0x0000000c00487947 */ /* 0x000fec0003800000 */
.L_x_27221:
        /* <DEDUP_REMOVED lines=8> */
.L_x_27226:
[----:B------:R-:W2:Y:S02]  /*fee0*/  LDG.E R36, desc[UR36][R2.64] ;  /* 0x0000002402247981 */ /* 0x000ea4000c1e1900 */
[----:B--2---:R-:W-:Y:S01]  /*fef0*/  SHF.R.S32.HI R37, RZ, 0x1f, R36 ;  /* 0x0000001fff257819 */ /* 0x004fe20000011424 */
[----:B------:R-:W-:Y:S06]  /*ff00*/  BRA `(.L_x_27224) ;  /* 0x0000000c001c7947 */ /* 0x000fec0003800000 */
.L_x_27225:
[----:B------:R-:W2:Y:S02]  /*ff10*/  LDG.E.S16 R36, desc[UR36][R2.64] ;  /* 0x0000002402247981 */ /* 0x000ea4000c1e1700 */
[----:B--2---:R-:W-:Y:S01]  /*ff20*/  SHF.R.S32.HI R37, RZ, 0x1f, R36 ;  /* 0x0000001fff257819 */ /* 0x004fe20000011424 */
[----:B------:R-:W-:Y:S06]  /*ff30*/  BRA `(.L_x_27224) ;  /* 0x0000000c00107947 */ /* 0x000fec0003800000 */
.L_x_27220:
        /* <DEDUP_REMOVED lines=9> */
.L_x_27228:
[----:B------:R-:W2:Y:S02]  /*ffd0*/  LDG.E.U16 R2, desc[UR36][R2.64] ;  /* 0x0000002402027981 */ /* 0x000ea4000c1e1500 */
[----:B--2---:R-:W-:-:S06]  /*ffe0*/  HADD2.F32 R36, -RZ, R2.H0_H0 ;  /* 0x20000002ff247230 */ /* 0x004fcc0000004100 */
[----:B------:R-:W0:Y:S01]  /*fff0*/  F2I.S64.TRUNC R36, R36 ;  /* 0x0000002400247311 */ /* 0x000e22000020d900 */
[----:B------:R-:W-:Y:S05]  /*10000*/  BRA `(.L_x_27224) ;  /* 0x0000000800dc7947 */ /* 0x000fea0003800000 */
.L_x_27227:
        /* <DEDUP_REMOVED lines=9> */
.L_x_27230:
[----:B------:R-:W2:Y:S02]  /*100a0*/  LDG.E.U16 R2, desc[UR36][R2.64] ;  /* 0x0000002402027981 */ /* 0x000ea4000c1e1500 */
[----:B--2---:R-:W-:-:S06]  /*100b0*/  HADD2.F32 R36, -RZ, R2.H0_H0 ;  /* 0x20000002ff247230 */ /* 0x004fcc0000004100 */
[----:B------:R-:W0:Y:S01]  /*100c0*/  F2I.S64.TRUNC R36, R36 ;  /* 0x0000002400247311 */ /* 0x000e22000020d900 */
[----:B------:R-:W-:Y:S05]  /*100d0*/  BRA `(.L_x_27224) ;  /* 0x0000000800a87947 */ /* 0x000fea0003800000 */
.L_x_27229:
[----:B------:R-:W2:Y:S02]  /*100e0*/  LDG.E.64 R2, desc[UR36][R2.64] ;  /* 0x0000002402027981 */ /* 0x000ea4000c1e1b00 */
[----:B--2---:R0:W2:Y:S01]  /*100f0*/  F2I.S64.F64.TRUNC R36, R2 ;  /* 0x0000000200247311 */ /* 0x0040a2000030d900 */
[----:B------:R-:W-:Y:S05]  /*10100*/  BRA `(.L_x_27224) ;  /* 0x00000008009c7947 */ /* 0x000fea0003800000 */
.L_x_27219:
        /* <DEDUP_REMOVED lines=13> */
.L_x_27233:
[----:B------:R-:W2:Y:S02]  /*101e0*/  LDG.E.64 R2, desc[UR36][R2.64] ;  /* 0x0000002402027981 */ /* 0x000ea4000c1e1b00 */
[----:B--2---:R0:W2:Y:S01]  /*101f0*/  F2I.S64.F64.TRUNC R36, R2 ;  /* 0x0000000200247311 */ /* 0x0040a2000030d900 */
[----:B------:R-:W-:Y:S05]  /*10200*/  BRA `(.L_x_27224) ;  /* 0x00000008005c7947 */ /* 0x000fea0003800000 */
.L_x_27232:
        /* <DEDUP_REMOVED lines=27> */
.L_x_27235:
        /* <DEDUP_REMOVED lines=14> */
.L_x_27234:
[----:B------:R-:W2:Y:S02]  /*104a0*/  LDG.E.U16 R36, desc[UR36][R2.64] ;  /* 0x0000002402247981 */ /* 0x000ea4000c1e1500 */
[----:B--2---:R-:W-:-:S06]  /*104b0*/  IMAD.U32 R36, R36, 0x10000, RZ ;  /* 0x0001000024247824 */ /* 0x004fcc00078e00ff */
[----:B------:R-:W0:Y:S01]  /*104c0*/  F2I.S64.TRUNC R36, R36 ;  /* 0x0000002400247311 */ /* 0x000e22000020d900 */
[----:B------:R-:W-:Y:S05]  /*104d0*/  BRA `(.L_x_27224) ;  /* 0x0000000400a87947 */ /* 0x000fea0003800000 */
.L_x_27231:
        /* <DEDUP_REMOVED lines=11> */
.L_x_27238:
        /* <DEDUP_REMOVED lines=21> */
.L_x_27242:
[----:B------:R-:W-:Y:S05]  /*106e0*/  BSYNC B1 ;  /* 0x0000000000017941 */ /* 0x000fea0003800000 */
.L_x_27241:
[----:B------:R-:W-:Y:S01]  /*106f0*/  IMAD.SHL.U32 R2, R2, 0x100000, RZ ;  /* 0x0010000002027824 */ /* 0x000fe200078e00ff */
[----:B------:R-:W-:-:S04]  /*10700*/  LEA R3, R0, 0x3b800000, 0x17 ;  /* 0x3b80000000037811 */ /* 0x000fc800078eb8ff */
[----:B------:R-:W-:-:S07]  /*10710*/  LOP3.LUT R36, R3, R2, R36, 0xfe, !PT ;  /* 0x0000000203247212 */ /* 0x000fce00078efe24 */
.L_x_27240:
[----:B------:R-:W-:Y:S05]  /*10720*/  BSYNC B0 ;  /* 0x0000000000007941 */ /* 0x000fea0003800000 */
.L_x_27239:
[----:B------:R-:W0:Y:S01]  /*10730*/  F2I.S64.TRUNC R36, R36 ;  /* 0x0000002400247311 */ /* 0x000e22000020d900 */
[----:B------:R-:W-:Y:S05]  /*10740*/  BRA `(.L_x_27224) ;  /* 0x00000004000c7947 */ /* 0x000fea0003800000 */
.L_x_27237:
        /* <DEDUP_REMOVED lines=21> */
.L_x_27246:
[----:B------:R-:W-:Y:S05]  /*108a0*/  BSYNC B1 ;  /* 0x0000000000017941 */ /* 0x000fea0003800000 */
.L_x_27245:
[----:B------:R-:W-:Y:S01]  /*108b0*/  IMAD.SHL.U32 R2, R2, 0x200000, RZ ;  /* 0x0020000002027824 */ /* 0x000fe200078e00ff */
[----:B------:R-:W-:-:S04]  /*108c0*/  LEA R3, R0, 0x37800000, 0x17 ;  /* 0x3780000000037811 */ /* 0x000fc800078eb8ff */
[----:B------:R-:W-:-:S07]  /*108d0*/  LOP3.LUT R36, R3, R2, R36, 0xfe, !PT ;  /* 0x0000000203247212 */ /* 0x000fce00078efe24 */
.L_x_27244:
[----:B------:R-:W-:Y:S05]  /*108e0*/  BSYNC B0 ;  /* 0x0000000000007941 */ /* 0x000fea0003800000 */
.L_x_27243:
[----:B------:R-:W0:Y:S01]  /*108f0*/  F2I.S64.TRUNC R36, R36 ;  /* 0x0000002400247311 */ /* 0x000e22000020d900 */
[----:B------:R-:W-:Y:S05]  /*10900*/  BRA `(.L_x_27224) ;  /* 0x00000000009c7947 */ /* 0x000fea0003800000 */
.L_x_27236:
        /* <DEDUP_REMOVED lines=14> */
.L_x_27250:
[----:B------:R-:W-:Y:S05]  /*109f0*/  BSYNC B0 ;  /* 0x0000000000007941 */ /* 0x000fea0003800000 */
.L_x_27249:
[----:B------:R-:W0:Y:S01]  /*10a00*/  F2I.S64.TRUNC R36, R36 ;  /* 0x0000002400247311 */ /* 0x000e22000020d900 */
[----:B------:R-:W-:Y:S05]  /*10a10*/  BRA `(.L_x_27224) ;  /* 0x0000000000587947 */ /* 0x000fea0003800000 */
.L_x_27223:
        /* <DEDUP_REMOVED lines=16> */
.L_x_27251:
[----:B------:R-:W-:Y:S01]  /*10b20*/  CS2R R36, SRZ ;  /* 0x0000000000247805 */ /* 0x000fe2000001ff00 */
[----:B------:R-:W-:Y:S06]  /*10b30*/  BRA `(.L_x_27224) ;  /* 0x0000000000107947 */ /* 0x000fec0003800000 */
.L_x_27248:
[----:B------:R0:W5:Y:S01]  /*10b40*/  LDG.E.64 R36, desc[UR36][R2.64] ;  /* 0x0000002402247981 */ /* 0x000162000c1e1b00 */
[----:B------:R-:W-:Y:S05]  /*10b50*/  BRA `(.L_x_27224) ;  /* 0x0000000000087947 */ /* 0x000fea0003800000 */
.L_x_27247:
[----:B------:R0:W5:Y:S01]  /*10b60*/  LDG.E R36, desc[UR36][R2.64] ;  /* 0x0000002402247981 */ /* 0x000162000c1e1900 */
[----:B------:R-:W-:-:S07]  /*10b70*/  IMAD.MOV.U32 R37, RZ, RZ, RZ ;  /* 0x000000ffff257224 */ /* 0x000fce00078e00ff */
.L_x_27224:
        /* <DEDUP_REMOVED lines=20> */
.L_x_27255:
[----:B------:R0:W5:Y:S01]  /*10cc0*/  LDG.E.U8 R38, desc[UR36][R2.64] ;  /* 0x0000002402267981 */ /* 0x000162000c1e1100 */
[----:B------:R-:W-:Y:S01]  /*10cd0*/  IMAD.MOV.U32 R39, RZ, RZ, RZ ;  /* 0x000000ffff277224 */ /* 0x000fe200078e00ff */
[----:B------:R-:W-:Y:S06]  /*10ce0*/  BRA `(.L_x_27257) ;  /* 0x0000000c00487947 */ /* 0x000fec0003800000 */
.L_x_27254:
        /* <DEDUP_REMOVED lines=8> */
.L_x_27259:
[----:B------:R-:W4:Y:S02]  /*10d70*/  LDG.E R38, desc[UR36][R2.64] ;  /* 0x0000002402267981 */ /* 0x000f24000c1e1900 */
[----:B----4-:R-:W-:Y:S01]  /*10d80*/  SHF.R.S32.HI R39, RZ, 0x1f, R38 ;  /* 0x0000001fff277819 */ /* 0x010fe20000011426 */
[----:B------:R-:W-:Y:S06]  /*10d90*/  BRA `(.L_x_27257) ;  /* 0x0000000c001c7947 */ /* 0x000fec0003800000 */
.L_x_27258:
[----:B------:R-:W4:Y:S02]  /*10da0*/  LDG.E.S16 R38, desc[UR36][R2.64] ;  /* 0x0000002402267981 */ /* 0x000f24000c1e1700 */
[----:B----4-:R-:W-:Y:S01]  /*10db0*/  SHF.R.S32.HI R39, RZ, 0x1f, R38 ;  /* 0x0000001fff277819 */ /* 0x010fe20000011426 */
[----:B------:R-:W-:Y:S06]  /*10dc0*/  BRA `(.L_x_27257) ;  /* 0x0000000c00107947 */ /* 0x000fec0003800000 */
.L_x_27253:
        /* <DEDUP_REMOVED lines=9> */
.L_x_27261:
[----:B------:R-:W4:Y:S02]  /*10e60*/  LDG.E.U16 R2, desc[UR36][R2.64] ;  /* 0x0000002402027981 */ /* 0x000f24000c1e1500 */
[----:B----4-:R-:W-:-:S06]  /*10e70*/  HADD2.F32 R38, -RZ, R2.H0_H0 ;  /* 0x20000002ff267230 */ /* 0x010fcc0000004100 */
[----:B------:R-:W0:Y:S01]  /*10e80*/  F2I.S64.TRUNC R38, R38 ;  /* 0x0000002600267311 */ /* 0x000e22000020d900 */
[----:B------:R-:W-:Y:S05]  /*10e90*/  BRA `(.L_x_27257) ;  /* 0x0000000800dc7947 */ /* 0x000fea0003800000 */
.L_x_27260:
        /* <DEDUP_REMOVED lines=9> */
.L_x_27263:
[----:B------:R-:W4:Y:S02]  /*10f30*/  LDG.E.U16 R2, desc[UR36][R2.64] ;  /* 0x0000002402027981 */ /* 0x000f24000c1e1500 */
[----:B----4-:R-:W-:-:S06]  /*10f40*/  HADD2.F32 R38, -RZ, R2.H0_H0 ;  /* 0x20000002ff267230 */ /* 0x010fcc0000004100 */
[----:B------:R-:W0:Y:S01]  /*10f50*/  F2I.S64.TRUNC R38, R38 ;  /* 0x0000002600267311 */ /* 0x000e22000020d900 */
[----:B------:R-:W-:Y:S05]  /*10f60*/  BRA `(.L_x_27257) ;  /* 0x0000000800a87947 */ /* 0x000fea0003800000 */
.L_x_27262:
[----:B------:R-:W4:Y:S02]  /*10f70*/  LDG.E.64 R2, desc[UR36][R2.64] ;  /* 0x0000002402027981 */ /* 0x000f24000c1e1b00 */
[----:B----4-:R0:W4:Y:S01]  /*10f80*/  F2I.S64.F64.TRUNC R38, R2 ;  /* 0x0000000200267311 */ /* 0x010122000030d900 */
[----:B------:R-:W-:Y:S05]  /*10f90*/  BRA `(.L_x_27257) ;  /* 0x00000008009c7947 */ /* 0x000fea0003800000 */
.L_x_27252:
        /* <DEDUP_REMOVED lines=13> */
.L_x_27266:
[----:B------:R-:W4:Y:S02]  /*11070*/  LDG.E.64 R2, desc[UR36][R2.64] ;  /* 0x0000002402027981 */ /* 0x000f24000c1e1b00 */
[----:B----4-:R0:W4:Y:S01]  /*11080*/  F2I.S64.F64.TRUNC R38, R2 ;  /* 0x0000000200267311 */ /* 0x010122000030d900 */
[----:B------:R-:W-:Y:S05]  /*11090*/  BRA `(.L_x_27257) ;  /* 0x00000008005c7947 */ /* 0x000fea0003800000 */
.L_x_27265:
        /* <DEDUP_REMOVED lines=27> */
.L_x_27268:
        /* <DEDUP_REMOVED lines=14> */
.L_x_27267:
[----:B------:R-:W4:Y:S02]  /*11330*/  LDG.E.U16 R38, desc[UR36][R2.64] ;  /* 0x0000002402267981 */ /* 0x000f24000c1e1500 */
[----:B----4-:R-:W-:-:S06]  /*11340*/  IMAD.U32 R38, R38, 0x10000, RZ ;  /* 0x0001000026267824 */ /* 0x010fcc00078e00ff */
[----:B------:R-:W0:Y:S01]  /*11350*/  F2I.S64.TRUNC R38, R38 ;  /* 0x0000002600267311 */ /* 0x000e22000020d900 */
[----:B------:R-:W-:Y:S05]  /*11360*/  BRA `(.L_x_27257) ;  /* 0x0000000400a87947 */ /* 0x000fea0003800000 */
.L_x_27264:
        /* <DEDUP_REMOVED lines=11> */
.L_x_27271:
        /* <DEDUP_REMOVED lines=21> */
.L_x_27275:
[----:B------:R-:W-:Y:S05]  /*11570*/  BSYNC B1 ;  /* 0x0000000000017941 */ /* 0x000fea0003800000 */
.L_x_27274:
[----:B------:R-:W-:Y:S01]  /*11580*/  IMAD.SHL.U32 R2, R2, 0x100000, RZ ;  /* 0x0010000002027824 */ /* 0x000fe200078e00ff */
[----:B------:R-:W-:-:S04]  /*11590*/  LEA R3, R0, 0x3b800000, 0x17 ;  /* 0x3b80000000037811 */ /* 0x000fc800078eb8ff */
[----:B------:R-:W-:-:S07]  /*115a0*/  LOP3.LUT R38, R3, R2, R38, 0xfe, !PT ;  /* 0x0000000203267212 */ /* 0x000fce00078efe26 */
.L_x_27273:
[----:B------:R-:W-:Y:S05]  /*115b0*/  BSYNC B0 ;  /* 0x0000000000007941 */ /* 0x000fea0003800000 */
.L_x_27272:
[----:B------:R-:W0:Y:S01]  /*115c0*/  F2I.S64.TRUNC R38, R38 ;  /* 0x0000002600267311 */ /* 0x000e22000020d900 */
[----:B------:R-:W-:Y:S05]  /*115d0*/  BRA `(.L_x_27257) ;  /* 0x00000004000c7947 */ /* 0x000fea0003800000 */
.L_x_27270:
        /* <DEDUP_REMOVED lines=21> */
.L_x_27279:
[----:B------:R-:W-:Y:S05]  /*11730*/  BSYNC B1 ;  /* 0x0000000000017941 */ /* 0x000fea0003800000 */
.L_x_27278:
[----:B------:R-:W-:Y:S01]  /*11740*/  IMAD.SHL.U32 R2, R2, 0x200000, RZ ;  /* 0x0020000002027824 */ /* 0x000fe200078e00ff */
[----:B------:R-:W-:-:S04]  /*11750*/  LEA R3, R0, 0x37800000, 0x17 ;  /* 0x3780000000037811 */ /* 0x000fc800078eb8ff */
[----:B------:R-:W-:-:S07]  /*11760*/  LOP3.LUT R38, R3, R2, R38, 0xfe, !PT ;  /* 0x0000000203267212 */ /* 0x000fce00078efe26 */
.L_x_27277:
[----:B------:R-:W-:Y:S05]  /*11770*/  BSYNC B0 ;  /* 0x0000000000007941 */ /* 0x000fea0003800000 */
.L_x_27276:
[----:B------:R-:W0:Y:S01]  /*11780*/  F2I.S64.TRUNC R38, R38 ;  /* 0x0000002600267311 */ /* 0x000e22000020d900 */
[----:B------:R-:W-:Y:S05]  /*11790*/  BRA `(.L_x_27257) ;  /* 0x00000000009c7947 */ /* 0x000fea0003800000 */
.L_x_27269:
        /* <DEDUP_REMOVED lines=14> */
.L_x_27283:
[----:B------:R-:W-:Y:S05]  /*11880*/  BSYNC B0 ;  /* 0x0000000000007941 */ /* 0x000fea0003800000 */
.L_x_27282:
[----:B------:R-:W0:Y:S01]  /*11890*/  F2I.S64.TRUNC R38, R38 ;  /* 0x0000002600267311 */ /* 0x000e22000020d900 */
[----:B------:R-:W-:Y:S05]  /*118a0*/  BRA `(.L_x_27257) ;  /* 0x0000000000587947 */ /* 0x000fea0003800000 */
.L_x_27256:
        /* <DEDUP_REMOVED lines=16> */
.L_x_27284:
[----:B------:R-:W-:Y:S01]  /*119b0*/  CS2R R38, SRZ ;  /* 0x0000000000267805 */ /* 0x000fe2000001ff00 */
[----:B------:R-:W-:Y:S06]  /*119c0*/  BRA `(.L_x_27257) ;  /* 0x0000000000107947 */ /* 0x000fec0003800000 */
.L_x_27281:
[----:B------:R0:W5:Y:S01]  /*119d0*/  LDG.E.64 R38, desc[UR36][R2.64] ;  /* 0x0000002402267981 */ /* 0x000162000c1e1b00 */
[----:B------:R-:W-:Y:S05]  /*119e0*/  BRA `(.L_x_27257) ;  /* 0x0000000000087947 */ /* 0x000fea0003800000 */
.L_x_27280:
[----:B------:R0:W5:Y:S01]  /*119f0*/  LDG.E R38, desc[UR36][R2.64] ;  /* 0x0000002402267981 */ /* 0x000162000c1e1900 */
[----:B------:R-:W-:-:S07]  /*11a00*/  IMAD.MOV.U32 R39, RZ, RZ, RZ ;  /* 0x000000ffff277224 */ /* 0x000fce00078e00ff */
.L_x_27257:
        /* <DEDUP_REMOVED lines=20> */
.L_x_27288:
[----:B------:R0:W5:Y:S01]  /*11b50*/  LDG.E.U8 R40, desc[UR36][R2.64] ;  /* 0x0000002402287981 */ /* 0x000162000c1e1100 */
[----:B------:R-:W-:Y:S01]  /*11b60*/  IMAD.MOV.U32 R41, RZ, RZ, RZ ;  /* 0x000000ffff297224 */ /* 0x000fe200078e00ff */
[----:B------:R-:W-:Y:S06]  /*11b70*/  BRA `(.L_x_27152) ;  /* 0x0000000c00487947 */ /* 0x000fec0003800000 */
.L_x_27287:
        /* <DEDUP_REMOVED lines=8> */
.L_x_27291:
[----:B------:R-:W2:Y:S02]  /*11c00*/  LDG.E R40, desc[UR36][R2.64] ;  /* 0x0000002402287981 */ /* 0x000ea4000c1e1900 */
[----:B--2---:R-:W-:Y:S01]  /*11c10*/  SHF.R.S32.HI R41, RZ, 0x1f, R40 ;  /* 0x0000001fff297819 */ /* 0x004fe20000011428 */
[----:B------:R-:W-:Y:S06]  /*11c20*/  BRA `(.L_x_27152) ;  /* 0x0000000c001c7947 */ /* 0x000fec0003800000 */
.L_x_27290:
[----:B------:R-:W2:Y:S02]  /*11c30*/  LDG.E.S16 R40, desc[UR36][R2.64] ;  /* 0x0000002402287981 */ /* 0x000ea4000c1e1700 */
[----:B--2---:R-:W-:Y:S01]  /*11c40*/  SHF.R.S32.HI R41, RZ, 0x1f, R40 ;  /* 0x0000001fff297819 */ /* 0x004fe20000011428 */
[----:B------:R-:W-:Y:S06]  /*11c50*/  BRA `(.L_x_27152) ;  /* 0x0000000c00107947 */ /* 0x000fec0003800000 */
.L_x_27286:
        /* <DEDUP_REMOVED lines=9> */
.L_x_27293:
[----:B------:R-:W2:Y:S02]  /*11cf0*/  LDG.E.U16 R2, desc[UR36][R2.64] ;  /* 0x0000002402027981 */ /* 0x000ea4000c1e1500 */
[----:B--2---:R-:W-:-:S06]  /*11d00*/  HADD2.F32 R40, -RZ, R2.H0_H0 ;  /* 0x20000002ff287230 */ /* 0x004fcc0000004100 */
[----:B------:R-:W0:Y:S01]  /*11d10*/  F2I.S64.TRUNC R40, R40 ;  /* 0x0000002800287311 */ /* 0x000e22000020d900 */
[----:B------:R-:W-:Y:S05]  /*11d20*/  BRA `(.L_x_27152) ;  /* 0x0000000800dc7947 */ /* 0x000fea0003800000 */
.L_x_27292:
        /* <DEDUP_REMOVED lines=9> */
.L_x_27295:
[----:B------:R-:W2:Y:S02]  /*11dc0*/  LDG.E.U16 R2, desc[UR36][R2.64] ;  /* 0x0000002402027981 */ /* 0x000ea4000c1e1500 */
[----:B--2---:R-:W-:-:S06]  /*11dd0*/  HADD2.F32 R40, -RZ, R2.H0_H0 ;  /* 0x20000002ff287230 */ /* 0x004fcc0000004100 */
[----:B------:R-:W0:Y:S01]  /*11de0*/  F2I.S64.TRUNC R40, R40 ;  /* 0x0000002800287311 */ /* 0x000e22000020d900 */
[----:B------:R-:W-:Y:S05]  /*11df0*/  BRA `(.L_x_27152) ;  /* 0x0000000800a87947 */ /* 0x000fea0003800000 */
.L_x_27294:
[----:B------:R-:W2:Y:S02]  /*11e00*/  LDG.E.64 R2, desc[UR36][R2.64] ;  /* 0x0000002402027981 */ /* 0x000ea4000c1e1b00 */
[----:B--2---:R0:W1:Y:S01]  /*11e10*/  F2I.S64.F64.TRUNC R40, R2 ;  /* 0x0000000200287311 */ /* 0x004062000030d900 */
[----:B------:R-:W-:Y:S05]  /*11e20*/  BRA `(.L_x_27152) ;  /* 0x00000008009c7947 */ /* 0x000fea0003800000 */
.L_x_27285:
        /* <DEDUP_REMOVED lines=13> */
.L_x_27298:
[----:B------:R-:W2:Y:S02]  /*11f00*/  LDG.E.64 R2, desc[UR36][R2.64] ;  /* 0x0000002402027981 */ /* 0x000ea4000c1e1b00 */
[----:B--2---:R0:W1:Y:S01]  /*11f10*/  F2I.S64.F64.TRUNC R40, R2 ;  /* 0x0000000200287311 */ /* 0x004062000030d900 */
[----:B------:R-:W-:Y:S05]  /*11f20*/  BRA `(.L_x_27152) ;  /* 0x00000008005c7947 */ /* 0x000fea0003800000 */
.L_x_27297:
        /* <DEDUP_REMOVED lines=27> */
.L_x_27300:
        /* <DEDUP_REMOVED lines=14> */
.L_x_27299:
[----:B------:R-:W2:Y:S02]  /*121c0*/  LDG.E.U16 R40, desc[UR36][R2.64] ;  /* 0x0000002402287981 */ /* 0x000ea4000c1e1500 */
[----:B--2---:R-:W-:-:S06]  /*121d0*/  IMAD.U32 R40, R40, 0x10000, RZ ;  /* 0x0001000028287824 */ /* 0x004fcc00078e00ff */
[----:B------:R-:W0:Y:S01]  /*121e0*/  F2I.S64.TRUNC R40, R40 ;  /* 0x0000002800287311 */ /* 0x000e22000020d900 */
[----:B------:R-:W-:Y:S05]  /*121f0*/  BRA `(.L_x_27152) ;  /* 0x0000000400a87947 */ /* 0x000fea0003800000 */
.L_x_27296:
        /* <DEDUP_REMOVED lines=11> */
.L_x_27303:
        /* <DEDUP_REMOVED lines=21> */
.L_x_27307:
[----:B------:R-:W-:Y:S05]  /*12400*/  BSYNC B1 ;  /* 0x0000000000017941 */ /* 0x000fea0003800000 */
.L_x_27306:
[----:B------:R-:W-:Y:S01]  /*12410*/  IMAD.SHL.U32 R2, R2, 0x100000, RZ ;  /* 0x0010000002027824 */ /* 0x000fe200078e00ff */
[----:B------:R-:W-:-:S04]  /*12420*/  LEA R3, R0, 0x3b800000, 0x17 ;  /* 0x3b80000000037811 */ /* 0x000fc800078eb8ff */
[----:B------:R-:W-:-:S07]  /*12430*/  LOP3.LUT R40, R3, R2, R40, 0xfe, !PT ;  /* 0x0000000203287212 */ /* 0x000fce00078efe28 */
.L_x_27305:
[----:B------:R-:W-:Y:S05]  /*12440*/  BSYNC B0 ;  /* 0x0000000000007941 */ /* 0x000fea0003800000 */
.L_x_27304:
[----:B------:R-:W0:Y:S01]  /*12450*/  F2I.S64.TRUNC R40, R40 ;  /* 0x0000002800287311 */ /* 0x000e22000020d900 */
[----:B------:R-:W-:Y:S05]  /*12460*/  BRA `(.L_x_27152) ;  /* 0x00000004000c7947 */ /* 0x000fea0003800000 */
.L_x_27302:
        /* <DEDUP_REMOVED lines=21> */
.L_x_27311:
[----:B------:R-:W-:Y:S05]  /*125c0*/  BSYNC B1 ;  /* 0x0000000000017941 */ /* 0x000fea0003800000 */
.L_x_27310:
[----:B------:R-:W-:Y:S01]  /*125d0*/  IMAD.SHL.U32 R2, R2, 0x200000, RZ ;  /* 0x0020000002027824 */ /* 0x000fe200078e00ff */
[----:B------:R-:W-:-:S04]  /*125e0*/  LEA R3, R0, 0x37800000, 0x17 ;  /* 0x3780000000037811 */ /* 0x000fc800078eb8ff */
[----:B------:R-:W-:-:S07]  /*125f0*/  LOP3.LUT R40, R3, R2, R40, 0xfe, !PT ;  /* 0x0000000203287212 */ /* 0x000fce00078efe28 */
.L_x_27309:
[----:B------:R-:W-:Y:S05]  /*12600*/  BSYNC B0 ;  /* 0x0000000000007941 */ /* 0x000fea0003800000 */
.L_x_27308:
[----:B------:R-:W0:Y:S01]  /*12610*/  F2I.S64.TRUNC R40, R40 ;  /* 0x0000002800287311 */ /* 0x000e22000020d900 */
[----:B------:R-:W-:Y:S05]  /*12620*/  BRA `(.L_x_27152) ;  /* 0x00000000009c7947 */ /* 0x000fea0003800000 */
.L_x_27301:
        /* <DEDUP_REMOVED lines=14> */
.L_x_27315:
[----:B------:R-:W-:Y:S05]  /*12710*/  BSYNC B0 ;  /* 0x0000000000007941 */ /* 0x000fea0003800000 */
.L_x_27314:
[----:B------:R-:W0:Y:S01]  /*12720*/  F2I.S64.TRUNC R40, R40 ;  /* 0x0000002800287311 */ /* 0x000e22000020d900 */
[----:B------:R-:W-:Y:S05]  /*12730*/  BRA `(.L_x_27152) ;  /* 0x0000000000587947 */ /* 0x000fea0003800000 */
.L_x_27289:
        /* <DEDUP_REMOVED lines=17> */
.L_x_27316:
[----:B------:R-:W-:Y:S05]  /*12850*/  BRA `(.L_x_27152) ;  /* 0x0000000000107947 */ /* 0x000fea0003800000 */
.L_x_27313:
[----:B------:R0:W5:Y:S01]  /*12860*/  LDG.E.64 R40, desc[UR36][R2.64] ;  /* 0x0000002402287981 */ /* 0x000162000c1e1b00 */
[----:B------:R-:W-:Y:S05]  /*12870*/  BRA `(.L_x_27152) ;  /* 0x0000000000087947 */ /* 0x000fea0003800000 */
.L_x_27312:
[----:B------:R0:W5:Y:S01]  /*12880*/  LDG.E R40, desc[UR36][R2.64] ;  /* 0x0000002402287981 */ /* 0x000162000c1e1900 */
[----:B------:R-:W-:-:S07]  /*12890*/  IMAD.MOV.U32 R41, RZ, RZ, RZ ;  /* 0x000000ffff297224 */ /* 0x000fce00078e00ff */
.L_x_27152:
[----:B------:R-:W-:Y:S05]  /*128a0*/  BSYNC B6 ;  /* 0x0000000000067941 */ /* 0x000fea0003800000 */
.L_x_27151:
        /* <DEDUP_REMOVED lines=28> */
.L_x_27320:
[----:B------:R-:W-:Y:S05]  /*12a70*/  BSYNC B7 ;  /* 0x0000000000077941 */ /* 0x000fea0003800000 */
.L_x_27319:
        /* <DEDUP_REMOVED lines=24> */
.L_x_27322:
[----:B------:R-:W-:Y:S05]  /*12c00*/  BSYNC B7 ;  /* 0x0000000000077941 */ /* 0x000fea0003800000 */
.L_x_27321:
        /* <DEDUP_REMOVED lines=29> */
.L_x_27324:
[----:B------:R-:W-:Y:S05]  /*12de0*/  BSYNC B7 ;  /* 0x0000000000077941 */ /* 0x000fea0003800000 */
.L_x_27323:
        /* <DEDUP_REMOVED lines=13> */
.L_x_27329:
        /* <DEDUP_REMOVED lines=9> */
[----:B---34-:R-:W-:Y:S05]  /*12f50*/  CALL.REL.NOINC `($__internal_63_$__cuda_sm20_div_s64) ;  /* 0x0000004c00307944 */ /* 0x018fea0003c00000 */
[----:B------:R-:W-:Y:S02]  /*12f60*/  IMAD.MOV.U32 R2, RZ, RZ, R7 ;  /* 0x000000ffff027224 */ /* 0x000fe400078e0007 */
[----:B------:R-:W-:Y:S01]  /*12f70*/  IMAD.MOV.U32 R3, RZ, RZ, R4 ;  /* 0x000000ffff037224 */ /* 0x000fe200078e0004 */
[----:B------:R-:W-:Y:S06]  /*12f80*/  BRA `(.L_x_27328) ;  /* 0x00000000004c7947 */ /* 0x000fec0003800000 */
.L_x_27327:
        /* <DEDUP_REMOVED lines=19> */
.L_x_27328:
[----:B------:R-:W-:Y:S05]  /*130c0*/  BSYNC B1 ;  /* 0x0000000000017941 */ /* 0x000fea0003800000 */
.L_x_27326:
        /* <DEDUP_REMOVED lines=22> */
.L_x_27325:
        /* <DEDUP_REMOVED lines=18> */
.L_x_27332:
        /* <DEDUP_REMOVED lines=25> */
.L_x_27331:
[----:B------:R-:W-:Y:S05]  /*134e0*/  BSYNC B7 ;  /* 0x0000000000077941 */ /* 0x000fea0003800000 */
.L_x_27330:
[----:B------:R-:W-:-:S05]  /*134f0*/  IADD3 R30, P0, R30, 0x8, RZ ;  /* 0x000000081e1e7810 */ /* 0x000fca0007f1e0ff */
[----:B------:R-:W-:Y:S01]  /*13500*/  IMAD.X R31, RZ, RZ, R31, P0 ;  /* 0x000000ffff1f7224 */ /* 0x000fe200000e061f */
[----:B------:R-:W-:-:S04]  /*13510*/  ISETP.GE.U32.AND P0, PT, R30, R32, PT ;  /* 0x000000201e00720c */ /* 0x000fc80003f06070 */
[----:B------:R-:W-:-:S13]  /*13520*/  ISETP.GE.U32.AND.EX P0, PT, R31, R33, PT, P0 ;  /* 0x000000211f00720c */ /* 0x000fda0003f06100 */
[----:B------:R-:W-:Y:S05]  /*13530*/  @!P0 BRA `(.L_x_27332) ;  /* 0xfffffffc00848947 */ /* 0x000fea000383ffff */
.L_x_27318:
[----:B------:R-:W-:Y:S05]  /*13540*/  BSYNC B6 ;  /* 0x0000000000067941 */ /* 0x000fea0003800000 */
.L_x_27317:
        /* <DEDUP_REMOVED lines=29> */
.L_x_27336:
[----:B------:R-:W-:Y:S05]  /*13720*/  BSYNC B7 ;  /* 0x0000000000077941 */ /* 0x000fea0003800000 */
.L_x_27335:
        /* <DEDUP_REMOVED lines=24> */
.L_x_27338:
[----:B------:R-:W-:Y:S05]  /*138b0*/  BSYNC B7 ;  /* 0x0000000000077941 */ /* 0x000fea0003800000 */
.L_x_27337:
        /* <DEDUP_REMOVED lines=29> */
.L_x_27340:
[----:B------:R-:W-:Y:S05]  /*13a90*/  BSYNC B7 ;  /* 0x0000000000077941 */ /* 0x000fea0003800000 */
.L_x_27339:
        /* <DEDUP_REMOVED lines=15> */
.L_x_27345:
        /* <DEDUP_REMOVED lines=13> */
.L_x_27343:
        /* <DEDUP_REMOVED lines=19> */
.L_x_27344:
[----:B------:R-:W-:Y:S05]  /*13d90*/  BSYNC B1 ;  /* 0x0000000000017941 */ /* 0x000fea0003800000 */
.L_x_27342:
        /* <DEDUP_REMOVED lines=20> */
.L_x_27341:
        /* <DEDUP_REMOVED lines=18> */
.L_x_27348:
        /* <DEDUP_REMOVED lines=25> */
.L_x_27347:
[----:B------:R-:W-:Y:S05]  /*14190*/  BSYNC B7 ;  /* 0x0000000000077941 */ /* 0x000fea0003800000 */
.L_x_27346:
[----:B------:R-:W-:-:S05]  /*141a0*/  IADD3 R24, P0, R24, 0x8, RZ ;  /* 0x0000000818187810 */ /* 0x000fca0007f1e0ff */
[----:B------:R-:W-:Y:S01]  /*141b0*/  IMAD.X R25, RZ, RZ, R25, P0 ;  /* 0x000000ffff197224 */ /* 0x000fe200000e0619 */
[----:B------:R-:W-:-:S04]  /*141c0*/  ISETP.GE.U32.AND P0, PT, R24, R26, PT ;  /* 0x0000001a1800720c */ /* 0x000fc80003f06070 */
[----:B------:R-:W-:-:S13]  /*141d0*/  ISETP.GE.U32.AND.EX P0, PT, R25, R28, PT, P0 ;  /* 0x0000001c1900720c */ /* 0x000fda0003f06100 */
[----:B------:R-:W-:Y:S05]  /*141e0*/  @!P0 BRA `(.L_x_27348) ;  /* 0xfffffffc00848947 */ /* 0x000fea000383ffff */
.L_x_27334:
[----:B------:R-:W-:Y:S05]  /*141f0*/  BSYNC B6 ;  /* 0x0000000000067941 */ /* 0x000fea0003800000 */
.L_x_27333:
        /* <DEDUP_REMOVED lines=28> */
.L_x_27352:
[----:B------:R-:W-:Y:S05]  /*143c0*/  BSYNC B7 ;  /* 0x0000000000077941 */ /* 0x000fea0003800000 */
.L_x_27351:
        /* <DEDUP_REMOVED lines=24> */
.L_x_27354:
[----:B------:R-:W-:Y:S05]  /*14550*/  BSYNC B7 ;  /* 0x0000000000077941 */ /* 0x000fea0003800000 */
.L_x_27353:
        /* <DEDUP_REMOVED lines=29> */
.L_x_27356:
[----:B------:R-:W-:Y:S05]  /*14730*/  BSYNC B7 ;  /* 0x0000000000077941 */ /* 0x000fea0003800000 */
.L_x_27355:
        /* <DEDUP_REMOVED lines=15> */
.L_x_27361:
        /* <DEDUP_REMOVED lines=13> */
.L_x_27359:
        /* <DEDUP_REMOVED lines=19> */
.L_x_27360:
[----:B------:R-:W-:Y:S05]  /*14a30*/  BSYNC B1 ;  /* 0x0000000000017941 */ /* 0x000fea0003800000 */
.L_x_27358:
        /* <DEDUP_REMOVED lines=19> */
.L_x_27357:
        /* <DEDUP_REMOVED lines=18> */
.L_x_27364:
        /* <DEDUP_REMOVED lines=25> */
.L_x_27363:
[----:B------:R-:W-:Y:S05]  /*14e20*/  BSYNC B7 ;  /* 0x0000000000077941 */ /* 0x000fea0003800000 */
.L_x_27362:
[----:B------:R-:W-:-:S05]  /*14e30*/  IADD3 R16, P0, R16, 0x8, RZ ;  /* 0x0000000810107810 */ /* 0x000fca0007f1e0ff */
[----:B------:R-:W-:Y:S01]  /*14e40*/  IMAD.X R17, RZ, RZ, R17, P0 ;  /* 0x000000ffff117224 */ /* 0x000fe200000e0611 */
[----:B------:R-:W-:-:S04]  /*14e50*/  ISETP.GE.U32.AND P0, PT, R16, R25, PT ;  /* 0x000000191000720c */ /* 0x000fc80003f06070 */
[----:B------:R-:W-:-:S13]  /*14e60*/  ISETP.GE.U32.AND.EX P0, PT, R17, R18, PT, P0 ;  /* 0x000000121100720c */ /* 0x000fda0003f06100 */
[----:B------:R-:W-:Y:S05]  /*14e70*/  @!P0 BRA `(.L_x_27364) ;  /* 0xfffffffc00848947 */ /* 0x000fea000383ffff */
.L_x_27350:
[----:B------:R-:W-:Y:S05]  /*14e80*/  BSYNC B6 ;  /* 0x0000000000067941 */ /* 0x000fea0003800000 */
.L_x_27349:
        /* <DEDUP_REMOVED lines=28> */
.L_x_27368:
[----:B------:R-:W-:Y:S05]  /*15050*/  BSYNC B7 ;  /* 0x0000000000077941 */ /* 0x000fea0003800000 */
.L_x_27367:
        /* <DEDUP_REMOVED lines=24> */
.L_x_27370:
[----:B------:R-:W-:Y:S05]  /*151e0*/  BSYNC B7 ;  /* 0x0000000000077941 */ /* 0x000fea0003800000 */
.L_x_27369:
        /* <DEDUP_REMOVED lines=29> */
.L_x_27372:
[----:B------:R-:W-:Y:S05]  /*153c0*/  BSYNC B7 ;  /* 0x0000000000077941 */ /* 0x000fea0003800000 */
.L_x_27371:
        /* <DEDUP_REMOVED lines=15> */
.L_x_27377:
        /* <DEDUP_REMOVED lines=9> */
[----:B------:R-:W-:Y:S05]  /*15550*/  CALL.REL.NOINC `($__internal_63_$__cuda_sm20_div_s64) ;  /* 0x0000002400b07944 */ /* 0x000fea0003c00000 */
[----:B------:R-:W-:Y:S02]  /*15560*/  IMAD.MOV.U32 R2, RZ, RZ, R7 ;  /* 0x000000ffff027224 */ /* 0x000fe400078e0007 */
[----:B------:R-:W-:Y:S01]  /*15570*/  IMAD.MOV.U32 R3, RZ, RZ, R4 ;  /* 0x000000ffff037224 */ /* 0x000fe200078e0004 */
[----:B------:R-:W-:Y:S06]  /*15580*/  BRA `(.L_x_27376) ;  /* 0x00000000004c7947 */ /* 0x000fec0003800000 */
.L_x_27375:
        /* <DEDUP_REMOVED lines=19> */
.L_x_27376:
[----:B------:R-:W-:Y:S05]  /*156c0*/  BSYNC B1 ;  /* 0x0000000000017941 */ /* 0x000fea0003800000 */
.L_x_27374:
        /* <DEDUP_REMOVED lines=19> */
.L_x_27373:
        /* <DEDUP_REMOVED lines=18> */
.L_x_27380:
        /* <DEDUP_REMOVED lines=25> */
.L_x_27379:
[----:B------:R-:W-:Y:S05]  /*15ab0*/  BSYNC B7 ;  /* 0x0000000000077941 */ /* 0x000fea0003800000 */
.L_x_27378:
[----:B------:R-:W-:-:S05]  /*15ac0*/  IADD3 R16, P0, R16, 0x8, RZ ;  /* 0x0000000810107810 */ /* 0x000fca0007f1e0ff */
[----:B------:R-:W-:Y:S01]  /*15ad0*/  IMAD.X R17, RZ, RZ, R17, P0 ;  /* 0x000000ffff117224 */ /* 0x000fe200000e0611 */
[----:B------:R-:W-:-:S04]  /*15ae0*/  ISETP.GE.U32.AND P0, PT, R16, R19, PT ;  /* 0x000000131000720c */ /* 0x000fc80003f06070 */
[----:B------:R-:W-:-:S13]  /*15af0*/  ISETP.GE.U32.AND.EX P0, PT, R17, R18, PT, P0 ;  /* 0x000000121100720c */ /* 0x000fda0003f06100 */
[----:B------:R-:W-:Y:S05]  /*15b00*/  @!P0 BRA `(.L_x_27380) ;  /* 0xfffffffc00848947 */ /* 0x000fea000383ffff */
.L_x_27366:
[----:B------:R-:W-:Y:S05]  /*15b10*/  BSYNC B6 ;  /* 0x0000000000067941 */ /* 0x000fea0003800000 */
.L_x_27365:
        /* <DEDUP_REMOVED lines=29> */
.L_x_27386:
[----:B------:R0:W-:Y:S01]  /*15cf0*/  STG.E.U8 desc[UR36][R2.64], RZ ;  /* 0x000000ff02007986 */ /* 0x0001e2000c101124 */
[----:B------:R-:W-:Y:S01]  /*15d00*/  IMAD.MOV.U32 R17, RZ, RZ, R31 ;  /* 0x000000ffff117224 */ /* 0x000fe200078e001f */
[----:B------:R-:W-:Y:S06]  /*15d10*/  BRA `(.L_x_27382) ;  /* 0x0000000400dc7947 */ /* 0x000fec0003800000 */
.L_x_27385:
        /* <DEDUP_REMOVED lines=9> */
.L_x_27389:
[----:B------:R0:W-:Y:S01]  /*15db0*/  STG.E desc[UR36][R2.64], RZ ;  /* 0x000000ff02007986 */ /* 0x0001e2000c101924 */
[----:B------:R-:W-:Y:S01]  /*15dc0*/  IMAD.MOV.U32 R17, RZ, RZ, R31 ;  /* 0x000000ffff117224 */ /* 0x000fe200078e001f */
[----:B------:R-:W-:Y:S06]  /*15dd0*/  BRA `(.L_x_27382) ;  /* 0x0000000400ac7947 */ /* 0x000fec0003800000 */
.L_x_27388:
[----:B------:R0:W-:Y:S01]  /*15de0*/  STG.E.U16 desc[UR36][R2.64], RZ ;  /* 0x000000ff02007986 */ /* 0x0001e2000c101524 */
[----:B------:R-:W-:Y:S01]  /*15df0*/  IMAD.MOV.U32 R17, RZ, RZ, R31 ;  /* 0x000000ffff117224 */ /* 0x000fe200078e001f */
[----:B------:R-:W-:Y:S06]  /*15e00*/  BRA `(.L_x_27382) ;  /* 0x0000000400a07947 */ /* 0x000fec0003800000 */
.L_x_27384:
        /* <DEDUP_REMOVED lines=9> */
.L_x_27391:
[----:B------:R0:W-:Y:S01]  /*15ea0*/  STG.E.U16 desc[UR36][R2.64], RZ ;  /* 0x000000ff02007986 */ /* 0x0001e2000c101524 */
[----:B------:R-:W-:Y:S01]  /*15eb0*/  IMAD.MOV.U32 R17, RZ, RZ, R31 ;  /* 0x000000ffff117224 */ /* 0x000fe200078e001f */
[----:B------:R-:W-:Y:S06]  /*15ec0*/  BRA `(.L_x_27382) ;  /* 0x0000000400707947 */ /* 0x000fec0003800000 */
.L_x_27390:
        /* <DEDUP_REMOVED lines=9> */
.L_x_27393:
[----:B------:R0:W-:Y:S01]  /*15f60*/  STG.E desc[UR36][R2.64], RZ ;  /* 0x000000ff02007986 */ /* 0x0001e2000c101924 */
[----:B------:R-:W-:Y:S01]  /*15f70*/  IMAD.MOV.U32 R17, RZ, RZ, R31 ;  /* 0x000000ffff117224 */ /* 0x000fe200078e001f */
[----:B------:R-:W-:Y:S06]  /*15f80*/  BRA `(.L_x_27382) ;  /* 0x0000000400407947 */ /* 0x000fec0003800000 */
.L_x_27392:
[----:B------:R0:W-:Y:S01]  /*15f90*/  STG.E.64 desc[UR36][R2.64], RZ ;  /* 0x000000ff02007986 */ /* 0x0001e2000c101b24 */
[----:B------:R-:W-:Y:S01]  /*15fa0*/  IMAD.MOV.U32 R17, RZ, RZ, R31 ;  /* 0x000000ffff117224 */ /* 0x000fe200078e001f */
[----:B------:R-:W-:Y:S06]  /*15fb0*/  BRA `(.L_x_27382) ;  /* 0x0000000400347947 */ /* 0x000fec0003800000 */
.L_x_27383:
        /* <DEDUP_REMOVED lines=11> */
.L_x_27396:
[----:B------:R0:W-:Y:S01]  /*16070*/  STG.E.128 desc[UR36][R2.64], RZ ;  /* 0x000000ff02007986 */ /* 0x0001e2000c101d24 */
[----:B------:R-:W-:Y:S01]  /*16080*/  IMAD.MOV.U32 R17, RZ, RZ, R31 ;  /* 0x000000ffff117224 */ /* 0x000fe200078e001f */
[----:B------:R-:W-:Y:S06]  /*16090*/  BRA `(.L_x_27382) ;  /* 0x0000000000fc7947 */ /* 0x000fec0003800000 */
.L_x_27395:
        /* <DEDUP_REMOVED lines=9> */
.L_x_27398:
[----:B------:R0:W-:Y:S01]  /*16130*/  STG.E.U8 desc[UR36][R2.64], RZ ;  /* 0x000000ff02007986 */ /* 0x0001e2000c101124 */
[----:B------:R-:W-:Y:S01]  /*16140*/  IMAD.MOV.U32 R17, RZ, RZ, R31 ;  /* 0x000000ffff117224 */ /* 0x000fe200078e001f */
[----:B------:R-:W-:Y:S06]  /*16150*/  BRA `(.L_x_27382) ;  /* 0x0000000000cc7947 */ /* 0x000fec0003800000 */
.L_x_27397:
[----:B------:R0:W-:Y:S01]  /*16160*/  STG.E.U16 desc[UR36][R2.64], RZ ;  /* 0x000000ff02007986 */ /* 0x0001e2000c101524 */
[----:B------:R-:W-:Y:S01]  /*16170*/  IMAD.MOV.U32 R17, RZ, RZ, R31 ;  /* 0x000000ffff117224 */ /* 0x000fe200078e001f */
[----:B------:R-:W-:Y:S06]  /*16180*/  BRA `(.L_x_27382) ;  /* 0x0000000000c07947 */ /* 0x000fec0003800000 */
.L_x_27394:
        /* <DEDUP_REMOVED lines=11> */
.L_x_27401:
[----:B------:R0:W-:Y:S01]  /*16240*/  STG.E.U8 desc[UR36][R2.64], RZ ;  /* 0x000000ff02007986 */ /* 0x0001e2000c101124 */
[----:B------:R-:W-:Y:S01]  /*16250*/  IMAD.MOV.U32 R17, RZ, RZ, R31 ;  /* 0x000000ffff117224 */ /* 0x000fe200078e001f */
[----:B------:R-:W-:Y:S06]  /*16260*/  BRA `(.L_x_27382) ;  /* 0x0000000000887947 */ /* 0x000fec0003800000 */
.L_x_27400:
[----:B------:R0:W-:Y:S01]  /*16270*/  STG.E.U8 desc[UR36][R2.64], RZ ;  /* 0x000000ff02007986 */ /* 0x0001e2000c101124 */
[----:B------:R-:W-:Y:S01]  /*16280*/  IMAD.MOV.U32 R17, RZ, RZ, R31 ;  /* 0x000000ffff117224 */ /* 0x000fe200078e001f */
[----:B------:R-:W-:Y:S06]  /*16290*/  BRA `(.L_x_27382) ;  /* 0x00000000007c7947 */ /* 0x000fec0003800000 */
.L_x_27399:
        /* <DEDUP_REMOVED lines=8> */
.L_x_27387:
        /* <DEDUP_REMOVED lines=16> */
.L_x_27404:
[----:B------:R-:W-:Y:S01]  /*16420*/  IMAD.MOV.U32 R17, RZ, RZ, R31 ;  /* 0x000000ffff117224 */ /* 0x000fe200078e001f */
[----:B------:R-:W-:Y:S06]  /*16430*/  BRA `(.L_x_27382) ;  /* 0x0000000000147947 */ /* 0x000fec0003800000 */
.L_x_27403:
[----:B------:R0:W-:Y:S01]  /*16440*/  STG.E.64 desc[UR36][R2.64], RZ ;  /* 0x000000ff02007986 */ /* 0x0001e2000c101b24 */
[----:B------:R-:W-:Y:S01]  /*16450*/  IMAD.MOV.U32 R17, RZ, RZ, R31 ;  /* 0x000000ffff117224 */ /* 0x000fe200078e001f */
[----:B------:R-:W-:Y:S06]  /*16460*/  BRA `(.L_x_27382) ;  /* 0x0000000000087947 */ /* 0x000fec0003800000 */
.L_x_27402:
[----:B------:R0:W-:Y:S01]  /*16470*/  STG.E desc[UR36][R2.64], RZ ;  /* 0x000000ff02007986 */ /* 0x0001e2000c101924 */
[----:B------:R-:W-:-:S07]  /*16480*/  IMAD.MOV.U32 R17, RZ, RZ, R31 ;  /* 0x000000ffff117224 */ /* 0x000fce00078e001f */
.L_x_27382:
[----:B------:R-:W-:Y:S05]  /*16490*/  BSYNC B6 ;  /* 0x0000000000067941 */ /* 0x000fea0003800000 */
.L_x_27381:
        /* <DEDUP_REMOVED lines=24> */
.L_x_27410:
[----:B------:R0:W-:Y:S01]  /*16620*/  STG.E.U8 desc[UR36][R2.64], RZ ;  /* 0x000000ff02007986 */ /* 0x0001e2000c101124 */
[----:B------:R-:W-:Y:S05]  /*16630*/  BRA `(.L_x_27412) ;  /* 0x00000004008c7947 */ /* 0x000fea0003800000 */
.L_x_27409:
        /* <DEDUP_REMOVED lines=8> */
.L_x_27414:
[----:B------:R0:W-:Y:S01]  /*166c0*/  STG.E desc[UR36][R2.64], RZ ;  /* 0x000000ff02007986 */ /* 0x0001e2000c101924 */
[----:B------:R-:W-:Y:S05]  /*166d0*/  BRA `(.L_x_27412) ;  /* 0x0000000400647947 */ /* 0x000fea0003800000 */
.L_x_27413:
[----:B------:R0:W-:Y:S01]  /*166e0*/  STG.E.U16 desc[UR36][R2.64], RZ ;  /* 0x000000ff02007986 */ /* 0x0001e2000c101524 */
[----:B------:R-:W-:Y:S05]  /*166f0*/  BRA `(.L_x_27412) ;  /* 0x00000004005c7947 */ /* 0x000fea0003800000 */
.L_x_27408:
        /* <DEDUP_REMOVED lines=8> */
.L_x_27416:
[----:B------:R0:W-:Y:S01]  /*16780*/  STG.E.U16 desc[UR36][R2.64], RZ ;  /* 0x000000ff02007986 */ /* 0x0001e2000c101524 */
[----:B------:R-:W-:Y:S05]  /*16790*/  BRA `(.L_x_27412) ;  /* 0x0000000400347947 */ /* 0x000fea0003800000 */
.L_x_27415:
        /* <DEDUP_REMOVED lines=8> */
.L_x_27418:
[----:B------:R0:W-:Y:S01]  /*16820*/  STG.E desc[UR36][R2.64], RZ ;  /* 0x000000ff02007986 */ /* 0x0001e2000c101924 */
[----:B------:R-:W-:Y:S05]  /*16830*/  BRA `(.L_x_27412) ;  /* 0x00000004000c7947 */ /* 0x000fea0003800000 */
.L_x_27417:
[----:B------:R0:W-:Y:S01]  /*16840*/  STG.E.64 desc[UR36][R2.64], RZ ;  /* 0x000000ff02007986 */ /* 0x0001e2000c101b24 */
[----:B------:R-:W-:Y:S05]  /*16850*/  BRA `(.L_x_27412) ;  /* 0x0000000400047947 */ /* 0x000fea0003800000 */
.L_x_27407:
        /* <DEDUP_REMOVED lines=10> */
.L_x_27421:
[----:B------:R0:W-:Y:S01]  /*16900*/  STG.E.128 desc[UR36][R2.64], RZ ;  /* 0x000000ff02007986 */ /* 0x0001e2000c101d24 */
[----:B------:R-:W-:Y:S05]  /*16910*/  BRA `(.L_x_27412) ;  /* 0x0000000000d47947 */ /* 0x000fea0003800000 */
.L_x_27420:
        /* <DEDUP_REMOVED lines=8> */
.L_x_27423:
[----:B------:R0:W-:Y:S01]  /*169a0*/  STG.E.U8 desc[UR36][R2.64], RZ ;  /* 0x000000ff02007986 */ /* 0x0001e2000c101124 */
[----:B------:R-:W-:Y:S05]  /*169b0*/  BRA `(.L_x_27412) ;  /* 0x0000000000ac7947 */ /* 0x000fea0003800000 */
.L_x_27422:
[----:B------:R0:W-:Y:S01]  /*169c0*/  STG.E.U16 desc[UR36][R2.64], RZ ;  /* 0x000000ff02007986 */ /* 0x0001e2000c101524 */
[----:B------:R-:W-:Y:S05]  /*169d0*/  BRA `(.L_x_27412) ;  /* 0x0000000000a47947 */ /* 0x000fea0003800000 */
.L_x_27419:
        /* <DEDUP_REMOVED lines=10> */
.L_x_27426:
[----:B------:R0:W-:Y:S01]  /*16a80*/  STG.E.U8 desc[UR36][R2.64], RZ ;  /* 0x000000ff02007986 */ /* 0x0001e2000c101124 */
[----:B------:R-:W-:Y:S05]  /*16a90*/  BRA `(.L_x_27412) ;  /* 0x0000000000747947 */ /* 0x000fea0003800000 */
.L_x_27425:
[----:B------:R0:W-:Y:S01]  /*16aa0*/  STG.E.U8 desc[UR36][R2.64], RZ ;  /* 0x000000ff02007986 */ /* 0x0001e2000c101124 */
[----:B------:R-:W-:Y:S05]  /*16ab0*/  BRA `(.L_x_27412) ;  /* 0x00000000006c7947 */ /* 0x000fea0003800000 */
.L_x_27424:
[----:B------:R-:W-:-:S13]  /*16ac0*/  ISETP.NE.AND P0, PT, R0, 0x1c, PT ;  /* 0x0000001c0000780c */ /* 0x000fda0003f05270 */
[----:B------:R-:W-:Y:S05]  /*16ad0*/  @!P0 BRA `(.L_x_27427) ;  /* 0x0000000000608947 */ /* 0x000fea0003800000 */
[----:B------:R-:W-:-:S13]  /*16ae0*/  ISETP.NE.AND P0, PT, R0, 0x1d, PT ;  /* 0x0000001d0000780c */ /* 0x000fda0003f05270 */
[----:B------:R-:W-:Y:S05]  /*16af0*/  @!P0 BRA `(.L_x_27428) ;  /* 0x0000000000508947 */ /* 0x000fea0003800000 */
[----:B------:R-:W-:-:S13]  /*16b00*/  ISETP.NE.AND P0, PT, R0, 0x2c, PT ;  /* 0x0000002c0000780c */ /* 0x000fda0003f05270 */
[----:B------:R1:W-:Y:S01]  /*16b10*/  @!P0 STG.E.U8 desc[UR36][R2.64], RZ ;  /* 0x000000ff02008986 */ /* 0x0003e2000c101124 */
[----:B------:R-:W-:Y:S05]  /*16b20*/  @!P0 BRA `(.L_x_27412) ;  /* 0x0000000000508947 */ /* 0x000fea0003800000 */
.L_x_27411:
        /* <DEDUP_REMOVED lines=16> */
.L_x_27429:
[----:B------:R-:W-:Y:S05]  /*16c30*/  BRA `(.L_x_27412) ;  /* 0x00000000000c7947 */ /* 0x000fea0003800000 */
.L_x_27428:
[----:B------:R2:W-:Y:S01]  /*16c40*/  STG.E.64 desc[UR36][R2.64], RZ ;  /* 0x000000ff02007986 */ /* 0x0005e2000c101b24 */
[----:B------:R-:W-:Y:S05]  /*16c50*/  BRA `(.L_x_27412) ;  /* 0x0000000000047947 */ /* 0x000fea0003800000 */
.L_x_27427:
[----:B------:R0:W-:Y:S02]  /*16c60*/  STG.E desc[UR36][R2.64], RZ ;  /* 0x000000ff02007986 */ /* 0x0001e4000c101924 */
.L_x_27412:
        /* <DEDUP_REMOVED lines=24> */
.L_x_27433:
[----:B------:R0:W-:Y:S01]  /*16df0*/  STG.E.U8 desc[UR36][R2.64], RZ ;  /* 0x000000ff02007986 */ /* 0x0001e2000c101124 */
[----:B------:R-:W-:Y:S05]  /*16e00*/  BRA `(.L_x_27435) ;  /* 0x00000004008c7947 */ /* 0x000fea0003800000 */
.L_x_27432:
        /* <DEDUP_REMOVED lines=8> */
.L_x_27437:
[----:B------:R0:W-:Y:S01]  /*16e90*/  STG.E desc[UR36][R2.64], RZ ;  /* 0x000000ff02007986 */ /* 0x0001e2000c101924 */
[----:B------:R-:W-:Y:S05]  /*16ea0*/  BRA `(.L_x_27435) ;  /* 0x0000000400647947 */ /* 0x000fea0003800000 */
.L_x_27436:
[----:B------:R0:W-:Y:S01]  /*16eb0*/  STG.E.U16 desc[UR36][R2.64], RZ ;  /* 0x000000ff02007986 */ /* 0x0001e2000c101524 */
[----:B------:R-:W-:Y:S05]  /*16ec0*/  BRA `(.L_x_27435) ;  /* 0x00000004005c7947 */ /* 0x000fea0003800000 */
.L_x_27431:
        /* <DEDUP_REMOVED lines=8> */
.L_x_27439:
[----:B------:R0:W-:Y:S01]  /*16f50*/  STG.E.U16 desc[UR36][R2.64], RZ ;  /* 0x000000ff02007986 */ /* 0x0001e2000c101524 */
[----:B------:R-:W-:Y:S05]  /*16f60*/  BRA `(.L_x_27435) ;  /* 0x0000000400347947 */ /* 0x000fea0003800000 */
.L_x_27438:
        /* <DEDUP_REMOVED lines=8> */
.L_x_27441:
[----:B------:R2:W-:Y:S01]  /*16ff0*/  STG.E desc[UR36][R2.64], RZ ;  /* 0x000000ff02007986 */ /* 0x0005e2000c101924 */
[----:B------:R-:W-:Y:S05]  /*17000*/  BRA `(.L_x_27435) ;  /* 0x00000004000c7947 */ /* 0x000fea0003800000 */
.L_x_27440:
[----:B------:R0:W-:Y:S01]  /*17010*/  STG.E.64 desc[UR36][R2.64], RZ ;  /* 0x000000ff02007986 */ /* 0x0001e2000c101b24 */
[----:B------:R-:W-:Y:S05]  /*17020*/  BRA `(.L_x_27435) ;  /* 0x0000000400047947 */ /* 0x000fea0003800000 */
.L_x_27430:
        /* <DEDUP_REMOVED lines=10> */
.L_x_27444:
[----:B------:R0:W-:Y:S01]  /*170d0*/  STG.E.128 desc[UR36][R2.64], RZ ;  /* 0x000000ff02007986 */ /* 0x0001e2000c101d24 */
[----:B------:R-:W-:Y:S05]  /*170e0*/  BRA `(.L_x_27435) ;  /* 0x0000000000d47947 */ /* 0x000fea0003800000 */
.L_x_27443:
        /* <DEDUP_REMOVED lines=8> */
.L_x_27446:
[----:B------:R0:W-:Y:S01]  /*17170*/  STG.E.U8 desc[UR36][R2.64], RZ ;  /* 0x000000ff02007986 */ /* 0x0001e2000c101124 */
[----:B------:R-:W-:Y:S05]  /*17180*/  BRA `(.L_x_27435) ;  /* 0x0000000000ac7947 */ /* 0x000fea0003800000 */
.L_x_27445:
[----:B------:R0:W-:Y:S01]  /*17190*/  STG.E.U16 desc[UR36][R2.64], RZ ;  /* 0x000000ff02007986 */ /* 0x0001e2000c101524 */
[----:B------:R-:W-:Y:S05]  /*171a0*/  BRA `(.L_x_27435) ;  /* 0x0000000000a47947 */ /* 0x000fea0003800000 */
.L_x_27442:
        /* <DEDUP_REMOVED lines=10> */
.L_x_27449:
[----:B------:R0:W-:Y:S01]  /*17250*/  STG.E.U8 desc[UR36][R2.64], RZ ;  /* 0x000000ff02007986 */ /* 0x0001e2000c101124 */
[----:B------:R-:W-:Y:S05]  /*17260*/  BRA `(.L_x_27435) ;  /* 0x0000000000747947 */ /* 0x000fea0003800000 */
.L_x_27448:
[----:B------:R0:W-:Y:S01]  /*17270*/  STG.E.U8 desc[UR36][R2.64], RZ ;  /* 0x000000ff02007986 */ /* 0x0001e2000c101124 */
[----:B------:R-:W-:Y:S05]  /*17280*/  BRA `(.L_x_27435) ;  /* 0x00000000006c7947 */ /* 0x000fea0003800000 */
.L_x_27447:
[----:B------:R-:W-:-:S13]  /*17290*/  ISETP.NE.AND P0, PT, R0, 0x1c, PT ;  /* 0x0000001c0000780c */ /* 0x000fda0003f05270 */
[----:B------:R-:W-:Y:S05]  /*172a0*/  @!P0 BRA `(.L_x_27450) ;  /* 0x0000000000608947 */ /* 0x000fea0003800000 */
[----:B------:R-:W-:-:S13]  /*172b0*/  ISETP.NE.AND P0, PT, R0, 0x1d, PT ;  /* 0x0000001d0000780c */ /* 0x000fda0003f05270 */
[----:B------:R-:W-:Y:S05]  /*172c0*/  @!P0 BRA `(.L_x_27451) ;  /* 0x0000000000508947 */ /* 0x000fea0003800000 */
[----:B------:R-:W-:-:S13]  /*172d0*/  ISETP.NE.AND P0, PT, R0, 0x2c, PT ;  /* 0x0000002c0000780c */ /* 0x000fda0003f05270 */
[----:B------:R0:W-:Y:S01]  /*172e0*/  @!P0 STG.E.U8 desc[UR36][R2.64], RZ ;  /* 0x000000ff02008986 */ /* 0x0001e2000c101124 */
[----:B------:R-:W-:Y:S05]  /*172f0*/  @!P0 BRA `(.L_x_27435) ;  /* 0x0000000000508947 */ /* 0x000fea0003800000 */
.L_x_27434:
        /* <DEDUP_REMOVED lines=16> */
.L_x_27452:
[----:B------:R-:W-:Y:S05]  /*17400*/  BRA `(.L_x_27435) ;  /* 0x00000000000c7947 */ /* 0x000fea0003800000 */
.L_x_27451:
[----:B------:R0:W-:Y:S01]  /*17410*/  STG.E.64 desc[UR36][R2.64], RZ ;  /* 0x000000ff02007986 */ /* 0x0001e2000c101b24 */
[----:B------:R-:W-:Y:S05]  /*17420*/  BRA `(.L_x_27435) ;  /* 0x0000000000047947 */ /* 0x000fea0003800000 */
.L_x_27450:
[----:B------:R0:W-:Y:S02]  /*17430*/  STG.E desc[UR36][R2.64], RZ ;  /* 0x000000ff02007986 */ /* 0x0001e4000c101924 */
.L_x_27435:
[----:B------:R-:W-:-:S07]  /*17440*/  VIADD R17, R17, 0x80 ;  /* 0x0000008011117836 */ /* 0x000fce0000000000 */
.L_x_27406:
[----:B------:R-:W-:Y:S05]  /*17450*/  BSYNC B6 ;  /* 0x0000000000067941 */ /* 0x000fea0003800000 */
.L_x_27405:
        /* <DEDUP_REMOVED lines=22> */
.L_x_27456:
[----:B------:R-:W-:Y:S01]  /*175c0*/  STG.E.U8 desc[UR36][R2.64], RZ ;  /* 0x000000ff02007986 */ /* 0x000fe2000c101124 */
[----:B------:R-:W-:Y:S05]  /*175d0*/  EXIT ;  /* 0x000000000000794d */ /* 0x000fea0003800000 */
.L_x_27455:
        /* <DEDUP_REMOVED lines=8> */
.L_x_27459:
[----:B------:R-:W-:Y:S01]  /*17660*/  STG.E desc[UR36][R2.64], RZ ;  /* 0x000000ff02007986 */ /* 0x000fe2000c101924 */
[----:B------:R-:W-:Y:S05]  /*17670*/  EXIT ;  /* 0x000000000000794d */ /* 0x000fea0003800000 */
.L_x_27458:
[----:B------:R-:W-:Y:S01]  /*17680*/  STG.E.U16 desc[UR36][R2.64], RZ ;  /* 0x000000ff02007986 */ /* 0x000fe2000c101524 */
[----:B------:R-:W-:Y:S05]  /*17690*/  EXIT ;  /* 0x000000000000794d */ /* 0x000fea0003800000 */
.L_x_27454:
        /* <DEDUP_REMOVED lines=8> */
.L_x_27461:
[----:B------:R-:W-:Y:S01]  /*17720*/  STG.E.U16 desc[UR36][R2.64], RZ ;  /* 0x000000ff02007986 */ /* 0x000fe2000c101524 */
[----:B------:R-:W-:Y:S05]  /*17730*/  EXIT ;  /* 0x000000000000794d */ /* 0x000fea0003800000 */
.L_x_27460:
        /* <DEDUP_REMOVED lines=8> */
.L_x_27463:
[----:B------:R-:W-:Y:S01]  /*177c0*/  STG.E desc[UR36][R2.64], RZ ;  /* 0x000000ff02007986 */ /* 0x000fe2000c101924 */
[----:B------:R-:W-:Y:S05]  /*177d0*/  EXIT ;  /* 0x000000000000794d */ /* 0x000fea0003800000 */
.L_x_27462:
[----:B------:R-:W-:Y:S01]  /*177e0*/  STG.E.64 desc[UR36][R2.64], RZ ;  /* 0x000000ff02007986 */ /* 0x000fe2000c101b24 */
[----:B------:R-:W-:Y:S05]  /*177f0*/  EXIT ;  /* 0x000000000000794d */ /* 0x000fea0003800000 */
.L_x_27453:
        /* <DEDUP_REMOVED lines=10> */
.L_x_27466:
[----:B------:R-:W-:Y:S01]  /*178a0*/  STG.E.128 desc[UR36][R2.64], RZ ;  /* 0x000000ff02007986 */ /* 0x000fe2000c101d24 */
[----:B------:R-:W-:Y:S05]  /*178b0*/  EXIT ;  /* 0x000000000000794d */ /* 0x000fea0003800000 */
.L_x_27465:
        /* <DEDUP_REMOVED lines=8> */
.L_x_27468:
[----:B------:R-:W-:Y:S01]  /*17940*/  STG.E.U8 desc[UR36][R2.64], RZ ;  /* 0x000000ff02007986 */ /* 0x000fe2000c101124 */
[----:B------:R-:W-:Y:S05]  /*17950*/  EXIT ;  /* 0x000000000000794d */ /* 0x000fea0003800000 */
.L_x_27467:
[----:B------:R-:W-:Y:S01]  /*17960*/  STG.E.U16 desc[UR36][R2.64], RZ ;  /* 0x000000ff02007986 */ /* 0x000fe2000c101524 */
[----:B------:R-:W-:Y:S05]  /*17970*/  EXIT ;  /* 0x000000000000794d */ /* 0x000fea0003800000 */
.L_x_27464:
        /* <DEDUP_REMOVED lines=10> */
.L_x_27471:
[----:B------:R-:W-:Y:S01]  /*17a20*/  STG.E.U8 desc[UR36][R2.64], RZ ;  /* 0x000000ff02007986 */ /* 0x000fe2000c101124 */
[----:B------:R-:W-:Y:S05]  /*17a30*/  EXIT ;  /* 0x000000000000794d */ /* 0x000fea0003800000 */
.L_x_27470:
[----:B------:R-:W-:Y:S01]  /*17a40*/  STG.E.U8 desc[UR36][R2.64], RZ ;  /* 0x000000ff02007986 */ /* 0x000fe2000c101124 */
[----:B------:R-:W-:Y:S05]  /*17a50*/  EXIT ;  /* 0x000000000000794d */ /* 0x000fea0003800000 */
.L_x_27469:
[----:B------:R-:W-:-:S13]  /*17a60*/  ISETP.NE.AND P0, PT, R0, 0x1c, PT ;  /* 0x0000001c0000780c */ /* 0x000fda0003f05270 */
[----:B------:R-:W-:Y:S05]  /*17a70*/  @!P0 BRA `(.L_x_27472) ;  /* 0x0000000000608947 */ /* 0x000fea0003800000 */
[----:B------:R-:W-:-:S13]  /*17a80*/  ISETP.NE.AND P0, PT, R0, 0x1d, PT ;  /* 0x0000001d0000780c */ /* 0x000fda0003f05270 */
[----:B------:R-:W-:Y:S05]  /*17a90*/  @!P0 BRA `(.L_x_27473) ;  /* 0x0000000000508947 */ /* 0x000fea0003800000 */
[----:B------:R-:W-:-:S13]  /*17aa0*/  ISETP.NE.AND P0, PT, R0, 0x2c, PT ;  /* 0x0000002c0000780c */ /* 0x000fda0003f05270 */
[----:B------:R0:W-:Y:S01]  /*17ab0*/  @!P0 STG.E.U8 desc[UR36][R2.64], RZ ;  /* 0x000000ff02008986 */ /* 0x0001e2000c101124 */
[----:B------:R-:W-:Y:S05]  /*17ac0*/  @!P0 EXIT ;  /* 0x000000000000894d */ /* 0x000fea0003800000 */
.L_x_27457:
        /* <DEDUP_REMOVED lines=16> */
.L_x_27474:
[----:B------:R-:W-:Y:S05]  /*17bd0*/  EXIT ;  /* 0x000000000000794d */ /* 0x000fea0003800000 */
.L_x_27473:
[----:B------:R-:W-:Y:S01]  /*17be0*/  STG.E.64 desc[UR36][R2.64], RZ ;  /* 0x000000ff02007986 */ /* 0x000fe2000c101b24 */
[----:B------:R-:W-:Y:S05]  /*17bf0*/  EXIT ;  /* 0x000000000000794d */ /* 0x000fea0003800000 */
.L_x_27472:
[----:B------:R-:W-:Y:S01]  /*17c00*/  STG.E desc[UR36][R2.64], RZ ;  /* 0x000000ff02007986 */ /* 0x000fe2000c101924 */
[----:B------:R-:W-:Y:S05]  /*17c10*/  EXIT ;  /* 0x000000000000794d */ /* 0x000fea0003800000 */
        .weak           $__internal_63_$__cuda_sm20_div_s64
        .type           $__internal_63_$__cuda_sm20_div_s64,@function
        .size           $__internal_63_$__cuda_sm20_div_s64,(.L_x_32243 - $__internal_63_$__cuda_sm20_div_s64)
$__internal_63_$__cuda_sm20_div_s64:
        /* <DEDUP_REMOVED lines=82> */
[----:B------:R-:W-:Y:S06]  /*18140*/  RET.REL.NODEC R2 `(_ZN2at6native27unrolled_elementwise_kernelIZZZNS0_67_GLOBAL__N__bb565c37_34_ValidateCompressedIndicesKernel_cu_33a4b88b42_validate_compressed_sparse_indices_kernelILNS2_8CDimNameE0ENS2_18CUDAKernelLauncherENS2_14EmptyVecKernelENS2_8DummyVecELm8EEEvRKNS_6TensorESA_lllENKUlvE1_clEvENKUlvE0_clEvEUllllllE_St5arrayIPcLm6EELi4E23TrivialOffsetCalculatorILi5EjESH_ILi1EjENS0_6memory12LoadWithCastILi5EEENSK_13StoreWithCastILi1EEEEEviT_T0_T2_T3_T4_T5_) ;  /* 0xfffffe7c02ac7950 */ /* 0x000fec0003c3ffff */
.L_x_27475:
        /* <DEDUP_REMOVED lines=11> */
.L_x_32243:


//--------------------- .text._ZN2at6native18elementwise_kernelILi128ELi2EZNS0_22gpu_kernel_impl_nocastIZZZNS0_67_GLOBAL__N__bb565c37_34_ValidateCompressedIndicesKernel_cu_33a4b88b42_validate_compressed_sparse_indices_kernelILNS3_8CDimNameE0ENS3_18CUDAKernelLauncherENS3_14EmptyVecKernelENS3_8DummyVecELm8EEEvRKNS_6TensorESB_lllENKUlvE1_clEvENKUlvE0_clEvEUllllllE_EEvRNS_18TensorIteratorBaseERKT_EUliE_EEviT1_ --------------------------
	.section	.text._ZN2at6native18elementwise_kernelILi128ELi2EZNS0_22gpu_kernel_impl_nocastIZZZNS0_67_GLOBAL__N__bb565c37_34_ValidateCompressedIndicesKernel_cu_33a4b88b42_validate_compressed_sparse_indices_kernelILNS3_8CDimNameE0ENS3_18CUDAKernelLauncherENS3_14EmptyVecKernelENS3_8DummyVecELm8EEEvRKNS_6TensorESB_lllENKUlvE1_clEvENKUlvE0_clEvEUllllllE_EEvRNS_18TensorIteratorBaseERKT_EUliE_EEviT1_,"ax",@progbits
	.align	128
        .global         _ZN2at6native18elementwise_kernelILi128ELi2EZNS0_22gpu_kernel_impl_nocastIZZZNS0_67_GLOBAL__N__bb565c37_34_ValidateCompressedIndicesKernel_cu_33a4b88b42_validate_compressed_sparse_indices_kernelILNS3_8CDimNameE0ENS3_18CUDAKernelLauncherENS3_14EmptyVecKernelENS3_8DummyVecELm8EEEvRKNS_6TensorESB_lllENKUlvE1_clEvENKUlvE0_clEvEUllllllE_EEvRNS_18TensorIteratorBaseERKT_EUliE_EEviT1_
        .type           _ZN2at6native18elementwise_kernelILi128ELi2EZNS0_22gpu_kernel_impl_nocastIZZZNS0_67_GLOBAL__N__bb565c37_34_ValidateCompressedIndicesKernel_cu_33a4b88b42_validate_compressed_sparse_indices_kernelILNS3_8CDimNameE0ENS3_18CUDAKernelLauncherENS3_14EmptyVecKernelENS3_8DummyVecELm8EEEvRKNS_6TensorESB_lllENKUlvE1_clEvENKUlvE0_clEvEUllllllE_EEvRNS_18TensorIteratorBaseERKT_EUliE_EEviT1_,@function
        .size           _ZN2at6native18elementwise_kernelILi128ELi2EZNS0_22gpu_kernel_impl_nocastIZZZNS0_67_GLOBAL__N__bb565c37_34_ValidateCompressedIndicesKernel_cu_33a4b88b42_validate_compressed_sparse_indices_kernelILNS3_8CDimNameE0ENS3_18CUDAKernelLauncherENS3_14EmptyVecKernelENS3_8DummyVecELm8EEEvRKNS_6TensorESB_lllENKUlvE1_clEvENKUlvE0_clEvEUllllllE_EEvRNS_18TensorIteratorBaseERKT_EUliE_EEviT1_,(.L_x_32244 - _ZN2at6native18elementwise_kernelILi128ELi2EZNS0_22gpu_kernel_impl_nocastIZZZNS0_67_GLOBAL__N__bb565c37_34_ValidateCompressedIndicesKernel_cu_33a4b88b42_validate_compressed_sparse_indices_kernelILNS3_8CDimNameE0ENS3_18CUDAKernelLauncherENS3_14EmptyVecKernelENS3_8DummyVecELm8EEEvRKNS_6TensorESB_lllENKUlvE1_clEvENKUlvE0_clEvEUllllllE_EEvRNS_18TensorIteratorBaseERKT_EUliE_EEviT1_)
        .other          _ZN2at6native18elementwise_kernelILi128ELi2EZNS0_22gpu_kernel_impl_nocastIZZZNS0_67_GLOBAL__N__bb565c37_34_ValidateCompressedIndicesKernel_cu_33a4b88b42_validate_compressed_sparse_indices_kernelILNS3_8CDimNameE0ENS3_18CUDAKernelLauncherENS3_14EmptyVecKernelENS3_8DummyVecELm8EEEvRKNS_6TensorESB_lllENKUlvE1_clEvENKUlvE0_clEvEUllllllE_EEvRNS_18TensorIteratorBaseERKT_EUliE_EEviT1_,@"STO_CUDA_ENTRY STV_DEFAULT"
_ZN2at6native18elementwise_kernelILi128ELi2EZNS0_22gpu_kernel_impl_nocastIZZZNS0_67_GLOBAL__N__bb565c37_34_ValidateCompressedIndicesKernel_cu_33a4b88b42_validate_compressed_sparse_indices_kernelILNS3_8CDimNameE0ENS3_18CUDAKernelLauncherENS3_14EmptyVecKernelENS3_8DummyVecELm8EEEvRKNS_6TensorESB_lllENKUlvE1_clEvENKUlvE0_clEvEUllllllE_EEvRNS_18TensorIteratorBaseERKT_EUliE_EEviT1_:
.text._ZN2at6native18elementwise_kernelILi128ELi2EZNS0_22gpu_kernel_impl_nocastIZZZNS0_67_GLOBAL__N__bb565c37_34_ValidateCompressedIndicesKernel_cu_33a4b88b42_validate_compressed_sparse_indices_kernelILNS3_8CDimNameE0ENS3_18CUDAKernelLauncherENS3_14EmptyVecKernelENS3_8DummyVecELm8EEEvRKNS_6TensorESB_lllENKUlvE1_clEvENKUlvE0_clEvEUllllllE_EEvRNS_18TensorIteratorBaseERKT_EUliE_EEviT1_:
        /* <DEDUP_REMOVED lines=465> */
.L_x_27478:
        /* <DEDUP_REMOVED lines=47> */
.L_x_27480:
[----:B------:R-:W-:Y:S05]  /*2000*/  BSYNC B6 ;  /* 0x0000000000067941 */ /* 0x000fea0003800000 */
.L_x_27479:
        /* <DEDUP_REMOVED lines=24> */
.L_x_27482:
[----:B------:R-:W-:Y:S05]  /*2190*/  BSYNC B6 ;  /* 0x0000000000067941 */ /* 0x000fea0003800000 */
.L_x_27481:
        /* <DEDUP_REMOVED lines=29> */
.L_x_27484:
[----:B------:R-:W-:Y:S05]  /*2370*/  BSYNC B6 ;  /* 0x0000000000067941 */ /* 0x000fea0003800000 */
.L_x_27483:
        /* <DEDUP_REMOVED lines=13> */
.L_x_27489:
        /* <DEDUP_REMOVED lines=11> */
[----:B------:R-:W-:Y:S05]  /*2500*/  CALL.REL.NOINC `($__internal_64_$__cuda_sm20_div_s64) ;  /* 0x0000003000147944 */ /* 0x000fea0003c00000 */
[----:B------:R-:W-:Y:S05]  /*2510*/  BRA `(.L_x_27488) ;  /* 0x00000000004c7947 */ /* 0x000fea0003800000 */
.L_x_27487:
        /* <DEDUP_REMOVED lines=19> */
.L_x_27488:
[----:B------:R-:W-:Y:S05]  /*2650*/  BSYNC B1 ;  /* 0x0000000000017941 */ /* 0x000fea0003800000 */
.L_x_27486:
        /* <DEDUP_REMOVED lines=18> */
.L_x_27485:
        /* <DEDUP_REMOVED lines=19> */
.L_x_27494:
        /* <DEDUP_REMOVED lines=25> */
.L_x_27493:
[----:B------:R-:W-:Y:S05]  /*2a40*/  BSYNC B6 ;  /* 0x0000000000067941 */ /* 0x000fea0003800000 */
.L_x_27492:
[----:B------:R-:W-:-:S04]  /*2a50*/  IADD3 R16, P0, R16, 0x8, RZ ;  /* 0x0000000810107810 */ /* 0x000fc80007f1e0ff */
[----:B------:R-:W-:Y:S02]  /*2a60*/  IADD3.X R17, RZ, R17, RZ, P0, !PT ;  /* 0x00000011ff117210 */ /* 0x000fe400007fe4ff */
[----:B------:R-:W-:-:S04]  /*2a70*/  ISETP.GE.U32.AND P0, PT, R16, R18, PT ;  /* 0x000000121000720c */ /* 0x000fc80003f06070 */
[----:B------:R-:W-:-:S13]  /*2a80*/  ISETP.GE.U32.AND.EX P0, PT, R17, R19, PT, P0 ;  /* 0x000000131100720c */ /* 0x000fda0003f06100 */
[----:B------:R-:W-:Y:S05]  /*2a90*/  @!P0 BRA `(.L_x_27494) ;  /* 0xfffffffc00848947 */ /* 0x000fea000383ffff */
.L_x_27491:
[----:B------:R-:W-:Y:S05]  /*2aa0*/  BSYNC B7 ;  /* 0x0000000000077941 */ /* 0x000fea0003800000 */
.L_x_27490:
[----:B------:R0:W-:Y:S01]  /*2ab0*/  STG.E.64 desc[UR36][R22.64], RZ ;  /* 0x000000ff16007986 */ /* 0x0001e2000c101b24 */
[----:B------:R-:W-:-:S05]  /*2ac0*/  LEA R2, R25, R2, 0x8 ;  /* 0x0000000219027211 */ /* 0x000fca00078e40ff */
[----:B------:R-:W-:-:S07]  /*2ad0*/  VIADD R11, R2, 0x80 ;  /* 0x00000080020b7836 */ /* 0x000fce0000000000 */
.L_x_27477:
[----:B------:R-:W-:Y:S05]  /*2ae0*/  BSYNC B8 ;  /* 0x0000000000087941 */ /* 0x000fea0003800000 */
.L_x_27476:
        /* <DEDUP_REMOVED lines=458> */
.L_x_27495:
        /* <DEDUP_REMOVED lines=47> */
.L_x_27497:
[----:B------:R-:W-:Y:S05]  /*4a80*/  BSYNC B6 ;  /* 0x0000000000067941 */ /* 0x000fea0003800000 */
.L_x_27496:
        /* <DEDUP_REMOVED lines=24> */
.L_x_27499:
[----:B------:R-:W-:Y:S05]  /*4c10*/  BSYNC B6 ;  /* 0x0000000000067941 */ /* 0x000fea0003800000 */
.L_x_27498:
        /* <DEDUP_REMOVED lines=29> */
.L_x_27501:
[----:B------:R-:W-:Y:S05]  /*4df0*/  BSYNC B6 ;  /* 0x0000000000067941 */ /* 0x000fea0003800000 */
.L_x_27500:
        /* <DEDUP_REMOVED lines=14> */
.L_x_27506:
        /* <DEDUP_REMOVED lines=11> */
[----:B------:R-:W-:Y:S05]  /*4f90*/  CALL.REL.NOINC `($__internal_64_$__cuda_sm20_div_s64) ;  /* 0x0000000400707944 */ /* 0x000fea0003c00000 */
[----:B------:R-:W-:Y:S05]  /*4fa0*/  BRA `(.L_x_27505) ;  /* 0x00000000004c7947 */ /* 0x000fea0003800000 */
.L_x_27504:
        /* <DEDUP_REMOVED lines=19> */
.L_x_27505:
[----:B------:R-:W-:Y:S05]  /*50e0*/  BSYNC B1 ;  /* 0x0000000000017941 */ /* 0x000fea0003800000 */
.L_x_27503:
        /* <DEDUP_REMOVED lines=18> */
.L_x_27502:
        /* <DEDUP_REMOVED lines=19> */
.L_x_27511:
        /* <DEDUP_REMOVED lines=25> */
.L_x_27510:
[----:B------:R-:W-:Y:S05]  /*54d0*/  BSYNC B6 ;  /* 0x0000000000067941 */ /* 0x000fea0003800000 */
.L_x_27509:
[----:B------:R-:W-:-:S04]  /*54e0*/  IADD3 R16, P0, R16, 0x8, RZ ;  /* 0x0000000810107810 */ /* 0x000fc80007f1e0ff */
[----:B------:R-:W-:Y:S02]  /*54f0*/  IADD3.X R17, RZ, R17, RZ, P0, !PT ;  /* 0x00000011ff117210 */ /* 0x000fe400007fe4ff */
[----:B------:R-:W-:-:S04]  /*5500*/  ISETP.GE.U32.AND P0, PT, R16, R18, PT ;  /* 0x000000121000720c */ /* 0x000fc80003f06070 */
[----:B------:R-:W-:-:S13]  /*5510*/  ISETP.GE.U32.AND.EX P0, PT, R17, R19, PT, P0 ;  /* 0x000000131100720c */ /* 0x000fda0003f06100 */
[----:B------:R-:W-:Y:S05]  /*5520*/  @!P0 BRA `(.L_x_27511) ;  /* 0xfffffffc00848947 */ /* 0x000fea000383ffff */
.L_x_27508:
[----:B------:R-:W-:Y:S05]  /*5530*/  BSYNC B7 ;  /* 0x0000000000077941 */ /* 0x000fea0003800000 */
.L_x_27507:
[----:B------:R-:W-:Y:S01]  /*5540*/  STG.E.64 desc[UR36][R22.64], RZ ;  /* 0x000000ff16007986 */ /* 0x000fe2000c101b24 */
[----:B------:R-:W-:Y:S05]  /*5550*/  EXIT ;  /* 0x000000000000794d */ /* 0x000fea0003800000 */
        .weak           $__internal_64_$__cuda_sm20_div_s64
        .type           $__internal_64_$__cuda_sm20_div_s64,@function
        .size           $__internal_64_$__cuda_sm20_div_s64,(.L_x_32244 - $__internal_64_$__cuda_sm20_div_s64)
$__internal_64_$__cuda_sm20_div_s64:
        /* <DEDUP_REMOVED lines=83> */
[----:B------:R-:W-:Y:S06]  /*5a90*/  RET.REL.NODEC R8 `(_ZN2at6native18elementwise_kernelILi128ELi2EZNS0_22gpu_kernel_impl_nocastIZZZNS0_67_GLOBAL__N__bb565c37_34_ValidateCompressedIndicesKernel_cu_33a4b88b42_validate_compressed_sparse_indices_kernelILNS3_8CDimNameE0ENS3_18CUDAKernelLauncherENS3_14EmptyVecKernelENS3_8DummyVecELm8EEEvRKNS_6TensorESB_lllENKUlvE1_clEvENKUlvE0_clEvEUllllllE_EEvRNS_18TensorIteratorBaseERKT_EUliE_EEviT1_) ;  /* 0xffffffa408587950 */ /* 0x000fec0003c3ffff */
.L_x_27512:
        /* <DEDUP_REMOVED lines=14> */
.L_x_32244:


//--------------------- .text._ZN2at6native27unrolled_elementwise_kernelIZZZNS0_67_GLOBAL__N__bb565c37_34_ValidateCompressedIndicesKernel_cu_33a4b88b42_validate_compressed_sparse_indices_kernelILNS2_8CDimNameE0ENS2_18CUDAKernelLauncherENS2_14EmptyVecKernelENS2_8DummyVecELm8EEEvRKNS_6TensorESA_lllENKUlvE1_clEvENKUlvE0_clEvEUllllllE_St5arrayIPcLm6EELi4E23TrivialOffsetCalculatorILi5EjESH_ILi1EjENS0_6memory15LoadWithoutCastENSK_16StoreWithoutCastEEEviT_T0_T2_T3_T4_T5_ --------------------------
	.section	.text._ZN2at6native27unrolled_elementwise_kernelIZZZNS0_67_GLOBAL__N__bb565c37_34_ValidateCompressedIndicesKernel_cu_33a4b88b42_validate_compressed_sparse_indices_kernelILNS2_8CDimNameE0ENS2_18CUDAKernelLauncherENS2_14EmptyVecKernelENS2_8DummyVecELm8EEEvRKNS_6TensorESA_lllENKUlvE1_clEvENKUlvE0_clEvEUllllllE_St5arrayIPcLm6EELi4E23TrivialOffsetCalculatorILi5EjESH_ILi1EjENS0_6memory15LoadWithoutCastENSK_16StoreWithoutCastEEEviT_T0_T2_T3_T4_T5_,"ax",@progbits
	.align	128
        .global         _ZN2at6native27unrolled_elementwise_kernelIZZZNS0_67_GLOBAL__N__bb565c37_34_ValidateCompressedIndicesKernel_cu_33a4b88b42_validate_compressed_sparse_indices_kernelILNS2_8CDimNameE0ENS2_18CUDAKernelLauncherENS2_14EmptyVecKernelENS2_8DummyVecELm8EEEvRKNS_6TensorESA_lllENKUlvE1_clEvENKUlvE0_clEvEUllllllE_St5arrayIPcLm6EELi4E23TrivialOffsetCalculatorILi5EjESH_ILi1EjENS0_6memory15LoadWithoutCastENSK_16StoreWithoutCastEEEviT_T0_T2_T3_T4_T5_
        .type           _ZN2at6native27unrolled_elementwise_kernelIZZZNS0_67_GLOBAL__N__bb565c37_34_ValidateCompressedIndicesKernel_cu_33a4b88b42_validate_compressed_sparse_indices_kernelILNS2_8CDimNameE0ENS2_18CUDAKernelLauncherENS2_14EmptyVecKernelENS2_8DummyVecELm8EEEvRKNS_6TensorESA_lllENKUlvE1_clEvENKUlvE0_clEvEUllllllE_St5arrayIPcLm6EELi4E23TrivialOffsetCalculatorILi5EjESH_ILi1EjENS0_6memory15LoadWithoutCastENSK_16StoreWithoutCastEEEviT_T0_T2_T3_T4_T5_,@function
        .size           _ZN2at6native27unrolled_elementwise_kernelIZZZNS0_67_GLOBAL__N__bb565c37_34_ValidateCompressedIndicesKernel_cu_33a4b88b42_validate_compressed_sparse_indices_kernelILNS2_8CDimNameE0ENS2_18CUDAKernelLauncherENS2_14EmptyVecKernelENS2_8DummyVecELm8EEEvRKNS_6TensorESA_lllENKUlvE1_clEvENKUlvE0_clEvEUllllllE_St5arrayIPcLm6EELi4E23TrivialOffsetCalculatorILi5EjESH_ILi1EjENS0_6memory15LoadWithoutCastENSK_16StoreWithoutCastEEEviT_T0_T2_T3_T4_T5_,(.L_x_32245 - _ZN2at6native27unrolled_elementwise_kernelIZZZNS0_67_GLOBAL__N__bb565c37_34_ValidateCompressedIndicesKernel_cu_33a4b88b42_validate_compressed_sparse_indices_kernelILNS2_8CDimNameE0ENS2_18CUDAKernelLauncherENS2_14EmptyVecKernelENS2_8DummyVecELm8EEEvRKNS_6TensorESA_lllENKUlvE1_clEvENKUlvE0_clEvEUllllllE_St5arrayIPcLm6EELi4E23TrivialOffsetCalculatorILi5EjESH_ILi1EjENS0_6memory15LoadWithoutCastENSK_16StoreWithoutCastEEEviT_T0_T2_T3_T4_T5_)
        .other          _ZN2at6native27unrolled_elementwise_kernelIZZZNS0_67_GLOBAL__N__bb565c37_34_ValidateCompressedIndicesKernel_cu_33a4b88b42_validate_compressed_sparse_indices_kernelILNS2_8CDimNameE0ENS2_18CUDAKernelLauncherENS2_14EmptyVecKernelENS2_8DummyVecELm8EEEvRKNS_6TensorESA_lllENKUlvE1_clEvENKUlvE0_clEvEUllllllE_St5arrayIPcLm6EELi4E23TrivialOffsetCalculatorILi5EjESH_ILi1EjENS0_6memory15LoadWithoutCastENSK_16StoreWithoutCastEEEviT_T0_T2_T3_T4_T5_,@"STO_CUDA_ENTRY STV_DEFAULT"
_ZN2at6native27unrolled_elementwise_kernelIZZZNS0_67_GLOBAL__N__bb565c37_34_ValidateCompressedIndicesKernel_cu_33a4b88b42_validate_compressed_sparse_indices_kernelILNS2_8CDimNameE0ENS2_18CUDAKernelLauncherENS2_14EmptyVecKernelENS2_8DummyVecELm8EEEvRKNS_6TensorESA_lllENKUlvE1_clEvENKUlvE0_clEvEUllllllE_St5arrayIPcLm6EELi4E23TrivialOffsetCalculatorILi5EjESH_ILi1EjENS0_6memory15LoadWithoutCastENSK_16StoreWithoutCastEEEviT_T0_T2_T3_T4_T5_:
.text._ZN2at6native27unrolled_elementwise_kernelIZZZNS0_67_GLOBAL__N__bb565c37_34_ValidateCompressedIndicesKernel_cu_33a4b88b42_validate_compressed_sparse_indices_kernelILNS2_8CDimNameE0ENS2_18CUDAKernelLauncherENS2_14EmptyVecKernelENS2_8DummyVecELm8EEEvRKNS_6TensorESA_lllENKUlvE1_clEvENKUlvE0_clEvEUllllllE_St5arrayIPcLm6EELi4E23TrivialOffsetCalculatorILi5EjESH_ILi1EjENS0_6memory15LoadWithoutCastENSK_16StoreWithoutCastEEEviT_T0_T2_T3_T4_T5_:
        /* <DEDUP_REMOVED lines=169> */
.L_x_27516:
[----:B------:R-:W-:Y:S05]  /*0a90*/  BSYNC B7 ;  /* 0x0000000000077941 */ /* 0x000fea0003800000 */
.L_x_27515:
        /* <DEDUP_REMOVED lines=24> */
.L_x_27518:
[----:B------:R-:W-:Y:S05]  /*0c20*/  BSYNC B7 ;  /* 0x0000000000077941 */ /* 0x000fea0003800000 */
.L_x_27517:
        /* <DEDUP_REMOVED lines=29> */
.L_x_27520:
[----:B------:R-:W-:Y:S05]  /*0e00*/  BSYNC B7 ;  /* 0x0000000000077941 */ /* 0x000fea0003800000 */
.L_x_27519:
        /* <DEDUP_REMOVED lines=15> */
.L_x_27525:
        /* <DEDUP_REMOVED lines=9> */
[----:B------:R-:W-:Y:S05]  /*0f90*/  CALL.REL.NOINC `($__internal_65_$__cuda_sm20_div_s64) ;  /* 0x0000002c00507944 */ /* 0x000fea0003c00000 */
[----:B------:R-:W-:Y:S05]  /*0fa0*/  BRA `(.L_x_27524) ;  /* 0x00000000004c7947 */ /* 0x000fea0003800000 */
.L_x_27523:
        /* <DEDUP_REMOVED lines=19> */
.L_x_27524:
[----:B------:R-:W-:Y:S05]  /*10e0*/  BSYNC B1 ;  /* 0x0000000000017941 */ /* 0x000fea0003800000 */
.L_x_27522:
        /* <DEDUP_REMOVED lines=21> */
.L_x_27521:
        /* <DEDUP_REMOVED lines=18> */
.L_x_27528:
        /* <DEDUP_REMOVED lines=25> */
.L_x_27527:
[----:B------:R-:W-:Y:S05]  /*14f0*/  BSYNC B7 ;  /* 0x0000000000077941 */ /* 0x000fea0003800000 */
.L_x_27526:
[----:B------:R-:W-:-:S05]  /*1500*/  IADD3 R46, P0, R46, 0x8, RZ ;  /* 0x000000082e2e7810 */ /* 0x000fca0007f1e0ff */
[----:B------:R-:W-:Y:S01]  /*1510*/  IMAD.X R47, RZ, RZ, R47, P0 ;  /* 0x000000ffff2f7224 */ /* 0x000fe200000e062f */
[----:B------:R-:W-:-:S04]  /*1520*/  ISETP.GE.U32.AND P0, PT, R46, R48, PT ;  /* 0x000000302e00720c */ /* 0x000fc80003f06070 */
[----:B------:R-:W-:-:S13]  /*1530*/  ISETP.GE.U32.AND.EX P0, PT, R47, R49, PT, P0 ;  /* 0x000000312f00720c */ /* 0x000fda0003f06100 */
[----:B------:R-:W-:Y:S05]  /*1540*/  @!P0 BRA `(.L_x_27528) ;  /* 0xfffffffc00848947 */ /* 0x000fea000383ffff */
.L_x_27514:
[----:B------:R-:W-:Y:S05]  /*1550*/  BSYNC B6 ;  /* 0x0000000000067941 */ /* 0x000fea0003800000 */
.L_x_27513:
        /* <DEDUP_REMOVED lines=29> */
.L_x_27532:
[----:B------:R-:W-:Y:S05]  /*1730*/  BSYNC B7 ;  /* 0x0000000000077941 */ /* 0x000fea0003800000 */
.L_x_27531:
        /* <DEDUP_REMOVED lines=24> */
.L_x_27534:
[----:B------:R-:W-:Y:S05]  /*18c0*/  BSYNC B7 ;  /* 0x0000000000077941 */ /* 0x000fea0003800000 */
.L_x_27533:
        /* <DEDUP_REMOVED lines=29> */
.L_x_27536:
[----:B------:R-:W-:Y:S05]  /*1aa0*/  BSYNC B7 ;  /* 0x0000000000077941 */ /* 0x000fea0003800000 */
.L_x_27535:
        /* <DEDUP_REMOVED lines=15> */
.L_x_27541:
        /* <DEDUP_REMOVED lines=10> */
[----:B------:R-:W-:Y:S05]  /*1c40*/  CALL.REL.NOINC `($__internal_65_$__cuda_sm20_div_s64) ;  /* 0x0000002000247944 */ /* 0x000fea0003c00000 */
[----:B------:R-:W-:Y:S05]  /*1c50*/  BRA `(.L_x_27540) ;  /* 0x00000000004c7947 */ /* 0x000fea0003800000 */
.L_x_27539:
        /* <DEDUP_REMOVED lines=19> */
.L_x_27540:
[----:B------:R-:W-:Y:S05]  /*1d90*/  BSYNC B1 ;  /* 0x0000000000017941 */ /* 0x000fea0003800000 */
.L_x_27538:
        /* <DEDUP_REMOVED lines=20> */
.L_x_27537:
        /* <DEDUP_REMOVED lines=18> */
.L_x_27544:
        /* <DEDUP_REMOVED lines=25> */
.L_x_27543:
[----:B------:R-:W-:Y:S05]  /*2190*/  BSYNC B7 ;  /* 0x0000000000077941 */ /* 0x000fea0003800000 */
.L_x_27542:
[----:B------:R-:W-:-:S05]  /*21a0*/  IADD3 R16, P0, R16, 0x8, RZ ;  /* 0x0000000810107810 */ /* 0x000fca0007f1e0ff */
[----:B------:R-:W-:Y:S01]  /*21b0*/  IMAD.X R17, RZ, RZ, R17, P0 ;  /* 0x000000ffff117224 */ /* 0x000fe200000e0611 */
[----:B------:R-:W-:-:S04]  /*21c0*/  ISETP.GE.U32.AND P0, PT, R16, R18, PT ;  /* 0x000000121000720c */ /* 0x000fc80003f06070 */
[----:B------:R-:W-:-:S13]  /*21d0*/  ISETP.GE.U32.AND.EX P0, PT, R17, R22, PT, P0 ;  /* 0x000000161100720c */ /* 0x000fda0003f06100 */
[----:B------:R-:W-:Y:S05]  /*21e0*/  @!P0 BRA `(.L_x_27544) ;  /* 0xfffffffc00848947 */ /* 0x000fea000383ffff */
.L_x_27530:
[----:B------:R-:W-:Y:S05]  /*21f0*/  BSYNC B6 ;  /* 0x0000000000067941 */ /* 0x000fea0003800000 */
.L_x_27529:
        /* <DEDUP_REMOVED lines=28> */
.L_x_27548:
[----:B------:R-:W-:Y:S05]  /*23c0*/  BSYNC B7 ;  /* 0x0000000000077941 */ /* 0x000fea0003800000 */
.L_x_27547:
        /* <DEDUP_REMOVED lines=24> */
.L_x_27550:
[----:B------:R-:W-:Y:S05]  /*2550*/  BSYNC B7 ;  /* 0x0000000000077941 */ /* 0x000fea0003800000 */
.L_x_27549:
        /* <DEDUP_REMOVED lines=29> */
.L_x_27552:
[----:B------:R-:W-:Y:S05]  /*2730*/  BSYNC B7 ;  /* 0x0000000000077941 */ /* 0x000fea0003800000 */
.L_x_27551:
        /* <DEDUP_REMOVED lines=14> */
.L_x_27557:
        /* <DEDUP_REMOVED lines=9> */
[----:B------:R-:W-:Y:S05]  /*28b0*/  CALL.REL.NOINC `($__internal_65_$__cuda_sm20_div_s64) ;  /* 0x0000001400087944 */ /* 0x000fea0003c00000 */
[----:B------:R-:W-:Y:S05]  /*28c0*/  BRA `(.L_x_27556) ;  /* 0x00000000004c7947 */ /* 0x000fea0003800000 */
.L_x_27555:
        /* <DEDUP_REMOVED lines=19> */
.L_x_27556:
[----:B------:R-:W-:Y:S05]  /*2a00*/  BSYNC B1 ;  /* 0x0000000000017941 */ /* 0x000fea0003800000 */
.L_x_27554:
        /* <DEDUP_REMOVED lines=20> */
.L_x_27553:
        /* <DEDUP_REMOVED lines=18> */
.L_x_27560:
        /* <DEDUP_REMOVED lines=25> */
.L_x_27559:
[----:B------:R-:W-:Y:S05]  /*2e00*/  BSYNC B7 ;  /* 0x0000000000077941 */ /* 0x000fea0003800000 */
.L_x_27558:
[----:B------:R-:W-:-:S05]  /*2e10*/  IADD3 R16, P0, R16, 0x8, RZ ;  /* 0x0000000810107810 */ /* 0x000fca0007f1e0ff */
[----:B------:R-:W-:Y:S01]  /*2e20*/  IMAD.X R17, RZ, RZ, R17, P0 ;  /* 0x000000ffff117224 */ /* 0x000fe200000e0611 */
[----:B------:R-:W-:-:S04]  /*2e30*/  ISETP.GE.U32.AND P0, PT, R16, R19, PT ;  /* 0x000000131000720c */ /* 0x000fc80003f06070 */
[----:B------:R-:W-:-:S13]  /*2e40*/  ISETP.GE.U32.AND.EX P0, PT, R17, R18, PT, P0 ;  /* 0x000000121100720c */ /* 0x000fda0003f06100 */
[----:B------:R-:W-:Y:S05]  /*2e50*/  @!P0 BRA `(.L_x_27560) ;  /* 0xfffffffc00848947 */ /* 0x000fea000383ffff */
.L_x_27546:
[----:B------:R-:W-:Y:S05]  /*2e60*/  BSYNC B6 ;  /* 0x0000000000067941 */ /* 0x000fea0003800000 */
.L_x_27545:
        /* <DEDUP_REMOVED lines=28> */
.L_x_27564:
[----:B------:R-:W-:Y:S05]  /*3030*/  BSYNC B7 ;  /* 0x0000000000077941 */ /* 0x000fea0003800000 */
.L_x_27563:
        /* <DEDUP_REMOVED lines=24> */
.L_x_27566:
[----:B------:R-:W-:Y:S05]  /*31c0*/  BSYNC B7 ;  /* 0x0000000000077941 */ /* 0x000fea0003800000 */
.L_x_27565:
        /* <DEDUP_REMOVED lines=29> */
.L_x_27568:
[----:B------:R-:W-:Y:S05]  /*33a0*/  BSYNC B7 ;  /* 0x0000000000077941 */ /* 0x000fea0003800000 */
.L_x_27567:
        /* <DEDUP_REMOVED lines=14> */
.L_x_27573:
        /* <DEDUP_REMOVED lines=11> */
.L_x_27571:
        /* <DEDUP_REMOVED lines=19> */
.L_x_27572:
[----:B------:R-:W-:Y:S05]  /*3670*/  BSYNC B1 ;  /* 0x0000000000017941 */ /* 0x000fea0003800000 */
.L_x_27570:
        /* <DEDUP_REMOVED lines=20> */
.L_x_27569:
        /* <DEDUP_REMOVED lines=18> */
.L_x_27576:
        /* <DEDUP_REMOVED lines=25> */
.L_x_27575:
[----:B------:R-:W-:Y:S05]  /*3a70*/  BSYNC B7 ;  /* 0x0000000000077941 */ /* 0x000fea0003800000 */
.L_x_27574:
[----:B------:R-:W-:-:S04]  /*3a80*/  IADD3 R16, P0, R16, 0x8, RZ ;  /* 0x0000000810107810 */ /* 0x000fc80007f1e0ff */
[----:B------:R-:W-:Y:S02]  /*3a90*/  IADD3.X R17, RZ, R17, RZ, P0, !PT ;  /* 0x00000011ff117210 */ /* 0x000fe400007fe4ff */
[----:B------:R-:W-:-:S04]  /*3aa0*/  ISETP.GE.U32.AND P0, PT, R16, R19, PT ;  /* 0x000000131000720c */ /* 0x000fc80003f06070 */
[----:B------:R-:W-:-:S13]  /*3ab0*/  ISETP.GE.U32.AND.EX P0, PT, R17, R18, PT, P0 ;  /* 0x000000121100720c */ /* 0x000fda0003f06100 */
[----:B------:R-:W-:Y:S05]  /*3ac0*/  @!P0 BRA `(.L_x_27576) ;  /* 0xfffffffc00848947 */ /* 0x000fea000383ffff */
.L_x_27562:
[----:B------:R-:W-:Y:S05]  /*3ad0*/  BSYNC B6 ;  /* 0x0000000000067941 */ /* 0x000fea0003800000 */
.L_x_27561:
        /* <DEDUP_REMOVED lines=24> */
.L_x_27578:
[----:B------:R-:W-:Y:S05]  /*3c60*/  BSYNC B0 ;  /* 0x0000000000007941 */ /* 0x000fea0003800000 */
.L_x_27577:
[----:B------:R-:W-:-:S13]  /*3c70*/  ISETP.GE.AND P0, PT, R0, R9, PT ;  /* 0x000000090000720c */ /* 0x000fda0003f06270 */
[----:B------:R-:W-:Y:S05]  /*3c80*/  @P0 EXIT ;  /* 0x000000000000094d */ /* 0x000fea0003800000 */
[----:B01----:R-:W0:Y:S01]  /*3c90*/  LDC.64 R2, c[0x0][0x2c8] ;  /* 0x0000b200ff027b82 */ /* 0x003e220000000a00 */
[----:B------:R-:W-:-:S05]  /*3ca0*/  LEA R5, R7, R0, 0x9 ;  /* 0x0000000007057211 */ /* 0x000fca00078e48ff */
[----:B0-----:R-:W-:-:S05]  /*3cb0*/  IMAD.WIDE.U32 R2, R5, 0x8, R2 ;  /* 0x0000000805027825 */ /* 0x001fca00078e0002 */
[----:B------:R-:W-:Y:S01]  /*3cc0*/  STG.E.64 desc[UR36][R2.64], RZ ;  /* 0x000000ff02007986 */ /* 0x000fe2000c101b24 */
[----:B------:R-:W-:Y:S05]  /*3cd0*/  EXIT ;  /* 0x000000000000794d */ /* 0x000fea0003800000 */
        .weak           $__internal_65_$__cuda_sm20_div_s64
        .type           $__internal_65_$__cuda_sm20_div_s64,@function
        .size           $__internal_65_$__cuda_sm20_div_s64,(.L_x_32245 - $__internal_65_$__cuda_sm20_div_s64)
$__internal_65_$__cuda_sm20_div_s64:
        /* <DEDUP_REMOVED lines=83> */
[----:B------:R-:W-:Y:S05]  /*4210*/  RET.REL.NODEC R4 `(_ZN2at6native27unrolled_elementwise_kernelIZZZNS0_67_GLOBAL__N__bb565c37_34_ValidateCompressedIndicesKernel_cu_33a4b88b42_validate_compressed_sparse_indices_kernelILNS2_8CDimNameE0ENS2_18CUDAKernelLauncherENS2_14EmptyVecKernelENS2_8DummyVecELm8EEEvRKNS_6TensorESA_lllENKUlvE1_clEvENKUlvE0_clEvEUllllllE_St5arrayIPcLm6EELi4E23TrivialOffsetCalculatorILi5EjESH_ILi1EjENS0_6memory15LoadWithoutCastENSK_16StoreWithoutCastEEEviT_T0_T2_T3_T4_T5_) ;  /* 0xffffffbc04787950 */ /* 0x000fea0003c3ffff */
.L_x_27579:
        /* <DEDUP_REMOVED lines=14> */
.L_x_32245:


//--------------------- .text._ZN2at6native29vectorized_elementwise_kernelILi2EZZZNS0_67_GLOBAL__N__bb565c37_34_ValidateCompressedIndicesKernel_cu_33a4b88b42_validate_compressed_sparse_indices_kernelILNS2_8CDimNameE0ENS2_18CUDAKernelLauncherENS2_14EmptyVecKernelENS2_8DummyVecELm8EEEvRKNS_6TensorESA_lllENKUlvE1_clEvENKUlvE0_clEvEUllllllE_St5arrayIPcLm6EEEEviT0_T1_ --------------------------
	.section	.text._ZN2at6native29vectorized_elementwise_kernelILi2EZZZNS0_67_GLOBAL__N__bb565c37_34_ValidateCompressedIndicesKernel_cu_33a4b88b42_validate_compressed_sparse_indices_kernelILNS2_8CDimNameE0ENS2_18CUDAKernelLauncherENS2_14EmptyVecKernelENS2_8DummyVecELm8EEEvRKNS_6TensorESA_lllENKUlvE1_clEvENKUlvE0_clEvEUllllllE_St5arrayIPcLm6EEEEviT0_T1_,"ax",@progbits
	.align	128
        .global         _ZN2at6native29vectorized_elementwise_kernelILi2EZZZNS0_67_GLOBAL__N__bb565c37_34_ValidateCompressedIndicesKernel_cu_33a4b88b42_validate_compressed_sparse_indices_kernelILNS2_8CDimNameE0ENS2_18CUDAKernelLauncherENS2_14EmptyVecKernelENS2_8DummyVecELm8EEEvRKNS_6TensorESA_lllENKUlvE1_clEvENKUlvE0_clEvEUllllllE_St5arrayIPcLm6EEEEviT0_T1_
        .type           _ZN2at6native29vectorized_elementwise_kernelILi2EZZZNS0_67_GLOBAL__N__bb565c37_34_ValidateCompressedIndicesKernel_cu_33a4b88b42_validate_compressed_sparse_indices_kernelILNS2_8CDimNameE0ENS2_18CUDAKernelLauncherENS2_14EmptyVecKernelENS2_8DummyVecELm8EEEvRKNS_6TensorESA_lllENKUlvE1_clEvENKUlvE0_clEvEUllllllE_St5arrayIPcLm6EEEEviT0_T1_,@function
        .size           _ZN2at6native29vectorized_elementwise_kernelILi2EZZZNS0_67_GLOBAL__N__bb565c37_34_ValidateCompressedIndicesKernel_cu_33a4b88b42_validate_compressed_sparse_indices_kernelILNS2_8CDimNameE0ENS2_18CUDAKernelLauncherENS2_14EmptyVecKernelENS2_8DummyVecELm8EEEvRKNS_6TensorESA_lllENKUlvE1_clEvENKUlvE0_clEvEUllllllE_St5arrayIPcLm6EEEEviT0_T1_,(.L_x_32246 - _ZN2at6native29vectorized_elementwise_kernelILi2EZZZNS0_67_GLOBAL__N__bb565c37_34_ValidateCompressedIndicesKernel_cu_33a4b88b42_validate_compressed_sparse_indices_kernelILNS2_8CDimNameE0ENS2_18CUDAKernelLauncherENS2_14EmptyVecKernelENS2_8DummyVecELm8EEEvRKNS_6TensorESA_lllENKUlvE1_clEvENKUlvE0_clEvEUllllllE_St5arrayIPcLm6EEEEviT0_T1_)
        .other          _ZN2at6native29vectorized_elementwise_kernelILi2EZZZNS0_67_GLOBAL__N__bb565c37_34_ValidateCompressedIndicesKernel_cu_33a4b88b42_validate_compressed_sparse_indices_kernelILNS2_8CDimNameE0ENS2_18CUDAKernelLauncherENS2_14EmptyVecKernelENS2_8DummyVecELm8EEEvRKNS_6TensorESA_lllENKUlvE1_clEvENKUlvE0_clEvEUllllllE_St5arrayIPcLm6EEEEviT0_T1_,@"STO_CUDA_ENTRY STV_DEFAULT"
_ZN2at6native29vectorized_elementwise_kernelILi2EZZZNS0_67_GLOBAL__N__bb565c37_34_ValidateCompressedIndicesKernel_cu_33a4b88b42_validate_compressed_sparse_indices_kernelILNS2_8CDimNameE0ENS2_18CUDAKernelLauncherENS2_14EmptyVecKernelENS2_8DummyVecELm8EEEvRKNS_6TensorESA_lllENKUlvE1_clEvENKUlvE0_clEvEUllllllE_St5arrayIPcLm6EEEEviT0_T1_:
.text._ZN2at6native29vectorized_elementwise_kernelILi2EZZZNS0_67_GLOBAL__N__bb565c37_34_ValidateCompressedIndicesKernel_cu_33a4b88b42_validate_compressed_sparse_indices_kernelILNS2_8CDimNameE0ENS2_18CUDAKernelLauncherENS2_14EmptyVecKernelENS2_8DummyVecELm8EEEvRKNS_6TensorESA_lllENKUlvE1_clEvENKUlvE0_clEvEUllllllE_St5arrayIPcLm6EEEEviT0_T1_:
        /* <DEDUP_REMOVED lines=115> */
.L_x_27582:
[----:B------:R-:W-:Y:S05]  /*0730*/  BSYNC B6 ;  /* 0x0000000000067941 */ /* 0x000fea0003800000 */
.L_x_27581:
        /* <DEDUP_REMOVED lines=25> */
.L_x_27584:
[----:B------:R-:W-:Y:S05]  /*08d0*/  BSYNC B6 ;  /* 0x0000000000067941 */ /* 0x000fea0003800000 */
.L_x_27583:
        /* <DEDUP_REMOVED lines=29> */
.L_x_27586:
[----:B------:R-:W-:Y:S05]  /*0ab0*/  BSYNC B6 ;  /* 0x0000000000067941 */ /* 0x000fea0003800000 */
.L_x_27585:
        /* <DEDUP_REMOVED lines=18> */
.L_x_27591:
        /* <DEDUP_REMOVED lines=10> */
[----:B------:R-:W-:Y:S05]  /*0c80*/  CALL.REL.NOINC `($__internal_66_$__cuda_sm20_div_s64) ;  /* 0x000000d000c87944 */ /* 0x000fea0003c00000 */
[----:B------:R-:W-:Y:S02]  /*0c90*/  IMAD.MOV.U32 R6, RZ, RZ, R3 ;  /* 0x000000ffff067224 */ /* 0x000fe400078e0003 */
[----:B------:R-:W-:Y:S01]  /*0ca0*/  IMAD.MOV.U32 R7, RZ, RZ, R4 ;  /* 0x000000ffff077224 */ /* 0x000fe200078e0004 */
[----:B------:R-:W-:Y:S06]  /*0cb0*/  BRA `(.L_x_27590) ;  /* 0x00000000004c7947 */ /* 0x000fec0003800000 */
.L_x_27589:
        /* <DEDUP_REMOVED lines=19> */
.L_x_27590:
[----:B------:R-:W-:Y:S05]  /*0df0*/  BSYNC B1 ;  /* 0x0000000000017941 */ /* 0x000fea0003800000 */
.L_x_27588:
        /* <DEDUP_REMOVED lines=22> */
.L_x_27587:
        /* <DEDUP_REMOVED lines=19> */
.L_x_27596:
        /* <DEDUP_REMOVED lines=25> */
.L_x_27595:
[----:B------:R-:W-:Y:S05]  /*1220*/  BSYNC B7 ;  /* 0x0000000000077941 */ /* 0x000fea0003800000 */
.L_x_27594:
[----:B------:R-:W-:-:S05]  /*1230*/  IADD3 R16, P0, R16, 0x8, RZ ;  /* 0x0000000810107810 */ /* 0x000fca0007f1e0ff */
[----:B------:R-:W-:Y:S01]  /*1240*/  IMAD.X R17, RZ, RZ, R17, P0 ;  /* 0x000000ffff117224 */ /* 0x000fe200000e0611 */
[----:B------:R-:W-:-:S04]  /*1250*/  ISETP.GE.U32.AND P0, PT, R16, R23, PT ;  /* 0x000000171000720c */ /* 0x000fc80003f06070 */
[----:B------:R-:W-:-:S13]  /*1260*/  ISETP.GE.U32.AND.EX P0, PT, R17, R22, PT, P0 ;  /* 0x000000161100720c */ /* 0x000fda0003f06100 */
[----:B------:R-:W-:Y:S05]  /*1270*/  @!P0 BRA `(.L_x_27596) ;  /* 0xfffffffc00848947 */ /* 0x000fea000383ffff */
.L_x_27593:
[----:B------:R-:W-:Y:S05]  /*1280*/  BSYNC B6 ;  /* 0x0000000000067941 */ /* 0x000fea0003800000 */
.L_x_27592:
        /* <DEDUP_REMOVED lines=22> */
.L_x_27598:
[----:B------:R-:W-:Y:S05]  /*13f0*/  BSYNC B6 ;  /* 0x0000000000067941 */ /* 0x000fea0003800000 */
.L_x_27597:
        /* <DEDUP_REMOVED lines=22> */
.L_x_27600:
[----:B------:R-:W-:Y:S05]  /*1560*/  BSYNC B6 ;  /* 0x0000000000067941 */ /* 0x000fea0003800000 */
.L_x_27599:
        /* <DEDUP_REMOVED lines=29> */
.L_x_27602:
[----:B------:R-:W-:Y:S05]  /*1740*/  BSYNC B6 ;  /* 0x0000000000067941 */ /* 0x000fea0003800000 */
.L_x_27601:
        /* <DEDUP_REMOVED lines=11> */
.L_x_27607:
        /* <DEDUP_REMOVED lines=10> */
[----:B------:R-:W-:Y:S05]  /*18a0*/  CALL.REL.NOINC `($__internal_66_$__cuda_sm20_div_s64) ;  /* 0x000000c400c07944 */ /* 0x000fea0003c00000 */
[----:B------:R-:W-:Y:S01]  /*18b0*/  IMAD.MOV.U32 R6, RZ, RZ, R3 ;  /* 0x000000ffff067224 */ /* 0x000fe200078e0003 */
[----:B------:R-:W-:Y:S01]  /*18c0*/  MOV R7, R4 ;  /* 0x0000000400077202 */ /* 0x000fe20000000f00 */
[----:B------:R-:W-:Y:S06]  /*18d0*/  BRA `(.L_x_27606) ;  /* 0x00000000004c7947 */ /* 0x000fec0003800000 */
.L_x_27605:
        /* <DEDUP_REMOVED lines=19> */
.L_x_27606:
[----:B------:R-:W-:Y:S05]  /*1a10*/  BSYNC B1 ;  /* 0x0000000000017941 */ /* 0x000fea0003800000 */
.L_x_27604:
        /* <DEDUP_REMOVED lines=22> */
.L_x_27603:
        /* <DEDUP_REMOVED lines=19> */
.L_x_27612:
        /* <DEDUP_REMOVED lines=25> */
.L_x_27611:
[----:B------:R-:W-:Y:S05]  /*1e40*/  BSYNC B7 ;  /* 0x0000000000077941 */ /* 0x000fea0003800000 */
.L_x_27610:
[----:B------:R-:W-:-:S05]  /*1e50*/  IADD3 R16, P0, R16, 0x8, RZ ;  /* 0x0000000810107810 */ /* 0x000fca0007f1e0ff */
[----:B------:R-:W-:Y:S01]  /*1e60*/  IMAD.X R17, RZ, RZ, R17, P0 ;  /* 0x000000ffff117224 */ /* 0x000fe200000e0611 */
[----:B------:R-:W-:-:S04]  /*1e70*/  ISETP.GE.U32.AND P0, PT, R16, R19, PT ;  /* 0x000000131000720c */ /* 0x000fc80003f06070 */
[----:B------:R-:W-:-:S13]  /*1e80*/  ISETP.GE.U32.AND.EX P0, PT, R17, R18, PT, P0 ;  /* 0x000000121100720c */ /* 0x000fda0003f06100 */
[----:B------:R-:W-:Y:S05]  /*1e90*/  @!P0 BRA `(.L_x_27612) ;  /* 0xfffffffc00848947 */ /* 0x000fea000383ffff */
.L_x_27609:
[----:B------:R-:W-:Y:S05]  /*1ea0*/  BSYNC B6 ;  /* 0x0000000000067941 */ /* 0x000fea0003800000 */
.L_x_27608:
        /* <DEDUP_REMOVED lines=22> */
.L_x_27614:
[----:B------:R-:W-:Y:S05]  /*2010*/  BSYNC B6 ;  /* 0x0000000000067941 */ /* 0x000fea0003800000 */
.L_x_27613:
        /* <DEDUP_REMOVED lines=22> */
.L_x_27616:
[----:B------:R-:W-:Y:S05]  /*2180*/  BSYNC B6 ;  /* 0x0000000000067941 */ /* 0x000fea0003800000 */
.L_x_27615:
        /* <DEDUP_REMOVED lines=29> */
.L_x_27618:
[----:B------:R-:W-:Y:S05]  /*2360*/  BSYNC B6 ;  /* 0x0000000000067941 */ /* 0x000fea0003800000 */
.L_x_27617:
        /* <DEDUP_REMOVED lines=12> */
.L_x_27623:
        /* <DEDUP_REMOVED lines=10> */
[----:B------:R-:W-:Y:S05]  /*24d0*/  CALL.REL.NOINC `($__internal_66_$__cuda_sm20_div_s64) ;  /* 0x000000b800b47944 */ /* 0x000fea0003c00000 */
[----:B------:R-:W-:Y:S02]  /*24e0*/  IMAD.MOV.U32 R6, RZ, RZ, R3 ;  /* 0x000000ffff067224 */ /* 0x000fe400078e0003 */
[----:B------:R-:W-:Y:S01]  /*24f0*/  IMAD.MOV.U32 R7, RZ, RZ, R4 ;  /* 0x000000ffff077224 */ /* 0x000fe200078e0004 */
[----:B------:R-:W-:Y:S06]  /*2500*/  BRA `(.L_x_27622) ;  /* 0x0000000000507947 */ /* 0x000fec0003800000 */
.L_x_27621:
        /* <DEDUP_REMOVED lines=20> */
.L_x_27622:
[----:B------:R-:W-:Y:S05]  /*2650*/  BSYNC B1 ;  /* 0x0000000000017941 */ /* 0x000fea0003800000 */
.L_x_27620:
        /* <DEDUP_REMOVED lines=21> */
.L_x_27619:
        /* <DEDUP_REMOVED lines=19> */
.L_x_27628:
        /* <DEDUP_REMOVED lines=25> */
.L_x_27627:
[----:B------:R-:W-:Y:S05]  /*2a70*/  BSYNC B7 ;  /* 0x0000000000077941 */ /* 0x000fea0003800000 */
.L_x_27626:
[----:B------:R-:W-:-:S04]  /*2a80*/  IADD3 R16, P0, R16, 0x8, RZ ;  /* 0x0000000810107810 */ /* 0x000fc80007f1e0ff */
[----:B------:R-:W-:Y:S02]  /*2a90*/  IADD3.X R17, RZ, R17, RZ, P0, !PT ;  /* 0x00000011ff117210 */ /* 0x000fe400007fe4ff */
[----:B------:R-:W-:-:S04]  /*2aa0*/  ISETP.GE.U32.AND P0, PT, R16, R19, PT ;  /* 0x000000131000720c */ /* 0x000fc80003f06070 */
[----:B------:R-:W-:-:S13]  /*2ab0*/  ISETP.GE.U32.AND.EX P0, PT, R17, R18, PT, P0 ;  /* 0x000000121100720c */ /* 0x000fda0003f06100 */
[----:B------:R-:W-:Y:S05]  /*2ac0*/  @!P0 BRA `(.L_x_27628) ;  /* 0xfffffffc00848947 */ /* 0x000fea000383ffff */
.L_x_27625:
[----:B------:R-:W-:Y:S05]  /*2ad0*/  BSYNC B6 ;  /* 0x0000000000067941 */ /* 0x000fea0003800000 */
.L_x_27624:
        /* <DEDUP_REMOVED lines=22> */
.L_x_27630:
[----:B------:R-:W-:Y:S05]  /*2c40*/  BSYNC B6 ;  /* 0x0000000000067941 */ /* 0x000fea0003800000 */
.L_x_27629:
        /* <DEDUP_REMOVED lines=22> */
.L_x_27632:
[----:B------:R-:W-:Y:S05]  /*2db0*/  BSYNC B6 ;  /* 0x0000000000067941 */ /* 0x000fea0003800000 */
.L_x_27631:
        /* <DEDUP_REMOVED lines=29> */
.L_x_27634:
[----:B------:R-:W-:Y:S05]  /*2f90*/  BSYNC B6 ;  /* 0x0000000000067941 */ /* 0x000fea0003800000 */
.L_x_27633:
        /* <DEDUP_REMOVED lines=12> */
.L_x_27639:
        /* <DEDUP_REMOVED lines=14> */
.L_x_27637:
        /* <DEDUP_REMOVED lines=20> */
.L_x_27638:
[----:B------:R-:W-:Y:S05]  /*3280*/  BSYNC B1 ;  /* 0x0000000000017941 */ /* 0x000fea0003800000 */
.L_x_27636:
        /* <DEDUP_REMOVED lines=21> */
.L_x_27635:
        /* <DEDUP_REMOVED lines=19> */
.L_x_27644:
        /* <DEDUP_REMOVED lines=25> */
.L_x_27643:
[----:B------:R-:W-:Y:S05]  /*36a0*/  BSYNC B7 ;  /* 0x0000000000077941 */ /* 0x000fea0003800000 */
.L_x_27642:
[----:B------:R-:W-:-:S05]  /*36b0*/  IADD3 R16, P0, R16, 0x8, RZ ;  /* 0x0000000810107810 */ /* 0x000fca0007f1e0ff */
[----:B------:R-:W-:Y:S01]  /*36c0*/  IMAD.X R17, RZ, RZ, R17, P0 ;  /* 0x000000ffff117224 */ /* 0x000fe200000e0611 */
[----:B------:R-:W-:-:S04]  /*36d0*/  ISETP.GE.U32.AND P0, PT, R16, R19, PT ;  /* 0x000000131000720c */ /* 0x000fc80003f06070 */
[----:B------:R-:W-:-:S13]  /*36e0*/  ISETP.GE.U32.AND.EX P0, PT, R17, R18, PT, P0 ;  /* 0x000000121100720c */ /* 0x000fda0003f06100 */
[----:B------:R-:W-:Y:S05]  /*36f0*/  @!P0 BRA `(.L_x_27644) ;  /* 0xfffffffc00848947 */ /* 0x000fea000383ffff */
.L_x_27641:
[----:B------:R-:W-:Y:S05]  /*3700*/  BSYNC B6 ;  /* 0x0000000000067941 */ /* 0x000fea0003800000 */
.L_x_27640:
        /* <DEDUP_REMOVED lines=22> */
.L_x_27646:
[----:B------:R-:W-:Y:S05]  /*3870*/  BSYNC B6 ;  /* 0x0000000000067941 */ /* 0x000fea0003800000 */
.L_x_27645:
        /* <DEDUP_REMOVED lines=22> */
.L_x_27648:
[----:B------:R-:W-:Y:S05]  /*39e0*/  BSYNC B6 ;  /* 0x0000000000067941 */ /* 0x000fea0003800000 */
.L_x_27647:
        /* <DEDUP_REMOVED lines=29> */
.L_x_27650:
[----:B------:R-:W-:Y:S05]  /*3bc0*/  BSYNC B6 ;  /* 0x0000000000067941 */ /* 0x000fea0003800000 */
.L_x_27649:
        /* <DEDUP_REMOVED lines=12> */
.L_x_27655:
        /* <DEDUP_REMOVED lines=11> */
[----:B------:R-:W-:Y:S01]  /*3d40*/  MOV R6, R3 ;  /* 0x0000000300067202 */ /* 0x000fe20000000f00 */
[----:B------:R-:W-:Y:S01]  /*3d50*/  IMAD.MOV.U32 R7, RZ, RZ, R4 ;  /* 0x000000ffff077224 */ /* 0x000fe200078e0004 */
[----:B------:R-:W-:Y:S06]  /*3d60*/  BRA `(.L_x_27654) ;  /* 0x0000000000507947 */ /* 0x000fec0003800000 */
.L_x_27653:
        /* <DEDUP_REMOVED lines=20> */
.L_x_27654:
[----:B------:R-:W-:Y:S05]  /*3eb0*/  BSYNC B1 ;  /* 0x0000000000017941 */ /* 0x000fea0003800000 */
.L_x_27652:
        /* <DEDUP_REMOVED lines=21> */
.L_x_27651:
        /* <DEDUP_REMOVED lines=19> */
.L_x_27660:
        /* <DEDUP_REMOVED lines=25> */
.L_x_27659:
[----:B------:R-:W-:Y:S05]  /*42d0*/  BSYNC B7 ;  /* 0x0000000000077941 */ /* 0x000fea0003800000 */
.L_x_27658:
[----:B------:R-:W-:-:S05]  /*42e0*/  IADD3 R16, P0, R16, 0x8, RZ ;  /* 0x0000000810107810 */ /* 0x000fca0007f1e0ff */
[----:B------:R-:W-:Y:S01]  /*42f0*/  IMAD.X R17, RZ, RZ, R17, P0 ;  /* 0x000000ffff117224 */ /* 0x000fe200000e0611 */
[----:B------:R-:W-:-:S04]  /*4300*/  ISETP.GE.U32.AND P0, PT, R16, R19, PT ;  /* 0x000000131000720c */ /* 0x000fc80003f06070 */
[----:B------:R-:W-:-:S13]  /*4310*/  ISETP.GE.U32.AND.EX P0, PT, R17, R18, PT, P0 ;  /* 0x000000121100720c */ /* 0x000fda0003f06100 */
[----:B------:R-:W-:Y:S05]  /*4320*/  @!P0 BRA `(.L_x_27660) ;  /* 0xfffffffc00848947 */ /* 0x000fea000383ffff */
.L_x_27657:
[----:B------:R-:W-:Y:S05]  /*4330*/  BSYNC B6 ;  /* 0x0000000000067941 */ /* 0x000fea0003800000 */
.L_x_27656:
        /* <DEDUP_REMOVED lines=22> */
.L_x_27662:
[----:B------:R-:W-:Y:S05]  /*44a0*/  BSYNC B6 ;  /* 0x0000000000067941 */ /* 0x000fea0003800000 */
.L_x_27661:
        /* <DEDUP_REMOVED lines=22> */
.L_x_27664:
[----:B------:R-:W-:Y:S05]  /*4610*/  BSYNC B6 ;  /* 0x0000000000067941 */ /* 0x000fea0003800000 */
.L_x_27663:
        /* <DEDUP_REMOVED lines=29> */
.L_x_27666:
[----:B------:R-:W-:Y:S05]  /*47f0*/  BSYNC B6 ;  /* 0x0000000000067941 */ /* 0x000fea0003800000 */
.L_x_27665:
        /* <DEDUP_REMOVED lines=12> */
.L_x_27671:
        /* <DEDUP_REMOVED lines=14> */
.L_x_27669:
        /* <DEDUP_REMOVED lines=19> */
.L_x_27670:
[----:B------:R-:W-:Y:S05]  /*4ad0*/  BSYNC B1 ;  /* 0x0000000000017941 */ /* 0x000fea0003800000 */
.L_x_27668:
        /* <DEDUP_REMOVED lines=20> */
.L_x_27667:
        /* <DEDUP_REMOVED lines=19> */
.L_x_27676:
        /* <DEDUP_REMOVED lines=25> */
.L_x_27675:
[----:B------:R-:W-:Y:S05]  /*4ee0*/  BSYNC B7 ;  /* 0x0000000000077941 */ /* 0x000fea0003800000 */
.L_x_27674:
[----:B------:R-:W-:-:S05]  /*4ef0*/  IADD3 R16, P0, R16, 0x8, RZ ;  /* 0x0000000810107810 */ /* 0x000fca0007f1e0ff */
[----:B------:R-:W-:Y:S01]  /*4f00*/  IMAD.X R17, RZ, RZ, R17, P0 ;  /* 0x000000ffff117224 */ /* 0x000fe200000e0611 */
[----:B------:R-:W-:-:S04]  /*4f10*/  ISETP.GE.U32.AND P0, PT, R16, R19, PT ;  /* 0x000000131000720c */ /* 0x000fc80003f06070 */
[----:B------:R-:W-:-:S13]  /*4f20*/  ISETP.GE.U32.AND.EX P0, PT, R17, R18, PT, P0 ;  /* 0x000000121100720c */ /* 0x000fda0003f06100 */
[----:B------:R-:W-:Y:S05]  /*4f30*/  @!P0 BRA `(.L_x_27676) ;  /* 0xfffffffc00848947 */ /* 0x000fea000383ffff */
.L_x_27673:
[----:B------:R-:W-:Y:S05]  /*4f40*/  BSYNC B6 ;  /* 0x0000000000067941 */ /* 0x000fea0003800000 */
.L_x_27672:
        /* <DEDUP_REMOVED lines=22> */
.L_x_27678:
[----:B------:R-:W-:Y:S05]  /*50b0*/  BSYNC B6 ;  /* 0x0000000000067941 */ /* 0x000fea0003800000 */
.L_x_27677:
        /* <DEDUP_REMOVED lines=22> */
.L_x_27680:
[----:B------:R-:W-:Y:S05]  /*5220*/  BSYNC B6 ;  /* 0x0000000000067941 */ /* 0x000fea0003800000 */
.L_x_27679:
        /* <DEDUP_REMOVED lines=29> */
.L_x_27682:
[----:B------:R-:W-:Y:S05]  /*5400*/  BSYNC B6 ;  /* 0x0000000000067941 */ /* 0x000fea0003800000 */
.L_x_27681:
        /* <DEDUP_REMOVED lines=11> */
.L_x_27687:
        /* <DEDUP_REMOVED lines=14> */
.L_x_27685:
        /* <DEDUP_REMOVED lines=19> */
.L_x_27686:
[----:B------:R-:W-:Y:S05]  /*56d0*/  BSYNC B1 ;  /* 0x0000000000017941 */ /* 0x000fea0003800000 */
.L_x_27684:
        /* <DEDUP_REMOVED lines=20> */
.L_x_27683:
        /* <DEDUP_REMOVED lines=19> */
.L_x_27692:
        /* <DEDUP_REMOVED lines=25> */
.L_x_27691:
[----:B------:R-:W-:Y:S05]  /*5ae0*/  BSYNC B7 ;  /* 0x0000000000077941 */ /* 0x000fea0003800000 */
.L_x_27690:
[----:B------:R-:W-:-:S05]  /*5af0*/  IADD3 R16, P0, R16, 0x8, RZ ;  /* 0x0000000810107810 */ /* 0x000fca0007f1e0ff */
[----:B------:R-:W-:Y:S01]  /*5b00*/  IMAD.X R17, RZ, RZ, R17, P0 ;  /* 0x000000ffff117224 */ /* 0x000fe200000e0611 */
[----:B------:R-:W-:-:S04]  /*5b10*/  ISETP.GE.U32.AND P0, PT, R16, R19, PT ;  /* 0x000000131000720c */ /* 0x000fc80003f06070 */
[----:B------:R-:W-:-:S13]  /*5b20*/  ISETP.GE.U32.AND.EX P0, PT, R17, R18, PT, P0 ;  /* 0x000000121100720c */ /* 0x000fda0003f06100 */
[----:B------:R-:W-:Y:S05]  /*5b30*/  @!P0 BRA `(.L_x_27692) ;  /* 0xfffffffc00848947 */ /* 0x000fea000383ffff */
.L_x_27689:
[----:B------:R-:W-:Y:S05]  /*5b40*/  BSYNC B6 ;  /* 0x0000000000067941 */ /* 0x000fea0003800000 */
.L_x_27688:
        /* <DEDUP_REMOVED lines=22> */
.L_x_27694:
[----:B------:R-:W-:Y:S05]  /*5cb0*/  BSYNC B6 ;  /* 0x0000000000067941 */ /* 0x000fea0003800000 */
.L_x_27693:
        /* <DEDUP_REMOVED lines=22> */
.L_x_27696:
[----:B------:R-:W-:Y:S05]  /*5e20*/  BSYNC B6 ;  /* 0x0000000000067941 */ /* 0x000fea0003800000 */
.L_x_27695:
        /* <DEDUP_REMOVED lines=29> */
.L_x_27698:
[----:B------:R-:W-:Y:S05]  /*6000*/  BSYNC B6 ;  /* 0x0000000000067941 */ /* 0x000fea0003800000 */
.L_x_27697:
        /* <DEDUP_REMOVED lines=11> */
.L_x_27703:
        /* <DEDUP_REMOVED lines=15> */
.L_x_27701:
        /* <DEDUP_REMOVED lines=19> */
.L_x_27702:
[----:B------:R-:W-:Y:S05]  /*62e0*/  BSYNC B1 ;  /* 0x0000000000017941 */ /* 0x000fea0003800000 */
.L_x_27700:
        /* <DEDUP_REMOVED lines=21> */
.L_x_27699:
        /* <DEDUP_REMOVED lines=19> */
.L_x_27708:
        /* <DEDUP_REMOVED lines=25> */
.L_x_27707:
[----:B------:R-:W-:Y:S05]  /*6700*/  BSYNC B7 ;  /* 0x0000000000077941 */ /* 0x000fea0003800000 */
.L_x_27706:
[----:B------:R-:W-:-:S05]  /*6710*/  IADD3 R16, P0, R16, 0x8, RZ ;  /* 0x0000000810107810 */ /* 0x000fca0007f1e0ff */
[----:B------:R-:W-:Y:S01]  /*6720*/  IMAD.X R17, RZ, RZ, R17, P0 ;  /* 0x000000ffff117224 */ /* 0x000fe200000e0611 */
[----:B------:R-:W-:-:S04]  /*6730*/  ISETP.GE.U32.AND P0, PT, R16, R23, PT ;  /* 0x000000171000720c */ /* 0x000fc80003f06070 */
[----:B------:R-:W-:-:S13]  /*6740*/  ISETP.GE.U32.AND.EX P0, PT, R17, R18, PT, P0 ;  /* 0x000000121100720c */ /* 0x000fda0003f06100 */
[----:B------:R-:W-:Y:S05]  /*6750*/  @!P0 BRA `(.L_x_27708) ;  /* 0xfffffffc00848947 */ /* 0x000fea000383ffff */
.L_x_27705:
[----:B------:R-:W-:Y:S05]  /*6760*/  BSYNC B6 ;  /* 0x0000000000067941 */ /* 0x000fea0003800000 */
.L_x_27704:
        /* <DEDUP_REMOVED lines=11> */
.L_x_27580:
        /* <DEDUP_REMOVED lines=254> */
.L_x_27712:
[----:B------:R-:W-:Y:S05]  /*7800*/  BSYNC B7 ;  /* 0x0000000000077941 */ /* 0x000fea0003800000 */
.L_x_27711:
        /* <DEDUP_REMOVED lines=24> */
.L_x_27714:
[----:B------:R-:W-:Y:S05]  /*7990*/  BSYNC B7 ;  /* 0x0000000000077941 */ /* 0x000fea0003800000 */
.L_x_27713:
        /* <DEDUP_REMOVED lines=29> */
.L_x_27716:
[----:B------:R-:W-:Y:S05]  /*7b70*/  BSYNC B7 ;  /* 0x0000000000077941 */ /* 0x000fea0003800000 */
.L_x_27715:
        /* <DEDUP_REMOVED lines=15> */
.L_x_27721:
        /* <DEDUP_REMOVED lines=14> */
.L_x_27719:
        /* <DEDUP_REMOVED lines=20> */
.L_x_27720:
[----:B------:R-:W-:Y:S05]  /*7e90*/  BSYNC B1 ;  /* 0x0000000000017941 */ /* 0x000fea0003800000 */
.L_x_27718:
        /* <DEDUP_REMOVED lines=20> */
.L_x_27717:
        /* <DEDUP_REMOVED lines=18> */
.L_x_27724:
        /* <DEDUP_REMOVED lines=25> */
.L_x_27723:
[----:B------:R-:W-:Y:S05]  /*8290*/  BSYNC B7 ;  /* 0x0000000000077941 */ /* 0x000fea0003800000 */
.L_x_27722:
[----:B------:R-:W-:-:S05]  /*82a0*/  IADD3 R46, P0, R46, 0x8, RZ ;  /* 0x000000082e2e7810 */ /* 0x000fca0007f1e0ff */
[----:B------:R-:W-:Y:S01]  /*82b0*/  IMAD.X R47, RZ, RZ, R47, P0 ;  /* 0x000000ffff2f7224 */ /* 0x000fe200000e062f */
[----:B------:R-:W-:-:S04]  /*82c0*/  ISETP.GE.U32.AND P0, PT, R46, R51, PT ;  /* 0x000000332e00720c */ /* 0x000fc80003f06070 */
[----:B------:R-:W-:-:S13]  /*82d0*/  ISETP.GE.U32.AND.EX P0, PT, R47, R48, PT, P0 ;  /* 0x000000302f00720c */ /* 0x000fda0003f06100 */
[----:B------:R-:W-:Y:S05]  /*82e0*/  @!P0 BRA `(.L_x_27724) ;  /* 0xfffffffc00848947 */ /* 0x000fea000383ffff */
.L_x_27710:
[----:B------:R-:W-:Y:S05]  /*82f0*/  BSYNC B6 ;  /* 0x0000000000067941 */ /* 0x000fea0003800000 */
.L_x_27709:
        /* <DEDUP_REMOVED lines=29> */
.L_x_27728:
[----:B------:R-:W-:Y:S05]  /*84d0*/  BSYNC B7 ;  /* 0x0000000000077941 */ /* 0x000fea0003800000 */
.L_x_27727:
        /* <DEDUP_REMOVED lines=24> */
.L_x_27730:
[----:B------:R-:W-:Y:S05]  /*8660*/  BSYNC B7 ;  /* 0x0000000000077941 */ /* 0x000fea0003800000 */
.L_x_27729:
        /* <DEDUP_REMOVED lines=29> */
.L_x_27732:
[----:B------:R-:W-:Y:S05]  /*8840*/  BSYNC B7 ;  /* 0x0000000000077941 */ /* 0x000fea0003800000 */
.L_x_27731:
        /* <DEDUP_REMOVED lines=15> */
.L_x_27737:
        /* <DEDUP_REMOVED lines=14> */
.L_x_27735:
        /* <DEDUP_REMOVED lines=20> */
.L_x_27736:
[----:B------:R-:W-:Y:S05]  /*8b60*/  BSYNC B1 ;  /* 0x0000000000017941 */ /* 0x000fea0003800000 */
.L_x_27734:
        /* <DEDUP_REMOVED lines=20> */
.L_x_27733:
        /* <DEDUP_REMOVED lines=18> */
.L_x_27740:
        /* <DEDUP_REMOVED lines=25> */
.L_x_27739:
[----:B------:R-:W-:Y:S05]  /*8f60*/  BSYNC B7 ;  /* 0x0000000000077941 */ /* 0x000fea0003800000 */
.L_x_27738:
[----:B------:R-:W-:-:S05]  /*8f70*/  IADD3 R16, P0, R16, 0x8, RZ ;  /* 0x0000000810107810 */ /* 0x000fca0007f1e0ff */
[----:B------:R-:W-:Y:S01]  /*8f80*/  IMAD.X R17, RZ, RZ, R17, P0 ;  /* 0x000000ffff117224 */ /* 0x000fe200000e0611 */
[----:B------:R-:W-:-:S04]  /*8f90*/  ISETP.GE.U32.AND P0, PT, R16, R47, PT ;  /* 0x0000002f1000720c */ /* 0x000fc80003f06070 */
[----:B------:R-:W-:-:S13]  /*8fa0*/  ISETP.GE.U32.AND.EX P0, PT, R17, R18, PT, P0 ;  /* 0x000000121100720c */ /* 0x000fda0003f06100 */
[----:B------:R-:W-:Y:S05]  /*8fb0*/  @!P0 BRA `(.L_x_27740) ;  /* 0xfffffffc00848947 */ /* 0x000fea000383ffff */
.L_x_27726:
[----:B------:R-:W-:Y:S05]  /*8fc0*/  BSYNC B6 ;  /* 0x0000000000067941 */ /* 0x000fea0003800000 */
.L_x_27725:
        /* <DEDUP_REMOVED lines=29> */
.L_x_27744:
[----:B------:R-:W-:Y:S05]  /*91a0*/  BSYNC B7 ;  /* 0x0000000000077941 */ /* 0x000fea0003800000 */
.L_x_27743:
        /* <DEDUP_REMOVED lines=24> */
.L_x_27746:
[----:B------:R-:W-:Y:S05]  /*9330*/  BSYNC B7 ;  /* 0x0000000000077941 */ /* 0x000fea0003800000 */
.L_x_27745:
        /* <DEDUP_REMOVED lines=29> */
.L_x_27748:
[----:B------:R-:W-:Y:S05]  /*9510*/  BSYNC B7 ;  /* 0x0000000000077941 */ /* 0x000fea0003800000 */
.L_x_27747:
        /* <DEDUP_REMOVED lines=14> */
.L_x_27753:
        /* <DEDUP_REMOVED lines=11> */
[----:B------:R-:W-:Y:S01]  /*96b0*/  IMAD.MOV.U32 R6, RZ, RZ, R3 ;  /* 0x000000ffff067224 */ /* 0x000fe200078e0003 */
[----:B------:R-:W-:Y:S01]  /*96c0*/  MOV R7, R4 ;  /* 0x0000000400077202 */ /* 0x000fe20000000f00 */
[----:B------:R-:W-:Y:S06]  /*96d0*/  BRA `(.L_x_27752) ;  /* 0x00000000004c7947 */ /* 0x000fec0003800000 */
.L_x_27751:
        /* <DEDUP_REMOVED lines=19> */
.L_x_27752:
[----:B------:R-:W-:Y:S05]  /*9810*/  BSYNC B1 ;  /* 0x0000000000017941 */ /* 0x000fea0003800000 */
.L_x_27750:
        /* <DEDUP_REMOVED lines=21> */
.L_x_27749:
        /* <DEDUP_REMOVED lines=18> */
.L_x_27756:
        /* <DEDUP_REMOVED lines=25> */
.L_x_27755:
[----:B------:R-:W-:Y:S05]  /*9c20*/  BSYNC B7 ;  /* 0x0000000000077941 */ /* 0x000fea0003800000 */
.L_x_27754:
[----:B------:R-:W-:-:S04]  /*9c30*/  IADD3 R16, P0, R16, 0x8, RZ ;  /* 0x0000000810107810 */ /* 0x000fc80007f1e0ff */
[----:B------:R-:W-:Y:S02]  /*9c40*/  IADD3.X R17, RZ, R17, RZ, P0, !PT ;  /* 0x00000011ff117210 */ /* 0x000fe400007fe4ff */
[----:B------:R-:W-:-:S04]  /*9c50*/  ISETP.GE.U32.AND P0, PT, R16, R19, PT ;  /* 0x000000131000720c */ /* 0x000fc80003f06070 */
[----:B------:R-:W-:-:S13]  /*9c60*/  ISETP.GE.U32.AND.EX P0, PT, R17, R18, PT, P0 ;  /* 0x000000121100720c */ /* 0x000fda0003f06100 */
[----:B------:R-:W-:Y:S05]  /*9c70*/  @!P0 BRA `(.L_x_27756) ;  /* 0xfffffffc00848947 */ /* 0x000fea000383ffff */
.L_x_27742:
[----:B------:R-:W-:Y:S05]  /*9c80*/  BSYNC B6 ;  /* 0x0000000000067941 */ /* 0x000fea0003800000 */
.L_x_27741:
        /* <DEDUP_REMOVED lines=29> */
.L_x_27760:
[----:B------:R-:W-:Y:S05]  /*9e60*/  BSYNC B7 ;  /* 0x0000000000077941 */ /* 0x000fea0003800000 */
.L_x_27759:
        /* <DEDUP_REMOVED lines=24> */
.L_x_27762:
[----:B------:R-:W-:Y:S05]  /*9ff0*/  BSYNC B7 ;  /* 0x0000000000077941 */ /* 0x000fea0003800000 */
.L_x_27761:
        /* <DEDUP_REMOVED lines=29> */
.L_x_27764:
[----:B------:R-:W-:Y:S05]  /*a1d0*/  BSYNC B7 ;  /* 0x0000000000077941 */ /* 0x000fea0003800000 */
.L_x_27763:
        /* <DEDUP_REMOVED lines=14> */
.L_x_27769:
        /* <DEDUP_REMOVED lines=14> */
.L_x_27767:
        /* <DEDUP_REMOVED lines=19> */
.L_x_27768:
[----:B------:R-:W-:Y:S05]  /*a4d0*/  BSYNC B1 ;  /* 0x0000000000017941 */ /* 0x000fea0003800000 */
.L_x_27766:
        /* <DEDUP_REMOVED lines=21> */
.L_x_27765:
        /* <DEDUP_REMOVED lines=18> */
.L_x_27772:
        /* <DEDUP_REMOVED lines=25> */
.L_x_27771:
[----:B------:R-:W-:Y:S05]  /*a8e0*/  BSYNC B7 ;  /* 0x0000000000077941 */ /* 0x000fea0003800000 */
.L_x_27770:
[----:B------:R-:W-:-:S05]  /*a8f0*/  IADD3 R16, P0, R16, 0x8, RZ ;  /* 0x0000000810107810 */ /* 0x000fca0007f1e0ff */
[----:B------:R-:W-:Y:S01]  /*a900*/  IMAD.X R17, RZ, RZ, R17, P0 ;  /* 0x000000ffff117224 */ /* 0x000fe200000e0611 */
[----:B------:R-:W-:-:S04]  /*a910*/  ISETP.GE.U32.AND P0, PT, R16, R19, PT ;  /* 0x000000131000720c */ /* 0x000fc80003f06070 */
[----:B------:R-:W-:-:S13]  /*a920*/  ISETP.GE.U32.AND.EX P0, PT, R17, R18, PT, P0 ;  /* 0x000000121100720c */ /* 0x000fda0003f06100 */
[----:B------:R-:W-:Y:S05]  /*a930*/  @!P0 BRA `(.L_x_27772) ;  /* 0xfffffffc00848947 */ /* 0x000fea000383ffff */
.L_x_27758:
[----:B------:R-:W-:Y:S05]  /*a940*/  BSYNC B6 ;  /* 0x0000000000067941 */ /* 0x000fea0003800000 */
.L_x_27757:
        /* <DEDUP_REMOVED lines=29> */
.L_x_27776:
[----:B------:R-:W-:Y:S05]  /*ab20*/  BSYNC B7 ;  /* 0x0000000000077941 */ /* 0x000fea0003800000 */
.L_x_27775:
        /* <DEDUP_REMOVED lines=24> */
.L_x_27778:
[----:B------:R-:W-:Y:S05]  /*acb0*/  BSYNC B7 ;  /* 0x0000000000077941 */ /* 0x000fea0003800000 */
.L_x_27777:
        /* <DEDUP_REMOVED lines=29> */
.L_x_27780:
[----:B------:R-:W-:Y:S05]  /*ae90*/  BSYNC B7 ;  /* 0x0000000000077941 */ /* 0x000fea0003800000 */
.L_x_27779:
        /* <DEDUP_REMOVED lines=14> */
.L_x_27785:
        /* <DEDUP_REMOVED lines=14> */
.L_x_27783:
        /* <DEDUP_REMOVED lines=19> */
.L_x_27784:
[----:B------:R-:W-:Y:S05]  /*b190*/  BSYNC B1 ;  /* 0x0000000000017941 */ /* 0x000fea0003800000 */
.L_x_27782:
        /* <DEDUP_REMOVED lines=21> */
.L_x_27781:
        /* <DEDUP_REMOVED lines=18> */
.L_x_27788:
        /* <DEDUP_REMOVED lines=25> */
.L_x_27787:
[----:B------:R-:W-:Y:S05]  /*b5a0*/  BSYNC B7 ;  /* 0x0000000000077941 */ /* 0x000fea0003800000 */
.L_x_27786:
[----:B------:R-:W-:-:S05]  /*b5b0*/  IADD3 R16, P0, R16, 0x8, RZ ;  /* 0x0000000810107810 */ /* 0x000fca0007f1e0ff */
[----:B------:R-:W-:Y:S01]  /*b5c0*/  IMAD.X R17, RZ, RZ, R17, P0 ;  /* 0x000000ffff117224 */ /* 0x000fe200000e0611 */
[----:B------:R-:W-:-:S04]  /*b5d0*/  ISETP.GE.U32.AND P0, PT, R16, R19, PT ;  /* 0x000000131000720c */ /* 0x000fc80003f06070 */
[----:B------:R-:W-:-:S13]  /*b5e0*/  ISETP.GE.U32.AND.EX P0, PT, R17, R18, PT, P0 ;  /* 0x000000121100720c */ /* 0x000fda0003f06100 */
[----:B------:R-:W-:Y:S05]  /*b5f0*/  @!P0 BRA `(.L_x_27788) ;  /* 0xfffffffc00848947 */ /* 0x000fea000383ffff */
.L_x_27774:
[----:B------:R-:W-:Y:S05]  /*b600*/  BSYNC B6 ;  /* 0x0000000000067941 */ /* 0x000fea0003800000 */
.L_x_27773:
        /* <DEDUP_REMOVED lines=29> */
.L_x_27792:
[----:B------:R-:W-:Y:S05]  /*b7e0*/  BSYNC B7 ;  /* 0x0000000000077941 */ /* 0x000fea0003800000 */
.L_x_27791:
        /* <DEDUP_REMOVED lines=24> */
.L_x_27794:
[----:B------:R-:W-:Y:S05]  /*b970*/  BSYNC B7 ;  /* 0x0000000000077941 */ /* 0x000fea0003800000 */
.L_x_27793:
        /* <DEDUP_REMOVED lines=29> */
.L_x_27796:
[----:B------:R-:W-:Y:S05]  /*bb50*/  BSYNC B7 ;  /* 0x0000000000077941 */ /* 0x000fea0003800000 */
.L_x_27795:
        /* <DEDUP_REMOVED lines=14> */
.L_x_27801:
        /* <DEDUP_REMOVED lines=14> */
.L_x_27799:
        /* <DEDUP_REMOVED lines=19> */
.L_x_27800:
[----:B------:R-:W-:Y:S05]  /*be50*/  BSYNC B1 ;  /* 0x0000000000017941 */ /* 0x000fea0003800000 */
.L_x_27798:
        /* <DEDUP_REMOVED lines=19> */
.L_x_27797:
        /* <DEDUP_REMOVED lines=18> */
.L_x_27804:
        /* <DEDUP_REMOVED lines=25> */
.L_x_27803:
[----:B------:R-:W-:Y:S05]  /*c240*/  BSYNC B7 ;  /* 0x0000000000077941 */ /* 0x000fea0003800000 */
.L_x_27802:
[----:B------:R-:W-:-:S05]  /*c250*/  IADD3 R16, P0, R16, 0x8, RZ ;  /* 0x0000000810107810 */ /* 0x000fca0007f1e0ff */
[----:B------:R-:W-:Y:S01]  /*c260*/  IMAD.X R17, RZ, RZ, R17, P0 ;  /* 0x000000ffff117224 */ /* 0x000fe200000e0611 */
[----:B------:R-:W-:-:S04]  /*c270*/  ISETP.GE.U32.AND P0, PT, R16, R19, PT ;  /* 0x000000131000720c */ /* 0x000fc80003f06070 */
[----:B------:R-:W-:-:S13]  /*c280*/  ISETP.GE.U32.AND.EX P0, PT, R17, R18, PT, P0 ;  /* 0x000000121100720c */ /* 0x000fda0003f06100 */
[----:B------:R-:W-:Y:S05]  /*c290*/  @!P0 BRA `(.L_x_27804) ;  /* 0xfffffffc00848947 */ /* 0x000fea000383ffff */
.L_x_27790:
[----:B------:R-:W-:Y:S05]  /*c2a0*/  BSYNC B6 ;  /* 0x0000000000067941 */ /* 0x000fea0003800000 */
.L_x_27789:
        /* <DEDUP_REMOVED lines=29> */
.L_x_27808:
[----:B------:R-:W-:Y:S05]  /*c480*/  BSYNC B7 ;  /* 0x0000000000077941 */ /* 0x000fea0003800000 */
.L_x_27807:
        /* <DEDUP_REMOVED lines=24> */
.L_x_27810:
[----:B------:R-:W-:Y:S05]  /*c610*/  BSYNC B7 ;  /* 0x0000000000077941 */ /* 0x000fea0003800000 */
.L_x_27809:
        /* <DEDUP_REMOVED lines=29> */
.L_x_27812:
[----:B------:R-:W-:Y:S05]  /*c7f0*/  BSYNC B7 ;  /* 0x0000000000077941 */ /* 0x000fea0003800000 */
.L_x_27811:
        /* <DEDUP_REMOVED lines=14> */
.L_x_27817:
        /* <DEDUP_REMOVED lines=14> */
.L_x_27815:
        /* <DEDUP_REMOVED lines=19> */
.L_x_27816:
[----:B------:R-:W-:Y:S05]  /*caf0*/  BSYNC B1 ;  /* 0x0000000000017941 */ /* 0x000fea0003800000 */
.L_x_27814:
        /* <DEDUP_REMOVED lines=19> */
.L_x_27813:
        /* <DEDUP_REMOVED lines=18> */
.L_x_27820:
        /* <DEDUP_REMOVED lines=25> */
.L_x_27819:
[----:B------:R-:W-:Y:S05]  /*cee0*/  BSYNC B7 ;  /* 0x0000000000077941 */ /* 0x000fea0003800000 */
.L_x_27818:
[----:B------:R-:W-:-:S04]  /*cef0*/  IADD3 R16, P0, R16, 0x8, RZ ;  /* 0x0000000810107810 */ /* 0x000fc80007f1e0ff */
[----:B------:R-:W-:Y:S02]  /*cf00*/  IADD3.X R17, RZ, R17, RZ, P0, !PT ;  /* 0x00000011ff117210 */ /* 0x000fe400007fe4ff */
[----:B------:R-:W-:-:S04]  /*cf10*/  ISETP.GE.U32.AND P0, PT, R16, R19, PT ;  /* 0x000000131000720c */ /* 0x000fc80003f06070 */
[----:B------:R-:W-:-:S13]  /*cf20*/  ISETP.GE.U32.AND.EX P0, PT, R17, R18, PT, P0 ;  /* 0x000000121100720c */ /* 0x000fda0003f06100 */
[----:B------:R-:W-:Y:S05]  /*cf30*/  @!P0 BRA `(.L_x_27820) ;  /* 0xfffffffc00848947 */ /* 0x000fea000383ffff */
.L_x_27806:
[----:B------:R-:W-:Y:S05]  /*cf40*/  BSYNC B6 ;  /* 0x0000000000067941 */ /* 0x000fea0003800000 */
.L_x_27805:
        /* <DEDUP_REMOVED lines=29> */
.L_x_27824:
[----:B------:R-:W-:Y:S05]  /*d120*/  BSYNC B7 ;  /* 0x0000000000077941 */ /* 0x000fea0003800000 */
.L_x_27823:
        /* <DEDUP_REMOVED lines=24> */
.L_x_27826:
[----:B------:R-:W-:Y:S05]  /*d2b0*/  BSYNC B7 ;  /* 0x0000000000077941 */ /* 0x000fea0003800000 */
.L_x_27825:
        /* <DEDUP_REMOVED lines=29> */
.L_x_27828:
[----:B------:R-:W-:Y:S05]  /*d490*/  BSYNC B7 ;  /* 0x0000000000077941 */ /* 0x000fea0003800000 */
.L_x_27827:
        /* <DEDUP_REMOVED lines=14> */
.L_x_27833:
        /* <DEDUP_REMOVED lines=14> */
.L_x_27831:
        /* <DEDUP_REMOVED lines=19> */
.L_x_27832:
[----:B------:R-:W-:Y:S05]  /*d790*/  BSYNC B1 ;  /* 0x0000000000017941 */ /* 0x000fea0003800000 */
.L_x_27830:
        /* <DEDUP_REMOVED lines=19> */
.L_x_27829:
        /* <DEDUP_REMOVED lines=18> */
.L_x_27836:
        /* <DEDUP_REMOVED lines=25> */
.L_x_27835:
[----:B------:R-:W-:Y:S05]  /*db80*/  BSYNC B7 ;  /* 0x0000000000077941 */ /* 0x000fea0003800000 */
.L_x_27834:
[----:B------:R-:W-:-:S05]  /*db90*/  IADD3 R16, P0, R16, 0x8, RZ ;  /* 0x0000000810107810 */ /* 0x000fca0007f1e0ff */
[----:B------:R-:W-:Y:S01]  /*dba0*/  IMAD.X R17, RZ, RZ, R17, P0 ;  /* 0x000000ffff117224 */ /* 0x000fe200000e0611 */
[----:B------:R-:W-:-:S04]  /*dbb0*/  ISETP.GE.U32.AND P0, PT, R16, R19, PT ;  /* 0x000000131000720c */ /* 0x000fc80003f06070 */
[----:B------:R-:W-:-:S13]  /*dbc0*/  ISETP.GE.U32.AND.EX P0, PT, R17, R18, PT, P0 ;  /* 0x000000121100720c */ /* 0x000fda0003f06100 */
[----:B------:R-:W-:Y:S05]  /*dbd0*/  @!P0 BRA `(.L_x_27836) ;  /* 0xfffffffc00848947 */ /* 0x000fea000383ffff */
.L_x_27822:
[----:B------:R-:W-:Y:S05]  /*dbe0*/  BSYNC B6 ;  /* 0x0000000000067941 */ /* 0x000fea0003800000 */
.L_x_27821:
        /* <DEDUP_REMOVED lines=23> */
.L_x_27839:
[----:B------:R-:W-:-:S13]  /*dd60*/  ISETP.GE.AND P0, PT, R0, R70, PT ;  /* 0x000000460000720c */ /* 0x000fda0003f06270 */
[----:B------:R-:W-:Y:S05]  /*dd70*/  @P0 BRA `(.L_x_27841) ;  /* 0x0000000000300947 */ /* 0x000fea0003800000 */
[----:B0-----:R-:W0:Y:S01]  /*dd80*/  LDC.64 R2, c[0x0][0x2c8] ;  /* 0x0000b200ff027b82 */ /* 0x001e220000000a00 */
[----:B------:R-:W-:Y:S01]  /*dd90*/  IADD3 R5, R71, R0, RZ ;  /* 0x0000000047057210 */ /* 0x000fe20007ffe0ff */
[----:B------:R-:W-:-:S04]  /*dda0*/  VIADD R0, R0, 0x80 ;  /* 0x0000008000007836 */ /* 0x000fc80000000000 */
[----:B0-----:R-:W-:-:S05]  /*ddb0*/  IMAD.WIDE.U32 R2, R5, 0x8, R2 ;  /* 0x0000000805027825 */ /* 0x001fca00078e0002 */
[----:B------:R1:W-:Y:S02]  /*ddc0*/  STG.E.64 desc[UR36][R2.64], RZ ;  /* 0x000000ff02007986 */ /* 0x0003e4000c101b24 */
.L_x_27840:
[----:B------:R-:W-:-:S13]  /*ddd0*/  ISETP.GE.AND P0, PT, R0, R70, PT ;  /* 0x000000460000720c */ /* 0x000fda0003f06270 */
[----:B------:R-:W-:Y:S05]  /*dde0*/  @P0 BRA `(.L_x_27842) ;  /* 0x0000000000340947 */ /* 0x000fea0003800000 */
[----:B01----:R-:W0:Y:S01]  /*ddf0*/  LDC.64 R2, c[0x0][0x2c8] ;  /* 0x0000b200ff027b82 */ /* 0x003e220000000a00 */
[----:B------:R-:W-:Y:S02]  /*de00*/  IMAD.IADD R5, R71, 0x1, R0 ;  /* 0x0000000147057824 */ /* 0x000fe400078e0200 */
[----:B------:R-:W-:Y:S02]  /*de10*/  VIADD R0, R0, 0x80 ;  /* 0x0000008000007836 */ /* 0x000fe40000000000 */
[----:B0-----:R-:W-:-:S05]  /*de20*/  IMAD.WIDE.U32 R2, R5, 0x8, R2 ;  /* 0x0000000805027825 */ /* 0x001fca00078e0002 */
[----:B------:R1:W-:Y:S02]  /*de30*/  STG.E.64 desc[UR36][R2.64], RZ ;  /* 0x000000ff02007986 */ /* 0x0003e4000c101b24 */
.L_x_27841:
        /* <DEDUP_REMOVED lines=8> */
.L_x_27842:
[----:B------:R-:W-:Y:S05]  /*dec0*/  BSYNC B1 ;  /* 0x0000000000017941 */ /* 0x000fea0003800000 */
.L_x_27838:
[----:B------:R-:W-:-:S13]  /*ded0*/  ISETP.GE.AND P0, PT, R0, R70, PT ;  /* 0x000000460000720c */ /* 0x000fda0003f06270 */
[----:B012---:R-:W0:Y:S01]  /*dee0*/  @!P0 LDC.64 R2, c[0x0][0x2c8] ;  /* 0x0000b200ff028b82 */ /* 0x007e220000000a00 */
[----:B------:R-:W-:Y:S02]  /*def0*/  @!P0 IMAD.IADD R5, R71, 0x1, R0 ;  /* 0x0000000147058824 */ /* 0x000fe400078e0200 */
[----:B------:R-:W-:Y:S02]  /*df00*/  @!P0 VIADD R0, R0, 0x80 ;  /* 0x0000008000008836 */ /* 0x000fe40000000000 */
[----:B0-----:R-:W-:-:S05]  /*df10*/  @!P0 IMAD.WIDE.U32 R2, R5, 0x8, R2 ;  /* 0x0000000805028825 */ /* 0x001fca00078e0002 */
[----:B------:R2:W-:Y:S02]  /*df20*/  @!P0 STG.E.64 desc[UR36][R2.64], RZ ;  /* 0x000000ff02008986 */ /* 0x0005e4000c101b24 */
.L_x_27843:
[----:B------:R-:W-:Y:S05]  /*df30*/  BSYNC B0 ;  /* 0x0000000000007941 */ /* 0x000fea0003800000 */
.L_x_27837:
[----:B------:R-:W-:-:S13]  /*df40*/  ISETP.GE.AND P0, PT, R0, R70, PT ;  /* 0x000000460000720c */ /* 0x000fda0003f06270 */
[----:B------:R-:W-:Y:S05]  /*df50*/  @P0 EXIT ;  /* 0x000000000000094d */ /* 0x000fea0003800000 */
[----:B012---:R-:W0:Y:S01]  /*df60*/  LDC.64 R2, c[0x0][0x2c8] ;  /* 0x0000b200ff027b82 */ /* 0x007e220000000a00 */
[----:B------:R-:W-:-:S05]  /*df70*/  IADD3 R71, R71, R0, RZ ;  /* 0x0000000047477210 */ /* 0x000fca0007ffe0ff */
[----:B0-----:R-:W-:-:S05]  /*df80*/  IMAD.WIDE.U32 R2, R71, 0x8, R2 ;  /* 0x0000000847027825 */ /* 0x001fca00078e0002 */
[----:B------:R-:W-:Y:S01]  /*df90*/  STG.E.64 desc[UR36][R2.64], RZ ;  /* 0x000000ff02007986 */ /* 0x000fe2000c101b24 */
[----:B------:R-:W-:Y:S05]  /*dfa0*/  EXIT ;  /* 0x000000000000794d */ /* 0x000fea0003800000 */
        .weak           $__internal_66_$__cuda_sm20_div_s64
        .type           $__internal_66_$__cuda_sm20_div_s64,@function
        .size           $__internal_66_$__cuda_sm20_div_s64,(.L_x_32246 - $__internal_66_$__cuda_sm20_div_s64)
$__internal_66_$__cuda_sm20_div_s64:
        /* <DEDUP_REMOVED lines=83> */
[----:B------:R-:W-:Y:S06]  /*e4e0*/  RET.REL.NODEC R6 `(_ZN2at6native29vectorized_elementwise_kernelILi2EZZZNS0_67_GLOBAL__N__bb565c37_34_ValidateCompressedIndicesKernel_cu_33a4b88b42_validate_compressed_sparse_indices_kernelILNS2_8CDimNameE0ENS2_18CUDAKernelLauncherENS2_14EmptyVecKernelENS2_8DummyVecELm8EEEvRKNS_6TensorESA_lllENKUlvE1_clEvENKUlvE0_clEvEUllllllE_St5arrayIPcLm6EEEEviT0_T1_) ;  /* 0xffffff1806c47950 */ /* 0x000fec0003c3ffff */
.L_x_27844:
        /* <DEDUP_REMOVED lines=9> */
.L_x_32246:


//--------------------- .text._ZN2at6native29vectorized_elementwise_kernelILi4EZZZNS0_67_GLOBAL__N__bb565c37_34_ValidateCompressedIndicesKernel_cu_33a4b88b42_validate_compressed_sparse_indices_kernelILNS2_8CDimNameE0ENS2_18CUDAKernelLauncherENS2_14EmptyVecKernelENS2_8DummyVecELm8EEEvRKNS_6TensorESA_lllENKUlvE1_clEvENKUlvE0_clEvEUllllllE_St5arrayIPcLm6EEEEviT0_T1_ --------------------------
	.section	.text._ZN2at6native29vectorized_elementwise_kernelILi4EZZZNS0_67_GLOBAL__N__bb565c37_34_ValidateCompressedIndicesKernel_cu_33a4b88b42_validate_compressed_sparse_indices_kernelILNS2_8CDimNameE0ENS2_18CUDAKernelLauncherENS2_14EmptyVecKernelENS2_8DummyVecELm8EEEvRKNS_6TensorESA_lllENKUlvE1_clEvENKUlvE0_clEvEUllllllE_St5arrayIPcLm6EEEEviT0_T1_,"ax",@progbits
	.align	128
        .global         _ZN2at6native29vectorized_elementwise_kernelILi4EZZZNS0_67_GLOBAL__N__bb565c37_34_ValidateCompressedIndicesKernel_cu_33a4b88b42_validate_compressed_sparse_indices_kernelILNS2_8CDimNameE0ENS2_18CUDAKernelLauncherENS2_14EmptyVecKernelENS2_8DummyVecELm8EEEvRKNS_6TensorESA_lllENKUlvE1_clEvENKUlvE0_clEvEUllllllE_St5arrayIPcLm6EEEEviT0_T1_
        .type           _ZN2at6native29vectorized_elementwise_kernelILi4EZZZNS0_67_GLOBAL__N__bb565c37_34_ValidateCompressedIndicesKernel_cu_33a4b88b42_validate_compressed_sparse_indices_kernelILNS2_8CDimNameE0ENS2_18CUDAKernelLauncherENS2_14EmptyVecKernelENS2_8DummyVecELm8EEEvRKNS_6TensorESA_lllENKUlvE1_clEvENKUlvE0_clEvEUllllllE_St5arrayIPcLm6EEEEviT0_T1_,@function
        .size           _ZN2at6native29vectorized_elementwise_kernelILi4EZZZNS0_67_GLOBAL__N__bb565c37_34_ValidateCompressedIndicesKernel_cu_33a4b88b42_validate_compressed_sparse_indices_kernelILNS2_8CDimNameE0ENS2_18CUDAKernelLauncherENS2_14EmptyVecKernelENS2_8DummyVecELm8EEEvRKNS_6TensorESA_lllENKUlvE1_clEvENKUlvE0_clEvEUllllllE_St5arrayIPcLm6EEEEviT0_T1_,(.L_x_32247 - _ZN2at6native29vectorized_elementwise_kernelILi4EZZZNS0_67_GLOBAL__N__bb565c37_34_ValidateCompressedIndicesKernel_cu_33a4b88b42_validate_compressed_sparse_indices_kernelILNS2_8CDimNameE0ENS2_18CUDAKernelLauncherENS2_14EmptyVecKernelENS2_8DummyVecELm8EEEvRKNS_6TensorESA_lllENKUlvE1_clEvENKUlvE0_clEvEUllllllE_St5arrayIPcLm6EEEEviT0_T1_)
        .other          _ZN2at6native29vectorized_elementwise_kernelILi4EZZZNS0_67_GLOBAL__N__bb565c37_34_ValidateCompressedIndicesKernel_cu_33a4b88b42_validate_compressed_sparse_indices_kernelILNS2_8CDimNameE0ENS2_18CUDAKernelLauncherENS2_14EmptyVecKernelENS2_8DummyVecELm8EEEvRKNS_6TensorESA_lllENKUlvE1_clEvENKUlvE0_clEvEUllllllE_St5arrayIPcLm6EEEEviT0_T1_,@"STO_CUDA_ENTRY STV_DEFAULT"
_ZN2at6native29vectorized_elementwise_kernelILi4EZZZNS0_67_GLOBAL__N__bb565c37_34_ValidateCompressedIndicesKernel_cu_33a4b88b42_validate_compressed_sparse_indices_kernelILNS2_8CDimNameE0ENS2_18CUDAKernelLauncherENS2_14EmptyVecKernelENS2_8DummyVecELm8EEEvRKNS_6TensorESA_lllENKUlvE1_clEvENKUlvE0_clEvEUllllllE_St5arrayIPcLm6EEEEviT0_T1_:
.text._ZN2at6native29vectorized_elementwise_kernelILi4EZZZNS0_67_GLOBAL__N__bb565c37_34_ValidateCompressedIndicesKernel_cu_33a4b88b42_validate_compressed_sparse_indices_kernelILNS2_8CDimNameE0ENS2_18CUDAKernelLauncherENS2_14EmptyVecKernelENS2_8DummyVecELm8EEEvRKNS_6TensorESA_lllENKUlvE1_clEvENKUlvE0_clEvEUllllllE_St5arrayIPcLm6EEEEviT0_T1_:
        /* <DEDUP_REMOVED lines=115> */
.L_x_27847:
[----:B------:R-:W-:Y:S05]  /*0730*/  BSYNC B6 ;  /* 0x0000000000067941 */ /* 0x000fea0003800000 */
.L_x_27846:
        /* <DEDUP_REMOVED lines=25> */
.L_x_27849:
[----:B------:R-:W-:Y:S05]  /*08d0*/  BSYNC B6 ;  /* 0x0000000000067941 */ /* 0x000fea0003800000 */
.L_x_27848:
        /* <DEDUP_REMOVED lines=29> */
.L_x_27851:
[----:B------:R-:W-:Y:S05]  /*0ab0*/  BSYNC B6 ;  /* 0x0000000000067941 */ /* 0x000fea0003800000 */
.L_x_27850:
        /* <DEDUP_REMOVED lines=18> */
.L_x_27856:
        /* <DEDUP_REMOVED lines=10> */
[----:B------:R-:W-:Y:S05]  /*0c80*/  CALL.REL.NOINC `($__internal_67_$__cuda_sm20_div_s64) ;  /* 0x000000d000c87944 */ /* 0x000fea0003c00000 */
[----:B------:R-:W-:Y:S02]  /*0c90*/  IMAD.MOV.U32 R6, RZ, RZ, R3 ;  /* 0x000000ffff067224 */ /* 0x000fe400078e0003 */
[----:B------:R-:W-:Y:S01]  /*0ca0*/  IMAD.MOV.U32 R7, RZ, RZ, R4 ;  /* 0x000000ffff077224 */ /* 0x000fe200078e0004 */
[----:B------:R-:W-:Y:S06]  /*0cb0*/  BRA `(.L_x_27855) ;  /* 0x00000000004c7947 */ /* 0x000fec0003800000 */
.L_x_27854:
        /* <DEDUP_REMOVED lines=19> */
.L_x_27855:
[----:B------:R-:W-:Y:S05]  /*0df0*/  BSYNC B1 ;  /* 0x0000000000017941 */ /* 0x000fea0003800000 */
.L_x_27853:
        /* <DEDUP_REMOVED lines=22> */
.L_x_27852:
        /* <DEDUP_REMOVED lines=19> */
.L_x_27861:
        /* <DEDUP_REMOVED lines=25> */
.L_x_27860:
[----:B------:R-:W-:Y:S05]  /*1220*/  BSYNC B7 ;  /* 0x0000000000077941 */ /* 0x000fea0003800000 */
.L_x_27859:
[----:B------:R-:W-:-:S05]  /*1230*/  IADD3 R16, P0, R16, 0x8, RZ ;  /* 0x0000000810107810 */ /* 0x000fca0007f1e0ff */
[----:B------:R-:W-:Y:S01]  /*1240*/  IMAD.X R17, RZ, RZ, R17, P0 ;  /* 0x000000ffff117224 */ /* 0x000fe200000e0611 */
[----:B------:R-:W-:-:S04]  /*1250*/  ISETP.GE.U32.AND P0, PT, R16, R23, PT ;  /* 0x000000171000720c */ /* 0x000fc80003f06070 */
[----:B------:R-:W-:-:S13]  /*1260*/  ISETP.GE.U32.AND.EX P0, PT, R17, R22, PT, P0 ;  /* 0x000000161100720c */ /* 0x000fda0003f06100 */
[----:B------:R-:W-:Y:S05]  /*1270*/  @!P0 BRA `(.L_x_27861) ;  /* 0xfffffffc00848947 */ /* 0x000fea000383ffff */
.L_x_27858:
[----:B------:R-:W-:Y:S05]  /*1280*/  BSYNC B6 ;  /* 0x0000000000067941 */ /* 0x000fea0003800000 */
.L_x_27857:
        /* <DEDUP_REMOVED lines=22> */
.L_x_27863:
[----:B------:R-:W-:Y:S05]  /*13f0*/  BSYNC B6 ;  /* 0x0000000000067941 */ /* 0x000fea0003800000 */
.L_x_27862:
        /* <DEDUP_REMOVED lines=22> */
.L_x_27865:
[----:B------:R-:W-:Y:S05]  /*1560*/  BSYNC B6 ;  /* 0x0000000000067941 */ /* 0x000fea0003800000 */
.L_x_27864:
        /* <DEDUP_REMOVED lines=29> */
.L_x_27867:
[----:B------:R-:W-:Y:S05]  /*1740*/  BSYNC B6 ;  /* 0x0000000000067941 */ /* 0x000fea0003800000 */
.L_x_27866:
        /* <DEDUP_REMOVED lines=11> */
.L_x_27872:
        /* <DEDUP_REMOVED lines=10> */
[----:B------:R-:W-:Y:S05]  /*18a0*/  CALL.REL.NOINC `($__internal_67_$__cuda_sm20_div_s64) ;  /* 0x000000c400c07944 */ /* 0x000fea0003c00000 */
[----:B------:R-:W-:Y:S01]  /*18b0*/  IMAD.MOV.U32 R6, RZ, RZ, R3 ;  /* 0x000000ffff067224 */ /* 0x000fe200078e0003 */
[----:B------:R-:W-:Y:S01]  /*18c0*/  MOV R7, R4 ;  /* 0x0000000400077202 */ /* 0x000fe20000000f00 */
[----:B------:R-:W-:Y:S06]  /*18d0*/  BRA `(.L_x_27871) ;  /* 0x00000000004c7947 */ /* 0x000fec0003800000 */
.L_x_27870:
        /* <DEDUP_REMOVED lines=19> */
.L_x_27871:
[----:B------:R-:W-:Y:S05]  /*1a10*/  BSYNC B1 ;  /* 0x0000000000017941 */ /* 0x000fea0003800000 */
.L_x_27869:
        /* <DEDUP_REMOVED lines=22> */
.L_x_27868:
        /* <DEDUP_REMOVED lines=19> */
.L_x_27877:
        /* <DEDUP_REMOVED lines=25> */
.L_x_27876:
[----:B------:R-:W-:Y:S05]  /*1e40*/  BSYNC B7 ;  /* 0x0000000000077941 */ /* 0x000fea0003800000 */
.L_x_27875:
[----:B------:R-:W-:-:S05]  /*1e50*/  IADD3 R16, P0, R16, 0x8, RZ ;  /* 0x0000000810107810 */ /* 0x000fca0007f1e0ff */
[----:B------:R-:W-:Y:S01]  /*1e60*/  IMAD.X R17, RZ, RZ, R17, P0 ;  /* 0x000000ffff117224 */ /* 0x000fe200000e0611 */
[----:B------:R-:W-:-:S04]  /*1e70*/  ISETP.GE.U32.AND P0, PT, R16, R19, PT ;  /* 0x000000131000720c */ /* 0x000fc80003f06070 */
[----:B------:R-:W-:-:S13]  /*1e80*/  ISETP.GE.U32.AND.EX P0, PT, R17, R18, PT, P0 ;  /* 0x000000121100720c */ /* 0x000fda0003f06100 */
[----:B------:R-:W-:Y:S05]  /*1e90*/  @!P0 BRA `(.L_x_27877) ;  /* 0xfffffffc00848947 */ /* 0x000fea000383ffff */
.L_x_27874:
[----:B------:R-:W-:Y:S05]  /*1ea0*/  BSYNC B6 ;  /* 0x0000000000067941 */ /* 0x000fea0003800000 */
.L_x_27873:
        /* <DEDUP_REMOVED lines=22> */
.L_x_27879:
[----:B------:R-:W-:Y:S05]  /*2010*/  BSYNC B6 ;  /* 0x0000000000067941 */ /* 0x000fea0003800000 */
.L_x_27878:
        /* <DEDUP_REMOVED lines=22> */
.L_x_27881:
[----:B------:R-:W-:Y:S05]  /*2180*/  BSYNC B6 ;  /* 0x0000000000067941 */ /* 0x000fea0003800000 */
.L_x_27880:
        /* <DEDUP_REMOVED lines=29> */
.L_x_27883:
[----:B------:R-:W-:Y:S05]  /*2360*/  BSYNC B6 ;  /* 0x0000000000067941 */ /* 0x000fea0003800000 */
.L_x_27882:
        /* <DEDUP_REMOVED lines=12> */
.L_x_27888:
        /* <DEDUP_REMOVED lines=10> */
[----:B------:R-:W-:Y:S05]  /*24d0*/  CALL.REL.NOINC `($__internal_67_$__cuda_sm20_div_s64) ;  /* 0x000000b800b47944 */ /* 0x000fea0003c00000 */
[----:B------:R-:W-:Y:S02]  /*24e0*/  IMAD.MOV.U32 R6, RZ, RZ, R3 ;  /* 0x000000ffff067224 */ /* 0x000fe400078e0003 */
[----:B------:R-:W-:Y:S01]  /*24f0*/  IMAD.MOV.U32 R7, RZ, RZ, R4 ;  /* 0x000000ffff077224 */ /* 0x000fe200078e0004 */
[----:B------:R-:W-:Y:S06]  /*2500*/  BRA `(.L_x_27887) ;  /* 0x0000000000507947 */ /* 0x000fec0003800000 */
.L_x_27886:
        /* <DEDUP_REMOVED lines=20> */
.L_x_27887:
[----:B------:R-:W-:Y:S05]  /*2650*/  BSYNC B1 ;  /* 0x0000000000017941 */ /* 0x000fea0003800000 */
.L_x_27885:
        /* <DEDUP_REMOVED lines=21> */
.L_x_27884:
        /* <DEDUP_REMOVED lines=19> */
.L_x_27893:
        /* <DEDUP_REMOVED lines=25> */
.L_x_27892:
[----:B------:R-:W-:Y:S05]  /*2a70*/  BSYNC B7 ;  /* 0x0000000000077941 */ /* 0x000fea0003800000 */
.L_x_27891:
[----:B------:R-:W-:-:S04]  /*2a80*/  IADD3 R16, P0, R16, 0x8, RZ ;  /* 0x0000000810107810 */ /* 0x000fc80007f1e0ff */
[----:B------:R-:W-:Y:S02]  /*2a90*/  IADD3.X R17, RZ, R17, RZ, P0, !PT ;  /* 0x00000011ff117210 */ /* 0x000fe400007fe4ff */
[----:B------:R-:W-:-:S04]  /*2aa0*/  ISETP.GE.U32.AND P0, PT, R16, R19, PT ;  /* 0x000000131000720c */ /* 0x000fc80003f06070 */
[----:B------:R-:W-:-:S13]  /*2ab0*/  ISETP.GE.U32.AND.EX P0, PT, R17, R18, PT, P0 ;  /* 0x000000121100720c */ /* 0x000fda0003f06100 */
[----:B------:R-:W-:Y:S05]  /*2ac0*/  @!P0 BRA `(.L_x_27893) ;  /* 0xfffffffc00848947 */ /* 0x000fea000383ffff */
.L_x_27890:
[----:B------:R-:W-:Y:S05]  /*2ad0*/  BSYNC B6 ;  /* 0x0000000000067941 */ /* 0x000fea0003800000 */
.L_x_27889:
        /* <DEDUP_REMOVED lines=22> */
.L_x_27895:
[----:B------:R-:W-:Y:S05]  /*2c40*/  BSYNC B6 ;  /* 0x0000000000067941 */ /* 0x000fea0003800000 */
.L_x_27894:
        /* <DEDUP_REMOVED lines=22> */
.L_x_27897:
[----:B------:R-:W-:Y:S05]  /*2db0*/  BSYNC B6 ;  /* 0x0000000000067941 */ /* 0x000fea0003800000 */
.L_x_27896:
        /* <DEDUP_REMOVED lines=29> */
.L_x_27899:
[----:B------:R-:W-:Y:S05]  /*2f90*/  BSYNC B6 ;  /* 0x0000000000067941 */ /* 0x000fea0003800000 */
.L_x_27898:
        /* <DEDUP_REMOVED lines=12> */
.L_x_27904:
        /* <DEDUP_REMOVED lines=14> */
.L_x_27902:
        /* <DEDUP_REMOVED lines=20> */
.L_x_27903:
[----:B------:R-:W-:Y:S05]  /*3280*/  BSYNC B1 ;  /* 0x0000000000017941 */ /* 0x000fea0003800000 */
.L_x_27901:
        /* <DEDUP_REMOVED lines=21> */
.L_x_27900:
        /* <DEDUP_REMOVED lines=19> */
.L_x_27909:
        /* <DEDUP_REMOVED lines=25> */
.L_x_27908:
[----:B------:R-:W-:Y:S05]  /*36a0*/  BSYNC B7 ;  /* 0x0000000000077941 */ /* 0x000fea0003800000 */
.L_x_27907:
[----:B------:R-:W-:-:S05]  /*36b0*/  IADD3 R16, P0, R16, 0x8, RZ ;  /* 0x0000000810107810 */ /* 0x000fca0007f1e0ff */
[----:B------:R-:W-:Y:S01]  /*36c0*/  IMAD.X R17, RZ, RZ, R17, P0 ;  /* 0x000000ffff117224 */ /* 0x000fe200000e0611 */
[----:B------:R-:W-:-:S04]  /*36d0*/  ISETP.GE.U32.AND P0, PT, R16, R19, PT ;  /* 0x000000131000720c */ /* 0x000fc80003f06070 */
[----:B------:R-:W-:-:S13]  /*36e0*/  ISETP.GE.U32.AND.EX P0, PT, R17, R18, PT, P0 ;  /* 0x000000121100720c */ /* 0x000fda0003f06100 */
[----:B------:R-:W-:Y:S05]  /*36f0*/  @!P0 BRA `(.L_x_27909) ;  /* 0xfffffffc00848947 */ /* 0x000fea000383ffff */
.L_x_27906:
[----:B------:R-:W-:Y:S05]  /*3700*/  BSYNC B6 ;  /* 0x0000000000067941 */ /* 0x000fea0003800000 */
.L_x_27905:
        /* <DEDUP_REMOVED lines=22> */
.L_x_27911:
[----:B------:R-:W-:Y:S05]  /*3870*/  BSYNC B6 ;  /* 0x0000000000067941 */ /* 0x000fea0003800000 */
.L_x_27910:
        /* <DEDUP_REMOVED lines=22> */
.L_x_27913:
[----:B------:R-:W-:Y:S05]  /*39e0*/  BSYNC B6 ;  /* 0x0000000000067941 */ /* 0x000fea0003800000 */
.L_x_27912:
        /* <DEDUP_REMOVED lines=29> */
.L_x_27915:
[----:B------:R-:W-:Y:S05]  /*3bc0*/  BSYNC B6 ;  /* 0x0000000000067941 */ /* 0x000fea0003800000 */
.L_x_27914:
        /* <DEDUP_REMOVED lines=12> */
.L_x_27920:
        /* <DEDUP_REMOVED lines=11> */
[----:B------:R-:W-:Y:S01]  /*3d40*/  MOV R6, R3 ;  /* 0x0000000300067202 */ /* 0x000fe20000000f00 */
[----:B------:R-:W-:Y:S01]  /*3d50*/  IMAD.MOV.U32 R7, RZ, RZ, R4 ;  /* 0x000000ffff077224 */ /* 0x000fe200078e0004 */
[----:B------:R-:W-:Y:S06]  /*3d60*/  BRA `(.L_x_27919) ;  /* 0x0000000000507947 */ /* 0x000fec0003800000 */
.L_x_27918:
        /* <DEDUP_REMOVED lines=20> */
.L_x_27919:
[----:B------:R-:W-:Y:S05]  /*3eb0*/  BSYNC B1 ;  /* 0x0000000000017941 */ /* 0x000fea0003800000 */
.L_x_27917:
        /* <DEDUP_REMOVED lines=21> */
.L_x_27916:
        /* <DEDUP_REMOVED lines=19> */
.L_x_27925:
        /* <DEDUP_REMOVED lines=25> */
.L_x_27924:
[----:B------:R-:W-:Y:S05]  /*42d0*/  BSYNC B7 ;  /* 0x0000000000077941 */ /* 0x000fea0003800000 */
.L_x_27923:
[----:B------:R-:W-:-:S05]  /*42e0*/  IADD3 R16, P0, R16, 0x8, RZ ;  /* 0x0000000810107810 */ /* 0x000fca0007f1e0ff */
[----:B------:R-:W-:Y:S01]  /*42f0*/  IMAD.X R17, RZ, RZ, R17, P0 ;  /* 0x000000ffff117224 */ /* 0x000fe200000e0611 */
[----:B------:R-:W-:-:S04]  /*4300*/  ISETP.GE.U32.AND P0, PT, R16, R19, PT ;  /* 0x000000131000720c */ /* 0x000fc80003f06070 */
[----:B------:R-:W-:-:S13]  /*4310*/  ISETP.GE.U32.AND.EX P0, PT, R17, R18, PT, P0 ;  /* 0x000000121100720c */ /* 0x000fda0003f06100 */
[----:B------:R-:W-:Y:S05]  /*4320*/  @!P0 BRA `(.L_x_27925) ;  /* 0xfffffffc00848947 */ /* 0x000fea000383ffff */
.L_x_27922:
[----:B------:R-:W-:Y:S05]  /*4330*/  BSYNC B6 ;  /* 0x0000000000067941 */ /* 0x000fea0003800000 */
.L_x_27921:
        /* <DEDUP_REMOVED lines=22> */
.L_x_27927:
[----:B------:R-:W-:Y:S05]  /*44a0*/  BSYNC B6 ;  /* 0x0000000000067941 */ /* 0x000fea0003800000 */
.L_x_27926:
        /* <DEDUP_REMOVED lines=22> */
.L_x_27929:
[----:B------:R-:W-:Y:S05]  /*4610*/  BSYNC B6 ;  /* 0x0000000000067941 */ /* 0x000fea0003800000 */
.L_x_27928:
        /* <DEDUP_REMOVED lines=29> */
.L_x_27931:
[----:B------:R-:W-:Y:S05]  /*47f0*/  BSYNC B6 ;  /* 0x0000000000067941 */ /* 0x000fea0003800000 */
.L_x_27930:
        /* <DEDUP_REMOVED lines=12> */
.L_x_27936:
        /* <DEDUP_REMOVED lines=14> */
.L_x_27934:
        /* <DEDUP_REMOVED lines=19> */
.L_x_27935:
[----:B------:R-:W-:Y:S05]  /*4ad0*/  BSYNC B1 ;  /* 0x0000000000017941 */ /* 0x000fea0003800000 */
.L_x_27933:
        /* <DEDUP_REMOVED lines=20> */
.L_x_27932:
        /* <DEDUP_REMOVED lines=19> */
.L_x_27941:
        /* <DEDUP_REMOVED lines=25> */
.L_x_27940:
[----:B------:R-:W-:Y:S05]  /*4ee0*/  BSYNC B7 ;  /* 0x0000000000077941 */ /* 0x000fea0003800000 */
.L_x_27939:
[----:B------:R-:W-:-:S05]  /*4ef0*/  IADD3 R16, P0, R16, 0x8, RZ ;  /* 0x0000000810107810 */ /* 0x000fca0007f1e0ff */
[----:B------:R-:W-:Y:S01]  /*4f00*/  IMAD.X R17, RZ, RZ, R17, P0 ;  /* 0x000000ffff117224 */ /* 0x000fe200000e0611 */
[----:B------:R-:W-:-:S04]  /*4f10*/  ISETP.GE.U32.AND P0, PT, R16, R19, PT ;  /* 0x000000131000720c */ /* 0x000fc80003f06070 */
[----:B------:R-:W-:-:S13]  /*4f20*/  ISETP.GE.U32.AND.EX P0, PT, R17, R18, PT, P0 ;  /* 0x000000121100720c */ /* 0x000fda0003f06100 */
[----:B------:R-:W-:Y:S05]  /*4f30*/  @!P0 BRA `(.L_x_27941) ;  /* 0xfffffffc00848947 */ /* 0x000fea000383ffff */
.L_x_27938:
[----:B------:R-:W-:Y:S05]  /*4f40*/  BSYNC B6 ;  /* 0x0000000000067941 */ /* 0x000fea0003800000 */
.L_x_27937:
        /* <DEDUP_REMOVED lines=22> */
.L_x_27943:
[----:B------:R-:W-:Y:S05]  /*50b0*/  BSYNC B6 ;  /* 0x0000000000067941 */ /* 0x000fea0003800000 */
.L_x_27942:
        /* <DEDUP_REMOVED lines=22> */
.L_x_27945:
[----:B------:R-:W-:Y:S05]  /*5220*/  BSYNC B6 ;  /* 0x0000000000067941 */ /* 0x000fea0003800000 */
.L_x_27944:
        /* <DEDUP_REMOVED lines=29> */
.L_x_27947:
[----:B------:R-:W-:Y:S05]  /*5400*/  BSYNC B6 ;  /* 0x0000000000067941 */ /* 0x000fea0003800000 */
.L_x_27946:
        /* <DEDUP_REMOVED lines=11> */
.L_x_27952:
        /* <DEDUP_REMOVED lines=14> */
.L_x_27950:
        /* <DEDUP_REMOVED lines=19> */
.L_x_27951:
[----:B------:R-:W-:Y:S05]  /*56d0*/  BSYNC B1 ;  /* 0x0000000000017941 */ /* 0x000fea0003800000 */
.L_x_27949:
        /* <DEDUP_REMOVED lines=20> */
.L_x_27948:
        /* <DEDUP_REMOVED lines=19> */
.L_x_27957:
        /* <DEDUP_REMOVED lines=25> */
.L_x_27956:
[----:B------:R-:W-:Y:S05]  /*5ae0*/  BSYNC B7 ;  /* 0x0000000000077941 */ /* 0x000fea0003800000 */
.L_x_27955:
[----:B------:R-:W-:-:S05]  /*5af0*/  IADD3 R16, P0, R16, 0x8, RZ ;  /* 0x0000000810107810 */ /* 0x000fca0007f1e0ff */
[----:B------:R-:W-:Y:S01]  /*5b00*/  IMAD.X R17, RZ, RZ, R17, P0 ;  /* 0x000000ffff117224 */ /* 0x000fe200000e0611 */
[----:B------:R-:W-:-:S04]  /*5b10*/  ISETP.GE.U32.AND P0, PT, R16, R19, PT ;  /* 0x000000131000720c */ /* 0x000fc80003f06070 */
[----:B------:R-:W-:-:S13]  /*5b20*/  ISETP.GE.U32.AND.EX P0, PT, R17, R18, PT, P0 ;  /* 0x000000121100720c */ /* 0x000fda0003f06100 */
[----:B------:R-:W-:Y:S05]  /*5b30*/  @!P0 BRA `(.L_x_27957) ;  /* 0xfffffffc00848947 */ /* 0x000fea000383ffff */
.L_x_27954:
[----:B------:R-:W-:Y:S05]  /*5b40*/  BSYNC B6 ;  /* 0x0000000000067941 */ /* 0x000fea0003800000 */
.L_x_27953:
        /* <DEDUP_REMOVED lines=22> */
.L_x_27959:
[----:B------:R-:W-:Y:S05]  /*5cb0*/  BSYNC B6 ;  /* 0x0000000000067941 */ /* 0x000fea0003800000 */
.L_x_27958:
        /* <DEDUP_REMOVED lines=22> */
.L_x_27961:
[----:B------:R-:W-:Y:S05]  /*5e20*/  BSYNC B6 ;  /* 0x0000000000067941 */ /* 0x000fea0003800000 */
.L_x_27960:
        /* <DEDUP_REMOVED lines=29> */
.L_x_27963:
[----:B------:R-:W-:Y:S05]  /*6000*/  BSYNC B6 ;  /* 0x0000000000067941 */ /* 0x000fea0003800000 */
.L_x_27962:
        /* <DEDUP_REMOVED lines=11> */
.L_x_27968:
        /* <DEDUP_REMOVED lines=15> */
.L_x_27966:
        /* <DEDUP_REMOVED lines=19> */
.L_x_27967:
[----:B------:R-:W-:Y:S05]  /*62e0*/  BSYNC B1 ;  /* 0x0000000000017941 */ /* 0x000fea0003800000 */
.L_x_27965:
        /* <DEDUP_REMOVED lines=21> */
.L_x_27964:
        /* <DEDUP_REMOVED lines=19> */
.L_x_27973:
        /* <DEDUP_REMOVED lines=25> */
.L_x_27972:
[----:B------:R-:W-:Y:S05]  /*6700*/  BSYNC B7 ;  /* 0x0000000000077941 */ /* 0x000fea0003800000 */
.L_x_27971:
[----:B------:R-:W-:-:S05]  /*6710*/  IADD3 R16, P0, R16, 0x8, RZ ;  /* 0x0000000810107810 */ /* 0x000fca0007f1e0ff */
[----:B------:R-:W-:Y:S01]  /*6720*/  IMAD.X R17, RZ, RZ, R17, P0 ;  /* 0x000000ffff117224 */ /* 0x000fe200000e0611 */
[----:B------:R-:W-:-:S04]  /*6730*/  ISETP.GE.U32.AND P0, PT, R16, R23, PT ;  /* 0x000000171000720c */ /* 0x000fc80003f06070 */
[----:B------:R-:W-:-:S13]  /*6740*/  ISETP.GE.U32.AND.EX P0, PT, R17, R18, PT, P0 ;  /* 0x000000121100720c */ /* 0x000fda0003f06100 */
[----:B------:R-:W-:Y:S05]  /*6750*/  @!P0 BRA `(.L_x_27973) ;  /* 0xfffffffc00848947 */ /* 0x000fea000383ffff */
.L_x_27970:
[----:B------:R-:W-:Y:S05]  /*6760*/  BSYNC B6 ;  /* 0x0000000000067941 */ /* 0x000fea0003800000 */
.L_x_27969:
        /* <DEDUP_REMOVED lines=11> */
.L_x_27845:
        /* <DEDUP_REMOVED lines=254> */
.L_x_27977:
[----:B------:R-:W-:Y:S05]  /*7800*/  BSYNC B7 ;  /* 0x0000000000077941 */ /* 0x000fea0003800000 */
.L_x_27976:
        /* <DEDUP_REMOVED lines=24> */
.L_x_27979:
[----:B------:R-:W-:Y:S05]  /*7990*/  BSYNC B7 ;  /* 0x0000000000077941 */ /* 0x000fea0003800000 */
.L_x_27978:
        /* <DEDUP_REMOVED lines=29> */
.L_x_27981:
[----:B------:R-:W-:Y:S05]  /*7b70*/  BSYNC B7 ;  /* 0x0000000000077941 */ /* 0x000fea0003800000 */
.L_x_27980:
        /* <DEDUP_REMOVED lines=15> */
.L_x_27986:
        /* <DEDUP_REMOVED lines=14> */
.L_x_27984:
        /* <DEDUP_REMOVED lines=20> */
.L_x_27985:
[----:B------:R-:W-:Y:S05]  /*7e90*/  BSYNC B1 ;  /* 0x0000000000017941 */ /* 0x000fea0003800000 */
.L_x_27983:
        /* <DEDUP_REMOVED lines=20> */
.L_x_27982:
        /* <DEDUP_REMOVED lines=18> */
.L_x_27989:
        /* <DEDUP_REMOVED lines=25> */
.L_x_27988:
[----:B------:R-:W-:Y:S05]  /*8290*/  BSYNC B7 ;  /* 0x0000000000077941 */ /* 0x000fea0003800000 */
.L_x_27987:
[----:B------:R-:W-:-:S05]  /*82a0*/  IADD3 R46, P0, R46, 0x8, RZ ;  /* 0x000000082e2e7810 */ /* 0x000fca0007f1e0ff */
[----:B------:R-:W-:Y:S01]  /*82b0*/  IMAD.X R47, RZ, RZ, R47, P0 ;  /* 0x000000ffff2f7224 */ /* 0x000fe200000e062f */
[----:B------:R-:W-:-:S04]  /*82c0*/  ISETP.GE.U32.AND P0, PT, R46, R51, PT ;  /* 0x000000332e00720c */ /* 0x000fc80003f06070 */
[----:B------:R-:W-:-:S13]  /*82d0*/  ISETP.GE.U32.AND.EX P0, PT, R47, R48, PT, P0 ;  /* 0x000000302f00720c */ /* 0x000fda0003f06100 */
[----:B------:R-:W-:Y:S05]  /*82e0*/  @!P0 BRA `(.L_x_27989) ;  /* 0xfffffffc00848947 */ /* 0x000fea000383ffff */
.L_x_27975:
[----:B------:R-:W-:Y:S05]  /*82f0*/  BSYNC B6 ;  /* 0x0000000000067941 */ /* 0x000fea0003800000 */
.L_x_27974:
        /* <DEDUP_REMOVED lines=29> */
.L_x_27993:
[----:B------:R-:W-:Y:S05]  /*84d0*/  BSYNC B7 ;  /* 0x0000000000077941 */ /* 0x000fea0003800000 */
.L_x_27992:
        /* <DEDUP_REMOVED lines=24> */
.L_x_27995:
[----:B------:R-:W-:Y:S05]  /*8660*/  BSYNC B7 ;  /* 0x0000000000077941 */ /* 0x000fea0003800000 */
.L_x_27994:
        /* <DEDUP_REMOVED lines=29> */
.L_x_27997:
[----:B------:R-:W-:Y:S05]  /*8840*/  BSYNC B7 ;  /* 0x0000000000077941 */ /* 0x000fea0003800000 */
.L_x_27996:
        /* <DEDUP_REMOVED lines=15> */
.L_x_28002:
        /* <DEDUP_REMOVED lines=14> */
.L_x_28000:
        /* <DEDUP_REMOVED lines=20> */
.L_x_28001:
[----:B------:R-:W-:Y:S05]  /*8b60*/  BSYNC B1 ;  /* 0x0000000000017941 */ /* 0x000fea0003800000 */
.L_x_27999:
        /* <DEDUP_REMOVED lines=20> */
.L_x_27998:
        /* <DEDUP_REMOVED lines=18> */
.L_x_28005:
        /* <DEDUP_REMOVED lines=25> */
.L_x_28004:
[----:B------:R-:W-:Y:S05]  /*8f60*/  BSYNC B7 ;  /* 0x0000000000077941 */ /* 0x000fea0003800000 */
.L_x_28003:
[----:B------:R-:W-:-:S05]  /*8f70*/  IADD3 R16, P0, R16, 0x8, RZ ;  /* 0x0000000810107810 */ /* 0x000fca0007f1e0ff */
[----:B------:R-:W-:Y:S01]  /*8f80*/  IMAD.X R17, RZ, RZ, R17, P0 ;  /* 0x000000ffff117224 */ /* 0x000fe200000e0611 */
[----:B------:R-:W-:-:S04]  /*8f90*/  ISETP.GE.U32.AND P0, PT, R16, R47, PT ;  /* 0x0000002f1000720c */ /* 0x000fc80003f06070 */
[----:B------:R-:W-:-:S13]  /*8fa0*/  ISETP.GE.U32.AND.EX P0, PT, R17, R18, PT, P0 ;  /* 0x000000121100720c */ /* 0x000fda0003f06100 */
[----:B------:R-:W-:Y:S05]  /*8fb0*/  @!P0 BRA `(.L_x_28005) ;  /* 0xfffffffc00848947 */ /* 0x000fea000383ffff */
.L_x_27991:
[----:B------:R-:W-:Y:S05]  /*8fc0*/  BSYNC B6 ;  /* 0x0000000000067941 */ /* 0x000fea0003800000 */
.L_x_27990:
        /* <DEDUP_REMOVED lines=29> */
.L_x_28009:
[----:B------:R-:W-:Y:S05]  /*91a0*/  BSYNC B7 ;  /* 0x0000000000077941 */ /* 0x000fea0003800000 */
.L_x_28008:
        /* <DEDUP_REMOVED lines=24> */
.L_x_28011:
[----:B------:R-:W-:Y:S05]  /*9330*/  BSYNC B7 ;  /* 0x0000000000077941 */ /* 0x000fea0003800000 */
.L_x_28010:
        /* <DEDUP_REMOVED lines=29> */
.L_x_28013:
[----:B------:R-:W-:Y:S05]  /*9510*/  BSYNC B7 ;  /* 0x0000000000077941 */ /* 0x000fea0003800000 */
.L_x_28012:
        /* <DEDUP_REMOVED lines=14> */
.L_x_28018:
        /* <DEDUP_REMOVED lines=11> */
[----:B------:R-:W-:Y:S01]  /*96b0*/  IMAD.MOV.U32 R6, RZ, RZ, R3 ;  /* 0x000000ffff067224 */ /* 0x000fe200078e0003 */
[----:B------:R-:W-:Y:S01]  /*96c0*/  MOV R7, R4 ;  /* 0x0000000400077202 */ /* 0x000fe20000000f00 */
[----:B------:R-:W-:Y:S06]  /*96d0*/  BRA `(.L_x_28017) ;  /* 0x00000000004c7947 */ /* 0x000fec0003800000 */
.L_x_28016:
        /* <DEDUP_REMOVED lines=19> */
.L_x_28017:
[----:B------:R-:W-:Y:S05]  /*9810*/  BSYNC B1 ;  /* 0x0000000000017941 */ /* 0x000fea0003800000 */
.L_x_28015:
        /* <DEDUP_REMOVED lines=21> */
.L_x_28014:
        /* <DEDUP_REMOVED lines=18> */
.L_x_28021:
        /* <DEDUP_REMOVED lines=25> */
.L_x_28020:
[----:B------:R-:W-:Y:S05]  /*9c20*/  BSYNC B7 ;  /* 0x0000000000077941 */ /* 0x000fea0003800000 */
.L_x_28019:
[----:B------:R-:W-:-:S04]  /*9c30*/  IADD3 R16, P0, R16, 0x8, RZ ;  /* 0x0000000810107810 */ /* 0x000fc80007f1e0ff */
[----:B------:R-:W-:Y:S02]  /*9c40*/  IADD3.X R17, RZ, R17, RZ, P0, !PT ;  /* 0x00000011ff117210 */ /* 0x000fe400007fe4ff */
[----:B------:R-:W-:-:S04]  /*9c50*/  ISETP.GE.U32.AND P0, PT, R16, R19, PT ;  /* 0x000000131000720c */ /* 0x000fc80003f06070 */
[----:B------:R-:W-:-:S13]  /*9c60*/  ISETP.GE.U32.AND.EX P0, PT, R17, R18, PT, P0 ;  /* 0x000000121100720c */ /* 0x000fda0003f06100 */
[----:B------:R-:W-:Y:S05]  /*9c70*/  @!P0 BRA `(.L_x_28021) ;  /* 0xfffffffc00848947 */ /* 0x000fea000383ffff */
.L_x_28007:
[----:B------:R-:W-:Y:S05]  /*9c80*/  BSYNC B6 ;  /* 0x0000000000067941 */ /* 0x000fea0003800000 */
.L_x_28006:
        /* <DEDUP_REMOVED lines=29> */
.L_x_28025:
[----:B------:R-:W-:Y:S05]  /*9e60*/  BSYNC B7 ;  /* 0x0000000000077941 */ /* 0x000fea0003800000 */
.L_x_28024:
        /* <DEDUP_REMOVED lines=24> */
.L_x_28027:
[----:B------:R-:W-:Y:S05]  /*9ff0*/  BSYNC B7 ;  /* 0x0000000000077941 */ /* 0x000fea0003800000 */
.L_x_28026:
        /* <DEDUP_REMOVED lines=29> */
.L_x_28029:
[----:B------:R-:W-:Y:S05]  /*a1d0*/  BSYNC B7 ;  /* 0x0000000000077941 */ /* 0x000fea0003800000 */
.L_x_28028:
        /* <DEDUP_REMOVED lines=14> */
.L_x_28034:
        /* <DEDUP_REMOVED lines=14> */
.L_x_28032:
        /* <DEDUP_REMOVED lines=19> */
.L_x_28033:
[----:B------:R-:W-:Y:S05]  /*a4d0*/  BSYNC B1 ;  /* 0x0000000000017941 */ /* 0x000fea0003800000 */
.L_x_28031:
        /* <DEDUP_REMOVED lines=21> */
.L_x_28030:
        /* <DEDUP_REMOVED lines=18> */
.L_x_28037:
        /* <DEDUP_REMOVED lines=25> */
.L_x_28036:
[----:B------:R-:W-:Y:S05]  /*a8e0*/  BSYNC B7 ;  /* 0x0000000000077941 */ /* 0x000fea0003800000 */
.L_x_28035:
[----:B------:R-:W-:-:S05]  /*a8f0*/  IADD3 R16, P0, R16, 0x8, RZ ;  /* 0x0000000810107810 */ /* 0x000fca0007f1e0ff */
[----:B------:R-:W-:Y:S01]  /*a900*/  IMAD.X R17, RZ, RZ, R17, P0 ;  /* 0x000000ffff117224 */ /* 0x000fe200000e0611 */
[----:B------:R-:W-:-:S04]  /*a910*/  ISETP.GE.U32.AND P0, PT, R16, R19, PT ;  /* 0x000000131000720c */ /* 0x000fc80003f06070 */
[----:B------:R-:W-:-:S13]  /*a920*/  ISETP.GE.U32.AND.EX P0, PT, R17, R18, PT, P0 ;  /* 0x000000121100720c */ /* 0x000fda0003f06100 */
[----:B------:R-:W-:Y:S05]  /*a930*/  @!P0 BRA `(.L_x_28037) ;  /* 0xfffffffc00848947 */ /* 0x000fea000383ffff */
.L_x_28023:
[----:B------:R-:W-:Y:S05]  /*a940*/  BSYNC B6 ;  /* 0x0000000000067941 */ /* 0x000fea0003800000 */
.L_x_28022:
        /* <DEDUP_REMOVED lines=29> */
.L_x_28041:
[----:B------:R-:W-:Y:S05]  /*ab20*/  BSYNC B7 ;  /* 0x0000000000077941 */ /* 0x000fea0003800000 */
.L_x_28040:
        /* <DEDUP_REMOVED lines=24> */
.L_x_28043:
[----:B------:R-:W-:Y:S05]  /*acb0*/  BSYNC B7 ;  /* 0x0000000000077941 */ /* 0x000fea0003800000 */
.L_x_28042:
        /* <DEDUP_REMOVED lines=29> */
.L_x_28045:
[----:B------:R-:W-:Y:S05]  /*ae90*/  BSYNC B7 ;  /* 0x0000000000077941 */ /* 0x000fea0003800000 */
.L_x_28044:
        /* <DEDUP_REMOVED lines=14> */
.L_x_28050:
        /* <DEDUP_REMOVED lines=14> */
.L_x_28048:
        /* <DEDUP_REMOVED lines=19> */
.L_x_28049:
[----:B------:R-:W-:Y:S05]  /*b190*/  BSYNC B1 ;  /* 0x0000000000017941 */ /* 0x000fea0003800000 */
.L_x_28047:
        /* <DEDUP_REMOVED lines=21> */
.L_x_28046:
        /* <DEDUP_REMOVED lines=18> */
.L_x_28053:
        /* <DEDUP_REMOVED lines=25> */
.L_x_28052:
[----:B------:R-:W-:Y:S05]  /*b5a0*/  BSYNC B7 ;  /* 0x0000000000077941 */ /* 0x000fea0003800000 */
.L_x_28051:
[----:B------:R-:W-:-:S05]  /*b5b0*/  IADD3 R16, P0, R16, 0x8, RZ ;  /* 0x0000000810107810 */ /* 0x000fca0007f1e0ff */
[----:B------:R-:W-:Y:S01]  /*b5c0*/  IMAD.X R17, RZ, RZ, R17, P0 ;  /* 0x000000ffff117224 */ /* 0x000fe200000e0611 */
[----:B------:R-:W-:-:S04]  /*b5d0*/  ISETP.GE.U32.AND P0, PT, R16, R19, PT ;  /* 0x000000131000720c */ /* 0x000fc80003f06070 */
[----:B------:R-:W-:-:S13]  /*b5e0*/  ISETP.GE.U32.AND.EX P0, PT, R17, R18, PT, P0 ;  /* 0x000000121100720c */ /* 0x000fda0003f06100 */
[----:B------:R-:W-:Y:S05]  /*b5f0*/  @!P0 BRA `(.L_x_28053) ;  /* 0xfffffffc00848947 */ /* 0x000fea000383ffff */
.L_x_28039:
[----:B------:R-:W-:Y:S05]  /*b600*/  BSYNC B6 ;  /* 0x0000000000067941 */ /* 0x000fea0003800000 */
.L_x_28038:
        /* <DEDUP_REMOVED lines=29> */
.L_x_28057:
[----:B------:R-:W-:Y:S05]  /*b7e0*/  BSYNC B7 ;  /* 0x0000000000077941 */ /* 0x000fea0003800000 */
.L_x_28056:
        /* <DEDUP_REMOVED lines=24> */
.L_x_28059:
[----:B------:R-:W-:Y:S05]  /*b970*/  BSYNC B7 ;  /* 0x0000000000077941 */ /* 0x000fea0003800000 */
.L_x_28058:
        /* <DEDUP_REMOVED lines=29> */
.L_x_28061:
[----:B------:R-:W-:Y:S05]  /*bb50*/  BSYNC B7 ;  /* 0x0000000000077941 */ /* 0x000fea0003800000 */
.L_x_28060:
        /* <DEDUP_REMOVED lines=14> */
.L_x_28066:
        /* <DEDUP_REMOVED lines=14> */
.L_x_28064:
        /* <DEDUP_REMOVED lines=19> */
.L_x_28065:
[----:B------:R-:W-:Y:S05]  /*be50*/  BSYNC B1 ;  /* 0x0000000000017941 */ /* 0x000fea0003800000 */
.L_x_28063:
        /* <DEDUP_REMOVED lines=19> */
.L_x_28062:
        /* <DEDUP_REMOVED lines=18> */
.L_x_28069:
        /* <DEDUP_REMOVED lines=25> */
.L_x_28068:
[----:B------:R-:W-:Y:S05]  /*c240*/  BSYNC B7 ;  /* 0x0000000000077941 */ /* 0x000fea0003800000 */
.L_x_28067:
[----:B------:R-:W-:-:S05]  /*c250*/  IADD3 R16, P0, R16, 0x8, RZ ;  /* 0x0000000810107810 */ /* 0x000fca0007f1e0ff */
[----:B------:R-:W-:Y:S01]  /*c260*/  IMAD.X R17, RZ, RZ, R17, P0 ;  /* 0x000000ffff117224 */ /* 0x000fe200000e0611 */
[----:B------:R-:W-:-:S04]  /*c270*/  ISETP.GE.U32.AND P0, PT, R16, R19, PT ;  /* 0x000000131000720c */ /* 0x000fc80003f06070 */
[----:B------:R-:W-:-:S13]  /*c280*/  ISETP.GE.U32.AND.EX P0, PT, R17, R18, PT, P0 ;  /* 0x000000121100720c */ /* 0x000fda0003f06100 */
[----:B------:R-:W-:Y:S05]  /*c290*/  @!P0 BRA `(.L_x_28069) ;  /* 0xfffffffc00848947 */ /* 0x000fea000383ffff */
.L_x_28055:
[----:B------:R-:W-:Y:S05]  /*c2a0*/  BSYNC B6 ;  /* 0x0000000000067941 */ /* 0x000fea0003800000 */
.L_x_28054:
        /* <DEDUP_REMOVED lines=29> */
.L_x_28073:
[----:B------:R-:W-:Y:S05]  /*c480*/  BSYNC B7 ;  /* 0x0000000000077941 */ /* 0x000fea0003800000 */
.L_x_28072:
        /* <DEDUP_REMOVED lines=24> */
.L_x_28075:
[----:B------:R-:W-:Y:S05]  /*c610*/  BSYNC B7 ;  /* 0x0000000000077941 */ /* 0x000fea0003800000 */
.L_x_28074:
        /* <DEDUP_REMOVED lines=29> */
.L_x_28077:
[----:B------:R-:W-:Y:S05]  /*c7f0*/  BSYNC B7 ;  /* 0x0000000000077941 */ /* 0x000fea0003800000 */
.L_x_28076:
        /* <DEDUP_REMOVED lines=14> */
.L_x_28082:
        /* <DEDUP_REMOVED lines=14> */
.L_x_28080:
        /* <DEDUP_REMOVED lines=19> */
.L_x_28081:
[----:B------:R-:W-:Y:S05]  /*caf0*/  BSYNC B1 ;  /* 0x0000000000017941 */ /* 0x000fea0003800000 */
.L_x_28079:
        /* <DEDUP_REMOVED lines=19> */
.L_x_28078:
        /* <DEDUP_REMOVED lines=18> */
.L_x_28085:
        /* <DEDUP_REMOVED lines=25> */
.L_x_28084:
[----:B------:R-:W-:Y:S05]  /*cee0*/  BSYNC B7 ;  /* 0x0000000000077941 */ /* 0x000fea0003800000 */
.L_x_28083:
[----:B------:R-:W-:-:S04]  /*cef0*/  IADD3 R16, P0, R16, 0x8, RZ ;  /* 0x0000000810107810 */ /* 0x000fc80007f1e0ff */
[----:B------:R-:W-:Y:S02]  /*cf00*/  IADD3.X R17, RZ, R17, RZ, P0, !PT ;  /* 0x00000011ff117210 */ /* 0x000fe400007fe4ff */
[----:B------:R-:W-:-:S04]  /*cf10*/  ISETP.GE.U32.AND P0, PT, R16, R19, PT ;  /* 0x000000131000720c */ /* 0x000fc80003f06070 */
[----:B------:R-:W-:-:S13]  /*cf20*/  ISETP.GE.U32.AND.EX P0, PT, R17, R18, PT, P0 ;  /* 0x000000121100720c */ /* 0x000fda0003f06100 */
[----:B------:R-:W-:Y:S05]  /*cf30*/  @!P0 BRA `(.L_x_28085) ;  /* 0xfffffffc00848947 */ /* 0x000fea000383ffff */
.L_x_28071:
[----:B------:R-:W-:Y:S05]  /*cf40*/  BSYNC B6 ;  /* 0x0000000000067941 */ /* 0x000fea0003800000 */
.L_x_28070:
        /* <DEDUP_REMOVED lines=29> */
.L_x_28089:
[----:B------:R-:W-:Y:S05]  /*d120*/  BSYNC B7 ;  /* 0x0000000000077941 */ /* 0x000fea0003800000 */
.L_x_28088:
        /* <DEDUP_REMOVED lines=24> */
.L_x_28091:
[----:B------:R-:W-:Y:S05]  /*d2b0*/  BSYNC B7 ;  /* 0x0000000000077941 */ /* 0x000fea0003800000 */
.L_x_28090:
        /* <DEDUP_REMOVED lines=29> */
.L_x_28093:
[----:B------:R-:W-:Y:S05]  /*d490*/  BSYNC B7 ;  /* 0x0000000000077941 */ /* 0x000fea0003800000 */
.L_x_28092:
        /* <DEDUP_REMOVED lines=14> */
.L_x_28098:
        /* <DEDUP_REMOVED lines=14> */
.L_x_28096:
        /* <DEDUP_REMOVED lines=19> */
.L_x_28097:
[----:B------:R-:W-:Y:S05]  /*d790*/  BSYNC B1 ;  /* 0x0000000000017941 */ /* 0x000fea0003800000 */
.L_x_28095:
        /* <DEDUP_REMOVED lines=19> */
.L_x_28094:
        /* <DEDUP_REMOVED lines=18> */
.L_x_28101:
        /* <DEDUP_REMOVED lines=25> */
.L_x_28100:
[----:B------:R-:W-:Y:S05]  /*db80*/  BSYNC B7 ;  /* 0x0000000000077941 */ /* 0x000fea0003800000 */
.L_x_28099:
[----:B------:R-:W-:-:S05]  /*db90*/  IADD3 R16, P0, R16, 0x8, RZ ;  /* 0x0000000810107810 */ /* 0x000fca0007f1e0ff */
[----:B------:R-:W-:Y:S01]  /*dba0*/  IMAD.X R17, RZ, RZ, R17, P0 ;  /* 0x000000ffff117224 */ /* 0x000fe200000e0611 */
[----:B------:R-:W-:-:S04]  /*dbb0*/  ISETP.GE.U32.AND P0, PT, R16, R19, PT ;  /* 0x000000131000720c */ /* 0x000fc80003f06070 */
[----:B------:R-:W-:-:S13]  /*dbc0*/  ISETP.GE.U32.AND.EX P0, PT, R17, R18, PT, P0 ;  /* 0x000000121100720c */ /* 0x000fda0003f06100 */
[----:B------:R-:W-:Y:S05]  /*dbd0*/  @!P0 BRA `(.L_x_28101) ;  /* 0xfffffffc00848947 */ /* 0x000fea000383ffff */
.L_x_28087:
[----:B------:R-:W-:Y:S05]  /*dbe0*/  BSYNC B6 ;  /* 0x0000000000067941 */ /* 0x000fea0003800000 */
.L_x_28086:
        /* <DEDUP_REMOVED lines=23> */
.L_x_28104:
[----:B------:R-:W-:-:S13]  /*dd60*/  ISETP.GE.AND P0, PT, R0, R70, PT ;  /* 0x000000460000720c */ /* 0x000fda0003f06270 */
[----:B------:R-:W-:Y:S05]  /*dd70*/  @P0 BRA `(.L_x_28106) ;  /* 0x0000000000300947 */ /* 0x000fea0003800000 */
[----:B0-----:R-:W0:Y:S01]  /*dd80*/  LDC.64 R2, c[0x0][0x2c8] ;  /* 0x0000b200ff027b82 */ /* 0x001e220000000a00 */
[----:B------:R-:W-:Y:S01]  /*dd90*/  IADD3 R5, R71, R0, RZ ;  /* 0x0000000047057210 */ /* 0x000fe20007ffe0ff */
[----:B------:R-:W-:-:S04]  /*dda0*/  VIADD R0, R0, 0x80 ;  /* 0x0000008000007836 */ /* 0x000fc80000000000 */
[----:B0-----:R-:W-:-:S05]  /*ddb0*/  IMAD.WIDE.U32 R2, R5, 0x8, R2 ;  /* 0x0000000805027825 */ /* 0x001fca00078e0002 */
[----:B------:R1:W-:Y:S02]  /*ddc0*/  STG.E.64 desc[UR36][R2.64], RZ ;  /* 0x000000ff02007986 */ /* 0x0003e4000c101b24 */
.L_x_28105:
[----:B------:R-:W-:-:S13]  /*ddd0*/  ISETP.GE.AND P0, PT, R0, R70, PT ;  /* 0x000000460000720c */ /* 0x000fda0003f06270 */
[----:B------:R-:W-:Y:S05]  /*dde0*/  @P0 BRA `(.L_x_28107) ;  /* 0x0000000000340947 */ /* 0x000fea0003800000 */
[----:B01----:R-:W0:Y:S01]  /*ddf0*/  LDC.64 R2, c[0x0][0x2c8] ;  /* 0x0000b200ff027b82 */ /* 0x003e220000000a00 */
[----:B------:R-:W-:Y:S02]  /*de00*/  IMAD.IADD R5, R71, 0x1, R0 ;  /* 0x0000000147057824 */ /* 0x000fe400078e0200 */
[----:B------:R-:W-:Y:S02]  /*de10*/  VIADD R0, R0, 0x80 ;  /* 0x0000008000007836 */ /* 0x000fe40000000000 */
[----:B0-----:R-:W-:-:S05]  /*de20*/  IMAD.WIDE.U32 R2, R5, 0x8, R2 ;  /* 0x0000000805027825 */ /* 0x001fca00078e0002 */
[----:B------:R1:W-:Y:S02]  /*de30*/  STG.E.64 desc[UR36][R2.64], RZ ;  /* 0x000000ff02007986 */ /* 0x0003e4000c101b24 */
.L_x_28106:
        /* <DEDUP_REMOVED lines=8> */
.L_x_28107:
[----:B------:R-:W-:Y:S05]  /*dec0*/  BSYNC B1 ;  /* 0x0000000000017941 */ /* 0x000fea0003800000 */
.L_x_28103:
[----:B------:R-:W-:-:S13]  /*ded0*/  ISETP.GE.AND P0, PT, R0, R70, PT ;  /* 0x000000460000720c */ /* 0x000fda0003f06270 */
[----:B012---:R-:W0:Y:S01]  /*dee0*/  @!P0 LDC.64 R2, c[0x0][0x2c8] ;  /* 0x0000b200ff028b82 */ /* 0x007e220000000a00 */
[----:B------:R-:W-:Y:S02]  /*def0*/  @!P0 IMAD.IADD R5, R71, 0x1, R0 ;  /* 0x0000000147058824 */ /* 0x000fe400078e0200 */
[----:B------:R-:W-:Y:S02]  /*df00*/  @!P0 VIADD R0, R0, 0x80 ;  /* 0x0000008000008836 */ /* 0x000fe40000000000 */
[----:B0-----:R-:W-:-:S05]  /*df10*/  @!P0 IMAD.WIDE.U32 R2, R5, 0x8, R2 ;  /* 0x0000000805028825 */ /* 0x001fca00078e0002 */
[----:B------:R2:W-:Y:S02]  /*df20*/  @!P0 STG.E.64 desc[UR36][R2.64], RZ ;  /* 0x000000ff02008986 */ /* 0x0005e4000c101b24 */
.L_x_28108:
[----:B------:R-:W-:Y:S05]  /*df30*/  BSYNC B0 ;  /* 0x0000000000007941 */ /* 0x000fea0003800000 */
.L_x_28102:
[----:B------:R-:W-:-:S13]  /*df40*/  ISETP.GE.AND P0, PT, R0, R70, PT ;  /* 0x000000460000720c */ /* 0x000fda0003f06270 */
[----:B------:R-:W-:Y:S05]  /*df50*/  @P0 EXIT ;  /* 0x000000000000094d */ /* 0x000fea0003800000 */
[----:B012---:R-:W0:Y:S01]  /*df60*/  LDC.64 R2, c[0x0][0x2c8] ;  /* 0x0000b200ff027b82 */ /* 0x007e220000000a00 */
[----:B------:R-:W-:-:S05]  /*df70*/  IADD3 R71, R71, R0, RZ ;  /* 0x0000000047477210 */ /* 0x000fca0007ffe0ff */
[----:B0-----:R-:W-:-:S05]  /*df80*/  IMAD.WIDE.U32 R2, R71, 0x8, R2 ;  /* 0x0000000847027825 */ /* 0x001fca00078e0002 */
[----:B------:R-:W-:Y:S01]  /*df90*/  STG.E.64 desc[UR36][R2.64], RZ ;  /* 0x000000ff02007986 */ /* 0x000fe2000c101b24 */
[----:B------:R-:W-:Y:S05]  /*dfa0*/  EXIT ;  /* 0x000000000000794d */ /* 0x000fea0003800000 */
        .weak           $__internal_67_$__cuda_sm20_div_s64
        .type           $__internal_67_$__cuda_sm20_div_s64,@function
        .size           $__internal_67_$__cuda_sm20_div_s64,(.L_x_32247 - $__internal_67_$__cuda_sm20_div_s64)
$__internal_67_$__cuda_sm20_div_s64:
        /* <DEDUP_REMOVED lines=83> */
[----:B------:R-:W-:Y:S06]  /*e4e0*/  RET.REL.NODEC R6 `(_ZN2at6native29vectorized_elementwise_kernelILi4EZZZNS0_67_GLOBAL__N__bb565c37_34_ValidateCompressedIndicesKernel_cu_33a4b88b42_validate_compressed_sparse_indices_kernelILNS2_8CDimNameE0ENS2_18CUDAKernelLauncherENS2_14EmptyVecKernelENS2_8DummyVecELm8EEEvRKNS_6TensorESA_lllENKUlvE1_clEvENKUlvE0_clEvEUllllllE_St5arrayIPcLm6EEEEviT0_T1_) ;  /* 0xffffff1806c47950 */ /* 0x000fec0003c3ffff */
.L_x_28109:
        /* <DEDUP_REMOVED lines=9> */
.L_x_32247:


//--------------------- .text._ZN2at6native29vectorized_elementwise_kernelILi8EZZZNS0_67_GLOBAL__N__bb565c37_34_ValidateCompressedIndicesKernel_cu_33a4b88b42_validate_compressed_sparse_indices_kernelILNS2_8CDimNameE0ENS2_18CUDAKernelLauncherENS2_14EmptyVecKernelENS2_8DummyVecELm8EEEvRKNS_6TensorESA_lllENKUlvE1_clEvENKUlvE0_clEvEUllllllE_St5arrayIPcLm6EEEEviT0_T1_ --------------------------
	.section	.text._ZN2at6native29vectorized_elementwise_kernelILi8EZZZNS0_67_GLOBAL__N__bb565c37_34_ValidateCompressedIndicesKernel_cu_33a4b88b42_validate_compressed_sparse_indices_kernelILNS2_8CDimNameE0ENS2_18CUDAKernelLauncherENS2_14EmptyVecKernelENS2_8DummyVecELm8EEEvRKNS_6TensorESA_lllENKUlvE1_clEvENKUlvE0_clEvEUllllllE_St5arrayIPcLm6EEEEviT0_T1_,"ax",@progbits
	.align	128
        .global         _ZN2at6native29vectorized_elementwise_kernelILi8EZZZNS0_67_GLOBAL__N__bb565c37_34_ValidateCompressedIndicesKernel_cu_33a4b88b42_validate_compressed_sparse_indices_kernelILNS2_8CDimNameE0ENS2_18CUDAKernelLauncherENS2_14EmptyVecKernelENS2_8DummyVecELm8EEEvRKNS_6TensorESA_lllENKUlvE1_clEvENKUlvE0_clEvEUllllllE_St5arrayIPcLm6EEEEviT0_T1_
        .type           _ZN2at6native29vectorized_elementwise_kernelILi8EZZZNS0_67_GLOBAL__N__bb565c37_34_ValidateCompressedIndicesKernel_cu_33a4b88b42_validate_compressed_sparse_indices_kernelILNS2_8CDimNameE0ENS2_18CUDAKernelLauncherENS2_14EmptyVecKernelENS2_8DummyVecELm8EEEvRKNS_6TensorESA_lllENKUlvE1_clEvENKUlvE0_clEvEUllllllE_St5arrayIPcLm6EEEEviT0_T1_,@function
        .size           _ZN2at6native29vectorized_elementwise_kernelILi8EZZZNS0_67_GLOBAL__N__bb565c37_34_ValidateCompressedIndicesKernel_cu_33a4b88b42_validate_compressed_sparse_indices_kernelILNS2_8CDimNameE0ENS2_18CUDAKernelLauncherENS2_14EmptyVecKernelENS2_8DummyVecELm8EEEvRKNS_6TensorESA_lllENKUlvE1_clEvENKUlvE0_clEvEUllllllE_St5arrayIPcLm6EEEEviT0_T1_,(.L_x_32248 - _ZN2at6native29vectorized_elementwise_kernelILi8EZZZNS0_67_GLOBAL__N__bb565c37_34_ValidateCompressedIndicesKernel_cu_33a4b88b42_validate_compressed_sparse_indices_kernelILNS2_8CDimNameE0ENS2_18CUDAKernelLauncherENS2_14EmptyVecKernelENS2_8DummyVecELm8EEEvRKNS_6TensorESA_lllENKUlvE1_clEvENKUlvE0_clEvEUllllllE_St5arrayIPcLm6EEEEviT0_T1_)
        .other          _ZN2at6native29vectorized_elementwise_kernelILi8EZZZNS0_67_GLOBAL__N__bb565c37_34_ValidateCompressedIndicesKernel_cu_33a4b88b42_validate_compressed_sparse_indices_kernelILNS2_8CDimNameE0ENS2_18CUDAKernelLauncherENS2_14EmptyVecKernelENS2_8DummyVecELm8EEEvRKNS_6TensorESA_lllENKUlvE1_clEvENKUlvE0_clEvEUllllllE_St5arrayIPcLm6EEEEviT0_T1_,@"STO_CUDA_ENTRY STV_DEFAULT"
_ZN2at6native29vectorized_elementwise_kernelILi8EZZZNS0_67_GLOBAL__N__bb565c37_34_ValidateCompressedIndicesKernel_cu_33a4b88b42_validate_compressed_sparse_indices_kernelILNS2_8CDimNameE0ENS2_18CUDAKernelLauncherENS2_14EmptyVecKernelENS2_8DummyVecELm8EEEvRKNS_6TensorESA_lllENKUlvE1_clEvENKUlvE0_clEvEUllllllE_St5arrayIPcLm6EEEEviT0_T1_:
.text._ZN2at6native29vectorized_elementwise_kernelILi8EZZZNS0_67_GLOBAL__N__bb565c37_34_ValidateCompressedIndicesKernel_cu_33a4b88b42_validate_compressed_sparse_indices_kernelILNS2_8CDimNameE0ENS2_18CUDAKernelLauncherENS2_14EmptyVecKernelENS2_8DummyVecELm8EEEvRKNS_6TensorESA_lllENKUlvE1_clEvENKUlvE0_clEvEUllllllE_St5arrayIPcLm6EEEEviT0_T1_:
        /* <DEDUP_REMOVED lines=115> */
.L_x_28112:
[----:B------:R-:W-:Y:S05]  /*0730*/  BSYNC B6 ;  /* 0x0000000000067941 */ /* 0x000fea0003800000 */
.L_x_28111:
        /* <DEDUP_REMOVED lines=25> */
.L_x_28114:
[----:B------:R-:W-:Y:S05]  /*08d0*/  BSYNC B6 ;  /* 0x0000000000067941 */ /* 0x000fea0003800000 */
.L_x_28113:
        /* <DEDUP_REMOVED lines=29> */
.L_x_28116:
[----:B------:R-:W-:Y:S05]  /*0ab0*/  BSYNC B6 ;  /* 0x0000000000067941 */ /* 0x000fea0003800000 */
.L_x_28115:
        /* <DEDUP_REMOVED lines=18> */
.L_x_28121:
        /* <DEDUP_REMOVED lines=10> */
[----:B------:R-:W-:Y:S05]  /*0c80*/  CALL.REL.NOINC `($__internal_68_$__cuda_sm20_div_s64) ;  /* 0x000000d000c87944 */ /* 0x000fea0003c00000 */
[----:B------:R-:W-:Y:S02]  /*0c90*/  IMAD.MOV.U32 R6, RZ, RZ, R3 ;  /* 0x000000ffff067224 */ /* 0x000fe400078e0003 */
[----:B------:R-:W-:Y:S01]  /*0ca0*/  IMAD.MOV.U32 R7, RZ, RZ, R4 ;  /* 0x000000ffff077224 */ /* 0x000fe200078e0004 */
[----:B------:R-:W-:Y:S06]  /*0cb0*/  BRA `(.L_x_28120) ;  /* 0x00000000004c7947 */ /* 0x000fec0003800000 */
.L_x_28119:
        /* <DEDUP_REMOVED lines=19> */
.L_x_28120:
[----:B------:R-:W-:Y:S05]  /*0df0*/  BSYNC B1 ;  /* 0x0000000000017941 */ /* 0x000fea0003800000 */
.L_x_28118:
        /* <DEDUP_REMOVED lines=22> */
.L_x_28117:
        /* <DEDUP_REMOVED lines=19> */
.L_x_28126:
        /* <DEDUP_REMOVED lines=25> */
.L_x_28125:
[----:B------:R-:W-:Y:S05]  /*1220*/  BSYNC B7 ;  /* 0x0000000000077941 */ /* 0x000fea0003800000 */
.L_x_28124:
[----:B------:R-:W-:-:S05]  /*1230*/  IADD3 R16, P0, R16, 0x8, RZ ;  /* 0x0000000810107810 */ /* 0x000fca0007f1e0ff */
[----:B------:R-:W-:Y:S01]  /*1240*/  IMAD.X R17, RZ, RZ, R17, P0 ;  /* 0x000000ffff117224 */ /* 0x000fe200000e0611 */
[----:B------:R-:W-:-:S04]  /*1250*/  ISETP.GE.U32.AND P0, PT, R16, R23, PT ;  /* 0x000000171000720c */ /* 0x000fc80003f06070 */
[----:B------:R-:W-:-:S13]  /*1260*/  ISETP.GE.U32.AND.EX P0, PT, R17, R22, PT, P0 ;  /* 0x000000161100720c */ /* 0x000fda0003f06100 */
[----:B------:R-:W-:Y:S05]  /*1270*/  @!P0 BRA `(.L_x_28126) ;  /* 0xfffffffc00848947 */ /* 0x000fea000383ffff */
.L_x_28123:
[----:B------:R-:W-:Y:S05]  /*1280*/  BSYNC B6 ;  /* 0x0000000000067941 */ /* 0x000fea0003800000 */
.L_x_28122:
        /* <DEDUP_REMOVED lines=22> */
.L_x_28128:
[----:B------:R-:W-:Y:S05]  /*13f0*/  BSYNC B6 ;  /* 0x0000000000067941 */ /* 0x000fea0003800000 */
.L_x_28127:
        /* <DEDUP_REMOVED lines=22> */
.L_x_28130:
[----:B------:R-:W-:Y:S05]  /*1560*/  BSYNC B6 ;  /* 0x0000000000067941 */ /* 0x000fea0003800000 */
.L_x_28129:
        /* <DEDUP_REMOVED lines=29> */
.L_x_28132:
[----:B------:R-:W-:Y:S05]  /*1740*/  BSYNC B6 ;  /* 0x0000000000067941 */ /* 0x000fea0003800000 */
.L_x_28131:
        /* <DEDUP_REMOVED lines=11> */
.L_x_28137:
        /* <DEDUP_REMOVED lines=10> */
[----:B------:R-:W-:Y:S05]  /*18a0*/  CALL.REL.NOINC `($__internal_68_$__cuda_sm20_div_s64) ;  /* 0x000000c400c07944 */ /* 0x000fea0003c00000 */
[----:B------:R-:W-:Y:S01]  /*18b0*/  IMAD.MOV.U32 R6, RZ, RZ, R3 ;  /* 0x000000ffff067224 */ /* 0x000fe200078e0003 */
[----:B------:R-:W-:Y:S01]  /*18c0*/  MOV R7, R4 ;  /* 0x0000000400077202 */ /* 0x000fe20000000f00 */
[----:B------:R-:W-:Y:S06]  /*18d0*/  BRA `(.L_x_28136) ;  /* 0x00000000004c7947 */ /* 0x000fec0003800000 */
.L_x_28135:
        /* <DEDUP_REMOVED lines=19> */
.L_x_28136:
[----:B------:R-:W-:Y:S05]  /*1a10*/  BSYNC B1 ;  /* 0x0000000000017941 */ /* 0x000fea0003800000 */
.L_x_28134:
        /* <DEDUP_REMOVED lines=22> */
.L_x_28133:
        /* <DEDUP_REMOVED lines=19> */
.L_x_28142:
        /* <DEDUP_REMOVED lines=25> */
.L_x_28141:
[----:B------:R-:W-:Y:S05]  /*1e40*/  BSYNC B7 ;  /* 0x0000000000077941 */ /* 0x000fea0003800000 */
.L_x_28140:
[----:B------:R-:W-:-:S05]  /*1e50*/  IADD3 R16, P0, R16, 0x8, RZ ;  /* 0x0000000810107810 */ /* 0x000fca0007f1e0ff */
[----:B------:R-:W-:Y:S01]  /*1e60*/  IMAD.X R17, RZ, RZ, R17, P0 ;  /* 0x000000ffff117224 */ /* 0x000fe200000e0611 */
[----:B------:R-:W-:-:S04]  /*1e70*/  ISETP.GE.U32.AND P0, PT, R16, R19, PT ;  /* 0x000000131000720c */ /* 0x000fc80003f06070 */
[----:B------:R-:W-:-:S13]  /*1e80*/  ISETP.GE.U32.AND.EX P0, PT, R17, R18, PT, P0 ;  /* 0x000000121100720c */ /* 0x000fda0003f06100 */
[----:B------:R-:W-:Y:S05]  /*1e90*/  @!P0 BRA `(.L_x_28142) ;  /* 0xfffffffc00848947 */ /* 0x000fea000383ffff */
.L_x_28139:
[----:B------:R-:W-:Y:S05]  /*1ea0*/  BSYNC B6 ;  /* 0x0000000000067941 */ /* 0x000fea0003800000 */
.L_x_28138:
        /* <DEDUP_REMOVED lines=22> */
.L_x_28144:
[----:B------:R-:W-:Y:S05]  /*2010*/  BSYNC B6 ;  /* 0x0000000000067941 */ /* 0x000fea0003800000 */
.L_x_28143:
        /* <DEDUP_REMOVED lines=22> */
.L_x_28146:
[----:B------:R-:W-:Y:S05]  /*2180*/  BSYNC B6 ;  /* 0x0000000000067941 */ /* 0x000fea0003800000 */
.L_x_28145:
        /* <DEDUP_REMOVED lines=29> */
.L_x_28148:
[----:B------:R-:W-:Y:S05]  /*2360*/  BSYNC B6 ;  /* 0x0000000000067941 */ /* 0x000fea0003800000 */
.L_x_28147:
        /* <DEDUP_REMOVED lines=12> */
.L_x_28153:
        /* <DEDUP_REMOVED lines=10> */
[----:B------:R-:W-:Y:S05]  /*24d0*/  CALL.REL.NOINC `($__internal_68_$__cuda_sm20_div_s64) ;  /* 0x000000b800b47944 */ /* 0x000fea0003c00000 */
[----:B------:R-:W-:Y:S02]  /*24e0*/  IMAD.MOV.U32 R6, RZ, RZ, R3 ;  /* 0x000000ffff067224 */ /* 0x000fe400078e0003 */
[----:B------:R-:W-:Y:S01]  /*24f0*/  IMAD.MOV.U32 R7, RZ, RZ, R4 ;  /* 0x000000ffff077224 */ /* 0x000fe200078e0004 */
[----:B------:R-:W-:Y:S06]  /*2500*/  BRA `(.L_x_28152) ;  /* 0x0000000000507947 */ /* 0x000fec0003800000 */
.L_x_28151:
        /* <DEDUP_REMOVED lines=20> */
.L_x_28152:
[----:B------:R-:W-:Y:S05]  /*2650*/  BSYNC B1 ;  /* 0x0000000000017941 */ /* 0x000fea0003800000 */
.L_x_28150:
        /* <DEDUP_REMOVED lines=21> */
.L_x_28149:
        /* <DEDUP_REMOVED lines=19> */
.L_x_28158:
        /* <DEDUP_REMOVED lines=25> */
.L_x_28157:
[----:B------:R-:W-:Y:S05]  /*2a70*/  BSYNC B7 ;  /* 0x0000000000077941 */ /* 0x000fea0003800000 */
.L_x_28156:
[----:B------:R-:W-:-:S04]  /*2a80*/  IADD3 R16, P0, R16, 0x8, RZ ;  /* 0x0000000810107810 */ /* 0x000fc80007f1e0ff */
[----:B------:R-:W-:Y:S02]  /*2a90*/  IADD3.X R17, RZ, R17, RZ, P0, !PT ;  /* 0x00000011ff117210 */ /* 0x000fe400007fe4ff */
[----:B------:R-:W-:-:S04]  /*2aa0*/  ISETP.GE.U32.AND P0, PT, R16, R19, PT ;  /* 0x000000131000720c */ /* 0x000fc80003f06070 */
[----:B------:R-:W-:-:S13]  /*2ab0*/  ISETP.GE.U32.AND.EX P0, PT, R17, R18, PT, P0 ;  /* 0x000000121100720c */ /* 0x000fda0003f06100 */
[----:B------:R-:W-:Y:S05]  /*2ac0*/  @!P0 BRA `(.L_x_28158) ;  /* 0xfffffffc00848947 */ /* 0x000fea000383ffff */
.L_x_28155:
[----:B------:R-:W-:Y:S05]  /*2ad0*/  BSYNC B6 ;  /* 0x0000000000067941 */ /* 0x000fea0003800000 */
.L_x_28154:
        /* <DEDUP_REMOVED lines=22> */
.L_x_28160:
[----:B------:R-:W-:Y:S05]  /*2c40*/  BSYNC B6 ;  /* 0x0000000000067941 */ /* 0x000fea0003800000 */
.L_x_28159:
        /* <DEDUP_REMOVED lines=22> */
.L_x_28162:
[----:B------:R-:W-:Y:S05]  /*2db0*/  BSYNC B6 ;  /* 0x0000000000067941 */ /* 0x000fea0003800000 */
.L_x_28161:
        /* <DEDUP_REMOVED lines=29> */
.L_x_28164:
[----:B------:R-:W-:Y:S05]  /*2f90*/  BSYNC B6 ;  /* 0x0000000000067941 */ /* 0x000fea0003800000 */
.L_x_28163:
        /* <DEDUP_REMOVED lines=12> */
.L_x_28169:
        /* <DEDUP_REMOVED lines=14> */
.L_x_28167:
        /* <DEDUP_REMOVED lines=20> */
.L_x_28168:
[----:B------:R-:W-:Y:S05]  /*3280*/  BSYNC B1 ;  /* 0x0000000000017941 */ /* 0x000fea0003800000 */
.L_x_28166:
        /* <DEDUP_REMOVED lines=21> */
.L_x_28165:
        /* <DEDUP_REMOVED lines=19> */
.L_x_28174:
        /* <DEDUP_REMOVED lines=25> */
.L_x_28173:
[----:B------:R-:W-:Y:S05]  /*36a0*/  BSYNC B7 ;  /* 0x0000000000077941 */ /* 0x000fea0003800000 */
.L_x_28172:
[----:B------:R-:W-:-:S05]  /*36b0*/  IADD3 R16, P0, R16, 0x8, RZ ;  /* 0x0000000810107810 */ /* 0x000fca0007f1e0ff */
[----:B------:R-:W-:Y:S01]  /*36c0*/  IMAD.X R17, RZ, RZ, R17, P0 ;  /* 0x000000ffff117224 */ /* 0x000fe200000e0611 */
[----:B------:R-:W-:-:S04]  /*36d0*/  ISETP.GE.U32.AND P0, PT, R16, R19, PT ;  /* 0x000000131000720c */ /* 0x000fc80003f06070 */
[----:B------:R-:W-:-:S13]  /*36e0*/  ISETP.GE.U32.AND.EX P0, PT, R17, R18, PT, P0 ;  /* 0x000000121100720c */ /* 0x000fda0003f06100 */
[----:B------:R-:W-:Y:S05]  /*36f0*/  @!P0 BRA `(.L_x_28174) ;  /* 0xfffffffc00848947 */ /* 0x000fea000383ffff */
.L_x_28171:
[----:B------:R-:W-:Y:S05]  /*3700*/  BSYNC B6 ;  /* 0x0000000000067941 */ /* 0x000fea0003800000 */
.L_x_28170:
        /* <DEDUP_REMOVED lines=22> */
.L_x_28176:
[----:B------:R-:W-:Y:S05]  /*3870*/  BSYNC B6 ;  /* 0x0000000000067941 */ /* 0x000fea0003800000 */
.L_x_28175:
        /* <DEDUP_REMOVED lines=22> */
.L_x_28178:
[----:B------:R-:W-:Y:S05]  /*39e0*/  BSYNC B6 ;  /* 0x0000000000067941 */ /* 0x000fea0003800000 */
.L_x_28177:
        /* <DEDUP_REMOVED lines=29> */
.L_x_28180:
[----:B------:R-:W-:Y:S05]  /*3bc0*/  BSYNC B6 ;  /* 0x0000000000067941 */ /* 0x000fea0003800000 */
.L_x_28179:
        /* <DEDUP_REMOVED lines=12> */
.L_x_28185:
        /* <DEDUP_REMOVED lines=11> */
[----:B------:R-:W-:Y:S01]  /*3d40*/  MOV R6, R3 ;  /* 0x0000000300067202 */ /* 0x000fe20000000f00 */
[----:B------:R-:W-:Y:S01]  /*3d50*/  IMAD.MOV.U32 R7, RZ, RZ, R4 ;  /* 0x000000ffff077224 */ /* 0x000fe200078e0004 */
[----:B------:R-:W-:Y:S06]  /*3d60*/  BRA `(.L_x_28184) ;  /* 0x0000000000507947 */ /* 0x000fec0003800000 */
.L_x_28183:
        /* <DEDUP_REMOVED lines=20> */
.L_x_28184:
[----:B------:R-:W-:Y:S05]  /*3eb0*/  BSYNC B1 ;  /* 0x0000000000017941 */ /* 0x000fea0003800000 */
.L_x_28182:
        /* <DEDUP_REMOVED lines=21> */
.L_x_28181:
        /* <DEDUP_REMOVED lines=19> */
.L_x_28190:
        /* <DEDUP_REMOVED lines=25> */
.L_x_28189:
[----:B------:R-:W-:Y:S05]  /*42d0*/  BSYNC B7 ;  /* 0x0000000000077941 */ /* 0x000fea0003800000 */
.L_x_28188:
[----:B------:R-:W-:-:S05]  /*42e0*/  IADD3 R16, P0, R16, 0x8, RZ ;  /* 0x0000000810107810 */ /* 0x000fca0007f1e0ff */
[----:B------:R-:W-:Y:S01]  /*42f0*/  IMAD.X R17, RZ, RZ, R17, P0 ;  /* 0x000000ffff117224 */ /* 0x000fe200000e0611 */
[----:B------:R-:W-:-:S04]  /*4300*/  ISETP.GE.U32.AND P0, PT, R16, R19, PT ;  /* 0x000000131000720c */ /* 0x000fc80003f06070 */
[----:B------:R-:W-:-:S13]  /*4310*/  ISETP.GE.U32.AND.EX P0, PT, R17, R18, PT, P0 ;  /* 0x000000121100720c */ /* 0x000fda0003f06100 */
[----:B------:R-:W-:Y:S05]  /*4320*/  @!P0 BRA `(.L_x_28190) ;  /* 0xfffffffc00848947 */ /* 0x000fea000383ffff */
.L_x_28187:
[----:B------:R-:W-:Y:S05]  /*4330*/  BSYNC B6 ;  /* 0x0000000000067941 */ /* 0x000fea0003800000 */
.L_x_28186:
        /* <DEDUP_REMOVED lines=22> */
.L_x_28192:
[----:B------:R-:W-:Y:S05]  /*44a0*/  BSYNC B6 ;  /* 0x0000000000067941 */ /* 0x000fea0003800000 */
.L_x_28191:
        /* <DEDUP_REMOVED lines=22> */
.L_x_28194:
[----:B------:R-:W-:Y:S05]  /*4610*/  BSYNC B6 ;  /* 0x0000000000067941 */ /* 0x000fea0003800000 */
.L_x_28193:
        /* <DEDUP_REMOVED lines=29> */
.L_x_28196:
[----:B------:R-:W-:Y:S05]  /*47f0*/  BSYNC B6 ;  /* 0x0000000000067941 */ /* 0x000fea0003800000 */
.L_x_28195:
        /* <DEDUP_REMOVED lines=12> */
.L_x_28201:
        /* <DEDUP_REMOVED lines=14> */
.L_x_28199:
        /* <DEDUP_REMOVED lines=19> */
.L_x_28200:
[----:B------:R-:W-:Y:S05]  /*4ad0*/  BSYNC B1 ;  /* 0x0000000000017941 */ /* 0x000fea0003800000 */
.L_x_28198:
        /* <DEDUP_REMOVED lines=20> */
.L_x_28197:
        /* <DEDUP_REMOVED lines=19> */
.L_x_28206:
        /* <DEDUP_REMOVED lines=25> */
.L_x_28205:
[----:B------:R-:W-:Y:S05]  /*4ee0*/  BSYNC B7 ;  /* 0x0000000000077941 */ /* 0x000fea0003800000 */
.L_x_28204:
[----:B------:R-:W-:-:S05]  /*4ef0*/  IADD3 R16, P0, R16, 0x8, RZ ;  /* 0x0000000810107810 */ /* 0x000fca0007f1e0ff */
[----:B------:R-:W-:Y:S01]  /*4f00*/  IMAD.X R17, RZ, RZ, R17, P0 ;  /* 0x000000ffff117224 */ /* 0x000fe200000e0611 */
[----:B------:R-:W-:-:S04]  /*4f10*/  ISETP.GE.U32.AND P0, PT, R16, R19, PT ;  /* 0x000000131000720c */ /* 0x000fc80003f06070 */
[----:B------:R-:W-:-:S13]  /*4f20*/  ISETP.GE.U32.AND.EX P0, PT, R17, R18, PT, P0 ;  /* 0x000000121100720c */ /* 0x000fda0003f06100 */
[----:B------:R-:W-:Y:S05]  /*4f30*/  @!P0 BRA `(.L_x_28206) ;  /* 0xfffffffc00848947 */ /* 0x000fea000383ffff */
.L_x_28203:
[----:B------:R-:W-:Y:S05]  /*4f40*/  BSYNC B6 ;  /* 0x0000000000067941 */ /* 0x000fea0003800000 */
.L_x_28202:
        /* <DEDUP_REMOVED lines=22> */
.L_x_28208:
[----:B------:R-:W-:Y:S05]  /*50b0*/  BSYNC B6 ;  /* 0x0000000000067941 */ /* 0x000fea0003800000 */
.L_x_28207:
        /* <DEDUP_REMOVED lines=22> */
.L_x_28210:
[----:B------:R-:W-:Y:S05]  /*5220*/  BSYNC B6 ;  /* 0x0000000000067941 */ /* 0x000fea0003800000 */
.L_x_28209:
        /* <DEDUP_REMOVED lines=29> */
.L_x_28212:
[----:B------:R-:W-:Y:S05]  /*5400*/  BSYNC B6 ;  /* 0x0000000000067941 */ /* 0x000fea0003800000 */
.L_x_28211:
        /* <DEDUP_REMOVED lines=11> */
.L_x_28217:
        /* <DEDUP_REMOVED lines=14> */
.L_x_28215:
        /* <DEDUP_REMOVED lines=19> */
.L_x_28216:
[----:B------:R-:W-:Y:S05]  /*56d0*/  BSYNC B1 ;  /* 0x0000000000017941 */ /* 0x000fea0003800000 */
.L_x_28214:
        /* <DEDUP_REMOVED lines=20> */
.L_x_28213:
        /* <DEDUP_REMOVED lines=19> */
.L_x_28222:
        /* <DEDUP_REMOVED lines=25> */
.L_x_28221:
[----:B------:R-:W-:Y:S05]  /*5ae0*/  BSYNC B7 ;  /* 0x0000000000077941 */ /* 0x000fea0003800000 */
.L_x_28220:
[----:B------:R-:W-:-:S05]  /*5af0*/  IADD3 R16, P0, R16, 0x8, RZ ;  /* 0x0000000810107810 */ /* 0x000fca0007f1e0ff */
[----:B------:R-:W-:Y:S01]  /*5b00*/  IMAD.X R17, RZ, RZ, R17, P0 ;  /* 0x000000ffff117224 */ /* 0x000fe200000e0611 */
[----:B------:R-:W-:-:S04]  /*5b10*/  ISETP.GE.U32.AND P0, PT, R16, R19, PT ;  /* 0x000000131000720c */ /* 0x000fc80003f06070 */
[----:B------:R-:W-:-:S13]  /*5b20*/  ISETP.GE.U32.AND.EX P0, PT, R17, R18, PT, P0 ;  /* 0x000000121100720c */ /* 0x000fda0003f06100 */
[----:B------:R-:W-:Y:S05]  /*5b30*/  @!P0 BRA `(.L_x_28222) ;  /* 0xfffffffc00848947 */ /* 0x000fea000383ffff */
.L_x_28219:
[----:B------:R-:W-:Y:S05]  /*5b40*/  BSYNC B6 ;  /* 0x0000000000067941 */ /* 0x000fea0003800000 */
.L_x_28218:
        /* <DEDUP_REMOVED lines=22> */
.L_x_28224:
[----:B------:R-:W-:Y:S05]  /*5cb0*/  BSYNC B6 ;  /* 0x0000000000067941 */ /* 0x000fea0003800000 */
.L_x_28223:
        /* <DEDUP_REMOVED lines=22> */
.L_x_28226:
[----:B------:R-:W-:Y:S05]  /*5e20*/  BSYNC B6 ;  /* 0x0000000000067941 */ /* 0x000fea0003800000 */
.L_x_28225:
        /* <DEDUP_REMOVED lines=29> */
.L_x_28228:
[----:B------:R-:W-:Y:S05]  /*6000*/  BSYNC B6 ;  /* 0x0000000000067941 */ /* 0x000fea0003800000 */
.L_x_28227:
        /* <DEDUP_REMOVED lines=11> */
.L_x_28233:
        /* <DEDUP_REMOVED lines=15> */
.L_x_28231:
        /* <DEDUP_REMOVED lines=19> */
.L_x_28232:
[----:B------:R-:W-:Y:S05]  /*62e0*/  BSYNC B1 ;  /* 0x0000000000017941 */ /* 0x000fea0003800000 */
.L_x_28230:
        /* <DEDUP_REMOVED lines=21> */
.L_x_28229:
        /* <DEDUP_REMOVED lines=19> */
.L_x_28238:
        /* <DEDUP_REMOVED lines=25> */
.L_x_28237:
[----:B------:R-:W-:Y:S05]  /*6700*/  BSYNC B7 ;  /* 0x0000000000077941 */ /* 0x000fea0003800000 */
.L_x_28236:
[----:B------:R-:W-:-:S05]  /*6710*/  IADD3 R16, P0, R16, 0x8, RZ ;  /* 0x0000000810107810 */ /* 0x000fca0007f1e0ff */
[----:B------:R-:W-:Y:S01]  /*6720*/  IMAD.X R17, RZ, RZ, R17, P0 ;  /* 0x000000ffff117224 */ /* 0x000fe200000e0611 */
[----:B------:R-:W-:-:S04]  /*6730*/  ISETP.GE.U32.AND P0, PT, R16, R23, PT ;  /* 0x000000171000720c */ /* 0x000fc80003f06070 */
[----:B------:R-:W-:-:S13]  /*6740*/  ISETP.GE.U32.AND.EX P0, PT, R17, R18, PT, P0 ;  /* 0x000000121100720c */ /* 0x000fda0003f06100 */
[----:B------:R-:W-:Y:S05]  /*6750*/  @!P0 BRA `(.L_x_28238) ;  /* 0xfffffffc00848947 */ /* 0x000fea000383ffff */
.L_x_28235:
[----:B------:R-:W-:Y:S05]  /*6760*/  BSYNC B6 ;  /* 0x0000000000067941 */ /* 0x000fea0003800000 */
.L_x_28234:
        /* <DEDUP_REMOVED lines=11> */
.L_x_28110:
        /* <DEDUP_REMOVED lines=254> */
.L_x_28242:
[----:B------:R-:W-:Y:S05]  /*7800*/  BSYNC B7 ;  /* 0x0000000000077941 */ /* 0x000fea0003800000 */
.L_x_28241:
        /* <DEDUP_REMOVED lines=24> */
.L_x_28244:
[----:B------:R-:W-:Y:S05]  /*7990*/  BSYNC B7 ;  /* 0x0000000000077941 */ /* 0x000fea0003800000 */
.L_x_28243:
        /* <DEDUP_REMOVED lines=29> */
.L_x_28246:
[----:B------:R-:W-:Y:S05]  /*7b70*/  BSYNC B7 ;  /* 0x0000000000077941 */ /* 0x000fea0003800000 */
.L_x_28245:
        /* <DEDUP_REMOVED lines=15> */
.L_x_28251:
        /* <DEDUP_REMOVED lines=14> */
.L_x_28249:
        /* <DEDUP_REMOVED lines=20> */
.L_x_28250:
[----:B------:R-:W-:Y:S05]  /*7e90*/  BSYNC B1 ;  /* 0x0000000000017941 */ /* 0x000fea0003800000 */
.L_x_28248:
        /* <DEDUP_REMOVED lines=20> */
.L_x_28247:
        /* <DEDUP_REMOVED lines=18> */
.L_x_28254:
        /* <DEDUP_REMOVED lines=25> */
.L_x_28253:
[----:B------:R-:W-:Y:S05]  /*8290*/  BSYNC B7 ;  /* 0x0000000000077941 */ /* 0x000fea0003800000 */
.L_x_28252:
[----:B------:R-:W-:-:S05]  /*82a0*/  IADD3 R46, P0, R46, 0x8, RZ ;  /* 0x000000082e2e7810 */ /* 0x000fca0007f1e0ff */
[----:B------:R-:W-:Y:S01]  /*82b0*/  IMAD.X R47, RZ, RZ, R47, P0 ;  /* 0x000000ffff2f7224 */ /* 0x000fe200000e062f */
[----:B------:R-:W-:-:S04]  /*82c0*/  ISETP.GE.U32.AND P0, PT, R46, R51, PT ;  /* 0x000000332e00720c */ /* 0x000fc80003f06070 */
[----:B------:R-:W-:-:S13]  /*82d0*/  ISETP.GE.U32.AND.EX P0, PT, R47, R48, PT, P0 ;  /* 0x000000302f00720c */ /* 0x000fda0003f06100 */
[----:B------:R-:W-:Y:S05]  /*82e0*/  @!P0 BRA `(.L_x_28254) ;  /* 0xfffffffc00848947 */ /* 0x000fea000383ffff */
.L_x_28240:
[----:B------:R-:W-:Y:S05]  /*82f0*/  BSYNC B6 ;  /* 0x0000000000067941 */ /* 0x000fea0003800000 */
.L_x_28239:
        /* <DEDUP_REMOVED lines=29> */
.L_x_28258:
[----:B------:R-:W-:Y:S05]  /*84d0*/  BSYNC B7 ;  /* 0x0000000000077941 */ /* 0x000fea0003800000 */
.L_x_28257:
        /* <DEDUP_REMOVED lines=24> */
.L_x_28260:
[----:B------:R-:W-:Y:S05]  /*8660*/  BSYNC B7 ;  /* 0x0000000000077941 */ /* 0x000fea0003800000 */
.L_x_28259:
        /* <DEDUP_REMOVED lines=29> */
.L_x_28262:
[----:B------:R-:W-:Y:S05]  /*8840*/  BSYNC B7 ;  /* 0x0000000000077941 */ /* 0x000fea0003800000 */
.L_x_28261:
        /* <DEDUP_REMOVED lines=15> */
.L_x_28267:
        /* <DEDUP_REMOVED lines=14> */
.L_x_28265:
        /* <DEDUP_REMOVED lines=20> */
.L_x_28266:
[----:B------:R-:W-:Y:S05]  /*8b60*/  BSYNC B1 ;  /* 0x0000000000017941 */ /* 0x000fea0003800000 */
.L_x_28264:
        /* <DEDUP_REMOVED lines=20> */
.L_x_28263:
        /* <DEDUP_REMOVED lines=18> */
.L_x_28270:
        /* <DEDUP_REMOVED lines=25> */
.L_x_28269:
[----:B------:R-:W-:Y:S05]  /*8f60*/  BSYNC B7 ;  /* 0x0000000000077941 */ /* 0x000fea0003800000 */
.L_x_28268:
[----:B------:R-:W-:-:S05]  /*8f70*/  IADD3 R16, P0, R16, 0x8, RZ ;  /* 0x0000000810107810 */ /* 0x000fca0007f1e0ff */
[----:B------:R-:W-:Y:S01]  /*8f80*/  IMAD.X R17, RZ, RZ, R17, P0 ;  /* 0x000000ffff117224 */ /* 0x000fe200000e0611 */
[----:B------:R-:W-:-:S04]  /*8f90*/  ISETP.GE.U32.AND P0, PT, R16, R47, PT ;  /* 0x0000002f1000720c */ /* 0x000fc80003f06070 */
[----:B------:R-:W-:-:S13]  /*8fa0*/  ISETP.GE.U32.AND.EX P0, PT, R17, R18, PT, P0 ;  /* 0x000000121100720c */ /* 0x000fda0003f06100 */
[----:B------:R-:W-:Y:S05]  /*8fb0*/  @!P0 BRA `(.L_x_28270) ;  /* 0xfffffffc00848947 */ /* 0x000fea000383ffff */
.L_x_28256:
[----:B------:R-:W-:Y:S05]  /*8fc0*/  BSYNC B6 ;  /* 0x0000000000067941 */ /* 0x000fea0003800000 */
.L_x_28255:
        /* <DEDUP_REMOVED lines=29> */
.L_x_28274:
[----:B------:R-:W-:Y:S05]  /*91a0*/  BSYNC B7 ;  /* 0x0000000000077941 */ /* 0x000fea0003800000 */
.L_x_28273:
        /* <DEDUP_REMOVED lines=24> */
.L_x_28276:
[----:B------:R-:W-:Y:S05]  /*9330*/  BSYNC B7 ;  /* 0x0000000000077941 */ /* 0x000fea0003800000 */
.L_x_28275:
        /* <DEDUP_REMOVED lines=29> */
.L_x_28278:
[----:B------:R-:W-:Y:S05]  /*9510*/  BSYNC B7 ;  /* 0x0000000000077941 */ /* 0x000fea0003800000 */
.L_x_28277:
        /* <DEDUP_REMOVED lines=14> */
.L_x_28283:
        /* <DEDUP_REMOVED lines=11> */
[----:B------:R-:W-:Y:S01]  /*96b0*/  IMAD.MOV.U32 R6, RZ, RZ, R3 ;  /* 0x000000ffff067224 */ /* 0x000fe200078e0003 */
[----:B------:R-:W-:Y:S01]  /*96c0*/  MOV R7, R4 ;  /* 0x0000000400077202 */ /* 0x000fe20000000f00 */
[----:B------:R-:W-:Y:S06]  /*96d0*/  BRA `(.L_x_28282) ;  /* 0x00000000004c7947 */ /* 0x000fec0003800000 */
.L_x_28281:
        /* <DEDUP_REMOVED lines=19> */
.L_x_28282:
[----:B------:R-:W-:Y:S05]  /*9810*/  BSYNC B1 ;  /* 0x0000000000017941 */ /* 0x000fea0003800000 */
.L_x_28280:
        /* <DEDUP_REMOVED lines=21> */
.L_x_28279:
        /* <DEDUP_REMOVED lines=18> */
.L_x_28286:
        /* <DEDUP_REMOVED lines=25> */
.L_x_28285:
[----:B------:R-:W-:Y:S05]  /*9c20*/  BSYNC B7 ;  /* 0x0000000000077941 */ /* 0x000fea0003800000 */
.L_x_28284:
[----:B------:R-:W-:-:S04]  /*9c30*/  IADD3 R16, P0, R16, 0x8, RZ ;  /* 0x0000000810107810 */ /* 0x000fc80007f1e0ff */
[----:B------:R-:W-:Y:S02]  /*9c40*/  IADD3.X R17, RZ, R17, RZ, P0, !PT ;  /* 0x00000011ff117210 */ /* 0x000fe400007fe4ff */
[----:B------:R-:W-:-:S04]  /*9c50*/  ISETP.GE.U32.AND P0, PT, R16, R19, PT ;  /* 0x000000131000720c */ /* 0x000fc80003f06070 */
[----:B------:R-:W-:-:S13]  /*9c60*/  ISETP.GE.U32.AND.EX P0, PT, R17, R18, PT, P0 ;  /* 0x000000121100720c */ /* 0x000fda0003f06100 */
[----:B------:R-:W-:Y:S05]  /*9c70*/  @!P0 BRA `(.L_x_28286) ;  /* 0xfffffffc00848947 */ /* 0x000fea000383ffff */
.L_x_28272:
[----:B------:R-:W-:Y:S05]  /*9c80*/  BSYNC B6 ;  /* 0x0000000000067941 */ /* 0x000fea0003800000 */
.L_x_28271:
        /* <DEDUP_REMOVED lines=29> */
.L_x_28290:
[----:B------:R-:W-:Y:S05]  /*9e60*/  BSYNC B7 ;  /* 0x0000000000077941 */ /* 0x000fea0003800000 */
.L_x_28289:
        /* <DEDUP_REMOVED lines=24> */
.L_x_28292:
[----:B------:R-:W-:Y:S05]  /*9ff0*/  BSYNC B7 ;  /* 0x0000000000077941 */ /* 0x000fea0003800000 */
.L_x_28291:
        /* <DEDUP_REMOVED lines=29> */
.L_x_28294:
[----:B------:R-:W-:Y:S05]  /*a1d0*/  BSYNC B7 ;  /* 0x0000000000077941 */ /* 0x000fea0003800000 */
.L_x_28293:
        /* <DEDUP_REMOVED lines=14> */
.L_x_28299:
        /* <DEDUP_REMOVED lines=14> */
.L_x_28297:
        /* <DEDUP_REMOVED lines=19> */
.L_x_28298:
[----:B------:R-:W-:Y:S05]  /*a4d0*/  BSYNC B1 ;  /* 0x0000000000017941 */ /* 0x000fea0003800000 */
.L_x_28296:
        /* <DEDUP_REMOVED lines=21> */
.L_x_28295:
        /* <DEDUP_REMOVED lines=18> */
.L_x_28302:
        /* <DEDUP_REMOVED lines=25> */
.L_x_28301:
[----:B------:R-:W-:Y:S05]  /*a8e0*/  BSYNC B7 ;  /* 0x0000000000077941 */ /* 0x000fea0003800000 */
.L_x_28300:
[----:B------:R-:W-:-:S05]  /*a8f0*/  IADD3 R16, P0, R16, 0x8, RZ ;  /* 0x0000000810107810 */ /* 0x000fca0007f1e0ff */
[----:B------:R-:W-:Y:S01]  /*a900*/  IMAD.X R17, RZ, RZ, R17, P0 ;  /* 0x000000ffff117224 */ /* 0x000fe200000e0611 */
[----:B------:R-:W-:-:S04]  /*a910*/  ISETP.GE.U32.AND P0, PT, R16, R19, PT ;  /* 0x000000131000720c */ /* 0x000fc80003f06070 */
[----:B------:R-:W-:-:S13]  /*a920*/  ISETP.GE.U32.AND.EX P0, PT, R17, R18, PT, P0 ;  /* 0x000000121100720c */ /* 0x000fda0003f06100 */
[----:B------:R-:W-:Y:S05]  /*a930*/  @!P0 BRA `(.L_x_28302) ;  /* 0xfffffffc00848947 */ /* 0x000fea000383ffff */
.L_x_28288:
[----:B------:R-:W-:Y:S05]  /*a940*/  BSYNC B6 ;  /* 0x0000000000067941 */ /* 0x000fea0003800000 */
.L_x_28287:
        /* <DEDUP_REMOVED lines=29> */
.L_x_28306:
[----:B------:R-:W-:Y:S05]  /*ab20*/  BSYNC B7 ;  /* 0x0000000000077941 */ /* 0x000fea0003800000 */
.L_x_28305:
        /* <DEDUP_REMOVED lines=24> */
.L_x_28308:
[----:B------:R-:W-:Y:S05]  /*acb0*/  BSYNC B7 ;  /* 0x0000000000077941 */ /* 0x000fea0003800000 */
.L_x_28307:
        /* <DEDUP_REMOVED lines=29> */
.L_x_28310:
[----:B------:R-:W-:Y:S05]  /*ae90*/  BSYNC B7 ;  /* 0x0000000000077941 */ /* 0x000fea0003800000 */
.L_x_28309:
        /* <DEDUP_REMOVED lines=14> */
.L_x_28315:
        /* <DEDUP_REMOVED lines=14> */
.L_x_28313:
        /* <DEDUP_REMOVED lines=19> */
.L_x_28314:
[----:B------:R-:W-:Y:S05]  /*b190*/  BSYNC B1 ;  /* 0x0000000000017941 */ /* 0x000fea0003800000 */
.L_x_28312:
        /* <DEDUP_REMOVED lines=21> */
.L_x_28311:
        /* <DEDUP_REMOVED lines=18> */
.L_x_28318:
        /* <DEDUP_REMOVED lines=25> */
.L_x_28317:
[----:B------:R-:W-:Y:S05]  /*b5a0*/  BSYNC B7 ;  /* 0x0000000000077941 */ /* 0x000fea0003800000 */
.L_x_28316:
[----:B------:R-:W-:-:S05]  /*b5b0*/  IADD3 R16, P0, R16, 0x8, RZ ;  /* 0x0000000810107810 */ /* 0x000fca0007f1e0ff */
[----:B------:R-:W-:Y:S01]  /*b5c0*/  IMAD.X R17, RZ, RZ, R17, P0 ;  /* 0x000000ffff117224 */ /* 0x000fe200000e0611 */
[----:B------:R-:W-:-:S04]  /*b5d0*/  ISETP.GE.U32.AND P0, PT, R16, R19, PT ;  /* 0x000000131000720c */ /* 0x000fc80003f06070 */
[----:B------:R-:W-:-:S13]  /*b5e0*/  ISETP.GE.U32.AND.EX P0, PT, R17, R18, PT, P0 ;  /* 0x000000121100720c */ /* 0x000fda0003f06100 */
[----:B------:R-:W-:Y:S05]  /*b5f0*/  @!P0 BRA `(.L_x_28318) ;  /* 0xfffffffc00848947 */ /* 0x000fea000383ffff */
.L_x_28304:
[----:B------:R-:W-:Y:S05]  /*b600*/  BSYNC B6 ;  /* 0x0000000000067941 */ /* 0x000fea0003800000 */
.L_x_28303:
        /* <DEDUP_REMOVED lines=29> */
.L_x_28322:
[----:B------:R-:W-:Y:S05]  /*b7e0*/  BSYNC B7 ;  /* 0x0000000000077941 */ /* 0x000fea0003800000 */
.L_x_28321:
        /* <DEDUP_REMOVED lines=24> */
.L_x_28324:
[----:B------:R-:W-:Y:S05]  /*b970*/  BSYNC B7 ;  /* 0x0000000000077941 */ /* 0x000fea0003800000 */
.L_x_28323:
        /* <DEDUP_REMOVED lines=29> */
.L_x_28326:
[----:B------:R-:W-:Y:S05]  /*bb50*/  BSYNC B7 ;  /* 0x0000000000077941 */ /* 0x000fea0003800000 */
.L_x_28325:
        /* <DEDUP_REMOVED lines=14> */
.L_x_28331:
        /* <DEDUP_REMOVED lines=14> */
.L_x_28329:
        /* <DEDUP_REMOVED lines=19> */
.L_x_28330:
[----:B------:R-:W-:Y:S05]  /*be50*/  BSYNC B1 ;  /* 0x0000000000017941 */ /* 0x000fea0003800000 */
.L_x_28328:
        /* <DEDUP_REMOVED lines=19> */
.L_x_28327:
        /* <DEDUP_REMOVED lines=18> */
.L_x_28334:
        /* <DEDUP_REMOVED lines=25> */
.L_x_28333:
[----:B------:R-:W-:Y:S05]  /*c240*/  BSYNC B7 ;  /* 0x0000000000077941 */ /* 0x000fea0003800000 */
.L_x_28332:
[----:B------:R-:W-:-:S05]  /*c250*/  IADD3 R16, P0, R16, 0x8, RZ ;  /* 0x0000000810107810 */ /* 0x000fca0007f1e0ff */
[----:B------:R-:W-:Y:S01]  /*c260*/  IMAD.X R17, RZ, RZ, R17, P0 ;  /* 0x000000ffff117224 */ /* 0x000fe200000e0611 */
[----:B------:R-:W-:-:S04]  /*c270*/  ISETP.GE.U32.AND P0, PT, R16, R19, PT ;  /* 0x000000131000720c */ /* 0x000fc80003f06070 */
[----:B------:R-:W-:-:S13]  /*c280*/  ISETP.GE.U32.AND.EX P0, PT, R17, R18, PT, P0 ;  /* 0x000000121100720c */ /* 0x000fda0003f06100 */
[----:B------:R-:W-:Y:S05]  /*c290*/  @!P0 BRA `(.L_x_28334) ;  /* 0xfffffffc00848947 */ /* 0x000fea000383ffff */
.L_x_28320:
[----:B------:R-:W-:Y:S05]  /*c2a0*/  BSYNC B6 ;  /* 0x0000000000067941 */ /* 0x000fea0003800000 */
.L_x_28319:
        /* <DEDUP_REMOVED lines=29> */
.L_x_28338:
[----:B------:R-:W-:Y:S05]  /*c480*/  BSYNC B7 ;  /* 0x0000000000077941 */ /* 0x000fea0003800000 */
.L_x_28337:
        /* <DEDUP_REMOVED lines=24> */
.L_x_28340:
[----:B------:R-:W-:Y:S05]  /*c610*/  BSYNC B7 ;  /* 0x0000000000077941 */ /* 0x000fea0003800000 */
.L_x_28339:
        /* <DEDUP_REMOVED lines=29> */
.L_x_28342:
[----:B------:R-:W-:Y:S05]  /*c7f0*/  BSYNC B7 ;  /* 0x0000000000077941 */ /* 0x000fea0003800000 */
.L_x_28341:
        /* <DEDUP_REMOVED lines=14> */
.L_x_28347:
        /* <DEDUP_REMOVED lines=14> */
.L_x_28345:
        /* <DEDUP_REMOVED lines=19> */
.L_x_28346:
[----:B------:R-:W-:Y:S05]  /*caf0*/  BSYNC B1 ;  /* 0x0000000000017941 */ /* 0x000fea0003800000 */
.L_x_28344:
        /* <DEDUP_REMOVED lines=19> */
.L_x_28343:
        /* <DEDUP_REMOVED lines=18> */
.L_x_28350:
        /* <DEDUP_REMOVED lines=25> */
.L_x_28349:
[----:B------:R-:W-:Y:S05]  /*cee0*/  BSYNC B7 ;  /* 0x0000000000077941 */ /* 0x000fea0003800000 */
.L_x_28348:
[----:B------:R-:W-:-:S04]  /*cef0*/  IADD3 R16, P0, R16, 0x8, RZ ;  /* 0x0000000810107810 */ /* 0x000fc80007f1e0ff */
[----:B------:R-:W-:Y:S02]  /*cf00*/  IADD3.X R17, RZ, R17, RZ, P0, !PT ;  /* 0x00000011ff117210 */ /* 0x000fe400007fe4ff */
[----:B------:R-:W-:-:S04]  /*cf10*/  ISETP.GE.U32.AND P0, PT, R16, R19, PT ;  /* 0x000000131000720c */ /* 0x000fc80003f06070 */
[----:B------:R-:W-:-:S13]  /*cf20*/  ISETP.GE.U32.AND.EX P0, PT, R17, R18, PT, P0 ;  /* 0x000000121100720c */ /* 0x000fda0003f06100 */
[----:B------:R-:W-:Y:S05]  /*cf30*/  @!P0 BRA `(.L_x_28350) ;  /* 0xfffffffc00848947 */ /* 0x000fea000383ffff */
.L_x_28336:
[----:B------:R-:W-:Y:S05]  /*cf40*/  BSYNC B6 ;  /* 0x0000000000067941 */ /* 0x000fea0003800000 */
.L_x_28335:
        /* <DEDUP_REMOVED lines=29> */
.L_x_28354:
[----:B------:R-:W-:Y:S05]  /*d120*/  BSYNC B7 ;  /* 0x0000000000077941 */ /* 0x000fea0003800000 */
.L_x_28353:
        /* <DEDUP_REMOVED lines=24> */
.L_x_28356:
[----:B------:R-:W-:Y:S05]  /*d2b0*/  BSYNC B7 ;  /* 0x0000000000077941 */ /* 0x000fea0003800000 */
.L_x_28355:
        /* <DEDUP_REMOVED lines=29> */
.L_x_28358:
[----:B------:R-:W-:Y:S05]  /*d490*/  BSYNC B7 ;  /* 0x0000000000077941 */ /* 0x000fea0003800000 */
.L_x_28357:
        /* <DEDUP_REMOVED lines=14> */
.L_x_28363:
        /* <DEDUP_REMOVED lines=14> */
.L_x_28361:
        /* <DEDUP_REMOVED lines=19> */
.L_x_28362:
[----:B------:R-:W-:Y:S05]  /*d790*/  BSYNC B1 ;  /* 0x0000000000017941 */ /* 0x000fea0003800000 */
.L_x_28360:
        /* <DEDUP_REMOVED lines=19> */
.L_x_28359:
        /* <DEDUP_REMOVED lines=18> */
.L_x_28366:
        /* <DEDUP_REMOVED lines=25> */
.L_x_28365:
[----:B------:R-:W-:Y:S05]  /*db80*/  BSYNC B7 ;  /* 0x0000000000077941 */ /* 0x000fea0003800000 */
.L_x_28364:
[----:B------:R-:W-:-:S05]  /*db90*/  IADD3 R16, P0, R16, 0x8, RZ ;  /* 0x0000000810107810 */ /* 0x000fca0007f1e0ff */
[----:B------:R-:W-:Y:S01]  /*dba0*/  IMAD.X R17, RZ, RZ, R17, P0 ;  /* 0x000000ffff117224 */ /* 0x000fe200000e0611 */
[----:B------:R-:W-:-:S04]  /*dbb0*/  ISETP.GE.U32.AND P0, PT, R16, R19, PT ;  /* 0x000000131000720c */ /* 0x000fc80003f06070 */
[----:B------:R-:W-:-:S13]  /*dbc0*/  ISETP.GE.U32.AND.EX P0, PT, R17, R18, PT, P0 ;  /* 0x000000121100720c */ /* 0x000fda0003f06100 */
[----:B------:R-:W-:Y:S05]  /*dbd0*/  @!P0 BRA `(.L_x_28366) ;  /* 0xfffffffc00848947 */ /* 0x000fea000383ffff */
.L_x_28352:
[----:B------:R-:W-:Y:S05]  /*dbe0*/  BSYNC B6 ;  /* 0x0000000000067941 */ /* 0x000fea0003800000 */
.L_x_28351:
        /* <DEDUP_REMOVED lines=23> */
.L_x_28369:
[----:B------:R-:W-:-:S13]  /*dd60*/  ISETP.GE.AND P0, PT, R0, R70, PT ;  /* 0x000000460000720c */ /* 0x000fda0003f06270 */
[----:B------:R-:W-:Y:S05]  /*dd70*/  @P0 BRA `(.L_x_28371) ;  /* 0x0000000000300947 */ /* 0x000fea0003800000 */
[----:B0-----:R-:W0:Y:S01]  /*dd80*/  LDC.64 R2, c[0x0][0x2c8] ;  /* 0x0000b200ff027b82 */ /* 0x001e220000000a00 */
[----:B------:R-:W-:Y:S01]  /*dd90*/  IADD3 R5, R71, R0, RZ ;  /* 0x0000000047057210 */ /* 0x000fe20007ffe0ff */
[----:B------:R-:W-:-:S04]  /*dda0*/  VIADD R0, R0, 0x80 ;  /* 0x0000008000007836 */ /* 0x000fc80000000000 */
[----:B0-----:R-:W-:-:S05]  /*ddb0*/  IMAD.WIDE.U32 R2, R5, 0x8, R2 ;  /* 0x0000000805027825 */ /* 0x001fca00078e0002 */
[----:B------:R1:W-:Y:S02]  /*ddc0*/  STG.E.64 desc[UR36][R2.64], RZ ;  /* 0x000000ff02007986 */ /* 0x0003e4000c101b24 */
.L_x_28370:
[----:B------:R-:W-:-:S13]  /*ddd0*/  ISETP.GE.AND P0, PT, R0, R70, PT ;  /* 0x000000460000720c */ /* 0x000fda0003f06270 */
[----:B------:R-:W-:Y:S05]  /*dde0*/  @P0 BRA `(.L_x_28372) ;  /* 0x0000000000340947 */ /* 0x000fea0003800000 */
[----:B01----:R-:W0:Y:S01]  /*ddf0*/  LDC.64 R2, c[0x0][0x2c8] ;  /* 0x0000b200ff027b82 */ /* 0x003e220000000a00 */
[----:B------:R-:W-:Y:S02]  /*de00*/  IMAD.IADD R5, R71, 0x1, R0 ;  /* 0x0000000147057824 */ /* 0x000fe400078e0200 */
[----:B------:R-:W-:Y:S02]  /*de10*/  VIADD R0, R0, 0x80 ;  /* 0x0000008000007836 */ /* 0x000fe40000000000 */
[----:B0-----:R-:W-:-:S05]  /*de20*/  IMAD.WIDE.U32 R2, R5, 0x8, R2 ;  /* 0x0000000805027825 */ /* 0x001fca00078e0002 */
[----:B------:R1:W-:Y:S02]  /*de30*/  STG.E.64 desc[UR36][R2.64], RZ ;  /* 0x000000ff02007986 */ /* 0x0003e4000c101b24 */
.L_x_28371:
        /* <DEDUP_REMOVED lines=8> */
.L_x_28372:
[----:B------:R-:W-:Y:S05]  /*dec0*/  BSYNC B1 ;  /* 0x0000000000017941 */ /* 0x000fea0003800000 */
.L_x_28368:
[----:B------:R-:W-:-:S13]  /*ded0*/  ISETP.GE.AND P0, PT, R0, R70, PT ;  /* 0x000000460000720c */ /* 0x000fda0003f06270 */
[----:B012---:R-:W0:Y:S01]  /*dee0*/  @!P0 LDC.64 R2, c[0x0][0x2c8] ;  /* 0x0000b200ff028b82 */ /* 0x007e220000000a00 */
[----:B------:R-:W-:Y:S02]  /*def0*/  @!P0 IMAD.IADD R5, R71, 0x1, R0 ;  /* 0x0000000147058824 */ /* 0x000fe400078e0200 */
[----:B------:R-:W-:Y:S02]  /*df00*/  @!P0 VIADD R0, R0, 0x80 ;  /* 0x0000008000008836 */ /* 0x000fe40000000000 */
[----:B0-----:R-:W-:-:S05]  /*df10*/  @!P0 IMAD.WIDE.U32 R2, R5, 0x8, R2 ;  /* 0x0000000805028825 */ /* 0x001fca00078e0002 */
[----:B------:R2:W-:Y:S02]  /*df20*/  @!P0 STG.E.64 desc[UR36][R2.64], RZ ;  /* 0x000000ff02008986 */ /* 0x0005e4000c101b24 */
.L_x_28373:
[----:B------:R-:W-:Y:S05]  /*df30*/  BSYNC B0 ;  /* 0x0000000000007941 */ /* 0x000fea0003800000 */
.L_x_28367:
[----:B------:R-:W-:-:S13]  /*df40*/  ISETP.GE.AND P0, PT, R0, R70, PT ;  /* 0x000000460000720c */ /* 0x000fda0003f06270 */
[----:B------:R-:W-:Y:S05]  /*df50*/  @P0 EXIT ;  /* 0x000000000000094d */ /* 0x000fea0003800000 */
[----:B012---:R-:W0:Y:S01]  /*df60*/  LDC.64 R2, c[0x0][0x2c8] ;  /* 0x0000b200ff027b82 */ /* 0x007e220000000a00 */
[----:B------:R-:W-:-:S05]  /*df70*/  IADD3 R71, R71, R0, RZ ;  /* 0x0000000047477210 */ /* 0x000fca0007ffe0ff */
[----:B0-----:R-:W-:-:S05]  /*df80*/  IMAD.WIDE.U32 R2, R71, 0x8, R2 ;  /* 0x0000000847027825 */ /* 0x001fca00078e0002 */
[----:B------:R-:W-:Y:S01]  /*df90*/  STG.E.64 desc[UR36][R2.64], RZ ;  /* 0x000000ff02007986 */ /* 0x000fe2000c101b24 */
[----:B------:R-:W-:Y:S05]  /*dfa0*/  EXIT ;  /* 0x000000000000794d */ /* 0x000fea0003800000 */
        .weak           $__internal_68_$__cuda_sm20_div_s64
        .type           $__internal_68_$__cuda_sm20_div_s64,@function
        .size           $__internal_68_$__cuda_sm20_div_s64,(.L_x_32248 - $__internal_68_$__cuda_sm20_div_s64)
$__internal_68_$__cuda_sm20_div_s64:
        /* <DEDUP_REMOVED lines=83> */
[----:B------:R-:W-:Y:S06]  /*e4e0*/  RET.REL.NODEC R6 `(_ZN2at6native29vectorized_elementwise_kernelILi8EZZZNS0_67_GLOBAL__N__bb565c37_34_ValidateCompressedIndicesKernel_cu_33a4b88b42_validate_compressed_sparse_indices_kernelILNS2_8CDimNameE0ENS2_18CUDAKernelLauncherENS2_14EmptyVecKernelENS2_8DummyVecELm8EEEvRKNS_6TensorESA_lllENKUlvE1_clEvENKUlvE0_clEvEUllllllE_St5arrayIPcLm6EEEEviT0_T1_) ;  /* 0xffffff1806c47950 */ /* 0x000fec0003c3ffff */
.L_x_28374:
        /* <DEDUP_REMOVED lines=9> */
.L_x_32248:


//--------------------- .text._ZN2at6native18elementwise_kernelILi128ELi4EZNS0_15gpu_kernel_implIZZZNS0_67_GLOBAL__N__bb565c37_34_ValidateCompressedIndicesKernel_cu_33a4b88b42_validate_compressed_sparse_indices_kernelILNS3_8CDimNameE0ENS3_18CUDAKernelLauncherENS3_14EmptyVecKernelENS3_8DummyVecELm8EEEvRKNS_6TensorESB_lllENKUlvE1_clEvENKUlvE_clEvEUliiiiiE_EEvRNS_18TensorIteratorBaseERKT_EUliE_EEviT1_ --------------------------
	.section	.text._ZN2at6native18elementwise_kernelILi128ELi4EZNS0_15gpu_kernel_implIZZZNS0_67_GLOBAL__N__bb565c37_34_ValidateCompressedIndicesKernel_cu_33a4b88b42_validate_compressed_sparse_indices_kernelILNS3_8CDimNameE0ENS3_18CUDAKernelLauncherENS3_14EmptyVecKernelENS3_8DummyVecELm8EEEvRKNS_6TensorESB_lllENKUlvE1_clEvENKUlvE_clEvEUliiiiiE_EEvRNS_18TensorIteratorBaseERKT_EUliE_EEviT1_,"ax",@progbits
	.align	128
        .global         _ZN2at6native18elementwise_kernelILi128ELi4EZNS0_15gpu_kernel_implIZZZNS0_67_GLOBAL__N__bb565c37_34_ValidateCompressedIndicesKernel_cu_33a4b88b42_validate_compressed_sparse_indices_kernelILNS3_8CDimNameE0ENS3_18CUDAKernelLauncherENS3_14EmptyVecKernelENS3_8DummyVecELm8EEEvRKNS_6TensorESB_lllENKUlvE1_clEvENKUlvE_clEvEUliiiiiE_EEvRNS_18TensorIteratorBaseERKT_EUliE_EEviT1_
        .type           _ZN2at6native18elementwise_kernelILi128ELi4EZNS0_15gpu_kernel_implIZZZNS0_67_GLOBAL__N__bb565c37_34_ValidateCompressedIndicesKernel_cu_33a4b88b42_validate_compressed_sparse_indices_kernelILNS3_8CDimNameE0ENS3_18CUDAKernelLauncherENS3_14EmptyVecKernelENS3_8DummyVecELm8EEEvRKNS_6TensorESB_lllENKUlvE1_clEvENKUlvE_clEvEUliiiiiE_EEvRNS_18TensorIteratorBaseERKT_EUliE_EEviT1_,@function
        .size           _ZN2at6native18elementwise_kernelILi128ELi4EZNS0_15gpu_kernel_implIZZZNS0_67_GLOBAL__N__bb565c37_34_ValidateCompressedIndicesKernel_cu_33a4b88b42_validate_compressed_sparse_indices_kernelILNS3_8CDimNameE0ENS3_18CUDAKernelLauncherENS3_14EmptyVecKernelENS3_8DummyVecELm8EEEvRKNS_6TensorESB_lllENKUlvE1_clEvENKUlvE_clEvEUliiiiiE_EEvRNS_18TensorIteratorBaseERKT_EUliE_EEviT1_,(.L_x_32249 - _ZN2at6native18elementwise_kernelILi128ELi4EZNS0_15gpu_kernel_implIZZZNS0_67_GLOBAL__N__bb565c37_34_ValidateCompressedIndicesKernel_cu_33a4b88b42_validate_compressed_sparse_indices_kernelILNS3_8CDimNameE0ENS3_18CUDAKernelLauncherENS3_14EmptyVecKernelENS3_8DummyVecELm8EEEvRKNS_6TensorESB_lllENKUlvE1_clEvENKUlvE_clEvEUliiiiiE_EEvRNS_18TensorIteratorBaseERKT_EUliE_EEviT1_)
        .other          _ZN2at6native18elementwise_kernelILi128ELi4EZNS0_15gpu_kernel_implIZZZNS0_67_GLOBAL__N__bb565c37_34_ValidateCompressedIndicesKernel_cu_33a4b88b42_validate_compressed_sparse_indices_kernelILNS3_8CDimNameE0ENS3_18CUDAKernelLauncherENS3_14EmptyVecKernelENS3_8DummyVecELm8EEEvRKNS_6TensorESB_lllENKUlvE1_clEvENKUlvE_clEvEUliiiiiE_EEvRNS_18TensorIteratorBaseERKT_EUliE_EEviT1_,@"STO_CUDA_ENTRY STV_DEFAULT"
_ZN2at6native18elementwise_kernelILi128ELi4EZNS0_15gpu_kernel_implIZZZNS0_67_GLOBAL__N__bb565c37_34_ValidateCompressedIndicesKernel_cu_33a4b88b42_validate_compressed_sparse_indices_kernelILNS3_8CDimNameE0ENS3_18CUDAKernelLauncherENS3_14EmptyVecKernelENS3_8DummyVecELm8EEEvRKNS_6TensorESB_lllENKUlvE1_clEvENKUlvE_clEvEUliiiiiE_EEvRNS_18TensorIteratorBaseERKT_EUliE_EEviT1_:
.text._ZN2at6native18elementwise_kernelILi128ELi4EZNS0_15gpu_kernel_implIZZZNS0_67_GLOBAL__N__bb565c37_34_ValidateCompressedIndicesKernel_cu_33a4b88b42_validate_compressed_sparse_indices_kernelILNS3_8CDimNameE0ENS3_18CUDAKernelLauncherENS3_14EmptyVecKernelENS3_8DummyVecELm8EEEvRKNS_6TensorESB_lllENKUlvE1_clEvENKUlvE_clEvEUliiiiiE_EEvRNS_18TensorIteratorBaseERKT_EUliE_EEviT1_:
        /* <DEDUP_REMOVED lines=467> */
.L_x_28377:
        /* <DEDUP_REMOVED lines=20> */
.L_x_28381:
[----:B------:R0:W5:Y:S01]  /*1e70*/  LDG.E.U8 R24, desc[UR36][R4.64] ;  /* 0x0000002404187981 */ /* 0x000162000c1e1100 */
[----:B------:R-:W-:Y:S05]  /*1e80*/  BRA `(.L_x_28383) ;  /* 0x0000000c00347947 */ /* 0x000fea0003800000 */
.L_x_28380:
        /* <DEDUP_REMOVED lines=8> */
.L_x_28385:
[----:B------:R0:W5:Y:S01]  /*1f10*/  LDG.E R24, desc[UR36][R4.64] ;  /* 0x0000002404187981 */ /* 0x000162000c1e1900 */
[----:B------:R-:W-:Y:S05]  /*1f20*/  BRA `(.L_x_28383) ;  /* 0x0000000c000c7947 */ /* 0x000fea0003800000 */
.L_x_28384:
[----:B------:R0:W5:Y:S01]  /*1f30*/  LDG.E.S16 R24, desc[UR36][R4.64] ;  /* 0x0000002404187981 */ /* 0x000162000c1e1700 */
[----:B------:R-:W-:Y:S05]  /*1f40*/  BRA `(.L_x_28383) ;  /* 0x0000000c00047947 */ /* 0x000fea0003800000 */
.L_x_28379:
        /* <DEDUP_REMOVED lines=9> */
.L_x_28387:
[----:B------:R-:W2:Y:S02]  /*1fe0*/  LDG.E.U16 R4, desc[UR36][R4.64] ;  /* 0x0000002404047981 */ /* 0x000ea4000c1e1500 */
[----:B--2---:R-:W-:-:S06]  /*1ff0*/  HADD2.F32 R24, -RZ, R4.H0_H0 ;  /* 0x20000004ff187230 */ /* 0x004fcc0000004100 */
[----:B------:R-:W0:Y:S01]  /*2000*/  F2I.FTZ.TRUNC.NTZ R24, R24 ;  /* 0x0000001800187305 */ /* 0x000e22000021f100 */
[----:B------:R-:W-:Y:S05]  /*2010*/  BRA `(.L_x_28383) ;  /* 0x0000000800d07947 */ /* 0x000fea0003800000 */
.L_x_28386:
        /* <DEDUP_REMOVED lines=9> */
.L_x_28389:
[----:B------:R-:W2:Y:S02]  /*20b0*/  LDG.E.U16 R4, desc[UR36][R4.64] ;  /* 0x0000002404047981 */ /* 0x000ea4000c1e1500 */
[----:B--2---:R-:W-:-:S06]  /*20c0*/  HADD2.F32 R24, -RZ, R4.H0_H0 ;  /* 0x20000004ff187230 */ /* 0x004fcc0000004100 */
[----:B------:R-:W0:Y:S01]  /*20d0*/  F2I.FTZ.TRUNC.NTZ R24, R24 ;  /* 0x0000001800187305 */ /* 0x000e22000021f100 */
[----:B------:R-:W-:Y:S05]  /*20e0*/  BRA `(.L_x_28383) ;  /* 0x00000008009c7947 */ /* 0x000fea0003800000 */
.L_x_28388:
[----:B------:R-:W2:Y:S02]  /*20f0*/  LDG.E.64 R4, desc[UR36][R4.64] ;  /* 0x0000002404047981 */ /* 0x000ea4000c1e1b00 */
[----:B--2---:R0:W1:Y:S01]  /*2100*/  F2I.F64.TRUNC R24, R4 ;  /* 0x0000000400187311 */ /* 0x004062000030d100 */
[----:B------:R-:W-:Y:S05]  /*2110*/  BRA `(.L_x_28383) ;  /* 0x0000000800907947 */ /* 0x000fea0003800000 */
.L_x_28378:
        /* <DEDUP_REMOVED lines=12> */
.L_x_28392:
[----:B------:R-:W2:Y:S02]  /*21e0*/  LDG.E.64 R4, desc[UR36][R4.64] ;  /* 0x0000002404047981 */ /* 0x000ea4000c1e1b00 */
[----:B--2---:R0:W1:Y:S01]  /*21f0*/  F2I.F64.TRUNC R24, R4 ;  /* 0x0000000400187311 */ /* 0x004062000030d100 */
[----:B------:R-:W-:Y:S05]  /*2200*/  BRA `(.L_x_28383) ;  /* 0x0000000800547947 */ /* 0x000fea0003800000 */
.L_x_28391:
        /* <DEDUP_REMOVED lines=27> */
.L_x_28394:
        /* <DEDUP_REMOVED lines=14> */
.L_x_28393:
[----:B------:R-:W2:Y:S02]  /*24a0*/  LDG.E.U16 R24, desc[UR36][R4.64] ;  /* 0x0000002404187981 */ /* 0x000ea4000c1e1500 */
[----:B--2---:R-:W-:-:S06]  /*24b0*/  IMAD.U32 R24, R24, 0x10000, RZ ;  /* 0x0001000018187824 */ /* 0x004fcc00078e00ff */
[----:B------:R-:W0:Y:S01]  /*24c0*/  F2I.FTZ.TRUNC.NTZ R24, R24 ;  /* 0x0000001800187305 */ /* 0x000e22000021f100 */
[----:B------:R-:W-:Y:S05]  /*24d0*/  BRA `(.L_x_28383) ;  /* 0x0000000400a07947 */ /* 0x000fea0003800000 */
.L_x_28390:
        /* <DEDUP_REMOVED lines=10> */
.L_x_28397:
        /* <DEDUP_REMOVED lines=21> */
.L_x_28401:
[----:B------:R-:W-:Y:S05]  /*26d0*/  BSYNC B1 ;  /* 0x0000000000017941 */ /* 0x000fea0003800000 */
.L_x_28400:
[----:B------:R-:W-:Y:S01]  /*26e0*/  IMAD.SHL.U32 R3, R3, 0x100000, RZ ;  /* 0x0010000003037824 */ /* 0x000fe200078e00ff */
[----:B------:R-:W-:-:S04]  /*26f0*/  LEA R5, R0, 0x3b800000, 0x17 ;  /* 0x3b80000000057811 */ /* 0x000fc800078eb8ff */
[----:B------:R-:W-:-:S07]  /*2700*/  LOP3.LUT R24, R5, R3, R24, 0xfe, !PT ;  /* 0x0000000305187212 */ /* 0x000fce00078efe18 */
.L_x_28399:
[----:B------:R-:W-:Y:S05]  /*2710*/  BSYNC B0 ;  /* 0x0000000000007941 */ /* 0x000fea0003800000 */
.L_x_28398:
[----:B------:R-:W1:Y:S01]  /*2720*/  F2I.FTZ.TRUNC.NTZ R24, R24 ;  /* 0x0000001800187305 */ /* 0x000e62000021f100 */
[----:B------:R-:W-:Y:S05]  /*2730*/  BRA `(.L_x_28383) ;  /* 0x0000000400087947 */ /* 0x000fea0003800000 */
.L_x_28396:
        /* <DEDUP_REMOVED lines=21> */
.L_x_28405:
[----:B------:R-:W-:Y:S05]  /*2890*/  BSYNC B1 ;  /* 0x0000000000017941 */ /* 0x000fea0003800000 */
.L_x_28404:
[----:B------:R-:W-:Y:S01]  /*28a0*/  IMAD.SHL.U32 R3, R3, 0x200000, RZ ;  /* 0x0020000003037824 */ /* 0x000fe200078e00ff */
[----:B------:R-:W-:-:S04]  /*28b0*/  LEA R5, R0, 0x37800000, 0x17 ;  /* 0x3780000000057811 */ /* 0x000fc800078eb8ff */
[----:B------:R-:W-:-:S07]  /*28c0*/  LOP3.LUT R24, R5, R3, R24, 0xfe, !PT ;  /* 0x0000000305187212 */ /* 0x000fce00078efe18 */
.L_x_28403:
[----:B------:R-:W-:Y:S05]  /*28d0*/  BSYNC B0 ;  /* 0x0000000000007941 */ /* 0x000fea0003800000 */
.L_x_28402:
[----:B------:R-:W2:Y:S01]  /*28e0*/  F2I.FTZ.TRUNC.NTZ R24, R24 ;  /* 0x0000001800187305 */ /* 0x000ea2000021f100 */
[----:B------:R-:W-:Y:S05]  /*28f0*/  BRA `(.L_x_28383) ;  /* 0x0000000000987947 */ /* 0x000fea0003800000 */
.L_x_28395:
        /* <DEDUP_REMOVED lines=14> */
.L_x_28409:
[----:B------:R-:W-:Y:S05]  /*29e0*/  BSYNC B0 ;  /* 0x0000000000007941 */ /* 0x000fea0003800000 */
.L_x_28408:
[----:B------:R-:W4:Y:S01]  /*29f0*/  F2I.FTZ.TRUNC.NTZ R24, R24 ;  /* 0x0000001800187305 */ /* 0x000f22000021f100 */
[----:B------:R-:W-:Y:S05]  /*2a00*/  BRA `(.L_x_28383) ;  /* 0x0000000000547947 */ /* 0x000fea0003800000 */
.L_x_28382:
        /* <DEDUP_REMOVED lines=17> */
.L_x_28410:
[----:B------:R-:W-:Y:S05]  /*2b20*/  BRA `(.L_x_28383) ;  /* 0x00000000000c7947 */ /* 0x000fea0003800000 */
.L_x_28407:
[----:B------:R0:W5:Y:S01]  /*2b30*/  LDG.E R24, desc[UR36][R4.64] ;  /* 0x0000002404187981 */ /* 0x000162000c1e1900 */
[----:B------:R-:W-:Y:S05]  /*2b40*/  BRA `(.L_x_28383) ;  /* 0x0000000000047947 */ /* 0x000fea0003800000 */
.L_x_28406:
[----:B------:R3:W5:Y:S02]  /*2b50*/  LDG.E R24, desc[UR36][R4.64] ;  /* 0x0000002404187981 */ /* 0x000764000c1e1900 */
.L_x_28383:
        /* <DEDUP_REMOVED lines=17> */
.L_x_28414:
[----:B------:R0:W5:Y:S01]  /*2c70*/  LDG.E.U8 R26, desc[UR36][R4.64] ;  /* 0x00000024041a7981 */ /* 0x000162000c1e1100 */
[----:B------:R-:W-:Y:S05]  /*2c80*/  BRA `(.L_x_28416) ;  /* 0x0000000c00347947 */ /* 0x000fea0003800000 */
.L_x_28413:
        /* <DEDUP_REMOVED lines=8> */
.L_x_28418:
[----:B------:R1:W5:Y:S01]  /*2d10*/  LDG.E R26, desc[UR36][R4.64] ;  /* 0x00000024041a7981 */ /* 0x000362000c1e1900 */
[----:B------:R-:W-:Y:S05]  /*2d20*/  BRA `(.L_x_28416) ;  /* 0x0000000c000c7947 */ /* 0x000fea0003800000 */
.L_x_28417:
[----:B------:R3:W5:Y:S01]  /*2d30*/  LDG.E.S16 R26, desc[UR36][R4.64] ;  /* 0x00000024041a7981 */ /* 0x000762000c1e1700 */
[----:B------:R-:W-:Y:S05]  /*2d40*/  BRA `(.L_x_28416) ;  /* 0x0000000c00047947 */ /* 0x000fea0003800000 */
.L_x_28412:
        /* <DEDUP_REMOVED lines=9> */
.L_x_28420:
[----:B------:R-:W3:Y:S02]  /*2de0*/  LDG.E.U16 R4, desc[UR36][R4.64] ;  /* 0x0000002404047981 */ /* 0x000ee4000c1e1500 */
[----:B---3--:R-:W-:-:S06]  /*2df0*/  HADD2.F32 R26, -RZ, R4.H0_H0 ;  /* 0x20000004ff1a7230 */ /* 0x008fcc0000004100 */
[----:B------:R-:W0:Y:S01]  /*2e00*/  F2I.FTZ.TRUNC.NTZ R26, R26 ;  /* 0x0000001a001a7305 */ /* 0x000e22000021f100 */
[----:B------:R-:W-:Y:S05]  /*2e10*/  BRA `(.L_x_28416) ;  /* 0x0000000800d07947 */ /* 0x000fea0003800000 */
.L_x_28419:
        /* <DEDUP_REMOVED lines=9> */
.L_x_28422:
[----:B------:R-:W3:Y:S02]  /*2eb0*/  LDG.E.U16 R4, desc[UR36][R4.64] ;  /* 0x0000002404047981 */ /* 0x000ee4000c1e1500 */
[----:B---3--:R-:W-:-:S06]  /*2ec0*/  HADD2.F32 R26, -RZ, R4.H0_H0 ;  /* 0x20000004ff1a7230 */ /* 0x008fcc0000004100 */
[----:B------:R-:W0:Y:S01]  /*2ed0*/  F2I.FTZ.TRUNC.NTZ R26, R26 ;  /* 0x0000001a001a7305 */ /* 0x000e22000021f100 */
[----:B------:R-:W-:Y:S05]  /*2ee0*/  BRA `(.L_x_28416) ;  /* 0x00000008009c7947 */ /* 0x000fea0003800000 */
.L_x_28421:
[----:B------:R-:W3:Y:S02]  /*2ef0*/  LDG.E.64 R26, desc[UR36][R4.64] ;  /* 0x00000024041a7981 */ /* 0x000ee4000c1e1b00 */
[----:B---3--:R0:W1:Y:S01]  /*2f00*/  F2I.F64.TRUNC R26, R26 ;  /* 0x0000001a001a7311 */ /* 0x008062000030d100 */
[----:B------:R-:W-:Y:S05]  /*2f10*/  BRA `(.L_x_28416) ;  /* 0x0000000800907947 */ /* 0x000fea0003800000 */
.L_x_28411:
        /* <DEDUP_REMOVED lines=12> */
.L_x_28425:
[----:B------:R-:W3:Y:S02]  /*2fe0*/  LDG.E.64 R4, desc[UR36][R4.64] ;  /* 0x0000002404047981 */ /* 0x000ee4000c1e1b00 */
[----:B---3--:R0:W1:Y:S01]  /*2ff0*/  F2I.F64.TRUNC R26, R4 ;  /* 0x00000004001a7311 */ /* 0x008062000030d100 */
[----:B------:R-:W-:Y:S05]  /*3000*/  BRA `(.L_x_28416) ;  /* 0x0000000800547947 */ /* 0x000fea0003800000 */
.L_x_28424:
        /* <DEDUP_REMOVED lines=27> */
.L_x_28427:
        /* <DEDUP_REMOVED lines=14> */
.L_x_28426:
[----:B------:R-:W3:Y:S02]  /*32a0*/  LDG.E.U16 R26, desc[UR36][R4.64] ;  /* 0x00000024041a7981 */ /* 0x000ee4000c1e1500 */
[----:B---3--:R-:W-:-:S06]  /*32b0*/  IMAD.U32 R26, R26, 0x10000, RZ ;  /* 0x000100001a1a7824 */ /* 0x008fcc00078e00ff */
[----:B------:R-:W0:Y:S01]  /*32c0*/  F2I.FTZ.TRUNC.NTZ R26, R26 ;  /* 0x0000001a001a7305 */ /* 0x000e22000021f100 */
[----:B------:R-:W-:Y:S05]  /*32d0*/  BRA `(.L_x_28416) ;  /* 0x0000000400a07947 */ /* 0x000fea0003800000 */
.L_x_28423:
        /* <DEDUP_REMOVED lines=10> */
.L_x_28430:
        /* <DEDUP_REMOVED lines=21> */
.L_x_28434:
[----:B------:R-:W-:Y:S05]  /*34d0*/  BSYNC B1 ;  /* 0x0000000000017941 */ /* 0x000fea0003800000 */
.L_x_28433:
[----:B------:R-:W-:Y:S01]  /*34e0*/  IMAD.SHL.U32 R3, R3, 0x100000, RZ ;  /* 0x0010000003037824 */ /* 0x000fe200078e00ff */
[----:B------:R-:W-:-:S04]  /*34f0*/  LEA R5, R0, 0x3b800000, 0x17 ;  /* 0x3b80000000057811 */ /* 0x000fc800078eb8ff */
[----:B------:R-:W-:-:S07]  /*3500*/  LOP3.LUT R26, R5, R3, R26, 0xfe, !PT ;  /* 0x00000003051a7212 */ /* 0x000fce00078efe1a */
.L_x_28432:
[----:B------:R-:W-:Y:S05]  /*3510*/  BSYNC B0 ;  /* 0x0000000000007941 */ /* 0x000fea0003800000 */
.L_x_28431:
[----:B------:R-:W0:Y:S01]  /*3520*/  F2I.FTZ.TRUNC.NTZ R26, R26 ;  /* 0x0000001a001a7305 */ /* 0x000e22000021f100 */
[----:B------:R-:W-:Y:S05]  /*3530*/  BRA `(.L_x_28416) ;  /* 0x0000000400087947 */ /* 0x000fea0003800000 */
.L_x_28429:
        /* <DEDUP_REMOVED lines=21> */
.L_x_28438:
[----:B------:R-:W-:Y:S05]  /*3690*/  BSYNC B1 ;  /* 0x0000000000017941 */ /* 0x000fea0003800000 */
.L_x_28437:
[----:B------:R-:W-:Y:S01]  /*36a0*/  IMAD.SHL.U32 R3, R3, 0x200000, RZ ;  /* 0x0020000003037824 */ /* 0x000fe200078e00ff */
[----:B------:R-:W-:-:S04]  /*36b0*/  LEA R5, R0, 0x37800000, 0x17 ;  /* 0x3780000000057811 */ /* 0x000fc800078eb8ff */
[----:B------:R-:W-:-:S07]  /*36c0*/  LOP3.LUT R26, R5, R3, R26, 0xfe, !PT ;  /* 0x00000003051a7212 */ /* 0x000fce00078efe1a */
.L_x_28436:
[----:B------:R-:W-:Y:S05]  /*36d0*/  BSYNC B0 ;  /* 0x0000000000007941 */ /* 0x000fea0003800000 */
.L_x_28435:
[----:B------:R-:W0:Y:S01]  /*36e0*/  F2I.FTZ.TRUNC.NTZ R26, R26 ;  /* 0x0000001a001a7305 */ /* 0x000e22000021f100 */
[----:B------:R-:W-:Y:S05]  /*36f0*/  BRA `(.L_x_28416) ;  /* 0x0000000000987947 */ /* 0x000fea0003800000 */
.L_x_28428:
        /* <DEDUP_REMOVED lines=14> */
.L_x_28442:
[----:B------:R-:W-:Y:S05]  /*37e0*/  BSYNC B0 ;  /* 0x0000000000007941 */ /* 0x000fea0003800000 */
.L_x_28441:
[----:B------:R-:W0:Y:S01]  /*37f0*/  F2I.FTZ.TRUNC.NTZ R26, R26 ;  /* 0x0000001a001a7305 */ /* 0x000e22000021f100 */
[----:B------:R-:W-:Y:S05]  /*3800*/  BRA `(.L_x_28416) ;  /* 0x0000000000547947 */ /* 0x000fea0003800000 */
.L_x_28415:
        /* <DEDUP_REMOVED lines=17> */
.L_x_28443:
[----:B------:R-:W-:Y:S05]  /*3920*/  BRA `(.L_x_28416) ;  /* 0x00000000000c7947 */ /* 0x000fea0003800000 */
.L_x_28440:
[----:B------:R0:W5:Y:S01]  /*3930*/  LDG.E R26, desc[UR36][R4.64] ;  /* 0x00000024041a7981 */ /* 0x000162000c1e1900 */
[----:B------:R-:W-:Y:S05]  /*3940*/  BRA `(.L_x_28416) ;  /* 0x0000000000047947 */ /* 0x000fea0003800000 */
.L_x_28439:
[----:B------:R0:W5:Y:S02]  /*3950*/  LDG.E R26, desc[UR36][R4.64] ;  /* 0x00000024041a7981 */ /* 0x000164000c1e1900 */
.L_x_28416:
        /* <DEDUP_REMOVED lines=17> */
.L_x_28447:
[----:B------:R1:W5:Y:S01]  /*3a70*/  LDG.E.U8 R16, desc[UR36][R4.64] ;  /* 0x0000002404107981 */ /* 0x000362000c1e1100 */
[----:B------:R-:W-:Y:S05]  /*3a80*/  BRA `(.L_x_28449) ;  /* 0x0000000c00347947 */ /* 0x000fea0003800000 */
.L_x_28446:
        /* <DEDUP_REMOVED lines=8> */
.L_x_28451:
[----:B------:R3:W5:Y:S01]  /*3b10*/  LDG.E R16, desc[UR36][R4.64] ;  /* 0x0000002404107981 */ /* 0x000762000c1e1900 */
[----:B------:R-:W-:Y:S05]  /*3b20*/  BRA `(.L_x_28449) ;  /* 0x0000000c000c7947 */ /* 0x000fea0003800000 */
.L_x_28450:
[----:B------:R2:W5:Y:S01]  /*3b30*/  LDG.E.S16 R16, desc[UR36][R4.64] ;  /* 0x0000002404107981 */ /* 0x000562000c1e1700 */
[----:B------:R-:W-:Y:S05]  /*3b40*/  BRA `(.L_x_28449) ;  /* 0x0000000c00047947 */ /* 0x000fea0003800000 */
.L_x_28445:
        /* <DEDUP_REMOVED lines=9> */
.L_x_28453:
[----:B------:R-:W2:Y:S02]  /*3be0*/  LDG.E.U16 R4, desc[UR36][R4.64] ;  /* 0x0000002404047981 */ /* 0x000ea4000c1e1500 */
[----:B--2---:R-:W-:-:S06]  /*3bf0*/  HADD2.F32 R16, -RZ, R4.H0_H0 ;  /* 0x20000004ff107230 */ /* 0x004fcc0000004100 */
[----:B------:R-:W0:Y:S01]  /*3c00*/  F2I.FTZ.TRUNC.NTZ R16, R16 ;  /* 0x0000001000107305 */ /* 0x000e22000021f100 */
[----:B------:R-:W-:Y:S05]  /*3c10*/  BRA `(.L_x_28449) ;  /* 0x0000000800d07947 */ /* 0x000fea0003800000 */
.L_x_28452:
        /* <DEDUP_REMOVED lines=9> */
.L_x_28455:
[----:B------:R-:W2:Y:S02]  /*3cb0*/  LDG.E.U16 R4, desc[UR36][R4.64] ;  /* 0x0000002404047981 */ /* 0x000ea4000c1e1500 */
[----:B--2---:R-:W-:-:S06]  /*3cc0*/  HADD2.F32 R16, -RZ, R4.H0_H0 ;  /* 0x20000004ff107230 */ /* 0x004fcc0000004100 */
[----:B------:R-:W0:Y:S01]  /*3cd0*/  F2I.FTZ.TRUNC.NTZ R16, R16 ;  /* 0x0000001000107305 */ /* 0x000e22000021f100 */
[----:B------:R-:W-:Y:S05]  /*3ce0*/  BRA `(.L_x_28449) ;  /* 0x00000008009c7947 */ /* 0x000fea0003800000 */
.L_x_28454:
[----:B------:R-:W2:Y:S02]  /*3cf0*/  LDG.E.64 R4, desc[UR36][R4.64] ;  /* 0x0000002404047981 */ /* 0x000ea4000c1e1b00 */
[----:B--2---:R0:W1:Y:S01]  /*3d00*/  F2I.F64.TRUNC R16, R4 ;  /* 0x0000000400107311 */ /* 0x004062000030d100 */
[----:B------:R-:W-:Y:S05]  /*3d10*/  BRA `(.L_x_28449) ;  /* 0x0000000800907947 */ /* 0x000fea0003800000 */
.L_x_28444:
        /* <DEDUP_REMOVED lines=12> */
.L_x_28458:
[----:B------:R-:W2:Y:S02]  /*3de0*/  LDG.E.64 R4, desc[UR36][R4.64] ;  /* 0x0000002404047981 */ /* 0x000ea4000c1e1b00 */
[----:B--2---:R0:W1:Y:S01]  /*3df0*/  F2I.F64.TRUNC R16, R4 ;  /* 0x0000000400107311 */ /* 0x004062000030d100 */
[----:B------:R-:W-:Y:S05]  /*3e00*/  BRA `(.L_x_28449) ;  /* 0x0000000800547947 */ /* 0x000fea0003800000 */
.L_x_28457:
        /* <DEDUP_REMOVED lines=27> */
.L_x_28460:
        /* <DEDUP_REMOVED lines=14> */
.L_x_28459:
[----:B------:R-:W2:Y:S02]  /*40a0*/  LDG.E.U16 R16, desc[UR36][R4.64] ;  /* 0x0000002404107981 */ /* 0x000ea4000c1e1500 */
[----:B--2---:R-:W-:-:S06]  /*40b0*/  IMAD.U32 R16, R16, 0x10000, RZ ;  /* 0x0001000010107824 */ /* 0x004fcc00078e00ff */
[----:B------:R-:W0:Y:S01]  /*40c0*/  F2I.FTZ.TRUNC.NTZ R16, R16 ;  /* 0x0000001000107305 */ /* 0x000e22000021f100 */
[----:B------:R-:W-:Y:S05]  /*40d0*/  BRA `(.L_x_28449) ;  /* 0x0000000400a07947 */ /* 0x000fea0003800000 */
.L_x_28456:
        /* <DEDUP_REMOVED lines=10> */
.L_x_28463:
        /* <DEDUP_REMOVED lines=21> */
.L_x_28467:
[----:B------:R-:W-:Y:S05]  /*42d0*/  BSYNC B1 ;  /* 0x0000000000017941 */ /* 0x000fea0003800000 */
.L_x_28466:
[----:B------:R-:W-:Y:S01]  /*42e0*/  IMAD.SHL.U32 R3, R3, 0x100000, RZ ;  /* 0x0010000003037824 */ /* 0x000fe200078e00ff */
[----:B------:R-:W-:-:S04]  /*42f0*/  LEA R5, R0, 0x3b800000, 0x17 ;  /* 0x3b80000000057811 */ /* 0x000fc800078eb8ff */
[----:B------:R-:W-:-:S07]  /*4300*/  LOP3.LUT R16, R5, R3, R16, 0xfe, !PT ;  /* 0x0000000305107212 */ /* 0x000fce00078efe10 */
.L_x_28465:
[----:B------:R-:W-:Y:S05]  /*4310*/  BSYNC B0 ;  /* 0x0000000000007941 */ /* 0x000fea0003800000 */
.L_x_28464:
[----:B------:R-:W0:Y:S01]  /*4320*/  F2I.FTZ.TRUNC.NTZ R16, R16 ;  /* 0x0000001000107305 */ /* 0x000e22000021f100 */
[----:B------:R-:W-:Y:S05]  /*4330*/  BRA `(.L_x_28449) ;  /* 0x0000000400087947 */ /* 0x000fea0003800000 */
.L_x_28462:
        /* <DEDUP_REMOVED lines=21> */
.L_x_28471:
[----:B------:R-:W-:Y:S05]  /*4490*/  BSYNC B1 ;  /* 0x0000000000017941 */ /* 0x000fea0003800000 */
.L_x_28470:
[----:B------:R-:W-:Y:S01]  /*44a0*/  IMAD.SHL.U32 R3, R3, 0x200000, RZ ;  /* 0x0020000003037824 */ /* 0x000fe200078e00ff */
[----:B------:R-:W-:-:S04]  /*44b0*/  LEA R5, R0, 0x37800000, 0x17 ;  /* 0x3780000000057811 */ /* 0x000fc800078eb8ff */
[----:B------:R-:W-:-:S07]  /*44c0*/  LOP3.LUT R16, R5, R3, R16, 0xfe, !PT ;  /* 0x0000000305107212 */ /* 0x000fce00078efe10 */
.L_x_28469:
[----:B------:R-:W-:Y:S05]  /*44d0*/  BSYNC B0 ;  /* 0x0000000000007941 */ /* 0x000fea0003800000 */
.L_x_28468:
[----:B------:R-:W0:Y:S01]  /*44e0*/  F2I.FTZ.TRUNC.NTZ R16, R16 ;  /* 0x0000001000107305 */ /* 0x000e22000021f100 */
[----:B------:R-:W-:Y:S05]  /*44f0*/  BRA `(.L_x_28449) ;  /* 0x0000000000987947 */ /* 0x000fea0003800000 */
.L_x_28461:
        /* <DEDUP_REMOVED lines=14> */
.L_x_28475:
[----:B------:R-:W-:Y:S05]  /*45e0*/  BSYNC B0 ;  /* 0x0000000000007941 */ /* 0x000fea0003800000 */
.L_x_28474:
[----:B------:R-:W0:Y:S01]  /*45f0*/  F2I.FTZ.TRUNC.NTZ R16, R16 ;  /* 0x0000001000107305 */ /* 0x000e22000021f100 */
[----:B------:R-:W-:Y:S05]  /*4600*/  BRA `(.L_x_28449) ;  /* 0x0000000000547947 */ /* 0x000fea0003800000 */
.L_x_28448:
        /* <DEDUP_REMOVED lines=17> */
.L_x_28476:
[----:B------:R-:W-:Y:S05]  /*4720*/  BRA `(.L_x_28449) ;  /* 0x00000000000c7947 */ /* 0x000fea0003800000 */
.L_x_28473:
[----:B------:R0:W5:Y:S01]  /*4730*/  LDG.E R16, desc[UR36][R4.64] ;  /* 0x0000002404107981 */ /* 0x000162000c1e1900 */
[----:B------:R-:W-:Y:S05]  /*4740*/  BRA `(.L_x_28449) ;  /* 0x0000000000047947 */ /* 0x000fea0003800000 */
.L_x_28472:
[----:B------:R0:W5:Y:S02]  /*4750*/  LDG.E R16, desc[UR36][R4.64] ;  /* 0x0000002404107981 */ /* 0x000164000c1e1900 */
.L_x_28449:
        /* <DEDUP_REMOVED lines=17> */
.L_x_28480:
[----:B------:R0:W5:Y:S01]  /*4870*/  LDG.E.U8 R19, desc[UR36][R4.64] ;  /* 0x0000002404137981 */ /* 0x000162000c1e1100 */
[----:B------:R-:W-:Y:S05]  /*4880*/  BRA `(.L_x_28482) ;  /* 0x0000000c00347947 */ /* 0x000fea0003800000 */
.L_x_28479:
        /* <DEDUP_REMOVED lines=8> */
.L_x_28484:
[----:B------:R0:W5:Y:S01]  /*4910*/  LDG.E R19, desc[UR36][R4.64] ;  /* 0x0000002404137981 */ /* 0x000162000c1e1900 */
[----:B------:R-:W-:Y:S05]  /*4920*/  BRA `(.L_x_28482) ;  /* 0x0000000c000c7947 */ /* 0x000fea0003800000 */
.L_x_28483:
[----:B------:R0:W5:Y:S01]  /*4930*/  LDG.E.S16 R19, desc[UR36][R4.64] ;  /* 0x0000002404137981 */ /* 0x000162000c1e1700 */
[----:B------:R-:W-:Y:S05]  /*4940*/  BRA `(.L_x_28482) ;  /* 0x0000000c00047947 */ /* 0x000fea0003800000 */
.L_x_28478:
        /* <DEDUP_REMOVED lines=9> */
.L_x_28486:
[----:B------:R-:W2:Y:S02]  /*49e0*/  LDG.E.U16 R4, desc[UR36][R4.64] ;  /* 0x0000002404047981 */ /* 0x000ea4000c1e1500 */
[----:B--2---:R-:W-:-:S06]  /*49f0*/  HADD2.F32 R19, -RZ, R4.H0_H0 ;  /* 0x20000004ff137230 */ /* 0x004fcc0000004100 */
[----:B------:R-:W0:Y:S01]  /*4a00*/  F2I.FTZ.TRUNC.NTZ R19, R19 ;  /* 0x0000001300137305 */ /* 0x000e22000021f100 */
[----:B------:R-:W-:Y:S05]  /*4a10*/  BRA `(.L_x_28482) ;  /* 0x0000000800d07947 */ /* 0x000fea0003800000 */
.L_x_28485:
        /* <DEDUP_REMOVED lines=9> */
.L_x_28488:
[----:B------:R-:W2:Y:S02]  /*4ab0*/  LDG.E.U16 R4, desc[UR36][R4.64] ;  /* 0x0000002404047981 */ /* 0x000ea4000c1e1500 */
[----:B--2---:R-:W-:-:S06]  /*4ac0*/  HADD2.F32 R19, -RZ, R4.H0_H0 ;  /* 0x20000004ff137230 */ /* 0x004fcc0000004100 */
[----:B------:R-:W0:Y:S01]  /*4ad0*/  F2I.FTZ.TRUNC.NTZ R19, R19 ;  /* 0x0000001300137305 */ /* 0x000e22000021f100 */
[----:B------:R-:W-:Y:S05]  /*4ae0*/  BRA `(.L_x_28482) ;  /* 0x00000008009c7947 */ /* 0x000fea0003800000 */
.L_x_28487:
[----:B------:R-:W2:Y:S02]  /*4af0*/  LDG.E.64 R4, desc[UR36][R4.64] ;  /* 0x0000002404047981 */ /* 0x000ea4000c1e1b00 */
[----:B--2---:R0:W1:Y:S01]  /*4b00*/  F2I.F64.TRUNC R19, R4 ;  /* 0x0000000400137311 */ /* 0x004062000030d100 */
[----:B------:R-:W-:Y:S05]  /*4b10*/  BRA `(.L_x_28482) ;  /* 0x0000000800907947 */ /* 0x000fea0003800000 */
.L_x_28477:
        /* <DEDUP_REMOVED lines=12> */
.L_x_28491:
[----:B------:R-:W2:Y:S02]  /*4be0*/  LDG.E.64 R4, desc[UR36][R4.64] ;  /* 0x0000002404047981 */ /* 0x000ea4000c1e1b00 */
[----:B--2---:R0:W1:Y:S01]  /*4bf0*/  F2I.F64.TRUNC R19, R4 ;  /* 0x0000000400137311 */ /* 0x004062000030d100 */
[----:B------:R-:W-:Y:S05]  /*4c00*/  BRA `(.L_x_28482) ;  /* 0x0000000800547947 */ /* 0x000fea0003800000 */
.L_x_28490:
        /* <DEDUP_REMOVED lines=27> */
.L_x_28493:
        /* <DEDUP_REMOVED lines=14> */
.L_x_28492:
[----:B------:R-:W2:Y:S02]  /*4ea0*/  LDG.E.U16 R19, desc[UR36][R4.64] ;  /* 0x0000002404137981 */ /* 0x000ea4000c1e1500 */
[----:B--2---:R-:W-:-:S06]  /*4eb0*/  IMAD.U32 R19, R19, 0x10000, RZ ;  /* 0x0001000013137824 */ /* 0x004fcc00078e00ff */
[----:B------:R-:W0:Y:S01]  /*4ec0*/  F2I.FTZ.TRUNC.NTZ R19, R19 ;  /* 0x0000001300137305 */ /* 0x000e22000021f100 */
[----:B------:R-:W-:Y:S05]  /*4ed0*/  BRA `(.L_x_28482) ;  /* 0x0000000400a07947 */ /* 0x000fea0003800000 */
.L_x_28489:
        /* <DEDUP_REMOVED lines=10> */
.L_x_28496:
        /* <DEDUP_REMOVED lines=21> */
.L_x_28500:
[----:B------:R-:W-:Y:S05]  /*50d0*/  BSYNC B1 ;  /* 0x0000000000017941 */ /* 0x000fea0003800000 */
.L_x_28499:
[----:B------:R-:W-:Y:S01]  /*50e0*/  IMAD.SHL.U32 R3, R3, 0x100000, RZ ;  /* 0x0010000003037824 */ /* 0x000fe200078e00ff */
[----:B------:R-:W-:-:S04]  /*50f0*/  LEA R0, R0, 0x3b800000, 0x17 ;  /* 0x3b80000000007811 */ /* 0x000fc800078eb8ff */
[----:B------:R-:W-:-:S07]  /*5100*/  LOP3.LUT R19, R0, R3, R19, 0xfe, !PT ;  /* 0x0000000300137212 */ /* 0x000fce00078efe13 */
.L_x_28498:
[----:B------:R-:W-:Y:S05]  /*5110*/  BSYNC B0 ;  /* 0x0000000000007941 */ /* 0x000fea0003800000 */
.L_x_28497:
[----:B------:R-:W1:Y:S01]  /*5120*/  F2I.FTZ.TRUNC.NTZ R19, R19 ;  /* 0x0000001300137305 */ /* 0x000e62000021f100 */
[----:B------:R-:W-:Y:S05]  /*5130*/  BRA `(.L_x_28482) ;  /* 0x0000000400087947 */ /* 0x000fea0003800000 */
.L_x_28495:
        /* <DEDUP_REMOVED lines=21> */
.L_x_28504:
[----:B------:R-:W-:Y:S05]  /*5290*/  BSYNC B1 ;  /* 0x0000000000017941 */ /* 0x000fea0003800000 */
.L_x_28503:
[----:B------:R-:W-:Y:S01]  /*52a0*/  IMAD.SHL.U32 R3, R3, 0x200000, RZ ;  /* 0x0020000003037824 */ /* 0x000fe200078e00ff */
[----:B------:R-:W-:-:S04]  /*52b0*/  LEA R0, R0, 0x37800000, 0x17 ;  /* 0x3780000000007811 */ /* 0x000fc800078eb8ff */
[----:B------:R-:W-:-:S07]  /*52c0*/  LOP3.LUT R19, R0, R3, R19, 0xfe, !PT ;  /* 0x0000000300137212 */ /* 0x000fce00078efe13 */
.L_x_28502:
[----:B------:R-:W-:Y:S05]  /*52d0*/  BSYNC B0 ;  /* 0x0000000000007941 */ /* 0x000fea0003800000 */
.L_x_28501:
[----:B------:R-:W2:Y:S01]  /*52e0*/  F2I.FTZ.TRUNC.NTZ R19, R19 ;  /* 0x0000001300137305 */ /* 0x000ea2000021f100 */
[----:B------:R-:W-:Y:S05]  /*52f0*/  BRA `(.L_x_28482) ;  /* 0x0000000000987947 */ /* 0x000fea0003800000 */
.L_x_28494:
        /* <DEDUP_REMOVED lines=14> */
.L_x_28508:
[----:B------:R-:W-:Y:S05]  /*53e0*/  BSYNC B0 ;  /* 0x0000000000007941 */ /* 0x000fea0003800000 */
.L_x_28507:
[----:B------:R-:W4:Y:S01]  /*53f0*/  F2I.FTZ.TRUNC.NTZ R19, R19 ;  /* 0x0000001300137305 */ /* 0x000f22000021f100 */
[----:B------:R-:W-:Y:S05]  /*5400*/  BRA `(.L_x_28482) ;  /* 0x0000000000547947 */ /* 0x000fea0003800000 */
.L_x_28481:
        /* <DEDUP_REMOVED lines=17> */
.L_x_28509:
[----:B------:R-:W-:Y:S05]  /*5520*/  BRA `(.L_x_28482) ;  /* 0x00000000000c7947 */ /* 0x000fea0003800000 */
.L_x_28506:
[----:B------:R3:W5:Y:S01]  /*5530*/  LDG.E R19, desc[UR36][R4.64] ;  /* 0x0000002404137981 */ /* 0x000762000c1e1900 */
[----:B------:R-:W-:Y:S05]  /*5540*/  BRA `(.L_x_28482) ;  /* 0x0000000000047947 */ /* 0x000fea0003800000 */
.L_x_28505:
[----:B------:R0:W5:Y:S02]  /*5550*/  LDG.E R19, desc[UR36][R4.64] ;  /* 0x0000002404137981 */ /* 0x000164000c1e1900 */
.L_x_28482:
        /* <DEDUP_REMOVED lines=17> */
.L_x_28513:
[----:B------:R0:W5:Y:S01]  /*5670*/  LDG.E.U8 R18, desc[UR36][R4.64] ;  /* 0x0000002404127981 */ /* 0x000162000c1e1100 */
[----:B------:R-:W-:Y:S05]  /*5680*/  BRA `(.L_x_28515) ;  /* 0x0000000c00347947 */ /* 0x000fea0003800000 */
.L_x_28512:
        /* <DEDUP_REMOVED lines=8> */
.L_x_28517:
[----:B------:R3:W5:Y:S01]  /*5710*/  LDG.E R18, desc[UR36][R4.64] ;  /* 0x0000002404127981 */ /* 0x000762000c1e1900 */
[----:B------:R-:W-:Y:S05]  /*5720*/  BRA `(.L_x_28515) ;  /* 0x0000000c000c7947 */ /* 0x000fea0003800000 */
.L_x_28516:
[----:B------:R0:W5:Y:S01]  /*5730*/  LDG.E.S16 R18, desc[UR36][R4.64] ;  /* 0x0000002404127981 */ /* 0x000162000c1e1700 */
[----:B------:R-:W-:Y:S05]  /*5740*/  BRA `(.L_x_28515) ;  /* 0x0000000c00047947 */ /* 0x000fea0003800000 */
.L_x_28511:
        /* <DEDUP_REMOVED lines=9> */
.L_x_28519:
[----:B------:R-:W3:Y:S02]  /*57e0*/  LDG.E.U16 R4, desc[UR36][R4.64] ;  /* 0x0000002404047981 */ /* 0x000ee4000c1e1500 */
[----:B---3--:R-:W-:-:S06]  /*57f0*/  HADD2.F32 R18, -RZ, R4.H0_H0 ;  /* 0x20000004ff127230 */ /* 0x008fcc0000004100 */
[----:B------:R-:W0:Y:S01]  /*5800*/  F2I.FTZ.TRUNC.NTZ R18, R18 ;  /* 0x0000001200127305 */ /* 0x000e22000021f100 */
[----:B------:R-:W-:Y:S05]  /*5810*/  BRA `(.L_x_28515) ;  /* 0x0000000800d07947 */ /* 0x000fea0003800000 */
.L_x_28518:
        /* <DEDUP_REMOVED lines=9> */
.L_x_28521:
[----:B------:R-:W3:Y:S02]  /*58b0*/  LDG.E.U16 R4, desc[UR36][R4.64] ;  /* 0x0000002404047981 */ /* 0x000ee4000c1e1500 */
[----:B---3--:R-:W-:-:S06]  /*58c0*/  HADD2.F32 R18, -RZ, R4.H0_H0 ;  /* 0x20000004ff127230 */ /* 0x008fcc0000004100 */
[----:B------:R-:W0:Y:S01]  /*58d0*/  F2I.FTZ.TRUNC.NTZ R18, R18 ;  /* 0x0000001200127305 */ /* 0x000e22000021f100 */
[----:B------:R-:W-:Y:S05]  /*58e0*/  BRA `(.L_x_28515) ;  /* 0x00000008009c7947 */ /* 0x000fea0003800000 */
.L_x_28520:
[----:B------:R-:W3:Y:S02]  /*58f0*/  LDG.E.64 R4, desc[UR36][R4.64] ;  /* 0x0000002404047981 */ /* 0x000ee4000c1e1b00 */
[----:B---3--:R0:W1:Y:S01]  /*5900*/  F2I.F64.TRUNC R18, R4 ;  /* 0x0000000400127311 */ /* 0x008062000030d100 */
[----:B------:R-:W-:Y:S05]  /*5910*/  BRA `(.L_x_28515) ;  /* 0x0000000800907947 */ /* 0x000fea0003800000 */
.L_x_28510:
        /* <DEDUP_REMOVED lines=12> */
.L_x_28524:
[----:B------:R-:W3:Y:S02]  /*59e0*/  LDG.E.64 R4, desc[UR36][R4.64] ;  /* 0x0000002404047981 */ /* 0x000ee4000c1e1b00 */
[----:B---3--:R0:W1:Y:S01]  /*59f0*/  F2I.F64.TRUNC R18, R4 ;  /* 0x0000000400127311 */ /* 0x008062000030d100 */
[----:B------:R-:W-:Y:S05]  /*5a00*/  BRA `(.L_x_28515) ;  /* 0x0000000800547947 */ /* 0x000fea0003800000 */
.L_x_28523:
        /* <DEDUP_REMOVED lines=27> */
.L_x_28526:
        /* <DEDUP_REMOVED lines=14> */
.L_x_28525:
[----:B------:R-:W3:Y:S02]  /*5ca0*/  LDG.E.U16 R18, desc[UR36][R4.64] ;  /* 0x0000002404127981 */ /* 0x000ee4000c1e1500 */
[----:B---3--:R-:W-:-:S06]  /*5cb0*/  IMAD.U32 R18, R18, 0x10000, RZ ;  /* 0x0001000012127824 */ /* 0x008fcc00078e00ff */
[----:B------:R-:W0:Y:S01]  /*5cc0*/  F2I.FTZ.TRUNC.NTZ R18, R18 ;  /* 0x0000001200127305 */ /* 0x000e22000021f100 */
[----:B------:R-:W-:Y:S05]  /*5cd0*/  BRA `(.L_x_28515) ;  /* 0x0000000400a07947 */ /* 0x000fea0003800000 */
.L_x_28522:
        /* <DEDUP_REMOVED lines=10> */
.L_x_28529:
        /* <DEDUP_REMOVED lines=21> */
.L_x_28533:
[----:B------:R-:W-:Y:S05]  /*5ed0*/  BSYNC B1 ;  /* 0x0000000000017941 */ /* 0x000fea0003800000 */
.L_x_28532:
[----:B------:R-:W-:Y:S01]  /*5ee0*/  IMAD.SHL.U32 R3, R3, 0x100000, RZ ;  /* 0x0010000003037824 */ /* 0x000fe200078e00ff */
[----:B------:R-:W-:-:S04]  /*5ef0*/  LEA R5, R0, 0x3b800000, 0x17 ;  /* 0x3b80000000057811 */ /* 0x000fc800078eb8ff */
[----:B------:R-:W-:-:S07]  /*5f00*/  LOP3.LUT R18, R5, R3, R18, 0xfe, !PT ;  /* 0x0000000305127212 */ /* 0x000fce00078efe12 */
.L_x_28531:
[----:B------:R-:W-:Y:S05]  /*5f10*/  BSYNC B0 ;  /* 0x0000000000007941 */ /* 0x000fea0003800000 */
.L_x_28530:
[----:B------:R-:W0:Y:S01]  /*5f20*/  F2I.FTZ.TRUNC.NTZ R18, R18 ;  /* 0x0000001200127305 */ /* 0x000e22000021f100 */
[----:B------:R-:W-:Y:S05]  /*5f30*/  BRA `(.L_x_28515) ;  /* 0x0000000400087947 */ /* 0x000fea0003800000 */
.L_x_28528:
        /* <DEDUP_REMOVED lines=21> */
.L_x_28537:
[----:B------:R-:W-:Y:S05]  /*6090*/  BSYNC B1 ;  /* 0x0000000000017941 */ /* 0x000fea0003800000 */
.L_x_28536:
[----:B------:R-:W-:Y:S01]  /*60a0*/  IMAD.SHL.U32 R3, R3, 0x200000, RZ ;  /* 0x0020000003037824 */ /* 0x000fe200078e00ff */
[----:B------:R-:W-:-:S04]  /*60b0*/  LEA R5, R0, 0x37800000, 0x17 ;  /* 0x3780000000057811 */ /* 0x000fc800078eb8ff */
[----:B------:R-:W-:-:S07]  /*60c0*/  LOP3.LUT R18, R5, R3, R18, 0xfe, !PT ;  /* 0x0000000305127212 */ /* 0x000fce00078efe12 */
.L_x_28535:
[----:B------:R-:W-:Y:S05]  /*60d0*/  BSYNC B0 ;  /* 0x0000000000007941 */ /* 0x000fea0003800000 */
.L_x_28534:
[----:B------:R-:W0:Y:S01]  /*60e0*/  F2I.FTZ.TRUNC.NTZ R18, R18 ;  /* 0x0000001200127305 */ /* 0x000e22000021f100 */
[----:B------:R-:W-:Y:S05]  /*60f0*/  BRA `(.L_x_28515) ;  /* 0x0000000000987947 */ /* 0x000fea0003800000 */
.L_x_28527:
        /* <DEDUP_REMOVED lines=14> */
.L_x_28541:
[----:B------:R-:W-:Y:S05]  /*61e0*/  BSYNC B0 ;  /* 0x0000000000007941 */ /* 0x000fea0003800000 */
.L_x_28540:
[----:B------:R-:W0:Y:S01]  /*61f0*/  F2I.FTZ.TRUNC.NTZ R18, R18 ;  /* 0x0000001200127305 */ /* 0x000e22000021f100 */
[----:B------:R-:W-:Y:S05]  /*6200*/  BRA `(.L_x_28515) ;  /* 0x0000000000547947 */ /* 0x000fea0003800000 */
.L_x_28514:
        /* <DEDUP_REMOVED lines=17> */
.L_x_28542:
[----:B------:R-:W-:Y:S05]  /*6320*/  BRA `(.L_x_28515) ;  /* 0x00000000000c7947 */ /* 0x000fea0003800000 */
.L_x_28539:
[----:B------:R0:W5:Y:S01]  /*6330*/  LDG.E R18, desc[UR36][R4.64] ;  /* 0x0000002404127981 */ /* 0x000162000c1e1900 */
[----:B------:R-:W-:Y:S05]  /*6340*/  BRA `(.L_x_28515) ;  /* 0x0000000000047947 */ /* 0x000fea0003800000 */
.L_x_28538:
[----:B------:R0:W5:Y:S02]  /*6350*/  LDG.E R18, desc[UR36][R4.64] ;  /* 0x0000002404127981 */ /* 0x000164000c1e1900 */
.L_x_28515:
        /* <DEDUP_REMOVED lines=23> */
.L_x_28544:
[----:B------:R-:W-:Y:S05]  /*64d0*/  BSYNC B7 ;  /* 0x0000000000077941 */ /* 0x000fea0003800000 */
.L_x_28543:
        /* <DEDUP_REMOVED lines=23> */
.L_x_28546:
[----:B------:R-:W-:Y:S05]  /*6650*/  BSYNC B7 ;  /* 0x0000000000077941 */ /* 0x000fea0003800000 */
.L_x_28545:
        /* <DEDUP_REMOVED lines=26> */
.L_x_28548:
[----:B------:R-:W-:Y:S05]  /*6800*/  BSYNC B7 ;  /* 0x0000000000077941 */ /* 0x000fea0003800000 */
.L_x_28547:
        /* <DEDUP_REMOVED lines=16> */
.L_x_28553:
        /* <DEDUP_REMOVED lines=10> */
[----:B------:R-:W-:Y:S05]  /*69b0*/  CALL.REL.NOINC `($__internal_69_$__cuda_sm20_div_s64) ;  /* 0x0000016c00c07944 */ /* 0x000fea0003c00000 */
[----:B------:R-:W-:Y:S05]  /*69c0*/  BRA `(.L_x_28552) ;  /* 0x00000000004c7947 */ /* 0x000fea0003800000 */
.L_x_28551:
        /* <DEDUP_REMOVED lines=19> */
.L_x_28552:
[----:B------:R-:W-:Y:S05]  /*6b00*/  BSYNC B1 ;  /* 0x0000000000017941 */ /* 0x000fea0003800000 */
.L_x_28550:
        /* <DEDUP_REMOVED lines=19> */
.L_x_28549:
        /* <DEDUP_REMOVED lines=18> */
.L_x_28558:
        /* <DEDUP_REMOVED lines=24> */
.L_x_28557:
[----:B------:R-:W-:Y:S05]  /*6ee0*/  BSYNC B8 ;  /* 0x0000000000087941 */ /* 0x000fea0003800000 */
.L_x_28556:
[----:B------:R-:W-:-:S04]  /*6ef0*/  IADD3 R18, P0, R18, 0x4, RZ ;  /* 0x0000000412127810 */ /* 0x000fc80007f1e0ff */
[----:B------:R-:W-:Y:S02]  /*6f00*/  IADD3.X R19, RZ, R19, RZ, P0, !PT ;  /* 0x00000013ff137210 */ /* 0x000fe400007fe4ff */
[----:B------:R-:W-:-:S04]  /*6f10*/  ISETP.GE.U32.AND P0, PT, R18, R27, PT ;  /* 0x0000001b1200720c */ /* 0x000fc80003f06070 */
[----:B------:R-:W-:-:S13]  /*6f20*/  ISETP.GE.U32.AND.EX P0, PT, R19, R16, PT, P0 ;  /* 0x000000101300720c */ /* 0x000fda0003f06100 */
[----:B------:R-:W-:Y:S05]  /*6f30*/  @!P0 BRA `(.L_x_28558) ;  /* 0xfffffffc00888947 */ /* 0x000fea000383ffff */
.L_x_28555:
[----:B------:R-:W-:Y:S05]  /*6f40*/  BSYNC B7 ;  /* 0x0000000000077941 */ /* 0x000fea0003800000 */
.L_x_28554:
        /* <DEDUP_REMOVED lines=14> */
.L_x_28562:
[----:B------:R3:W-:Y:S01]  /*7030*/  STG.E.U8 desc[UR36][R22.64], RZ ;  /* 0x000000ff16007986 */ /* 0x0007e2000c101124 */
[----:B------:R-:W-:Y:S05]  /*7040*/  BRA `(.L_x_28564) ;  /* 0x00000004008c7947 */ /* 0x000fea0003800000 */
.L_x_28561:
        /* <DEDUP_REMOVED lines=8> */
.L_x_28566:
[----:B------:R2:W-:Y:S01]  /*70d0*/  STG.E desc[UR36][R22.64], RZ ;  /* 0x000000ff16007986 */ /* 0x0005e2000c101924 */
[----:B------:R-:W-:Y:S05]  /*70e0*/  BRA `(.L_x_28564) ;  /* 0x0000000400647947 */ /* 0x000fea0003800000 */
.L_x_28565:
[----:B------:R0:W-:Y:S01]  /*70f0*/  STG.E.U16 desc[UR36][R22.64], RZ ;  /* 0x000000ff16007986 */ /* 0x0001e2000c101524 */
[----:B------:R-:W-:Y:S05]  /*7100*/  BRA `(.L_x_28564) ;  /* 0x00000004005c7947 */ /* 0x000fea0003800000 */
.L_x_28560:
        /* <DEDUP_REMOVED lines=8> */
.L_x_28568:
[----:B------:R0:W-:Y:S01]  /*7190*/  STG.E.U16 desc[UR36][R22.64], RZ ;  /* 0x000000ff16007986 */ /* 0x0001e2000c101524 */
[----:B------:R-:W-:Y:S05]  /*71a0*/  BRA `(.L_x_28564) ;  /* 0x0000000400347947 */ /* 0x000fea0003800000 */
.L_x_28567:
        /* <DEDUP_REMOVED lines=8> */
.L_x_28570:
[----:B------:R0:W-:Y:S01]  /*7230*/  STG.E desc[UR36][R22.64], RZ ;  /* 0x000000ff16007986 */ /* 0x0001e2000c101924 */
[----:B------:R-:W-:Y:S05]  /*7240*/  BRA `(.L_x_28564) ;  /* 0x00000004000c7947 */ /* 0x000fea0003800000 */
.L_x_28569:
[----:B------:R0:W-:Y:S01]  /*7250*/  STG.E.64 desc[UR36][R22.64], RZ ;  /* 0x000000ff16007986 */ /* 0x0001e2000c101b24 */
[----:B------:R-:W-:Y:S05]  /*7260*/  BRA `(.L_x_28564) ;  /* 0x0000000400047947 */ /* 0x000fea0003800000 */
.L_x_28559:
        /* <DEDUP_REMOVED lines=10> */
.L_x_28573:
[----:B------:R0:W-:Y:S01]  /*7310*/  STG.E.128 desc[UR36][R22.64], RZ ;  /* 0x000000ff16007986 */ /* 0x0001e2000c101d24 */
[----:B------:R-:W-:Y:S05]  /*7320*/  BRA `(.L_x_28564) ;  /* 0x0000000000d47947 */ /* 0x000fea0003800000 */
.L_x_28572:
        /* <DEDUP_REMOVED lines=8> */
.L_x_28575:
[----:B------:R0:W-:Y:S01]  /*73b0*/  STG.E.U8 desc[UR36][R22.64], RZ ;  /* 0x000000ff16007986 */ /* 0x0001e2000c101124 */
[----:B------:R-:W-:Y:S05]  /*73c0*/  BRA `(.L_x_28564) ;  /* 0x0000000000ac7947 */ /* 0x000fea0003800000 */
.L_x_28574:
[----:B------:R0:W-:Y:S01]  /*73d0*/  STG.E.U16 desc[UR36][R22.64], RZ ;  /* 0x000000ff16007986 */ /* 0x0001e2000c101524 */
[----:B------:R-:W-:Y:S05]  /*73e0*/  BRA `(.L_x_28564) ;  /* 0x0000000000a47947 */ /* 0x000fea0003800000 */
.L_x_28571:
        /* <DEDUP_REMOVED lines=10> */
.L_x_28578:
[----:B------:R0:W-:Y:S01]  /*7490*/  STG.E.U8 desc[UR36][R22.64], RZ ;  /* 0x000000ff16007986 */ /* 0x0001e2000c101124 */
[----:B------:R-:W-:Y:S05]  /*74a0*/  BRA `(.L_x_28564) ;  /* 0x0000000000747947 */ /* 0x000fea0003800000 */
.L_x_28577:
[----:B------:R0:W-:Y:S01]  /*74b0*/  STG.E.U8 desc[UR36][R22.64], RZ ;  /* 0x000000ff16007986 */ /* 0x0001e2000c101124 */
[----:B------:R-:W-:Y:S05]  /*74c0*/  BRA `(.L_x_28564) ;  /* 0x00000000006c7947 */ /* 0x000fea0003800000 */
.L_x_28576:
[----:B------:R-:W-:-:S13]  /*74d0*/  ISETP.NE.AND P0, PT, R0, 0x1c, PT ;  /* 0x0000001c0000780c */ /* 0x000fda0003f05270 */
[----:B------:R-:W-:Y:S05]  /*74e0*/  @!P0 BRA `(.L_x_28579) ;  /* 0x0000000000608947 */ /* 0x000fea0003800000 */
[----:B------:R-:W-:-:S13]  /*74f0*/  ISETP.NE.AND P0, PT, R0, 0x1d, PT ;  /* 0x0000001d0000780c */ /* 0x000fda0003f05270 */
[----:B------:R-:W-:Y:S05]  /*7500*/  @!P0 BRA `(.L_x_28580) ;  /* 0x0000000000508947 */ /* 0x000fea0003800000 */
[----:B------:R-:W-:-:S13]  /*7510*/  ISETP.NE.AND P0, PT, R0, 0x2c, PT ;  /* 0x0000002c0000780c */ /* 0x000fda0003f05270 */
[----:B------:R0:W-:Y:S01]  /*7520*/  @!P0 STG.E.U8 desc[UR36][R22.64], RZ ;  /* 0x000000ff16008986 */ /* 0x0001e2000c101124 */
[----:B------:R-:W-:Y:S05]  /*7530*/  @!P0 BRA `(.L_x_28564) ;  /* 0x0000000000508947 */ /* 0x000fea0003800000 */
.L_x_28563:
        /* <DEDUP_REMOVED lines=16> */
.L_x_28581:
[----:B------:R-:W-:Y:S05]  /*7640*/  BRA `(.L_x_28564) ;  /* 0x00000000000c7947 */ /* 0x000fea0003800000 */
.L_x_28580:
[----:B------:R0:W-:Y:S01]  /*7650*/  STG.E.64 desc[UR36][R22.64], RZ ;  /* 0x000000ff16007986 */ /* 0x0001e2000c101b24 */
[----:B------:R-:W-:Y:S05]  /*7660*/  BRA `(.L_x_28564) ;  /* 0x0000000000047947 */ /* 0x000fea0003800000 */
.L_x_28579:
[----:B------:R0:W-:Y:S02]  /*7670*/  STG.E desc[UR36][R22.64], RZ ;  /* 0x000000ff16007986 */ /* 0x0001e4000c101924 */
.L_x_28564:
[----:B------:R-:W-:-:S04]  /*7680*/  IMAD R2, R2, 0x200, R17 ;  /* 0x0000020002027824 */ /* 0x000fc800078e0211 */
[----:B------:R-:W-:-:S07]  /*7690*/  VIADD R19, R2, 0x80 ;  /* 0x0000008002137836 */ /* 0x000fce0000000000 */
.L_x_28376:
[----:B------:R-:W-:Y:S05]  /*76a0*/  BSYNC B6 ;  /* 0x0000000000067941 */ /* 0x000fea0003800000 */
.L_x_28375:
        /* <DEDUP_REMOVED lines=459> */
.L_x_28584:
        /* <DEDUP_REMOVED lines=20> */
.L_x_28588:
[----:B------:R0:W5:Y:S01]  /*94a0*/  LDG.E.U8 R18, desc[UR36][R2.64] ;  /* 0x0000002402127981 */ /* 0x000162000c1e1100 */
[----:B------:R-:W-:Y:S05]  /*94b0*/  BRA `(.L_x_28590) ;  /* 0x0000000c00347947 */ /* 0x000fea0003800000 */
.L_x_28587:
        /* <DEDUP_REMOVED lines=8> */
.L_x_28592:
[----:B------:R0:W5:Y:S01]  /*9540*/  LDG.E R18, desc[UR36][R2.64] ;  /* 0x0000002402127981 */ /* 0x000162000c1e1900 */
[----:B------:R-:W-:Y:S05]  /*9550*/  BRA `(.L_x_28590) ;  /* 0x0000000c000c7947 */ /* 0x000fea0003800000 */
.L_x_28591:
[----:B------:R0:W5:Y:S01]  /*9560*/  LDG.E.S16 R18, desc[UR36][R2.64] ;  /* 0x0000002402127981 */ /* 0x000162000c1e1700 */
[----:B------:R-:W-:Y:S05]  /*9570*/  BRA `(.L_x_28590) ;  /* 0x0000000c00047947 */ /* 0x000fea0003800000 */
.L_x_28586:
        /* <DEDUP_REMOVED lines=9> */
.L_x_28594:
[----:B------:R-:W2:Y:S02]  /*9610*/  LDG.E.U16 R2, desc[UR36][R2.64] ;  /* 0x0000002402027981 */ /* 0x000ea4000c1e1500 */
[----:B--2---:R-:W-:-:S06]  /*9620*/  HADD2.F32 R18, -RZ, R2.H0_H0 ;  /* 0x20000002ff127230 */ /* 0x004fcc0000004100 */
[----:B------:R-:W0:Y:S01]  /*9630*/  F2I.FTZ.TRUNC.NTZ R18, R18 ;  /* 0x0000001200127305 */ /* 0x000e22000021f100 */
[----:B------:R-:W-:Y:S05]  /*9640*/  BRA `(.L_x_28590) ;  /* 0x0000000800d07947 */ /* 0x000fea0003800000 */
.L_x_28593:
        /* <DEDUP_REMOVED lines=9> */
.L_x_28596:
[----:B------:R-:W2:Y:S02]  /*96e0*/  LDG.E.U16 R2, desc[UR36][R2.64] ;  /* 0x0000002402027981 */ /* 0x000ea4000c1e1500 */
[----:B--2---:R-:W-:-:S06]  /*96f0*/  HADD2.F32 R18, -RZ, R2.H0_H0 ;  /* 0x20000002ff127230 */ /* 0x004fcc0000004100 */
[----:B------:R-:W0:Y:S01]  /*9700*/  F2I.FTZ.TRUNC.NTZ R18, R18 ;  /* 0x0000001200127305 */ /* 0x000e22000021f100 */
[----:B------:R-:W-:Y:S05]  /*9710*/  BRA `(.L_x_28590) ;  /* 0x00000008009c7947 */ /* 0x000fea0003800000 */
.L_x_28595:
[----:B------:R-:W2:Y:S02]  /*9720*/  LDG.E.64 R2, desc[UR36][R2.64] ;  /* 0x0000002402027981 */ /* 0x000ea4000c1e1b00 */
[----:B--2---:R0:W1:Y:S01]  /*9730*/  F2I.F64.TRUNC R18, R2 ;  /* 0x0000000200127311 */ /* 0x004062000030d100 */
[----:B------:R-:W-:Y:S05]  /*9740*/  BRA `(.L_x_28590) ;  /* 0x0000000800907947 */ /* 0x000fea0003800000 */
.L_x_28585:
        /* <DEDUP_REMOVED lines=12> */
.L_x_28599:
[----:B------:R-:W2:Y:S02]  /*9810*/  LDG.E.64 R2, desc[UR36][R2.64] ;  /* 0x0000002402027981 */ /* 0x000ea4000c1e1b00 */
[----:B--2---:R0:W1:Y:S01]  /*9820*/  F2I.F64.TRUNC R18, R2 ;  /* 0x0000000200127311 */ /* 0x004062000030d100 */
[----:B------:R-:W-:Y:S05]  /*9830*/  BRA `(.L_x_28590) ;  /* 0x0000000800547947 */ /* 0x000fea0003800000 */
.L_x_28598:
        /* <DEDUP_REMOVED lines=27> */
.L_x_28601:
        /* <DEDUP_REMOVED lines=14> */
.L_x_28600:
[----:B------:R-:W2:Y:S02]  /*9ad0*/  LDG.E.U16 R18, desc[UR36][R2.64] ;  /* 0x0000002402127981 */ /* 0x000ea4000c1e1500 */
[----:B--2---:R-:W-:-:S06]  /*9ae0*/  IMAD.U32 R18, R18, 0x10000, RZ ;  /* 0x0001000012127824 */ /* 0x004fcc00078e00ff */
[----:B------:R-:W0:Y:S01]  /*9af0*/  F2I.FTZ.TRUNC.NTZ R18, R18 ;  /* 0x0000001200127305 */ /* 0x000e22000021f100 */
[----:B------:R-:W-:Y:S05]  /*9b00*/  BRA `(.L_x_28590) ;  /* 0x0000000400a07947 */ /* 0x000fea0003800000 */
.L_x_28597:
        /* <DEDUP_REMOVED lines=10> */
.L_x_28604:
        /* <DEDUP_REMOVED lines=21> */
.L_x_28608:
[----:B------:R-:W-:Y:S05]  /*9d00*/  BSYNC B1 ;  /* 0x0000000000017941 */ /* 0x000fea0003800000 */
.L_x_28607:
[----:B------:R-:W-:Y:S01]  /*9d10*/  IMAD.SHL.U32 R2, R2, 0x100000, RZ ;  /* 0x0010000002027824 */ /* 0x000fe200078e00ff */
[----:B------:R-:W-:-:S04]  /*9d20*/  LEA R3, R0, 0x3b800000, 0x17 ;  /* 0x3b80000000037811 */ /* 0x000fc800078eb8ff */
[----:B------:R-:W-:-:S07]  /*9d30*/  LOP3.LUT R18, R3, R2, R18, 0xfe, !PT ;  /* 0x0000000203127212 */ /* 0x000fce00078efe12 */
.L_x_28606:
[----:B------:R-:W-:Y:S05]  /*9d40*/  BSYNC B0 ;  /* 0x0000000000007941 */ /* 0x000fea0003800000 */
.L_x_28605:
[----:B------:R-:W4:Y:S01]  /*9d50*/  F2I.FTZ.TRUNC.NTZ R18, R18 ;  /* 0x0000001200127305 */ /* 0x000f22000021f100 */
[----:B------:R-:W-:Y:S05]  /*9d60*/  BRA `(.L_x_28590) ;  /* 0x0000000400087947 */ /* 0x000fea0003800000 */
.L_x_28603:
        /* <DEDUP_REMOVED lines=21> */
.L_x_28612:
[----:B------:R-:W-:Y:S05]  /*9ec0*/  BSYNC B1 ;  /* 0x0000000000017941 */ /* 0x000fea0003800000 */
.L_x_28611:
[----:B------:R-:W-:Y:S01]  /*9ed0*/  IMAD.SHL.U32 R2, R2, 0x200000, RZ ;  /* 0x0020000002027824 */ /* 0x000fe200078e00ff */
[----:B------:R-:W-:-:S04]  /*9ee0*/  LEA R3, R0, 0x37800000, 0x17 ;  /* 0x3780000000037811 */ /* 0x000fc800078eb8ff */
[----:B------:R-:W-:-:S07]  /*9ef0*/  LOP3.LUT R18, R3, R2, R18, 0xfe, !PT ;  /* 0x0000000203127212 */ /* 0x000fce00078efe12 */
.L_x_28610:
[----:B------:R-:W-:Y:S05]  /*9f00*/  BSYNC B0 ;  /* 0x0000000000007941 */ /* 0x000fea0003800000 */
.L_x_28609:
[----:B------:R-:W3:Y:S01]  /*9f10*/  F2I.FTZ.TRUNC.NTZ R18, R18 ;  /* 0x0000001200127305 */ /* 0x000ee2000021f100 */
[----:B------:R-:W-:Y:S05]  /*9f20*/  BRA `(.L_x_28590) ;  /* 0x0000000000987947 */ /* 0x000fea0003800000 */
.L_x_28602:
        /* <DEDUP_REMOVED lines=14> */
.L_x_28616:
[----:B------:R-:W-:Y:S05]  /*a010*/  BSYNC B0 ;  /* 0x0000000000007941 */ /* 0x000fea0003800000 */
.L_x_28615:
[----:B------:R-:W2:Y:S01]  /*a020*/  F2I.FTZ.TRUNC.NTZ R18, R18 ;  /* 0x0000001200127305 */ /* 0x000ea2000021f100 */
[----:B------:R-:W-:Y:S05]  /*a030*/  BRA `(.L_x_28590) ;  /* 0x0000000000547947 */ /* 0x000fea0003800000 */
.L_x_28589:
        /* <DEDUP_REMOVED lines=17> */
.L_x_28617:
[----:B------:R-:W-:Y:S05]  /*a150*/  BRA `(.L_x_28590) ;  /* 0x00000000000c7947 */ /* 0x000fea0003800000 */
.L_x_28614:
[----:B------:R1:W5:Y:S01]  /*a160*/  LDG.E R18, desc[UR36][R2.64] ;  /* 0x0000002402127981 */ /* 0x000362000c1e1900 */
[----:B------:R-:W-:Y:S05]  /*a170*/  BRA `(.L_x_28590) ;  /* 0x0000000000047947 */ /* 0x000fea0003800000 */
.L_x_28613:
[----:B------:R0:W5:Y:S02]  /*a180*/  LDG.E R18, desc[UR36][R2.64] ;  /* 0x0000002402127981 */ /* 0x000164000c1e1900 */
.L_x_28590:
        /* <DEDUP_REMOVED lines=17> */
.L_x_28621:
[----:B------:R0:W5:Y:S01]  /*a2a0*/  LDG.E.U8 R24, desc[UR36][R2.64] ;  /* 0x0000002402187981 */ /* 0x000162000c1e1100 */
[----:B------:R-:W-:Y:S05]  /*a2b0*/  BRA `(.L_x_28623) ;  /* 0x0000000c00347947 */ /* 0x000fea0003800000 */
.L_x_28620:
        /* <DEDUP_REMOVED lines=8> */
.L_x_28625:
[----:B------:R0:W5:Y:S01]  /*a340*/  LDG.E R24, desc[UR36][R2.64] ;  /* 0x0000002402187981 */ /* 0x000162000c1e1900 */
[----:B------:R-:W-:Y:S05]  /*a350*/  BRA `(.L_x_28623) ;  /* 0x0000000c000c7947 */ /* 0x000fea0003800000 */
.L_x_28624:
[----:B------:R0:W5:Y:S01]  /*a360*/  LDG.E.S16 R24, desc[UR36][R2.64] ;  /* 0x0000002402187981 */ /* 0x000162000c1e1700 */
[----:B------:R-:W-:Y:S05]  /*a370*/  BRA `(.L_x_28623) ;  /* 0x0000000c00047947 */ /* 0x000fea0003800000 */
.L_x_28619:
        /* <DEDUP_REMOVED lines=9> */
.L_x_28627:
[----:B------:R-:W2:Y:S02]  /*a410*/  LDG.E.U16 R2, desc[UR36][R2.64] ;  /* 0x0000002402027981 */ /* 0x000ea4000c1e1500 */
[----:B--2---:R-:W-:-:S06]  /*a420*/  HADD2.F32 R24, -RZ, R2.H0_H0 ;  /* 0x20000002ff187230 */ /* 0x004fcc0000004100 */
[----:B------:R-:W0:Y:S01]  /*a430*/  F2I.FTZ.TRUNC.NTZ R24, R24 ;  /* 0x0000001800187305 */ /* 0x000e22000021f100 */
[----:B------:R-:W-:Y:S05]  /*a440*/  BRA `(.L_x_28623) ;  /* 0x0000000800d07947 */ /* 0x000fea0003800000 */
.L_x_28626:
        /* <DEDUP_REMOVED lines=9> */
.L_x_28629:
[----:B------:R-:W2:Y:S02]  /*a4e0*/  LDG.E.U16 R2, desc[UR36][R2.64] ;  /* 0x0000002402027981 */ /* 0x000ea4000c1e1500 */
[----:B--2---:R-:W-:-:S06]  /*a4f0*/  HADD2.F32 R24, -RZ, R2.H0_H0 ;  /* 0x20000002ff187230 */ /* 0x004fcc0000004100 */
[----:B------:R-:W0:Y:S01]  /*a500*/  F2I.FTZ.TRUNC.NTZ R24, R24 ;  /* 0x0000001800187305 */ /* 0x000e22000021f100 */
[----:B------:R-:W-:Y:S05]  /*a510*/  BRA `(.L_x_28623) ;  /* 0x00000008009c7947 */ /* 0x000fea0003800000 */
.L_x_28628:
[----:B------:R-:W2:Y:S02]  /*a520*/  LDG.E.64 R2, desc[UR36][R2.64] ;  /* 0x0000002402027981 */ /* 0x000ea4000c1e1b00 */
[----:B--2---:R0:W1:Y:S01]  /*a530*/  F2I.F64.TRUNC R24, R2 ;  /* 0x0000000200187311 */ /* 0x004062000030d100 */
[----:B------:R-:W-:Y:S05]  /*a540*/  BRA `(.L_x_28623) ;  /* 0x0000000800907947 */ /* 0x000fea0003800000 */
.L_x_28618:
        /* <DEDUP_REMOVED lines=12> */
.L_x_28632:
[----:B------:R-:W2:Y:S02]  /*a610*/  LDG.E.64 R2, desc[UR36][R2.64] ;  /* 0x0000002402027981 */ /* 0x000ea4000c1e1b00 */
[----:B--2---:R0:W1:Y:S01]  /*a620*/  F2I.F64.TRUNC R24, R2 ;  /* 0x0000000200187311 */ /* 0x004062000030d100 */
[----:B------:R-:W-:Y:S05]  /*a630*/  BRA `(.L_x_28623) ;  /* 0x0000000800547947 */ /* 0x000fea0003800000 */
.L_x_28631:
        /* <DEDUP_REMOVED lines=27> */
.L_x_28634:
        /* <DEDUP_REMOVED lines=14> */
.L_x_28633:
[----:B------:R-:W2:Y:S02]  /*a8d0*/  LDG.E.U16 R24, desc[UR36][R2.64] ;  /* 0x0000002402187981 */ /* 0x000ea4000c1e1500 */
[----:B--2---:R-:W-:-:S06]  /*a8e0*/  IMAD.U32 R24, R24, 0x10000, RZ ;  /* 0x0001000018187824 */ /* 0x004fcc00078e00ff */
[----:B------:R-:W0:Y:S01]  /*a8f0*/  F2I.FTZ.TRUNC.NTZ R24, R24 ;  /* 0x0000001800187305 */ /* 0x000e22000021f100 */
[----:B------:R-:W-:Y:S05]  /*a900*/  BRA `(.L_x_28623) ;  /* 0x0000000400a07947 */ /* 0x000fea0003800000 */
.L_x_28630:
        /* <DEDUP_REMOVED lines=10> */
.L_x_28637:
        /* <DEDUP_REMOVED lines=21> */
.L_x_28641:
[----:B------:R-:W-:Y:S05]  /*ab00*/  BSYNC B1 ;  /* 0x0000000000017941 */ /* 0x000fea0003800000 */
.L_x_28640:
[----:B------:R-:W-:Y:S01]  /*ab10*/  IMAD.SHL.U32 R2, R2, 0x100000, RZ ;  /* 0x0010000002027824 */ /* 0x000fe200078e00ff */
[----:B------:R-:W-:-:S04]  /*ab20*/  LEA R3, R0, 0x3b800000, 0x17 ;  /* 0x3b80000000037811 */ /* 0x000fc800078eb8ff */
[----:B------:R-:W-:-:S07]  /*ab30*/  LOP3.LUT R24, R3, R2, R24, 0xfe, !PT ;  /* 0x0000000203187212 */ /* 0x000fce00078efe18 */
.L_x_28639:
[----:B------:R-:W-:Y:S05]  /*ab40*/  BSYNC B0 ;  /* 0x0000000000007941 */ /* 0x000fea0003800000 */
.L_x_28638:
[----:B------:R-:W1:Y:S01]  /*ab50*/  F2I.FTZ.TRUNC.NTZ R24, R24 ;  /* 0x0000001800187305 */ /* 0x000e62000021f100 */
[----:B------:R-:W-:Y:S05]  /*ab60*/  BRA `(.L_x_28623) ;  /* 0x0000000400087947 */ /* 0x000fea0003800000 */
.L_x_28636:
        /* <DEDUP_REMOVED lines=21> */
.L_x_28645:
[----:B------:R-:W-:Y:S05]  /*acc0*/  BSYNC B1 ;  /* 0x0000000000017941 */ /* 0x000fea0003800000 */
.L_x_28644:
[----:B------:R-:W-:Y:S01]  /*acd0*/  IMAD.SHL.U32 R2, R2, 0x200000, RZ ;  /* 0x0020000002027824 */ /* 0x000fe200078e00ff */
[----:B------:R-:W-:-:S04]  /*ace0*/  LEA R3, R0, 0x37800000, 0x17 ;  /* 0x3780000000037811 */ /* 0x000fc800078eb8ff */
[----:B------:R-:W-:-:S07]  /*acf0*/  LOP3.LUT R24, R3, R2, R24, 0xfe, !PT ;  /* 0x0000000203187212 */ /* 0x000fce00078efe18 */
.L_x_28643:
[----:B------:R-:W-:Y:S05]  /*ad00*/  BSYNC B0 ;  /* 0x0000000000007941 */ /* 0x000fea0003800000 */
.L_x_28642:
[----:B------:R-:W0:Y:S01]  /*ad10*/  F2I.FTZ.TRUNC.NTZ R24, R24 ;  /* 0x0000001800187305 */ /* 0x000e22000021f100 */
[----:B------:R-:W-:Y:S05]  /*ad20*/  BRA `(.L_x_28623) ;  /* 0x0000000000987947 */ /* 0x000fea0003800000 */
.L_x_28635:
        /* <DEDUP_REMOVED lines=14> */
.L_x_28649:
[----:B------:R-:W-:Y:S05]  /*ae10*/  BSYNC B0 ;  /* 0x0000000000007941 */ /* 0x000fea0003800000 */
.L_x_28648:
[----:B------:R-:W0:Y:S01]  /*ae20*/  F2I.FTZ.TRUNC.NTZ R24, R24 ;  /* 0x0000001800187305 */ /* 0x000e22000021f100 */
[----:B------:R-:W-:Y:S05]  /*ae30*/  BRA `(.L_x_28623) ;  /* 0x0000000000547947 */ /* 0x000fea0003800000 */
.L_x_28622:
        /* <DEDUP_REMOVED lines=17> */
.L_x_28650:
[----:B------:R-:W-:Y:S05]  /*af50*/  BRA `(.L_x_28623) ;  /* 0x00000000000c7947 */ /* 0x000fea0003800000 */
.L_x_28647:
[----:B------:R0:W5:Y:S01]  /*af60*/  LDG.E R24, desc[UR36][R2.64] ;  /* 0x0000002402187981 */ /* 0x000162000c1e1900 */
[----:B------:R-:W-:Y:S05]  /*af70*/  BRA `(.L_x_28623) ;  /* 0x0000000000047947 */ /* 0x000fea0003800000 */
.L_x_28646:
[----:B------:R0:W5:Y:S02]  /*af80*/  LDG.E R24, desc[UR36][R2.64] ;  /* 0x0000002402187981 */ /* 0x000164000c1e1900 */
.L_x_28623:
        /* <DEDUP_REMOVED lines=17> */
.L_x_28654:
[----:B------:R0:W5:Y:S01]  /*b0a0*/  LDG.E.U8 R2, desc[UR36][R4.64] ;  /* 0x0000002404027981 */ /* 0x000162000c1e1100 */
[----:B------:R-:W-:Y:S05]  /*b0b0*/  BRA `(.L_x_28656) ;  /* 0x0000000c00347947 */ /* 0x000fea0003800000 */
.L_x_28653:
        /* <DEDUP_REMOVED lines=8> */
.L_x_28658:
[----:B------:R0:W5:Y:S01]  /*b140*/  LDG.E R2, desc[UR36][R4.64] ;  /* 0x0000002404027981 */ /* 0x000162000c1e1900 */
[----:B------:R-:W-:Y:S05]  /*b150*/  BRA `(.L_x_28656) ;  /* 0x0000000c000c7947 */ /* 0x000fea0003800000 */
.L_x_28657:
[----:B------:R0:W5:Y:S01]  /*b160*/  LDG.E.S16 R2, desc[UR36][R4.64] ;  /* 0x0000002404027981 */ /* 0x000162000c1e1700 */
[----:B------:R-:W-:Y:S05]  /*b170*/  BRA `(.L_x_28656) ;  /* 0x0000000c00047947 */ /* 0x000fea0003800000 */
.L_x_28652:
        /* <DEDUP_REMOVED lines=9> */
.L_x_28660:
[----:B------:R-:W2:Y:S02]  /*b210*/  LDG.E.U16 R4, desc[UR36][R4.64] ;  /* 0x0000002404047981 */ /* 0x000ea4000c1e1500 */
[----:B--2---:R-:W-:-:S06]  /*b220*/  HADD2.F32 R2, -RZ, R4.H0_H0 ;  /* 0x20000004ff027230 */ /* 0x004fcc0000004100 */
[----:B------:R-:W0:Y:S01]  /*b230*/  F2I.FTZ.TRUNC.NTZ R2, R2 ;  /* 0x0000000200027305 */ /* 0x000e22000021f100 */
[----:B------:R-:W-:Y:S05]  /*b240*/  BRA `(.L_x_28656) ;  /* 0x0000000800d07947 */ /* 0x000fea0003800000 */
.L_x_28659:
        /* <DEDUP_REMOVED lines=9> */
.L_x_28662:
[----:B------:R-:W2:Y:S02]  /*b2e0*/  LDG.E.U16 R4, desc[UR36][R4.64] ;  /* 0x0000002404047981 */ /* 0x000ea4000c1e1500 */
[----:B--2---:R-:W-:-:S06]  /*b2f0*/  HADD2.F32 R2, -RZ, R4.H0_H0 ;  /* 0x20000004ff027230 */ /* 0x004fcc0000004100 */
[----:B------:R-:W0:Y:S01]  /*b300*/  F2I.FTZ.TRUNC.NTZ R2, R2 ;  /* 0x0000000200027305 */ /* 0x000e22000021f100 */
[----:B------:R-:W-:Y:S05]  /*b310*/  BRA `(.L_x_28656) ;  /* 0x00000008009c7947 */ /* 0x000fea0003800000 */
.L_x_28661:
[----:B------:R-:W2:Y:S02]  /*b320*/  LDG.E.64 R2, desc[UR36][R4.64] ;  /* 0x0000002404027981 */ /* 0x000ea4000c1e1b00 */
[----:B--2---:R0:W2:Y:S01]  /*b330*/  F2I.F64.TRUNC R2, R2 ;  /* 0x0000000200027311 */ /* 0x0040a2000030d100 */
[----:B------:R-:W-:Y:S05]  /*b340*/  BRA `(.L_x_28656) ;  /* 0x0000000800907947 */ /* 0x000fea0003800000 */
.L_x_28651:
        /* <DEDUP_REMOVED lines=12> */
.L_x_28665:
[----:B------:R-:W2:Y:S02]  /*b410*/  LDG.E.64 R2, desc[UR36][R4.64] ;  /* 0x0000002404027981 */ /* 0x000ea4000c1e1b00 */
[----:B--2---:R0:W2:Y:S01]  /*b420*/  F2I.F64.TRUNC R2, R2 ;  /* 0x0000000200027311 */ /* 0x0040a2000030d100 */
[----:B------:R-:W-:Y:S05]  /*b430*/  BRA `(.L_x_28656) ;  /* 0x0000000800547947 */ /* 0x000fea0003800000 */
.L_x_28664:
        /* <DEDUP_REMOVED lines=27> */
.L_x_28667:
        /* <DEDUP_REMOVED lines=14> */
.L_x_28666:
[----:B------:R-:W2:Y:S02]  /*b6d0*/  LDG.E.U16 R2, desc[UR36][R4.64] ;  /* 0x0000002404027981 */ /* 0x000ea4000c1e1500 */
[----:B--2---:R-:W-:-:S06]  /*b6e0*/  IMAD.U32 R2, R2, 0x10000, RZ ;  /* 0x0001000002027824 */ /* 0x004fcc00078e00ff */
[----:B------:R-:W0:Y:S01]  /*b6f0*/  F2I.FTZ.TRUNC.NTZ R2, R2 ;  /* 0x0000000200027305 */ /* 0x000e22000021f100 */
[----:B------:R-:W-:Y:S05]  /*b700*/  BRA `(.L_x_28656) ;  /* 0x0000000400a07947 */ /* 0x000fea0003800000 */
.L_x_28663:
        /* <DEDUP_REMOVED lines=10> */
.L_x_28670:
        /* <DEDUP_REMOVED lines=21> */
.L_x_28674:
[----:B------:R-:W-:Y:S05]  /*b900*/  BSYNC B1 ;  /* 0x0000000000017941 */ /* 0x000fea0003800000 */
.L_x_28673:
[----:B------:R-:W-:Y:S01]  /*b910*/  IMAD.SHL.U32 R2, R2, 0x100000, RZ ;  /* 0x0010000002027824 */ /* 0x000fe200078e00ff */
[----:B------:R-:W-:-:S04]  /*b920*/  LEA R3, R0, 0x3b800000, 0x17 ;  /* 0x3b80000000037811 */ /* 0x000fc800078eb8ff */
[----:B------:R-:W-:-:S07]  /*b930*/  LOP3.LUT R2, R3, R2, R4, 0xfe, !PT ;  /* 0x0000000203027212 */ /* 0x000fce00078efe04 */
.L_x_28672:
[----:B------:R-:W-:Y:S05]  /*b940*/  BSYNC B0 ;  /* 0x0000000000007941 */ /* 0x000fea0003800000 */
.L_x_28671:
[----:B------:R-:W0:Y:S01]  /*b950*/  F2I.FTZ.TRUNC.NTZ R2, R2 ;  /* 0x0000000200027305 */ /* 0x000e22000021f100 */
[----:B------:R-:W-:Y:S05]  /*b960*/  BRA `(.L_x_28656) ;  /* 0x0000000400087947 */ /* 0x000fea0003800000 */
.L_x_28669:
        /* <DEDUP_REMOVED lines=21> */
.L_x_28678:
[----:B------:R-:W-:Y:S05]  /*bac0*/  BSYNC B1 ;  /* 0x0000000000017941 */ /* 0x000fea0003800000 */
.L_x_28677:
[----:B------:R-:W-:Y:S01]  /*bad0*/  IMAD.SHL.U32 R2, R2, 0x200000, RZ ;  /* 0x0020000002027824 */ /* 0x000fe200078e00ff */
[----:B------:R-:W-:-:S04]  /*bae0*/  LEA R3, R0, 0x37800000, 0x17 ;  /* 0x3780000000037811 */ /* 0x000fc800078eb8ff */
[----:B------:R-:W-:-:S07]  /*baf0*/  LOP3.LUT R2, R3, R2, R4, 0xfe, !PT ;  /* 0x0000000203027212 */ /* 0x000fce00078efe04 */
.L_x_28676:
[----:B------:R-:W-:Y:S05]  /*bb00*/  BSYNC B0 ;  /* 0x0000000000007941 */ /* 0x000fea0003800000 */
.L_x_28675:
[----:B------:R-:W0:Y:S01]  /*bb10*/  F2I.FTZ.TRUNC.NTZ R2, R2 ;  /* 0x0000000200027305 */ /* 0x000e22000021f100 */
[----:B------:R-:W-:Y:S05]  /*bb20*/  BRA `(.L_x_28656) ;  /* 0x0000000000987947 */ /* 0x000fea0003800000 */
.L_x_28668:
        /* <DEDUP_REMOVED lines=14> */
.L_x_28682:
[----:B------:R-:W-:Y:S05]  /*bc10*/  BSYNC B0 ;  /* 0x0000000000007941 */ /* 0x000fea0003800000 */
.L_x_28681:
[----:B------:R-:W0:Y:S01]  /*bc20*/  F2I.FTZ.TRUNC.NTZ R2, R2 ;  /* 0x0000000200027305 */ /* 0x000e22000021f100 */
[----:B------:R-:W-:Y:S05]  /*bc30*/  BRA `(.L_x_28656) ;  /* 0x0000000000547947 */ /* 0x000fea0003800000 */
.L_x_28655:
        /* <DEDUP_REMOVED lines=17> */
.L_x_28683:
[----:B------:R-:W-:Y:S05]  /*bd50*/  BRA `(.L_x_28656) ;  /* 0x00000000000c7947 */ /* 0x000fea0003800000 */
.L_x_28680:
[----:B------:R0:W5:Y:S01]  /*bd60*/  LDG.E R2, desc[UR36][R4.64] ;  /* 0x0000002404027981 */ /* 0x000162000c1e1900 */
[----:B------:R-:W-:Y:S05]  /*bd70*/  BRA `(.L_x_28656) ;  /* 0x0000000000047947 */ /* 0x000fea0003800000 */
.L_x_28679:
[----:B------:R0:W5:Y:S02]  /*bd80*/  LDG.E R2, desc[UR36][R4.64] ;  /* 0x0000002404027981 */ /* 0x000164000c1e1900 */
.L_x_28656:
        /* <DEDUP_REMOVED lines=17> */
.L_x_28687:
[----:B------:R0:W5:Y:S01]  /*bea0*/  LDG.E.U8 R17, desc[UR36][R4.64] ;  /* 0x0000002404117981 */ /* 0x000162000c1e1100 */
[----:B------:R-:W-:Y:S05]  /*beb0*/  BRA `(.L_x_28689) ;  /* 0x0000000c00347947 */ /* 0x000fea0003800000 */
.L_x_28686:
        /* <DEDUP_REMOVED lines=8> */
.L_x_28691:
[----:B------:R0:W5:Y:S01]  /*bf40*/  LDG.E R17, desc[UR36][R4.64] ;  /* 0x0000002404117981 */ /* 0x000162000c1e1900 */
[----:B------:R-:W-:Y:S05]  /*bf50*/  BRA `(.L_x_28689) ;  /* 0x0000000c000c7947 */ /* 0x000fea0003800000 */
.L_x_28690:
[----:B------:R0:W5:Y:S01]  /*bf60*/  LDG.E.S16 R17, desc[UR36][R4.64] ;  /* 0x0000002404117981 */ /* 0x000162000c1e1700 */
[----:B------:R-:W-:Y:S05]  /*bf70*/  BRA `(.L_x_28689) ;  /* 0x0000000c00047947 */ /* 0x000fea0003800000 */
.L_x_28685:
        /* <DEDUP_REMOVED lines=9> */
.L_x_28693:
[----:B------:R-:W2:Y:S02]  /*c010*/  LDG.E.U16 R4, desc[UR36][R4.64] ;  /* 0x0000002404047981 */ /* 0x000ea4000c1e1500 */
[----:B--2---:R-:W-:-:S06]  /*c020*/  HADD2.F32 R17, -RZ, R4.H0_H0 ;  /* 0x20000004ff117230 */ /* 0x004fcc0000004100 */
[----:B------:R-:W0:Y:S01]  /*c030*/  F2I.FTZ.TRUNC.NTZ R17, R17 ;  /* 0x0000001100117305 */ /* 0x000e22000021f100 */
[----:B------:R-:W-:Y:S05]  /*c040*/  BRA `(.L_x_28689) ;  /* 0x0000000800d07947 */ /* 0x000fea0003800000 */
.L_x_28692:
        /* <DEDUP_REMOVED lines=9> */
.L_x_28695:
[----:B------:R-:W2:Y:S02]  /*c0e0*/  LDG.E.U16 R4, desc[UR36][R4.64] ;  /* 0x0000002404047981 */ /* 0x000ea4000c1e1500 */
[----:B--2---:R-:W-:-:S06]  /*c0f0*/  HADD2.F32 R17, -RZ, R4.H0_H0 ;  /* 0x20000004ff117230 */ /* 0x004fcc0000004100 */
[----:B------:R-:W0:Y:S01]  /*c100*/  F2I.FTZ.TRUNC.NTZ R17, R17 ;  /* 0x0000001100117305 */ /* 0x000e22000021f100 */
[----:B------:R-:W-:Y:S05]  /*c110*/  BRA `(.L_x_28689) ;  /* 0x00000008009c7947 */ /* 0x000fea0003800000 */
.L_x_28694:
[----:B------:R-:W2:Y:S02]  /*c120*/  LDG.E.64 R4, desc[UR36][R4.64] ;  /* 0x0000002404047981 */ /* 0x000ea4000c1e1b00 */
[----:B--2---:R0:W2:Y:S01]  /*c130*/  F2I.F64.TRUNC R17, R4 ;  /* 0x0000000400117311 */ /* 0x0040a2000030d100 */
[----:B------:R-:W-:Y:S05]  /*c140*/  BRA `(.L_x_28689) ;  /* 0x0000000800907947 */ /* 0x000fea0003800000 */
.L_x_28684:
        /* <DEDUP_REMOVED lines=12> */
.L_x_28698:
[----:B------:R-:W2:Y:S02]  /*c210*/  LDG.E.64 R4, desc[UR36][R4.64] ;  /* 0x0000002404047981 */ /* 0x000ea4000c1e1b00 */
[----:B--2---:R0:W2:Y:S01]  /*c220*/  F2I.F64.TRUNC R17, R4 ;  /* 0x0000000400117311 */ /* 0x0040a2000030d100 */
[----:B------:R-:W-:Y:S05]  /*c230*/  BRA `(.L_x_28689) ;  /* 0x0000000800547947 */ /* 0x000fea0003800000 */
.L_x_28697:
        /* <DEDUP_REMOVED lines=27> */
.L_x_28700:
        /* <DEDUP_REMOVED lines=14> */
.L_x_28699:
[----:B------:R-:W2:Y:S02]  /*c4d0*/  LDG.E.U16 R17, desc[UR36][R4.64] ;  /* 0x0000002404117981 */ /* 0x000ea4000c1e1500 */
[----:B--2---:R-:W-:-:S06]  /*c4e0*/  IMAD.U32 R17, R17, 0x10000, RZ ;  /* 0x0001000011117824 */ /* 0x004fcc00078e00ff */
[----:B------:R-:W0:Y:S01]  /*c4f0*/  F2I.FTZ.TRUNC.NTZ R17, R17 ;  /* 0x0000001100117305 */ /* 0x000e22000021f100 */
[----:B------:R-:W-:Y:S05]  /*c500*/  BRA `(.L_x_28689) ;  /* 0x0000000400a07947 */ /* 0x000fea0003800000 */
.L_x_28696:
        /* <DEDUP_REMOVED lines=10> */
.L_x_28703:
        /* <DEDUP_REMOVED lines=21> */
.L_x_28707:
[----:B------:R-:W-:Y:S05]  /*c700*/  BSYNC B1 ;  /* 0x0000000000017941 */ /* 0x000fea0003800000 */
.L_x_28706:
[----:B------:R-:W-:Y:S01]  /*c710*/  IMAD.SHL.U32 R3, R3, 0x100000, RZ ;  /* 0x0010000003037824 */ /* 0x000fe200078e00ff */
[----:B------:R-:W-:-:S04]  /*c720*/  LEA R0, R0, 0x3b800000, 0x17 ;  /* 0x3b80000000007811 */ /* 0x000fc800078eb8ff */
[----:B------:R-:W-:-:S07]  /*c730*/  LOP3.LUT R17, R0, R3, R17, 0xfe, !PT ;  /* 0x0000000300117212 */ /* 0x000fce00078efe11 */
.L_x_28705:
[----:B------:R-:W-:Y:S05]  /*c740*/  BSYNC B0 ;  /* 0x0000000000007941 */ /* 0x000fea0003800000 */
.L_x_28704:
[----:B------:R-:W0:Y:S01]  /*c750*/  F2I.FTZ.TRUNC.NTZ R17, R17 ;  /* 0x0000001100117305 */ /* 0x000e22000021f100 */
[----:B------:R-:W-:Y:S05]  /*c760*/  BRA `(.L_x_28689) ;  /* 0x0000000400087947 */ /* 0x000fea0003800000 */
.L_x_28702:
        /* <DEDUP_REMOVED lines=21> */
.L_x_28711:
[----:B------:R-:W-:Y:S05]  /*c8c0*/  BSYNC B1 ;  /* 0x0000000000017941 */ /* 0x000fea0003800000 */
.L_x_28710:
[----:B------:R-:W-:Y:S01]  /*c8d0*/  IMAD.SHL.U32 R3, R3, 0x200000, RZ ;  /* 0x0020000003037824 */ /* 0x000fe200078e00ff */
[----:B------:R-:W-:-:S04]  /*c8e0*/  LEA R0, R0, 0x37800000, 0x17 ;  /* 0x3780000000007811 */ /* 0x000fc800078eb8ff */
[----:B------:R-:W-:-:S07]  /*c8f0*/  LOP3.LUT R17, R0, R3, R17, 0xfe, !PT ;  /* 0x0000000300117212 */ /* 0x000fce00078efe11 */
.L_x_28709:
[----:B------:R-:W-:Y:S05]  /*c900*/  BSYNC B0 ;  /* 0x0000000000007941 */ /* 0x000fea0003800000 */
.L_x_28708:
[----:B------:R-:W0:Y:S01]  /*c910*/  F2I.FTZ.TRUNC.NTZ R17, R17 ;  /* 0x0000001100117305 */ /* 0x000e22000021f100 */
[----:B------:R-:W-:Y:S05]  /*c920*/  BRA `(.L_x_28689) ;  /* 0x0000000000987947 */ /* 0x000fea0003800000 */
.L_x_28701:
        /* <DEDUP_REMOVED lines=14> */
.L_x_28715:
[----:B------:R-:W-:Y:S05]  /*ca10*/  BSYNC B0 ;  /* 0x0000000000007941 */ /* 0x000fea0003800000 */
.L_x_28714:
[----:B------:R-:W0:Y:S01]  /*ca20*/  F2I.FTZ.TRUNC.NTZ R17, R17 ;  /* 0x0000001100117305 */ /* 0x000e22000021f100 */
[----:B------:R-:W-:Y:S05]  /*ca30*/  BRA `(.L_x_28689) ;  /* 0x0000000000547947 */ /* 0x000fea0003800000 */
.L_x_28688:
        /* <DEDUP_REMOVED lines=17> */
.L_x_28716:
[----:B------:R-:W-:Y:S05]  /*cb50*/  BRA `(.L_x_28689) ;  /* 0x00000000000c7947 */ /* 0x000fea0003800000 */
.L_x_28713:
[----:B------:R0:W5:Y:S01]  /*cb60*/  LDG.E R17, desc[UR36][R4.64] ;  /* 0x0000002404117981 */ /* 0x000162000c1e1900 */
[----:B------:R-:W-:Y:S05]  /*cb70*/  BRA `(.L_x_28689) ;  /* 0x0000000000047947 */ /* 0x000fea0003800000 */
.L_x_28712:
[----:B------:R0:W5:Y:S02]  /*cb80*/  LDG.E R17, desc[UR36][R4.64] ;  /* 0x0000002404117981 */ /* 0x000164000c1e1900 */
.L_x_28689:
        /* <DEDUP_REMOVED lines=17> */
.L_x_28720:
[----:B------:R1:W5:Y:S01]  /*cca0*/  LDG.E.U8 R16, desc[UR36][R4.64] ;  /* 0x0000002404107981 */ /* 0x000362000c1e1100 */
[----:B------:R-:W-:Y:S05]  /*ccb0*/  BRA `(.L_x_28722) ;  /* 0x0000000c00347947 */ /* 0x000fea0003800000 */
.L_x_28719:
        /* <DEDUP_REMOVED lines=8> */
.L_x_28724:
[----:B------:R0:W5:Y:S01]  /*cd40*/  LDG.E R16, desc[UR36][R4.64] ;  /* 0x0000002404107981 */ /* 0x000162000c1e1900 */
[----:B------:R-:W-:Y:S05]  /*cd50*/  BRA `(.L_x_28722) ;  /* 0x0000000c000c7947 */ /* 0x000fea0003800000 */
.L_x_28723:
[----:B------:R0:W5:Y:S01]  /*cd60*/  LDG.E.S16 R16, desc[UR36][R4.64] ;  /* 0x0000002404107981 */ /* 0x000162000c1e1700 */
[----:B------:R-:W-:Y:S05]  /*cd70*/  BRA `(.L_x_28722) ;  /* 0x0000000c00047947 */ /* 0x000fea0003800000 */
.L_x_28718:
        /* <DEDUP_REMOVED lines=9> */
.L_x_28726:
[----:B------:R-:W2:Y:S02]  /*ce10*/  LDG.E.U16 R4, desc[UR36][R4.64] ;  /* 0x0000002404047981 */ /* 0x000ea4000c1e1500 */
[----:B--2---:R-:W-:-:S06]  /*ce20*/  HADD2.F32 R16, -RZ, R4.H0_H0 ;  /* 0x20000004ff107230 */ /* 0x004fcc0000004100 */
[----:B------:R-:W0:Y:S01]  /*ce30*/  F2I.FTZ.TRUNC.NTZ R16, R16 ;  /* 0x0000001000107305 */ /* 0x000e22000021f100 */
[----:B------:R-:W-:Y:S05]  /*ce40*/  BRA `(.L_x_28722) ;  /* 0x0000000800d07947 */ /* 0x000fea0003800000 */
.L_x_28725:
        /* <DEDUP_REMOVED lines=9> */
.L_x_28728:
[----:B------:R-:W2:Y:S02]  /*cee0*/  LDG.E.U16 R4, desc[UR36][R4.64] ;  /* 0x0000002404047981 */ /* 0x000ea4000c1e1500 */
[----:B--2---:R-:W-:-:S06]  /*cef0*/  HADD2.F32 R16, -RZ, R4.H0_H0 ;  /* 0x20000004ff107230 */ /* 0x004fcc0000004100 */
[----:B------:R-:W0:Y:S01]  /*cf00*/  F2I.FTZ.TRUNC.NTZ R16, R16 ;  /* 0x0000001000107305 */ /* 0x000e22000021f100 */
[----:B------:R-:W-:Y:S05]  /*cf10*/  BRA `(.L_x_28722) ;  /* 0x00000008009c7947 */ /* 0x000fea0003800000 */
.L_x_28727:
[----:B------:R-:W2:Y:S02]  /*cf20*/  LDG.E.64 R4, desc[UR36][R4.64] ;  /* 0x0000002404047981 */ /* 0x000ea4000c1e1b00 */
[----:B--2---:R0:W1:Y:S01]  /*cf30*/  F2I.F64.TRUNC R16, R4 ;  /* 0x0000000400107311 */ /* 0x004062000030d100 */
[----:B------:R-:W-:Y:S05]  /*cf40*/  BRA `(.L_x_28722) ;  /* 0x0000000800907947 */ /* 0x000fea0003800000 */
.L_x_28717:
        /* <DEDUP_REMOVED lines=12> */
.L_x_28731:
[----:B------:R-:W2:Y:S02]  /*d010*/  LDG.E.64 R4, desc[UR36][R4.64] ;  /* 0x0000002404047981 */ /* 0x000ea4000c1e1b00 */
[----:B--2---:R0:W1:Y:S01]  /*d020*/  F2I.F64.TRUNC R16, R4 ;  /* 0x0000000400107311 */ /* 0x004062000030d100 */
[----:B------:R-:W-:Y:S05]  /*d030*/  BRA `(.L_x_28722) ;  /* 0x0000000800547947 */ /* 0x000fea0003800000 */
.L_x_28730:
        /* <DEDUP_REMOVED lines=27> */
.L_x_28733:
        /* <DEDUP_REMOVED lines=14> */
.L_x_28732:
[----:B------:R-:W2:Y:S02]  /*d2d0*/  LDG.E.U16 R16, desc[UR36][R4.64] ;  /* 0x0000002404107981 */ /* 0x000ea4000c1e1500 */
[----:B--2---:R-:W-:-:S06]  /*d2e0*/  IMAD.U32 R16, R16, 0x10000, RZ ;  /* 0x0001000010107824 */ /* 0x004fcc00078e00ff */
[----:B------:R-:W0:Y:S01]  /*d2f0*/  F2I.FTZ.TRUNC.NTZ R16, R16 ;  /* 0x0000001000107305 */ /* 0x000e22000021f100 */
[----:B------:R-:W-:Y:S05]  /*d300*/  BRA `(.L_x_28722) ;  /* 0x0000000400a07947 */ /* 0x000fea0003800000 */
.L_x_28729:
        /* <DEDUP_REMOVED lines=10> */
.L_x_28736:
        /* <DEDUP_REMOVED lines=21> */
.L_x_28740:
[----:B------:R-:W-:Y:S05]  /*d500*/  BSYNC B1 ;  /* 0x0000000000017941 */ /* 0x000fea0003800000 */
.L_x_28739:
[----:B------:R-:W-:Y:S01]  /*d510*/  IMAD.SHL.U32 R3, R3, 0x100000, RZ ;  /* 0x0010000003037824 */ /* 0x000fe200078e00ff */
[----:B------:R-:W-:-:S04]  /*d520*/  LEA R5, R0, 0x3b800000, 0x17 ;  /* 0x3b80000000057811 */ /* 0x000fc800078eb8ff */
[----:B------:R-:W-:-:S07]  /*d530*/  LOP3.LUT R16, R5, R3, R16, 0xfe, !PT ;  /* 0x0000000305107212 */ /* 0x000fce00078efe10 */
.L_x_28738:
[----:B------:R-:W-:Y:S05]  /*d540*/  BSYNC B0 ;  /* 0x0000000000007941 */ /* 0x000fea0003800000 */
.L_x_28737:
[----:B------:R-:W0:Y:S01]  /*d550*/  F2I.FTZ.TRUNC.NTZ R16, R16 ;  /* 0x0000001000107305 */ /* 0x000e22000021f100 */
[----:B------:R-:W-:Y:S05]  /*d560*/  BRA `(.L_x_28722) ;  /* 0x0000000400087947 */ /* 0x000fea0003800000 */
.L_x_28735:
        /* <DEDUP_REMOVED lines=21> */
.L_x_28744:
[----:B------:R-:W-:Y:S05]  /*d6c0*/  BSYNC B1 ;  /* 0x0000000000017941 */ /* 0x000fea0003800000 */
.L_x_28743:
[----:B------:R-:W-:Y:S01]  /*d6d0*/  IMAD.SHL.U32 R3, R3, 0x200000, RZ ;  /* 0x0020000003037824 */ /* 0x000fe200078e00ff */
[----:B------:R-:W-:-:S04]  /*d6e0*/  LEA R5, R0, 0x37800000, 0x17 ;  /* 0x3780000000057811 */ /* 0x000fc800078eb8ff */
[----:B------:R-:W-:-:S07]  /*d6f0*/  LOP3.LUT R16, R5, R3, R16, 0xfe, !PT ;  /* 0x0000000305107212 */ /* 0x000fce00078efe10 */
.L_x_28742:
[----:B------:R-:W-:Y:S05]  /*d700*/  BSYNC B0 ;  /* 0x0000000000007941 */ /* 0x000fea0003800000 */
.L_x_28741:
[----:B------:R-:W0:Y:S01]  /*d710*/  F2I.FTZ.TRUNC.NTZ R16, R16 ;  /* 0x0000001000107305 */ /* 0x000e22000021f100 */
[----:B------:R-:W-:Y:S05]  /*d720*/  BRA `(.L_x_28722) ;  /* 0x0000000000987947 */ /* 0x000fea0003800000 */
.L_x_28734:
        /* <DEDUP_REMOVED lines=14> */
.L_x_28748:
[----:B------:R-:W-:Y:S05]  /*d810*/  BSYNC B0 ;  /* 0x0000000000007941 */ /* 0x000fea0003800000 */
.L_x_28747:
[----:B------:R-:W0:Y:S01]  /*d820*/  F2I.FTZ.TRUNC.NTZ R16, R16 ;  /* 0x0000001000107305 */ /* 0x000e22000021f100 */
[----:B------:R-:W-:Y:S05]  /*d830*/  BRA `(.L_x_28722) ;  /* 0x0000000000547947 */ /* 0x000fea0003800000 */
.L_x_28721:
        /* <DEDUP_REMOVED lines=17> */
.L_x_28749:
[----:B------:R-:W-:Y:S05]  /*d950*/  BRA `(.L_x_28722) ;  /* 0x00000000000c7947 */ /* 0x000fea0003800000 */
.L_x_28746:
[----:B------:R0:W5:Y:S01]  /*d960*/  LDG.E R16, desc[UR36][R4.64] ;  /* 0x0000002404107981 */ /* 0x000162000c1e1900 */
[----:B------:R-:W-:Y:S05]  /*d970*/  BRA `(.L_x_28722) ;  /* 0x0000000000047947 */ /* 0x000fea0003800000 */
.L_x_28745:
[----:B------:R0:W5:Y:S02]  /*d980*/  LDG.E R16, desc[UR36][R4.64] ;  /* 0x0000002404107981 */ /* 0x000164000c1e1900 */
.L_x_28722:
        /* <DEDUP_REMOVED lines=23> */
.L_x_28751:
[----:B------:R-:W-:Y:S05]  /*db00*/  BSYNC B7 ;  /* 0x0000000000077941 */ /* 0x000fea0003800000 */
.L_x_28750:
        /* <DEDUP_REMOVED lines=23> */
.L_x_28753:
[----:B------:R-:W-:Y:S05]  /*dc80*/  BSYNC B7 ;  /* 0x0000000000077941 */ /* 0x000fea0003800000 */
.L_x_28752:
        /* <DEDUP_REMOVED lines=26> */
.L_x_28755:
[----:B------:R-:W-:Y:S05]  /*de30*/  BSYNC B7 ;  /* 0x0000000000077941 */ /* 0x000fea0003800000 */
.L_x_28754:
        /* <DEDUP_REMOVED lines=15> */
.L_x_28760:
        /* <DEDUP_REMOVED lines=10> */
[----:B------:R-:W-:Y:S05]  /*dfd0*/  CALL.REL.NOINC `($__internal_69_$__cuda_sm20_div_s64) ;  /* 0x000000f800387944 */ /* 0x000fea0003c00000 */
[----:B------:R-:W-:Y:S05]  /*dfe0*/  BRA `(.L_x_28759) ;  /* 0x00000000004c7947 */ /* 0x000fea0003800000 */
.L_x_28758:
        /* <DEDUP_REMOVED lines=19> */
.L_x_28759:
[----:B------:R-:W-:Y:S05]  /*e120*/  BSYNC B1 ;  /* 0x0000000000017941 */ /* 0x000fea0003800000 */
.L_x_28757:
        /* <DEDUP_REMOVED lines=18> */
.L_x_28756:
        /* <DEDUP_REMOVED lines=18> */
.L_x_28765:
        /* <DEDUP_REMOVED lines=24> */
.L_x_28764:
[----:B------:R-:W-:Y:S05]  /*e4f0*/  BSYNC B8 ;  /* 0x0000000000087941 */ /* 0x000fea0003800000 */
.L_x_28763:
[----:B------:R-:W-:-:S05]  /*e500*/  IADD3 R16, P0, R16, 0x4, RZ ;  /* 0x0000000410107810 */ /* 0x000fca0007f1e0ff */
[----:B------:R-:W-:Y:S01]  /*e510*/  IMAD.X R17, RZ, RZ, R17, P0 ;  /* 0x000000ffff117224 */ /* 0x000fe200000e0611 */
[----:B------:R-:W-:-:S04]  /*e520*/  ISETP.GE.U32.AND P0, PT, R16, R25, PT ;  /* 0x000000191000720c */ /* 0x000fc80003f06070 */
[----:B------:R-:W-:-:S13]  /*e530*/  ISETP.GE.U32.AND.EX P0, PT, R17, R18, PT, P0 ;  /* 0x000000121100720c */ /* 0x000fda0003f06100 */
[----:B------:R-:W-:Y:S05]  /*e540*/  @!P0 BRA `(.L_x_28765) ;  /* 0xfffffffc00888947 */ /* 0x000fea000383ffff */
.L_x_28762:
[----:B------:R-:W-:Y:S05]  /*e550*/  BSYNC B7 ;  /* 0x0000000000077941 */ /* 0x000fea0003800000 */
.L_x_28761:
        /* <DEDUP_REMOVED lines=14> */
.L_x_28769:
[----:B------:R1:W-:Y:S01]  /*e640*/  STG.E.U8 desc[UR36][R22.64], RZ ;  /* 0x000000ff16007986 */ /* 0x0003e2000c101124 */
[----:B------:R-:W-:Y:S05]  /*e650*/  BRA `(.L_x_28771) ;  /* 0x00000004008c7947 */ /* 0x000fea0003800000 */
.L_x_28768:
        /* <DEDUP_REMOVED lines=8> */
.L_x_28773:
[----:B------:R3:W-:Y:S01]  /*e6e0*/  STG.E desc[UR36][R22.64], RZ ;  /* 0x000000ff16007986 */ /* 0x0007e2000c101924 */
[----:B------:R-:W-:Y:S05]  /*e6f0*/  BRA `(.L_x_28771) ;  /* 0x0000000400647947 */ /* 0x000fea0003800000 */
.L_x_28772:
[----:B------:R2:W-:Y:S01]  /*e700*/  STG.E.U16 desc[UR36][R22.64], RZ ;  /* 0x000000ff16007986 */ /* 0x0005e2000c101524 */
[----:B------:R-:W-:Y:S05]  /*e710*/  BRA `(.L_x_28771) ;  /* 0x00000004005c7947 */ /* 0x000fea0003800000 */
.L_x_28767:
        /* <DEDUP_REMOVED lines=8> */
.L_x_28775:
[----:B------:R0:W-:Y:S01]  /*e7a0*/  STG.E.U16 desc[UR36][R22.64], RZ ;  /* 0x000000ff16007986 */ /* 0x0001e2000c101524 */
[----:B------:R-:W-:Y:S05]  /*e7b0*/  BRA `(.L_x_28771) ;  /* 0x0000000400347947 */ /* 0x000fea0003800000 */
.L_x_28774:
        /* <DEDUP_REMOVED lines=8> */
.L_x_28777:
[----:B------:R0:W-:Y:S01]  /*e840*/  STG.E desc[UR36][R22.64], RZ ;  /* 0x000000ff16007986 */ /* 0x0001e2000c101924 */
[----:B------:R-:W-:Y:S05]  /*e850*/  BRA `(.L_x_28771) ;  /* 0x00000004000c7947 */ /* 0x000fea0003800000 */
.L_x_28776:
[----:B------:R0:W-:Y:S01]  /*e860*/  STG.E.64 desc[UR36][R22.64], RZ ;  /* 0x000000ff16007986 */ /* 0x0001e2000c101b24 */
[----:B------:R-:W-:Y:S05]  /*e870*/  BRA `(.L_x_28771) ;  /* 0x0000000400047947 */ /* 0x000fea0003800000 */
.L_x_28766:
        /* <DEDUP_REMOVED lines=10> */
.L_x_28780:
[----:B------:R0:W-:Y:S01]  /*e920*/  STG.E.128 desc[UR36][R22.64], RZ ;  /* 0x000000ff16007986 */ /* 0x0001e2000c101d24 */
[----:B------:R-:W-:Y:S05]  /*e930*/  BRA `(.L_x_28771) ;  /* 0x0000000000d47947 */ /* 0x000fea0003800000 */
.L_x_28779:
        /* <DEDUP_REMOVED lines=8> */
.L_x_28782:
[----:B------:R0:W-:Y:S01]  /*e9c0*/  STG.E.U8 desc[UR36][R22.64], RZ ;  /* 0x000000ff16007986 */ /* 0x0001e2000c101124 */
[----:B------:R-:W-:Y:S05]  /*e9d0*/  BRA `(.L_x_28771) ;  /* 0x0000000000ac7947 */ /* 0x000fea0003800000 */
.L_x_28781:
[----:B------:R0:W-:Y:S01]  /*e9e0*/  STG.E.U16 desc[UR36][R22.64], RZ ;  /* 0x000000ff16007986 */ /* 0x0001e2000c101524 */
[----:B------:R-:W-:Y:S05]  /*e9f0*/  BRA `(.L_x_28771) ;  /* 0x0000000000a47947 */ /* 0x000fea0003800000 */
.L_x_28778:
        /* <DEDUP_REMOVED lines=10> */
.L_x_28785:
[----:B------:R0:W-:Y:S01]  /*eaa0*/  STG.E.U8 desc[UR36][R22.64], RZ ;  /* 0x000000ff16007986 */ /* 0x0001e2000c101124 */
[----:B------:R-:W-:Y:S05]  /*eab0*/  BRA `(.L_x_28771) ;  /* 0x0000000000747947 */ /* 0x000fea0003800000 */
.L_x_28784:
[----:B------:R0:W-:Y:S01]  /*eac0*/  STG.E.U8 desc[UR36][R22.64], RZ ;  /* 0x000000ff16007986 */ /* 0x0001e2000c101124 */
[----:B------:R-:W-:Y:S05]  /*ead0*/  BRA `(.L_x_28771) ;  /* 0x00000000006c7947 */ /* 0x000fea0003800000 */
.L_x_28783:
[----:B------:R-:W-:-:S13]  /*eae0*/  ISETP.NE.AND P0, PT, R0, 0x1c, PT ;  /* 0x0000001c0000780c */ /* 0x000fda0003f05270 */
[----:B------:R-:W-:Y:S05]  /*eaf0*/  @!P0 BRA `(.L_x_28786) ;  /* 0x0000000000608947 */ /* 0x000fea0003800000 */
[----:B------:R-:W-:-:S13]  /*eb00*/  ISETP.NE.AND P0, PT, R0, 0x1d, PT ;  /* 0x0000001d0000780c */ /* 0x000fda0003f05270 */
[----:B------:R-:W-:Y:S05]  /*eb10*/  @!P0 BRA `(.L_x_28787) ;  /* 0x0000000000508947 */ /* 0x000fea0003800000 */
[----:B------:R-:W-:-:S13]  /*eb20*/  ISETP.NE.AND P0, PT, R0, 0x2c, PT ;  /* 0x0000002c0000780c */ /* 0x000fda0003f05270 */
[----:B------:R0:W-:Y:S01]  /*eb30*/  @!P0 STG.E.U8 desc[UR36][R22.64], RZ ;  /* 0x000000ff16008986 */ /* 0x0001e2000c101124 */
[----:B------:R-:W-:Y:S05]  /*eb40*/  @!P0 BRA `(.L_x_28771) ;  /* 0x0000000000508947 */ /* 0x000fea0003800000 */
.L_x_28770:
        /* <DEDUP_REMOVED lines=16> */
.L_x_28788:
[----:B------:R-:W-:Y:S05]  /*ec50*/  BRA `(.L_x_28771) ;  /* 0x00000000000c7947 */ /* 0x000fea0003800000 */
.L_x_28787:
[----:B------:R0:W-:Y:S01]  /*ec60*/  STG.E.64 desc[UR36][R22.64], RZ ;  /* 0x000000ff16007986 */ /* 0x0001e2000c101b24 */
[----:B------:R-:W-:Y:S05]  /*ec70*/  BRA `(.L_x_28771) ;  /* 0x0000000000047947 */ /* 0x000fea0003800000 */
.L_x_28786:
[----:B------:R0:W-:Y:S02]  /*ec80*/  STG.E desc[UR36][R22.64], RZ ;  /* 0x000000ff16007986 */ /* 0x0001e4000c101924 */
.L_x_28771:
[----:B------:R-:W-:-:S07]  /*ec90*/  VIADD R19, R19, 0x80 ;  /* 0x0000008013137836 */ /* 0x000fce0000000000 */
.L_x_28583:
[----:B------:R-:W-:Y:S05]  /*eca0*/  BSYNC B6 ;  /* 0x0000000000067941 */ /* 0x000fea0003800000 */
.L_x_28582:
        /* <DEDUP_REMOVED lines=459> */
.L_x_28791:
        /* <DEDUP_REMOVED lines=20> */
.L_x_28795:
[----:B------:R1:W5:Y:S01]  /*10aa0*/  LDG.E.U8 R18, desc[UR36][R2.64] ;  /* 0x0000002402127981 */ /* 0x000362000c1e1100 */
[----:B------:R-:W-:Y:S05]  /*10ab0*/  BRA `(.L_x_28797) ;  /* 0x0000000c00347947 */ /* 0x000fea0003800000 */
.L_x_28794:
        /* <DEDUP_REMOVED lines=8> */
.L_x_28799:
[----:B------:R4:W5:Y:S01]  /*10b40*/  LDG.E R18, desc[UR36][R2.64] ;  /* 0x0000002402127981 */ /* 0x000962000c1e1900 */
[----:B------:R-:W-:Y:S05]  /*10b50*/  BRA `(.L_x_28797) ;  /* 0x0000000c000c7947 */ /* 0x000fea0003800000 */
.L_x_28798:
[----:B------:R2:W5:Y:S01]  /*10b60*/  LDG.E.S16 R18, desc[UR36][R2.64] ;  /* 0x0000002402127981 */ /* 0x000562000c1e1700 */
[----:B------:R-:W-:Y:S05]  /*10b70*/  BRA `(.L_x_28797) ;  /* 0x0000000c00047947 */ /* 0x000fea0003800000 */
.L_x_28793:
        /* <DEDUP_REMOVED lines=9> */
.L_x_28801:
[----:B------:R-:W2:Y:S02]  /*10c10*/  LDG.E.U16 R2, desc[UR36][R2.64] ;  /* 0x0000002402027981 */ /* 0x000ea4000c1e1500 */
[----:B--2---:R-:W-:-:S06]  /*10c20*/  HADD2.F32 R18, -RZ, R2.H0_H0 ;  /* 0x20000002ff127230 */ /* 0x004fcc0000004100 */
[----:B------:R-:W0:Y:S01]  /*10c30*/  F2I.FTZ.TRUNC.NTZ R18, R18 ;  /* 0x0000001200127305 */ /* 0x000e22000021f100 */
[----:B------:R-:W-:Y:S05]  /*10c40*/  BRA `(.L_x_28797) ;  /* 0x0000000800d07947 */ /* 0x000fea0003800000 */
.L_x_28800:
        /* <DEDUP_REMOVED lines=9> */
.L_x_28803:
[----:B------:R-:W2:Y:S02]  /*10ce0*/  LDG.E.U16 R2, desc[UR36][R2.64] ;  /* 0x0000002402027981 */ /* 0x000ea4000c1e1500 */
[----:B--2---:R-:W-:-:S06]  /*10cf0*/  HADD2.F32 R18, -RZ, R2.H0_H0 ;  /* 0x20000002ff127230 */ /* 0x004fcc0000004100 */
[----:B------:R-:W0:Y:S01]  /*10d00*/  F2I.FTZ.TRUNC.NTZ R18, R18 ;  /* 0x0000001200127305 */ /* 0x000e22000021f100 */
[----:B------:R-:W-:Y:S05]  /*10d10*/  BRA `(.L_x_28797) ;  /* 0x00000008009c7947 */ /* 0x000fea0003800000 */
.L_x_28802:
[----:B------:R-:W2:Y:S02]  /*10d20*/  LDG.E.64 R2, desc[UR36][R2.64] ;  /* 0x0000002402027981 */ /* 0x000ea4000c1e1b00 */
[----:B--2---:R0:W1:Y:S01]  /*10d30*/  F2I.F64.TRUNC R18, R2 ;  /* 0x0000000200127311 */ /* 0x004062000030d100 */
[----:B------:R-:W-:Y:S05]  /*10d40*/  BRA `(.L_x_28797) ;  /* 0x0000000800907947 */ /* 0x000fea0003800000 */
.L_x_28792:
        /* <DEDUP_REMOVED lines=12> */
.L_x_28806:
[----:B------:R-:W2:Y:S02]  /*10e10*/  LDG.E.64 R2, desc[UR36][R2.64] ;  /* 0x0000002402027981 */ /* 0x000ea4000c1e1b00 */
[----:B--2---:R0:W1:Y:S01]  /*10e20*/  F2I.F64.TRUNC R18, R2 ;  /* 0x0000000200127311 */ /* 0x004062000030d100 */
[----:B------:R-:W-:Y:S05]  /*10e30*/  BRA `(.L_x_28797) ;  /* 0x0000000800547947 */ /* 0x000fea0003800000 */
.L_x_28805:
        /* <DEDUP_REMOVED lines=27> */
.L_x_28808:
        /* <DEDUP_REMOVED lines=14> */
.L_x_28807:
[----:B------:R-:W2:Y:S02]  /*110d0*/  LDG.E.U16 R18, desc[UR36][R2.64] ;  /* 0x0000002402127981 */ /* 0x000ea4000c1e1500 */
[----:B--2---:R-:W-:-:S06]  /*110e0*/  IMAD.U32 R18, R18, 0x10000, RZ ;  /* 0x0001000012127824 */ /* 0x004fcc00078e00ff */
[----:B------:R-:W0:Y:S01]  /*110f0*/  F2I.FTZ.TRUNC.NTZ R18, R18 ;  /* 0x0000001200127305 */ /* 0x000e22000021f100 */
[----:B------:R-:W-:Y:S05]  /*11100*/  BRA `(.L_x_28797) ;  /* 0x0000000400a07947 */ /* 0x000fea0003800000 */
.L_x_28804:
        /* <DEDUP_REMOVED lines=10> */
.L_x_28811:
        /* <DEDUP_REMOVED lines=21> */
.L_x_28815:
[----:B------:R-:W-:Y:S05]  /*11300*/  BSYNC B1 ;  /* 0x0000000000017941 */ /* 0x000fea0003800000 */
.L_x_28814:
[----:B------:R-:W-:Y:S01]  /*11310*/  IMAD.SHL.U32 R2, R2, 0x100000, RZ ;  /* 0x0010000002027824 */ /* 0x000fe200078e00ff */
[----:B------:R-:W-:-:S04]  /*11320*/  LEA R3, R0, 0x3b800000, 0x17 ;  /* 0x3b80000000037811 */ /* 0x000fc800078eb8ff */
[----:B------:R-:W-:-:S07]  /*11330*/  LOP3.LUT R18, R3, R2, R18, 0xfe, !PT ;  /* 0x0000000203127212 */ /* 0x000fce00078efe12 */
.L_x_28813:
[----:B------:R-:W-:Y:S05]  /*11340*/  BSYNC B0 ;  /* 0x0000000000007941 */ /* 0x000fea0003800000 */
.L_x_28812:
[----:B------:R-:W0:Y:S01]  /*11350*/  F2I.FTZ.TRUNC.NTZ R18, R18 ;  /* 0x0000001200127305 */ /* 0x000e22000021f100 */
[----:B------:R-:W-:Y:S05]  /*11360*/  BRA `(.L_x_28797) ;  /* 0x0000000400087947 */ /* 0x000fea0003800000 */
.L_x_28810:
        /* <DEDUP_REMOVED lines=21> */
.L_x_28819:
[----:B------:R-:W-:Y:S05]  /*114c0*/  BSYNC B1 ;  /* 0x0000000000017941 */ /* 0x000fea0003800000 */
.L_x_28818:
[----:B------:R-:W-:Y:S01]  /*114d0*/  IMAD.SHL.U32 R2, R2, 0x200000, RZ ;  /* 0x0020000002027824 */ /* 0x000fe200078e00ff */
[----:B------:R-:W-:-:S04]  /*114e0*/  LEA R3, R0, 0x37800000, 0x17 ;  /* 0x3780000000037811 */ /* 0x000fc800078eb8ff */
[----:B------:R-:W-:-:S07]  /*114f0*/  LOP3.LUT R18, R3, R2, R18, 0xfe, !PT ;  /* 0x0000000203127212 */ /* 0x000fce00078efe12 */
.L_x_28817:
[----:B------:R-:W-:Y:S05]  /*11500*/  BSYNC B0 ;  /* 0x0000000000007941 */ /* 0x000fea0003800000 */
.L_x_28816:
[----:B------:R-:W0:Y:S01]  /*11510*/  F2I.FTZ.TRUNC.NTZ R18, R18 ;  /* 0x0000001200127305 */ /* 0x000e22000021f100 */
[----:B------:R-:W-:Y:S05]  /*11520*/  BRA `(.L_x_28797) ;  /* 0x0000000000987947 */ /* 0x000fea0003800000 */
.L_x_28809:
        /* <DEDUP_REMOVED lines=14> */
.L_x_28823:
[----:B------:R-:W-:Y:S05]  /*11610*/  BSYNC B0 ;  /* 0x0000000000007941 */ /* 0x000fea0003800000 */
.L_x_28822:
[----:B------:R-:W0:Y:S01]  /*11620*/  F2I.FTZ.TRUNC.NTZ R18, R18 ;  /* 0x0000001200127305 */ /* 0x000e22000021f100 */
[----:B------:R-:W-:Y:S05]  /*11630*/  BRA `(.L_x_28797) ;  /* 0x0000000000547947 */ /* 0x000fea0003800000 */
.L_x_28796:
        /* <DEDUP_REMOVED lines=17> */
.L_x_28824:
[----:B------:R-:W-:Y:S05]  /*11750*/  BRA `(.L_x_28797) ;  /* 0x00000000000c7947 */ /* 0x000fea0003800000 */
.L_x_28821:
[----:B------:R0:W5:Y:S01]  /*11760*/  LDG.E R18, desc[UR36][R2.64] ;  /* 0x0000002402127981 */ /* 0x000162000c1e1900 */
[----:B------:R-:W-:Y:S05]  /*11770*/  BRA `(.L_x_28797) ;  /* 0x0000000000047947 */ /* 0x000fea0003800000 */
.L_x_28820:
[----:B------:R0:W5:Y:S02]  /*11780*/  LDG.E R18, desc[UR36][R2.64] ;  /* 0x0000002402127981 */ /* 0x000164000c1e1900 */
.L_x_28797:
        /* <DEDUP_REMOVED lines=17> */
.L_x_28828:
[----:B------:R1:W5:Y:S01]  /*118a0*/  LDG.E.U8 R24, desc[UR36][R2.64] ;  /* 0x0000002402187981 */ /* 0x000362000c1e1100 */
[----:B------:R-:W-:Y:S05]  /*118b0*/  BRA `(.L_x_28830) ;  /* 0x0000000c00347947 */ /* 0x000fea0003800000 */
.L_x_28827:
        /* <DEDUP_REMOVED lines=8> */
.L_x_28832:
[----:B------:R3:W5:Y:S01]  /*11940*/  LDG.E R24, desc[UR36][R2.64] ;  /* 0x0000002402187981 */ /* 0x000762000c1e1900 */
[----:B------:R-:W-:Y:S05]  /*11950*/  BRA `(.L_x_28830) ;  /* 0x0000000c000c7947 */ /* 0x000fea0003800000 */
.L_x_28831:
[----:B------:R2:W5:Y:S01]  /*11960*/  LDG.E.S16 R24, desc[UR36][R2.64] ;  /* 0x0000002402187981 */ /* 0x000562000c1e1700 */
[----:B------:R-:W-:Y:S05]  /*11970*/  BRA `(.L_x_28830) ;  /* 0x0000000c00047947 */ /* 0x000fea0003800000 */
.L_x_28826:
        /* <DEDUP_REMOVED lines=9> */
.L_x_28834:
[----:B------:R-:W2:Y:S02]  /*11a10*/  LDG.E.U16 R2, desc[UR36][R2.64] ;  /* 0x0000002402027981 */ /* 0x000ea4000c1e1500 */
[----:B--2---:R-:W-:-:S06]  /*11a20*/  HADD2.F32 R24, -RZ, R2.H0_H0 ;  /* 0x20000002ff187230 */ /* 0x004fcc0000004100 */
[----:B------:R-:W0:Y:S01]  /*11a30*/  F2I.FTZ.TRUNC.NTZ R24, R24 ;  /* 0x0000001800187305 */ /* 0x000e22000021f100 */
[----:B------:R-:W-:Y:S05]  /*11a40*/  BRA `(.L_x_28830) ;  /* 0x0000000800d07947 */ /* 0x000fea0003800000 */
.L_x_28833:
        /* <DEDUP_REMOVED lines=9> */
.L_x_28836:
[----:B------:R-:W2:Y:S02]  /*11ae0*/  LDG.E.U16 R2, desc[UR36][R2.64] ;  /* 0x0000002402027981 */ /* 0x000ea4000c1e1500 */
[----:B--2---:R-:W-:-:S06]  /*11af0*/  HADD2.F32 R24, -RZ, R2.H0_H0 ;  /* 0x20000002ff187230 */ /* 0x004fcc0000004100 */
[----:B------:R-:W0:Y:S01]  /*11b00*/  F2I.FTZ.TRUNC.NTZ R24, R24 ;  /* 0x0000001800187305 */ /* 0x000e22000021f100 */
[----:B------:R-:W-:Y:S05]  /*11b10*/  BRA `(.L_x_28830) ;  /* 0x00000008009c7947 */ /* 0x000fea0003800000 */
.L_x_28835:
[----:B------:R-:W2:Y:S02]  /*11b20*/  LDG.E.64 R2, desc[UR36][R2.64] ;  /* 0x0000002402027981 */ /* 0x000ea4000c1e1b00 */
[----:B--2---:R0:W1:Y:S01]  /*11b30*/  F2I.F64.TRUNC R24, R2 ;  /* 0x0000000200187311 */ /* 0x004062000030d100 */
[----:B------:R-:W-:Y:S05]  /*11b40*/  BRA `(.L_x_28830) ;  /* 0x0000000800907947 */ /* 0x000fea0003800000 */
.L_x_28825:
        /* <DEDUP_REMOVED lines=12> */
.L_x_28839:
[----:B------:R-:W2:Y:S02]  /*11c10*/  LDG.E.64 R2, desc[UR36][R2.64] ;  /* 0x0000002402027981 */ /* 0x000ea4000c1e1b00 */
[----:B--2---:R0:W1:Y:S01]  /*11c20*/  F2I.F64.TRUNC R24, R2 ;  /* 0x0000000200187311 */ /* 0x004062000030d100 */
[----:B------:R-:W-:Y:S05]  /*11c30*/  BRA `(.L_x_28830) ;  /* 0x0000000800547947 */ /* 0x000fea0003800000 */
.L_x_28838:
        /* <DEDUP_REMOVED lines=27> */
.L_x_28841:
        /* <DEDUP_REMOVED lines=14> */
.L_x_28840:
[----:B------:R-:W2:Y:S02]  /*11ed0*/  LDG.E.U16 R24, desc[UR36][R2.64] ;  /* 0x0000002402187981 */ /* 0x000ea4000c1e1500 */
[----:B--2---:R-:W-:-:S06]  /*11ee0*/  IMAD.U32 R24, R24, 0x10000, RZ ;  /* 0x0001000018187824 */ /* 0x004fcc00078e00ff */
[----:B------:R-:W0:Y:S01]  /*11ef0*/  F2I.FTZ.TRUNC.NTZ R24, R24 ;  /* 0x0000001800187305 */ /* 0x000e22000021f100 */
[----:B------:R-:W-:Y:S05]  /*11f00*/  BRA `(.L_x_28830) ;  /* 0x0000000400a07947 */ /* 0x000fea0003800000 */
.L_x_28837:
        /* <DEDUP_REMOVED lines=10> */
.L_x_28844:
        /* <DEDUP_REMOVED lines=21> */
.L_x_28848:
[----:B------:R-:W-:Y:S05]  /*12100*/  BSYNC B1 ;  /* 0x0000000000017941 */ /* 0x000fea0003800000 */
.L_x_28847:
[----:B------:R-:W-:Y:S01]  /*12110*/  IMAD.SHL.U32 R2, R2, 0x100000, RZ ;  /* 0x0010000002027824 */ /* 0x000fe200078e00ff */
[----:B------:R-:W-:-:S04]  /*12120*/  LEA R3, R0, 0x3b800000, 0x17 ;  /* 0x3b80000000037811 */ /* 0x000fc800078eb8ff */
[----:B------:R-:W-:-:S07]  /*12130*/  LOP3.LUT R24, R3, R2, R24, 0xfe, !PT ;  /* 0x0000000203187212 */ /* 0x000fce00078efe18 */
.L_x_28846:
[----:B------:R-:W-:Y:S05]  /*12140*/  BSYNC B0 ;  /* 0x0000000000007941 */ /* 0x000fea0003800000 */
.L_x_28845:
[----:B------:R-:W0:Y:S01]  /*12150*/  F2I.FTZ.TRUNC.NTZ R24, R24 ;  /* 0x0000001800187305 */ /* 0x000e22000021f100 */
[----:B------:R-:W-:Y:S05]  /*12160*/  BRA `(.L_x_28830) ;  /* 0x0000000400087947 */ /* 0x000fea0003800000 */
.L_x_28843:
        /* <DEDUP_REMOVED lines=21> */
.L_x_28852:
[----:B------:R-:W-:Y:S05]  /*122c0*/  BSYNC B1 ;  /* 0x0000000000017941 */ /* 0x000fea0003800000 */
.L_x_28851:
[----:B------:R-:W-:Y:S01]  /*122d0*/  IMAD.SHL.U32 R2, R2, 0x200000, RZ ;  /* 0x0020000002027824 */ /* 0x000fe200078e00ff */
[----:B------:R-:W-:-:S04]  /*122e0*/  LEA R3, R0, 0x37800000, 0x17 ;  /* 0x3780000000037811 */ /* 0x000fc800078eb8ff */
[----:B------:R-:W-:-:S07]  /*122f0*/  LOP3.LUT R24, R3, R2, R24, 0xfe, !PT ;  /* 0x0000000203187212 */ /* 0x000fce00078efe18 */
.L_x_28850:
[----:B------:R-:W-:Y:S05]  /*12300*/  BSYNC B0 ;  /* 0x0000000000007941 */ /* 0x000fea0003800000 */
.L_x_28849:
[----:B------:R-:W0:Y:S01]  /*12310*/  F2I.FTZ.TRUNC.NTZ R24, R24 ;  /* 0x0000001800187305 */ /* 0x000e22000021f100 */
[----:B------:R-:W-:Y:S05]  /*12320*/  BRA `(.L_x_28830) ;  /* 0x0000000000987947 */ /* 0x000fea0003800000 */
.L_x_28842:
        /* <DEDUP_REMOVED lines=14> */
.L_x_28856:
[----:B------:R-:W-:Y:S05]  /*12410*/  BSYNC B0 ;  /* 0x0000000000007941 */ /* 0x000fea0003800000 */
.L_x_28855:
[----:B------:R-:W0:Y:S01]  /*12420*/  F2I.FTZ.TRUNC.NTZ R24, R24 ;  /* 0x0000001800187305 */ /* 0x000e22000021f100 */
[----:B------:R-:W-:Y:S05]  /*12430*/  BRA `(.L_x_28830) ;  /* 0x0000000000547947 */ /* 0x000fea0003800000 */
.L_x_28829:
        /* <DEDUP_REMOVED lines=17> */
.L_x_28857:
[----:B------:R-:W-:Y:S05]  /*12550*/  BRA `(.L_x_28830) ;  /* 0x00000000000c7947 */ /* 0x000fea0003800000 */
.L_x_28854:
[----:B------:R0:W5:Y:S01]  /*12560*/  LDG.E R24, desc[UR36][R2.64] ;  /* 0x0000002402187981 */ /* 0x000162000c1e1900 */
[----:B------:R-:W-:Y:S05]  /*12570*/  BRA `(.L_x_28830) ;  /* 0x0000000000047947 */ /* 0x000fea0003800000 */
.L_x_28853:
[----:B------:R0:W5:Y:S02]  /*12580*/  LDG.E R24, desc[UR36][R2.64] ;  /* 0x0000002402187981 */ /* 0x000164000c1e1900 */
.L_x_28830:
        /* <DEDUP_REMOVED lines=17> */
.L_x_28861:
[----:B------:R0:W5:Y:S01]  /*126a0*/  LDG.E.U8 R2, desc[UR36][R4.64] ;  /* 0x0000002404027981 */ /* 0x000162000c1e1100 */
[----:B------:R-:W-:Y:S05]  /*126b0*/  BRA `(.L_x_28863) ;  /* 0x0000000c00347947 */ /* 0x000fea0003800000 */
.L_x_28860:
        /* <DEDUP_REMOVED lines=8> */
.L_x_28865:
[----:B------:R0:W5:Y:S01]  /*12740*/  LDG.E R2, desc[UR36][R4.64] ;  /* 0x0000002404027981 */ /* 0x000162000c1e1900 */
[----:B------:R-:W-:Y:S05]  /*12750*/  BRA `(.L_x_28863) ;  /* 0x0000000c000c7947 */ /* 0x000fea0003800000 */
.L_x_28864:
[----:B------:R0:W5:Y:S01]  /*12760*/  LDG.E.S16 R2, desc[UR36][R4.64] ;  /* 0x0000002404027981 */ /* 0x000162000c1e1700 */
[----:B------:R-:W-:Y:S05]  /*12770*/  BRA `(.L_x_28863) ;  /* 0x0000000c00047947 */ /* 0x000fea0003800000 */
.L_x_28859:
        /* <DEDUP_REMOVED lines=9> */
.L_x_28867:
[----:B------:R-:W2:Y:S02]  /*12810*/  LDG.E.U16 R4, desc[UR36][R4.64] ;  /* 0x0000002404047981 */ /* 0x000ea4000c1e1500 */
[----:B--2---:R-:W-:-:S06]  /*12820*/  HADD2.F32 R2, -RZ, R4.H0_H0 ;  /* 0x20000004ff027230 */ /* 0x004fcc0000004100 */
[----:B------:R-:W0:Y:S01]  /*12830*/  F2I.FTZ.TRUNC.NTZ R2, R2 ;  /* 0x0000000200027305 */ /* 0x000e22000021f100 */
[----:B------:R-:W-:Y:S05]  /*12840*/  BRA `(.L_x_28863) ;  /* 0x0000000800d07947 */ /* 0x000fea0003800000 */
.L_x_28866:
        /* <DEDUP_REMOVED lines=9> */
.L_x_28869:
[----:B------:R-:W2:Y:S02]  /*128e0*/  LDG.E.U16 R4, desc[UR36][R4.64] ;  /* 0x0000002404047981 */ /* 0x000ea4000c1e1500 */
[----:B--2---:R-:W-:-:S06]  /*128f0*/  HADD2.F32 R2, -RZ, R4.H0_H0 ;  /* 0x20000004ff027230 */ /* 0x004fcc0000004100 */
[----:B------:R-:W2:Y:S01]  /*12900*/  F2I.FTZ.TRUNC.NTZ R2, R2 ;  /* 0x0000000200027305 */ /* 0x000ea2000021f100 */
[----:B------:R-:W-:Y:S05]  /*12910*/  BRA `(.L_x_28863) ;  /* 0x00000008009c7947 */ /* 0x000fea0003800000 */
.L_x_28868:
[----:B------:R-:W2:Y:S02]  /*12920*/  LDG.E.64 R2, desc[UR36][R4.64] ;  /* 0x0000002404027981 */ /* 0x000ea4000c1e1b00 */
[----:B--2---:R4:W0:Y:S01]  /*12930*/  F2I.F64.TRUNC R2, R2 ;  /* 0x0000000200027311 */ /* 0x004822000030d100 */
[----:B------:R-:W-:Y:S05]  /*12940*/  BRA `(.L_x_28863) ;  /* 0x0000000800907947 */ /* 0x000fea0003800000 */
.L_x_28858:
        /* <DEDUP_REMOVED lines=12> */
.L_x_28872:
[----:B------:R-:W2:Y:S02]  /*12a10*/  LDG.E.64 R2, desc[UR36][R4.64] ;  /* 0x0000002404027981 */ /* 0x000ea4000c1e1b00 */
[----:B--2---:R0:W1:Y:S01]  /*12a20*/  F2I.F64.TRUNC R2, R2 ;  /* 0x0000000200027311 */ /* 0x004062000030d100 */
[----:B------:R-:W-:Y:S05]  /*12a30*/  BRA `(.L_x_28863) ;  /* 0x0000000800547947 */ /* 0x000fea0003800000 */
.L_x_28871:
        /* <DEDUP_REMOVED lines=27> */
.L_x_28874:
        /* <DEDUP_REMOVED lines=14> */
.L_x_28873:
[----:B------:R-:W2:Y:S02]  /*12cd0*/  LDG.E.U16 R2, desc[UR36][R4.64] ;  /* 0x0000002404027981 */ /* 0x000ea4000c1e1500 */
[----:B--2---:R-:W-:-:S06]  /*12ce0*/  IMAD.U32 R2, R2, 0x10000, RZ ;  /* 0x0001000002027824 */ /* 0x004fcc00078e00ff */
[----:B------:R-:W0:Y:S01]  /*12cf0*/  F2I.FTZ.TRUNC.NTZ R2, R2 ;  /* 0x0000000200027305 */ /* 0x000e22000021f100 */
[----:B------:R-:W-:Y:S05]  /*12d00*/  BRA `(.L_x_28863) ;  /* 0x0000000400a07947 */ /* 0x000fea0003800000 */
.L_x_28870:
        /* <DEDUP_REMOVED lines=10> */
.L_x_28877:
        /* <DEDUP_REMOVED lines=21> */
.L_x_28881:
[----:B------:R-:W-:Y:S05]  /*12f00*/  BSYNC B1 ;  /* 0x0000000000017941 */ /* 0x000fea0003800000 */
.L_x_28880:
[----:B------:R-:W-:Y:S01]  /*12f10*/  IMAD.SHL.U32 R2, R2, 0x100000, RZ ;  /* 0x0010000002027824 */ /* 0x000fe200078e00ff */
[----:B------:R-:W-:-:S04]  /*12f20*/  LEA R3, R0, 0x3b800000, 0x17 ;  /* 0x3b80000000037811 */ /* 0x000fc800078eb8ff */
[----:B------:R-:W-:-:S07]  /*12f30*/  LOP3.LUT R2, R3, R2, R4, 0xfe, !PT ;  /* 0x0000000203027212 */ /* 0x000fce00078efe04 */
.L_x_28879:
[----:B------:R-:W-:Y:S05]  /*12f40*/  BSYNC B0 ;  /* 0x0000000000007941 */ /* 0x000fea0003800000 */
.L_x_28878:
[----:B------:R-:W0:Y:S01]  /*12f50*/  F2I.FTZ.TRUNC.NTZ R2, R2 ;  /* 0x0000000200027305 */ /* 0x000e22000021f100 */
[----:B------:R-:W-:Y:S05]  /*12f60*/  BRA `(.L_x_28863) ;  /* 0x0000000400087947 */ /* 0x000fea0003800000 */
.L_x_28876:
        /* <DEDUP_REMOVED lines=21> */
.L_x_28885:
[----:B------:R-:W-:Y:S05]  /*130c0*/  BSYNC B1 ;  /* 0x0000000000017941 */ /* 0x000fea0003800000 */
.L_x_28884:
[----:B------:R-:W-:Y:S01]  /*130d0*/  IMAD.SHL.U32 R2, R2, 0x200000, RZ ;  /* 0x0020000002027824 */ /* 0x000fe200078e00ff */
[----:B------:R-:W-:-:S04]  /*130e0*/  LEA R3, R0, 0x37800000, 0x17 ;  /* 0x3780000000037811 */ /* 0x000fc800078eb8ff */
[----:B------:R-:W-:-:S07]  /*130f0*/  LOP3.LUT R2, R3, R2, R4, 0xfe, !PT ;  /* 0x0000000203027212 */ /* 0x000fce00078efe04 */
.L_x_28883:
[----:B------:R-:W-:Y:S05]  /*13100*/  BSYNC B0 ;  /* 0x0000000000007941 */ /* 0x000fea0003800000 */
.L_x_28882:
[----:B------:R-:W0:Y:S01]  /*13110*/  F2I.FTZ.TRUNC.NTZ R2, R2 ;  /* 0x0000000200027305 */ /* 0x000e22000021f100 */
[----:B------:R-:W-:Y:S05]  /*13120*/  BRA `(.L_x_28863) ;  /* 0x0000000000987947 */ /* 0x000fea0003800000 */
.L_x_28875:
        /* <DEDUP_REMOVED lines=14> */
.L_x_28889:
[----:B------:R-:W-:Y:S05]  /*13210*/  BSYNC B0 ;  /* 0x0000000000007941 */ /* 0x000fea0003800000 */
.L_x_28888:
[----:B------:R-:W0:Y:S01]  /*13220*/  F2I.FTZ.TRUNC.NTZ R2, R2 ;  /* 0x0000000200027305 */ /* 0x000e22000021f100 */
[----:B------:R-:W-:Y:S05]  /*13230*/  BRA `(.L_x_28863) ;  /* 0x0000000000547947 */ /* 0x000fea0003800000 */
.L_x_28862:
        /* <DEDUP_REMOVED lines=17> */
.L_x_28890:
[----:B------:R-:W-:Y:S05]  /*13350*/  BRA `(.L_x_28863) ;  /* 0x00000000000c7947 */ /* 0x000fea0003800000 */
.L_x_28887:
[----:B------:R0:W5:Y:S01]  /*13360*/  LDG.E R2, desc[UR36][R4.64] ;  /* 0x0000002404027981 */ /* 0x000162000c1e1900 */
[----:B------:R-:W-:Y:S05]  /*13370*/  BRA `(.L_x_28863) ;  /* 0x0000000000047947 */ /* 0x000fea0003800000 */
.L_x_28886:
[----:B------:R0:W5:Y:S02]  /*13380*/  LDG.E R2, desc[UR36][R4.64] ;  /* 0x0000002404027981 */ /* 0x000164000c1e1900 */
.L_x_28863:
        /* <DEDUP_REMOVED lines=17> */
.L_x_28894:
[----:B------:R0:W5:Y:S01]  /*134a0*/  LDG.E.U8 R17, desc[UR36][R4.64] ;  /* 0x0000002404117981 */ /* 0x000162000c1e1100 */
[----:B------:R-:W-:Y:S05]  /*134b0*/  BRA `(.L_x_28896) ;  /* 0x0000000c00347947 */ /* 0x000fea0003800000 */
.L_x_28893:
        /* <DEDUP_REMOVED lines=8> */
.L_x_28898:
[----:B------:R0:W5:Y:S01]  /*13540*/  LDG.E R17, desc[UR36][R4.64] ;  /* 0x0000002404117981 */ /* 0x000162000c1e1900 */
[----:B------:R-:W-:Y:S05]  /*13550*/  BRA `(.L_x_28896) ;  /* 0x0000000c000c7947 */ /* 0x000fea0003800000 */
.L_x_28897:
[----:B------:R0:W5:Y:S01]  /*13560*/  LDG.E.S16 R17, desc[UR36][R4.64] ;  /* 0x0000002404117981 */ /* 0x000162000c1e1700 */
[----:B------:R-:W-:Y:S05]  /*13570*/  BRA `(.L_x_28896) ;  /* 0x0000000c00047947 */ /* 0x000fea0003800000 */
.L_x_28892:
        /* <DEDUP_REMOVED lines=9> */
.L_x_28900:
[----:B------:R-:W4:Y:S02]  /*13610*/  LDG.E.U16 R4, desc[UR36][R4.64] ;  /* 0x0000002404047981 */ /* 0x000f24000c1e1500 */
[----:B----4-:R-:W-:-:S06]  /*13620*/  HADD2.F32 R17, -RZ, R4.H0_H0 ;  /* 0x20000004ff117230 */ /* 0x010fcc0000004100 */
[----:B------:R-:W0:Y:S01]  /*13630*/  F2I.FTZ.TRUNC.NTZ R17, R17 ;  /* 0x0000001100117305 */ /* 0x000e22000021f100 */
[----:B------:R-:W-:Y:S05]  /*13640*/  BRA `(.L_x_28896) ;  /* 0x0000000800d07947 */ /* 0x000fea0003800000 */
.L_x_28899:
        /* <DEDUP_REMOVED lines=9> */
.L_x_28902:
[----:B------:R-:W4:Y:S02]  /*136e0*/  LDG.E.U16 R4, desc[UR36][R4.64] ;  /* 0x0000002404047981 */ /* 0x000f24000c1e1500 */
[----:B----4-:R-:W-:-:S06]  /*136f0*/  HADD2.F32 R17, -RZ, R4.H0_H0 ;  /* 0x20000004ff117230 */ /* 0x010fcc0000004100 */
[----:B------:R-:W0:Y:S01]  /*13700*/  F2I.FTZ.TRUNC.NTZ R17, R17 ;  /* 0x0000001100117305 */ /* 0x000e22000021f100 */
[----:B------:R-:W-:Y:S05]  /*13710*/  BRA `(.L_x_28896) ;  /* 0x00000008009c7947 */ /* 0x000fea0003800000 */
.L_x_28901:
[----:B------:R-:W4:Y:S02]  /*13720*/  LDG.E.64 R4, desc[UR36][R4.64] ;  /* 0x0000002404047981 */ /* 0x000f24000c1e1b00 */
[----:B----4-:R0:W4:Y:S01]  /*13730*/  F2I.F64.TRUNC R17, R4 ;  /* 0x0000000400117311 */ /* 0x010122000030d100 */
[----:B------:R-:W-:Y:S05]  /*13740*/  BRA `(.L_x_28896) ;  /* 0x0000000800907947 */ /* 0x000fea0003800000 */
.L_x_28891:
        /* <DEDUP_REMOVED lines=12> */
.L_x_28905:
[----:B------:R-:W4:Y:S02]  /*13810*/  LDG.E.64 R4, desc[UR36][R4.64] ;  /* 0x0000002404047981 */ /* 0x000f24000c1e1b00 */
[----:B----4-:R0:W4:Y:S01]  /*13820*/  F2I.F64.TRUNC R17, R4 ;  /* 0x0000000400117311 */ /* 0x010122000030d100 */
[----:B------:R-:W-:Y:S05]  /*13830*/  BRA `(.L_x_28896) ;  /* 0x0000000800547947 */ /* 0x000fea0003800000 */
.L_x_28904:
        /* <DEDUP_REMOVED lines=27> */
.L_x_28907:
        /* <DEDUP_REMOVED lines=14> */
.L_x_28906:
[----:B------:R-:W4:Y:S02]  /*13ad0*/  LDG.E.U16 R17, desc[UR36][R4.64] ;  /* 0x0000002404117981 */ /* 0x000f24000c1e1500 */
[----:B----4-:R-:W-:-:S06]  /*13ae0*/  IMAD.U32 R17, R17, 0x10000, RZ ;  /* 0x0001000011117824 */ /* 0x010fcc00078e00ff */
[----:B------:R-:W0:Y:S01]  /*13af0*/  F2I.FTZ.TRUNC.NTZ R17, R17 ;  /* 0x0000001100117305 */ /* 0x000e22000021f100 */
[----:B------:R-:W-:Y:S05]  /*13b00*/  BRA `(.L_x_28896) ;  /* 0x0000000400a07947 */ /* 0x000fea0003800000 */
.L_x_28903:
        /* <DEDUP_REMOVED lines=10> */
.L_x_28910:
        /* <DEDUP_REMOVED lines=21> */
.L_x_28914:
[----:B------:R-:W-:Y:S05]  /*13d00*/  BSYNC B1 ;  /* 0x0000000000017941 */ /* 0x000fea0003800000 */
.L_x_28913:
[----:B------:R-:W-:Y:S01]  /*13d10*/  IMAD.SHL.U32 R3, R3, 0x100000, RZ ;  /* 0x0010000003037824 */ /* 0x000fe200078e00ff */
[----:B------:R-:W-:-:S04]  /*13d20*/  LEA R0, R0, 0x3b800000, 0x17 ;  /* 0x3b80000000007811 */ /* 0x000fc800078eb8ff */
[----:B------:R-:W-:-:S07]  /*13d30*/  LOP3.LUT R17, R0, R3, R17, 0xfe, !PT ;  /* 0x0000000300117212 */ /* 0x000fce00078efe11 */
.L_x_28912:
[----:B------:R-:W-:Y:S05]  /*13d40*/  BSYNC B0 ;  /* 0x0000000000007941 */ /* 0x000fea0003800000 */
.L_x_28911:
[----:B------:R-:W4:Y:S01]  /*13d50*/  F2I.FTZ.TRUNC.NTZ R17, R17 ;  /* 0x0000001100117305 */ /* 0x000f22000021f100 */
[----:B------:R-:W-:Y:S05]  /*13d60*/  BRA `(.L_x_28896) ;  /* 0x0000000400087947 */ /* 0x000fea0003800000 */
.L_x_28909:
        /* <DEDUP_REMOVED lines=21> */
.L_x_28918:
[----:B------:R-:W-:Y:S05]  /*13ec0*/  BSYNC B1 ;  /* 0x0000000000017941 */ /* 0x000fea0003800000 */
.L_x_28917:
[----:B------:R-:W-:Y:S01]  /*13ed0*/  IMAD.SHL.U32 R3, R3, 0x200000, RZ ;  /* 0x0020000003037824 */ /* 0x000fe200078e00ff */
[----:B------:R-:W-:-:S04]  /*13ee0*/  LEA R0, R0, 0x37800000, 0x17 ;  /* 0x3780000000007811 */ /* 0x000fc800078eb8ff */
[----:B------:R-:W-:-:S07]  /*13ef0*/  LOP3.LUT R17, R0, R3, R17, 0xfe, !PT ;  /* 0x0000000300117212 */ /* 0x000fce00078efe11 */
.L_x_28916:
[----:B------:R-:W-:Y:S05]  /*13f00*/  BSYNC B0 ;  /* 0x0000000000007941 */ /* 0x000fea0003800000 */
.L_x_28915:
[----:B------:R-:W0:Y:S01]  /*13f10*/  F2I.FTZ.TRUNC.NTZ R17, R17 ;  /* 0x0000001100117305 */ /* 0x000e22000021f100 */
[----:B------:R-:W-:Y:S05]  /*13f20*/  BRA `(.L_x_28896) ;  /* 0x0000000000987947 */ /* 0x000fea0003800000 */
.L_x_28908:
        /* <DEDUP_REMOVED lines=14> */
.L_x_28922:
[----:B------:R-:W-:Y:S05]  /*14010*/  BSYNC B0 ;  /* 0x0000000000007941 */ /* 0x000fea0003800000 */
.L_x_28921:
[----:B------:R-:W0:Y:S01]  /*14020*/  F2I.FTZ.TRUNC.NTZ R17, R17 ;  /* 0x0000001100117305 */ /* 0x000e22000021f100 */
[----:B------:R-:W-:Y:S05]  /*14030*/  BRA `(.L_x_28896) ;  /* 0x0000000000547947 */ /* 0x000fea0003800000 */
.L_x_28895:
        /* <DEDUP_REMOVED lines=17> */
.L_x_28923:
[----:B------:R-:W-:Y:S05]  /*14150*/  BRA `(.L_x_28896) ;  /* 0x00000000000c7947 */ /* 0x000fea0003800000 */
.L_x_28920:
[----:B------:R0:W5:Y:S01]  /*14160*/  LDG.E R17, desc[UR36][R4.64] ;  /* 0x0000002404117981 */ /* 0x000162000c1e1900 */
[----:B------:R-:W-:Y:S05]  /*14170*/  BRA `(.L_x_28896) ;  /* 0x0000000000047947 */ /* 0x000fea0003800000 */
.L_x_28919:
[----:B------:R0:W5:Y:S02]  /*14180*/  LDG.E R17, desc[UR36][R4.64] ;  /* 0x0000002404117981 */ /* 0x000164000c1e1900 */
.L_x_28896:
        /* <DEDUP_REMOVED lines=17> */
.L_x_28927:
[----:B------:R0:W5:Y:S01]  /*142a0*/  LDG.E.U8 R16, desc[UR36][R4.64] ;  /* 0x0000002404107981 */ /* 0x000162000c1e1100 */
[----:B------:R-:W-:Y:S05]  /*142b0*/  BRA `(.L_x_28929) ;  /* 0x0000000c00347947 */ /* 0x000fea0003800000 */
.L_x_28926:
        /* <DEDUP_REMOVED lines=8> */
.L_x_28931:
[----:B------:R1:W5:Y:S01]  /*14340*/  LDG.E R16, desc[UR36][R4.64] ;  /* 0x0000002404107981 */ /* 0x000362000c1e1900 */
[----:B------:R-:W-:Y:S05]  /*14350*/  BRA `(.L_x_28929) ;  /* 0x0000000c000c7947 */ /* 0x000fea0003800000 */
.L_x_28930:
[----:B------:R0:W5:Y:S01]  /*14360*/  LDG.E.S16 R16, desc[UR36][R4.64] ;  /* 0x0000002404107981 */ /* 0x000162000c1e1700 */
[----:B------:R-:W-:Y:S05]  /*14370*/  BRA `(.L_x_28929) ;  /* 0x0000000c00047947 */ /* 0x000fea0003800000 */
.L_x_28925:
        /* <DEDUP_REMOVED lines=9> */
.L_x_28933:
[----:B------:R-:W2:Y:S02]  /*14410*/  LDG.E.U16 R4, desc[UR36][R4.64] ;  /* 0x0000002404047981 */ /* 0x000ea4000c1e1500 */
[----:B--2---:R-:W-:-:S06]  /*14420*/  HADD2.F32 R16, -RZ, R4.H0_H0 ;  /* 0x20000004ff107230 */ /* 0x004fcc0000004100 */
[----:B------:R-:W0:Y:S01]  /*14430*/  F2I.FTZ.TRUNC.NTZ R16, R16 ;  /* 0x0000001000107305 */ /* 0x000e22000021f100 */
[----:B------:R-:W-:Y:S05]  /*14440*/  BRA `(.L_x_28929) ;  /* 0x0000000800d07947 */ /* 0x000fea0003800000 */
.L_x_28932:
        /* <DEDUP_REMOVED lines=9> */
.L_x_28935:
[----:B------:R-:W2:Y:S02]  /*144e0*/  LDG.E.U16 R4, desc[UR36][R4.64] ;  /* 0x0000002404047981 */ /* 0x000ea4000c1e1500 */
[----:B--2---:R-:W-:-:S06]  /*144f0*/  HADD2.F32 R16, -RZ, R4.H0_H0 ;  /* 0x20000004ff107230 */ /* 0x004fcc0000004100 */
[----:B------:R-:W0:Y:S01]  /*14500*/  F2I.FTZ.TRUNC.NTZ R16, R16 ;  /* 0x0000001000107305 */ /* 0x000e22000021f100 */
[----:B------:R-:W-:Y:S05]  /*14510*/  BRA `(.L_x_28929) ;  /* 0x00000008009c7947 */ /* 0x000fea0003800000 */
.L_x_28934:
[----:B------:R-:W2:Y:S02]  /*14520*/  LDG.E.64 R4, desc[UR36][R4.64] ;  /* 0x0000002404047981 */ /* 0x000ea4000c1e1b00 */
[----:B--2---:R0:W1:Y:S01]  /*14530*/  F2I.F64.TRUNC R16, R4 ;  /* 0x0000000400107311 */ /* 0x004062000030d100 */
[----:B------:R-:W-:Y:S05]  /*14540*/  BRA `(.L_x_28929) ;  /* 0x0000000800907947 */ /* 0x000fea0003800000 */
.L_x_28924:
        /* <DEDUP_REMOVED lines=12> */
.L_x_28938:
[----:B------:R-:W2:Y:S02]  /*14610*/  LDG.E.64 R4, desc[UR36][R4.64] ;  /* 0x0000002404047981 */ /* 0x000ea4000c1e1b00 */
[----:B--2---:R0:W1:Y:S01]  /*14620*/  F2I.F64.TRUNC R16, R4 ;  /* 0x0000000400107311 */ /* 0x004062000030d100 */
[----:B------:R-:W-:Y:S05]  /*14630*/  BRA `(.L_x_28929) ;  /* 0x0000000800547947 */ /* 0x000fea0003800000 */
.L_x_28937:
        /* <DEDUP_REMOVED lines=27> */
.L_x_28940:
        /* <DEDUP_REMOVED lines=14> */
.L_x_28939:
[----:B------:R-:W2:Y:S02]  /*148d0*/  LDG.E.U16 R16, desc[UR36][R4.64] ;  /* 0x0000002404107981 */ /* 0x000ea4000c1e1500 */
[----:B--2---:R-:W-:-:S06]  /*148e0*/  IMAD.U32 R16, R16, 0x10000, RZ ;  /* 0x0001000010107824 */ /* 0x004fcc00078e00ff */
[----:B------:R-:W0:Y:S01]  /*148f0*/  F2I.FTZ.TRUNC.NTZ R16, R16 ;  /* 0x0000001000107305 */ /* 0x000e22000021f100 */
[----:B------:R-:W-:Y:S05]  /*14900*/  BRA `(.L_x_28929) ;  /* 0x0000000400a07947 */ /* 0x000fea0003800000 */
.L_x_28936:
        /* <DEDUP_REMOVED lines=10> */
.L_x_28943:
        /* <DEDUP_REMOVED lines=21> */
.L_x_28947:
[----:B------:R-:W-:Y:S05]  /*14b00*/  BSYNC B1 ;  /* 0x0000000000017941 */ /* 0x000fea0003800000 */
.L_x_28946:
[----:B------:R-:W-:Y:S01]  /*14b10*/  IMAD.SHL.U32 R3, R3, 0x100000, RZ ;  /* 0x0010000003037824 */ /* 0x000fe200078e00ff */
[----:B------:R-:W-:-:S04]  /*14b20*/  LEA R5, R0, 0x3b800000, 0x17 ;  /* 0x3b80000000057811 */ /* 0x000fc800078eb8ff */
[----:B------:R-:W-:-:S07]  /*14b30*/  LOP3.LUT R16, R5, R3, R16, 0xfe, !PT ;  /* 0x0000000305107212 */ /* 0x000fce00078efe10 */
.L_x_28945:
[----:B------:R-:W-:Y:S05]  /*14b40*/  BSYNC B0 ;  /* 0x0000000000007941 */ /* 0x000fea0003800000 */
.L_x_28944:
[----:B------:R-:W0:Y:S01]  /*14b50*/  F2I.FTZ.TRUNC.NTZ R16, R16 ;  /* 0x0000001000107305 */ /* 0x000e22000021f100 */
[----:B------:R-:W-:Y:S05]  /*14b60*/  BRA `(.L_x_28929) ;  /* 0x0000000400087947 */ /* 0x000fea0003800000 */
.L_x_28942:
        /* <DEDUP_REMOVED lines=21> */
.L_x_28951:
[----:B------:R-:W-:Y:S05]  /*14cc0*/  BSYNC B1 ;  /* 0x0000000000017941 */ /* 0x000fea0003800000 */
.L_x_28950:
[----:B------:R-:W-:Y:S01]  /*14cd0*/  IMAD.SHL.U32 R3, R3, 0x200000, RZ ;  /* 0x0020000003037824 */ /* 0x000fe200078e00ff */
[----:B------:R-:W-:-:S04]  /*14ce0*/  LEA R5, R0, 0x37800000, 0x17 ;  /* 0x3780000000057811 */ /* 0x000fc800078eb8ff */
[----:B------:R-:W-:-:S07]  /*14cf0*/  LOP3.LUT R16, R5, R3, R16, 0xfe, !PT ;  /* 0x0000000305107212 */ /* 0x000fce00078efe10 */
.L_x_28949:
[----:B------:R-:W-:Y:S05]  /*14d00*/  BSYNC B0 ;  /* 0x0000000000007941 */ /* 0x000fea0003800000 */
.L_x_28948:
[----:B------:R-:W0:Y:S01]  /*14d10*/  F2I.FTZ.TRUNC.NTZ R16, R16 ;  /* 0x0000001000107305 */ /* 0x000e22000021f100 */
[----:B------:R-:W-:Y:S05]  /*14d20*/  BRA `(.L_x_28929) ;  /* 0x0000000000987947 */ /* 0x000fea0003800000 */
.L_x_28941:
        /* <DEDUP_REMOVED lines=14> */
.L_x_28955:
[----:B------:R-:W-:Y:S05]  /*14e10*/  BSYNC B0 ;  /* 0x0000000000007941 */ /* 0x000fea0003800000 */
.L_x_28954:
[----:B------:R-:W0:Y:S01]  /*14e20*/  F2I.FTZ.TRUNC.NTZ R16, R16 ;  /* 0x0000001000107305 */ /* 0x000e22000021f100 */
[----:B------:R-:W-:Y:S05]  /*14e30*/  BRA `(.L_x_28929) ;  /* 0x0000000000547947 */ /* 0x000fea0003800000 */
.L_x_28928:
        /* <DEDUP_REMOVED lines=17> */
.L_x_28956:
[----:B------:R-:W-:Y:S05]  /*14f50*/  BRA `(.L_x_28929) ;  /* 0x00000000000c7947 */ /* 0x000fea0003800000 */
.L_x_28953:
[----:B------:R0:W5:Y:S01]  /*14f60*/  LDG.E R16, desc[UR36][R4.64] ;  /* 0x0000002404107981 */ /* 0x000162000c1e1900 */
[----:B------:R-:W-:Y:S05]  /*14f70*/  BRA `(.L_x_28929) ;  /* 0x0000000000047947 */ /* 0x000fea0003800000 */
.L_x_28952:
[----:B------:R0:W5:Y:S02]  /*14f80*/  LDG.E R16, desc[UR36][R4.64] ;  /* 0x0000002404107981 */ /* 0x000164000c1e1900 */
.L_x_28929:
        /* <DEDUP_REMOVED lines=23> */
.L_x_28958:
[----:B------:R-:W-:Y:S05]  /*15100*/  BSYNC B7 ;  /* 0x0000000000077941 */ /* 0x000fea0003800000 */
.L_x_28957:
        /* <DEDUP_REMOVED lines=23> */
.L_x_28960:
[----:B------:R-:W-:Y:S05]  /*15280*/  BSYNC B7 ;  /* 0x0000000000077941 */ /* 0x000fea0003800000 */
.L_x_28959:
        /* <DEDUP_REMOVED lines=26> */
.L_x_28962:
[----:B------:R-:W-:Y:S05]  /*15430*/  BSYNC B7 ;  /* 0x0000000000077941 */ /* 0x000fea0003800000 */
.L_x_28961:
        /* <DEDUP_REMOVED lines=16> */
.L_x_28967:
        /* <DEDUP_REMOVED lines=12> */
.L_x_28965:
        /* <DEDUP_REMOVED lines=19> */
.L_x_28966:
[----:B------:R-:W-:Y:S05]  /*15730*/  BSYNC B1 ;  /* 0x0000000000017941 */ /* 0x000fea0003800000 */
.L_x_28964:
        /* <DEDUP_REMOVED lines=19> */
.L_x_28963:
        /* <DEDUP_REMOVED lines=18> */
.L_x_28972:
        /* <DEDUP_REMOVED lines=24> */
.L_x_28971:
[----:B------:R-:W-:Y:S05]  /*15b10*/  BSYNC B8 ;  /* 0x0000000000087941 */ /* 0x000fea0003800000 */
.L_x_28970:
[----:B------:R-:W-:-:S05]  /*15b20*/  IADD3 R16, P0, R16, 0x4, RZ ;  /* 0x0000000410107810 */ /* 0x000fca0007f1e0ff */
[----:B------:R-:W-:Y:S01]  /*15b30*/  IMAD.X R17, RZ, RZ, R17, P0 ;  /* 0x000000ffff117224 */ /* 0x000fe200000e0611 */
[----:B------:R-:W-:-:S04]  /*15b40*/  ISETP.GE.U32.AND P0, PT, R16, R25, PT ;  /* 0x000000191000720c */ /* 0x000fc80003f06070 */
[----:B------:R-:W-:-:S13]  /*15b50*/  ISETP.GE.U32.AND.EX P0, PT, R17, R18, PT, P0 ;  /* 0x000000121100720c */ /* 0x000fda0003f06100 */
[----:B------:R-:W-:Y:S05]  /*15b60*/  @!P0 BRA `(.L_x_28972) ;  /* 0xfffffffc00888947 */ /* 0x000fea000383ffff */
.L_x_28969:
[----:B------:R-:W-:Y:S05]  /*15b70*/  BSYNC B7 ;  /* 0x0000000000077941 */ /* 0x000fea0003800000 */
.L_x_28968:
        /* <DEDUP_REMOVED lines=14> */
.L_x_28976:
[----:B------:R0:W-:Y:S01]  /*15c60*/  STG.E.U8 desc[UR36][R22.64], RZ ;  /* 0x000000ff16007986 */ /* 0x0001e2000c101124 */
[----:B------:R-:W-:Y:S05]  /*15c70*/  BRA `(.L_x_28978) ;  /* 0x00000004008c7947 */ /* 0x000fea0003800000 */
.L_x_28975:
        /* <DEDUP_REMOVED lines=8> */
.L_x_28980:
[----:B------:R0:W-:Y:S01]  /*15d00*/  STG.E desc[UR36][R22.64], RZ ;  /* 0x000000ff16007986 */ /* 0x0001e2000c101924 */
[----:B------:R-:W-:Y:S05]  /*15d10*/  BRA `(.L_x_28978) ;  /* 0x0000000400647947 */ /* 0x000fea0003800000 */
.L_x_28979:
[----:B------:R0:W-:Y:S01]  /*15d20*/  STG.E.U16 desc[UR36][R22.64], RZ ;  /* 0x000000ff16007986 */ /* 0x0001e2000c101524 */
[----:B------:R-:W-:Y:S05]  /*15d30*/  BRA `(.L_x_28978) ;  /* 0x00000004005c7947 */ /* 0x000fea0003800000 */
.L_x_28974:
        /* <DEDUP_REMOVED lines=8> */
.L_x_28982:
[----:B------:R0:W-:Y:S01]  /*15dc0*/  STG.E.U16 desc[UR36][R22.64], RZ ;  /* 0x000000ff16007986 */ /* 0x0001e2000c101524 */
[----:B------:R-:W-:Y:S05]  /*15dd0*/  BRA `(.L_x_28978) ;  /* 0x0000000400347947 */ /* 0x000fea0003800000 */
.L_x_28981:
        /* <DEDUP_REMOVED lines=8> */
.L_x_28984:
[----:B------:R0:W-:Y:S01]  /*15e60*/  STG.E desc[UR36][R22.64], RZ ;  /* 0x000000ff16007986 */ /* 0x0001e2000c101924 */
[----:B------:R-:W-:Y:S05]  /*15e70*/  BRA `(.L_x_28978) ;  /* 0x00000004000c7947 */ /* 0x000fea0003800000 */
.L_x_28983:
[----:B------:R0:W-:Y:S01]  /*15e80*/  STG.E.64 desc[UR36][R22.64], RZ ;  /* 0x000000ff16007986 */ /* 0x0001e2000c101b24 */
[----:B------:R-:W-:Y:S05]  /*15e90*/  BRA `(.L_x_28978) ;  /* 0x0000000400047947 */ /* 0x000fea0003800000 */
.L_x_28973:
        /* <DEDUP_REMOVED lines=10> */
.L_x_28987:
[----:B------:R4:W-:Y:S01]  /*15f40*/  STG.E.128 desc[UR36][R22.64], RZ ;  /* 0x000000ff16007986 */ /* 0x0009e2000c101d24 */
[----:B------:R-:W-:Y:S05]  /*15f50*/  BRA `(.L_x_28978) ;  /* 0x0000000000d47947 */ /* 0x000fea0003800000 */
.L_x_28986:
        /* <DEDUP_REMOVED lines=8> */
.L_x_28989:
[----:B------:R2:W-:Y:S01]  /*15fe0*/  STG.E.U8 desc[UR36][R22.64], RZ ;  /* 0x000000ff16007986 */ /* 0x0005e2000c101124 */
[----:B------:R-:W-:Y:S05]  /*15ff0*/  BRA `(.L_x_28978) ;  /* 0x0000000000ac7947 */ /* 0x000fea0003800000 */
.L_x_28988:
[----:B------:R0:W-:Y:S01]  /*16000*/  STG.E.U16 desc[UR36][R22.64], RZ ;  /* 0x000000ff16007986 */ /* 0x0001e2000c101524 */
[----:B------:R-:W-:Y:S05]  /*16010*/  BRA `(.L_x_28978) ;  /* 0x0000000000a47947 */ /* 0x000fea0003800000 */
.L_x_28985:
        /* <DEDUP_REMOVED lines=10> */
.L_x_28992:
[----:B------:R0:W-:Y:S01]  /*160c0*/  STG.E.U8 desc[UR36][R22.64], RZ ;  /* 0x000000ff16007986 */ /* 0x0001e2000c101124 */
[----:B------:R-:W-:Y:S05]  /*160d0*/  BRA `(.L_x_28978) ;  /* 0x0000000000747947 */ /* 0x000fea0003800000 */
.L_x_28991:
[----:B------:R0:W-:Y:S01]  /*160e0*/  STG.E.U8 desc[UR36][R22.64], RZ ;  /* 0x000000ff16007986 */ /* 0x0001e2000c101124 */
[----:B------:R-:W-:Y:S05]  /*160f0*/  BRA `(.L_x_28978) ;  /* 0x00000000006c7947 */ /* 0x000fea0003800000 */
.L_x_28990:
[----:B------:R-:W-:-:S13]  /*16100*/  ISETP.NE.AND P0, PT, R0, 0x1c, PT ;  /* 0x0000001c0000780c */ /* 0x000fda0003f05270 */
[----:B------:R-:W-:Y:S05]  /*16110*/  @!P0 BRA `(.L_x_28993) ;  /* 0x0000000000608947 */ /* 0x000fea0003800000 */
[----:B------:R-:W-:-:S13]  /*16120*/  ISETP.NE.AND P0, PT, R0, 0x1d, PT ;  /* 0x0000001d0000780c */ /* 0x000fda0003f05270 */
[----:B------:R-:W-:Y:S05]  /*16130*/  @!P0 BRA `(.L_x_28994) ;  /* 0x0000000000508947 */ /* 0x000fea0003800000 */
[----:B------:R-:W-:-:S13]  /*16140*/  ISETP.NE.AND P0, PT, R0, 0x2c, PT ;  /* 0x0000002c0000780c */ /* 0x000fda0003f05270 */
[----:B------:R0:W-:Y:S01]  /*16150*/  @!P0 STG.E.U8 desc[UR36][R22.64], RZ ;  /* 0x000000ff16008986 */ /* 0x0001e2000c101124 */
[----:B------:R-:W-:Y:S05]  /*16160*/  @!P0 BRA `(.L_x_28978) ;  /* 0x0000000000508947 */ /* 0x000fea0003800000 */
.L_x_28977:
        /* <DEDUP_REMOVED lines=16> */
.L_x_28995:
[----:B------:R-:W-:Y:S05]  /*16270*/  BRA `(.L_x_28978) ;  /* 0x00000000000c7947 */ /* 0x000fea0003800000 */
.L_x_28994:
[----:B------:R0:W-:Y:S01]  /*16280*/  STG.E.64 desc[UR36][R22.64], RZ ;  /* 0x000000ff16007986 */ /* 0x0001e2000c101b24 */
[----:B------:R-:W-:Y:S05]  /*16290*/  BRA `(.L_x_28978) ;  /* 0x0000000000047947 */ /* 0x000fea0003800000 */
.L_x_28993:
[----:B------:R0:W-:Y:S02]  /*162a0*/  STG.E desc[UR36][R22.64], RZ ;  /* 0x000000ff16007986 */ /* 0x0001e4000c101924 */
.L_x_28978:
[----:B------:R-:W-:-:S07]  /*162b0*/  VIADD R19, R19, 0x80 ;  /* 0x0000008013137836 */ /* 0x000fce0000000000 */
.L_x_28790:
[----:B------:R-:W-:Y:S05]  /*162c0*/  BSYNC B6 ;  /* 0x0000000000067941 */ /* 0x000fea0003800000 */
.L_x_28789:
        /* <DEDUP_REMOVED lines=459> */
.L_x_28996:
        /* <DEDUP_REMOVED lines=20> */
.L_x_29000:
[----:B------:R0:W5:Y:S01]  /*180c0*/  LDG.E.U8 R22, desc[UR36][R2.64] ;  /* 0x0000002402167981 */ /* 0x000162000c1e1100 */
[----:B------:R-:W-:Y:S05]  /*180d0*/  BRA `(.L_x_29002) ;  /* 0x0000000c00347947 */ /* 0x000fea0003800000 */
.L_x_28999:
        /* <DEDUP_REMOVED lines=8> */
.L_x_29004:
[----:B------:R0:W5:Y:S01]  /*18160*/  LDG.E R22, desc[UR36][R2.64] ;  /* 0x0000002402167981 */ /* 0x000162000c1e1900 */
[----:B------:R-:W-:Y:S05]  /*18170*/  BRA `(.L_x_29002) ;  /* 0x0000000c000c7947 */ /* 0x000fea0003800000 */
.L_x_29003:
[----:B------:R0:W5:Y:S01]  /*18180*/  LDG.E.S16 R22, desc[UR36][R2.64] ;  /* 0x0000002402167981 */ /* 0x000162000c1e1700 */
[----:B------:R-:W-:Y:S05]  /*18190*/  BRA `(.L_x_29002) ;  /* 0x0000000c00047947 */ /* 0x000fea0003800000 */
.L_x_28998:
        /* <DEDUP_REMOVED lines=9> */
.L_x_29006:
[----:B------:R-:W2:Y:S02]  /*18230*/  LDG.E.U16 R2, desc[UR36][R2.64] ;  /* 0x0000002402027981 */ /* 0x000ea4000c1e1500 */
[----:B--2---:R-:W-:-:S06]  /*18240*/  HADD2.F32 R22, -RZ, R2.H0_H0 ;  /* 0x20000002ff167230 */ /* 0x004fcc0000004100 */
[----:B------:R-:W0:Y:S01]  /*18250*/  F2I.FTZ.TRUNC.NTZ R22, R22 ;  /* 0x0000001600167305 */ /* 0x000e22000021f100 */
[----:B------:R-:W-:Y:S05]  /*18260*/  BRA `(.L_x_29002) ;  /* 0x0000000800d07947 */ /* 0x000fea0003800000 */
.L_x_29005:
        /* <DEDUP_REMOVED lines=9> */
.L_x_29008:
[----:B------:R-:W2:Y:S02]  /*18300*/  LDG.E.U16 R2, desc[UR36][R2.64] ;  /* 0x0000002402027981 */ /* 0x000ea4000c1e1500 */
[----:B--2---:R-:W-:-:S06]  /*18310*/  HADD2.F32 R22, -RZ, R2.H0_H0 ;  /* 0x20000002ff167230 */ /* 0x004fcc0000004100 */
[----:B------:R-:W0:Y:S01]  /*18320*/  F2I.FTZ.TRUNC.NTZ R22, R22 ;  /* 0x0000001600167305 */ /* 0x000e22000021f100 */
[----:B------:R-:W-:Y:S05]  /*18330*/  BRA `(.L_x_29002) ;  /* 0x00000008009c7947 */ /* 0x000fea0003800000 */
.L_x_29007:
[----:B------:R-:W2:Y:S02]  /*18340*/  LDG.E.64 R2, desc[UR36][R2.64] ;  /* 0x0000002402027981 */ /* 0x000ea4000c1e1b00 */
[----:B--2---:R0:W1:Y:S01]  /*18350*/  F2I.F64.TRUNC R22, R2 ;  /* 0x0000000200167311 */ /* 0x004062000030d100 */
[----:B------:R-:W-:Y:S05]  /*18360*/  BRA `(.L_x_29002) ;  /* 0x0000000800907947 */ /* 0x000fea0003800000 */
.L_x_28997:
        /* <DEDUP_REMOVED lines=12> */
.L_x_29011:
[----:B------:R-:W2:Y:S02]  /*18430*/  LDG.E.64 R2, desc[UR36][R2.64] ;  /* 0x0000002402027981 */ /* 0x000ea4000c1e1b00 */
[----:B--2---:R0:W1:Y:S01]  /*18440*/  F2I.F64.TRUNC R22, R2 ;  /* 0x0000000200167311 */ /* 0x004062000030d100 */
[----:B------:R-:W-:Y:S05]  /*18450*/  BRA `(.L_x_29002) ;  /* 0x0000000800547947 */ /* 0x000fea0003800000 */
.L_x_29010:
        /* <DEDUP_REMOVED lines=27> */
.L_x_29013:
        /* <DEDUP_REMOVED lines=14> */
.L_x_29012:
[----:B------:R-:W2:Y:S02]  /*186f0*/  LDG.E.U16 R22, desc[UR36][R2.64] ;  /* 0x0000002402167981 */ /* 0x000ea4000c1e1500 */
[----:B--2---:R-:W-:-:S06]  /*18700*/  IMAD.U32 R22, R22, 0x10000, RZ ;  /* 0x0001000016167824 */ /* 0x004fcc00078e00ff */
[----:B------:R-:W0:Y:S01]  /*18710*/  F2I.FTZ.TRUNC.NTZ R22, R22 ;  /* 0x0000001600167305 */ /* 0x000e22000021f100 */
[----:B------:R-:W-:Y:S05]  /*18720*/  BRA `(.L_x_29002) ;  /* 0x0000000400a07947 */ /* 0x000fea0003800000 */
.L_x_29009:
        /* <DEDUP_REMOVED lines=10> */
.L_x_29016:
        /* <DEDUP_REMOVED lines=21> */
.L_x_29020:
[----:B------:R-:W-:Y:S05]  /*18920*/  BSYNC B1 ;  /* 0x0000000000017941 */ /* 0x000fea0003800000 */
.L_x_29019:
[----:B------:R-:W-:Y:S01]  /*18930*/  IMAD.SHL.U32 R2, R2, 0x100000, RZ ;  /* 0x0010000002027824 */ /* 0x000fe200078e00ff */
[----:B------:R-:W-:-:S04]  /*18940*/  LEA R3, R0, 0x3b800000, 0x17 ;  /* 0x3b80000000037811 */ /* 0x000fc800078eb8ff */
[----:B------:R-:W-:-:S07]  /*18950*/  LOP3.LUT R22, R3, R2, R22, 0xfe, !PT ;  /* 0x0000000203167212 */ /* 0x000fce00078efe16 */
.L_x_29018:
[----:B------:R-:W-:Y:S05]  /*18960*/  BSYNC B0 ;  /* 0x0000000000007941 */ /* 0x000fea0003800000 */
.L_x_29017:
[----:B------:R-:W0:Y:S01]  /*18970*/  F2I.FTZ.TRUNC.NTZ R22, R22 ;  /* 0x0000001600167305 */ /* 0x000e22000021f100 */
[----:B------:R-:W-:Y:S05]  /*18980*/  BRA `(.L_x_29002) ;  /* 0x0000000400087947 */ /* 0x000fea0003800000 */
.L_x_29015:
        /* <DEDUP_REMOVED lines=21> */
.L_x_29024:
[----:B------:R-:W-:Y:S05]  /*18ae0*/  BSYNC B1 ;  /* 0x0000000000017941 */ /* 0x000fea0003800000 */
.L_x_29023:
[----:B------:R-:W-:Y:S01]  /*18af0*/  IMAD.SHL.U32 R2, R2, 0x200000, RZ ;  /* 0x0020000002027824 */ /* 0x000fe200078e00ff */
[----:B------:R-:W-:-:S04]  /*18b00*/  LEA R3, R0, 0x37800000, 0x17 ;  /* 0x3780000000037811 */ /* 0x000fc800078eb8ff */
[----:B------:R-:W-:-:S07]  /*18b10*/  LOP3.LUT R22, R3, R2, R22, 0xfe, !PT ;  /* 0x0000000203167212 */ /* 0x000fce00078efe16 */
.L_x_29022:
[----:B------:R-:W-:Y:S05]  /*18b20*/  BSYNC B0 ;  /* 0x0000000000007941 */ /* 0x000fea0003800000 */
.L_x_29021:
[----:B------:R-:W0:Y:S01]  /*18b30*/  F2I.FTZ.TRUNC.NTZ R22, R22 ;  /* 0x0000001600167305 */ /* 0x000e22000021f100 */
[----:B------:R-:W-:Y:S05]  /*18b40*/  BRA `(.L_x_29002) ;  /* 0x0000000000987947 */ /* 0x000fea0003800000 */
.L_x_29014:
        /* <DEDUP_REMOVED lines=14> */
.L_x_29028:
[----:B------:R-:W-:Y:S05]  /*18c30*/  BSYNC B0 ;  /* 0x0000000000007941 */ /* 0x000fea0003800000 */
.L_x_29027:
[----:B------:R-:W0:Y:S01]  /*18c40*/  F2I.FTZ.TRUNC.NTZ R22, R22 ;  /* 0x0000001600167305 */ /* 0x000e22000021f100 */
[----:B------:R-:W-:Y:S05]  /*18c50*/  BRA `(.L_x_29002) ;  /* 0x0000000000547947 */ /* 0x000fea0003800000 */
.L_x_29001:
        /* <DEDUP_REMOVED lines=17> */
.L_x_29029:
[----:B------:R-:W-:Y:S05]  /*18d70*/  BRA `(.L_x_29002) ;  /* 0x00000000000c7947 */ /* 0x000fea0003800000 */
.L_x_29026:
[----:B------:R0:W5:Y:S01]  /*18d80*/  LDG.E R22, desc[UR36][R2.64] ;  /* 0x0000002402167981 */ /* 0x000162000c1e1900 */
[----:B------:R-:W-:Y:S05]  /*18d90*/  BRA `(.L_x_29002) ;  /* 0x0000000000047947 */ /* 0x000fea0003800000 */
.L_x_29025:
[----:B------:R0:W5:Y:S02]  /*18da0*/  LDG.E R22, desc[UR36][R2.64] ;  /* 0x0000002402167981 */ /* 0x000164000c1e1900 */
.L_x_29002:
        /* <DEDUP_REMOVED lines=17> */
.L_x_29033:
[----:B------:R0:W5:Y:S01]  /*18ec0*/  LDG.E.U8 R23, desc[UR36][R2.64] ;  /* 0x0000002402177981 */ /* 0x000162000c1e1100 */
[----:B------:R-:W-:Y:S05]  /*18ed0*/  BRA `(.L_x_29035) ;  /* 0x0000000c00347947 */ /* 0x000fea0003800000 */
.L_x_29032:
        /* <DEDUP_REMOVED lines=8> */
.L_x_29037:
[----:B------:R0:W5:Y:S01]  /*18f60*/  LDG.E R23, desc[UR36][R2.64] ;  /* 0x0000002402177981 */ /* 0x000162000c1e1900 */
[----:B------:R-:W-:Y:S05]  /*18f70*/  BRA `(.L_x_29035) ;  /* 0x0000000c000c7947 */ /* 0x000fea0003800000 */
.L_x_29036:
[----:B------:R0:W5:Y:S01]  /*18f80*/  LDG.E.S16 R23, desc[UR36][R2.64] ;  /* 0x0000002402177981 */ /* 0x000162000c1e1700 */
[----:B------:R-:W-:Y:S05]  /*18f90*/  BRA `(.L_x_29035) ;  /* 0x0000000c00047947 */ /* 0x000fea0003800000 */
.L_x_29031:
        /* <DEDUP_REMOVED lines=9> */
.L_x_29039:
[----:B------:R-:W2:Y:S02]  /*19030*/  LDG.E.U16 R2, desc[UR36][R2.64] ;  /* 0x0000002402027981 */ /* 0x000ea4000c1e1500 */
[----:B--2---:R-:W-:-:S06]  /*19040*/  HADD2.F32 R23, -RZ, R2.H0_H0 ;  /* 0x20000002ff177230 */ /* 0x004fcc0000004100 */
[----:B------:R-:W0:Y:S01]  /*19050*/  F2I.FTZ.TRUNC.NTZ R23, R23 ;  /* 0x0000001700177305 */ /* 0x000e22000021f100 */
[----:B------:R-:W-:Y:S05]  /*19060*/  BRA `(.L_x_29035) ;  /* 0x0000000800d07947 */ /* 0x000fea0003800000 */
.L_x_29038:
        /* <DEDUP_REMOVED lines=9> */
.L_x_29041:
[----:B------:R-:W2:Y:S02]  /*19100*/  LDG.E.U16 R2, desc[UR36][R2.64] ;  /* 0x0000002402027981 */ /* 0x000ea4000c1e1500 */
[----:B--2---:R-:W-:-:S06]  /*19110*/  HADD2.F32 R23, -RZ, R2.H0_H0 ;  /* 0x20000002ff177230 */ /* 0x004fcc0000004100 */
[----:B------:R-:W0:Y:S01]  /*19120*/  F2I.FTZ.TRUNC.NTZ R23, R23 ;  /* 0x0000001700177305 */ /* 0x000e22000021f100 */
[----:B------:R-:W-:Y:S05]  /*19130*/  BRA `(.L_x_29035) ;  /* 0x00000008009c7947 */ /* 0x000fea0003800000 */
.L_x_29040:
[----:B------:R-:W2:Y:S02]  /*19140*/  LDG.E.64 R2, desc[UR36][R2.64] ;  /* 0x0000002402027981 */ /* 0x000ea4000c1e1b00 */
[----:B--2---:R0:W2:Y:S01]  /*19150*/  F2I.F64.TRUNC R23, R2 ;  /* 0x0000000200177311 */ /* 0x0040a2000030d100 */
[----:B------:R-:W-:Y:S05]  /*19160*/  BRA `(.L_x_29035) ;  /* 0x0000000800907947 */ /* 0x000fea0003800000 */
.L_x_29030:
        /* <DEDUP_REMOVED lines=12> */
.L_x_29044:
[----:B------:R-:W2:Y:S02]  /*19230*/  LDG.E.64 R2, desc[UR36][R2.64] ;  /* 0x0000002402027981 */ /* 0x000ea4000c1e1b00 */
[----:B--2---:R0:W2:Y:S01]  /*19240*/  F2I.F64.TRUNC R23, R2 ;  /* 0x0000000200177311 */ /* 0x0040a2000030d100 */
[----:B------:R-:W-:Y:S05]  /*19250*/  BRA `(.L_x_29035) ;  /* 0x0000000800547947 */ /* 0x000fea0003800000 */
.L_x_29043:
        /* <DEDUP_REMOVED lines=27> */
.L_x_29046:
        /* <DEDUP_REMOVED lines=14> */
.L_x_29045:
[----:B------:R-:W2:Y:S02]  /*194f0*/  LDG.E.U16 R23, desc[UR36][R2.64] ;  /* 0x0000002402177981 */ /* 0x000ea4000c1e1500 */
[----:B--2---:R-:W-:-:S06]  /*19500*/  IMAD.U32 R23, R23, 0x10000, RZ ;  /* 0x0001000017177824 */ /* 0x004fcc00078e00ff */
[----:B------:R-:W0:Y:S01]  /*19510*/  F2I.FTZ.TRUNC.NTZ R23, R23 ;  /* 0x0000001700177305 */ /* 0x000e22000021f100 */
[----:B------:R-:W-:Y:S05]  /*19520*/  BRA `(.L_x_29035) ;  /* 0x0000000400a07947 */ /* 0x000fea0003800000 */
.L_x_29042:
        /* <DEDUP_REMOVED lines=10> */
.L_x_29049:
        /* <DEDUP_REMOVED lines=21> */
.L_x_29053:
[----:B------:R-:W-:Y:S05]  /*19720*/  BSYNC B1 ;  /* 0x0000000000017941 */ /* 0x000fea0003800000 */
.L_x_29052:
[----:B------:R-:W-:Y:S01]  /*19730*/  IMAD.SHL.U32 R2, R2, 0x100000, RZ ;  /* 0x0010000002027824 */ /* 0x000fe200078e00ff */
[----:B------:R-:W-:-:S04]  /*19740*/  LEA R0, R0, 0x3b800000, 0x17 ;  /* 0x3b80000000007811 */ /* 0x000fc800078eb8ff */
[----:B------:R-:W-:-:S07]  /*19750*/  LOP3.LUT R23, R0, R2, R23, 0xfe, !PT ;  /* 0x0000000200177212 */ /* 0x000fce00078efe17 */
.L_x_29051:
[----:B------:R-:W-:Y:S05]  /*19760*/  BSYNC B0 ;  /* 0x0000000000007941 */ /* 0x000fea0003800000 */
.L_x_29050:
[----:B------:R-:W0:Y:S01]  /*19770*/  F2I.FTZ.TRUNC.NTZ R23, R23 ;  /* 0x0000001700177305 */ /* 0x000e22000021f100 */
[----:B------:R-:W-:Y:S05]  /*19780*/  BRA `(.L_x_29035) ;  /* 0x0000000400087947 */ /* 0x000fea0003800000 */
.L_x_29048:
        /* <DEDUP_REMOVED lines=21> */
.L_x_29057:
[----:B------:R-:W-:Y:S05]  /*198e0*/  BSYNC B1 ;  /* 0x0000000000017941 */ /* 0x000fea0003800000 */
.L_x_29056:
[----:B------:R-:W-:Y:S01]  /*198f0*/  IMAD.SHL.U32 R2, R2, 0x200000, RZ ;  /* 0x0020000002027824 */ /* 0x000fe200078e00ff */
[----:B------:R-:W-:-:S04]  /*19900*/  LEA R0, R0, 0x37800000, 0x17 ;  /* 0x3780000000007811 */ /* 0x000fc800078eb8ff */
[----:B------:R-:W-:-:S07]  /*19910*/  LOP3.LUT R23, R0, R2, R23, 0xfe, !PT ;  /* 0x0000000200177212 */ /* 0x000fce00078efe17 */
.L_x_29055:
[----:B------:R-:W-:Y:S05]  /*19920*/  BSYNC B0 ;  /* 0x0000000000007941 */ /* 0x000fea0003800000 */
.L_x_29054:
[----:B------:R-:W0:Y:S01]  /*19930*/  F2I.FTZ.TRUNC.NTZ R23, R23 ;  /* 0x0000001700177305 */ /* 0x000e22000021f100 */
[----:B------:R-:W-:Y:S05]  /*19940*/  BRA `(.L_x_29035) ;  /* 0x0000000000987947 */ /* 0x000fea0003800000 */
.L_x_29047:
        /* <DEDUP_REMOVED lines=14> */
.L_x_29061:
[----:B------:R-:W-:Y:S05]  /*19a30*/  BSYNC B0 ;  /* 0x0000000000007941 */ /* 0x000fea0003800000 */
.L_x_29060:
[----:B------:R-:W0:Y:S01]  /*19a40*/  F2I.FTZ.TRUNC.NTZ R23, R23 ;  /* 0x0000001700177305 */ /* 0x000e22000021f100 */
[----:B------:R-:W-:Y:S05]  /*19a50*/  BRA `(.L_x_29035) ;  /* 0x0000000000547947 */ /* 0x000fea0003800000 */
.L_x_29034:
        /* <DEDUP_REMOVED lines=17> */
.L_x_29062:
[----:B------:R-:W-:Y:S05]  /*19b70*/  BRA `(.L_x_29035) ;  /* 0x00000000000c7947 */ /* 0x000fea0003800000 */
.L_x_29059:
[----:B------:R0:W5:Y:S01]  /*19b80*/  LDG.E R23, desc[UR36][R2.64] ;  /* 0x0000002402177981 */ /* 0x000162000c1e1900 */
[----:B------:R-:W-:Y:S05]  /*19b90*/  BRA `(.L_x_29035) ;  /* 0x0000000000047947 */ /* 0x000fea0003800000 */
.L_x_29058:
[----:B------:R0:W5:Y:S02]  /*19ba0*/  LDG.E R23, desc[UR36][R2.64] ;  /* 0x0000002402177981 */ /* 0x000164000c1e1900 */
.L_x_29035:
        /* <DEDUP_REMOVED lines=17> */
.L_x_29066:
[----:B------:R0:W5:Y:S01]  /*19cc0*/  LDG.E.U8 R2, desc[UR36][R24.64] ;  /* 0x0000002418027981 */ /* 0x000162000c1e1100 */
[----:B------:R-:W-:Y:S05]  /*19cd0*/  BRA `(.L_x_29068) ;  /* 0x0000000c00347947 */ /* 0x000fea0003800000 */
.L_x_29065:
        /* <DEDUP_REMOVED lines=8> */
.L_x_29070:
[----:B------:R0:W5:Y:S01]  /*19d60*/  LDG.E R2, desc[UR36][R24.64] ;  /* 0x0000002418027981 */ /* 0x000162000c1e1900 */
[----:B------:R-:W-:Y:S05]  /*19d70*/  BRA `(.L_x_29068) ;  /* 0x0000000c000c7947 */ /* 0x000fea0003800000 */
.L_x_29069:
[----:B------:R0:W5:Y:S01]  /*19d80*/  LDG.E.S16 R2, desc[UR36][R24.64] ;  /* 0x0000002418027981 */ /* 0x000162000c1e1700 */
[----:B------:R-:W-:Y:S05]  /*19d90*/  BRA `(.L_x_29068) ;  /* 0x0000000c00047947 */ /* 0x000fea0003800000 */
.L_x_29064:
        /* <DEDUP_REMOVED lines=9> */
.L_x_29072:
[----:B------:R-:W2:Y:S02]  /*19e30*/  LDG.E.U16 R24, desc[UR36][R24.64] ;  /* 0x0000002418187981 */ /* 0x000ea4000c1e1500 */
[----:B--2---:R-:W-:-:S06]  /*19e40*/  HADD2.F32 R2, -RZ, R24.H0_H0 ;  /* 0x20000018ff027230 */ /* 0x004fcc0000004100 */
[----:B------:R-:W0:Y:S01]  /*19e50*/  F2I.FTZ.TRUNC.NTZ R2, R2 ;  /* 0x0000000200027305 */ /* 0x000e22000021f100 */
[----:B------:R-:W-:Y:S05]  /*19e60*/  BRA `(.L_x_29068) ;  /* 0x0000000800d07947 */ /* 0x000fea0003800000 */
.L_x_29071:
        /* <DEDUP_REMOVED lines=9> */
.L_x_29074:
[----:B------:R-:W2:Y:S02]  /*19f00*/  LDG.E.U16 R24, desc[UR36][R24.64] ;  /* 0x0000002418187981 */ /* 0x000ea4000c1e1500 */
[----:B--2---:R-:W-:-:S06]  /*19f10*/  HADD2.F32 R2, -RZ, R24.H0_H0 ;  /* 0x20000018ff027230 */ /* 0x004fcc0000004100 */
[----:B------:R-:W0:Y:S01]  /*19f20*/  F2I.FTZ.TRUNC.NTZ R2, R2 ;  /* 0x0000000200027305 */ /* 0x000e22000021f100 */
[----:B------:R-:W-:Y:S05]  /*19f30*/  BRA `(.L_x_29068) ;  /* 0x00000008009c7947 */ /* 0x000fea0003800000 */
.L_x_29073:
[----:B------:R-:W2:Y:S02]  /*19f40*/  LDG.E.64 R2, desc[UR36][R24.64] ;  /* 0x0000002418027981 */ /* 0x000ea4000c1e1b00 */
[----:B--2---:R0:W2:Y:S01]  /*19f50*/  F2I.F64.TRUNC R2, R2 ;  /* 0x0000000200027311 */ /* 0x0040a2000030d100 */
[----:B------:R-:W-:Y:S05]  /*19f60*/  BRA `(.L_x_29068) ;  /* 0x0000000800907947 */ /* 0x000fea0003800000 */
.L_x_29063:
        /* <DEDUP_REMOVED lines=12> */
.L_x_29077:
[----:B------:R-:W2:Y:S02]  /*1a030*/  LDG.E.64 R2, desc[UR36][R24.64] ;  /* 0x0000002418027981 */ /* 0x000ea4000c1e1b00 */
[----:B--2---:R0:W2:Y:S01]  /*1a040*/  F2I.F64.TRUNC R2, R2 ;  /* 0x0000000200027311 */ /* 0x0040a2000030d100 */
[----:B------:R-:W-:Y:S05]  /*1a050*/  BRA `(.L_x_29068) ;  /* 0x0000000800547947 */ /* 0x000fea0003800000 */
.L_x_29076:
        /* <DEDUP_REMOVED lines=27> */
.L_x_29079:
        /* <DEDUP_REMOVED lines=14> */
.L_x_29078:
[----:B------:R-:W2:Y:S02]  /*1a2f0*/  LDG.E.U16 R2, desc[UR36][R24.64] ;  /* 0x0000002418027981 */ /* 0x000ea4000c1e1500 */
[----:B--2---:R-:W-:-:S06]  /*1a300*/  IMAD.U32 R2, R2, 0x10000, RZ ;  /* 0x0001000002027824 */ /* 0x004fcc00078e00ff */
[----:B------:R-:W0:Y:S01]  /*1a310*/  F2I.FTZ.TRUNC.NTZ R2, R2 ;  /* 0x0000000200027305 */ /* 0x000e22000021f100 */
[----:B------:R-:W-:Y:S05]  /*1a320*/  BRA `(.L_x_29068) ;  /* 0x0000000400a07947 */ /* 0x000fea0003800000 */
.L_x_29075:
        /* <DEDUP_REMOVED lines=10> */
.L_x_29082:
        /* <DEDUP_REMOVED lines=21> */
.L_x_29086:
[----:B------:R-:W-:Y:S05]  /*1a520*/  BSYNC B1 ;  /* 0x0000000000017941 */ /* 0x000fea0003800000 */
.L_x_29085:
[----:B------:R-:W-:Y:S01]  /*1a530*/  IMAD.SHL.U32 R2, R2, 0x100000, RZ ;  /* 0x0010000002027824 */ /* 0x000fe200078e00ff */
[----:B------:R-:W-:-:S04]  /*1a540*/  LEA R3, R0, 0x3b800000, 0x17 ;  /* 0x3b80000000037811 */ /* 0x000fc800078eb8ff */
[----:B------:R-:W-:-:S07]  /*1a550*/  LOP3.LUT R2, R3, R2, R4, 0xfe, !PT ;  /* 0x0000000203027212 */ /* 0x000fce00078efe04 */
.L_x_29084:
[----:B------:R-:W-:Y:S05]  /*1a560*/  BSYNC B0 ;  /* 0x0000000000007941 */ /* 0x000fea0003800000 */
.L_x_29083:
[----:B------:R-:W0:Y:S01]  /*1a570*/  F2I.FTZ.TRUNC.NTZ R2, R2 ;  /* 0x0000000200027305 */ /* 0x000e22000021f100 */
[----:B------:R-:W-:Y:S05]  /*1a580*/  BRA `(.L_x_29068) ;  /* 0x0000000400087947 */ /* 0x000fea0003800000 */
.L_x_29081:
        /* <DEDUP_REMOVED lines=21> */
.L_x_29090:
[----:B------:R-:W-:Y:S05]  /*1a6e0*/  BSYNC B1 ;  /* 0x0000000000017941 */ /* 0x000fea0003800000 */
.L_x_29089:
[----:B------:R-:W-:Y:S01]  /*1a6f0*/  IMAD.SHL.U32 R2, R2, 0x200000, RZ ;  /* 0x0020000002027824 */ /* 0x000fe200078e00ff */
[----:B------:R-:W-:-:S04]  /*1a700*/  LEA R3, R0, 0x37800000, 0x17 ;  /* 0x3780000000037811 */ /* 0x000fc800078eb8ff */
[----:B------:R-:W-:-:S07]  /*1a710*/  LOP3.LUT R2, R3, R2, R4, 0xfe, !PT ;  /* 0x0000000203027212 */ /* 0x000fce00078efe04 */
.L_x_29088:
[----:B------:R-:W-:Y:S05]  /*1a720*/  BSYNC B0 ;  /* 0x0000000000007941 */ /* 0x000fea0003800000 */
.L_x_29087:
[----:B------:R-:W0:Y:S01]  /*1a730*/  F2I.FTZ.TRUNC.NTZ R2, R2 ;  /* 0x0000000200027305 */ /* 0x000e22000021f100 */
[----:B------:R-:W-:Y:S05]  /*1a740*/  BRA `(.L_x_29068) ;  /* 0x0000000000987947 */ /* 0x000fea0003800000 */
.L_x_29080:
        /* <DEDUP_REMOVED lines=14> */
.L_x_29094:
[----:B------:R-:W-:Y:S05]  /*1a830*/  BSYNC B0 ;  /* 0x0000000000007941 */ /* 0x000fea0003800000 */
.L_x_29093:
[----:B------:R-:W0:Y:S01]  /*1a840*/  F2I.FTZ.TRUNC.NTZ R2, R2 ;  /* 0x0000000200027305 */ /* 0x000e22000021f100 */
[----:B------:R-:W-:Y:S05]  /*1a850*/  BRA `(.L_x_29068) ;  /* 0x0000000000547947 */ /* 0x000fea0003800000 */
.L_x_29067:
        /* <DEDUP_REMOVED lines=17> */
.L_x_29095:
[----:B------:R-:W-:Y:S05]  /*1a970*/  BRA `(.L_x_29068) ;  /* 0x00000000000c7947 */ /* 0x000fea0003800000 */
.L_x_29092:
[----:B------:R0:W5:Y:S01]  /*1a980*/  LDG.E R2, desc[UR36][R24.64] ;  /* 0x0000002418027981 */ /* 0x000162000c1e1900 */
[----:B------:R-:W-:Y:S05]  /*1a990*/  BRA `(.L_x_29068) ;  /* 0x0000000000047947 */ /* 0x000fea0003800000 */
.L_x_29091:
[----:B------:R0:W5:Y:S02]  /*1a9a0*/  LDG.E R2, desc[UR36][R24.64] ;  /* 0x0000002418027981 */ /* 0x000164000c1e1900 */
.L_x_29068:
        /* <DEDUP_REMOVED lines=17> */
.L_x_29099:
[----:B------:R0:W5:Y:S01]  /*1aac0*/  LDG.E.U8 R17, desc[UR36][R4.64] ;  /* 0x0000002404117981 */ /* 0x000162000c1e1100 */
[----:B------:R-:W-:Y:S05]  /*1aad0*/  BRA `(.L_x_29101) ;  /* 0x0000000c00347947 */ /* 0x000fea0003800000 */
.L_x_29098:
        /* <DEDUP_REMOVED lines=8> */
.L_x_29103:
[----:B------:R0:W5:Y:S01]  /*1ab60*/  LDG.E R17, desc[UR36][R4.64] ;  /* 0x0000002404117981 */ /* 0x000162000c1e1900 */
[----:B------:R-:W-:Y:S05]  /*1ab70*/  BRA `(.L_x_29101) ;  /* 0x0000000c000c7947 */ /* 0x000fea0003800000 */
.L_x_29102:
[----:B------:R0:W5:Y:S01]  /*1ab80*/  LDG.E.S16 R17, desc[UR36][R4.64] ;  /* 0x0000002404117981 */ /* 0x000162000c1e1700 */
[----:B------:R-:W-:Y:S05]  /*1ab90*/  BRA `(.L_x_29101) ;  /* 0x0000000c00047947 */ /* 0x000fea0003800000 */
.L_x_29097:
        /* <DEDUP_REMOVED lines=9> */
.L_x_29105:
[----:B------:R-:W4:Y:S02]  /*1ac30*/  LDG.E.U16 R4, desc[UR36][R4.64] ;  /* 0x0000002404047981 */ /* 0x000f24000c1e1500 */
[----:B----4-:R-:W-:-:S06]  /*1ac40*/  HADD2.F32 R17, -RZ, R4.H0_H0 ;  /* 0x20000004ff117230 */ /* 0x010fcc0000004100 */
[----:B------:R-:W0:Y:S01]  /*1ac50*/  F2I.FTZ.TRUNC.NTZ R17, R17 ;  /* 0x0000001100117305 */ /* 0x000e22000021f100 */
[----:B------:R-:W-:Y:S05]  /*1ac60*/  BRA `(.L_x_29101) ;  /* 0x0000000800d07947 */ /* 0x000fea0003800000 */
.L_x_29104:
        /* <DEDUP_REMOVED lines=9> */
.L_x_29107:
[----:B------:R-:W4:Y:S02]  /*1ad00*/  LDG.E.U16 R4, desc[UR36][R4.64] ;  /* 0x0000002404047981 */ /* 0x000f24000c1e1500 */
[----:B----4-:R-:W-:-:S06]  /*1ad10*/  HADD2.F32 R17, -RZ, R4.H0_H0 ;  /* 0x20000004ff117230 */ /* 0x010fcc0000004100 */
[----:B------:R-:W0:Y:S01]  /*1ad20*/  F2I.FTZ.TRUNC.NTZ R17, R17 ;  /* 0x0000001100117305 */ /* 0x000e22000021f100 */
[----:B------:R-:W-:Y:S05]  /*1ad30*/  BRA `(.L_x_29101) ;  /* 0x00000008009c7947 */ /* 0x000fea0003800000 */
.L_x_29106:
[----:B------:R-:W4:Y:S02]  /*1ad40*/  LDG.E.64 R4, desc[UR36][R4.64] ;  /* 0x0000002404047981 */ /* 0x000f24000c1e1b00 */
[----:B----4-:R0:W4:Y:S01]  /*1ad50*/  F2I.F64.TRUNC R17, R4 ;  /* 0x0000000400117311 */ /* 0x010122000030d100 */
[----:B------:R-:W-:Y:S05]  /*1ad60*/  BRA `(.L_x_29101) ;  /* 0x0000000800907947 */ /* 0x000fea0003800000 */
.L_x_29096:
        /* <DEDUP_REMOVED lines=12> */
.L_x_29110:
[----:B------:R-:W4:Y:S02]  /*1ae30*/  LDG.E.64 R4, desc[UR36][R4.64] ;  /* 0x0000002404047981 */ /* 0x000f24000c1e1b00 */
[----:B----4-:R0:W4:Y:S01]  /*1ae40*/  F2I.F64.TRUNC R17, R4 ;  /* 0x0000000400117311 */ /* 0x010122000030d100 */
[----:B------:R-:W-:Y:S05]  /*1ae50*/  BRA `(.L_x_29101) ;  /* 0x0000000800547947 */ /* 0x000fea0003800000 */
.L_x_29109:
        /* <DEDUP_REMOVED lines=27> */
.L_x_29112:
        /* <DEDUP_REMOVED lines=14> */
.L_x_29111:
[----:B------:R-:W4:Y:S02]  /*1b0f0*/  LDG.E.U16 R17, desc[UR36][R4.64] ;  /* 0x0000002404117981 */ /* 0x000f24000c1e1500 */
[----:B----4-:R-:W-:-:S06]  /*1b100*/  IMAD.U32 R17, R17, 0x10000, RZ ;  /* 0x0001000011117824 */ /* 0x010fcc00078e00ff */
[----:B------:R-:W0:Y:S01]  /*1b110*/  F2I.FTZ.TRUNC.NTZ R17, R17 ;  /* 0x0000001100117305 */ /* 0x000e22000021f100 */
[----:B------:R-:W-:Y:S05]  /*1b120*/  BRA `(.L_x_29101) ;  /* 0x0000000400a07947 */ /* 0x000fea0003800000 */
.L_x_29108:
        /* <DEDUP_REMOVED lines=10> */
.L_x_29115:
        /* <DEDUP_REMOVED lines=21> */
.L_x_29119:
[----:B------:R-:W-:Y:S05]  /*1b320*/  BSYNC B1 ;  /* 0x0000000000017941 */ /* 0x000fea0003800000 */
.L_x_29118:
[----:B------:R-:W-:Y:S01]  /*1b330*/  IMAD.SHL.U32 R3, R3, 0x100000, RZ ;  /* 0x0010000003037824 */ /* 0x000fe200078e00ff */
[----:B------:R-:W-:-:S04]  /*1b340*/  LEA R0, R0, 0x3b800000, 0x17 ;  /* 0x3b80000000007811 */ /* 0x000fc800078eb8ff */
[----:B------:R-:W-:-:S07]  /*1b350*/  LOP3.LUT R17, R0, R3, R17, 0xfe, !PT ;  /* 0x0000000300117212 */ /* 0x000fce00078efe11 */
.L_x_29117:
[----:B------:R-:W-:Y:S05]  /*1b360*/  BSYNC B0 ;  /* 0x0000000000007941 */ /* 0x000fea0003800000 */
.L_x_29116:
[----:B------:R-:W0:Y:S01]  /*1b370*/  F2I.FTZ.TRUNC.NTZ R17, R17 ;  /* 0x0000001100117305 */ /* 0x000e22000021f100 */
[----:B------:R-:W-:Y:S05]  /*1b380*/  BRA `(.L_x_29101) ;  /* 0x0000000400087947 */ /* 0x000fea0003800000 */
.L_x_29114:
        /* <DEDUP_REMOVED lines=21> */
.L_x_29123:
[----:B------:R-:W-:Y:S05]  /*1b4e0*/  BSYNC B1 ;  /* 0x0000000000017941 */ /* 0x000fea0003800000 */
.L_x_29122:
[----:B------:R-:W-:Y:S01]  /*1b4f0*/  IMAD.SHL.U32 R3, R3, 0x200000, RZ ;  /* 0x0020000003037824 */ /* 0x000fe200078e00ff */
[----:B------:R-:W-:-:S04]  /*1b500*/  LEA R0, R0, 0x37800000, 0x17 ;  /* 0x3780000000007811 */ /* 0x000fc800078eb8ff */
[----:B------:R-:W-:-:S07]  /*1b510*/  LOP3.LUT R17, R0, R3, R17, 0xfe, !PT ;  /* 0x0000000300117212 */ /* 0x000fce00078efe11 */
.L_x_29121:
[----:B------:R-:W-:Y:S05]  /*1b520*/  BSYNC B0 ;  /* 0x0000000000007941 */ /* 0x000fea0003800000 */
.L_x_29120:
[----:B------:R-:W0:Y:S01]  /*1b530*/  F2I.FTZ.TRUNC.NTZ R17, R17 ;  /* 0x0000001100117305 */ /* 0x000e22000021f100 */
[----:B------:R-:W-:Y:S05]  /*1b540*/  BRA `(.L_x_29101) ;  /* 0x0000000000987947 */ /* 0x000fea0003800000 */
.L_x_29113:
        /* <DEDUP_REMOVED lines=14> */
.L_x_29127:
[----:B------:R-:W-:Y:S05]  /*1b630*/  BSYNC B0 ;  /* 0x0000000000007941 */ /* 0x000fea0003800000 */
.L_x_29126:
[----:B------:R-:W0:Y:S01]  /*1b640*/  F2I.FTZ.TRUNC.NTZ R17, R17 ;  /* 0x0000001100117305 */ /* 0x000e22000021f100 */
[----:B------:R-:W-:Y:S05]  /*1b650*/  BRA `(.L_x_29101) ;  /* 0x0000000000547947 */ /* 0x000fea0003800000 */
.L_x_29100:
        /* <DEDUP_REMOVED lines=17> */
.L_x_29128:
[----:B------:R-:W-:Y:S05]  /*1b770*/  BRA `(.L_x_29101) ;  /* 0x00000000000c7947 */ /* 0x000fea0003800000 */
.L_x_29125:
[----:B------:R0:W5:Y:S01]  /*1b780*/  LDG.E R17, desc[UR36][R4.64] ;  /* 0x0000002404117981 */ /* 0x000162000c1e1900 */
[----:B------:R-:W-:Y:S05]  /*1b790*/  BRA `(.L_x_29101) ;  /* 0x0000000000047947 */ /* 0x000fea0003800000 */
.L_x_29124:
[----:B------:R0:W5:Y:S02]  /*1b7a0*/  LDG.E R17, desc[UR36][R4.64] ;  /* 0x0000002404117981 */ /* 0x000164000c1e1900 */
.L_x_29101:
        /* <DEDUP_REMOVED lines=17> */
.L_x_29132:
[----:B------:R0:W5:Y:S01]  /*1b8c0*/  LDG.E.U8 R16, desc[UR36][R4.64] ;  /* 0x0000002404107981 */ /* 0x000162000c1e1100 */
[----:B------:R-:W-:Y:S05]  /*1b8d0*/  BRA `(.L_x_29134) ;  /* 0x0000000c00347947 */ /* 0x000fea0003800000 */
.L_x_29131:
        /* <DEDUP_REMOVED lines=8> */
.L_x_29136:
[----:B------:R0:W5:Y:S01]  /*1b960*/  LDG.E R16, desc[UR36][R4.64] ;  /* 0x0000002404107981 */ /* 0x000162000c1e1900 */
[----:B------:R-:W-:Y:S05]  /*1b970*/  BRA `(.L_x_29134) ;  /* 0x0000000c000c7947 */ /* 0x000fea0003800000 */
.L_x_29135:
[----:B------:R0:W5:Y:S01]  /*1b980*/  LDG.E.S16 R16, desc[UR36][R4.64] ;  /* 0x0000002404107981 */ /* 0x000162000c1e1700 */
[----:B------:R-:W-:Y:S05]  /*1b990*/  BRA `(.L_x_29134) ;  /* 0x0000000c00047947 */ /* 0x000fea0003800000 */
.L_x_29130:
        /* <DEDUP_REMOVED lines=9> */
.L_x_29138:
[----:B------:R-:W4:Y:S02]  /*1ba30*/  LDG.E.U16 R4, desc[UR36][R4.64] ;  /* 0x0000002404047981 */ /* 0x000f24000c1e1500 */
[----:B----4-:R-:W-:-:S06]  /*1ba40*/  HADD2.F32 R16, -RZ, R4.H0_H0 ;  /* 0x20000004ff107230 */ /* 0x010fcc0000004100 */
[----:B------:R-:W0:Y:S01]  /*1ba50*/  F2I.FTZ.TRUNC.NTZ R16, R16 ;  /* 0x0000001000107305 */ /* 0x000e22000021f100 */
[----:B------:R-:W-:Y:S05]  /*1ba60*/  BRA `(.L_x_29134) ;  /* 0x0000000800d07947 */ /* 0x000fea0003800000 */
.L_x_29137:
        /* <DEDUP_REMOVED lines=9> */
.L_x_29140:
[----:B------:R-:W4:Y:S02]  /*1bb00*/  LDG.E.U16 R4, desc[UR36][R4.64] ;  /* 0x0000002404047981 */ /* 0x000f24000c1e1500 */
[----:B----4-:R-:W-:-:S06]  /*1bb10*/  HADD2.F32 R16, -RZ, R4.H0_H0 ;  /* 0x20000004ff107230 */ /* 0x010fcc0000004100 */
[----:B------:R-:W0:Y:S01]  /*1bb20*/  F2I.FTZ.TRUNC.NTZ R16, R16 ;  /* 0x0000001000107305 */ /* 0x000e22000021f100 */
[----:B------:R-:W-:Y:S05]  /*1bb30*/  BRA `(.L_x_29134) ;  /* 0x00000008009c7947 */ /* 0x000fea0003800000 */
.L_x_29139:
[----:B------:R-:W4:Y:S02]  /*1bb40*/  LDG.E.64 R4, desc[UR36][R4.64] ;  /* 0x0000002404047981 */ /* 0x000f24000c1e1b00 */
[----:B----4-:R0:W1:Y:S01]  /*1bb50*/  F2I.F64.TRUNC R16, R4 ;  /* 0x0000000400107311 */ /* 0x010062000030d100 */
[----:B------:R-:W-:Y:S05]  /*1bb60*/  BRA `(.L_x_29134) ;  /* 0x0000000800907947 */ /* 0x000fea0003800000 */
.L_x_29129:
        /* <DEDUP_REMOVED lines=12> */
.L_x_29143:
[----:B------:R-:W4:Y:S02]  /*1bc30*/  LDG.E.64 R4, desc[UR36][R4.64] ;  /* 0x0000002404047981 */ /* 0x000f24000c1e1b00 */
[----:B----4-:R0:W1:Y:S01]  /*1bc40*/  F2I.F64.TRUNC R16, R4 ;  /* 0x0000000400107311 */ /* 0x010062000030d100 */
[----:B------:R-:W-:Y:S05]  /*1bc50*/  BRA `(.L_x_29134) ;  /* 0x0000000800547947 */ /* 0x000fea0003800000 */
.L_x_29142:
        /* <DEDUP_REMOVED lines=27> */
.L_x_29145:
        /* <DEDUP_REMOVED lines=14> */
.L_x_29144:
[----:B------:R-:W4:Y:S02]  /*1bef0*/  LDG.E.U16 R16, desc[UR36][R4.64] ;  /* 0x0000002404107981 */ /* 0x000f24000c1e1500 */
[----:B----4-:R-:W-:-:S06]  /*1bf00*/  SHF.L.U32 R16, R16, 0x10, RZ ;  /* 0x0000001010107819 */ /* 0x010fcc00000006ff */
[----:B------:R-:W0:Y:S01]  /*1bf10*/  F2I.FTZ.TRUNC.NTZ R16, R16 ;  /* 0x0000001000107305 */ /* 0x000e22000021f100 */
[----:B------:R-:W-:Y:S05]  /*1bf20*/  BRA `(.L_x_29134) ;  /* 0x0000000400a07947 */ /* 0x000fea0003800000 */
.L_x_29141:
        /* <DEDUP_REMOVED lines=10> */
.L_x_29148:
        /* <DEDUP_REMOVED lines=21> */
.L_x_29152:
[----:B------:R-:W-:Y:S05]  /*1c120*/  BSYNC B1 ;  /* 0x0000000000017941 */ /* 0x000fea0003800000 */
.L_x_29151:
[----:B------:R-:W-:Y:S01]  /*1c130*/  IMAD.SHL.U32 R3, R3, 0x100000, RZ ;  /* 0x0010000003037824 */ /* 0x000fe200078e00ff */
[----:B------:R-:W-:-:S04]  /*1c140*/  LEA R5, R0, 0x3b800000, 0x17 ;  /* 0x3b80000000057811 */ /* 0x000fc800078eb8ff */
[----:B------:R-:W-:-:S07]  /*1c150*/  LOP3.LUT R16, R5, R3, R16, 0xfe, !PT ;  /* 0x0000000305107212 */ /* 0x000fce00078efe10 */
.L_x_29150:
[----:B------:R-:W-:Y:S05]  /*1c160*/  BSYNC B0 ;  /* 0x0000000000007941 */ /* 0x000fea0003800000 */
.L_x_29149:
[----:B------:R-:W1:Y:S01]  /*1c170*/  F2I.FTZ.TRUNC.NTZ R16, R16 ;  /* 0x0000001000107305 */ /* 0x000e62000021f100 */
[----:B------:R-:W-:Y:S05]  /*1c180*/  BRA `(.L_x_29134) ;  /* 0x0000000400087947 */ /* 0x000fea0003800000 */
.L_x_29147:
        /* <DEDUP_REMOVED lines=21> */
.L_x_29156:
[----:B------:R-:W-:Y:S05]  /*1c2e0*/  BSYNC B1 ;  /* 0x0000000000017941 */ /* 0x000fea0003800000 */
.L_x_29155:
[----:B------:R-:W-:Y:S01]  /*1c2f0*/  IMAD.SHL.U32 R3, R3, 0x200000, RZ ;  /* 0x0020000003037824 */ /* 0x000fe200078e00ff */
[----:B------:R-:W-:-:S04]  /*1c300*/  LEA R5, R0, 0x37800000, 0x17 ;  /* 0x3780000000057811 */ /* 0x000fc800078eb8ff */
[----:B------:R-:W-:-:S07]  /*1c310*/  LOP3.LUT R16, R5, R3, R16, 0xfe, !PT ;  /* 0x0000000305107212 */ /* 0x000fce00078efe10 */
.L_x_29154:
[----:B------:R-:W-:Y:S05]  /*1c320*/  BSYNC B0 ;  /* 0x0000000000007941 */ /* 0x000fea0003800000 */
.L_x_29153:
[----:B------:R-:W4:Y:S01]  /*1c330*/  F2I.FTZ.TRUNC.NTZ R16, R16 ;  /* 0x0000001000107305 */ /* 0x000f22000021f100 */
[----:B------:R-:W-:Y:S05]  /*1c340*/  BRA `(.L_x_29134) ;  /* 0x0000000000987947 */ /* 0x000fea0003800000 */
.L_x_29146:
        /* <DEDUP_REMOVED lines=14> */
.L_x_29160:
[----:B------:R-:W-:Y:S05]  /*1c430*/  BSYNC B0 ;  /* 0x0000000000007941 */ /* 0x000fea0003800000 */
.L_x_29159:
[----:B------:R-:W0:Y:S01]  /*1c440*/  F2I.FTZ.TRUNC.NTZ R16, R16 ;  /* 0x0000001000107305 */ /* 0x000e22000021f100 */
[----:B------:R-:W-:Y:S05]  /*1c450*/  BRA `(.L_x_29134) ;  /* 0x0000000000547947 */ /* 0x000fea0003800000 */
.L_x_29133:
        /* <DEDUP_REMOVED lines=17> */
.L_x_29161:
[----:B------:R-:W-:Y:S05]  /*1c570*/  BRA `(.L_x_29134) ;  /* 0x00000000000c7947 */ /* 0x000fea0003800000 */
.L_x_29158:
[----:B------:R0:W5:Y:S01]  /*1c580*/  LDG.E R16, desc[UR36][R4.64] ;  /* 0x0000002404107981 */ /* 0x000162000c1e1900 */
[----:B------:R-:W-:Y:S05]  /*1c590*/  BRA `(.L_x_29134) ;  /* 0x0000000000047947 */ /* 0x000fea0003800000 */
.L_x_29157:
[----:B------:R0:W5:Y:S02]  /*1c5a0*/  LDG.E R16, desc[UR36][R4.64] ;  /* 0x0000002404107981 */ /* 0x000164000c1e1900 */
.L_x_29134:
        /* <DEDUP_REMOVED lines=23> */
.L_x_29163:
[----:B------:R-:W-:Y:S05]  /*1c720*/  BSYNC B6 ;  /* 0x0000000000067941 */ /* 0x000fea0003800000 */
.L_x_29162:
        /* <DEDUP_REMOVED lines=23> */
.L_x_29165:
[----:B------:R-:W-:Y:S05]  /*1c8a0*/  BSYNC B6 ;  /* 0x0000000000067941 */ /* 0x000fea0003800000 */
.L_x_29164:
        /* <DEDUP_REMOVED lines=26> */
.L_x_29167:
[----:B------:R-:W-:Y:S05]  /*1ca50*/  BSYNC B6 ;  /* 0x0000000000067941 */ /* 0x000fea0003800000 */
.L_x_29166:
        /* <DEDUP_REMOVED lines=15> */
.L_x_29172:
        /* <DEDUP_REMOVED lines=10> */
[----:B------:R-:W-:Y:S05]  /*1cbf0*/  CALL.REL.NOINC `($__internal_69_$__cuda_sm20_div_s64) ;  /* 0x0000000c00307944 */ /* 0x000fea0003c00000 */
[----:B------:R-:W-:Y:S05]  /*1cc00*/  BRA `(.L_x_29171) ;  /* 0x00000000004c7947 */ /* 0x000fea0003800000 */
.L_x_29170:
        /* <DEDUP_REMOVED lines=19> */
.L_x_29171:
[----:B------:R-:W-:Y:S05]  /*1cd40*/  BSYNC B1 ;  /* 0x0000000000017941 */ /* 0x000fea0003800000 */
.L_x_29169:
        /* <DEDUP_REMOVED lines=18> */
.L_x_29168:
        /* <DEDUP_REMOVED lines=18> */
.L_x_29177:
        /* <DEDUP_REMOVED lines=24> */
.L_x_29176:
[----:B------:R-:W-:Y:S05]  /*1d110*/  BSYNC B7 ;  /* 0x0000000000077941 */ /* 0x000fea0003800000 */
.L_x_29175:
[----:B------:R-:W-:-:S05]  /*1d120*/  IADD3 R16, P0, R16, 0x4, RZ ;  /* 0x0000000410107810 */ /* 0x000fca0007f1e0ff */
[----:B------:R-:W-:Y:S01]  /*1d130*/  IMAD.X R17, RZ, RZ, R17, P0 ;  /* 0x000000ffff117224 */ /* 0x000fe200000e0611 */
[----:B------:R-:W-:-:S04]  /*1d140*/  ISETP.GE.U32.AND P0, PT, R16, R23, PT ;  /* 0x000000171000720c */ /* 0x000fc80003f06070 */
[----:B------:R-:W-:-:S13]  /*1d150*/  ISETP.GE.U32.AND.EX P0, PT, R17, R22, PT, P0 ;  /* 0x000000161100720c */ /* 0x000fda0003f06100 */
[----:B------:R-:W-:Y:S05]  /*1d160*/  @!P0 BRA `(.L_x_29177) ;  /* 0xfffffffc00888947 */ /* 0x000fea000383ffff */
.L_x_29174:
[----:B------:R-:W-:Y:S05]  /*1d170*/  BSYNC B6 ;  /* 0x0000000000067941 */ /* 0x000fea0003800000 */
.L_x_29173:
        /* <DEDUP_REMOVED lines=14> */
.L_x_29181:
[----:B------:R-:W-:Y:S01]  /*1d260*/  STG.E.U8 desc[UR36][R18.64], RZ ;  /* 0x000000ff12007986 */ /* 0x000fe2000c101124 */
[----:B------:R-:W-:Y:S05]  /*1d270*/  EXIT ;  /* 0x000000000000794d */ /* 0x000fea0003800000 */
.L_x_29180:
        /* <DEDUP_REMOVED lines=8> */
.L_x_29184:
[----:B------:R-:W-:Y:S01]  /*1d300*/  STG.E desc[UR36][R18.64], RZ ;  /* 0x000000ff12007986 */ /* 0x000fe2000c101924 */
[----:B------:R-:W-:Y:S05]  /*1d310*/  EXIT ;  /* 0x000000000000794d */ /* 0x000fea0003800000 */
.L_x_29183:
[----:B------:R-:W-:Y:S01]  /*1d320*/  STG.E.U16 desc[UR36][R18.64], RZ ;  /* 0x000000ff12007986 */ /* 0x000fe2000c101524 */
[----:B------:R-:W-:Y:S05]  /*1d330*/  EXIT ;  /* 0x000000000000794d */ /* 0x000fea0003800000 */
.L_x_29179:
        /* <DEDUP_REMOVED lines=8> */
.L_x_29186:
[----:B------:R-:W-:Y:S01]  /*1d3c0*/  STG.E.U16 desc[UR36][R18.64], RZ ;  /* 0x000000ff12007986 */ /* 0x000fe2000c101524 */
[----:B------:R-:W-:Y:S05]  /*1d3d0*/  EXIT ;  /* 0x000000000000794d */ /* 0x000fea0003800000 */
.L_x_29185:
        /* <DEDUP_REMOVED lines=8> */
.L_x_29188:
[----:B------:R-:W-:Y:S01]  /*1d460*/  STG.E desc[UR36][R18.64], RZ ;  /* 0x000000ff12007986 */ /* 0x000fe2000c101924 */
[----:B------:R-:W-:Y:S05]  /*1d470*/  EXIT ;  /* 0x000000000000794d */ /* 0x000fea0003800000 */
.L_x_29187:
[----:B------:R-:W-:Y:S01]  /*1d480*/  STG.E.64 desc[UR36][R18.64], RZ ;  /* 0x000000ff12007986 */ /* 0x000fe2000c101b24 */
[----:B------:R-:W-:Y:S05]  /*1d490*/  EXIT ;  /* 0x000000000000794d */ /* 0x000fea0003800000 */
.L_x_29178:
        /* <DEDUP_REMOVED lines=10> */
.L_x_29191:
[----:B------:R-:W-:Y:S01]  /*1d540*/  STG.E.128 desc[UR36][R18.64], RZ ;  /* 0x000000ff12007986 */ /* 0x000fe2000c101d24 */
[----:B------:R-:W-:Y:S05]  /*1d550*/  EXIT ;  /* 0x000000000000794d */ /* 0x000fea0003800000 */
.L_x_29190:
        /* <DEDUP_REMOVED lines=8> */
.L_x_29193:
[----:B------:R-:W-:Y:S01]  /*1d5e0*/  STG.E.U8 desc[UR36][R18.64], RZ ;  /* 0x000000ff12007986 */ /* 0x000fe2000c101124 */
[----:B------:R-:W-:Y:S05]  /*1d5f0*/  EXIT ;  /* 0x000000000000794d */ /* 0x000fea0003800000 */
.L_x_29192:
[----:B------:R-:W-:Y:S01]  /*1d600*/  STG.E.U16 desc[UR36][R18.64], RZ ;  /* 0x000000ff12007986 */ /* 0x000fe2000c101524 */
[----:B------:R-:W-:Y:S05]  /*1d610*/  EXIT ;  /* 0x000000000000794d */ /* 0x000fea0003800000 */
.L_x_29189:
        /* <DEDUP_REMOVED lines=10> */
.L_x_29196:
[----:B------:R-:W-:Y:S01]  /*1d6c0*/  STG.E.U8 desc[UR36][R18.64], RZ ;  /* 0x000000ff12007986 */ /* 0x000fe2000c101124 */
[----:B------:R-:W-:Y:S05]  /*1d6d0*/  EXIT ;  /* 0x000000000000794d */ /* 0x000fea0003800000 */
.L_x_29195:
[----:B------:R-:W-:Y:S01]  /*1d6e0*/  STG.E.U8 desc[UR36][R18.64], RZ ;  /* 0x000000ff12007986 */ /* 0x000fe2000c101124 */
[----:B------:R-:W-:Y:S05]  /*1d6f0*/  EXIT ;  /* 0x000000000000794d */ /* 0x000fea0003800000 */
.L_x_29194:
[----:B------:R-:W-:-:S13]  /*1d700*/  ISETP.NE.AND P0, PT, R0, 0x1c, PT ;  /* 0x0000001c0000780c */ /* 0x000fda0003f05270 */
[----:B------:R-:W-:Y:S05]  /*1d710*/  @!P0 BRA `(.L_x_29197) ;  /* 0x0000000000608947 */ /* 0x000fea0003800000 */
[----:B------:R-:W-:-:S13]  /*1d720*/  ISETP.NE.AND P0, PT, R0, 0x1d, PT ;  /* 0x0000001d0000780c */ /* 0x000fda0003f05270 */
[----:B------:R-:W-:Y:S05]  /*1d730*/  @!P0 BRA `(.L_x_29198) ;  /* 0x0000000000508947 */ /* 0x000fea0003800000 */
[----:B------:R-:W-:-:S13]  /*1d740*/  ISETP.NE.AND P0, PT, R0, 0x2c, PT ;  /* 0x0000002c0000780c */ /* 0x000fda0003f05270 */
[----:B------:R0:W-:Y:S01]  /*1d750*/  @!P0 STG.E.U8 desc[UR36][R18.64], RZ ;  /* 0x000000ff12008986 */ /* 0x0001e2000c101124 */
[----:B------:R-:W-:Y:S05]  /*1d760*/  @!P0 EXIT ;  /* 0x000000000000894d */ /* 0x000fea0003800000 */
.L_x_29182:
        /* <DEDUP_REMOVED lines=16> */
.L_x_29199:
[----:B------:R-:W-:Y:S05]  /*1d870*/  EXIT ;  /* 0x000000000000794d */ /* 0x000fea0003800000 */
.L_x_29198:
[----:B------:R-:W-:Y:S01]  /*1d880*/  STG.E.64 desc[UR36][R18.64], RZ ;  /* 0x000000ff12007986 */ /* 0x000fe2000c101b24 */
[----:B------:R-:W-:Y:S05]  /*1d890*/  EXIT ;  /* 0x000000000000794d */ /* 0x000fea0003800000 */
.L_x_29197:
[----:B------:R-:W-:Y:S01]  /*1d8a0*/  STG.E desc[UR36][R18.64], RZ ;  /* 0x000000ff12007986 */ /* 0x000fe2000c101924 */
[----:B------:R-:W-:Y:S05]  /*1d8b0*/  EXIT ;  /* 0x000000000000794d */ /* 0x000fea0003800000 */
        .weak           $__internal_69_$__cuda_sm20_div_s64
        .type           $__internal_69_$__cuda_sm20_div_s64,@function
        .size           $__internal_69_$__cuda_sm20_div_s64,(.L_x_32249 - $__internal_69_$__cuda_sm20_div_s64)
$__internal_69_$__cuda_sm20_div_s64:
        /* <DEDUP_REMOVED lines=83> */
[----:B------:R-:W-:Y:S06]  /*1ddf0*/  RET.REL.NODEC R6 `(_ZN2at6native18elementwise_kernelILi128ELi4EZNS0_15gpu_kernel_implIZZZNS0_67_GLOBAL__N__bb565c37_34_ValidateCompressedIndicesKernel_cu_33a4b88b42_validate_compressed_sparse_indices_kernelILNS3_8CDimNameE0ENS3_18CUDAKernelLauncherENS3_14EmptyVecKernelENS3_8DummyVecELm8EEEvRKNS_6TensorESB_lllENKUlvE1_clEvENKUlvE_clEvEUliiiiiE_EEvRNS_18TensorIteratorBaseERKT_EUliE_EEviT1_) ;  /* 0xfffffe2006807950 */ /* 0x000fec0003c3ffff */
.L_x_29200:
        /* <DEDUP_REMOVED lines=16> */
.L_x_32249:


//--------------------- .text._ZN2at6native27unrolled_elementwise_kernelIZZZNS0_67_GLOBAL__N__bb565c37_34_ValidateCompressedIndicesKernel_cu_33a4b88b42_validate_compressed_sparse_indices_kernelILNS2_8CDimNameE0ENS2_18CUDAKernelLauncherENS2_14EmptyVecKernelENS2_8DummyVecELm8EEEvRKNS_6TensorESA_lllENKUlvE1_clEvENKUlvE_clEvEUliiiiiE_St5arrayIPcLm6EELi4E23TrivialOffsetCalculatorILi5EjESH_ILi1EjENS0_6memory12LoadWithCastILi5EEENSK_13StoreWithCastILi1EEEEEviT_T0_T2_T3_T4_T5_ --------------------------
	.section	.text._ZN2at6native27unrolled_elementwise_kernelIZZZNS0_67_GLOBAL__N__bb565c37_34_ValidateCompressedIndicesKernel_cu_33a4b88b42_validate_compressed_sparse_indices_kernelILNS2_8CDimNameE0ENS2_18CUDAKernelLauncherENS2_14EmptyVecKernelENS2_8DummyVecELm8EEEvRKNS_6TensorESA_lllENKUlvE1_clEvENKUlvE_clEvEUliiiiiE_St5arrayIPcLm6EELi4E23TrivialOffsetCalculatorILi5EjESH_ILi1EjENS0_6memory12LoadWithCastILi5EEENSK_13StoreWithCastILi1EEEEEviT_T0_T2_T3_T4_T5_,"ax",@progbits
	.align	128
        .global         _ZN2at6native27unrolled_elementwise_kernelIZZZNS0_67_GLOBAL__N__bb565c37_34_ValidateCompressedIndicesKernel_cu_33a4b88b42_validate_compressed_sparse_indices_kernelILNS2_8CDimNameE0ENS2_18CUDAKernelLauncherENS2_14EmptyVecKernelENS2_8DummyVecELm8EEEvRKNS_6TensorESA_lllENKUlvE1_clEvENKUlvE_clEvEUliiiiiE_St5arrayIPcLm6EELi4E23TrivialOffsetCalculatorILi5EjESH_ILi1EjENS0_6memory12LoadWithCastILi5EEENSK_13StoreWithCastILi1EEEEEviT_T0_T2_T3_T4_T5_
        .type           _ZN2at6native27unrolled_elementwise_kernelIZZZNS0_67_GLOBAL__N__bb565c37_34_ValidateCompressedIndicesKernel_cu_33a4b88b42_validate_compressed_sparse_indices_kernelILNS2_8CDimNameE0ENS2_18CUDAKernelLauncherENS2_14EmptyVecKernelENS2_8DummyVecELm8EEEvRKNS_6TensorESA_lllENKUlvE1_clEvENKUlvE_clEvEUliiiiiE_St5arrayIPcLm6EELi4E23TrivialOffsetCalculatorILi5EjESH_ILi1EjENS0_6memory12LoadWithCastILi5EEENSK_13StoreWithCastILi1EEEEEviT_T0_T2_T3_T4_T5_,@function
        .size           _ZN2at6native27unrolled_elementwise_kernelIZZZNS0_67_GLOBAL__N__bb565c37_34_ValidateCompressedIndicesKernel_cu_33a4b88b42_validate_compressed_sparse_indices_kernelILNS2_8CDimNameE0ENS2_18CUDAKernelLauncherENS2_14EmptyVecKernelENS2_8DummyVecELm8EEEvRKNS_6TensorESA_lllENKUlvE1_clEvENKUlvE_clEvEUliiiiiE_St5arrayIPcLm6EELi4E23TrivialOffsetCalculatorILi5EjESH_ILi1EjENS0_6memory12LoadWithCastILi5EEENSK_13StoreWithCastILi1EEEEEviT_T0_T2_T3_T4_T5_,(.L_x_32250 - _ZN2at6native27unrolled_elementwise_kernelIZZZNS0_67_GLOBAL__N__bb565c37_34_ValidateCompressedIndicesKernel_cu_33a4b88b42_validate_compressed_sparse_indices_kernelILNS2_8CDimNameE0ENS2_18CUDAKernelLauncherENS2_14EmptyVecKernelENS2_8DummyVecELm8EEEvRKNS_6TensorESA_lllENKUlvE1_clEvENKUlvE_clEvEUliiiiiE_St5arrayIPcLm6EELi4E23TrivialOffsetCalculatorILi5EjESH_ILi1EjENS0_6memory12LoadWithCastILi5EEENSK_13StoreWithCastILi1EEEEEviT_T0_T2_T3_T4_T5_)
        .other          _ZN2at6native27unrolled_elementwise_kernelIZZZNS0_67_GLOBAL__N__bb565c37_34_ValidateCompressedIndicesKernel_cu_33a4b88b42_validate_compressed_sparse_indices_kernelILNS2_8CDimNameE0ENS2_18CUDAKernelLauncherENS2_14EmptyVecKernelENS2_8DummyVecELm8EEEvRKNS_6TensorESA_lllENKUlvE1_clEvENKUlvE_clEvEUliiiiiE_St5arrayIPcLm6EELi4E23TrivialOffsetCalculatorILi5EjESH_ILi1EjENS0_6memory12LoadWithCastILi5EEENSK_13StoreWithCastILi1EEEEEviT_T0_T2_T3_T4_T5_,@"STO_CUDA_ENTRY STV_DEFAULT"
_ZN2at6native27unrolled_elementwise_kernelIZZZNS0_67_GLOBAL__N__bb565c37_34_ValidateCompressedIndicesKernel_cu_33a4b88b42_validate_compressed_sparse_indices_kernelILNS2_8CDimNameE0ENS2_18CUDAKernelLauncherENS2_14EmptyVecKernelENS2_8DummyVecELm8EEEvRKNS_6TensorESA_lllENKUlvE1_clEvENKUlvE_clEvEUliiiiiE_St5arrayIPcLm6EELi4E23TrivialOffsetCalculatorILi5EjESH_ILi1EjENS0_6memory12LoadWithCastILi5EEENSK_13StoreWithCastILi1EEEEEviT_T0_T2_T3_T4_T5_:
.text._ZN2at6native27unrolled_elementwise_kernelIZZZNS0_67_GLOBAL__N__bb565c37_34_ValidateCompressedIndicesKernel_cu_33a4b88b42_validate_compressed_sparse_indices_kernelILNS2_8CDimNameE0ENS2_18CUDAKernelLauncherENS2_14EmptyVecKernelENS2_8DummyVecELm8EEEvRKNS_6TensorESA_lllENKUlvE1_clEvENKUlvE_clEvEUliiiiiE_St5arrayIPcLm6EELi4E23TrivialOffsetCalculatorILi5EjESH_ILi1EjENS0_6memory12LoadWithCastILi5EEENSK_13StoreWithCastILi1EEEEEviT_T0_T2_T3_T4_T5_:
        /* <DEDUP_REMOVED lines=83> */
.L_x_29206:
[----:B------:R0:W5:Y:S01]  /*0530*/  LDG.E.U8 R41, desc[UR36][R4.64] ;  /* 0x0000002404297981 */ /* 0x000162000c1e1100 */
[----:B------:R-:W-:Y:S05]  /*0540*/  BRA `(.L_x_29208) ;  /* 0x0000000c00347947 */ /* 0x000fea0003800000 */
.L_x_29205:
        /* <DEDUP_REMOVED lines=8> */
.L_x_29210:
[----:B------:R0:W5:Y:S01]  /*05d0*/  LDG.E R41, desc[UR36][R4.64] ;  /* 0x0000002404297981 */ /* 0x000162000c1e1900 */
[----:B------:R-:W-:Y:S05]  /*05e0*/  BRA `(.L_x_29208) ;  /* 0x0000000c000c7947 */ /* 0x000fea0003800000 */
.L_x_29209:
[----:B------:R0:W5:Y:S01]  /*05f0*/  LDG.E.S16 R41, desc[UR36][R4.64] ;  /* 0x0000002404297981 */ /* 0x000162000c1e1700 */
[----:B------:R-:W-:Y:S05]  /*0600*/  BRA `(.L_x_29208) ;  /* 0x0000000c00047947 */ /* 0x000fea0003800000 */
.L_x_29204:
        /* <DEDUP_REMOVED lines=9> */
.L_x_29212:
[----:B------:R-:W5:Y:S02]  /*06a0*/  LDG.E.U16 R4, desc[UR36][R4.64] ;  /* 0x0000002404047981 */ /* 0x000f64000c1e1500 */
[----:B-----5:R-:W-:-:S06]  /*06b0*/  HADD2.F32 R41, -RZ, R4.H0_H0 ;  /* 0x20000004ff297230 */ /* 0x020fcc0000004100 */
[----:B------:R-:W0:Y:S01]  /*06c0*/  F2I.FTZ.TRUNC.NTZ R41, R41 ;  /* 0x0000002900297305 */ /* 0x000e22000021f100 */
[----:B------:R-:W-:Y:S05]  /*06d0*/  BRA `(.L_x_29208) ;  /* 0x0000000800d07947 */ /* 0x000fea0003800000 */
.L_x_29211:
        /* <DEDUP_REMOVED lines=9> */
.L_x_29214:
[----:B------:R-:W5:Y:S02]  /*0770*/  LDG.E.U16 R4, desc[UR36][R4.64] ;  /* 0x0000002404047981 */ /* 0x000f64000c1e1500 */
[----:B-----5:R-:W-:-:S06]  /*0780*/  HADD2.F32 R41, -RZ, R4.H0_H0 ;  /* 0x20000004ff297230 */ /* 0x020fcc0000004100 */
[----:B------:R-:W0:Y:S01]  /*0790*/  F2I.FTZ.TRUNC.NTZ R41, R41 ;  /* 0x0000002900297305 */ /* 0x000e22000021f100 */
[----:B------:R-:W-:Y:S05]  /*07a0*/  BRA `(.L_x_29208) ;  /* 0x00000008009c7947 */ /* 0x000fea0003800000 */
.L_x_29213:
[----:B------:R-:W5:Y:S02]  /*07b0*/  LDG.E.64 R4, desc[UR36][R4.64] ;  /* 0x0000002404047981 */ /* 0x000f64000c1e1b00 */
[----:B-----5:R0:W0:Y:S01]  /*07c0*/  F2I.F64.TRUNC R41, R4 ;  /* 0x0000000400297311 */ /* 0x020022000030d100 */
[----:B------:R-:W-:Y:S05]  /*07d0*/  BRA `(.L_x_29208) ;  /* 0x0000000800907947 */ /* 0x000fea0003800000 */
.L_x_29203:
        /* <DEDUP_REMOVED lines=12> */
.L_x_29217:
[----:B------:R-:W5:Y:S02]  /*08a0*/  LDG.E.64 R4, desc[UR36][R4.64] ;  /* 0x0000002404047981 */ /* 0x000f64000c1e1b00 */
[----:B-----5:R0:W0:Y:S01]  /*08b0*/  F2I.F64.TRUNC R41, R4 ;  /* 0x0000000400297311 */ /* 0x020022000030d100 */
[----:B------:R-:W-:Y:S05]  /*08c0*/  BRA `(.L_x_29208) ;  /* 0x0000000800547947 */ /* 0x000fea0003800000 */
.L_x_29216:
        /* <DEDUP_REMOVED lines=27> */
.L_x_29219:
        /* <DEDUP_REMOVED lines=14> */
.L_x_29218:
[----:B------:R-:W5:Y:S02]  /*0b60*/  LDG.E.U16 R41, desc[UR36][R4.64] ;  /* 0x0000002404297981 */ /* 0x000f64000c1e1500 */
[----:B-----5:R-:W-:-:S06]  /*0b70*/  IMAD.U32 R41, R41, 0x10000, RZ ;  /* 0x0001000029297824 */ /* 0x020fcc00078e00ff */
[----:B------:R-:W0:Y:S01]  /*0b80*/  F2I.FTZ.TRUNC.NTZ R41, R41 ;  /* 0x0000002900297305 */ /* 0x000e22000021f100 */
[----:B------:R-:W-:Y:S05]  /*0b90*/  BRA `(.L_x_29208) ;  /* 0x0000000400a07947 */ /* 0x000fea0003800000 */
.L_x_29215:
        /* <DEDUP_REMOVED lines=10> */
.L_x_29222:
        /* <DEDUP_REMOVED lines=21> */
.L_x_29226:
[----:B------:R-:W-:Y:S05]  /*0d90*/  BSYNC B1 ;  /* 0x0000000000017941 */ /* 0x000fea0003800000 */
.L_x_29225:
[----:B------:R-:W-:Y:S01]  /*0da0*/  IMAD.SHL.U32 R3, R3, 0x100000, RZ ;  /* 0x0010000003037824 */ /* 0x000fe200078e00ff */
[----:B------:R-:W-:-:S04]  /*0db0*/  LEA R0, R0, 0x3b800000, 0x17 ;  /* 0x3b80000000007811 */ /* 0x000fc800078eb8ff */
[----:B------:R-:W-:-:S07]  /*0dc0*/  LOP3.LUT R41, R0, R3, R41, 0xfe, !PT ;  /* 0x0000000300297212 */ /* 0x000fce00078efe29 */
.L_x_29224:
[----:B------:R-:W-:Y:S05]  /*0dd0*/  BSYNC B0 ;  /* 0x0000000000007941 */ /* 0x000fea0003800000 */
.L_x_29223:
[----:B------:R-:W0:Y:S01]  /*0de0*/  F2I.FTZ.TRUNC.NTZ R41, R41 ;  /* 0x0000002900297305 */ /* 0x000e22000021f100 */
[----:B------:R-:W-:Y:S05]  /*0df0*/  BRA `(.L_x_29208) ;  /* 0x0000000400087947 */ /* 0x000fea0003800000 */
.L_x_29221:
        /* <DEDUP_REMOVED lines=21> */
.L_x_29230:
[----:B------:R-:W-:Y:S05]  /*0f50*/  BSYNC B1 ;  /* 0x0000000000017941 */ /* 0x000fea0003800000 */
.L_x_29229:
[----:B------:R-:W-:Y:S01]  /*0f60*/  IMAD.SHL.U32 R3, R3, 0x200000, RZ ;  /* 0x0020000003037824 */ /* 0x000fe200078e00ff */
[----:B------:R-:W-:-:S04]  /*0f70*/  LEA R0, R0, 0x37800000, 0x17 ;  /* 0x3780000000007811 */ /* 0x000fc800078eb8ff */
[----:B------:R-:W-:-:S07]  /*0f80*/  LOP3.LUT R41, R0, R3, R41, 0xfe, !PT ;  /* 0x0000000300297212 */ /* 0x000fce00078efe29 */
.L_x_29228:
[----:B------:R-:W-:Y:S05]  /*0f90*/  BSYNC B0 ;  /* 0x0000000000007941 */ /* 0x000fea0003800000 */
.L_x_29227:
[----:B------:R-:W0:Y:S01]  /*0fa0*/  F2I.FTZ.TRUNC.NTZ R41, R41 ;  /* 0x0000002900297305 */ /* 0x000e22000021f100 */
[----:B------:R-:W-:Y:S05]  /*0fb0*/  BRA `(.L_x_29208) ;  /* 0x0000000000987947 */ /* 0x000fea0003800000 */
.L_x_29220:
        /* <DEDUP_REMOVED lines=14> */
.L_x_29234:
[----:B------:R-:W-:Y:S05]  /*10a0*/  BSYNC B0 ;  /* 0x0000000000007941 */ /* 0x000fea0003800000 */
.L_x_29233:
[----:B------:R-:W0:Y:S01]  /*10b0*/  F2I.FTZ.TRUNC.NTZ R41, R41 ;  /* 0x0000002900297305 */ /* 0x000e22000021f100 */
[----:B------:R-:W-:Y:S05]  /*10c0*/  BRA `(.L_x_29208) ;  /* 0x0000000000547947 */ /* 0x000fea0003800000 */
.L_x_29207:
        /* <DEDUP_REMOVED lines=17> */
.L_x_29235:
[----:B------:R-:W-:Y:S05]  /*11e0*/  BRA `(.L_x_29208) ;  /* 0x00000000000c7947 */ /* 0x000fea0003800000 */
.L_x_29232:
[----:B------:R0:W5:Y:S01]  /*11f0*/  LDG.E R41, desc[UR36][R4.64] ;  /* 0x0000002404297981 */ /* 0x000162000c1e1900 */
[----:B------:R-:W-:Y:S05]  /*1200*/  BRA `(.L_x_29208) ;  /* 0x0000000000047947 */ /* 0x000fea0003800000 */
.L_x_29231:
[----:B------:R0:W5:Y:S02]  /*1210*/  LDG.E R41, desc[UR36][R4.64] ;  /* 0x0000002404297981 */ /* 0x000164000c1e1900 */
.L_x_29208:
        /* <DEDUP_REMOVED lines=18> */
.L_x_29239:
[----:B------:R3:W5:Y:S01]  /*1340*/  LDG.E.U8 R40, desc[UR36][R4.64] ;  /* 0x0000002404287981 */ /* 0x000762000c1e1100 */
[----:B------:R-:W-:Y:S05]  /*1350*/  BRA `(.L_x_29241) ;  /* 0x0000000c00347947 */ /* 0x000fea0003800000 */
.L_x_29238:
        /* <DEDUP_REMOVED lines=8> */
.L_x_29243:
[----:B------:R0:W5:Y:S01]  /*13e0*/  LDG.E R40, desc[UR36][R4.64] ;  /* 0x0000002404287981 */ /* 0x000162000c1e1900 */
[----:B------:R-:W-:Y:S05]  /*13f0*/  BRA `(.L_x_29241) ;  /* 0x0000000c000c7947 */ /* 0x000fea0003800000 */
.L_x_29242:
[----:B------:R0:W5:Y:S01]  /*1400*/  LDG.E.S16 R40, desc[UR36][R4.64] ;  /* 0x0000002404287981 */ /* 0x000162000c1e1700 */
[----:B------:R-:W-:Y:S05]  /*1410*/  BRA `(.L_x_29241) ;  /* 0x0000000c00047947 */ /* 0x000fea0003800000 */
.L_x_29237:
        /* <DEDUP_REMOVED lines=9> */
.L_x_29245:
[----:B------:R-:W3:Y:S02]  /*14b0*/  LDG.E.U16 R4, desc[UR36][R4.64] ;  /* 0x0000002404047981 */ /* 0x000ee4000c1e1500 */
[----:B---3--:R-:W-:-:S06]  /*14c0*/  HADD2.F32 R40, -RZ, R4.H0_H0 ;  /* 0x20000004ff287230 */ /* 0x008fcc0000004100 */
[----:B------:R-:W0:Y:S01]  /*14d0*/  F2I.FTZ.TRUNC.NTZ R40, R40 ;  /* 0x0000002800287305 */ /* 0x000e22000021f100 */
[----:B------:R-:W-:Y:S05]  /*14e0*/  BRA `(.L_x_29241) ;  /* 0x0000000800d07947 */ /* 0x000fea0003800000 */
.L_x_29244:
        /* <DEDUP_REMOVED lines=9> */
.L_x_29247:
[----:B------:R-:W3:Y:S02]  /*1580*/  LDG.E.U16 R4, desc[UR36][R4.64] ;  /* 0x0000002404047981 */ /* 0x000ee4000c1e1500 */
[----:B---3--:R-:W-:-:S06]  /*1590*/  HADD2.F32 R40, -RZ, R4.H0_H0 ;  /* 0x20000004ff287230 */ /* 0x008fcc0000004100 */
[----:B------:R-:W0:Y:S01]  /*15a0*/  F2I.FTZ.TRUNC.NTZ R40, R40 ;  /* 0x0000002800287305 */ /* 0x000e22000021f100 */
[----:B------:R-:W-:Y:S05]  /*15b0*/  BRA `(.L_x_29241) ;  /* 0x00000008009c7947 */ /* 0x000fea0003800000 */
.L_x_29246:
[----:B------:R-:W3:Y:S02]  /*15c0*/  LDG.E.64 R4, desc[UR36][R4.64] ;  /* 0x0000002404047981 */ /* 0x000ee4000c1e1b00 */
[----:B---3--:R0:W3:Y:S01]  /*15d0*/  F2I.F64.TRUNC R40, R4 ;  /* 0x0000000400287311 */ /* 0x0080e2000030d100 */
[----:B------:R-:W-:Y:S05]  /*15e0*/  BRA `(.L_x_29241) ;  /* 0x0000000800907947 */ /* 0x000fea0003800000 */
.L_x_29236:
        /* <DEDUP_REMOVED lines=12> */
.L_x_29250:
[----:B------:R-:W3:Y:S02]  /*16b0*/  LDG.E.64 R4, desc[UR36][R4.64] ;  /* 0x0000002404047981 */ /* 0x000ee4000c1e1b00 */
[----:B---3--:R0:W3:Y:S01]  /*16c0*/  F2I.F64.TRUNC R40, R4 ;  /* 0x0000000400287311 */ /* 0x0080e2000030d100 */
[----:B------:R-:W-:Y:S05]  /*16d0*/  BRA `(.L_x_29241) ;  /* 0x0000000800547947 */ /* 0x000fea0003800000 */
.L_x_29249:
        /* <DEDUP_REMOVED lines=27> */
.L_x_29252:
        /* <DEDUP_REMOVED lines=14> */
.L_x_29251:
[----:B------:R-:W3:Y:S02]  /*1970*/  LDG.E.U16 R40, desc[UR36][R4.64] ;  /* 0x0000002404287981 */ /* 0x000ee4000c1e1500 */
[----:B---3--:R-:W-:-:S06]  /*1980*/  IMAD.U32 R40, R40, 0x10000, RZ ;  /* 0x0001000028287824 */ /* 0x008fcc00078e00ff */
[----:B------:R-:W0:Y:S01]  /*1990*/  F2I.FTZ.TRUNC.NTZ R40, R40 ;  /* 0x0000002800287305 */ /* 0x000e22000021f100 */
[----:B------:R-:W-:Y:S05]  /*19a0*/  BRA `(.L_x_29241) ;  /* 0x0000000400a07947 */ /* 0x000fea0003800000 */
.L_x_29248:
        /* <DEDUP_REMOVED lines=10> */
.L_x_29255:
        /* <DEDUP_REMOVED lines=21> */
.L_x_29259:
[----:B------:R-:W-:Y:S05]  /*1ba0*/  BSYNC B1 ;  /* 0x0000000000017941 */ /* 0x000fea0003800000 */
.L_x_29258:
[----:B------:R-:W-:Y:S01]  /*1bb0*/  IMAD.SHL.U32 R3, R3, 0x100000, RZ ;  /* 0x0010000003037824 */ /* 0x000fe200078e00ff */
[----:B------:R-:W-:-:S04]  /*1bc0*/  LEA R5, R0, 0x3b800000, 0x17 ;  /* 0x3b80000000057811 */ /* 0x000fc800078eb8ff */
[----:B------:R-:W-:-:S07]  /*1bd0*/  LOP3.LUT R40, R5, R3, R40, 0xfe, !PT ;  /* 0x0000000305287212 */ /* 0x000fce00078efe28 */
.L_x_29257:
[----:B------:R-:W-:Y:S05]  /*1be0*/  BSYNC B0 ;  /* 0x0000000000007941 */ /* 0x000fea0003800000 */
.L_x_29256:
[----:B------:R-:W0:Y:S01]  /*1bf0*/  F2I.FTZ.TRUNC.NTZ R40, R40 ;  /* 0x0000002800287305 */ /* 0x000e22000021f100 */
[----:B------:R-:W-:Y:S05]  /*1c00*/  BRA `(.L_x_29241) ;  /* 0x0000000400087947 */ /* 0x000fea0003800000 */
.L_x_29254:
        /* <DEDUP_REMOVED lines=21> */
.L_x_29263:
[----:B------:R-:W-:Y:S05]  /*1d60*/  BSYNC B1 ;  /* 0x0000000000017941 */ /* 0x000fea0003800000 */
.L_x_29262:
[----:B------:R-:W-:Y:S01]  /*1d70*/  IMAD.SHL.U32 R3, R3, 0x200000, RZ ;  /* 0x0020000003037824 */ /* 0x000fe200078e00ff */
[----:B------:R-:W-:-:S04]  /*1d80*/  LEA R5, R0, 0x37800000, 0x17 ;  /* 0x3780000000057811 */ /* 0x000fc800078eb8ff */
[----:B------:R-:W-:-:S07]  /*1d90*/  LOP3.LUT R40, R5, R3, R40, 0xfe, !PT ;  /* 0x0000000305287212 */ /* 0x000fce00078efe28 */
.L_x_29261:
[----:B------:R-:W-:Y:S05]  /*1da0*/  BSYNC B0 ;  /* 0x0000000000007941 */ /* 0x000fea0003800000 */
.L_x_29260:
[----:B------:R-:W0:Y:S01]  /*1db0*/  F2I.FTZ.TRUNC.NTZ R40, R40 ;  /* 0x0000002800287305 */ /* 0x000e22000021f100 */
[----:B------:R-:W-:Y:S05]  /*1dc0*/  BRA `(.L_x_29241) ;  /* 0x0000000000987947 */ /* 0x000fea0003800000 */
.L_x_29253:
        /* <DEDUP_REMOVED lines=14> */
.L_x_29267:
[----:B------:R-:W-:Y:S05]  /*1eb0*/  BSYNC B0 ;  /* 0x0000000000007941 */ /* 0x000fea0003800000 */
.L_x_29266:
[----:B------:R-:W0:Y:S01]  /*1ec0*/  F2I.FTZ.TRUNC.NTZ R40, R40 ;  /* 0x0000002800287305 */ /* 0x000e22000021f100 */
[----:B------:R-:W-:Y:S05]  /*1ed0*/  BRA `(.L_x_29241) ;  /* 0x0000000000547947 */ /* 0x000fea0003800000 */
.L_x_29240:
        /* <DEDUP_REMOVED lines=17> */
.L_x_29268:
[----:B------:R-:W-:Y:S05]  /*1ff0*/  BRA `(.L_x_29241) ;  /* 0x00000000000c7947 */ /* 0x000fea0003800000 */
.L_x_29265:
[----:B------:R0:W5:Y:S01]  /*2000*/  LDG.E R40, desc[UR36][R4.64] ;  /* 0x0000002404287981 */ /* 0x000162000c1e1900 */
[----:B------:R-:W-:Y:S05]  /*2010*/  BRA `(.L_x_29241) ;  /* 0x0000000000047947 */ /* 0x000fea0003800000 */
.L_x_29264:
[----:B------:R0:W5:Y:S02]  /*2020*/  LDG.E R40, desc[UR36][R4.64] ;  /* 0x0000002404287981 */ /* 0x000164000c1e1900 */
.L_x_29241:
        /* <DEDUP_REMOVED lines=18> */
.L_x_29272:
[----:B------:R0:W5:Y:S01]  /*2150*/  LDG.E.U8 R18, desc[UR36][R4.64] ;  /* 0x0000002404127981 */ /* 0x000162000c1e1100 */
[----:B------:R-:W-:Y:S05]  /*2160*/  BRA `(.L_x_29274) ;  /* 0x0000000c00347947 */ /* 0x000fea0003800000 */
.L_x_29271:
        /* <DEDUP_REMOVED lines=8> */
.L_x_29276:
[----:B------:R0:W5:Y:S01]  /*21f0*/  LDG.E R18, desc[UR36][R4.64] ;  /* 0x0000002404127981 */ /* 0x000162000c1e1900 */
[----:B------:R-:W-:Y:S05]  /*2200*/  BRA `(.L_x_29274) ;  /* 0x0000000c000c7947 */ /* 0x000fea0003800000 */
.L_x_29275:
[----:B------:R0:W5:Y:S01]  /*2210*/  LDG.E.S16 R18, desc[UR36][R4.64] ;  /* 0x0000002404127981 */ /* 0x000162000c1e1700 */
[----:B------:R-:W-:Y:S05]  /*2220*/  BRA `(.L_x_29274) ;  /* 0x0000000c00047947 */ /* 0x000fea0003800000 */
.L_x_29270:
        /* <DEDUP_REMOVED lines=9> */
.L_x_29278:
[----:B------:R-:W3:Y:S02]  /*22c0*/  LDG.E.U16 R4, desc[UR36][R4.64] ;  /* 0x0000002404047981 */ /* 0x000ee4000c1e1500 */
[----:B---3--:R-:W-:-:S06]  /*22d0*/  HADD2.F32 R18, -RZ, R4.H0_H0 ;  /* 0x20000004ff127230 */ /* 0x008fcc0000004100 */
[----:B------:R-:W0:Y:S01]  /*22e0*/  F2I.FTZ.TRUNC.NTZ R18, R18 ;  /* 0x0000001200127305 */ /* 0x000e22000021f100 */
[----:B------:R-:W-:Y:S05]  /*22f0*/  BRA `(.L_x_29274) ;  /* 0x0000000800d07947 */ /* 0x000fea0003800000 */
.L_x_29277:
        /* <DEDUP_REMOVED lines=9> */
.L_x_29280:
[----:B------:R-:W3:Y:S02]  /*2390*/  LDG.E.U16 R4, desc[UR36][R4.64] ;  /* 0x0000002404047981 */ /* 0x000ee4000c1e1500 */
[----:B---3--:R-:W-:-:S06]  /*23a0*/  HADD2.F32 R18, -RZ, R4.H0_H0 ;  /* 0x20000004ff127230 */ /* 0x008fcc0000004100 */
[----:B------:R-:W0:Y:S01]  /*23b0*/  F2I.FTZ.TRUNC.NTZ R18, R18 ;  /* 0x0000001200127305 */ /* 0x000e22000021f100 */
[----:B------:R-:W-:Y:S05]  /*23c0*/  BRA `(.L_x_29274) ;  /* 0x00000008009c7947 */ /* 0x000fea0003800000 */
.L_x_29279:
[----:B------:R-:W3:Y:S02]  /*23d0*/  LDG.E.64 R18, desc[UR36][R4.64] ;  /* 0x0000002404127981 */ /* 0x000ee4000c1e1b00 */
[----:B---3--:R0:W1:Y:S01]  /*23e0*/  F2I.F64.TRUNC R18, R18 ;  /* 0x0000001200127311 */ /* 0x008062000030d100 */
[----:B------:R-:W-:Y:S05]  /*23f0*/  BRA `(.L_x_29274) ;  /* 0x0000000800907947 */ /* 0x000fea0003800000 */
.L_x_29269:
        /* <DEDUP_REMOVED lines=12> */
.L_x_29283:
[----:B------:R-:W3:Y:S02]  /*24c0*/  LDG.E.64 R4, desc[UR36][R4.64] ;  /* 0x0000002404047981 */ /* 0x000ee4000c1e1b00 */
[----:B---3--:R0:W1:Y:S01]  /*24d0*/  F2I.F64.TRUNC R18, R4 ;  /* 0x0000000400127311 */ /* 0x008062000030d100 */
[----:B------:R-:W-:Y:S05]  /*24e0*/  BRA `(.L_x_29274) ;  /* 0x0000000800547947 */ /* 0x000fea0003800000 */
.L_x_29282:
        /* <DEDUP_REMOVED lines=27> */
.L_x_29285:
        /* <DEDUP_REMOVED lines=14> */
.L_x_29284:
[----:B------:R-:W3:Y:S02]  /*2780*/  LDG.E.U16 R18, desc[UR36][R4.64] ;  /* 0x0000002404127981 */ /* 0x000ee4000c1e1500 */
[----:B---3--:R-:W-:-:S06]  /*2790*/  IMAD.U32 R18, R18, 0x10000, RZ ;  /* 0x0001000012127824 */ /* 0x008fcc00078e00ff */
[----:B------:R-:W0:Y:S01]  /*27a0*/  F2I.FTZ.TRUNC.NTZ R18, R18 ;  /* 0x0000001200127305 */ /* 0x000e22000021f100 */
[----:B------:R-:W-:Y:S05]  /*27b0*/  BRA `(.L_x_29274) ;  /* 0x0000000400a07947 */ /* 0x000fea0003800000 */
.L_x_29281:
        /* <DEDUP_REMOVED lines=10> */
.L_x_29288:
        /* <DEDUP_REMOVED lines=21> */
.L_x_29292:
[----:B------:R-:W-:Y:S05]  /*29b0*/  BSYNC B1 ;  /* 0x0000000000017941 */ /* 0x000fea0003800000 */
.L_x_29291:
[----:B------:R-:W-:Y:S01]  /*29c0*/  IMAD.SHL.U32 R3, R3, 0x100000, RZ ;  /* 0x0010000003037824 */ /* 0x000fe200078e00ff */
[----:B------:R-:W-:-:S04]  /*29d0*/  LEA R5, R0, 0x3b800000, 0x17 ;  /* 0x3b80000000057811 */ /* 0x000fc800078eb8ff */
[----:B------:R-:W-:-:S07]  /*29e0*/  LOP3.LUT R18, R5, R3, R18, 0xfe, !PT ;  /* 0x0000000305127212 */ /* 0x000fce00078efe12 */
.L_x_29290:
[----:B------:R-:W-:Y:S05]  /*29f0*/  BSYNC B0 ;  /* 0x0000000000007941 */ /* 0x000fea0003800000 */
.L_x_29289:
[----:B------:R-:W0:Y:S01]  /*2a00*/  F2I.FTZ.TRUNC.NTZ R18, R18 ;  /* 0x0000001200127305 */ /* 0x000e22000021f100 */
[----:B------:R-:W-:Y:S05]  /*2a10*/  BRA `(.L_x_29274) ;  /* 0x0000000400087947 */ /* 0x000fea0003800000 */
.L_x_29287:
        /* <DEDUP_REMOVED lines=21> */
.L_x_29296:
[----:B------:R-:W-:Y:S05]  /*2b70*/  BSYNC B1 ;  /* 0x0000000000017941 */ /* 0x000fea0003800000 */
.L_x_29295:
[----:B------:R-:W-:Y:S01]  /*2b80*/  IMAD.SHL.U32 R3, R3, 0x200000, RZ ;  /* 0x0020000003037824 */ /* 0x000fe200078e00ff */
[----:B------:R-:W-:-:S04]  /*2b90*/  LEA R5, R0, 0x37800000, 0x17 ;  /* 0x3780000000057811 */ /* 0x000fc800078eb8ff */
[----:B------:R-:W-:-:S07]  /*2ba0*/  LOP3.LUT R18, R5, R3, R18, 0xfe, !PT ;  /* 0x0000000305127212 */ /* 0x000fce00078efe12 */
.L_x_29294:
[----:B------:R-:W-:Y:S05]  /*2bb0*/  BSYNC B0 ;  /* 0x0000000000007941 */ /* 0x000fea0003800000 */
.L_x_29293:
[----:B------:R-:W0:Y:S01]  /*2bc0*/  F2I.FTZ.TRUNC.NTZ R18, R18 ;  /* 0x0000001200127305 */ /* 0x000e22000021f100 */
[----:B------:R-:W-:Y:S05]  /*2bd0*/  BRA `(.L_x_29274) ;  /* 0x0000000000987947 */ /* 0x000fea0003800000 */
.L_x_29286:
        /* <DEDUP_REMOVED lines=14> */
.L_x_29300:
[----:B------:R-:W-:Y:S05]  /*2cc0*/  BSYNC B0 ;  /* 0x0000000000007941 */ /* 0x000fea0003800000 */
.L_x_29299:
[----:B------:R-:W0:Y:S01]  /*2cd0*/  F2I.FTZ.TRUNC.NTZ R18, R18 ;  /* 0x0000001200127305 */ /* 0x000e22000021f100 */
[----:B------:R-:W-:Y:S05]  /*2ce0*/  BRA `(.L_x_29274) ;  /* 0x0000000000547947 */ /* 0x000fea0003800000 */
.L_x_29273:
        /* <DEDUP_REMOVED lines=17> */
.L_x_29301:
[----:B------:R-:W-:Y:S05]  /*2e00*/  BRA `(.L_x_29274) ;  /* 0x00000000000c7947 */ /* 0x000fea0003800000 */
.L_x_29298:
[----:B------:R0:W5:Y:S01]  /*2e10*/  LDG.E R18, desc[UR36][R4.64] ;  /* 0x0000002404127981 */ /* 0x000162000c1e1900 */
[----:B------:R-:W-:Y:S05]  /*2e20*/  BRA `(.L_x_29274) ;  /* 0x0000000000047947 */ /* 0x000fea0003800000 */
.L_x_29297:
[----:B------:R0:W5:Y:S02]  /*2e30*/  LDG.E R18, desc[UR36][R4.64] ;  /* 0x0000002404127981 */ /* 0x000164000c1e1900 */
.L_x_29274:
        /* <DEDUP_REMOVED lines=18> */
.L_x_29305:
[----:B------:R0:W5:Y:S01]  /*2f60*/  LDG.E.U8 R19, desc[UR36][R4.64] ;  /* 0x0000002404137981 */ /* 0x000162000c1e1100 */
[----:B------:R-:W-:Y:S05]  /*2f70*/  BRA `(.L_x_29307) ;  /* 0x0000000c00347947 */ /* 0x000fea0003800000 */
.L_x_29304:
        /* <DEDUP_REMOVED lines=8> */
.L_x_29309:
[----:B------:R0:W5:Y:S01]  /*3000*/  LDG.E R19, desc[UR36][R4.64] ;  /* 0x0000002404137981 */ /* 0x000162000c1e1900 */
[----:B------:R-:W-:Y:S05]  /*3010*/  BRA `(.L_x_29307) ;  /* 0x0000000c000c7947 */ /* 0x000fea0003800000 */
.L_x_29308:
[----:B------:R0:W5:Y:S01]  /*3020*/  LDG.E.S16 R19, desc[UR36][R4.64] ;  /* 0x0000002404137981 */ /* 0x000162000c1e1700 */
[----:B------:R-:W-:Y:S05]  /*3030*/  BRA `(.L_x_29307) ;  /* 0x0000000c00047947 */ /* 0x000fea0003800000 */
.L_x_29303:
        /* <DEDUP_REMOVED lines=9> */
.L_x_29311:
[----:B------:R-:W2:Y:S02]  /*30d0*/  LDG.E.U16 R4, desc[UR36][R4.64] ;  /* 0x0000002404047981 */ /* 0x000ea4000c1e1500 */
[----:B--2---:R-:W-:-:S06]  /*30e0*/  HADD2.F32 R19, -RZ, R4.H0_H0 ;  /* 0x20000004ff137230 */ /* 0x004fcc0000004100 */
[----:B------:R-:W0:Y:S01]  /*30f0*/  F2I.FTZ.TRUNC.NTZ R19, R19 ;  /* 0x0000001300137305 */ /* 0x000e22000021f100 */
[----:B------:R-:W-:Y:S05]  /*3100*/  BRA `(.L_x_29307) ;  /* 0x0000000800d07947 */ /* 0x000fea0003800000 */
.L_x_29310:
        /* <DEDUP_REMOVED lines=9> */
.L_x_29313:
[----:B------:R-:W2:Y:S02]  /*31a0*/  LDG.E.U16 R4, desc[UR36][R4.64] ;  /* 0x0000002404047981 */ /* 0x000ea4000c1e1500 */
[----:B--2---:R-:W-:-:S06]  /*31b0*/  HADD2.F32 R19, -RZ, R4.H0_H0 ;  /* 0x20000004ff137230 */ /* 0x004fcc0000004100 */
[----:B------:R-:W0:Y:S01]  /*31c0*/  F2I.FTZ.TRUNC.NTZ R19, R19 ;  /* 0x0000001300137305 */ /* 0x000e22000021f100 */
[----:B------:R-:W-:Y:S05]  /*31d0*/  BRA `(.L_x_29307) ;  /* 0x00000008009c7947 */ /* 0x000fea0003800000 */
.L_x_29312:
[----:B------:R-:W2:Y:S02]  /*31e0*/  LDG.E.64 R4, desc[UR36][R4.64] ;  /* 0x0000002404047981 */ /* 0x000ea4000c1e1b00 */
[----:B--2---:R0:W1:Y:S01]  /*31f0*/  F2I.F64.TRUNC R19, R4 ;  /* 0x0000000400137311 */ /* 0x004062000030d100 */
[----:B------:R-:W-:Y:S05]  /*3200*/  BRA `(.L_x_29307) ;  /* 0x0000000800907947 */ /* 0x000fea0003800000 */
.L_x_29302:
        /* <DEDUP_REMOVED lines=12> */
.L_x_29316:
[----:B------:R-:W2:Y:S02]  /*32d0*/  LDG.E.64 R4, desc[UR36][R4.64] ;  /* 0x0000002404047981 */ /* 0x000ea4000c1e1b00 */
[----:B--2---:R0:W1:Y:S01]  /*32e0*/  F2I.F64.TRUNC R19, R4 ;  /* 0x0000000400137311 */ /* 0x004062000030d100 */
[----:B------:R-:W-:Y:S05]  /*32f0*/  BRA `(.L_x_29307) ;  /* 0x0000000800547947 */ /* 0x000fea0003800000 */
.L_x_29315:
        /* <DEDUP_REMOVED lines=27> */
.L_x_29318:
        /* <DEDUP_REMOVED lines=14> */
.L_x_29317:
[----:B------:R-:W2:Y:S02]  /*3590*/  LDG.E.U16 R19, desc[UR36][R4.64] ;  /* 0x0000002404137981 */ /* 0x000ea4000c1e1500 */
[----:B--2---:R-:W-:-:S06]  /*35a0*/  IMAD.U32 R19, R19, 0x10000, RZ ;  /* 0x0001000013137824 */ /* 0x004fcc00078e00ff */
[----:B------:R-:W0:Y:S01]  /*35b0*/  F2I.FTZ.TRUNC.NTZ R19, R19 ;  /* 0x0000001300137305 */ /* 0x000e22000021f100 */
[----:B------:R-:W-:Y:S05]  /*35c0*/  BRA `(.L_x_29307) ;  /* 0x0000000400a07947 */ /* 0x000fea0003800000 */
.L_x_29314:
        /* <DEDUP_REMOVED lines=10> */
.L_x_29321:
        /* <DEDUP_REMOVED lines=21> */
.L_x_29325:
[----:B------:R-:W-:Y:S05]  /*37c0*/  BSYNC B1 ;  /* 0x0000000000017941 */ /* 0x000fea0003800000 */
.L_x_29324:
[----:B------:R-:W-:Y:S01]  /*37d0*/  IMAD.SHL.U32 R3, R3, 0x100000, RZ ;  /* 0x0010000003037824 */ /* 0x000fe200078e00ff */
[----:B------:R-:W-:-:S04]  /*37e0*/  LEA R0, R0, 0x3b800000, 0x17 ;  /* 0x3b80000000007811 */ /* 0x000fc800078eb8ff */
[----:B------:R-:W-:-:S07]  /*37f0*/  LOP3.LUT R19, R0, R3, R19, 0xfe, !PT ;  /* 0x0000000300137212 */ /* 0x000fce00078efe13 */
.L_x_29323:
[----:B------:R-:W-:Y:S05]  /*3800*/  BSYNC B0 ;  /* 0x0000000000007941 */ /* 0x000fea0003800000 */
.L_x_29322:
[----:B------:R-:W0:Y:S01]  /*3810*/  F2I.FTZ.TRUNC.NTZ R19, R19 ;  /* 0x0000001300137305 */ /* 0x000e22000021f100 */
[----:B------:R-:W-:Y:S05]  /*3820*/  BRA `(.L_x_29307) ;  /* 0x0000000400087947 */ /* 0x000fea0003800000 */
.L_x_29320:
        /* <DEDUP_REMOVED lines=21> */
.L_x_29329:
[----:B------:R-:W-:Y:S05]  /*3980*/  BSYNC B1 ;  /* 0x0000000000017941 */ /* 0x000fea0003800000 */
.L_x_29328:
[----:B------:R-:W-:Y:S01]  /*3990*/  IMAD.SHL.U32 R3, R3, 0x200000, RZ ;  /* 0x0020000003037824 */ /* 0x000fe200078e00ff */
[----:B------:R-:W-:-:S04]  /*39a0*/  LEA R0, R0, 0x37800000, 0x17 ;  /* 0x3780000000007811 */ /* 0x000fc800078eb8ff */
[----:B------:R-:W-:-:S07]  /*39b0*/  LOP3.LUT R19, R0, R3, R19, 0xfe, !PT ;  /* 0x0000000300137212 */ /* 0x000fce00078efe13 */
.L_x_29327:
[----:B------:R-:W-:Y:S05]  /*39c0*/  BSYNC B0 ;  /* 0x0000000000007941 */ /* 0x000fea0003800000 */
.L_x_29326:
[----:B------:R-:W0:Y:S01]  /*39d0*/  F2I.FTZ.TRUNC.NTZ R19, R19 ;  /* 0x0000001300137305 */ /* 0x000e22000021f100 */
[----:B------:R-:W-:Y:S05]  /*39e0*/  BRA `(.L_x_29307) ;  /* 0x0000000000987947 */ /* 0x000fea0003800000 */
.L_x_29319:
        /* <DEDUP_REMOVED lines=14> */
.L_x_29333:
[----:B------:R-:W-:Y:S05]  /*3ad0*/  BSYNC B0 ;  /* 0x0000000000007941 */ /* 0x000fea0003800000 */
.L_x_29332:
[----:B------:R-:W1:Y:S01]  /*3ae0*/  F2I.FTZ.TRUNC.NTZ R19, R19 ;  /* 0x0000001300137305 */ /* 0x000e62000021f100 */
[----:B------:R-:W-:Y:S05]  /*3af0*/  BRA `(.L_x_29307) ;  /* 0x0000000000547947 */ /* 0x000fea0003800000 */
.L_x_29306:
        /* <DEDUP_REMOVED lines=17> */
.L_x_29334:
[----:B------:R-:W-:Y:S05]  /*3c10*/  BRA `(.L_x_29307) ;  /* 0x00000000000c7947 */ /* 0x000fea0003800000 */
.L_x_29331:
[----:B------:R0:W5:Y:S01]  /*3c20*/  LDG.E R19, desc[UR36][R4.64] ;  /* 0x0000002404137981 */ /* 0x000162000c1e1900 */
[----:B------:R-:W-:Y:S05]  /*3c30*/  BRA `(.L_x_29307) ;  /* 0x0000000000047947 */ /* 0x000fea0003800000 */
.L_x_29330:
[----:B------:R2:W5:Y:S02]  /*3c40*/  LDG.E R19, desc[UR36][R4.64] ;  /* 0x0000002404137981 */ /* 0x000564000c1e1900 */
.L_x_29307:
        /* <DEDUP_REMOVED lines=18> */
.L_x_29338:
[----:B------:R0:W5:Y:S01]  /*3d70*/  LDG.E.U8 R39, desc[UR36][R4.64] ;  /* 0x0000002404277981 */ /* 0x000162000c1e1100 */
[----:B------:R-:W-:Y:S05]  /*3d80*/  BRA `(.L_x_29340) ;  /* 0x0000000c00347947 */ /* 0x000fea0003800000 */
.L_x_29337:
        /* <DEDUP_REMOVED lines=8> */
.L_x_29342:
[----:B------:R0:W5:Y:S01]  /*3e10*/  LDG.E R39, desc[UR36][R4.64] ;  /* 0x0000002404277981 */ /* 0x000162000c1e1900 */
[----:B------:R-:W-:Y:S05]  /*3e20*/  BRA `(.L_x_29340) ;  /* 0x0000000c000c7947 */ /* 0x000fea0003800000 */
.L_x_29341:
[----:B------:R0:W5:Y:S01]  /*3e30*/  LDG.E.S16 R39, desc[UR36][R4.64] ;  /* 0x0000002404277981 */ /* 0x000162000c1e1700 */
[----:B------:R-:W-:Y:S05]  /*3e40*/  BRA `(.L_x_29340) ;  /* 0x0000000c00047947 */ /* 0x000fea0003800000 */
.L_x_29336:
        /* <DEDUP_REMOVED lines=9> */
.L_x_29344:
[----:B------:R-:W2:Y:S02]  /*3ee0*/  LDG.E.U16 R4, desc[UR36][R4.64] ;  /* 0x0000002404047981 */ /* 0x000ea4000c1e1500 */
[----:B--2---:R-:W-:-:S06]  /*3ef0*/  HADD2.F32 R39, -RZ, R4.H0_H0 ;  /* 0x20000004ff277230 */ /* 0x004fcc0000004100 */
[----:B------:R-:W0:Y:S01]  /*3f00*/  F2I.FTZ.TRUNC.NTZ R39, R39 ;  /* 0x0000002700277305 */ /* 0x000e22000021f100 */
[----:B------:R-:W-:Y:S05]  /*3f10*/  BRA `(.L_x_29340) ;  /* 0x0000000800d07947 */ /* 0x000fea0003800000 */
.L_x_29343:
        /* <DEDUP_REMOVED lines=9> */
.L_x_29346:
[----:B------:R-:W2:Y:S02]  /*3fb0*/  LDG.E.U16 R4, desc[UR36][R4.64] ;  /* 0x0000002404047981 */ /* 0x000ea4000c1e1500 */
[----:B--2---:R-:W-:-:S06]  /*3fc0*/  HADD2.F32 R39, -RZ, R4.H0_H0 ;  /* 0x20000004ff277230 */ /* 0x004fcc0000004100 */
[----:B------:R-:W0:Y:S01]  /*3fd0*/  F2I.FTZ.TRUNC.NTZ R39, R39 ;  /* 0x0000002700277305 */ /* 0x000e22000021f100 */
[----:B------:R-:W-:Y:S05]  /*3fe0*/  BRA `(.L_x_29340) ;  /* 0x00000008009c7947 */ /* 0x000fea0003800000 */
.L_x_29345:
[----:B------:R-:W2:Y:S02]  /*3ff0*/  LDG.E.64 R4, desc[UR36][R4.64] ;  /* 0x0000002404047981 */ /* 0x000ea4000c1e1b00 */
[----:B--2---:R0:W2:Y:S01]  /*4000*/  F2I.F64.TRUNC R39, R4 ;  /* 0x0000000400277311 */ /* 0x0040a2000030d100 */
[----:B------:R-:W-:Y:S05]  /*4010*/  BRA `(.L_x_29340) ;  /* 0x0000000800907947 */ /* 0x000fea0003800000 */
.L_x_29335:
        /* <DEDUP_REMOVED lines=12> */
.L_x_29349:
[----:B------:R-:W2:Y:S02]  /*40e0*/  LDG.E.64 R4, desc[UR36][R4.64] ;  /* 0x0000002404047981 */ /* 0x000ea4000c1e1b00 */
[----:B--2---:R0:W2:Y:S01]  /*40f0*/  F2I.F64.TRUNC R39, R4 ;  /* 0x0000000400277311 */ /* 0x0040a2000030d100 */
[----:B------:R-:W-:Y:S05]  /*4100*/  BRA `(.L_x_29340) ;  /* 0x0000000800547947 */ /* 0x000fea0003800000 */
.L_x_29348:
        /* <DEDUP_REMOVED lines=27> */
.L_x_29351:
        /* <DEDUP_REMOVED lines=14> */
.L_x_29350:
[----:B------:R-:W2:Y:S02]  /*43a0*/  LDG.E.U16 R39, desc[UR36][R4.64] ;  /* 0x0000002404277981 */ /* 0x000ea4000c1e1500 */
[----:B--2---:R-:W-:-:S06]  /*43b0*/  IMAD.U32 R39, R39, 0x10000, RZ ;  /* 0x0001000027277824 */ /* 0x004fcc00078e00ff */
[----:B------:R-:W0:Y:S01]  /*43c0*/  F2I.FTZ.TRUNC.NTZ R39, R39 ;  /* 0x0000002700277305 */ /* 0x000e22000021f100 */
[----:B------:R-:W-:Y:S05]  /*43d0*/  BRA `(.L_x_29340) ;  /* 0x0000000400a07947 */ /* 0x000fea0003800000 */
.L_x_29347:
        /* <DEDUP_REMOVED lines=10> */
.L_x_29354:
        /* <DEDUP_REMOVED lines=21> */
.L_x_29358:
[----:B------:R-:W-:Y:S05]  /*45d0*/  BSYNC B1 ;  /* 0x0000000000017941 */ /* 0x000fea0003800000 */
.L_x_29357:
[----:B------:R-:W-:Y:S01]  /*45e0*/  IMAD.SHL.U32 R3, R3, 0x100000, RZ ;  /* 0x0010000003037824 */ /* 0x000fe200078e00ff */
[----:B------:R-:W-:-:S04]  /*45f0*/  LEA R0, R0, 0x3b800000, 0x17 ;  /* 0x3b80000000007811 */ /* 0x000fc800078eb8ff */
[----:B------:R-:W-:-:S07]  /*4600*/  LOP3.LUT R39, R0, R3, R39, 0xfe, !PT ;  /* 0x0000000300277212 */ /* 0x000fce00078efe27 */
.L_x_29356:
[----:B------:R-:W-:Y:S05]  /*4610*/  BSYNC B0 ;  /* 0x0000000000007941 */ /* 0x000fea0003800000 */
.L_x_29355:
[----:B------:R-:W0:Y:S01]  /*4620*/  F2I.FTZ.TRUNC.NTZ R39, R39 ;  /* 0x0000002700277305 */ /* 0x000e22000021f100 */
[----:B------:R-:W-:Y:S05]  /*4630*/  BRA `(.L_x_29340) ;  /* 0x0000000400087947 */ /* 0x000fea0003800000 */
.L_x_29353:
        /* <DEDUP_REMOVED lines=21> */
.L_x_29362:
[----:B------:R-:W-:Y:S05]  /*4790*/  BSYNC B1 ;  /* 0x0000000000017941 */ /* 0x000fea0003800000 */
.L_x_29361:
[----:B------:R-:W-:Y:S01]  /*47a0*/  IMAD.SHL.U32 R3, R3, 0x200000, RZ ;  /* 0x0020000003037824 */ /* 0x000fe200078e00ff */
[----:B------:R-:W-:-:S04]  /*47b0*/  LEA R0, R0, 0x37800000, 0x17 ;  /* 0x3780000000007811 */ /* 0x000fc800078eb8ff */
[----:B------:R-:W-:-:S07]  /*47c0*/  LOP3.LUT R39, R0, R3, R39, 0xfe, !PT ;  /* 0x0000000300277212 */ /* 0x000fce00078efe27 */
.L_x_29360:
[----:B------:R-:W-:Y:S05]  /*47d0*/  BSYNC B0 ;  /* 0x0000000000007941 */ /* 0x000fea0003800000 */
.L_x_29359:
[----:B------:R-:W0:Y:S01]  /*47e0*/  F2I.FTZ.TRUNC.NTZ R39, R39 ;  /* 0x0000002700277305 */ /* 0x000e22000021f100 */
[----:B------:R-:W-:Y:S05]  /*47f0*/  BRA `(.L_x_29340) ;  /* 0x0000000000987947 */ /* 0x000fea0003800000 */
.L_x_29352:
        /* <DEDUP_REMOVED lines=14> */
.L_x_29366:
[----:B------:R-:W-:Y:S05]  /*48e0*/  BSYNC B0 ;  /* 0x0000000000007941 */ /* 0x000fea0003800000 */
.L_x_29365:
[----:B------:R-:W0:Y:S01]  /*48f0*/  F2I.FTZ.TRUNC.NTZ R39, R39 ;  /* 0x0000002700277305 */ /* 0x000e22000021f100 */
[----:B------:R-:W-:Y:S05]  /*4900*/  BRA `(.L_x_29340) ;  /* 0x0000000000547947 */ /* 0x000fea0003800000 */
.L_x_29339:
        /* <DEDUP_REMOVED lines=17> */
.L_x_29367:
[----:B------:R-:W-:Y:S05]  /*4a20*/  BRA `(.L_x_29340) ;  /* 0x00000000000c7947 */ /* 0x000fea0003800000 */
.L_x_29364:
[----:B------:R0:W5:Y:S01]  /*4a30*/  LDG.E R39, desc[UR36][R4.64] ;  /* 0x0000002404277981 */ /* 0x000162000c1e1900 */
[----:B------:R-:W-:Y:S05]  /*4a40*/  BRA `(.L_x_29340) ;  /* 0x0000000000047947 */ /* 0x000fea0003800000 */
.L_x_29363:
[----:B------:R0:W5:Y:S02]  /*4a50*/  LDG.E R39, desc[UR36][R4.64] ;  /* 0x0000002404277981 */ /* 0x000164000c1e1900 */
.L_x_29340:
[----:B------:R-:W-:-:S07]  /*4a60*/  VIADD R36, R36, 0x80 ;  /* 0x0000008024247836 */ /* 0x000fce0000000000 */
.L_x_29202:
[----:B------:R-:W-:Y:S05]  /*4a70*/  BSYNC B6 ;  /* 0x0000000000067941 */ /* 0x000fea0003800000 */
.L_x_29201:
        /* <DEDUP_REMOVED lines=24> */
.L_x_29373:
[----:B------:R0:W5:Y:S01]  /*4c00*/  LDG.E.U8 R17, desc[UR36][R4.64] ;  /* 0x0000002404117981 */ /* 0x000162000c1e1100 */
[----:B------:R-:W-:Y:S05]  /*4c10*/  BRA `(.L_x_29375) ;  /* 0x0000000c00347947 */ /* 0x000fea0003800000 */
.L_x_29372:
        /* <DEDUP_REMOVED lines=8> */
.L_x_29377:
[----:B------:R0:W5:Y:S01]  /*4ca0*/  LDG.E R17, desc[UR36][R4.64] ;  /* 0x0000002404117981 */ /* 0x000162000c1e1900 */
[----:B------:R-:W-:Y:S05]  /*4cb0*/  BRA `(.L_x_29375) ;  /* 0x0000000c000c7947 */ /* 0x000fea0003800000 */
.L_x_29376:
[----:B------:R0:W5:Y:S01]  /*4cc0*/  LDG.E.S16 R17, desc[UR36][R4.64] ;  /* 0x0000002404117981 */ /* 0x000162000c1e1700 */
[----:B------:R-:W-:Y:S05]  /*4cd0*/  BRA `(.L_x_29375) ;  /* 0x0000000c00047947 */ /* 0x000fea0003800000 */
.L_x_29371:
        /* <DEDUP_REMOVED lines=9> */
.L_x_29379:
[----:B------:R-:W2:Y:S02]  /*4d70*/  LDG.E.U16 R4, desc[UR36][R4.64] ;  /* 0x0000002404047981 */ /* 0x000ea4000c1e1500 */
[----:B--2---:R-:W-:-:S06]  /*4d80*/  HADD2.F32 R17, -RZ, R4.H0_H0 ;  /* 0x20000004ff117230 */ /* 0x004fcc0000004100 */
[----:B------:R-:W0:Y:S01]  /*4d90*/  F2I.FTZ.TRUNC.NTZ R17, R17 ;  /* 0x0000001100117305 */ /* 0x000e22000021f100 */
[----:B------:R-:W-:Y:S05]  /*4da0*/  BRA `(.L_x_29375) ;  /* 0x0000000800d07947 */ /* 0x000fea0003800000 */
.L_x_29378:
        /* <DEDUP_REMOVED lines=9> */
.L_x_29381:
[----:B------:R-:W2:Y:S02]  /*4e40*/  LDG.E.U16 R4, desc[UR36][R4.64] ;  /* 0x0000002404047981 */ /* 0x000ea4000c1e1500 */
[----:B--2---:R-:W-:-:S06]  /*4e50*/  HADD2.F32 R17, -RZ, R4.H0_H0 ;  /* 0x20000004ff117230 */ /* 0x004fcc0000004100 */
[----:B------:R-:W0:Y:S01]  /*4e60*/  F2I.FTZ.TRUNC.NTZ R17, R17 ;  /* 0x0000001100117305 */ /* 0x000e22000021f100 */
[----:B------:R-:W-:Y:S05]  /*4e70*/  BRA `(.L_x_29375) ;  /* 0x00000008009c7947 */ /* 0x000fea0003800000 */
.L_x_29380:
[----:B------:R-:W2:Y:S02]  /*4e80*/  LDG.E.64 R4, desc[UR36][R4.64] ;  /* 0x0000002404047981 */ /* 0x000ea4000c1e1b00 */
[----:B--2---:R0:W2:Y:S01]  /*4e90*/  F2I.F64.TRUNC R17, R4 ;  /* 0x0000000400117311 */ /* 0x0040a2000030d100 */
[----:B------:R-:W-:Y:S05]  /*4ea0*/  BRA `(.L_x_29375) ;  /* 0x0000000800907947 */ /* 0x000fea0003800000 */
.L_x_29370:
        /* <DEDUP_REMOVED lines=12> */
.L_x_29384:
[----:B------:R-:W2:Y:S02]  /*4f70*/  LDG.E.64 R4, desc[UR36][R4.64] ;  /* 0x0000002404047981 */ /* 0x000ea4000c1e1b00 */
[----:B--2---:R0:W2:Y:S01]  /*4f80*/  F2I.F64.TRUNC R17, R4 ;  /* 0x0000000400117311 */ /* 0x0040a2000030d100 */
[----:B------:R-:W-:Y:S05]  /*4f90*/  BRA `(.L_x_29375) ;  /* 0x0000000800547947 */ /* 0x000fea0003800000 */
.L_x_29383:
        /* <DEDUP_REMOVED lines=27> */
.L_x_29386:
        /* <DEDUP_REMOVED lines=14> */
.L_x_29385:
[----:B------:R-:W2:Y:S02]  /*5230*/  LDG.E.U16 R17, desc[UR36][R4.64] ;  /* 0x0000002404117981 */ /* 0x000ea4000c1e1500 */
[----:B--2---:R-:W-:-:S06]  /*5240*/  IMAD.U32 R17, R17, 0x10000, RZ ;  /* 0x0001000011117824 */ /* 0x004fcc00078e00ff */
[----:B------:R-:W0:Y:S01]  /*5250*/  F2I.FTZ.TRUNC.NTZ R17, R17 ;  /* 0x0000001100117305 */ /* 0x000e22000021f100 */
[----:B------:R-:W-:Y:S05]  /*5260*/  BRA `(.L_x_29375) ;  /* 0x0000000400a07947 */ /* 0x000fea0003800000 */
.L_x_29382:
        /* <DEDUP_REMOVED lines=10> */
.L_x_29389:
        /* <DEDUP_REMOVED lines=21> */
.L_x_29393:
[----:B------:R-:W-:Y:S05]  /*5460*/  BSYNC B1 ;  /* 0x0000000000017941 */ /* 0x000fea0003800000 */
.L_x_29392:
[----:B------:R-:W-:Y:S01]  /*5470*/  IMAD.SHL.U32 R3, R3, 0x100000, RZ ;  /* 0x0010000003037824 */ /* 0x000fe200078e00ff */
[----:B------:R-:W-:-:S04]  /*5480*/  LEA R0, R0, 0x3b800000, 0x17 ;  /* 0x3b80000000007811 */ /* 0x000fc800078eb8ff */
[----:B------:R-:W-:-:S07]  /*5490*/  LOP3.LUT R17, R0, R3, R17, 0xfe, !PT ;  /* 0x0000000300117212 */ /* 0x000fce00078efe11 */
.L_x_29391:
[----:B------:R-:W-:Y:S05]  /*54a0*/  BSYNC B0 ;  /* 0x0000000000007941 */ /* 0x000fea0003800000 */
.L_x_29390:
[----:B------:R-:W0:Y:S01]  /*54b0*/  F2I.FTZ.TRUNC.NTZ R17, R17 ;  /* 0x0000001100117305 */ /* 0x000e22000021f100 */
[----:B------:R-:W-:Y:S05]  /*54c0*/  BRA `(.L_x_29375) ;  /* 0x0000000400087947 */ /* 0x000fea0003800000 */
.L_x_29388:
        /* <DEDUP_REMOVED lines=21> */
.L_x_29397:
[----:B------:R-:W-:Y:S05]  /*5620*/  BSYNC B1 ;  /* 0x0000000000017941 */ /* 0x000fea0003800000 */
.L_x_29396:
[----:B------:R-:W-:Y:S01]  /*5630*/  IMAD.SHL.U32 R3, R3, 0x200000, RZ ;  /* 0x0020000003037824 */ /* 0x000fe200078e00ff */
[----:B------:R-:W-:-:S04]  /*5640*/  LEA R0, R0, 0x37800000, 0x17 ;  /* 0x3780000000007811 */ /* 0x000fc800078eb8ff */
[----:B------:R-:W-:-:S07]  /*5650*/  LOP3.LUT R17, R0, R3, R17, 0xfe, !PT ;  /* 0x0000000300117212 */ /* 0x000fce00078efe11 */
.L_x_29395:
[----:B------:R-:W-:Y:S05]  /*5660*/  BSYNC B0 ;  /* 0x0000000000007941 */ /* 0x000fea0003800000 */
.L_x_29394:
[----:B------:R-:W0:Y:S01]  /*5670*/  F2I.FTZ.TRUNC.NTZ R17, R17 ;  /* 0x0000001100117305 */ /* 0x000e22000021f100 */
[----:B------:R-:W-:Y:S05]  /*5680*/  BRA `(.L_x_29375) ;  /* 0x0000000000987947 */ /* 0x000fea0003800000 */
.L_x_29387:
        /* <DEDUP_REMOVED lines=14> */
.L_x_29401:
[----:B------:R-:W-:Y:S05]  /*5770*/  BSYNC B0 ;  /* 0x0000000000007941 */ /* 0x000fea0003800000 */
.L_x_29400:
[----:B------:R-:W0:Y:S01]  /*5780*/  F2I.FTZ.TRUNC.NTZ R17, R17 ;  /* 0x0000001100117305 */ /* 0x000e22000021f100 */
[----:B------:R-:W-:Y:S05]  /*5790*/  BRA `(.L_x_29375) ;  /* 0x0000000000547947 */ /* 0x000fea0003800000 */
.L_x_29374:
        /* <DEDUP_REMOVED lines=17> */
.L_x_29402:
[----:B------:R-:W-:Y:S05]  /*58b0*/  BRA `(.L_x_29375) ;  /* 0x00000000000c7947 */ /* 0x000fea0003800000 */
.L_x_29399:
[----:B------:R0:W5:Y:S01]  /*58c0*/  LDG.E R17, desc[UR36][R4.64] ;  /* 0x0000002404117981 */ /* 0x000162000c1e1900 */
[----:B------:R-:W-:Y:S05]  /*58d0*/  BRA `(.L_x_29375) ;  /* 0x0000000000047947 */ /* 0x000fea0003800000 */
.L_x_29398:
[----:B------:R0:W5:Y:S02]  /*58e0*/  LDG.E R17, desc[UR36][R4.64] ;  /* 0x0000002404117981 */ /* 0x000164000c1e1900 */
.L_x_29375:
        /* <DEDUP_REMOVED lines=18> */
.L_x_29406:
[----:B------:R0:W5:Y:S01]  /*5a10*/  LDG.E.U8 R22, desc[UR36][R4.64] ;  /* 0x0000002404167981 */ /* 0x000162000c1e1100 */
[----:B------:R-:W-:Y:S05]  /*5a20*/  BRA `(.L_x_29408) ;  /* 0x0000000c00347947 */ /* 0x000fea0003800000 */
.L_x_29405:
        /* <DEDUP_REMOVED lines=8> */
.L_x_29410:
[----:B------:R0:W5:Y:S01]  /*5ab0*/  LDG.E R22, desc[UR36][R4.64] ;  /* 0x0000002404167981 */ /* 0x000162000c1e1900 */
[----:B------:R-:W-:Y:S05]  /*5ac0*/  BRA `(.L_x_29408) ;  /* 0x0000000c000c7947 */ /* 0x000fea0003800000 */
.L_x_29409:
[----:B------:R0:W5:Y:S01]  /*5ad0*/  LDG.E.S16 R22, desc[UR36][R4.64] ;  /* 0x0000002404167981 */ /* 0x000162000c1e1700 */
[----:B------:R-:W-:Y:S05]  /*5ae0*/  BRA `(.L_x_29408) ;  /* 0x0000000c00047947 */ /* 0x000fea0003800000 */
.L_x_29404:
        /* <DEDUP_REMOVED lines=9> */
.L_x_29412:
[----:B------:R-:W3:Y:S02]  /*5b80*/  LDG.E.U16 R4, desc[UR36][R4.64] ;  /* 0x0000002404047981 */ /* 0x000ee4000c1e1500 */
[----:B---3--:R-:W-:-:S06]  /*5b90*/  HADD2.F32 R22, -RZ, R4.H0_H0 ;  /* 0x20000004ff167230 */ /* 0x008fcc0000004100 */
[----:B------:R-:W0:Y:S01]  /*5ba0*/  F2I.FTZ.TRUNC.NTZ R22, R22 ;  /* 0x0000001600167305 */ /* 0x000e22000021f100 */
[----:B------:R-:W-:Y:S05]  /*5bb0*/  BRA `(.L_x_29408) ;  /* 0x0000000800d07947 */ /* 0x000fea0003800000 */
.L_x_29411:
        /* <DEDUP_REMOVED lines=9> */
.L_x_29414:
[----:B------:R-:W3:Y:S02]  /*5c50*/  LDG.E.U16 R4, desc[UR36][R4.64] ;  /* 0x0000002404047981 */ /* 0x000ee4000c1e1500 */
[----:B---3--:R-:W-:-:S06]  /*5c60*/  HADD2.F32 R22, -RZ, R4.H0_H0 ;  /* 0x20000004ff167230 */ /* 0x008fcc0000004100 */
[----:B------:R-:W0:Y:S01]  /*5c70*/  F2I.FTZ.TRUNC.NTZ R22, R22 ;  /* 0x0000001600167305 */ /* 0x000e22000021f100 */
[----:B------:R-:W-:Y:S05]  /*5c80*/  BRA `(.L_x_29408) ;  /* 0x00000008009c7947 */ /* 0x000fea0003800000 */
.L_x_29413:
[----:B------:R-:W3:Y:S02]  /*5c90*/  LDG.E.64 R22, desc[UR36][R4.64] ;  /* 0x0000002404167981 */ /* 0x000ee4000c1e1b00 */
[----:B---3--:R0:W3:Y:S01]  /*5ca0*/  F2I.F64.TRUNC R22, R22 ;  /* 0x0000001600167311 */ /* 0x0080e2000030d100 */
[----:B------:R-:W-:Y:S05]  /*5cb0*/  BRA `(.L_x_29408) ;  /* 0x0000000800907947 */ /* 0x000fea0003800000 */
.L_x_29403:
        /* <DEDUP_REMOVED lines=12> */
.L_x_29417:
[----:B------:R-:W3:Y:S02]  /*5d80*/  LDG.E.64 R4, desc[UR36][R4.64] ;  /* 0x0000002404047981 */ /* 0x000ee4000c1e1b00 */
[----:B---3--:R0:W3:Y:S01]  /*5d90*/  F2I.F64.TRUNC R22, R4 ;  /* 0x0000000400167311 */ /* 0x0080e2000030d100 */
[----:B------:R-:W-:Y:S05]  /*5da0*/  BRA `(.L_x_29408) ;  /* 0x0000000800547947 */ /* 0x000fea0003800000 */
.L_x_29416:
        /* <DEDUP_REMOVED lines=27> */
.L_x_29419:
        /* <DEDUP_REMOVED lines=14> */
.L_x_29418:
[----:B------:R-:W3:Y:S02]  /*6040*/  LDG.E.U16 R22, desc[UR36][R4.64] ;  /* 0x0000002404167981 */ /* 0x000ee4000c1e1500 */
[----:B---3--:R-:W-:-:S06]  /*6050*/  IMAD.U32 R22, R22, 0x10000, RZ ;  /* 0x0001000016167824 */ /* 0x008fcc00078e00ff */
[----:B------:R-:W0:Y:S01]  /*6060*/  F2I.FTZ.TRUNC.NTZ R22, R22 ;  /* 0x0000001600167305 */ /* 0x000e22000021f100 */
[----:B------:R-:W-:Y:S05]  /*6070*/  BRA `(.L_x_29408) ;  /* 0x0000000400a07947 */ /* 0x000fea0003800000 */
.L_x_29415:
        /* <DEDUP_REMOVED lines=10> */
.L_x_29422:
        /* <DEDUP_REMOVED lines=21> */
.L_x_29426:
[----:B------:R-:W-:Y:S05]  /*6270*/  BSYNC B1 ;  /* 0x0000000000017941 */ /* 0x000fea0003800000 */
.L_x_29425:
[----:B------:R-:W-:Y:S01]  /*6280*/  IMAD.SHL.U32 R3, R3, 0x100000, RZ ;  /* 0x0010000003037824 */ /* 0x000fe200078e00ff */
[----:B------:R-:W-:-:S04]  /*6290*/  LEA R5, R0, 0x3b800000, 0x17 ;  /* 0x3b80000000057811 */ /* 0x000fc800078eb8ff */
[----:B------:R-:W-:-:S07]  /*62a0*/  LOP3.LUT R22, R5, R3, R22, 0xfe, !PT ;  /* 0x0000000305167212 */ /* 0x000fce00078efe16 */
.L_x_29424:
[----:B------:R-:W-:Y:S05]  /*62b0*/  BSYNC B0 ;  /* 0x0000000000007941 */ /* 0x000fea0003800000 */
.L_x_29423:
[----:B------:R-:W0:Y:S01]  /*62c0*/  F2I.FTZ.TRUNC.NTZ R22, R22 ;  /* 0x0000001600167305 */ /* 0x000e22000021f100 */
[----:B------:R-:W-:Y:S05]  /*62d0*/  BRA `(.L_x_29408) ;  /* 0x0000000400087947 */ /* 0x000fea0003800000 */
.L_x_29421:
        /* <DEDUP_REMOVED lines=21> */
.L_x_29430:
[----:B------:R-:W-:Y:S05]  /*6430*/  BSYNC B1 ;  /* 0x0000000000017941 */ /* 0x000fea0003800000 */
.L_x_29429:
[----:B------:R-:W-:Y:S01]  /*6440*/  IMAD.SHL.U32 R3, R3, 0x200000, RZ ;  /* 0x0020000003037824 */ /* 0x000fe200078e00ff */
[----:B------:R-:W-:-:S04]  /*6450*/  LEA R5, R0, 0x37800000, 0x17 ;  /* 0x3780000000057811 */ /* 0x000fc800078eb8ff */
[----:B------:R-:W-:-:S07]  /*6460*/  LOP3.LUT R22, R5, R3, R22, 0xfe, !PT ;  /* 0x0000000305167212 */ /* 0x000fce00078efe16 */
.L_x_29428:
[----:B------:R-:W-:Y:S05]  /*6470*/  BSYNC B0 ;  /* 0x0000000000007941 */ /* 0x000fea0003800000 */
.L_x_29427:
[----:B------:R-:W0:Y:S01]  /*6480*/  F2I.FTZ.TRUNC.NTZ R22, R22 ;  /* 0x0000001600167305 */ /* 0x000e22000021f100 */
[----:B------:R-:W-:Y:S05]  /*6490*/  BRA `(.L_x_29408) ;  /* 0x0000000000987947 */ /* 0x000fea0003800000 */
.L_x_29420:
        /* <DEDUP_REMOVED lines=14> */
.L_x_29434:
[----:B------:R-:W-:Y:S05]  /*6580*/  BSYNC B0 ;  /* 0x0000000000007941 */ /* 0x000fea0003800000 */
.L_x_29433:
[----:B------:R-:W0:Y:S01]  /*6590*/  F2I.FTZ.TRUNC.NTZ R22, R22 ;  /* 0x0000001600167305 */ /* 0x000e22000021f100 */
[----:B------:R-:W-:Y:S05]  /*65a0*/  BRA `(.L_x_29408) ;  /* 0x0000000000547947 */ /* 0x000fea0003800000 */
.L_x_29407:
        /* <DEDUP_REMOVED lines=17> */
.L_x_29435:
[----:B------:R-:W-:Y:S05]  /*66c0*/  BRA `(.L_x_29408) ;  /* 0x00000000000c7947 */ /* 0x000fea0003800000 */
.L_x_29432:
[----:B------:R0:W5:Y:S01]  /*66d0*/  LDG.E R22, desc[UR36][R4.64] ;  /* 0x0000002404167981 */ /* 0x000162000c1e1900 */
[----:B------:R-:W-:Y:S05]  /*66e0*/  BRA `(.L_x_29408) ;  /* 0x0000000000047947 */ /* 0x000fea0003800000 */
.L_x_29431:
[----:B------:R0:W5:Y:S02]  /*66f0*/  LDG.E R22, desc[UR36][R4.64] ;  /* 0x0000002404167981 */ /* 0x000164000c1e1900 */
.L_x_29408:
        /* <DEDUP_REMOVED lines=18> */
.L_x_29439:
[----:B------:R0:W5:Y:S01]  /*6820*/  LDG.E.U8 R23, desc[UR36][R4.64] ;  /* 0x0000002404177981 */ /* 0x000162000c1e1100 */
[----:B------:R-:W-:Y:S05]  /*6830*/  BRA `(.L_x_29441) ;  /* 0x0000000c00347947 */ /* 0x000fea0003800000 */
.L_x_29438:
        /* <DEDUP_REMOVED lines=8> */
.L_x_29443:
[----:B------:R0:W5:Y:S01]  /*68c0*/  LDG.E R23, desc[UR36][R4.64] ;  /* 0x0000002404177981 */ /* 0x000162000c1e1900 */
[----:B------:R-:W-:Y:S05]  /*68d0*/  BRA `(.L_x_29441) ;  /* 0x0000000c000c7947 */ /* 0x000fea0003800000 */
.L_x_29442:
[----:B------:R3:W5:Y:S01]  /*68e0*/  LDG.E.S16 R23, desc[UR36][R4.64] ;  /* 0x0000002404177981 */ /* 0x000762000c1e1700 */
[----:B------:R-:W-:Y:S05]  /*68f0*/  BRA `(.L_x_29441) ;  /* 0x0000000c00047947 */ /* 0x000fea0003800000 */
.L_x_29437:
        /* <DEDUP_REMOVED lines=9> */
.L_x_29445:
[----:B------:R-:W3:Y:S02]  /*6990*/  LDG.E.U16 R4, desc[UR36][R4.64] ;  /* 0x0000002404047981 */ /* 0x000ee4000c1e1500 */
[----:B---3--:R-:W-:-:S06]  /*69a0*/  HADD2.F32 R23, -RZ, R4.H0_H0 ;  /* 0x20000004ff177230 */ /* 0x008fcc0000004100 */
[----:B------:R-:W0:Y:S01]  /*69b0*/  F2I.FTZ.TRUNC.NTZ R23, R23 ;  /* 0x0000001700177305 */ /* 0x000e22000021f100 */
[----:B------:R-:W-:Y:S05]  /*69c0*/  BRA `(.L_x_29441) ;  /* 0x0000000800d07947 */ /* 0x000fea0003800000 */
.L_x_29444:
        /* <DEDUP_REMOVED lines=9> */
.L_x_29447:
[----:B------:R-:W3:Y:S02]  /*6a60*/  LDG.E.U16 R4, desc[UR36][R4.64] ;  /* 0x0000002404047981 */ /* 0x000ee4000c1e1500 */
[----:B---3--:R-:W-:-:S06]  /*6a70*/  HADD2.F32 R23, -RZ, R4.H0_H0 ;  /* 0x20000004ff177230 */ /* 0x008fcc0000004100 */
[----:B------:R-:W0:Y:S01]  /*6a80*/  F2I.FTZ.TRUNC.NTZ R23, R23 ;  /* 0x0000001700177305 */ /* 0x000e22000021f100 */
[----:B------:R-:W-:Y:S05]  /*6a90*/  BRA `(.L_x_29441) ;  /* 0x00000008009c7947 */ /* 0x000fea0003800000 */
.L_x_29446:
[----:B------:R-:W3:Y:S02]  /*6aa0*/  LDG.E.64 R4, desc[UR36][R4.64] ;  /* 0x0000002404047981 */ /* 0x000ee4000c1e1b00 */
[----:B---3--:R0:W1:Y:S01]  /*6ab0*/  F2I.F64.TRUNC R23, R4 ;  /* 0x0000000400177311 */ /* 0x008062000030d100 */
[----:B------:R-:W-:Y:S05]  /*6ac0*/  BRA `(.L_x_29441) ;  /* 0x0000000800907947 */ /* 0x000fea0003800000 */
.L_x_29436:
        /* <DEDUP_REMOVED lines=12> */
.L_x_29450:
[----:B------:R-:W3:Y:S02]  /*6b90*/  LDG.E.64 R4, desc[UR36][R4.64] ;  /* 0x0000002404047981 */ /* 0x000ee4000c1e1b00 */
[----:B---3--:R0:W1:Y:S01]  /*6ba0*/  F2I.F64.TRUNC R23, R4 ;  /* 0x0000000400177311 */ /* 0x008062000030d100 */
[----:B------:R-:W-:Y:S05]  /*6bb0*/  BRA `(.L_x_29441) ;  /* 0x0000000800547947 */ /* 0x000fea0003800000 */
.L_x_29449:
        /* <DEDUP_REMOVED lines=27> */
.L_x_29452:
        /* <DEDUP_REMOVED lines=14> */
.L_x_29451:
[----:B------:R-:W3:Y:S02]  /*6e50*/  LDG.E.U16 R23, desc[UR36][R4.64] ;  /* 0x0000002404177981 */ /* 0x000ee4000c1e1500 */
[----:B---3--:R-:W-:-:S06]  /*6e60*/  IMAD.U32 R23, R23, 0x10000, RZ ;  /* 0x0001000017177824 */ /* 0x008fcc00078e00ff */
[----:B------:R-:W0:Y:S01]  /*6e70*/  F2I.FTZ.TRUNC.NTZ R23, R23 ;  /* 0x0000001700177305 */ /* 0x000e22000021f100 */
[----:B------:R-:W-:Y:S05]  /*6e80*/  BRA `(.L_x_29441) ;  /* 0x0000000400a07947 */ /* 0x000fea0003800000 */
.L_x_29448:
        /* <DEDUP_REMOVED lines=10> */
.L_x_29455:
        /* <DEDUP_REMOVED lines=21> */
.L_x_29459:
[----:B------:R-:W-:Y:S05]  /*7080*/  BSYNC B1 ;  /* 0x0000000000017941 */ /* 0x000fea0003800000 */
.L_x_29458:
[----:B------:R-:W-:Y:S01]  /*7090*/  IMAD.SHL.U32 R3, R3, 0x100000, RZ ;  /* 0x0010000003037824 */ /* 0x000fe200078e00ff */
[----:B------:R-:W-:-:S04]  /*70a0*/  LEA R0, R0, 0x3b800000, 0x17 ;  /* 0x3b80000000007811 */ /* 0x000fc800078eb8ff */
[----:B------:R-:W-:-:S07]  /*70b0*/  LOP3.LUT R23, R0, R3, R23, 0xfe, !PT ;  /* 0x0000000300177212 */ /* 0x000fce00078efe17 */
.L_x_29457:
[----:B------:R-:W-:Y:S05]  /*70c0*/  BSYNC B0 ;  /* 0x0000000000007941 */ /* 0x000fea0003800000 */
.L_x_29456:
[----:B------:R-:W0:Y:S01]  /*70d0*/  F2I.FTZ.TRUNC.NTZ R23, R23 ;  /* 0x0000001700177305 */ /* 0x000e22000021f100 */
[----:B------:R-:W-:Y:S05]  /*70e0*/  BRA `(.L_x_29441) ;  /* 0x0000000400087947 */ /* 0x000fea0003800000 */
.L_x_29454:
        /* <DEDUP_REMOVED lines=21> */
.L_x_29463:
[----:B------:R-:W-:Y:S05]  /*7240*/  BSYNC B1 ;  /* 0x0000000000017941 */ /* 0x000fea0003800000 */
.L_x_29462:
[----:B------:R-:W-:Y:S01]  /*7250*/  IMAD.SHL.U32 R3, R3, 0x200000, RZ ;  /* 0x0020000003037824 */ /* 0x000fe200078e00ff */
[----:B------:R-:W-:-:S04]  /*7260*/  LEA R0, R0, 0x37800000, 0x17 ;  /* 0x3780000000007811 */ /* 0x000fc800078eb8ff */
[----:B------:R-:W-:-:S07]  /*7270*/  LOP3.LUT R23, R0, R3, R23, 0xfe, !PT ;  /* 0x0000000300177212 */ /* 0x000fce00078efe17 */
.L_x_29461:
[----:B------:R-:W-:Y:S05]  /*7280*/  BSYNC B0 ;  /* 0x0000000000007941 */ /* 0x000fea0003800000 */
.L_x_29460:
[----:B------:R-:W0:Y:S01]  /*7290*/  F2I.FTZ.TRUNC.NTZ R23, R23 ;  /* 0x0000001700177305 */ /* 0x000e22000021f100 */
[----:B------:R-:W-:Y:S05]  /*72a0*/  BRA `(.L_x_29441) ;  /* 0x0000000000987947 */ /* 0x000fea0003800000 */
.L_x_29453:
        /* <DEDUP_REMOVED lines=14> */
.L_x_29467:
[----:B------:R-:W-:Y:S05]  /*7390*/  BSYNC B0 ;  /* 0x0000000000007941 */ /* 0x000fea0003800000 */
.L_x_29466:
[----:B------:R-:W0:Y:S01]  /*73a0*/  F2I.FTZ.TRUNC.NTZ R23, R23 ;  /* 0x0000001700177305 */ /* 0x000e22000021f100 */
[----:B------:R-:W-:Y:S05]  /*73b0*/  BRA `(.L_x_29441) ;  /* 0x0000000000547947 */ /* 0x000fea0003800000 */
.L_x_29440:
        /* <DEDUP_REMOVED lines=17> */
.L_x_29468:
[----:B------:R-:W-:Y:S05]  /*74d0*/  BRA `(.L_x_29441) ;  /* 0x00000000000c7947 */ /* 0x000fea0003800000 */
.L_x_29465:
[----:B------:R0:W5:Y:S01]  /*74e0*/  LDG.E R23, desc[UR36][R4.64] ;  /* 0x0000002404177981 */ /* 0x000162000c1e1900 */
[----:B------:R-:W-:Y:S05]  /*74f0*/  BRA `(.L_x_29441) ;  /* 0x0000000000047947 */ /* 0x000fea0003800000 */
.L_x_29464:
[----:B------:R0:W5:Y:S02]  /*7500*/  LDG.E R23, desc[UR36][R4.64] ;  /* 0x0000002404177981 */ /* 0x000164000c1e1900 */
.L_x_29441:
        /* <DEDUP_REMOVED lines=18> */
.L_x_29472:
[----:B------:R0:W5:Y:S01]  /*7630*/  LDG.E.U8 R24, desc[UR36][R4.64] ;  /* 0x0000002404187981 */ /* 0x000162000c1e1100 */
[----:B------:R-:W-:Y:S05]  /*7640*/  BRA `(.L_x_29474) ;  /* 0x0000000c00347947 */ /* 0x000fea0003800000 */
.L_x_29471:
        /* <DEDUP_REMOVED lines=8> */
.L_x_29476:
[----:B------:R0:W5:Y:S01]  /*76d0*/  LDG.E R24, desc[UR36][R4.64] ;  /* 0x0000002404187981 */ /* 0x000162000c1e1900 */
[----:B------:R-:W-:Y:S05]  /*76e0*/  BRA `(.L_x_29474) ;  /* 0x0000000c000c7947 */ /* 0x000fea0003800000 */
.L_x_29475:
[----:B------:R0:W5:Y:S01]  /*76f0*/  LDG.E.S16 R24, desc[UR36][R4.64] ;  /* 0x0000002404187981 */ /* 0x000162000c1e1700 */
[----:B------:R-:W-:Y:S05]  /*7700*/  BRA `(.L_x_29474) ;  /* 0x0000000c00047947 */ /* 0x000fea0003800000 */
.L_x_29470:
        /* <DEDUP_REMOVED lines=9> */
.L_x_29478:
[----:B------:R-:W2:Y:S02]  /*77a0*/  LDG.E.U16 R4, desc[UR36][R4.64] ;  /* 0x0000002404047981 */ /* 0x000ea4000c1e1500 */
[----:B--2---:R-:W-:-:S06]  /*77b0*/  HADD2.F32 R24, -RZ, R4.H0_H0 ;  /* 0x20000004ff187230 */ /* 0x004fcc0000004100 */
[----:B------:R-:W0:Y:S01]  /*77c0*/  F2I.FTZ.TRUNC.NTZ R24, R24 ;  /* 0x0000001800187305 */ /* 0x000e22000021f100 */
[----:B------:R-:W-:Y:S05]  /*77d0*/  BRA `(.L_x_29474) ;  /* 0x0000000800d07947 */ /* 0x000fea0003800000 */
.L_x_29477:
        /* <DEDUP_REMOVED lines=9> */
.L_x_29480:
[----:B------:R-:W2:Y:S02]  /*7870*/  LDG.E.U16 R4, desc[UR36][R4.64] ;  /* 0x0000002404047981 */ /* 0x000ea4000c1e1500 */
[----:B--2---:R-:W-:-:S06]  /*7880*/  HADD2.F32 R24, -RZ, R4.H0_H0 ;  /* 0x20000004ff187230 */ /* 0x004fcc0000004100 */
[----:B------:R-:W0:Y:S01]  /*7890*/  F2I.FTZ.TRUNC.NTZ R24, R24 ;  /* 0x0000001800187305 */ /* 0x000e22000021f100 */
[----:B------:R-:W-:Y:S05]  /*78a0*/  BRA `(.L_x_29474) ;  /* 0x00000008009c7947 */ /* 0x000fea0003800000 */
.L_x_29479:
[----:B------:R-:W2:Y:S02]  /*78b0*/  LDG.E.64 R4, desc[UR36][R4.64] ;  /* 0x0000002404047981 */ /* 0x000ea4000c1e1b00 */
[----:B--2---:R0:W1:Y:S01]  /*78c0*/  F2I.F64.TRUNC R24, R4 ;  /* 0x0000000400187311 */ /* 0x004062000030d100 */
[----:B------:R-:W-:Y:S05]  /*78d0*/  BRA `(.L_x_29474) ;  /* 0x0000000800907947 */ /* 0x000fea0003800000 */
.L_x_29469:
        /* <DEDUP_REMOVED lines=12> */
.L_x_29483:
[----:B------:R-:W2:Y:S02]  /*79a0*/  LDG.E.64 R4, desc[UR36][R4.64] ;  /* 0x0000002404047981 */ /* 0x000ea4000c1e1b00 */
[----:B--2---:R0:W1:Y:S01]  /*79b0*/  F2I.F64.TRUNC R24, R4 ;  /* 0x0000000400187311 */ /* 0x004062000030d100 */
[----:B------:R-:W-:Y:S05]  /*79c0*/  BRA `(.L_x_29474) ;  /* 0x0000000800547947 */ /* 0x000fea0003800000 */
.L_x_29482:
        /* <DEDUP_REMOVED lines=27> */
.L_x_29485:
        /* <DEDUP_REMOVED lines=14> */
.L_x_29484:
[----:B------:R-:W2:Y:S02]  /*7c60*/  LDG.E.U16 R24, desc[UR36][R4.64] ;  /* 0x0000002404187981 */ /* 0x000ea4000c1e1500 */
[----:B--2---:R-:W-:-:S06]  /*7c70*/  IMAD.U32 R24, R24, 0x10000, RZ ;  /* 0x0001000018187824 */ /* 0x004fcc00078e00ff */
[----:B------:R-:W0:Y:S01]  /*7c80*/  F2I.FTZ.TRUNC.NTZ R24, R24 ;  /* 0x0000001800187305 */ /* 0x000e22000021f100 */
[----:B------:R-:W-:Y:S05]  /*7c90*/  BRA `(.L_x_29474) ;  /* 0x0000000400a07947 */ /* 0x000fea0003800000 */
.L_x_29481:
        /* <DEDUP_REMOVED lines=10> */
.L_x_29488:
        /* <DEDUP_REMOVED lines=21> */
.L_x_29492:
[----:B------:R-:W-:Y:S05]  /*7e90*/  BSYNC B1 ;  /* 0x0000000000017941 */ /* 0x000fea0003800000 */
.L_x_29491:
[----:B------:R-:W-:Y:S01]  /*7ea0*/  IMAD.SHL.U32 R3, R3, 0x100000, RZ ;  /* 0x0010000003037824 */ /* 0x000fe200078e00ff */
[----:B------:R-:W-:-:S04]  /*7eb0*/  LEA R5, R0, 0x3b800000, 0x17 ;  /* 0x3b80000000057811 */ /* 0x000fc800078eb8ff */
[----:B------:R-:W-:-:S07]  /*7ec0*/  LOP3.LUT R24, R5, R3, R24, 0xfe, !PT ;  /* 0x0000000305187212 */ /* 0x000fce00078efe18 */
.L_x_29490:
[----:B------:R-:W-:Y:S05]  /*7ed0*/  BSYNC B0 ;  /* 0x0000000000007941 */ /* 0x000fea0003800000 */
.L_x_29489:
[----:B------:R-:W0:Y:S01]  /*7ee0*/  F2I.FTZ.TRUNC.NTZ R24, R24 ;  /* 0x0000001800187305 */ /* 0x000e22000021f100 */
[----:B------:R-:W-:Y:S05]  /*7ef0*/  BRA `(.L_x_29474) ;  /* 0x0000000400087947 */ /* 0x000fea0003800000 */
.L_x_29487:
        /* <DEDUP_REMOVED lines=21> */
.L_x_29496:
[----:B------:R-:W-:Y:S05]  /*8050*/  BSYNC B1 ;  /* 0x0000000000017941 */ /* 0x000fea0003800000 */
.L_x_29495:
[----:B------:R-:W-:Y:S01]  /*8060*/  IMAD.SHL.U32 R3, R3, 0x200000, RZ ;  /* 0x0020000003037824 */ /* 0x000fe200078e00ff */
[----:B------:R-:W-:-:S04]  /*8070*/  LEA R5, R0, 0x37800000, 0x17 ;  /* 0x3780000000057811 */ /* 0x000fc800078eb8ff */
[----:B------:R-:W-:-:S07]  /*8080*/  LOP3.LUT R24, R5, R3, R24, 0xfe, !PT ;  /* 0x0000000305187212 */ /* 0x000fce00078efe18 */
.L_x_29494:
[----:B------:R-:W-:Y:S05]  /*8090*/  BSYNC B0 ;  /* 0x0000000000007941 */ /* 0x000fea0003800000 */
.L_x_29493:
[----:B------:R-:W0:Y:S01]  /*80a0*/  F2I.FTZ.TRUNC.NTZ R24, R24 ;  /* 0x0000001800187305 */ /* 0x000e22000021f100 */
[----:B------:R-:W-:Y:S05]  /*80b0*/  BRA `(.L_x_29474) ;  /* 0x0000000000987947 */ /* 0x000fea0003800000 */
.L_x_29486:
        /* <DEDUP_REMOVED lines=14> */
.L_x_29500:
[----:B------:R-:W-:Y:S05]  /*81a0*/  BSYNC B0 ;  /* 0x0000000000007941 */ /* 0x000fea0003800000 */
.L_x_29499:
[----:B------:R-:W0:Y:S01]  /*81b0*/  F2I.FTZ.TRUNC.NTZ R24, R24 ;  /* 0x0000001800187305 */ /* 0x000e22000021f100 */
[----:B------:R-:W-:Y:S05]  /*81c0*/  BRA `(.L_x_29474) ;  /* 0x0000000000547947 */ /* 0x000fea0003800000 */
.L_x_29473:
        /* <DEDUP_REMOVED lines=17> */
.L_x_29501:
[----:B------:R-:W-:Y:S05]  /*82e0*/  BRA `(.L_x_29474) ;  /* 0x00000000000c7947 */ /* 0x000fea0003800000 */
.L_x_29498:
[----:B------:R0:W5:Y:S01]  /*82f0*/  LDG.E R24, desc[UR36][R4.64] ;  /* 0x0000002404187981 */ /* 0x000162000c1e1900 */
[----:B------:R-:W-:Y:S05]  /*8300*/  BRA `(.L_x_29474) ;  /* 0x0000000000047947 */ /* 0x000fea0003800000 */
.L_x_29497:
[----:B------:R0:W5:Y:S02]  /*8310*/  LDG.E R24, desc[UR36][R4.64] ;  /* 0x0000002404187981 */ /* 0x000164000c1e1900 */
.L_x_29474:
        /* <DEDUP_REMOVED lines=18> */
.L_x_29505:
[----:B------:R0:W5:Y:S01]  /*8440*/  LDG.E.U8 R25, desc[UR36][R4.64] ;  /* 0x0000002404197981 */ /* 0x000162000c1e1100 */
[----:B------:R-:W-:Y:S05]  /*8450*/  BRA `(.L_x_29507) ;  /* 0x0000000c00347947 */ /* 0x000fea0003800000 */
.L_x_29504:
        /* <DEDUP_REMOVED lines=8> */
.L_x_29509:
[----:B------:R0:W5:Y:S01]  /*84e0*/  LDG.E R25, desc[UR36][R4.64] ;  /* 0x0000002404197981 */ /* 0x000162000c1e1900 */
[----:B------:R-:W-:Y:S05]  /*84f0*/  BRA `(.L_x_29507) ;  /* 0x0000000c000c7947 */ /* 0x000fea0003800000 */
.L_x_29508:
[----:B------:R0:W5:Y:S01]  /*8500*/  LDG.E.S16 R25, desc[UR36][R4.64] ;  /* 0x0000002404197981 */ /* 0x000162000c1e1700 */
[----:B------:R-:W-:Y:S05]  /*8510*/  BRA `(.L_x_29507) ;  /* 0x0000000c00047947 */ /* 0x000fea0003800000 */
.L_x_29503:
        /* <DEDUP_REMOVED lines=9> */
.L_x_29511:
[----:B------:R-:W3:Y:S02]  /*85b0*/  LDG.E.U16 R4, desc[UR36][R4.64] ;  /* 0x0000002404047981 */ /* 0x000ee4000c1e1500 */
[----:B---3--:R-:W-:-:S06]  /*85c0*/  HADD2.F32 R25, -RZ, R4.H0_H0 ;  /* 0x20000004ff197230 */ /* 0x008fcc0000004100 */
[----:B------:R-:W0:Y:S01]  /*85d0*/  F2I.FTZ.TRUNC.NTZ R25, R25 ;  /* 0x0000001900197305 */ /* 0x000e22000021f100 */
[----:B------:R-:W-:Y:S05]  /*85e0*/  BRA `(.L_x_29507) ;  /* 0x0000000800d07947 */ /* 0x000fea0003800000 */
.L_x_29510:
        /* <DEDUP_REMOVED lines=9> */
.L_x_29513:
[----:B------:R-:W3:Y:S02]  /*8680*/  LDG.E.U16 R4, desc[UR36][R4.64] ;  /* 0x0000002404047981 */ /* 0x000ee4000c1e1500 */
[----:B---3--:R-:W-:-:S06]  /*8690*/  HADD2.F32 R25, -RZ, R4.H0_H0 ;  /* 0x20000004ff197230 */ /* 0x008fcc0000004100 */
[----:B------:R-:W0:Y:S01]  /*86a0*/  F2I.FTZ.TRUNC.NTZ R25, R25 ;  /* 0x0000001900197305 */ /* 0x000e22000021f100 */
[----:B------:R-:W-:Y:S05]  /*86b0*/  BRA `(.L_x_29507) ;  /* 0x00000008009c7947 */ /* 0x000fea0003800000 */
.L_x_29512:
[----:B------:R-:W3:Y:S02]  /*86c0*/  LDG.E.64 R4, desc[UR36][R4.64] ;  /* 0x0000002404047981 */ /* 0x000ee4000c1e1b00 */
[----:B---3--:R0:W1:Y:S01]  /*86d0*/  F2I.F64.TRUNC R25, R4 ;  /* 0x0000000400197311 */ /* 0x008062000030d100 */
[----:B------:R-:W-:Y:S05]  /*86e0*/  BRA `(.L_x_29507) ;  /* 0x0000000800907947 */ /* 0x000fea0003800000 */
.L_x_29502:
        /* <DEDUP_REMOVED lines=12> */
.L_x_29516:
[----:B------:R-:W3:Y:S02]  /*87b0*/  LDG.E.64 R4, desc[UR36][R4.64] ;  /* 0x0000002404047981 */ /* 0x000ee4000c1e1b00 */
[----:B---3--:R0:W1:Y:S01]  /*87c0*/  F2I.F64.TRUNC R25, R4 ;  /* 0x0000000400197311 */ /* 0x008062000030d100 */
[----:B------:R-:W-:Y:S05]  /*87d0*/  BRA `(.L_x_29507) ;  /* 0x0000000800547947 */ /* 0x000fea0003800000 */
.L_x_29515:
        /* <DEDUP_REMOVED lines=27> */
.L_x_29518:
        /* <DEDUP_REMOVED lines=14> */
.L_x_29517:
[----:B------:R-:W3:Y:S02]  /*8a70*/  LDG.E.U16 R25, desc[UR36][R4.64] ;  /* 0x0000002404197981 */ /* 0x000ee4000c1e1500 */
[----:B---3--:R-:W-:-:S06]  /*8a80*/  IMAD.U32 R25, R25, 0x10000, RZ ;  /* 0x0001000019197824 */ /* 0x008fcc00078e00ff */
[----:B------:R-:W0:Y:S01]  /*8a90*/  F2I.FTZ.TRUNC.NTZ R25, R25 ;  /* 0x0000001900197305 */ /* 0x000e22000021f100 */
[----:B------:R-:W-:Y:S05]  /*8aa0*/  BRA `(.L_x_29507) ;  /* 0x0000000400a07947 */ /* 0x000fea0003800000 */
.L_x_29514:
        /* <DEDUP_REMOVED lines=10> */
.L_x_29521:
        /* <DEDUP_REMOVED lines=21> */
.L_x_29525:
[----:B------:R-:W-:Y:S05]  /*8ca0*/  BSYNC B1 ;  /* 0x0000000000017941 */ /* 0x000fea0003800000 */
.L_x_29524:
[----:B------:R-:W-:Y:S01]  /*8cb0*/  IMAD.SHL.U32 R3, R3, 0x100000, RZ ;  /* 0x0010000003037824 */ /* 0x000fe200078e00ff */
[----:B------:R-:W-:-:S04]  /*8cc0*/  LEA R0, R0, 0x3b800000, 0x17 ;  /* 0x3b80000000007811 */ /* 0x000fc800078eb8ff */
[----:B------:R-:W-:-:S07]  /*8cd0*/  LOP3.LUT R25, R0, R3, R25, 0xfe, !PT ;  /* 0x0000000300197212 */ /* 0x000fce00078efe19 */
.L_x_29523:
[----:B------:R-:W-:Y:S05]  /*8ce0*/  BSYNC B0 ;  /* 0x0000000000007941 */ /* 0x000fea0003800000 */
.L_x_29522:
[----:B------:R-:W1:Y:S01]  /*8cf0*/  F2I.FTZ.TRUNC.NTZ R25, R25 ;  /* 0x0000001900197305 */ /* 0x000e62000021f100 */
[----:B------:R-:W-:Y:S05]  /*8d00*/  BRA `(.L_x_29507) ;  /* 0x0000000400087947 */ /* 0x000fea0003800000 */
.L_x_29520:
        /* <DEDUP_REMOVED lines=21> */
.L_x_29529:
[----:B------:R-:W-:Y:S05]  /*8e60*/  BSYNC B1 ;  /* 0x0000000000017941 */ /* 0x000fea0003800000 */
.L_x_29528:
[----:B------:R-:W-:Y:S01]  /*8e70*/  IMAD.SHL.U32 R3, R3, 0x200000, RZ ;  /* 0x0020000003037824 */ /* 0x000fe200078e00ff */
[----:B------:R-:W-:-:S04]  /*8e80*/  LEA R0, R0, 0x37800000, 0x17 ;  /* 0x3780000000007811 */ /* 0x000fc800078eb8ff */
[----:B------:R-:W-:-:S07]  /*8e90*/  LOP3.LUT R25, R0, R3, R25, 0xfe, !PT ;  /* 0x0000000300197212 */ /* 0x000fce00078efe19 */
.L_x_29527:
[----:B------:R-:W-:Y:S05]  /*8ea0*/  BSYNC B0 ;  /* 0x0000000000007941 */ /* 0x000fea0003800000 */
.L_x_29526:
[----:B------:R-:W3:Y:S01]  /*8eb0*/  F2I.FTZ.TRUNC.NTZ R25, R25 ;  /* 0x0000001900197305 */ /* 0x000ee2000021f100 */
[----:B------:R-:W-:Y:S05]  /*8ec0*/  BRA `(.L_x_29507) ;  /* 0x0000000000987947 */ /* 0x000fea0003800000 */
.L_x_29519:
        /* <DEDUP_REMOVED lines=14> */
.L_x_29533:
[----:B------:R-:W-:Y:S05]  /*8fb0*/  BSYNC B0 ;  /* 0x0000000000007941 */ /* 0x000fea0003800000 */
.L_x_29532:
[----:B------:R-:W0:Y:S01]  /*8fc0*/  F2I.FTZ.TRUNC.NTZ R25, R25 ;  /* 0x0000001900197305 */ /* 0x000e22000021f100 */
[----:B------:R-:W-:Y:S05]  /*8fd0*/  BRA `(.L_x_29507) ;  /* 0x0000000000547947 */ /* 0x000fea0003800000 */
.L_x_29506:
        /* <DEDUP_REMOVED lines=17> */
.L_x_29534:
[----:B------:R-:W-:Y:S05]  /*90f0*/  BRA `(.L_x_29507) ;  /* 0x00000000000c7947 */ /* 0x000fea0003800000 */
.L_x_29531:
[----:B------:R0:W5:Y:S01]  /*9100*/  LDG.E R25, desc[UR36][R4.64] ;  /* 0x0000002404197981 */ /* 0x000162000c1e1900 */
[----:B------:R-:W-:Y:S05]  /*9110*/  BRA `(.L_x_29507) ;  /* 0x0000000000047947 */ /* 0x000fea0003800000 */
.L_x_29530:
[----:B------:R4:W5:Y:S02]  /*9120*/  LDG.E R25, desc[UR36][R4.64] ;  /* 0x0000002404197981 */ /* 0x000964000c1e1900 */
.L_x_29507:
[----:B------:R-:W-:-:S07]  /*9130*/  VIADD R36, R36, 0x80 ;  /* 0x0000008024247836 */ /* 0x000fce0000000000 */
.L_x_29369:
[----:B------:R-:W-:Y:S05]  /*9140*/  BSYNC B6 ;  /* 0x0000000000067941 */ /* 0x000fea0003800000 */
.L_x_29368:
        /* <DEDUP_REMOVED lines=25> */
.L_x_29540:
[----:B------:R0:W5:Y:S01]  /*92e0*/  LDG.E.U8 R27, desc[UR36][R4.64] ;  /* 0x00000024041b7981 */ /* 0x000162000c1e1100 */
[----:B------:R-:W-:Y:S05]  /*92f0*/  BRA `(.L_x_29542) ;  /* 0x0000000c00347947 */ /* 0x000fea0003800000 */
.L_x_29539:
        /* <DEDUP_REMOVED lines=8> */
.L_x_29544:
[----:B------:R0:W5:Y:S01]  /*9380*/  LDG.E R27, desc[UR36][R4.64] ;  /* 0x00000024041b7981 */ /* 0x000162000c1e1900 */
[----:B------:R-:W-:Y:S05]  /*9390*/  BRA `(.L_x_29542) ;  /* 0x0000000c000c7947 */ /* 0x000fea0003800000 */
.L_x_29543:
[----:B------:R0:W5:Y:S01]  /*93a0*/  LDG.E.S16 R27, desc[UR36][R4.64] ;  /* 0x00000024041b7981 */ /* 0x000162000c1e1700 */
[----:B------:R-:W-:Y:S05]  /*93b0*/  BRA `(.L_x_29542) ;  /* 0x0000000c00047947 */ /* 0x000fea0003800000 */
.L_x_29538:
        /* <DEDUP_REMOVED lines=9> */
.L_x_29546:
[----:B------:R-:W4:Y:S02]  /*9450*/  LDG.E.U16 R4, desc[UR36][R4.64] ;  /* 0x0000002404047981 */ /* 0x000f24000c1e1500 */
[----:B----4-:R-:W-:-:S06]  /*9460*/  HADD2.F32 R27, -RZ, R4.H0_H0 ;  /* 0x20000004ff1b7230 */ /* 0x010fcc0000004100 */
[----:B------:R-:W0:Y:S01]  /*9470*/  F2I.FTZ.TRUNC.NTZ R27, R27 ;  /* 0x0000001b001b7305 */ /* 0x000e22000021f100 */
[----:B------:R-:W-:Y:S05]  /*9480*/  BRA `(.L_x_29542) ;  /* 0x0000000800d07947 */ /* 0x000fea0003800000 */
.L_x_29545:
        /* <DEDUP_REMOVED lines=9> */
.L_x_29548:
[----:B------:R-:W4:Y:S02]  /*9520*/  LDG.E.U16 R4, desc[UR36][R4.64] ;  /* 0x0000002404047981 */ /* 0x000f24000c1e1500 */
[----:B----4-:R-:W-:-:S06]  /*9530*/  HADD2.F32 R27, -RZ, R4.H0_H0 ;  /* 0x20000004ff1b7230 */ /* 0x010fcc0000004100 */
[----:B------:R-:W0:Y:S01]  /*9540*/  F2I.FTZ.TRUNC.NTZ R27, R27 ;  /* 0x0000001b001b7305 */ /* 0x000e22000021f100 */
[----:B------:R-:W-:Y:S05]  /*9550*/  BRA `(.L_x_29542) ;  /* 0x00000008009c7947 */ /* 0x000fea0003800000 */
.L_x_29547:
[----:B------:R-:W4:Y:S02]  /*9560*/  LDG.E.64 R4, desc[UR36][R4.64] ;  /* 0x0000002404047981 */ /* 0x000f24000c1e1b00 */
[----:B----4-:R0:W4:Y:S01]  /*9570*/  F2I.F64.TRUNC R27, R4 ;  /* 0x00000004001b7311 */ /* 0x010122000030d100 */
[----:B------:R-:W-:Y:S05]  /*9580*/  BRA `(.L_x_29542) ;  /* 0x0000000800907947 */ /* 0x000fea0003800000 */
.L_x_29537:
        /* <DEDUP_REMOVED lines=12> */
.L_x_29551:
[----:B------:R-:W4:Y:S02]  /*9650*/  LDG.E.64 R4, desc[UR36][R4.64] ;  /* 0x0000002404047981 */ /* 0x000f24000c1e1b00 */
[----:B----4-:R0:W4:Y:S01]  /*9660*/  F2I.F64.TRUNC R27, R4 ;  /* 0x00000004001b7311 */ /* 0x010122000030d100 */
[----:B------:R-:W-:Y:S05]  /*9670*/  BRA `(.L_x_29542) ;  /* 0x0000000800547947 */ /* 0x000fea0003800000 */
.L_x_29550:
        /* <DEDUP_REMOVED lines=27> */
.L_x_29553:
        /* <DEDUP_REMOVED lines=14> */
.L_x_29552:
[----:B------:R-:W4:Y:S02]  /*9910*/  LDG.E.U16 R27, desc[UR36][R4.64] ;  /* 0x00000024041b7981 */ /* 0x000f24000c1e1500 */
[----:B----4-:R-:W-:-:S06]  /*9920*/  IMAD.U32 R27, R27, 0x10000, RZ ;  /* 0x000100001b1b7824 */ /* 0x010fcc00078e00ff */
[----:B------:R-:W0:Y:S01]  /*9930*/  F2I.FTZ.TRUNC.NTZ R27, R27 ;  /* 0x0000001b001b7305 */ /* 0x000e22000021f100 */
[----:B------:R-:W-:Y:S05]  /*9940*/  BRA `(.L_x_29542) ;  /* 0x0000000400a07947 */ /* 0x000fea0003800000 */
.L_x_29549:
        /* <DEDUP_REMOVED lines=10> */
.L_x_29556:
        /* <DEDUP_REMOVED lines=21> */
.L_x_29560:
[----:B------:R-:W-:Y:S05]  /*9b40*/  BSYNC B1 ;  /* 0x0000000000017941 */ /* 0x000fea0003800000 */
.L_x_29559:
[----:B------:R-:W-:Y:S01]  /*9b50*/  IMAD.SHL.U32 R3, R3, 0x100000, RZ ;  /* 0x0010000003037824 */ /* 0x000fe200078e00ff */
[----:B------:R-:W-:-:S04]  /*9b60*/  LEA R0, R0, 0x3b800000, 0x17 ;  /* 0x3b80000000007811 */ /* 0x000fc800078eb8ff */
[----:B------:R-:W-:-:S07]  /*9b70*/  LOP3.LUT R27, R0, R3, R27, 0xfe, !PT ;  /* 0x00000003001b7212 */ /* 0x000fce00078efe1b */
.L_x_29558:
[----:B------:R-:W-:Y:S05]  /*9b80*/  BSYNC B0 ;  /* 0x0000000000007941 */ /* 0x000fea0003800000 */
.L_x_29557:
[----:B------:R-:W0:Y:S01]  /*9b90*/  F2I.FTZ.TRUNC.NTZ R27, R27 ;  /* 0x0000001b001b7305 */ /* 0x000e22000021f100 */
[----:B------:R-:W-:Y:S05]  /*9ba0*/  BRA `(.L_x_29542) ;  /* 0x0000000400087947 */ /* 0x000fea0003800000 */
.L_x_29555:
        /* <DEDUP_REMOVED lines=21> */
.L_x_29564:
[----:B------:R-:W-:Y:S05]  /*9d00*/  BSYNC B1 ;  /* 0x0000000000017941 */ /* 0x000fea0003800000 */
.L_x_29563:
[----:B------:R-:W-:Y:S01]  /*9d10*/  IMAD.SHL.U32 R3, R3, 0x200000, RZ ;  /* 0x0020000003037824 */ /* 0x000fe200078e00ff */
[----:B------:R-:W-:-:S04]  /*9d20*/  LEA R0, R0, 0x37800000, 0x17 ;  /* 0x3780000000007811 */ /* 0x000fc800078eb8ff */
[----:B------:R-:W-:-:S07]  /*9d30*/  LOP3.LUT R27, R0, R3, R27, 0xfe, !PT ;  /* 0x00000003001b7212 */ /* 0x000fce00078efe1b */
.L_x_29562:
[----:B------:R-:W-:Y:S05]  /*9d40*/  BSYNC B0 ;  /* 0x0000000000007941 */ /* 0x000fea0003800000 */
.L_x_29561:
[----:B------:R-:W0:Y:S01]  /*9d50*/  F2I.FTZ.TRUNC.NTZ R27, R27 ;  /* 0x0000001b001b7305 */ /* 0x000e22000021f100 */
[----:B------:R-:W-:Y:S05]  /*9d60*/  BRA `(.L_x_29542) ;  /* 0x0000000000987947 */ /* 0x000fea0003800000 */
.L_x_29554:
        /* <DEDUP_REMOVED lines=14> */
.L_x_29568:
[----:B------:R-:W-:Y:S05]  /*9e50*/  BSYNC B0 ;  /* 0x0000000000007941 */ /* 0x000fea0003800000 */
.L_x_29567:
[----:B------:R-:W0:Y:S01]  /*9e60*/  F2I.FTZ.TRUNC.NTZ R27, R27 ;  /* 0x0000001b001b7305 */ /* 0x000e22000021f100 */
[----:B------:R-:W-:Y:S05]  /*9e70*/  BRA `(.L_x_29542) ;  /* 0x0000000000547947 */ /* 0x000fea0003800000 */
.L_x_29541:
        /* <DEDUP_REMOVED lines=17> */
.L_x_29569:
[----:B------:R-:W-:Y:S05]  /*9f90*/  BRA `(.L_x_29542) ;  /* 0x00000000000c7947 */ /* 0x000fea0003800000 */
.L_x_29566:
[----:B------:R0:W5:Y:S01]  /*9fa0*/  LDG.E R27, desc[UR36][R4.64] ;  /* 0x00000024041b7981 */ /* 0x000162000c1e1900 */
[----:B------:R-:W-:Y:S05]  /*9fb0*/  BRA `(.L_x_29542) ;  /* 0x0000000000047947 */ /* 0x000fea0003800000 */
.L_x_29565:
[----:B------:R0:W5:Y:S02]  /*9fc0*/  LDG.E R27, desc[UR36][R4.64] ;  /* 0x00000024041b7981 */ /* 0x000164000c1e1900 */
.L_x_29542:
        /* <DEDUP_REMOVED lines=18> */
.L_x_29573:
[----:B------:R0:W5:Y:S01]  /*a0f0*/  LDG.E.U8 R28, desc[UR36][R4.64] ;  /* 0x00000024041c7981 */ /* 0x000162000c1e1100 */
[----:B------:R-:W-:Y:S05]  /*a100*/  BRA `(.L_x_29575) ;  /* 0x0000000c00347947 */ /* 0x000fea0003800000 */
.L_x_29572:
        /* <DEDUP_REMOVED lines=8> */
.L_x_29577:
[----:B------:R0:W5:Y:S01]  /*a190*/  LDG.E R28, desc[UR36][R4.64] ;  /* 0x00000024041c7981 */ /* 0x000162000c1e1900 */
[----:B------:R-:W-:Y:S05]  /*a1a0*/  BRA `(.L_x_29575) ;  /* 0x0000000c000c7947 */ /* 0x000fea0003800000 */
.L_x_29576:
[----:B------:R0:W5:Y:S01]  /*a1b0*/  LDG.E.S16 R28, desc[UR36][R4.64] ;  /* 0x00000024041c7981 */ /* 0x000162000c1e1700 */
[----:B------:R-:W-:Y:S05]  /*a1c0*/  BRA `(.L_x_29575) ;  /* 0x0000000c00047947 */ /* 0x000fea0003800000 */
.L_x_29571:
        /* <DEDUP_REMOVED lines=9> */
.L_x_29579:
[----:B------:R-:W3:Y:S02]  /*a260*/  LDG.E.U16 R4, desc[UR36][R4.64] ;  /* 0x0000002404047981 */ /* 0x000ee4000c1e1500 */
[----:B---3--:R-:W-:-:S06]  /*a270*/  HADD2.F32 R28, -RZ, R4.H0_H0 ;  /* 0x20000004ff1c7230 */ /* 0x008fcc0000004100 */
[----:B------:R-:W0:Y:S01]  /*a280*/  F2I.FTZ.TRUNC.NTZ R28, R28 ;  /* 0x0000001c001c7305 */ /* 0x000e22000021f100 */
[----:B------:R-:W-:Y:S05]  /*a290*/  BRA `(.L_x_29575) ;  /* 0x0000000800d07947 */ /* 0x000fea0003800000 */
.L_x_29578:
        /* <DEDUP_REMOVED lines=9> */
.L_x_29581:
[----:B------:R-:W3:Y:S02]  /*a330*/  LDG.E.U16 R4, desc[UR36][R4.64] ;  /* 0x0000002404047981 */ /* 0x000ee4000c1e1500 */
[----:B---3--:R-:W-:-:S06]  /*a340*/  HADD2.F32 R28, -RZ, R4.H0_H0 ;  /* 0x20000004ff1c7230 */ /* 0x008fcc0000004100 */
[----:B------:R-:W0:Y:S01]  /*a350*/  F2I.FTZ.TRUNC.NTZ R28, R28 ;  /* 0x0000001c001c7305 */ /* 0x000e22000021f100 */
[----:B------:R-:W-:Y:S05]  /*a360*/  BRA `(.L_x_29575) ;  /* 0x00000008009c7947 */ /* 0x000fea0003800000 */
.L_x_29580:
[----:B------:R-:W3:Y:S02]  /*a370*/  LDG.E.64 R4, desc[UR36][R4.64] ;  /* 0x0000002404047981 */ /* 0x000ee4000c1e1b00 */
[----:B---3--:R0:W3:Y:S01]  /*a380*/  F2I.F64.TRUNC R28, R4 ;  /* 0x00000004001c7311 */ /* 0x0080e2000030d100 */
[----:B------:R-:W-:Y:S05]  /*a390*/  BRA `(.L_x_29575) ;  /* 0x0000000800907947 */ /* 0x000fea0003800000 */
.L_x_29570:
        /* <DEDUP_REMOVED lines=12> */
.L_x_29584:
[----:B------:R-:W3:Y:S02]  /*a460*/  LDG.E.64 R4, desc[UR36][R4.64] ;  /* 0x0000002404047981 */ /* 0x000ee4000c1e1b00 */
[----:B---3--:R0:W3:Y:S01]  /*a470*/  F2I.F64.TRUNC R28, R4 ;  /* 0x00000004001c7311 */ /* 0x0080e2000030d100 */
[----:B------:R-:W-:Y:S05]  /*a480*/  BRA `(.L_x_29575) ;  /* 0x0000000800547947 */ /* 0x000fea0003800000 */
.L_x_29583:
        /* <DEDUP_REMOVED lines=27> */
.L_x_29586:
        /* <DEDUP_REMOVED lines=14> */
.L_x_29585:
[----:B------:R-:W3:Y:S02]  /*a720*/  LDG.E.U16 R28, desc[UR36][R4.64] ;  /* 0x00000024041c7981 */ /* 0x000ee4000c1e1500 */
[----:B---3--:R-:W-:-:S06]  /*a730*/  IMAD.U32 R28, R28, 0x10000, RZ ;  /* 0x000100001c1c7824 */ /* 0x008fcc00078e00ff */
[----:B------:R-:W0:Y:S01]  /*a740*/  F2I.FTZ.TRUNC.NTZ R28, R28 ;  /* 0x0000001c001c7305 */ /* 0x000e22000021f100 */
[----:B------:R-:W-:Y:S05]  /*a750*/  BRA `(.L_x_29575) ;  /* 0x0000000400a07947 */ /* 0x000fea0003800000 */
.L_x_29582:
        /* <DEDUP_REMOVED lines=10> */
.L_x_29589:
        /* <DEDUP_REMOVED lines=21> */
.L_x_29593:
[----:B------:R-:W-:Y:S05]  /*a950*/  BSYNC B1 ;  /* 0x0000000000017941 */ /* 0x000fea0003800000 */
.L_x_29592:
[----:B------:R-:W-:Y:S01]  /*a960*/  IMAD.SHL.U32 R3, R3, 0x100000, RZ ;  /* 0x0010000003037824 */ /* 0x000fe200078e00ff */
[----:B------:R-:W-:-:S04]  /*a970*/  LEA R5, R0, 0x3b800000, 0x17 ;  /* 0x3b80000000057811 */ /* 0x000fc800078eb8ff */
[----:B------:R-:W-:-:S07]  /*a980*/  LOP3.LUT R28, R5, R3, R28, 0xfe, !PT ;  /* 0x00000003051c7212 */ /* 0x000fce00078efe1c */
.L_x_29591:
[----:B------:R-:W-:Y:S05]  /*a990*/  BSYNC B0 ;  /* 0x0000000000007941 */ /* 0x000fea0003800000 */
.L_x_29590:
[----:B------:R-:W0:Y:S01]  /*a9a0*/  F2I.FTZ.TRUNC.NTZ R28, R28 ;  /* 0x0000001c001c7305 */ /* 0x000e22000021f100 */
[----:B------:R-:W-:Y:S05]  /*a9b0*/  BRA `(.L_x_29575) ;  /* 0x0000000400087947 */ /* 0x000fea0003800000 */
.L_x_29588:
        /* <DEDUP_REMOVED lines=21> */
.L_x_29597:
[----:B------:R-:W-:Y:S05]  /*ab10*/  BSYNC B1 ;  /* 0x0000000000017941 */ /* 0x000fea0003800000 */
.L_x_29596:
[----:B------:R-:W-:Y:S01]  /*ab20*/  IMAD.SHL.U32 R3, R3, 0x200000, RZ ;  /* 0x0020000003037824 */ /* 0x000fe200078e00ff */
[----:B------:R-:W-:-:S04]  /*ab30*/  LEA R5, R0, 0x37800000, 0x17 ;  /* 0x3780000000057811 */ /* 0x000fc800078eb8ff */
[----:B------:R-:W-:-:S07]  /*ab40*/  LOP3.LUT R28, R5, R3, R28, 0xfe, !PT ;  /* 0x00000003051c7212 */ /* 0x000fce00078efe1c */
.L_x_29595:
[----:B------:R-:W-:Y:S05]  /*ab50*/  BSYNC B0 ;  /* 0x0000000000007941 */ /* 0x000fea0003800000 */
.L_x_29594:
[----:B------:R-:W0:Y:S01]  /*ab60*/  F2I.FTZ.TRUNC.NTZ R28, R28 ;  /* 0x0000001c001c7305 */ /* 0x000e22000021f100 */
[----:B------:R-:W-:Y:S05]  /*ab70*/  BRA `(.L_x_29575) ;  /* 0x0000000000987947 */ /* 0x000fea0003800000 */
.L_x_29587:
        /* <DEDUP_REMOVED lines=14> */
.L_x_29601:
[----:B------:R-:W-:Y:S05]  /*ac60*/  BSYNC B0 ;  /* 0x0000000000007941 */ /* 0x000fea0003800000 */
.L_x_29600:
[----:B------:R-:W0:Y:S01]  /*ac70*/  F2I.FTZ.TRUNC.NTZ R28, R28 ;  /* 0x0000001c001c7305 */ /* 0x000e22000021f100 */
[----:B------:R-:W-:Y:S05]  /*ac80*/  BRA `(.L_x_29575) ;  /* 0x0000000000547947 */ /* 0x000fea0003800000 */
.L_x_29574:
        /* <DEDUP_REMOVED lines=17> */
.L_x_29602:
[----:B------:R-:W-:Y:S05]  /*ada0*/  BRA `(.L_x_29575) ;  /* 0x00000000000c7947 */ /* 0x000fea0003800000 */
.L_x_29599:
[----:B------:R0:W5:Y:S01]  /*adb0*/  LDG.E R28, desc[UR36][R4.64] ;  /* 0x00000024041c7981 */ /* 0x000162000c1e1900 */
[----:B------:R-:W-:Y:S05]  /*adc0*/  BRA `(.L_x_29575) ;  /* 0x0000000000047947 */ /* 0x000fea0003800000 */
.L_x_29598:
[----:B------:R0:W5:Y:S02]  /*add0*/  LDG.E R28, desc[UR36][R4.64] ;  /* 0x00000024041c7981 */ /* 0x000164000c1e1900 */
.L_x_29575:
        /* <DEDUP_REMOVED lines=18> */
.L_x_29606:
[----:B------:R0:W5:Y:S01]  /*af00*/  LDG.E.U8 R29, desc[UR36][R4.64] ;  /* 0x00000024041d7981 */ /* 0x000162000c1e1100 */
[----:B------:R-:W-:Y:S05]  /*af10*/  BRA `(.L_x_29608) ;  /* 0x0000000c00347947 */ /* 0x000fea0003800000 */
.L_x_29605:
        /* <DEDUP_REMOVED lines=8> */
.L_x_29610:
[----:B------:R0:W5:Y:S01]  /*afa0*/  LDG.E R29, desc[UR36][R4.64] ;  /* 0x00000024041d7981 */ /* 0x000162000c1e1900 */
[----:B------:R-:W-:Y:S05]  /*afb0*/  BRA `(.L_x_29608) ;  /* 0x0000000c000c7947 */ /* 0x000fea0003800000 */
.L_x_29609:
[----:B------:R0:W5:Y:S01]  /*afc0*/  LDG.E.S16 R29, desc[UR36][R4.64] ;  /* 0x00000024041d7981 */ /* 0x000162000c1e1700 */
[----:B------:R-:W-:Y:S05]  /*afd0*/  BRA `(.L_x_29608) ;  /* 0x0000000c00047947 */ /* 0x000fea0003800000 */
.L_x_29604:
        /* <DEDUP_REMOVED lines=9> */
.L_x_29612:
[----:B------:R-:W3:Y:S02]  /*b070*/  LDG.E.U16 R4, desc[UR36][R4.64] ;  /* 0x0000002404047981 */ /* 0x000ee4000c1e1500 */
[----:B---3--:R-:W-:-:S06]  /*b080*/  HADD2.F32 R29, -RZ, R4.H0_H0 ;  /* 0x20000004ff1d7230 */ /* 0x008fcc0000004100 */
[----:B------:R-:W0:Y:S01]  /*b090*/  F2I.FTZ.TRUNC.NTZ R29, R29 ;  /* 0x0000001d001d7305 */ /* 0x000e22000021f100 */
[----:B------:R-:W-:Y:S05]  /*b0a0*/  BRA `(.L_x_29608) ;  /* 0x0000000800d07947 */ /* 0x000fea0003800000 */
.L_x_29611:
        /* <DEDUP_REMOVED lines=9> */
.L_x_29614:
[----:B------:R-:W3:Y:S02]  /*b140*/  LDG.E.U16 R4, desc[UR36][R4.64] ;  /* 0x0000002404047981 */ /* 0x000ee4000c1e1500 */
[----:B---3--:R-:W-:-:S06]  /*b150*/  HADD2.F32 R29, -RZ, R4.H0_H0 ;  /* 0x20000004ff1d7230 */ /* 0x008fcc0000004100 */
[----:B------:R-:W0:Y:S01]  /*b160*/  F2I.FTZ.TRUNC.NTZ R29, R29 ;  /* 0x0000001d001d7305 */ /* 0x000e22000021f100 */
[----:B------:R-:W-:Y:S05]  /*b170*/  BRA `(.L_x_29608) ;  /* 0x00000008009c7947 */ /* 0x000fea0003800000 */
.L_x_29613:
[----:B------:R-:W3:Y:S02]  /*b180*/  LDG.E.64 R4, desc[UR36][R4.64] ;  /* 0x0000002404047981 */ /* 0x000ee4000c1e1b00 */
[----:B---3--:R0:W1:Y:S01]  /*b190*/  F2I.F64.TRUNC R29, R4 ;  /* 0x00000004001d7311 */ /* 0x008062000030d100 */
[----:B------:R-:W-:Y:S05]  /*b1a0*/  BRA `(.L_x_29608) ;  /* 0x0000000800907947 */ /* 0x000fea0003800000 */
.L_x_29603:
        /* <DEDUP_REMOVED lines=12> */
.L_x_29617:
[----:B------:R-:W3:Y:S02]  /*b270*/  LDG.E.64 R4, desc[UR36][R4.64] ;  /* 0x0000002404047981 */ /* 0x000ee4000c1e1b00 */
[----:B---3--:R0:W1:Y:S01]  /*b280*/  F2I.F64.TRUNC R29, R4 ;  /* 0x00000004001d7311 */ /* 0x008062000030d100 */
[----:B------:R-:W-:Y:S05]  /*b290*/  BRA `(.L_x_29608) ;  /* 0x0000000800547947 */ /* 0x000fea0003800000 */
.L_x_29616:
        /* <DEDUP_REMOVED lines=27> */
.L_x_29619:
        /* <DEDUP_REMOVED lines=14> */
.L_x_29618:
[----:B------:R-:W3:Y:S02]  /*b530*/  LDG.E.U16 R29, desc[UR36][R4.64] ;  /* 0x00000024041d7981 */ /* 0x000ee4000c1e1500 */
[----:B---3--:R-:W-:-:S06]  /*b540*/  IMAD.U32 R29, R29, 0x10000, RZ ;  /* 0x000100001d1d7824 */ /* 0x008fcc00078e00ff */
[----:B------:R-:W0:Y:S01]  /*b550*/  F2I.FTZ.TRUNC.NTZ R29, R29 ;  /* 0x0000001d001d7305 */ /* 0x000e22000021f100 */
[----:B------:R-:W-:Y:S05]  /*b560*/  BRA `(.L_x_29608) ;  /* 0x0000000400a07947 */ /* 0x000fea0003800000 */
.L_x_29615:
        /* <DEDUP_REMOVED lines=10> */
.L_x_29622:
        /* <DEDUP_REMOVED lines=21> */
.L_x_29626:
[----:B------:R-:W-:Y:S05]  /*b760*/  BSYNC B1 ;  /* 0x0000000000017941 */ /* 0x000fea0003800000 */
.L_x_29625:
[----:B------:R-:W-:Y:S01]  /*b770*/  IMAD.SHL.U32 R3, R3, 0x100000, RZ ;  /* 0x0010000003037824 */ /* 0x000fe200078e00ff */
[----:B------:R-:W-:-:S04]  /*b780*/  LEA R0, R0, 0x3b800000, 0x17 ;  /* 0x3b80000000007811 */ /* 0x000fc800078eb8ff */
[----:B------:R-:W-:-:S07]  /*b790*/  LOP3.LUT R29, R0, R3, R29, 0xfe, !PT ;  /* 0x00000003001d7212 */ /* 0x000fce00078efe1d */
.L_x_29624:
[----:B------:R-:W-:Y:S05]  /*b7a0*/  BSYNC B0 ;  /* 0x0000000000007941 */ /* 0x000fea0003800000 */
.L_x_29623:
[----:B------:R-:W0:Y:S01]  /*b7b0*/  F2I.FTZ.TRUNC.NTZ R29, R29 ;  /* 0x0000001d001d7305 */ /* 0x000e22000021f100 */
[----:B------:R-:W-:Y:S05]  /*b7c0*/  BRA `(.L_x_29608) ;  /* 0x0000000400087947 */ /* 0x000fea0003800000 */
.L_x_29621:
        /* <DEDUP_REMOVED lines=21> */
.L_x_29630:
[----:B------:R-:W-:Y:S05]  /*b920*/  BSYNC B1 ;  /* 0x0000000000017941 */ /* 0x000fea0003800000 */
.L_x_29629:
[----:B------:R-:W-:Y:S01]  /*b930*/  IMAD.SHL.U32 R3, R3, 0x200000, RZ ;  /* 0x0020000003037824 */ /* 0x000fe200078e00ff */
[----:B------:R-:W-:-:S04]  /*b940*/  LEA R0, R0, 0x37800000, 0x17 ;  /* 0x3780000000007811 */ /* 0x000fc800078eb8ff */
[----:B------:R-:W-:-:S07]  /*b950*/  LOP3.LUT R29, R0, R3, R29, 0xfe, !PT ;  /* 0x00000003001d7212 */ /* 0x000fce00078efe1d */
.L_x_29628:
[----:B------:R-:W-:Y:S05]  /*b960*/  BSYNC B0 ;  /* 0x0000000000007941 */ /* 0x000fea0003800000 */
.L_x_29627:
[----:B------:R-:W0:Y:S01]  /*b970*/  F2I.FTZ.TRUNC.NTZ R29, R29 ;  /* 0x0000001d001d7305 */ /* 0x000e22000021f100 */
[----:B------:R-:W-:Y:S05]  /*b980*/  BRA `(.L_x_29608) ;  /* 0x0000000000987947 */ /* 0x000fea0003800000 */
.L_x_29620:
        /* <DEDUP_REMOVED lines=14> */
.L_x_29634:
[----:B------:R-:W-:Y:S05]  /*ba70*/  BSYNC B0 ;  /* 0x0000000000007941 */ /* 0x000fea0003800000 */
.L_x_29633:
[----:B------:R-:W0:Y:S01]  /*ba80*/  F2I.FTZ.TRUNC.NTZ R29, R29 ;  /* 0x0000001d001d7305 */ /* 0x000e22000021f100 */
[----:B------:R-:W-:Y:S05]  /*ba90*/  BRA `(.L_x_29608) ;  /* 0x0000000000547947 */ /* 0x000fea0003800000 */
.L_x_29607:
        /* <DEDUP_REMOVED lines=17> */
.L_x_29635:
[----:B------:R-:W-:Y:S05]  /*bbb0*/  BRA `(.L_x_29608) ;  /* 0x00000000000c7947 */ /* 0x000fea0003800000 */
.L_x_29632:
[----:B------:R0:W5:Y:S01]  /*bbc0*/  LDG.E R29, desc[UR36][R4.64] ;  /* 0x00000024041d7981 */ /* 0x000162000c1e1900 */
[----:B------:R-:W-:Y:S05]  /*bbd0*/  BRA `(.L_x_29608) ;  /* 0x0000000000047947 */ /* 0x000fea0003800000 */
.L_x_29631:
[----:B------:R0:W5:Y:S02]  /*bbe0*/  LDG.E R29, desc[UR36][R4.64] ;  /* 0x00000024041d7981 */ /* 0x000164000c1e1900 */
.L_x_29608:
        /* <DEDUP_REMOVED lines=18> */
.L_x_29639:
[----:B------:R2:W5:Y:S01]  /*bd10*/  LDG.E.U8 R30, desc[UR36][R4.64] ;  /* 0x00000024041e7981 */ /* 0x000562000c1e1100 */
[----:B------:R-:W-:Y:S05]  /*bd20*/  BRA `(.L_x_29641) ;  /* 0x0000000c00347947 */ /* 0x000fea0003800000 */
.L_x_29638:
        /* <DEDUP_REMOVED lines=8> */
.L_x_29643:
[----:B------:R0:W5:Y:S01]  /*bdb0*/  LDG.E R30, desc[UR36][R4.64] ;  /* 0x00000024041e7981 */ /* 0x000162000c1e1900 */
[----:B------:R-:W-:Y:S05]  /*bdc0*/  BRA `(.L_x_29641) ;  /* 0x0000000c000c7947 */ /* 0x000fea0003800000 */
.L_x_29642:
[----:B------:R0:W5:Y:S01]  /*bdd0*/  LDG.E.S16 R30, desc[UR36][R4.64] ;  /* 0x00000024041e7981 */ /* 0x000162000c1e1700 */
[----:B------:R-:W-:Y:S05]  /*bde0*/  BRA `(.L_x_29641) ;  /* 0x0000000c00047947 */ /* 0x000fea0003800000 */
.L_x_29637:
        /* <DEDUP_REMOVED lines=9> */
.L_x_29645:
[----:B------:R-:W2:Y:S02]  /*be80*/  LDG.E.U16 R4, desc[UR36][R4.64] ;  /* 0x0000002404047981 */ /* 0x000ea4000c1e1500 */
[----:B--2---:R-:W-:-:S06]  /*be90*/  HADD2.F32 R30, -RZ, R4.H0_H0 ;  /* 0x20000004ff1e7230 */ /* 0x004fcc0000004100 */
[----:B------:R-:W0:Y:S01]  /*bea0*/  F2I.FTZ.TRUNC.NTZ R30, R30 ;  /* 0x0000001e001e7305 */ /* 0x000e22000021f100 */
[----:B------:R-:W-:Y:S05]  /*beb0*/  BRA `(.L_x_29641) ;  /* 0x0000000800d07947 */ /* 0x000fea0003800000 */
.L_x_29644:
        /* <DEDUP_REMOVED lines=9> */
.L_x_29647:
[----:B------:R-:W2:Y:S02]  /*bf50*/  LDG.E.U16 R4, desc[UR36][R4.64] ;  /* 0x0000002404047981 */ /* 0x000ea4000c1e1500 */
[----:B--2---:R-:W-:-:S06]  /*bf60*/  HADD2.F32 R30, -RZ, R4.H0_H0 ;  /* 0x20000004ff1e7230 */ /* 0x004fcc0000004100 */
[----:B------:R-:W0:Y:S01]  /*bf70*/  F2I.FTZ.TRUNC.NTZ R30, R30 ;  /* 0x0000001e001e7305 */ /* 0x000e22000021f100 */
[----:B------:R-:W-:Y:S05]  /*bf80*/  BRA `(.L_x_29641) ;  /* 0x00000008009c7947 */ /* 0x000fea0003800000 */
.L_x_29646:
[----:B------:R-:W2:Y:S02]  /*bf90*/  LDG.E.64 R4, desc[UR36][R4.64] ;  /* 0x0000002404047981 */ /* 0x000ea4000c1e1b00 */
[----:B--2---:R0:W2:Y:S01]  /*bfa0*/  F2I.F64.TRUNC R30, R4 ;  /* 0x00000004001e7311 */ /* 0x0040a2000030d100 */
[----:B------:R-:W-:Y:S05]  /*bfb0*/  BRA `(.L_x_29641) ;  /* 0x0000000800907947 */ /* 0x000fea0003800000 */
.L_x_29636:
        /* <DEDUP_REMOVED lines=12> */
.L_x_29650:
[----:B------:R-:W2:Y:S02]  /*c080*/  LDG.E.64 R4, desc[UR36][R4.64] ;  /* 0x0000002404047981 */ /* 0x000ea4000c1e1b00 */
[----:B--2---:R0:W2:Y:S01]  /*c090*/  F2I.F64.TRUNC R30, R4 ;  /* 0x00000004001e7311 */ /* 0x0040a2000030d100 */
[----:B------:R-:W-:Y:S05]  /*c0a0*/  BRA `(.L_x_29641) ;  /* 0x0000000800547947 */ /* 0x000fea0003800000 */
.L_x_29649:
        /* <DEDUP_REMOVED lines=27> */
.L_x_29652:
        /* <DEDUP_REMOVED lines=14> */
.L_x_29651:
[----:B------:R-:W2:Y:S02]  /*c340*/  LDG.E.U16 R30, desc[UR36][R4.64] ;  /* 0x00000024041e7981 */ /* 0x000ea4000c1e1500 */
[----:B--2---:R-:W-:-:S06]  /*c350*/  IMAD.U32 R30, R30, 0x10000, RZ ;  /* 0x000100001e1e7824 */ /* 0x004fcc00078e00ff */
[----:B------:R-:W0:Y:S01]  /*c360*/  F2I.FTZ.TRUNC.NTZ R30, R30 ;  /* 0x0000001e001e7305 */ /* 0x000e22000021f100 */
[----:B------:R-:W-:Y:S05]  /*c370*/  BRA `(.L_x_29641) ;  /* 0x0000000400a07947 */ /* 0x000fea0003800000 */
.L_x_29648:
        /* <DEDUP_REMOVED lines=10> */
.L_x_29655:
        /* <DEDUP_REMOVED lines=21> */
.L_x_29659:
[----:B------:R-:W-:Y:S05]  /*c570*/  BSYNC B1 ;  /* 0x0000000000017941 */ /* 0x000fea0003800000 */
.L_x_29658:
[----:B------:R-:W-:Y:S01]  /*c580*/  IMAD.SHL.U32 R3, R3, 0x100000, RZ ;  /* 0x0010000003037824 */ /* 0x000fe200078e00ff */
[----:B------:R-:W-:-:S04]  /*c590*/  LEA R5, R0, 0x3b800000, 0x17 ;  /* 0x3b80000000057811 */ /* 0x000fc800078eb8ff */
[----:B------:R-:W-:-:S07]  /*c5a0*/  LOP3.LUT R30, R5, R3, R30, 0xfe, !PT ;  /* 0x00000003051e7212 */ /* 0x000fce00078efe1e */
.L_x_29657:
[----:B------:R-:W-:Y:S05]  /*c5b0*/  BSYNC B0 ;  /* 0x0000000000007941 */ /* 0x000fea0003800000 */
.L_x_29656:
[----:B------:R-:W0:Y:S01]  /*c5c0*/  F2I.FTZ.TRUNC.NTZ R30, R30 ;  /* 0x0000001e001e7305 */ /* 0x000e22000021f100 */
[----:B------:R-:W-:Y:S05]  /*c5d0*/  BRA `(.L_x_29641) ;  /* 0x0000000400087947 */ /* 0x000fea0003800000 */
.L_x_29654:
        /* <DEDUP_REMOVED lines=21> */
.L_x_29663:
[----:B------:R-:W-:Y:S05]  /*c730*/  BSYNC B1 ;  /* 0x0000000000017941 */ /* 0x000fea0003800000 */
.L_x_29662:
[----:B------:R-:W-:Y:S01]  /*c740*/  IMAD.SHL.U32 R3, R3, 0x200000, RZ ;  /* 0x0020000003037824 */ /* 0x000fe200078e00ff */
[----:B------:R-:W-:-:S04]  /*c750*/  LEA R5, R0, 0x37800000, 0x17 ;  /* 0x3780000000057811 */ /* 0x000fc800078eb8ff */
[----:B------:R-:W-:-:S07]  /*c760*/  LOP3.LUT R30, R5, R3, R30, 0xfe, !PT ;  /* 0x00000003051e7212 */ /* 0x000fce00078efe1e */
.L_x_29661:
[----:B------:R-:W-:Y:S05]  /*c770*/  BSYNC B0 ;  /* 0x0000000000007941 */ /* 0x000fea0003800000 */
.L_x_29660:
[----:B------:R-:W0:Y:S01]  /*c780*/  F2I.FTZ.TRUNC.NTZ R30, R30 ;  /* 0x0000001e001e7305 */ /* 0x000e22000021f100 */
[----:B------:R-:W-:Y:S05]  /*c790*/  BRA `(.L_x_29641) ;  /* 0x0000000000987947 */ /* 0x000fea0003800000 */
.L_x_29653:
        /* <DEDUP_REMOVED lines=14> */
.L_x_29667:
[----:B------:R-:W-:Y:S05]  /*c880*/  BSYNC B0 ;  /* 0x0000000000007941 */ /* 0x000fea0003800000 */
.L_x_29666:
[----:B------:R-:W0:Y:S01]  /*c890*/  F2I.FTZ.TRUNC.NTZ R30, R30 ;  /* 0x0000001e001e7305 */ /* 0x000e22000021f100 */
[----:B------:R-:W-:Y:S05]  /*c8a0*/  BRA `(.L_x_29641) ;  /* 0x0000000000547947 */ /* 0x000fea0003800000 */
.L_x_29640:
        /* <DEDUP_REMOVED lines=17> */
.L_x_29668:
[----:B------:R-:W-:Y:S05]  /*c9c0*/  BRA `(.L_x_29641) ;  /* 0x00000000000c7947 */ /* 0x000fea0003800000 */
.L_x_29665:
[----:B------:R0:W5:Y:S01]  /*c9d0*/  LDG.E R30, desc[UR36][R4.64] ;  /* 0x00000024041e7981 */ /* 0x000162000c1e1900 */
[----:B------:R-:W-:Y:S05]  /*c9e0*/  BRA `(.L_x_29641) ;  /* 0x0000000000047947 */ /* 0x000fea0003800000 */
.L_x_29664:
[----:B------:R0:W5:Y:S02]  /*c9f0*/  LDG.E R30, desc[UR36][R4.64] ;  /* 0x00000024041e7981 */ /* 0x000164000c1e1900 */
.L_x_29641:
        /* <DEDUP_REMOVED lines=18> */
.L_x_29672:
[----:B------:R0:W5:Y:S01]  /*cb20*/  LDG.E.U8 R31, desc[UR36][R4.64] ;  /* 0x00000024041f7981 */ /* 0x000162000c1e1100 */
[----:B------:R-:W-:Y:S05]  /*cb30*/  BRA `(.L_x_29674) ;  /* 0x0000000c00347947 */ /* 0x000fea0003800000 */
.L_x_29671:
        /* <DEDUP_REMOVED lines=8> */
.L_x_29676:
[----:B------:R0:W5:Y:S01]  /*cbc0*/  LDG.E R31, desc[UR36][R4.64] ;  /* 0x00000024041f7981 */ /* 0x000162000c1e1900 */
[----:B------:R-:W-:Y:S05]  /*cbd0*/  BRA `(.L_x_29674) ;  /* 0x0000000c000c7947 */ /* 0x000fea0003800000 */
.L_x_29675:
[----:B------:R0:W5:Y:S01]  /*cbe0*/  LDG.E.S16 R31, desc[UR36][R4.64] ;  /* 0x00000024041f7981 */ /* 0x000162000c1e1700 */
[----:B------:R-:W-:Y:S05]  /*cbf0*/  BRA `(.L_x_29674) ;  /* 0x0000000c00047947 */ /* 0x000fea0003800000 */
.L_x_29670:
        /* <DEDUP_REMOVED lines=9> */
.L_x_29678:
[----:B------:R-:W2:Y:S02]  /*cc90*/  LDG.E.U16 R4, desc[UR36][R4.64] ;  /* 0x0000002404047981 */ /* 0x000ea4000c1e1500 */
[----:B--2---:R-:W-:-:S06]  /*cca0*/  HADD2.F32 R31, -RZ, R4.H0_H0 ;  /* 0x20000004ff1f7230 */ /* 0x004fcc0000004100 */
[----:B------:R-:W0:Y:S01]  /*ccb0*/  F2I.FTZ.TRUNC.NTZ R31, R31 ;  /* 0x0000001f001f7305 */ /* 0x000e22000021f100 */
[----:B------:R-:W-:Y:S05]  /*ccc0*/  BRA `(.L_x_29674) ;  /* 0x0000000800d07947 */ /* 0x000fea0003800000 */
.L_x_29677:
        /* <DEDUP_REMOVED lines=9> */
.L_x_29680:
[----:B------:R-:W2:Y:S02]  /*cd60*/  LDG.E.U16 R4, desc[UR36][R4.64] ;  /* 0x0000002404047981 */ /* 0x000ea4000c1e1500 */
[----:B--2---:R-:W-:-:S06]  /*cd70*/  HADD2.F32 R31, -RZ, R4.H0_H0 ;  /* 0x20000004ff1f7230 */ /* 0x004fcc0000004100 */
[----:B------:R-:W0:Y:S01]  /*cd80*/  F2I.FTZ.TRUNC.NTZ R31, R31 ;  /* 0x0000001f001f7305 */ /* 0x000e22000021f100 */
[----:B------:R-:W-:Y:S05]  /*cd90*/  BRA `(.L_x_29674) ;  /* 0x00000008009c7947 */ /* 0x000fea0003800000 */
.L_x_29679:
[----:B------:R-:W2:Y:S02]  /*cda0*/  LDG.E.64 R4, desc[UR36][R4.64] ;  /* 0x0000002404047981 */ /* 0x000ea4000c1e1b00 */
[----:B--2---:R0:W2:Y:S01]  /*cdb0*/  F2I.F64.TRUNC R31, R4 ;  /* 0x00000004001f7311 */ /* 0x0040a2000030d100 */
[----:B------:R-:W-:Y:S05]  /*cdc0*/  BRA `(.L_x_29674) ;  /* 0x0000000800907947 */ /* 0x000fea0003800000 */
.L_x_29669:
        /* <DEDUP_REMOVED lines=12> */
.L_x_29683:
[----:B------:R-:W2:Y:S02]  /*ce90*/  LDG.E.64 R4, desc[UR36][R4.64] ;  /* 0x0000002404047981 */ /* 0x000ea4000c1e1b00 */
[----:B--2---:R0:W2:Y:S01]  /*cea0*/  F2I.F64.TRUNC R31, R4 ;  /* 0x00000004001f7311 */ /* 0x0040a2000030d100 */
[----:B------:R-:W-:Y:S05]  /*ceb0*/  BRA `(.L_x_29674) ;  /* 0x0000000800547947 */ /* 0x000fea0003800000 */
.L_x_29682:
        /* <DEDUP_REMOVED lines=27> */
.L_x_29685:
        /* <DEDUP_REMOVED lines=14> */
.L_x_29684:
[----:B------:R-:W2:Y:S02]  /*d150*/  LDG.E.U16 R31, desc[UR36][R4.64] ;  /* 0x00000024041f7981 */ /* 0x000ea4000c1e1500 */
[----:B--2---:R-:W-:-:S06]  /*d160*/  IMAD.U32 R31, R31, 0x10000, RZ ;  /* 0x000100001f1f7824 */ /* 0x004fcc00078e00ff */
[----:B------:R-:W0:Y:S01]  /*d170*/  F2I.FTZ.TRUNC.NTZ R31, R31 ;  /* 0x0000001f001f7305 */ /* 0x000e22000021f100 */
[----:B------:R-:W-:Y:S05]  /*d180*/  BRA `(.L_x_29674) ;  /* 0x0000000400a07947 */ /* 0x000fea0003800000 */
.L_x_29681:
        /* <DEDUP_REMOVED lines=10> */
.L_x_29688:
        /* <DEDUP_REMOVED lines=21> */
.L_x_29692:
[----:B------:R-:W-:Y:S05]  /*d380*/  BSYNC B1 ;  /* 0x0000000000017941 */ /* 0x000fea0003800000 */
.L_x_29691:
[----:B------:R-:W-:Y:S01]  /*d390*/  IMAD.SHL.U32 R3, R3, 0x100000, RZ ;  /* 0x0010000003037824 */ /* 0x000fe200078e00ff */
[----:B------:R-:W-:-:S04]  /*d3a0*/  LEA R0, R0, 0x3b800000, 0x17 ;  /* 0x3b80000000007811 */ /* 0x000fc800078eb8ff */
[----:B------:R-:W-:-:S07]  /*d3b0*/  LOP3.LUT R31, R0, R3, R31, 0xfe, !PT ;  /* 0x00000003001f7212 */ /* 0x000fce00078efe1f */
.L_x_29690:
[----:B------:R-:W-:Y:S05]  /*d3c0*/  BSYNC B0 ;  /* 0x0000000000007941 */ /* 0x000fea0003800000 */
.L_x_29689:
[----:B------:R-:W0:Y:S01]  /*d3d0*/  F2I.FTZ.TRUNC.NTZ R31, R31 ;  /* 0x0000001f001f7305 */ /* 0x000e22000021f100 */
[----:B------:R-:W-:Y:S05]  /*d3e0*/  BRA `(.L_x_29674) ;  /* 0x0000000400087947 */ /* 0x000fea0003800000 */
.L_x_29687:
        /* <DEDUP_REMOVED lines=21> */
.L_x_29696:
[----:B------:R-:W-:Y:S05]  /*d540*/  BSYNC B1 ;  /* 0x0000000000017941 */ /* 0x000fea0003800000 */
.L_x_29695:
[----:B------:R-:W-:Y:S01]  /*d550*/  IMAD.SHL.U32 R3, R3, 0x200000, RZ ;  /* 0x0020000003037824 */ /* 0x000fe200078e00ff */
[----:B------:R-:W-:-:S04]  /*d560*/  LEA R0, R0, 0x37800000, 0x17 ;  /* 0x3780000000007811 */ /* 0x000fc800078eb8ff */
[----:B------:R-:W-:-:S07]  /*d570*/  LOP3.LUT R31, R0, R3, R31, 0xfe, !PT ;  /* 0x00000003001f7212 */ /* 0x000fce00078efe1f */
.L_x_29694:
[----:B------:R-:W-:Y:S05]  /*d580*/  BSYNC B0 ;  /* 0x0000000000007941 */ /* 0x000fea0003800000 */
.L_x_29693:
[----:B------:R-:W0:Y:S01]  /*d590*/  F2I.FTZ.TRUNC.NTZ R31, R31 ;  /* 0x0000001f001f7305 */ /* 0x000e22000021f100 */
[----:B------:R-:W-:Y:S05]  /*d5a0*/  BRA `(.L_x_29674) ;  /* 0x0000000000987947 */ /* 0x000fea0003800000 */
.L_x_29686:
        /* <DEDUP_REMOVED lines=14> */
.L_x_29700:
[----:B------:R-:W-:Y:S05]  /*d690*/  BSYNC B0 ;  /* 0x0000000000007941 */ /* 0x000fea0003800000 */
.L_x_29699:
[----:B------:R-:W0:Y:S01]  /*d6a0*/  F2I.FTZ.TRUNC.NTZ R31, R31 ;  /* 0x0000001f001f7305 */ /* 0x000e22000021f100 */
[----:B------:R-:W-:Y:S05]  /*d6b0*/  BRA `(.L_x_29674) ;  /* 0x0000000000547947 */ /* 0x000fea0003800000 */
.L_x_29673:
        /* <DEDUP_REMOVED lines=17> */
.L_x_29701:
[----:B------:R-:W-:Y:S05]  /*d7d0*/  BRA `(.L_x_29674) ;  /* 0x00000000000c7947 */ /* 0x000fea0003800000 */
.L_x_29698:
[----:B------:R2:W5:Y:S01]  /*d7e0*/  LDG.E R31, desc[UR36][R4.64] ;  /* 0x00000024041f7981 */ /* 0x000562000c1e1900 */
[----:B------:R-:W-:Y:S05]  /*d7f0*/  BRA `(.L_x_29674) ;  /* 0x0000000000047947 */ /* 0x000fea0003800000 */
.L_x_29697:
[----:B------:R0:W5:Y:S02]  /*d800*/  LDG.E R31, desc[UR36][R4.64] ;  /* 0x00000024041f7981 */ /* 0x000164000c1e1900 */
.L_x_29674:
[----:B------:R-:W-:-:S07]  /*d810*/  VIADD R36, R36, 0x80 ;  /* 0x0000008024247836 */ /* 0x000fce0000000000 */
.L_x_29536:
[----:B------:R-:W-:Y:S05]  /*d820*/  BSYNC B6 ;  /* 0x0000000000067941 */ /* 0x000fea0003800000 */
.L_x_29535:
        /* <DEDUP_REMOVED lines=24> */
.L_x_29707:
[----:B------:R0:W5:Y:S01]  /*d9b0*/  LDG.E.U8 R32, desc[UR36][R4.64] ;  /* 0x0000002404207981 */ /* 0x000162000c1e1100 */
[----:B------:R-:W-:Y:S05]  /*d9c0*/  BRA `(.L_x_29709) ;  /* 0x0000000c00347947 */ /* 0x000fea0003800000 */
.L_x_29706:
        /* <DEDUP_REMOVED lines=8> */
.L_x_29711:
[----:B------:R0:W5:Y:S01]  /*da50*/  LDG.E R32, desc[UR36][R4.64] ;  /* 0x0000002404207981 */ /* 0x000162000c1e1900 */
[----:B------:R-:W-:Y:S05]  /*da60*/  BRA `(.L_x_29709) ;  /* 0x0000000c000c7947 */ /* 0x000fea0003800000 */
.L_x_29710:
[----:B------:R0:W5:Y:S01]  /*da70*/  LDG.E.S16 R32, desc[UR36][R4.64] ;  /* 0x0000002404207981 */ /* 0x000162000c1e1700 */
[----:B------:R-:W-:Y:S05]  /*da80*/  BRA `(.L_x_29709) ;  /* 0x0000000c00047947 */ /* 0x000fea0003800000 */
.L_x_29705:
        /* <DEDUP_REMOVED lines=9> */
.L_x_29713:
[----:B------:R-:W2:Y:S02]  /*db20*/  LDG.E.U16 R4, desc[UR36][R4.64] ;  /* 0x0000002404047981 */ /* 0x000ea4000c1e1500 */
[----:B--2---:R-:W-:-:S06]  /*db30*/  HADD2.F32 R32, -RZ, R4.H0_H0 ;  /* 0x20000004ff207230 */ /* 0x004fcc0000004100 */
[----:B------:R-:W0:Y:S01]  /*db40*/  F2I.FTZ.TRUNC.NTZ R32, R32 ;  /* 0x0000002000207305 */ /* 0x000e22000021f100 */
[----:B------:R-:W-:Y:S05]  /*db50*/  BRA `(.L_x_29709) ;  /* 0x0000000800d07947 */ /* 0x000fea0003800000 */
.L_x_29712:
        /* <DEDUP_REMOVED lines=9> */
.L_x_29715:
[----:B------:R-:W2:Y:S02]  /*dbf0*/  LDG.E.U16 R4, desc[UR36][R4.64] ;  /* 0x0000002404047981 */ /* 0x000ea4000c1e1500 */
[----:B--2---:R-:W-:-:S06]  /*dc00*/  HADD2.F32 R32, -RZ, R4.H0_H0 ;  /* 0x20000004ff207230 */ /* 0x004fcc0000004100 */
[----:B------:R-:W0:Y:S01]  /*dc10*/  F2I.FTZ.TRUNC.NTZ R32, R32 ;  /* 0x0000002000207305 */ /* 0x000e22000021f100 */
[----:B------:R-:W-:Y:S05]  /*dc20*/  BRA `(.L_x_29709) ;  /* 0x00000008009c7947 */ /* 0x000fea0003800000 */
.L_x_29714:
[----:B------:R-:W2:Y:S02]  /*dc30*/  LDG.E.64 R4, desc[UR36][R4.64] ;  /* 0x0000002404047981 */ /* 0x000ea4000c1e1b00 */
[----:B--2---:R0:W2:Y:S01]  /*dc40*/  F2I.F64.TRUNC R32, R4 ;  /* 0x0000000400207311 */ /* 0x0040a2000030d100 */
[----:B------:R-:W-:Y:S05]  /*dc50*/  BRA `(.L_x_29709) ;  /* 0x0000000800907947 */ /* 0x000fea0003800000 */
.L_x_29704:
        /* <DEDUP_REMOVED lines=12> */
.L_x_29718:
[----:B------:R-:W2:Y:S02]  /*dd20*/  LDG.E.64 R4, desc[UR36][R4.64] ;  /* 0x0000002404047981 */ /* 0x000ea4000c1e1b00 */
[----:B--2---:R0:W2:Y:S01]  /*dd30*/  F2I.F64.TRUNC R32, R4 ;  /* 0x0000000400207311 */ /* 0x0040a2000030d100 */
[----:B------:R-:W-:Y:S05]  /*dd40*/  BRA `(.L_x_29709) ;  /* 0x0000000800547947 */ /* 0x000fea0003800000 */
.L_x_29717:
        /* <DEDUP_REMOVED lines=27> */
.L_x_29720:
        /* <DEDUP_REMOVED lines=14> */
.L_x_29719:
[----:B------:R-:W2:Y:S02]  /*dfe0*/  LDG.E.U16 R32, desc[UR36][R4.64] ;  /* 0x0000002404207981 */ /* 0x000ea4000c1e1500 */
[----:B--2---:R-:W-:-:S06]  /*dff0*/  IMAD.U32 R32, R32, 0x10000, RZ ;  /* 0x0001000020207824 */ /* 0x004fcc00078e00ff */
[----:B------:R-:W4:Y:S01]  /*e000*/  F2I.FTZ.TRUNC.NTZ R32, R32 ;  /* 0x0000002000207305 */ /* 0x000f22000021f100 */
[----:B------:R-:W-:Y:S05]  /*e010*/  BRA `(.L_x_29709) ;  /* 0x0000000400a07947 */ /* 0x000fea0003800000 */
.L_x_29716:
        /* <DEDUP_REMOVED lines=10> */
.L_x_29723:
        /* <DEDUP_REMOVED lines=21> */
.L_x_29727:
[----:B------:R-:W-:Y:S05]  /*e210*/  BSYNC B1 ;  /* 0x0000000000017941 */ /* 0x000fea0003800000 */
.L_x_29726:
[----:B------:R-:W-:Y:S01]  /*e220*/  IMAD.SHL.U32 R3, R3, 0x100000, RZ ;  /* 0x0010000003037824 */ /* 0x000fe200078e00ff */
[----:B------:R-:W-:-:S04]  /*e230*/  LEA R5, R0, 0x3b800000, 0x17 ;  /* 0x3b80000000057811 */ /* 0x000fc800078eb8ff */
[----:B------:R-:W-:-:S07]  /*e240*/  LOP3.LUT R32, R5, R3, R32, 0xfe, !PT ;  /* 0x0000000305207212 */ /* 0x000fce00078efe20 */
.L_x_29725:
[----:B------:R-:W-:Y:S05]  /*e250*/  BSYNC B0 ;  /* 0x0000000000007941 */ /* 0x000fea0003800000 */
.L_x_29724:
[----:B------:R-:W0:Y:S01]  /*e260*/  F2I.FTZ.TRUNC.NTZ R32, R32 ;  /* 0x0000002000207305 */ /* 0x000e22000021f100 */
[----:B------:R-:W-:Y:S05]  /*e270*/  BRA `(.L_x_29709) ;  /* 0x0000000400087947 */ /* 0x000fea0003800000 */
.L_x_29722:
        /* <DEDUP_REMOVED lines=21> */
.L_x_29731:
[----:B------:R-:W-:Y:S05]  /*e3d0*/  BSYNC B1 ;  /* 0x0000000000017941 */ /* 0x000fea0003800000 */
.L_x_29730:
[----:B------:R-:W-:Y:S01]  /*e3e0*/  IMAD.SHL.U32 R3, R3, 0x200000, RZ ;  /* 0x0020000003037824 */ /* 0x000fe200078e00ff */
[----:B------:R-:W-:-:S04]  /*e3f0*/  LEA R5, R0, 0x37800000, 0x17 ;  /* 0x3780000000057811 */ /* 0x000fc800078eb8ff */
[----:B------:R-:W-:-:S07]  /*e400*/  LOP3.LUT R32, R5, R3, R32, 0xfe, !PT ;  /* 0x0000000305207212 */ /* 0x000fce00078efe20 */
.L_x_29729:
[----:B------:R-:W-:Y:S05]  /*e410*/  BSYNC B0 ;  /* 0x0000000000007941 */ /* 0x000fea0003800000 */
.L_x_29728:
[----:B------:R-:W0:Y:S01]  /*e420*/  F2I.FTZ.TRUNC.NTZ R32, R32 ;  /* 0x0000002000207305 */ /* 0x000e22000021f100 */
[----:B------:R-:W-:Y:S05]  /*e430*/  BRA `(.L_x_29709) ;  /* 0x0000000000987947 */ /* 0x000fea0003800000 */
.L_x_29721:
        /* <DEDUP_REMOVED lines=14> */
.L_x_29735:
[----:B------:R-:W-:Y:S05]  /*e520*/  BSYNC B0 ;  /* 0x0000000000007941 */ /* 0x000fea0003800000 */
.L_x_29734:
[----:B------:R-:W0:Y:S01]  /*e530*/  F2I.FTZ.TRUNC.NTZ R32, R32 ;  /* 0x0000002000207305 */ /* 0x000e22000021f100 */
[----:B------:R-:W-:Y:S05]  /*e540*/  BRA `(.L_x_29709) ;  /* 0x0000000000547947 */ /* 0x000fea0003800000 */
.L_x_29708:
        /* <DEDUP_REMOVED lines=17> */
.L_x_29736:
[----:B------:R-:W-:Y:S05]  /*e660*/  BRA `(.L_x_29709) ;  /* 0x00000000000c7947 */ /* 0x000fea0003800000 */
.L_x_29733:
[----:B------:R0:W5:Y:S01]  /*e670*/  LDG.E R32, desc[UR36][R4.64] ;  /* 0x0000002404207981 */ /* 0x000162000c1e1900 */
[----:B------:R-:W-:Y:S05]  /*e680*/  BRA `(.L_x_29709) ;  /* 0x0000000000047947 */ /* 0x000fea0003800000 */
.L_x_29732:
[----:B------:R0:W5:Y:S02]  /*e690*/  LDG.E R32, desc[UR36][R4.64] ;  /* 0x0000002404207981 */ /* 0x000164000c1e1900 */
.L_x_29709:
        /* <DEDUP_REMOVED lines=18> */
.L_x_29740:
[----:B------:R0:W5:Y:S01]  /*e7c0*/  LDG.E.U8 R33, desc[UR36][R4.64] ;  /* 0x0000002404217981 */ /* 0x000162000c1e1100 */
[----:B------:R-:W-:Y:S05]  /*e7d0*/  BRA `(.L_x_29742) ;  /* 0x0000000c00347947 */ /* 0x000fea0003800000 */
.L_x_29739:
        /* <DEDUP_REMOVED lines=8> */
.L_x_29744:
[----:B------:R0:W5:Y:S01]  /*e860*/  LDG.E R33, desc[UR36][R4.64] ;  /* 0x0000002404217981 */ /* 0x000162000c1e1900 */
[----:B------:R-:W-:Y:S05]  /*e870*/  BRA `(.L_x_29742) ;  /* 0x0000000c000c7947 */ /* 0x000fea0003800000 */
.L_x_29743:
[----:B------:R0:W5:Y:S01]  /*e880*/  LDG.E.S16 R33, desc[UR36][R4.64] ;  /* 0x0000002404217981 */ /* 0x000162000c1e1700 */
[----:B------:R-:W-:Y:S05]  /*e890*/  BRA `(.L_x_29742) ;  /* 0x0000000c00047947 */ /* 0x000fea0003800000 */
.L_x_29738:
        /* <DEDUP_REMOVED lines=9> */
.L_x_29746:
[----:B------:R-:W3:Y:S02]  /*e930*/  LDG.E.U16 R4, desc[UR36][R4.64] ;  /* 0x0000002404047981 */ /* 0x000ee4000c1e1500 */
[----:B---3--:R-:W-:-:S06]  /*e940*/  HADD2.F32 R33, -RZ, R4.H0_H0 ;  /* 0x20000004ff217230 */ /* 0x008fcc0000004100 */
[----:B------:R-:W0:Y:S01]  /*e950*/  F2I.FTZ.TRUNC.NTZ R33, R33 ;  /* 0x0000002100217305 */ /* 0x000e22000021f100 */
[----:B------:R-:W-:Y:S05]  /*e960*/  BRA `(.L_x_29742) ;  /* 0x0000000800d07947 */ /* 0x000fea0003800000 */
.L_x_29745:
        /* <DEDUP_REMOVED lines=9> */
.L_x_29748:
[----:B------:R-:W3:Y:S02]  /*ea00*/  LDG.E.U16 R4, desc[UR36][R4.64] ;  /* 0x0000002404047981 */ /* 0x000ee4000c1e1500 */
[----:B---3--:R-:W-:-:S06]  /*ea10*/  HADD2.F32 R33, -RZ, R4.H0_H0 ;  /* 0x20000004ff217230 */ /* 0x008fcc0000004100 */
[----:B------:R-:W0:Y:S01]  /*ea20*/  F2I.FTZ.TRUNC.NTZ R33, R33 ;  /* 0x0000002100217305 */ /* 0x000e22000021f100 */
[----:B------:R-:W-:Y:S05]  /*ea30*/  BRA `(.L_x_29742) ;  /* 0x00000008009c7947 */ /* 0x000fea0003800000 */
.L_x_29747:
[----:B------:R-:W3:Y:S02]  /*ea40*/  LDG.E.64 R4, desc[UR36][R4.64] ;  /* 0x0000002404047981 */ /* 0x000ee4000c1e1b00 */
[----:B---3--:R0:W3:Y:S01]  /*ea50*/  F2I.F64.TRUNC R33, R4 ;  /* 0x0000000400217311 */ /* 0x0080e2000030d100 */
[----:B------:R-:W-:Y:S05]  /*ea60*/  BRA `(.L_x_29742) ;  /* 0x0000000800907947 */ /* 0x000fea0003800000 */
.L_x_29737:
        /* <DEDUP_REMOVED lines=12> */
.L_x_29751:
[----:B------:R-:W3:Y:S02]  /*eb30*/  LDG.E.64 R4, desc[UR36][R4.64] ;  /* 0x0000002404047981 */ /* 0x000ee4000c1e1b00 */
[----:B---3--:R0:W3:Y:S01]  /*eb40*/  F2I.F64.TRUNC R33, R4 ;  /* 0x0000000400217311 */ /* 0x0080e2000030d100 */
[----:B------:R-:W-:Y:S05]  /*eb50*/  BRA `(.L_x_29742) ;  /* 0x0000000800547947 */ /* 0x000fea0003800000 */
.L_x_29750:
        /* <DEDUP_REMOVED lines=27> */
.L_x_29753:
        /* <DEDUP_REMOVED lines=14> */
.L_x_29752:
[----:B------:R-:W3:Y:S02]  /*edf0*/  LDG.E.U16 R33, desc[UR36][R4.64] ;  /* 0x0000002404217981 */ /* 0x000ee4000c1e1500 */
[----:B---3--:R-:W-:-:S06]  /*ee00*/  IMAD.U32 R33, R33, 0x10000, RZ ;  /* 0x0001000021217824 */ /* 0x008fcc00078e00ff */
[----:B------:R-:W0:Y:S01]  /*ee10*/  F2I.FTZ.TRUNC.NTZ R33, R33 ;  /* 0x0000002100217305 */ /* 0x000e22000021f100 */
[----:B------:R-:W-:Y:S05]  /*ee20*/  BRA `(.L_x_29742) ;  /* 0x0000000400a07947 */ /* 0x000fea0003800000 */
.L_x_29749:
        /* <DEDUP_REMOVED lines=10> */
.L_x_29756:
        /* <DEDUP_REMOVED lines=21> */
.L_x_29760:
[----:B------:R-:W-:Y:S05]  /*f020*/  BSYNC B1 ;  /* 0x0000000000017941 */ /* 0x000fea0003800000 */
.L_x_29759:
[----:B------:R-:W-:Y:S01]  /*f030*/  IMAD.SHL.U32 R3, R3, 0x100000, RZ ;  /* 0x0010000003037824 */ /* 0x000fe200078e00ff */
[----:B------:R-:W-:-:S04]  /*f040*/  LEA R0, R0, 0x3b800000, 0x17 ;  /* 0x3b80000000007811 */ /* 0x000fc800078eb8ff */
[----:B------:R-:W-:-:S07]  /*f050*/  LOP3.LUT R33, R0, R3, R33, 0xfe, !PT ;  /* 0x0000000300217212 */ /* 0x000fce00078efe21 */
.L_x_29758:
[----:B------:R-:W-:Y:S05]  /*f060*/  BSYNC B0 ;  /* 0x0000000000007941 */ /* 0x000fea0003800000 */
.L_x_29757:
[----:B------:R-:W3:Y:S01]  /*f070*/  F2I.FTZ.TRUNC.NTZ R33, R33 ;  /* 0x0000002100217305 */ /* 0x000ee2000021f100 */
[----:B------:R-:W-:Y:S05]  /*f080*/  BRA `(.L_x_29742) ;  /* 0x0000000400087947 */ /* 0x000fea0003800000 */
.L_x_29755:
        /* <DEDUP_REMOVED lines=21> */
.L_x_29764:
[----:B------:R-:W-:Y:S05]  /*f1e0*/  BSYNC B1 ;  /* 0x0000000000017941 */ /* 0x000fea0003800000 */
.L_x_29763:
[----:B------:R-:W-:Y:S01]  /*f1f0*/  IMAD.SHL.U32 R3, R3, 0x200000, RZ ;  /* 0x0020000003037824 */ /* 0x000fe200078e00ff */
[----:B------:R-:W-:-:S04]  /*f200*/  LEA R0, R0, 0x37800000, 0x17 ;  /* 0x3780000000007811 */ /* 0x000fc800078eb8ff */
[----:B------:R-:W-:-:S07]  /*f210*/  LOP3.LUT R33, R0, R3, R33, 0xfe, !PT ;  /* 0x0000000300217212 */ /* 0x000fce00078efe21 */
.L_x_29762:
[----:B------:R-:W-:Y:S05]  /*f220*/  BSYNC B0 ;  /* 0x0000000000007941 */ /* 0x000fea0003800000 */
.L_x_29761:
[----:B------:R-:W0:Y:S01]  /*f230*/  F2I.FTZ.TRUNC.NTZ R33, R33 ;  /* 0x0000002100217305 */ /* 0x000e22000021f100 */
[----:B------:R-:W-:Y:S05]  /*f240*/  BRA `(.L_x_29742) ;  /* 0x0000000000987947 */ /* 0x000fea0003800000 */
.L_x_29754:
        /* <DEDUP_REMOVED lines=14> */
.L_x_29768:
[----:B------:R-:W-:Y:S05]  /*f330*/  BSYNC B0 ;  /* 0x0000000000007941 */ /* 0x000fea0003800000 */
.L_x_29767:
[----:B------:R-:W0:Y:S01]  /*f340*/  F2I.FTZ.TRUNC.NTZ R33, R33 ;  /* 0x0000002100217305 */ /* 0x000e22000021f100 */
[----:B------:R-:W-:Y:S05]  /*f350*/  BRA `(.L_x_29742) ;  /* 0x0000000000547947 */ /* 0x000fea0003800000 */
.L_x_29741:
        /* <DEDUP_REMOVED lines=17> */
.L_x_29769:
[----:B------:R-:W-:Y:S05]  /*f470*/  BRA `(.L_x_29742) ;  /* 0x00000000000c7947 */ /* 0x000fea0003800000 */
.L_x_29766:
[----:B------:R0:W5:Y:S01]  /*f480*/  LDG.E R33, desc[UR36][R4.64] ;  /* 0x0000002404217981 */ /* 0x000162000c1e1900 */
[----:B------:R-:W-:Y:S05]  /*f490*/  BRA `(.L_x_29742) ;  /* 0x0000000000047947 */ /* 0x000fea0003800000 */
.L_x_29765:
[----:B------:R0:W5:Y:S02]  /*f4a0*/  LDG.E R33, desc[UR36][R4.64] ;  /* 0x0000002404217981 */ /* 0x000164000c1e1900 */
.L_x_29742:
        /* <DEDUP_REMOVED lines=18> */
.L_x_29773:
[----:B------:R0:W5:Y:S01]  /*f5d0*/  LDG.E.U8 R34, desc[UR36][R4.64] ;  /* 0x0000002404227981 */ /* 0x000162000c1e1100 */
[----:B------:R-:W-:Y:S05]  /*f5e0*/  BRA `(.L_x_29775) ;  /* 0x0000000c00347947 */ /* 0x000fea0003800000 */
.L_x_29772:
        /* <DEDUP_REMOVED lines=8> */
.L_x_29777:
[----:B------:R0:W5:Y:S01]  /*f670*/  LDG.E R34, desc[UR36][R4.64] ;  /* 0x0000002404227981 */ /* 0x000162000c1e1900 */
[----:B------:R-:W-:Y:S05]  /*f680*/  BRA `(.L_x_29775) ;  /* 0x0000000c000c7947 */ /* 0x000fea0003800000 */
.L_x_29776:
[----:B------:R0:W5:Y:S01]  /*f690*/  LDG.E.S16 R34, desc[UR36][R4.64] ;  /* 0x0000002404227981 */ /* 0x000162000c1e1700 */
[----:B------:R-:W-:Y:S05]  /*f6a0*/  BRA `(.L_x_29775) ;  /* 0x0000000c00047947 */ /* 0x000fea0003800000 */
.L_x_29771:
        /* <DEDUP_REMOVED lines=9> */
.L_x_29779:
[----:B------:R-:W2:Y:S02]  /*f740*/  LDG.E.U16 R4, desc[UR36][R4.64] ;  /* 0x0000002404047981 */ /* 0x000ea4000c1e1500 */
[----:B--2---:R-:W-:-:S06]  /*f750*/  HADD2.F32 R34, -RZ, R4.H0_H0 ;  /* 0x20000004ff227230 */ /* 0x004fcc0000004100 */
[----:B------:R-:W0:Y:S01]  /*f760*/  F2I.FTZ.TRUNC.NTZ R34, R34 ;  /* 0x0000002200227305 */ /* 0x000e22000021f100 */
[----:B------:R-:W-:Y:S05]  /*f770*/  BRA `(.L_x_29775) ;  /* 0x0000000800d07947 */ /* 0x000fea0003800000 */
.L_x_29778:
        /* <DEDUP_REMOVED lines=9> */
.L_x_29781:
[----:B------:R-:W2:Y:S02]  /*f810*/  LDG.E.U16 R4, desc[UR36][R4.64] ;  /* 0x0000002404047981 */ /* 0x000ea4000c1e1500 */
[----:B--2---:R-:W-:-:S06]  /*f820*/  HADD2.F32 R34, -RZ, R4.H0_H0 ;  /* 0x20000004ff227230 */ /* 0x004fcc0000004100 */
[----:B------:R-:W0:Y:S01]  /*f830*/  F2I.FTZ.TRUNC.NTZ R34, R34 ;  /* 0x0000002200227305 */ /* 0x000e22000021f100 */
[----:B------:R-:W-:Y:S05]  /*f840*/  BRA `(.L_x_29775) ;  /* 0x00000008009c7947 */ /* 0x000fea0003800000 */
.L_x_29780:
[----:B------:R-:W2:Y:S02]  /*f850*/  LDG.E.64 R4, desc[UR36][R4.64] ;  /* 0x0000002404047981 */ /* 0x000ea4000c1e1b00 */
[----:B--2---:R0:W1:Y:S01]  /*f860*/  F2I.F64.TRUNC R34, R4 ;  /* 0x0000000400227311 */ /* 0x004062000030d100 */
[----:B------:R-:W-:Y:S05]  /*f870*/  BRA `(.L_x_29775) ;  /* 0x0000000800907947 */ /* 0x000fea0003800000 */
.L_x_29770:
        /* <DEDUP_REMOVED lines=12> */
.L_x_29784:
[----:B------:R-:W2:Y:S02]  /*f940*/  LDG.E.64 R4, desc[UR36][R4.64] ;  /* 0x0000002404047981 */ /* 0x000ea4000c1e1b00 */
[----:B--2---:R0:W1:Y:S01]  /*f950*/  F2I.F64.TRUNC R34, R4 ;  /* 0x0000000400227311 */ /* 0x004062000030d100 */
[----:B------:R-:W-:Y:S05]  /*f960*/  BRA `(.L_x_29775) ;  /* 0x0000000800547947 */ /* 0x000fea0003800000 */
.L_x_29783:
        /* <DEDUP_REMOVED lines=27> */
.L_x_29786:
        /* <DEDUP_REMOVED lines=14> */
.L_x_29785:
[----:B------:R-:W2:Y:S02]  /*fc00*/  LDG.E.U16 R34, desc[UR36][R4.64] ;  /* 0x0000002404227981 */ /* 0x000ea4000c1e1500 */
[----:B--2---:R-:W-:-:S06]  /*fc10*/  IMAD.U32 R34, R34, 0x10000, RZ ;  /* 0x0001000022227824 */ /* 0x004fcc00078e00ff */
[----:B------:R-:W0:Y:S01]  /*fc20*/  F2I.FTZ.TRUNC.NTZ R34, R34 ;  /* 0x0000002200227305 */ /* 0x000e22000021f100 */
[----:B------:R-:W-:Y:S05]  /*fc30*/  BRA `(.L_x_29775) ;  /* 0x0000000400a07947 */ /* 0x000fea0003800000 */
.L_x_29782:
        /* <DEDUP_REMOVED lines=10> */
.L_x_29789:
        /* <DEDUP_REMOVED lines=21> */
.L_x_29793:
[----:B------:R-:W-:Y:S05]  /*fe30*/  BSYNC B1 ;  /* 0x0000000000017941 */ /* 0x000fea0003800000 */
.L_x_29792:
[----:B------:R-:W-:Y:S01]  /*fe40*/  IMAD.SHL.U32 R3, R3, 0x100000, RZ ;  /* 0x0010000003037824 */ /* 0x000fe200078e00ff */
[----:B------:R-:W-:-:S04]  /*fe50*/  LEA R5, R0, 0x3b800000, 0x17 ;  /* 0x3b80000000057811 */ /* 0x000fc800078eb8ff */
[----:B------:R-:W-:-:S07]  /*fe60*/  LOP3.LUT R34, R5, R3, R34, 0xfe, !PT ;  /* 0x0000000305227212 */ /* 0x000fce00078efe22 */
.L_x_29791:
[----:B------:R-:W-:Y:S05]  /*fe70*/  BSYNC B0 ;  /* 0x0000000000007941 */ /* 0x000fea0003800000 */
.L_x_29790:
[----:B------:R-:W1:Y:S01]  /*fe80*/  F2I.FTZ.TRUNC.NTZ R34, R34 ;  /* 0x0000002200227305 */ /* 0x000e62000021f100 */
[----:B------:R-:W-:Y:S05]  /*fe90*/  BRA `(.L_x_29775) ;  /* 0x0000000400087947 */ /* 0x000fea0003800000 */
.L_x_29788:
        /* <DEDUP_REMOVED lines=21> */
.L_x_29797:
[----:B------:R-:W-:Y:S05]  /*fff0*/  BSYNC B1 ;  /* 0x0000000000017941 */ /* 0x000fea0003800000 */
.L_x_29796:
[----:B------:R-:W-:Y:S01]  /*10000*/  IMAD.SHL.U32 R3, R3, 0x200000, RZ ;  /* 0x0020000003037824 */ /* 0x000fe200078e00ff */
[----:B------:R-:W-:-:S04]  /*10010*/  LEA R5, R0, 0x37800000, 0x17 ;  /* 0x3780000000057811 */ /* 0x000fc800078eb8ff */
[----:B------:R-:W-:-:S07]  /*10020*/  LOP3.LUT R34, R5, R3, R34, 0xfe, !PT ;  /* 0x0000000305227212 */ /* 0x000fce00078efe22 */
.L_x_29795:
[----:B------:R-:W-:Y:S05]  /*10030*/  BSYNC B0 ;  /* 0x0000000000007941 */ /* 0x000fea0003800000 */
.L_x_29794:
[----:B------:R-:W0:Y:S01]  /*10040*/  F2I.FTZ.TRUNC.NTZ R34, R34 ;  /* 0x0000002200227305 */ /* 0x000e22000021f100 */
[----:B------:R-:W-:Y:S05]  /*10050*/  BRA `(.L_x_29775) ;  /* 0x0000000000987947 */ /* 0x000fea0003800000 */
.L_x_29787:
        /* <DEDUP_REMOVED lines=14> */
.L_x_29801:
[----:B------:R-:W-:Y:S05]  /*10140*/  BSYNC B0 ;  /* 0x0000000000007941 */ /* 0x000fea0003800000 */
.L_x_29800:
[----:B------:R-:W0:Y:S01]  /*10150*/  F2I.FTZ.TRUNC.NTZ R34, R34 ;  /* 0x0000002200227305 */ /* 0x000e22000021f100 */
[----:B------:R-:W-:Y:S05]  /*10160*/  BRA `(.L_x_29775) ;  /* 0x0000000000547947 */ /* 0x000fea0003800000 */
.L_x_29774:
        /* <DEDUP_REMOVED lines=17> */
.L_x_29802:
[----:B------:R-:W-:Y:S05]  /*10280*/  BRA `(.L_x_29775) ;  /* 0x00000000000c7947 */ /* 0x000fea0003800000 */
.L_x_29799:
[----:B------:R0:W5:Y:S01]  /*10290*/  LDG.E R34, desc[UR36][R4.64] ;  /* 0x0000002404227981 */ /* 0x000162000c1e1900 */
[----:B------:R-:W-:Y:S05]  /*102a0*/  BRA `(.L_x_29775) ;  /* 0x0000000000047947 */ /* 0x000fea0003800000 */
.L_x_29798:
[----:B------:R0:W5:Y:S02]  /*102b0*/  LDG.E R34, desc[UR36][R4.64] ;  /* 0x0000002404227981 */ /* 0x000164000c1e1900 */
.L_x_29775:
        /* <DEDUP_REMOVED lines=18> */
.L_x_29806:
[----:B------:R0:W5:Y:S01]  /*103e0*/  LDG.E.U8 R35, desc[UR36][R4.64] ;  /* 0x0000002404237981 */ /* 0x000162000c1e1100 */
[----:B------:R-:W-:Y:S05]  /*103f0*/  BRA `(.L_x_29808) ;  /* 0x0000000c00347947 */ /* 0x000fea0003800000 */
.L_x_29805:
        /* <DEDUP_REMOVED lines=8> */
.L_x_29810:
[----:B------:R0:W5:Y:S01]  /*10480*/  LDG.E R35, desc[UR36][R4.64] ;  /* 0x0000002404237981 */ /* 0x000162000c1e1900 */
[----:B------:R-:W-:Y:S05]  /*10490*/  BRA `(.L_x_29808) ;  /* 0x0000000c000c7947 */ /* 0x000fea0003800000 */
.L_x_29809:
[----:B------:R0:W5:Y:S01]  /*104a0*/  LDG.E.S16 R35, desc[UR36][R4.64] ;  /* 0x0000002404237981 */ /* 0x000162000c1e1700 */
[----:B------:R-:W-:Y:S05]  /*104b0*/  BRA `(.L_x_29808) ;  /* 0x0000000c00047947 */ /* 0x000fea0003800000 */
.L_x_29804:
        /* <DEDUP_REMOVED lines=9> */
.L_x_29812:
[----:B------:R-:W2:Y:S02]  /*10550*/  LDG.E.U16 R4, desc[UR36][R4.64] ;  /* 0x0000002404047981 */ /* 0x000ea4000c1e1500 */
[----:B--2---:R-:W-:-:S06]  /*10560*/  HADD2.F32 R35, -RZ, R4.H0_H0 ;  /* 0x20000004ff237230 */ /* 0x004fcc0000004100 */
[----:B------:R-:W0:Y:S01]  /*10570*/  F2I.FTZ.TRUNC.NTZ R35, R35 ;  /* 0x0000002300237305 */ /* 0x000e22000021f100 */
[----:B------:R-:W-:Y:S05]  /*10580*/  BRA `(.L_x_29808) ;  /* 0x0000000800d07947 */ /* 0x000fea0003800000 */
.L_x_29811:
        /* <DEDUP_REMOVED lines=9> */
.L_x_29814:
[----:B------:R-:W2:Y:S02]  /*10620*/  LDG.E.U16 R4, desc[UR36][R4.64] ;  /* 0x0000002404047981 */ /* 0x000ea4000c1e1500 */
[----:B--2---:R-:W-:-:S06]  /*10630*/  HADD2.F32 R35, -RZ, R4.H0_H0 ;  /* 0x20000004ff237230 */ /* 0x004fcc0000004100 */
[----:B------:R-:W0:Y:S01]  /*10640*/  F2I.FTZ.TRUNC.NTZ R35, R35 ;  /* 0x0000002300237305 */ /* 0x000e22000021f100 */
[----:B------:R-:W-:Y:S05]  /*10650*/  BRA `(.L_x_29808) ;  /* 0x00000008009c7947 */ /* 0x000fea0003800000 */
.L_x_29813:
[----:B------:R-:W2:Y:S02]  /*10660*/  LDG.E.64 R4, desc[UR36][R4.64] ;  /* 0x0000002404047981 */ /* 0x000ea4000c1e1b00 */
[----:B--2---:R0:W2:Y:S01]  /*10670*/  F2I.F64.TRUNC R35, R4 ;  /* 0x0000000400237311 */ /* 0x0040a2000030d100 */
[----:B------:R-:W-:Y:S05]  /*10680*/  BRA `(.L_x_29808) ;  /* 0x0000000800907947 */ /* 0x000fea0003800000 */
.L_x_29803:
        /* <DEDUP_REMOVED lines=12> */
.L_x_29817:
[----:B------:R-:W2:Y:S02]  /*10750*/  LDG.E.64 R4, desc[UR36][R4.64] ;  /* 0x0000002404047981 */ /* 0x000ea4000c1e1b00 */
[----:B--2---:R0:W2:Y:S01]  /*10760*/  F2I.F64.TRUNC R35, R4 ;  /* 0x0000000400237311 */ /* 0x0040a2000030d100 */
[----:B------:R-:W-:Y:S05]  /*10770*/  BRA `(.L_x_29808) ;  /* 0x0000000800547947 */ /* 0x000fea0003800000 */
.L_x_29816:
        /* <DEDUP_REMOVED lines=27> */
.L_x_29819:
        /* <DEDUP_REMOVED lines=14> */
.L_x_29818:
[----:B------:R-:W2:Y:S02]  /*10a10*/  LDG.E.U16 R35, desc[UR36][R4.64] ;  /* 0x0000002404237981 */ /* 0x000ea4000c1e1500 */
[----:B--2---:R-:W-:-:S06]  /*10a20*/  IMAD.U32 R35, R35, 0x10000, RZ ;  /* 0x0001000023237824 */ /* 0x004fcc00078e00ff */
[----:B------:R-:W0:Y:S01]  /*10a30*/  F2I.FTZ.TRUNC.NTZ R35, R35 ;  /* 0x0000002300237305 */ /* 0x000e22000021f100 */
[----:B------:R-:W-:Y:S05]  /*10a40*/  BRA `(.L_x_29808) ;  /* 0x0000000400a07947 */ /* 0x000fea0003800000 */
.L_x_29815:
        /* <DEDUP_REMOVED lines=10> */
.L_x_29822:
        /* <DEDUP_REMOVED lines=21> */
.L_x_29826:
[----:B------:R-:W-:Y:S05]  /*10c40*/  BSYNC B1 ;  /* 0x0000000000017941 */ /* 0x000fea0003800000 */
.L_x_29825:
[----:B------:R-:W-:Y:S01]  /*10c50*/  IMAD.SHL.U32 R3, R3, 0x100000, RZ ;  /* 0x0010000003037824 */ /* 0x000fe200078e00ff */
[----:B------:R-:W-:-:S04]  /*10c60*/  LEA R0, R0, 0x3b800000, 0x17 ;  /* 0x3b80000000007811 */ /* 0x000fc800078eb8ff */
[----:B------:R-:W-:-:S07]  /*10c70*/  LOP3.LUT R35, R0, R3, R35, 0xfe, !PT ;  /* 0x0000000300237212 */ /* 0x000fce00078efe23 */
.L_x_29824:
[----:B------:R-:W-:Y:S05]  /*10c80*/  BSYNC B0 ;  /* 0x0000000000007941 */ /* 0x000fea0003800000 */
.L_x_29823:
[----:B------:R-:W0:Y:S01]  /*10c90*/  F2I.FTZ.TRUNC.NTZ R35, R35 ;  /* 0x0000002300237305 */ /* 0x000e22000021f100 */
[----:B------:R-:W-:Y:S05]  /*10ca0*/  BRA `(.L_x_29808) ;  /* 0x0000000400087947 */ /* 0x000fea0003800000 */
.L_x_29821:
        /* <DEDUP_REMOVED lines=21> */
.L_x_29830:
[----:B------:R-:W-:Y:S05]  /*10e00*/  BSYNC B1 ;  /* 0x0000000000017941 */ /* 0x000fea0003800000 */
.L_x_29829:
[----:B------:R-:W-:Y:S01]  /*10e10*/  IMAD.SHL.U32 R3, R3, 0x200000, RZ ;  /* 0x0020000003037824 */ /* 0x000fe200078e00ff */
[----:B------:R-:W-:-:S04]  /*10e20*/  LEA R0, R0, 0x37800000, 0x17 ;  /* 0x3780000000007811 */ /* 0x000fc800078eb8ff */
[----:B------:R-:W-:-:S07]  /*10e30*/  LOP3.LUT R35, R0, R3, R35, 0xfe, !PT ;  /* 0x0000000300237212 */ /* 0x000fce00078efe23 */
.L_x_29828:
[----:B------:R-:W-:Y:S05]  /*10e40*/  BSYNC B0 ;  /* 0x0000000000007941 */ /* 0x000fea0003800000 */
.L_x_29827:
[----:B------:R-:W0:Y:S01]  /*10e50*/  F2I.FTZ.TRUNC.NTZ R35, R35 ;  /* 0x0000002300237305 */ /* 0x000e22000021f100 */
[----:B------:R-:W-:Y:S05]  /*10e60*/  BRA `(.L_x_29808) ;  /* 0x0000000000987947 */ /* 0x000fea0003800000 */
.L_x_29820:
        /* <DEDUP_REMOVED lines=14> */
.L_x_29834:
[----:B------:R-:W-:Y:S05]  /*10f50*/  BSYNC B0 ;  /* 0x0000000000007941 */ /* 0x000fea0003800000 */
.L_x_29833:
[----:B------:R-:W0:Y:S01]  /*10f60*/  F2I.FTZ.TRUNC.NTZ R35, R35 ;  /* 0x0000002300237305 */ /* 0x000e22000021f100 */
[----:B------:R-:W-:Y:S05]  /*10f70*/  BRA `(.L_x_29808) ;  /* 0x0000000000547947 */ /* 0x000fea0003800000 */
.L_x_29807:
        /* <DEDUP_REMOVED lines=17> */
.L_x_29835:
[----:B------:R-:W-:Y:S05]  /*11090*/  BRA `(.L_x_29808) ;  /* 0x00000000000c7947 */ /* 0x000fea0003800000 */
.L_x_29832:
[----:B------:R0:W5:Y:S01]  /*110a0*/  LDG.E R35, desc[UR36][R4.64] ;  /* 0x0000002404237981 */ /* 0x000162000c1e1900 */
[----:B------:R-:W-:Y:S05]  /*110b0*/  BRA `(.L_x_29808) ;  /* 0x0000000000047947 */ /* 0x000fea0003800000 */
.L_x_29831:
[----:B------:R0:W5:Y:S02]  /*110c0*/  LDG.E R35, desc[UR36][R4.64] ;  /* 0x0000002404237981 */ /* 0x000164000c1e1900 */
.L_x_29808:
        /* <DEDUP_REMOVED lines=18> */
.L_x_29839:
[----:B------:R0:W5:Y:S01]  /*111f0*/  LDG.E.U8 R26, desc[UR36][R4.64] ;  /* 0x00000024041a7981 */ /* 0x000162000c1e1100 */
[----:B------:R-:W-:Y:S05]  /*11200*/  BRA `(.L_x_29703) ;  /* 0x0000000c00307947 */ /* 0x000fea0003800000 */
.L_x_29838:
        /* <DEDUP_REMOVED lines=8> */
.L_x_29842:
[----:B------:R0:W5:Y:S01]  /*11290*/  LDG.E R26, desc[UR36][R4.64] ;  /* 0x00000024041a7981 */ /* 0x000162000c1e1900 */
[----:B------:R-:W-:Y:S05]  /*112a0*/  BRA `(.L_x_29703) ;  /* 0x0000000c00087947 */ /* 0x000fea0003800000 */
.L_x_29841:
[----:B------:R0:W5:Y:S01]  /*112b0*/  LDG.E.S16 R26, desc[UR36][R4.64] ;  /* 0x00000024041a7981 */ /* 0x000162000c1e1700 */
[----:B------:R-:W-:Y:S05]  /*112c0*/  BRA `(.L_x_29703) ;  /* 0x0000000c00007947 */ /* 0x000fea0003800000 */
.L_x_29837:
        /* <DEDUP_REMOVED lines=9> */
.L_x_29844:
[----:B------:R-:W2:Y:S02]  /*11360*/  LDG.E.U16 R4, desc[UR36][R4.64] ;  /* 0x0000002404047981 */ /* 0x000ea4000c1e1500 */
[----:B--2---:R-:W-:-:S06]  /*11370*/  HADD2.F32 R26, -RZ, R4.H0_H0 ;  /* 0x20000004ff1a7230 */ /* 0x004fcc0000004100 */
[----:B------:R-:W0:Y:S01]  /*11380*/  F2I.FTZ.TRUNC.NTZ R26, R26 ;  /* 0x0000001a001a7305 */ /* 0x000e22000021f100 */
[----:B------:R-:W-:Y:S05]  /*11390*/  BRA `(.L_x_29703) ;  /* 0x0000000800cc7947 */ /* 0x000fea0003800000 */
.L_x_29843:
        /* <DEDUP_REMOVED lines=9> */
.L_x_29846:
[----:B------:R-:W2:Y:S02]  /*11430*/  LDG.E.U16 R4, desc[UR36][R4.64] ;  /* 0x0000002404047981 */ /* 0x000ea4000c1e1500 */
[----:B--2---:R-:W-:-:S06]  /*11440*/  HADD2.F32 R26, -RZ, R4.H0_H0 ;  /* 0x20000004ff1a7230 */ /* 0x004fcc0000004100 */
[----:B------:R-:W0:Y:S01]  /*11450*/  F2I.FTZ.TRUNC.NTZ R26, R26 ;  /* 0x0000001a001a7305 */ /* 0x000e22000021f100 */
[----:B------:R-:W-:Y:S05]  /*11460*/  BRA `(.L_x_29703) ;  /* 0x0000000800987947 */ /* 0x000fea0003800000 */
.L_x_29845:
[----:B------:R-:W2:Y:S02]  /*11470*/  LDG.E.64 R4, desc[UR36][R4.64] ;  /* 0x0000002404047981 */ /* 0x000ea4000c1e1b00 */
[----:B--2---:R0:W2:Y:S01]  /*11480*/  F2I.F64.TRUNC R26, R4 ;  /* 0x00000004001a7311 */ /* 0x0040a2000030d100 */
[----:B------:R-:W-:Y:S05]  /*11490*/  BRA `(.L_x_29703) ;  /* 0x00000008008c7947 */ /* 0x000fea0003800000 */
.L_x_29836:
        /* <DEDUP_REMOVED lines=12> */
.L_x_29849:
[----:B------:R-:W2:Y:S02]  /*11560*/  LDG.E.64 R4, desc[UR36][R4.64] ;  /* 0x0000002404047981 */ /* 0x000ea4000c1e1b00 */
[----:B--2---:R0:W2:Y:S01]  /*11570*/  F2I.F64.TRUNC R26, R4 ;  /* 0x00000004001a7311 */ /* 0x0040a2000030d100 */
[----:B------:R-:W-:Y:S05]  /*11580*/  BRA `(.L_x_29703) ;  /* 0x0000000800507947 */ /* 0x000fea0003800000 */
.L_x_29848:
        /* <DEDUP_REMOVED lines=27> */
.L_x_29851:
        /* <DEDUP_REMOVED lines=14> */
.L_x_29850:
[----:B------:R-:W2:Y:S02]  /*11820*/  LDG.E.U16 R26, desc[UR36][R4.64] ;  /* 0x00000024041a7981 */ /* 0x000ea4000c1e1500 */
[----:B--2---:R-:W-:-:S06]  /*11830*/  IMAD.U32 R26, R26, 0x10000, RZ ;  /* 0x000100001a1a7824 */ /* 0x004fcc00078e00ff */
[----:B------:R-:W0:Y:S01]  /*11840*/  F2I.FTZ.TRUNC.NTZ R26, R26 ;  /* 0x0000001a001a7305 */ /* 0x000e22000021f100 */
[----:B------:R-:W-:Y:S05]  /*11850*/  BRA `(.L_x_29703) ;  /* 0x00000004009c7947 */ /* 0x000fea0003800000 */
.L_x_29847:
        /* <DEDUP_REMOVED lines=10> */
.L_x_29854:
        /* <DEDUP_REMOVED lines=21> */
.L_x_29858:
[----:B------:R-:W-:Y:S05]  /*11a50*/  BSYNC B1 ;  /* 0x0000000000017941 */ /* 0x000fea0003800000 */
.L_x_29857:
[----:B------:R-:W-:Y:S01]  /*11a60*/  IMAD.SHL.U32 R3, R3, 0x100000, RZ ;  /* 0x0010000003037824 */ /* 0x000fe200078e00ff */
[----:B------:R-:W-:-:S04]  /*11a70*/  LEA R5, R0, 0x3b800000, 0x17 ;  /* 0x3b80000000057811 */ /* 0x000fc800078eb8ff */
[----:B------:R-:W-:-:S07]  /*11a80*/  LOP3.LUT R26, R5, R3, R26, 0xfe, !PT ;  /* 0x00000003051a7212 */ /* 0x000fce00078efe1a */
.L_x_29856:
[----:B------:R-:W-:Y:S05]  /*11a90*/  BSYNC B0 ;  /* 0x0000000000007941 */ /* 0x000fea0003800000 */
.L_x_29855:
[----:B------:R-:W0:Y:S01]  /*11aa0*/  F2I.FTZ.TRUNC.NTZ R26, R26 ;  /* 0x0000001a001a7305 */ /* 0x000e22000021f100 */
[----:B------:R-:W-:Y:S05]  /*11ab0*/  BRA `(.L_x_29703) ;  /* 0x0000000400047947 */ /* 0x000fea0003800000 */
.L_x_29853:
        /* <DEDUP_REMOVED lines=21> */
.L_x_29862:
[----:B------:R-:W-:Y:S05]  /*11c10*/  BSYNC B1 ;  /* 0x0000000000017941 */ /* 0x000fea0003800000 */
.L_x_29861:
[----:B------:R-:W-:Y:S01]  /*11c20*/  IMAD.SHL.U32 R3, R3, 0x200000, RZ ;  /* 0x0020000003037824 */ /* 0x000fe200078e00ff */
[----:B------:R-:W-:-:S04]  /*11c30*/  LEA R5, R0, 0x37800000, 0x17 ;  /* 0x3780000000057811 */ /* 0x000fc800078eb8ff */
[----:B------:R-:W-:-:S07]  /*11c40*/  LOP3.LUT R26, R5, R3, R26, 0xfe, !PT ;  /* 0x00000003051a7212 */ /* 0x000fce00078efe1a */
.L_x_29860:
[----:B------:R-:W-:Y:S05]  /*11c50*/  BSYNC B0 ;  /* 0x0000000000007941 */ /* 0x000fea0003800000 */
.L_x_29859:
[----:B------:R-:W0:Y:S01]  /*11c60*/  F2I.FTZ.TRUNC.NTZ R26, R26 ;  /* 0x0000001a001a7305 */ /* 0x000e22000021f100 */
[----:B------:R-:W-:Y:S05]  /*11c70*/  BRA `(.L_x_29703) ;  /* 0x0000000000947947 */ /* 0x000fea0003800000 */
.L_x_29852:
        /* <DEDUP_REMOVED lines=14> */
.L_x_29866:
[----:B------:R-:W-:Y:S05]  /*11d60*/  BSYNC B0 ;  /* 0x0000000000007941 */ /* 0x000fea0003800000 */
.L_x_29865:
[----:B------:R-:W0:Y:S01]  /*11d70*/  F2I.FTZ.TRUNC.NTZ R26, R26 ;  /* 0x0000001a001a7305 */ /* 0x000e22000021f100 */
[----:B------:R-:W-:Y:S05]  /*11d80*/  BRA `(.L_x_29703) ;  /* 0x0000000000507947 */ /* 0x000fea0003800000 */
.L_x_29840:
        /* <DEDUP_REMOVED lines=16> */
.L_x_29867:
[----:B------:R-:W-:Y:S05]  /*11e90*/  BRA `(.L_x_29703) ;  /* 0x00000000000c7947 */ /* 0x000fea0003800000 */
.L_x_29864:
[----:B------:R0:W5:Y:S01]  /*11ea0*/  LDG.E R26, desc[UR36][R4.64] ;  /* 0x00000024041a7981 */ /* 0x000162000c1e1900 */
[----:B------:R-:W-:Y:S05]  /*11eb0*/  BRA `(.L_x_29703) ;  /* 0x0000000000047947 */ /* 0x000fea0003800000 */
.L_x_29863:
[----:B------:R0:W5:Y:S02]  /*11ec0*/  LDG.E R26, desc[UR36][R4.64] ;  /* 0x00000024041a7981 */ /* 0x000164000c1e1900 */
.L_x_29703:
[----:B------:R-:W-:Y:S05]  /*11ed0*/  BSYNC B6 ;  /* 0x0000000000067941 */ /* 0x000fea0003800000 */
.L_x_29702:
        /* <DEDUP_REMOVED lines=28> */
.L_x_29871:
[----:B------:R-:W-:Y:S05]  /*120a0*/  BSYNC B7 ;  /* 0x0000000000077941 */ /* 0x000fea0003800000 */
.L_x_29870:
        /* <DEDUP_REMOVED lines=23> */
.L_x_29873:
[----:B------:R-:W-:Y:S05]  /*12220*/  BSYNC B7 ;  /* 0x0000000000077941 */ /* 0x000fea0003800000 */
.L_x_29872:
        /* <DEDUP_REMOVED lines=26> */
.L_x_29875:
[----:B------:R-:W-:Y:S05]  /*123d0*/  BSYNC B7 ;  /* 0x0000000000077941 */ /* 0x000fea0003800000 */
.L_x_29874:
        /* <DEDUP_REMOVED lines=15> */
.L_x_29880:
        /* <DEDUP_REMOVED lines=10> */
[----:B------:R-:W-:Y:S05]  /*12570*/  CALL.REL.NOINC `($__internal_70_$__cuda_sm20_div_s64) ;  /* 0x00000048009c7944 */ /* 0x000fea0003c00000 */
[----:B------:R-:W-:Y:S05]  /*12580*/  BRA `(.L_x_29879) ;  /* 0x00000000004c7947 */ /* 0x000fea0003800000 */
.L_x_29878:
        /* <DEDUP_REMOVED lines=19> */
.L_x_29879:
[----:B------:R-:W-:Y:S05]  /*126c0*/  BSYNC B1 ;  /* 0x0000000000017941 */ /* 0x000fea0003800000 */
.L_x_29877:
        /* <DEDUP_REMOVED lines=18> */
.L_x_29876:
        /* <DEDUP_REMOVED lines=17> */
.L_x_29883:
        /* <DEDUP_REMOVED lines=24> */
.L_x_29882:
[----:B------:R-:W-:Y:S05]  /*12a80*/  BSYNC B7 ;  /* 0x0000000000077941 */ /* 0x000fea0003800000 */
.L_x_29881:
[----:B------:R-:W-:-:S05]  /*12a90*/  IADD3 R18, P0, R18, 0x4, RZ ;  /* 0x0000000412127810 */ /* 0x000fca0007f1e0ff */
[----:B------:R-:W-:Y:S01]  /*12aa0*/  IMAD.X R19, RZ, RZ, R19, P0 ;  /* 0x000000ffff137224 */ /* 0x000fe200000e0613 */
[----:B------:R-:W-:-:S04]  /*12ab0*/  ISETP.GE.U32.AND P0, PT, R18, R39, PT ;  /* 0x000000271200720c */ /* 0x000fc80003f06070 */
[----:B------:R-:W-:-:S13]  /*12ac0*/  ISETP.GE.U32.AND.EX P0, PT, R19, R40, PT, P0 ;  /* 0x000000281300720c */ /* 0x000fda0003f06100 */
[----:B------:R-:W-:Y:S05]  /*12ad0*/  @!P0 BRA `(.L_x_29883) ;  /* 0xfffffffc00888947 */ /* 0x000fea000383ffff */
.L_x_29869:
[----:B------:R-:W-:Y:S05]  /*12ae0*/  BSYNC B6 ;  /* 0x0000000000067941 */ /* 0x000fea0003800000 */
.L_x_29868:
        /* <DEDUP_REMOVED lines=27> */
.L_x_29887:
[----:B------:R-:W-:Y:S05]  /*12ca0*/  BSYNC B7 ;  /* 0x0000000000077941 */ /* 0x000fea0003800000 */
.L_x_29886:
        /* <DEDUP_REMOVED lines=23> */
.L_x_29889:
[----:B------:R-:W-:Y:S05]  /*12e20*/  BSYNC B7 ;  /* 0x0000000000077941 */ /* 0x000fea0003800000 */
.L_x_29888:
        /* <DEDUP_REMOVED lines=26> */
.L_x_29891:
[----:B------:R-:W-:Y:S05]  /*12fd0*/  BSYNC B7 ;  /* 0x0000000000077941 */ /* 0x000fea0003800000 */
.L_x_29890:
        /* <DEDUP_REMOVED lines=16> */
.L_x_29896:
        /* <DEDUP_REMOVED lines=12> */
.L_x_29894:
        /* <DEDUP_REMOVED lines=19> */
.L_x_29895:
[----:B------:R-:W-:Y:S05]  /*132d0*/  BSYNC B1 ;  /* 0x0000000000017941 */ /* 0x000fea0003800000 */
.L_x_29893:
        /* <DEDUP_REMOVED lines=21> */
.L_x_29892:
        /* <DEDUP_REMOVED lines=17> */
.L_x_29899:
        /* <DEDUP_REMOVED lines=24> */
.L_x_29898:
[----:B------:R-:W-:Y:S05]  /*136c0*/  BSYNC B7 ;  /* 0x0000000000077941 */ /* 0x000fea0003800000 */
.L_x_29897:
[----:B------:R-:W-:-:S05]  /*136d0*/  IADD3 R22, P0, R22, 0x4, RZ ;  /* 0x0000000416167810 */ /* 0x000fca0007f1e0ff */
[----:B------:R-:W-:Y:S01]  /*136e0*/  IMAD.X R23, RZ, RZ, R23, P0 ;  /* 0x000000ffff177224 */ /* 0x000fe200000e0617 */
[----:B------:R-:W-:-:S04]  /*136f0*/  ISETP.GE.U32.AND P0, PT, R22, R17, PT ;  /* 0x000000111600720c */ /* 0x000fc80003f06070 */
[----:B------:R-:W-:-:S13]  /*13700*/  ISETP.GE.U32.AND.EX P0, PT, R23, R18, PT, P0 ;  /* 0x000000121700720c */ /* 0x000fda0003f06100 */
[----:B------:R-:W-:Y:S05]  /*13710*/  @!P0 BRA `(.L_x_29899) ;  /* 0xfffffffc00888947 */ /* 0x000fea000383ffff */
.L_x_29885:
[----:B------:R-:W-:Y:S05]  /*13720*/  BSYNC B6 ;  /* 0x0000000000067941 */ /* 0x000fea0003800000 */
.L_x_29884:
        /* <DEDUP_REMOVED lines=27> */
.L_x_29903:
[----:B------:R-:W-:Y:S05]  /*138e0*/  BSYNC B7 ;  /* 0x0000000000077941 */ /* 0x000fea0003800000 */
.L_x_29902:
        /* <DEDUP_REMOVED lines=23> */
.L_x_29905:
[----:B------:R-:W-:Y:S05]  /*13a60*/  BSYNC B7 ;  /* 0x0000000000077941 */ /* 0x000fea0003800000 */
.L_x_29904:
        /* <DEDUP_REMOVED lines=26> */
.L_x_29907:
[----:B------:R-:W-:Y:S05]  /*13c10*/  BSYNC B7 ;  /* 0x0000000000077941 */ /* 0x000fea0003800000 */
.L_x_29906:
        /* <DEDUP_REMOVED lines=15> */
.L_x_29912:
        /* <DEDUP_REMOVED lines=12> */
.L_x_29910:
        /* <DEDUP_REMOVED lines=19> */
.L_x_29911:
[----:B------:R-:W-:Y:S05]  /*13f00*/  BSYNC B1 ;  /* 0x0000000000017941 */ /* 0x000fea0003800000 */
.L_x_29909:
        /* <DEDUP_REMOVED lines=19> */
.L_x_29908:
        /* <DEDUP_REMOVED lines=17> */
.L_x_29915:
        /* <DEDUP_REMOVED lines=24> */
.L_x_29914:
[----:B------:R-:W-:Y:S05]  /*142d0*/  BSYNC B7 ;  /* 0x0000000000077941 */ /* 0x000fea0003800000 */
.L_x_29913:
[----:B------:R-:W-:-:S05]  /*142e0*/  IADD3 R22, P0, R22, 0x4, RZ ;  /* 0x0000000416167810 */ /* 0x000fca0007f1e0ff */
[----:B------:R-:W-:Y:S01]  /*142f0*/  IMAD.X R23, RZ, RZ, R23, P0 ;  /* 0x000000ffff177224 */ /* 0x000fe200000e0617 */
[----:B------:R-:W-:-:S04]  /*14300*/  ISETP.GE.U32.AND P0, PT, R22, R17, PT ;  /* 0x000000111600720c */ /* 0x000fc80003f06070 */
[----:B------:R-:W-:-:S13]  /*14310*/  ISETP.GE.U32.AND.EX P0, PT, R23, R18, PT, P0 ;  /* 0x000000121700720c */ /* 0x000fda0003f06100 */
[----:B------:R-:W-:Y:S05]  /*14320*/  @!P0 BRA `(.L_x_29915) ;  /* 0xfffffffc00888947 */ /* 0x000fea000383ffff */
.L_x_29901:
[----:B------:R-:W-:Y:S05]  /*14330*/  BSYNC B6 ;  /* 0x0000000000067941 */ /* 0x000fea0003800000 */
.L_x_29900:
        /* <DEDUP_REMOVED lines=27> */
.L_x_29919:
[----:B------:R-:W-:Y:S05]  /*144f0*/  BSYNC B7 ;  /* 0x0000000000077941 */ /* 0x000fea0003800000 */
.L_x_29918:
        /* <DEDUP_REMOVED lines=23> */
.L_x_29921:
[----:B------:R-:W-:Y:S05]  /*14670*/  BSYNC B7 ;  /* 0x0000000000077941 */ /* 0x000fea0003800000 */
.L_x_29920:
        /* <DEDUP_REMOVED lines=26> */
.L_x_29923:
[----:B------:R-:W-:Y:S05]  /*14820*/  BSYNC B7 ;  /* 0x0000000000077941 */ /* 0x000fea0003800000 */
.L_x_29922:
        /* <DEDUP_REMOVED lines=15> */
.L_x_29928:
        /* <DEDUP_REMOVED lines=12> */
.L_x_29926:
        /* <DEDUP_REMOVED lines=19> */
.L_x_29927:
[----:B------:R-:W-:Y:S05]  /*14b10*/  BSYNC B1 ;  /* 0x0000000000017941 */ /* 0x000fea0003800000 */
.L_x_29925:
        /* <DEDUP_REMOVED lines=19> */
.L_x_29924:
        /* <DEDUP_REMOVED lines=17> */
.L_x_29931:
        /* <DEDUP_REMOVED lines=24> */
.L_x_29930:
[----:B------:R-:W-:Y:S05]  /*14ee0*/  BSYNC B7 ;  /* 0x0000000000077941 */ /* 0x000fea0003800000 */
.L_x_29929:
[----:B------:R-:W-:-:S05]  /*14ef0*/  IADD3 R22, P0, R22, 0x4, RZ ;  /* 0x0000000416167810 */ /* 0x000fca0007f1e0ff */
[----:B------:R-:W-:Y:S01]  /*14f00*/  IMAD.X R23, RZ, RZ, R23, P0 ;  /* 0x000000ffff177224 */ /* 0x000fe200000e0617 */
[----:B------:R-:W-:-:S04]  /*14f10*/  ISETP.GE.U32.AND P0, PT, R22, R17, PT ;  /* 0x000000111600720c */ /* 0x000fc80003f06070 */
[----:B------:R-:W-:-:S13]  /*14f20*/  ISETP.GE.U32.AND.EX P0, PT, R23, R18, PT, P0 ;  /* 0x000000121700720c */ /* 0x000fda0003f06100 */
[----:B------:R-:W-:Y:S05]  /*14f30*/  @!P0 BRA `(.L_x_29931) ;  /* 0xfffffffc00888947 */ /* 0x000fea000383ffff */
.L_x_29917:
[----:B------:R-:W-:Y:S05]  /*14f40*/  BSYNC B6 ;  /* 0x0000000000067941 */ /* 0x000fea0003800000 */
.L_x_29916:
        /* <DEDUP_REMOVED lines=26> */
.L_x_29937:
[----:B------:R0:W-:Y:S01]  /*150f0*/  STG.E.U8 desc[UR36][R4.64], RZ ;  /* 0x000000ff04007986 */ /* 0x0001e2000c101124 */
[----:B------:R-:W-:Y:S01]  /*15100*/  IMAD.MOV.U32 R37, RZ, RZ, R19 ;  /* 0x000000ffff257224 */ /* 0x000fe200078e0013 */
[----:B------:R-:W-:Y:S06]  /*15110*/  BRA `(.L_x_29933) ;  /* 0x0000000400dc7947 */ /* 0x000fec0003800000 */
.L_x_29936:
        /* <DEDUP_REMOVED lines=9> */
.L_x_29940:
[----:B------:R0:W-:Y:S01]  /*151b0*/  STG.E desc[UR36][R4.64], RZ ;  /* 0x000000ff04007986 */ /* 0x0001e2000c101924 */
[----:B------:R-:W-:Y:S01]  /*151c0*/  IMAD.MOV.U32 R37, RZ, RZ, R19 ;  /* 0x000000ffff257224 */ /* 0x000fe200078e0013 */
[----:B------:R-:W-:Y:S06]  /*151d0*/  BRA `(.L_x_29933) ;  /* 0x0000000400ac7947 */ /* 0x000fec0003800000 */
.L_x_29939:
[----:B------:R0:W-:Y:S01]  /*151e0*/  STG.E.U16 desc[UR36][R4.64], RZ ;  /* 0x000000ff04007986 */ /* 0x0001e2000c101524 */
[----:B------:R-:W-:Y:S01]  /*151f0*/  IMAD.MOV.U32 R37, RZ, RZ, R19 ;  /* 0x000000ffff257224 */ /* 0x000fe200078e0013 */
[----:B------:R-:W-:Y:S06]  /*15200*/  BRA `(.L_x_29933) ;  /* 0x0000000400a07947 */ /* 0x000fec0003800000 */
.L_x_29935:
        /* <DEDUP_REMOVED lines=9> */
.L_x_29942:
[----:B------:R4:W-:Y:S01]  /*152a0*/  STG.E.U16 desc[UR36][R4.64], RZ ;  /* 0x000000ff04007986 */ /* 0x0009e2000c101524 */
[----:B------:R-:W-:Y:S01]  /*152b0*/  IMAD.MOV.U32 R37, RZ, RZ, R19 ;  /* 0x000000ffff257224 */ /* 0x000fe200078e0013 */
[----:B------:R-:W-:Y:S06]  /*152c0*/  BRA `(.L_x_29933) ;  /* 0x0000000400707947 */ /* 0x000fec0003800000 */
.L_x_29941:
        /* <DEDUP_REMOVED lines=9> */
.L_x_29944:
[----:B------:R0:W-:Y:S01]  /*15360*/  STG.E desc[UR36][R4.64], RZ ;  /* 0x000000ff04007986 */ /* 0x0001e2000c101924 */
[----:B------:R-:W-:Y:S01]  /*15370*/  IMAD.MOV.U32 R37, RZ, RZ, R19 ;  /* 0x000000ffff257224 */ /* 0x000fe200078e0013 */
[----:B------:R-:W-:Y:S06]  /*15380*/  BRA `(.L_x_29933) ;  /* 0x0000000400407947 */ /* 0x000fec0003800000 */
.L_x_29943:
[----:B------:R0:W-:Y:S01]  /*15390*/  STG.E.64 desc[UR36][R4.64], RZ ;  /* 0x000000ff04007986 */ /* 0x0001e2000c101b24 */
[----:B------:R-:W-:Y:S01]  /*153a0*/  IMAD.MOV.U32 R37, RZ, RZ, R19 ;  /* 0x000000ffff257224 */ /* 0x000fe200078e0013 */
[----:B------:R-:W-:Y:S06]  /*153b0*/  BRA `(.L_x_29933) ;  /* 0x0000000400347947 */ /* 0x000fec0003800000 */
.L_x_29934:
        /* <DEDUP_REMOVED lines=11> */
.L_x_29947:
[----:B------:R0:W-:Y:S01]  /*15470*/  STG.E.128 desc[UR36][R4.64], RZ ;  /* 0x000000ff04007986 */ /* 0x0001e2000c101d24 */
[----:B------:R-:W-:Y:S01]  /*15480*/  IMAD.MOV.U32 R37, RZ, RZ, R19 ;  /* 0x000000ffff257224 */ /* 0x000fe200078e0013 */
[----:B------:R-:W-:Y:S06]  /*15490*/  BRA `(.L_x_29933) ;  /* 0x0000000000fc7947 */ /* 0x000fec0003800000 */
.L_x_29946:
        /* <DEDUP_REMOVED lines=9> */
.L_x_29949:
[----:B------:R0:W-:Y:S01]  /*15530*/  STG.E.U8 desc[UR36][R4.64], RZ ;  /* 0x000000ff04007986 */ /* 0x0001e2000c101124 */
[----:B------:R-:W-:Y:S01]  /*15540*/  IMAD.MOV.U32 R37, RZ, RZ, R19 ;  /* 0x000000ffff257224 */ /* 0x000fe200078e0013 */
[----:B------:R-:W-:Y:S06]  /*15550*/  BRA `(.L_x_29933) ;  /* 0x0000000000cc7947 */ /* 0x000fec0003800000 */
.L_x_29948:
[----:B------:R0:W-:Y:S01]  /*15560*/  STG.E.U16 desc[UR36][R4.64], RZ ;  /* 0x000000ff04007986 */ /* 0x0001e2000c101524 */
[----:B------:R-:W-:Y:S01]  /*15570*/  IMAD.MOV.U32 R37, RZ, RZ, R19 ;  /* 0x000000ffff257224 */ /* 0x000fe200078e0013 */
[----:B------:R-:W-:Y:S06]  /*15580*/  BRA `(.L_x_29933) ;  /* 0x0000000000c07947 */ /* 0x000fec0003800000 */
.L_x_29945:
        /* <DEDUP_REMOVED lines=11> */
.L_x_29952:
[----:B------:R0:W-:Y:S01]  /*15640*/  STG.E.U8 desc[UR36][R4.64], RZ ;  /* 0x000000ff04007986 */ /* 0x0001e2000c101124 */
[----:B------:R-:W-:Y:S01]  /*15650*/  IMAD.MOV.U32 R37, RZ, RZ, R19 ;  /* 0x000000ffff257224 */ /* 0x000fe200078e0013 */
[----:B------:R-:W-:Y:S06]  /*15660*/  BRA `(.L_x_29933) ;  /* 0x0000000000887947 */ /* 0x000fec0003800000 */
.L_x_29951:
[----:B------:R0:W-:Y:S01]  /*15670*/  STG.E.U8 desc[UR36][R4.64], RZ ;  /* 0x000000ff04007986 */ /* 0x0001e2000c101124 */
[----:B------:R-:W-:Y:S01]  /*15680*/  IMAD.MOV.U32 R37, RZ, RZ, R19 ;  /* 0x000000ffff257224 */ /* 0x000fe200078e0013 */
[----:B------:R-:W-:Y:S06]  /*15690*/  BRA `(.L_x_29933) ;  /* 0x00000000007c7947 */ /* 0x000fec0003800000 */
.L_x_29950:
        /* <DEDUP_REMOVED lines=8> */
.L_x_29938:
        /* <DEDUP_REMOVED lines=16> */
.L_x_29955:
[----:B------:R-:W-:Y:S01]  /*15820*/  IMAD.MOV.U32 R37, RZ, RZ, R19 ;  /* 0x000000ffff257224 */ /* 0x000fe200078e0013 */
[----:B------:R-:W-:Y:S06]  /*15830*/  BRA `(.L_x_29933) ;  /* 0x0000000000147947 */ /* 0x000fec0003800000 */
.L_x_29954:
[----:B------:R0:W-:Y:S01]  /*15840*/  STG.E.64 desc[UR36][R4.64], RZ ;  /* 0x000000ff04007986 */ /* 0x0001e2000c101b24 */
[----:B------:R-:W-:Y:S01]  /*15850*/  IMAD.MOV.U32 R37, RZ, RZ, R19 ;  /* 0x000000ffff257224 */ /* 0x000fe200078e0013 */
[----:B------:R-:W-:Y:S06]  /*15860*/  BRA `(.L_x_29933) ;  /* 0x0000000000087947 */ /* 0x000fec0003800000 */
.L_x_29953:
[----:B------:R0:W-:Y:S01]  /*15870*/  STG.E desc[UR36][R4.64], RZ ;  /* 0x000000ff04007986 */ /* 0x0001e2000c101924 */
[----:B------:R-:W-:-:S07]  /*15880*/  IMAD.MOV.U32 R37, RZ, RZ, R19 ;  /* 0x000000ffff257224 */ /* 0x000fce00078e0013 */
.L_x_29933:
[----:B------:R-:W-:Y:S05]  /*15890*/  BSYNC B6 ;  /* 0x0000000000067941 */ /* 0x000fea0003800000 */
.L_x_29932:
        /* <DEDUP_REMOVED lines=23> */
.L_x_29961:
[----:B------:R0:W-:Y:S01]  /*15a10*/  STG.E.U8 desc[UR36][R4.64], RZ ;  /* 0x000000ff04007986 */ /* 0x0001e2000c101124 */
[----:B------:R-:W-:Y:S05]  /*15a20*/  BRA `(.L_x_29963) ;  /* 0x00000004008c7947 */ /* 0x000fea0003800000 */
.L_x_29960:
        /* <DEDUP_REMOVED lines=8> */
.L_x_29965:
[----:B------:R0:W-:Y:S01]  /*15ab0*/  STG.E desc[UR36][R4.64], RZ ;  /* 0x000000ff04007986 */ /* 0x0001e2000c101924 */
[----:B------:R-:W-:Y:S05]  /*15ac0*/  BRA `(.L_x_29963) ;  /* 0x0000000400647947 */ /* 0x000fea0003800000 */
.L_x_29964:
[----:B------:R0:W-:Y:S01]  /*15ad0*/  STG.E.U16 desc[UR36][R4.64], RZ ;  /* 0x000000ff04007986 */ /* 0x0001e2000c101524 */
[----:B------:R-:W-:Y:S05]  /*15ae0*/  BRA `(.L_x_29963) ;  /* 0x00000004005c7947 */ /* 0x000fea0003800000 */
.L_x_29959:
        /* <DEDUP_REMOVED lines=8> */
.L_x_29967:
[----:B------:R0:W-:Y:S01]  /*15b70*/  STG.E.U16 desc[UR36][R4.64], RZ ;  /* 0x000000ff04007986 */ /* 0x0001e2000c101524 */
[----:B------:R-:W-:Y:S05]  /*15b80*/  BRA `(.L_x_29963) ;  /* 0x0000000400347947 */ /* 0x000fea0003800000 */
.L_x_29966:
        /* <DEDUP_REMOVED lines=8> */
.L_x_29969:
[----:B------:R0:W-:Y:S01]  /*15c10*/  STG.E desc[UR36][R4.64], RZ ;  /* 0x000000ff04007986 */ /* 0x0001e2000c101924 */
[----:B------:R-:W-:Y:S05]  /*15c20*/  BRA `(.L_x_29963) ;  /* 0x00000004000c7947 */ /* 0x000fea0003800000 */
.L_x_29968:
[----:B------:R0:W-:Y:S01]  /*15c30*/  STG.E.64 desc[UR36][R4.64], RZ ;  /* 0x000000ff04007986 */ /* 0x0001e2000c101b24 */
[----:B------:R-:W-:Y:S05]  /*15c40*/  BRA `(.L_x_29963) ;  /* 0x0000000400047947 */ /* 0x000fea0003800000 */
.L_x_29958:
        /* <DEDUP_REMOVED lines=10> */
.L_x_29972:
[----:B------:R0:W-:Y:S01]  /*15cf0*/  STG.E.128 desc[UR36][R4.64], RZ ;  /* 0x000000ff04007986 */ /* 0x0001e2000c101d24 */
[----:B------:R-:W-:Y:S05]  /*15d00*/  BRA `(.L_x_29963) ;  /* 0x0000000000d47947 */ /* 0x000fea0003800000 */
.L_x_29971:
        /* <DEDUP_REMOVED lines=8> */
.L_x_29974:
[----:B------:R0:W-:Y:S01]  /*15d90*/  STG.E.U8 desc[UR36][R4.64], RZ ;  /* 0x000000ff04007986 */ /* 0x0001e2000c101124 */
[----:B------:R-:W-:Y:S05]  /*15da0*/  BRA `(.L_x_29963) ;  /* 0x0000000000ac7947 */ /* 0x000fea0003800000 */
.L_x_29973:
[----:B------:R0:W-:Y:S01]  /*15db0*/  STG.E.U16 desc[UR36][R4.64], RZ ;  /* 0x000000ff04007986 */ /* 0x0001e2000c101524 */
[----:B------:R-:W-:Y:S05]  /*15dc0*/  BRA `(.L_x_29963) ;  /* 0x0000000000a47947 */ /* 0x000fea0003800000 */
.L_x_29970:
        /* <DEDUP_REMOVED lines=10> */
.L_x_29977:
[----:B------:R0:W-:Y:S01]  /*15e70*/  STG.E.U8 desc[UR36][R4.64], RZ ;  /* 0x000000ff04007986 */ /* 0x0001e2000c101124 */
[----:B------:R-:W-:Y:S05]  /*15e80*/  BRA `(.L_x_29963) ;  /* 0x0000000000747947 */ /* 0x000fea0003800000 */
.L_x_29976:
[----:B------:R0:W-:Y:S01]  /*15e90*/  STG.E.U8 desc[UR36][R4.64], RZ ;  /* 0x000000ff04007986 */ /* 0x0001e2000c101124 */
[----:B------:R-:W-:Y:S05]  /*15ea0*/  BRA `(.L_x_29963) ;  /* 0x00000000006c7947 */ /* 0x000fea0003800000 */
.L_x_29975:
[----:B------:R-:W-:-:S13]  /*15eb0*/  ISETP.NE.AND P0, PT, R0, 0x1c, PT ;  /* 0x0000001c0000780c */ /* 0x000fda0003f05270 */
[----:B------:R-:W-:Y:S05]  /*15ec0*/  @!P0 BRA `(.L_x_29978) ;  /* 0x0000000000608947 */ /* 0x000fea0003800000 */
[----:B------:R-:W-:-:S13]  /*15ed0*/  ISETP.NE.AND P0, PT, R0, 0x1d, PT ;  /* 0x0000001d0000780c */ /* 0x000fda0003f05270 */
[----:B------:R-:W-:Y:S05]  /*15ee0*/  @!P0 BRA `(.L_x_29979) ;  /* 0x0000000000508947 */ /* 0x000fea0003800000 */
[----:B------:R-:W-:-:S13]  /*15ef0*/  ISETP.NE.AND P0, PT, R0, 0x2c, PT ;  /* 0x0000002c0000780c */ /* 0x000fda0003f05270 */
[----:B------:R1:W-:Y:S01]  /*15f00*/  @!P0 STG.E.U8 desc[UR36][R4.64], RZ ;  /* 0x000000ff04008986 */ /* 0x0003e2000c101124 */
[----:B------:R-:W-:Y:S05]  /*15f10*/  @!P0 BRA `(.L_x_29963) ;  /* 0x0000000000508947 */ /* 0x000fea0003800000 */
.L_x_29962:
        /* <DEDUP_REMOVED lines=16> */
.L_x_29980:
[----:B------:R-:W-:Y:S05]  /*16020*/  BRA `(.L_x_29963) ;  /* 0x00000000000c7947 */ /* 0x000fea0003800000 */
.L_x_29979:
[----:B------:R2:W-:Y:S01]  /*16030*/  STG.E.64 desc[UR36][R4.64], RZ ;  /* 0x000000ff04007986 */ /* 0x0005e2000c101b24 */
[----:B------:R-:W-:Y:S05]  /*16040*/  BRA `(.L_x_29963) ;  /* 0x0000000000047947 */ /* 0x000fea0003800000 */
.L_x_29978:
[----:B------:R0:W-:Y:S02]  /*16050*/  STG.E desc[UR36][R4.64], RZ ;  /* 0x000000ff04007986 */ /* 0x0001e4000c101924 */
.L_x_29963:
        /* <DEDUP_REMOVED lines=23> */
.L_x_29984:
[----:B------:R0:W-:Y:S01]  /*161d0*/  STG.E.U8 desc[UR36][R4.64], RZ ;  /* 0x000000ff04007986 */ /* 0x0001e2000c101124 */
[----:B------:R-:W-:Y:S05]  /*161e0*/  BRA `(.L_x_29986) ;  /* 0x00000004008c7947 */ /* 0x000fea0003800000 */
.L_x_29983:
        /* <DEDUP_REMOVED lines=8> */
.L_x_29988:
[----:B------:R0:W-:Y:S01]  /*16270*/  STG.E desc[UR36][R4.64], RZ ;  /* 0x000000ff04007986 */ /* 0x0001e2000c101924 */
[----:B------:R-:W-:Y:S05]  /*16280*/  BRA `(.L_x_29986) ;  /* 0x0000000400647947 */ /* 0x000fea0003800000 */
.L_x_29987:
[----:B------:R0:W-:Y:S01]  /*16290*/  STG.E.U16 desc[UR36][R4.64], RZ ;  /* 0x000000ff04007986 */ /* 0x0001e2000c101524 */
[----:B------:R-:W-:Y:S05]  /*162a0*/  BRA `(.L_x_29986) ;  /* 0x00000004005c7947 */ /* 0x000fea0003800000 */
.L_x_29982:
        /* <DEDUP_REMOVED lines=8> */
.L_x_29990:
[----:B------:R0:W-:Y:S01]  /*16330*/  STG.E.U16 desc[UR36][R4.64], RZ ;  /* 0x000000ff04007986 */ /* 0x0001e2000c101524 */
[----:B------:R-:W-:Y:S05]  /*16340*/  BRA `(.L_x_29986) ;  /* 0x0000000400347947 */ /* 0x000fea0003800000 */
.L_x_29989:
        /* <DEDUP_REMOVED lines=8> */
.L_x_29992:
[----:B------:R2:W-:Y:S01]  /*163d0*/  STG.E desc[UR36][R4.64], RZ ;  /* 0x000000ff04007986 */ /* 0x0005e2000c101924 */
[----:B------:R-:W-:Y:S05]  /*163e0*/  BRA `(.L_x_29986) ;  /* 0x00000004000c7947 */ /* 0x000fea0003800000 */
.L_x_29991:
[----:B------:R0:W-:Y:S01]  /*163f0*/  STG.E.64 desc[UR36][R4.64], RZ ;  /* 0x000000ff04007986 */ /* 0x0001e2000c101b24 */
[----:B------:R-:W-:Y:S05]  /*16400*/  BRA `(.L_x_29986) ;  /* 0x0000000400047947 */ /* 0x000fea0003800000 */
.L_x_29981:
        /* <DEDUP_REMOVED lines=10> */
.L_x_29995:
[----:B------:R0:W-:Y:S01]  /*164b0*/  STG.E.128 desc[UR36][R4.64], RZ ;  /* 0x000000ff04007986 */ /* 0x0001e2000c101d24 */
[----:B------:R-:W-:Y:S05]  /*164c0*/  BRA `(.L_x_29986) ;  /* 0x0000000000d47947 */ /* 0x000fea0003800000 */
.L_x_29994:
        /* <DEDUP_REMOVED lines=8> */
.L_x_29997:
[----:B------:R0:W-:Y:S01]  /*16550*/  STG.E.U8 desc[UR36][R4.64], RZ ;  /* 0x000000ff04007986 */ /* 0x0001e2000c101124 */
[----:B------:R-:W-:Y:S05]  /*16560*/  BRA `(.L_x_29986) ;  /* 0x0000000000ac7947 */ /* 0x000fea0003800000 */
.L_x_29996:
[----:B------:R0:W-:Y:S01]  /*16570*/  STG.E.U16 desc[UR36][R4.64], RZ ;  /* 0x000000ff04007986 */ /* 0x0001e2000c101524 */
[----:B------:R-:W-:Y:S05]  /*16580*/  BRA `(.L_x_29986) ;  /* 0x0000000000a47947 */ /* 0x000fea0003800000 */
.L_x_29993:
        /* <DEDUP_REMOVED lines=10> */
.L_x_30000:
[----:B------:R0:W-:Y:S01]  /*16630*/  STG.E.U8 desc[UR36][R4.64], RZ ;  /* 0x000000ff04007986 */ /* 0x0001e2000c101124 */
[----:B------:R-:W-:Y:S05]  /*16640*/  BRA `(.L_x_29986) ;  /* 0x0000000000747947 */ /* 0x000fea0003800000 */
.L_x_29999:
[----:B------:R0:W-:Y:S01]  /*16650*/  STG.E.U8 desc[UR36][R4.64], RZ ;  /* 0x000000ff04007986 */ /* 0x0001e2000c101124 */
[----:B------:R-:W-:Y:S05]  /*16660*/  BRA `(.L_x_29986) ;  /* 0x00000000006c7947 */ /* 0x000fea0003800000 */
.L_x_29998:
[----:B------:R-:W-:-:S13]  /*16670*/  ISETP.NE.AND P0, PT, R0, 0x1c, PT ;  /* 0x0000001c0000780c */ /* 0x000fda0003f05270 */
[----:B------:R-:W-:Y:S05]  /*16680*/  @!P0 BRA `(.L_x_30001) ;  /* 0x0000000000608947 */ /* 0x000fea0003800000 */
[----:B------:R-:W-:-:S13]  /*16690*/  ISETP.NE.AND P0, PT, R0, 0x1d, PT ;  /* 0x0000001d0000780c */ /* 0x000fda0003f05270 */
[----:B------:R-:W-:Y:S05]  /*166a0*/  @!P0 BRA `(.L_x_30002) ;  /* 0x0000000000508947 */ /* 0x000fea0003800000 */
[----:B------:R-:W-:-:S13]  /*166b0*/  ISETP.NE.AND P0, PT, R0, 0x2c, PT ;  /* 0x0000002c0000780c */ /* 0x000fda0003f05270 */
[----:B------:R0:W-:Y:S01]  /*166c0*/  @!P0 STG.E.U8 desc[UR36][R4.64], RZ ;  /* 0x000000ff04008986 */ /* 0x0001e2000c101124 */
[----:B------:R-:W-:Y:S05]  /*166d0*/  @!P0 BRA `(.L_x_29986) ;  /* 0x0000000000508947 */ /* 0x000fea0003800000 */
.L_x_29985:
        /* <DEDUP_REMOVED lines=16> */
.L_x_30003:
[----:B------:R-:W-:Y:S05]  /*167e0*/  BRA `(.L_x_29986) ;  /* 0x00000000000c7947 */ /* 0x000fea0003800000 */
.L_x_30002:
[----:B------:R0:W-:Y:S01]  /*167f0*/  STG.E.64 desc[UR36][R4.64], RZ ;  /* 0x000000ff04007986 */ /* 0x0001e2000c101b24 */
[----:B------:R-:W-:Y:S05]  /*16800*/  BRA `(.L_x_29986) ;  /* 0x0000000000047947 */ /* 0x000fea0003800000 */
.L_x_30001:
[----:B------:R0:W-:Y:S02]  /*16810*/  STG.E desc[UR36][R4.64], RZ ;  /* 0x000000ff04007986 */ /* 0x0001e4000c101924 */
.L_x_29986:
[----:B------:R-:W-:-:S07]  /*16820*/  VIADD R37, R37, 0x80 ;  /* 0x0000008025257836 */ /* 0x000fce0000000000 */
.L_x_29957:
[----:B------:R-:W-:Y:S05]  /*16830*/  BSYNC B6 ;  /* 0x0000000000067941 */ /* 0x000fea0003800000 */
.L_x_29956:
        /* <DEDUP_REMOVED lines=21> */
.L_x_30007:
[----:B------:R-:W-:Y:S01]  /*16990*/  STG.E.U8 desc[UR36][R2.64], RZ ;  /* 0x000000ff02007986 */ /* 0x000fe2000c101124 */
[----:B------:R-:W-:Y:S05]  /*169a0*/  EXIT ;  /* 0x000000000000794d */ /* 0x000fea0003800000 */
.L_x_30006:
        /* <DEDUP_REMOVED lines=8> */
.L_x_30010:
[----:B------:R-:W-:Y:S01]  /*16a30*/  STG.E desc[UR36][R2.64], RZ ;  /* 0x000000ff02007986 */ /* 0x000fe2000c101924 */
[----:B------:R-:W-:Y:S05]  /*16a40*/  EXIT ;  /* 0x000000000000794d */ /* 0x000fea0003800000 */
.L_x_30009:
[----:B------:R-:W-:Y:S01]  /*16a50*/  STG.E.U16 desc[UR36][R2.64], RZ ;  /* 0x000000ff02007986 */ /* 0x000fe2000c101524 */
[----:B------:R-:W-:Y:S05]  /*16a60*/  EXIT ;  /* 0x000000000000794d */ /* 0x000fea0003800000 */
.L_x_30005:
        /* <DEDUP_REMOVED lines=8> */
.L_x_30012:
[----:B------:R-:W-:Y:S01]  /*16af0*/  STG.E.U16 desc[UR36][R2.64], RZ ;  /* 0x000000ff02007986 */ /* 0x000fe2000c101524 */
[----:B------:R-:W-:Y:S05]  /*16b00*/  EXIT ;  /* 0x000000000000794d */ /* 0x000fea0003800000 */
.L_x_30011:
        /* <DEDUP_REMOVED lines=8> */
.L_x_30014:
[----:B------:R-:W-:Y:S01]  /*16b90*/  STG.E desc[UR36][R2.64], RZ ;  /* 0x000000ff02007986 */ /* 0x000fe2000c101924 */
[----:B------:R-:W-:Y:S05]  /*16ba0*/  EXIT ;  /* 0x000000000000794d */ /* 0x000fea0003800000 */
.L_x_30013:
[----:B------:R-:W-:Y:S01]  /*16bb0*/  STG.E.64 desc[UR36][R2.64], RZ ;  /* 0x000000ff02007986 */ /* 0x000fe2000c101b24 */
[----:B------:R-:W-:Y:S05]  /*16bc0*/  EXIT ;  /* 0x000000000000794d */ /* 0x000fea0003800000 */
.L_x_30004:
        /* <DEDUP_REMOVED lines=10> */
.L_x_30017:
[----:B------:R-:W-:Y:S01]  /*16c70*/  STG.E.128 desc[UR36][R2.64], RZ ;  /* 0x000000ff02007986 */ /* 0x000fe2000c101d24 */
[----:B------:R-:W-:Y:S05]  /*16c80*/  EXIT ;  /* 0x000000000000794d */ /* 0x000fea0003800000 */
.L_x_30016:
        /* <DEDUP_REMOVED lines=8> */
.L_x_30019:
[----:B------:R-:W-:Y:S01]  /*16d10*/  STG.E.U8 desc[UR36][R2.64], RZ ;  /* 0x000000ff02007986 */ /* 0x000fe2000c101124 */
[----:B------:R-:W-:Y:S05]  /*16d20*/  EXIT ;  /* 0x000000000000794d */ /* 0x000fea0003800000 */
.L_x_30018:
[----:B------:R-:W-:Y:S01]  /*16d30*/  STG.E.U16 desc[UR36][R2.64], RZ ;  /* 0x000000ff02007986 */ /* 0x000fe2000c101524 */
[----:B------:R-:W-:Y:S05]  /*16d40*/  EXIT ;  /* 0x000000000000794d */ /* 0x000fea0003800000 */
.L_x_30015:
        /* <DEDUP_REMOVED lines=10> */
.L_x_30022:
[----:B------:R-:W-:Y:S01]  /*16df0*/  STG.E.U8 desc[UR36][R2.64], RZ ;  /* 0x000000ff02007986 */ /* 0x000fe2000c101124 */
[----:B------:R-:W-:Y:S05]  /*16e00*/  EXIT ;  /* 0x000000000000794d */ /* 0x000fea0003800000 */
.L_x_30021:
[----:B------:R-:W-:Y:S01]  /*16e10*/  STG.E.U8 desc[UR36][R2.64], RZ ;  /* 0x000000ff02007986 */ /* 0x000fe2000c101124 */
[----:B------:R-:W-:Y:S05]  /*16e20*/  EXIT ;  /* 0x000000000000794d */ /* 0x000fea0003800000 */
.L_x_30020:
[----:B------:R-:W-:-:S13]  /*16e30*/  ISETP.NE.AND P0, PT, R0, 0x1c, PT ;  /* 0x0000001c0000780c */ /* 0x000fda0003f05270 */
[----:B------:R-:W-:Y:S05]  /*16e40*/  @!P0 BRA `(.L_x_30023) ;  /* 0x0000000000608947 */ /* 0x000fea0003800000 */
[----:B------:R-:W-:-:S13]  /*16e50*/  ISETP.NE.AND P0, PT, R0, 0x1d, PT ;  /* 0x0000001d0000780c */ /* 0x000fda0003f05270 */
[----:B------:R-:W-:Y:S05]  /*16e60*/  @!P0 BRA `(.L_x_30024) ;  /* 0x0000000000508947 */ /* 0x000fea0003800000 */
[----:B------:R-:W-:-:S13]  /*16e70*/  ISETP.NE.AND P0, PT, R0, 0x2c, PT ;  /* 0x0000002c0000780c */ /* 0x000fda0003f05270 */
[----:B------:R0:W-:Y:S01]  /*16e80*/  @!P0 STG.E.U8 desc[UR36][R2.64], RZ ;  /* 0x000000ff02008986 */ /* 0x0001e2000c101124 */
[----:B------:R-:W-:Y:S05]  /*16e90*/  @!P0 EXIT ;  /* 0x000000000000894d */ /* 0x000fea0003800000 */
.L_x_30008:
        /* <DEDUP_REMOVED lines=16> */
.L_x_30025:
[----:B------:R-:W-:Y:S05]  /*16fa0*/  EXIT ;  /* 0x000000000000794d */ /* 0x000fea0003800000 */
.L_x_30024:
[----:B------:R-:W-:Y:S01]  /*16fb0*/  STG.E.64 desc[UR36][R2.64], RZ ;  /* 0x000000ff02007986 */ /* 0x000fe2000c101b24 */
[----:B------:R-:W-:Y:S05]  /*16fc0*/  EXIT ;  /* 0x000000000000794d */ /* 0x000fea0003800000 */
.L_x_30023:
[----:B------:R-:W-:Y:S01]  /*16fd0*/  STG.E desc[UR36][R2.64], RZ ;  /* 0x000000ff02007986 */ /* 0x000fe2000c101924 */
[----:B------:R-:W-:Y:S05]  /*16fe0*/  EXIT ;  /* 0x000000000000794d */ /* 0x000fea0003800000 */
        .weak           $__internal_70_$__cuda_sm20_div_s64
        .type           $__internal_70_$__cuda_sm20_div_s64,@function
        .size           $__internal_70_$__cuda_sm20_div_s64,(.L_x_32250 - $__internal_70_$__cuda_sm20_div_s64)
$__internal_70_$__cuda_sm20_div_s64:
        /* <DEDUP_REMOVED lines=83> */
[----:B------:R-:W-:Y:S05]  /*17520*/  RET.REL.NODEC R6 `(_ZN2at6native27unrolled_elementwise_kernelIZZZNS0_67_GLOBAL__N__bb565c37_34_ValidateCompressedIndicesKernel_cu_33a4b88b42_validate_compressed_sparse_indices_kernelILNS2_8CDimNameE0ENS2_18CUDAKernelLauncherENS2_14EmptyVecKernelENS2_8DummyVecELm8EEEvRKNS_6TensorESA_lllENKUlvE1_clEvENKUlvE_clEvEUliiiiiE_St5arrayIPcLm6EELi4E23TrivialOffsetCalculatorILi5EjESH_ILi1EjENS0_6memory12LoadWithCastILi5EEENSK_13StoreWithCastILi1EEEEEviT_T0_T2_T3_T4_T5_) ;  /* 0xfffffe8806b47950 */ /* 0x000fea0003c3ffff */
.L_x_30026:
        /* <DEDUP_REMOVED lines=13> */
.L_x_32250:


//--------------------- .text._ZN2at6native18elementwise_kernelILi128ELi2EZNS0_22gpu_kernel_impl_nocastIZZZNS0_67_GLOBAL__N__bb565c37_34_ValidateCompressedIndicesKernel_cu_33a4b88b42_validate_compressed_sparse_indices_kernelILNS3_8CDimNameE0ENS3_18CUDAKernelLauncherENS3_14EmptyVecKernelENS3_8DummyVecELm8EEEvRKNS_6TensorESB_lllENKUlvE1_clEvENKUlvE_clEvEUliiiiiE_EEvRNS_18TensorIteratorBaseERKT_EUliE_EEviT1_ --------------------------
	.section	.text._ZN2at6native18elementwise_kernelILi128ELi2EZNS0_22gpu_kernel_impl_nocastIZZZNS0_67_GLOBAL__N__bb565c37_34_ValidateCompressedIndicesKernel_cu_33a4b88b42_validate_compressed_sparse_indices_kernelILNS3_8CDimNameE0ENS3_18CUDAKernelLauncherENS3_14EmptyVecKernelENS3_8DummyVecELm8EEEvRKNS_6TensorESB_lllENKUlvE1_clEvENKUlvE_clEvEUliiiiiE_EEvRNS_18TensorIteratorBaseERKT_EUliE_EEviT1_,"ax",@progbits
	.align	128
        .global         _ZN2at6native18elementwise_kernelILi128ELi2EZNS0_22gpu_kernel_impl_nocastIZZZNS0_67_GLOBAL__N__bb565c37_34_ValidateCompressedIndicesKernel_cu_33a4b88b42_validate_compressed_sparse_indices_kernelILNS3_8CDimNameE0ENS3_18CUDAKernelLauncherENS3_14EmptyVecKernelENS3_8DummyVecELm8EEEvRKNS_6TensorESB_lllENKUlvE1_clEvENKUlvE_clEvEUliiiiiE_EEvRNS_18TensorIteratorBaseERKT_EUliE_EEviT1_
        .type           _ZN2at6native18elementwise_kernelILi128ELi2EZNS0_22gpu_kernel_impl_nocastIZZZNS0_67_GLOBAL__N__bb565c37_34_ValidateCompressedIndicesKernel_cu_33a4b88b42_validate_compressed_sparse_indices_kernelILNS3_8CDimNameE0ENS3_18CUDAKernelLauncherENS3_14EmptyVecKernelENS3_8DummyVecELm8EEEvRKNS_6TensorESB_lllENKUlvE1_clEvENKUlvE_clEvEUliiiiiE_EEvRNS_18TensorIteratorBaseERKT_EUliE_EEviT1_,@function
        .size           _ZN2at6native18elementwise_kernelILi128ELi2EZNS0_22gpu_kernel_impl_nocastIZZZNS0_67_GLOBAL__N__bb565c37_34_ValidateCompressedIndicesKernel_cu_33a4b88b42_validate_compressed_sparse_indices_kernelILNS3_8CDimNameE0ENS3_18CUDAKernelLauncherENS3_14EmptyVecKernelENS3_8DummyVecELm8EEEvRKNS_6TensorESB_lllENKUlvE1_clEvENKUlvE_clEvEUliiiiiE_EEvRNS_18TensorIteratorBaseERKT_EUliE_EEviT1_,(.L_x_32251 - _ZN2at6native18elementwise_kernelILi128ELi2EZNS0_22gpu_kernel_impl_nocastIZZZNS0_67_GLOBAL__N__bb565c37_34_ValidateCompressedIndicesKernel_cu_33a4b88b42_validate_compressed_sparse_indices_kernelILNS3_8CDimNameE0ENS3_18CUDAKernelLauncherENS3_14EmptyVecKernelENS3_8DummyVecELm8EEEvRKNS_6TensorESB_lllENKUlvE1_clEvENKUlvE_clEvEUliiiiiE_EEvRNS_18TensorIteratorBaseERKT_EUliE_EEviT1_)
        .other          _ZN2at6native18elementwise_kernelILi128ELi2EZNS0_22gpu_kernel_impl_nocastIZZZNS0_67_GLOBAL__N__bb565c37_34_ValidateCompressedIndicesKernel_cu_33a4b88b42_validate_compressed_sparse_indices_kernelILNS3_8CDimNameE0ENS3_18CUDAKernelLauncherENS3_14EmptyVecKernelENS3_8DummyVecELm8EEEvRKNS_6TensorESB_lllENKUlvE1_clEvENKUlvE_clEvEUliiiiiE_EEvRNS_18TensorIteratorBaseERKT_EUliE_EEviT1_,@"STO_CUDA_ENTRY STV_DEFAULT"
_ZN2at6native18elementwise_kernelILi128ELi2EZNS0_22gpu_kernel_impl_nocastIZZZNS0_67_GLOBAL__N__bb565c37_34_ValidateCompressedIndicesKernel_cu_33a4b88b42_validate_compressed_sparse_indices_kernelILNS3_8CDimNameE0ENS3_18CUDAKernelLauncherENS3_14EmptyVecKernelENS3_8DummyVecELm8EEEvRKNS_6TensorESB_lllENKUlvE1_clEvENKUlvE_clEvEUliiiiiE_EEvRNS_18TensorIteratorBaseERKT_EUliE_EEviT1_:
.text._ZN2at6native18elementwise_kernelILi128ELi2EZNS0_22gpu_kernel_impl_nocastIZZZNS0_67_GLOBAL__N__bb565c37_34_ValidateCompressedIndicesKernel_cu_33a4b88b42_validate_compressed_sparse_indices_kernelILNS3_8CDimNameE0ENS3_18CUDAKernelLauncherENS3_14EmptyVecKernelENS3_8DummyVecELm8EEEvRKNS_6TensorESB_lllENKUlvE1_clEvENKUlvE_clEvEUliiiiiE_EEvRNS_18TensorIteratorBaseERKT_EUliE_EEviT1_:
        /* <DEDUP_REMOVED lines=464> */
.L_x_30029:
        /* <DEDUP_REMOVED lines=48> */
.L_x_30031:
[----:B------:R-:W-:Y:S05]  /*2000*/  BSYNC B6 ;  /* 0x0000000000067941 */ /* 0x000fea0003800000 */
.L_x_30030:
        /* <DEDUP_REMOVED lines=23> */
.L_x_30033:
[----:B------:R-:W-:Y:S05]  /*2180*/  BSYNC B6 ;  /* 0x0000000000067941 */ /* 0x000fea0003800000 */
.L_x_30032:
        /* <DEDUP_REMOVED lines=26> */
.L_x_30035:
[----:B------:R-:W-:Y:S05]  /*2330*/  BSYNC B6 ;  /* 0x0000000000067941 */ /* 0x000fea0003800000 */
.L_x_30034:
        /* <DEDUP_REMOVED lines=15> */
.L_x_30040:
        /* <DEDUP_REMOVED lines=10> */
[----:B------:R-:W-:Y:S05]  /*24d0*/  CALL.REL.NOINC `($__internal_71_$__cuda_sm20_div_s64) ;  /* 0x0000002c00f47944 */ /* 0x000fea0003c00000 */
[----:B------:R-:W-:Y:S05]  /*24e0*/  BRA `(.L_x_30039) ;  /* 0x00000000004c7947 */ /* 0x000fea0003800000 */
.L_x_30038:
        /* <DEDUP_REMOVED lines=19> */
.L_x_30039:
[----:B------:R-:W-:Y:S05]  /*2620*/  BSYNC B1 ;  /* 0x0000000000017941 */ /* 0x000fea0003800000 */
.L_x_30037:
        /* <DEDUP_REMOVED lines=18> */
.L_x_30036:
        /* <DEDUP_REMOVED lines=18> */
.L_x_30045:
        /* <DEDUP_REMOVED lines=24> */
.L_x_30044:
[----:B------:R-:W-:Y:S05]  /*29f0*/  BSYNC B6 ;  /* 0x0000000000067941 */ /* 0x000fea0003800000 */
.L_x_30043:
[----:B------:R-:W-:-:S04]  /*2a00*/  IADD3 R18, P0, R18, 0x4, RZ ;  /* 0x0000000412127810 */ /* 0x000fc80007f1e0ff */
[----:B------:R-:W-:Y:S02]  /*2a10*/  IADD3.X R19, RZ, R19, RZ, P0, !PT ;  /* 0x00000013ff137210 */ /* 0x000fe400007fe4ff */
[----:B------:R-:W-:-:S04]  /*2a20*/  ISETP.GE.U32.AND P0, PT, R18, R22, PT ;  /* 0x000000161200720c */ /* 0x000fc80003f06070 */
[----:B------:R-:W-:-:S13]  /*2a30*/  ISETP.GE.U32.AND.EX P0, PT, R19, R25, PT, P0 ;  /* 0x000000191300720c */ /* 0x000fda0003f06100 */
[----:B------:R-:W-:Y:S05]  /*2a40*/  @!P0 BRA `(.L_x_30045) ;  /* 0xfffffffc00888947 */ /* 0x000fea000383ffff */
.L_x_30042:
[----:B------:R-:W-:Y:S05]  /*2a50*/  BSYNC B7 ;  /* 0x0000000000077941 */ /* 0x000fea0003800000 */
.L_x_30041:
[----:B------:R0:W-:Y:S01]  /*2a60*/  STG.E desc[UR36][R16.64], RZ ;  /* 0x000000ff10007986 */ /* 0x0001e2000c101924 */
[----:B------:R-:W-:-:S04]  /*2a70*/  LEA R9, R24, R23, 0x8 ;  /* 0x0000001718097211 */ /* 0x000fc800078e40ff */
[----:B------:R-:W-:-:S07]  /*2a80*/  IADD3 R9, R9, 0x80, RZ ;  /* 0x0000008009097810 */ /* 0x000fce0007ffe0ff */
.L_x_30028:
[----:B------:R-:W-:Y:S05]  /*2a90*/  BSYNC B8 ;  /* 0x0000000000087941 */ /* 0x000fea0003800000 */
.L_x_30027:
        /* <DEDUP_REMOVED lines=458> */
.L_x_30046:
        /* <DEDUP_REMOVED lines=48> */
.L_x_30048:
[----:B------:R-:W-:Y:S05]  /*4a40*/  BSYNC B6 ;  /* 0x0000000000067941 */ /* 0x000fea0003800000 */
.L_x_30047:
        /* <DEDUP_REMOVED lines=23> */
.L_x_30050:
[----:B------:R-:W-:Y:S05]  /*4bc0*/  BSYNC B6 ;  /* 0x0000000000067941 */ /* 0x000fea0003800000 */
.L_x_30049:
        /* <DEDUP_REMOVED lines=26> */
.L_x_30052:
[----:B------:R-:W-:Y:S05]  /*4d70*/  BSYNC B6 ;  /* 0x0000000000067941 */ /* 0x000fea0003800000 */
.L_x_30051:
        /* <DEDUP_REMOVED lines=14> */
.L_x_30057:
        /* <DEDUP_REMOVED lines=12> */
.L_x_30055:
        /* <DEDUP_REMOVED lines=19> */
.L_x_30056:
[----:B------:R-:W-:Y:S05]  /*5050*/  BSYNC B1 ;  /* 0x0000000000017941 */ /* 0x000fea0003800000 */
.L_x_30054:
        /* <DEDUP_REMOVED lines=18> */
.L_x_30053:
        /* <DEDUP_REMOVED lines=18> */
.L_x_30062:
        /* <DEDUP_REMOVED lines=24> */
.L_x_30061:
[----:B------:R-:W-:Y:S05]  /*5420*/  BSYNC B6 ;  /* 0x0000000000067941 */ /* 0x000fea0003800000 */
.L_x_30060:
[----:B------:R-:W-:-:S04]  /*5430*/  IADD3 R18, P0, R18, 0x4, RZ ;  /* 0x0000000412127810 */ /* 0x000fc80007f1e0ff */
[----:B------:R-:W-:Y:S02]  /*5440*/  IADD3.X R19, RZ, R19, RZ, P0, !PT ;  /* 0x00000013ff137210 */ /* 0x000fe400007fe4ff */
[----:B------:R-:W-:-:S04]  /*5450*/  ISETP.GE.U32.AND P0, PT, R18, R22, PT ;  /* 0x000000161200720c */ /* 0x000fc80003f06070 */
[----:B------:R-:W-:-:S13]  /*5460*/  ISETP.GE.U32.AND.EX P0, PT, R19, R23, PT, P0 ;  /* 0x000000171300720c */ /* 0x000fda0003f06100 */
[----:B------:R-:W-:Y:S05]  /*5470*/  @!P0 BRA `(.L_x_30062) ;  /* 0xfffffffc00888947 */ /* 0x000fea000383ffff */
.L_x_30059:
[----:B------:R-:W-:Y:S05]  /*5480*/  BSYNC B7 ;  /* 0x0000000000077941 */ /* 0x000fea0003800000 */
.L_x_30058:
[----:B------:R-:W-:Y:S01]  /*5490*/  STG.E desc[UR36][R16.64], RZ ;  /* 0x000000ff10007986 */ /* 0x000fe2000c101924 */
[----:B------:R-:W-:Y:S05]  /*54a0*/  EXIT ;  /* 0x000000000000794d */ /* 0x000fea0003800000 */
        .weak           $__internal_71_$__cuda_sm20_div_s64
        .type           $__internal_71_$__cuda_sm20_div_s64,@function
        .size           $__internal_71_$__cuda_sm20_div_s64,(.L_x_32251 - $__internal_71_$__cuda_sm20_div_s64)
$__internal_71_$__cuda_sm20_div_s64:
        /* <DEDUP_REMOVED lines=83> */
[----:B------:R-:W-:Y:S05]  /*59e0*/  RET.REL.NODEC R6 `(_ZN2at6native18elementwise_kernelILi128ELi2EZNS0_22gpu_kernel_impl_nocastIZZZNS0_67_GLOBAL__N__bb565c37_34_ValidateCompressedIndicesKernel_cu_33a4b88b42_validate_compressed_sparse_indices_kernelILNS3_8CDimNameE0ENS3_18CUDAKernelLauncherENS3_14EmptyVecKernelENS3_8DummyVecELm8EEEvRKNS_6TensorESB_lllENKUlvE1_clEvENKUlvE_clEvEUliiiiiE_EEvRNS_18TensorIteratorBaseERKT_EUliE_EEviT1_) ;  /* 0xffffffa406847950 */ /* 0x000fea0003c3ffff */
.L_x_30063:
        /* <DEDUP_REMOVED lines=9> */
.L_x_32251:


//--------------------- .text._ZN2at6native27unrolled_elementwise_kernelIZZZNS0_67_GLOBAL__N__bb565c37_34_ValidateCompressedIndicesKernel_cu_33a4b88b42_validate_compressed_sparse_indices_kernelILNS2_8CDimNameE0ENS2_18CUDAKernelLauncherENS2_14EmptyVecKernelENS2_8DummyVecELm8EEEvRKNS_6TensorESA_lllENKUlvE1_clEvENKUlvE_clEvEUliiiiiE_St5arrayIPcLm6EELi4E23TrivialOffsetCalculatorILi5EjESH_ILi1EjENS0_6memory15LoadWithoutCastENSK_16StoreWithoutCastEEEviT_T0_T2_T3_T4_T5_ --------------------------
	.section	.text._ZN2at6native27unrolled_elementwise_kernelIZZZNS0_67_GLOBAL__N__bb565c37_34_ValidateCompressedIndicesKernel_cu_33a4b88b42_validate_compressed_sparse_indices_kernelILNS2_8CDimNameE0ENS2_18CUDAKernelLauncherENS2_14EmptyVecKernelENS2_8DummyVecELm8EEEvRKNS_6TensorESA_lllENKUlvE1_clEvENKUlvE_clEvEUliiiiiE_St5arrayIPcLm6EELi4E23TrivialOffsetCalculatorILi5EjESH_ILi1EjENS0_6memory15LoadWithoutCastENSK_16StoreWithoutCastEEEviT_T0_T2_T3_T4_T5_,"ax",@progbits
	.align	128
        .global         _ZN2at6native27unrolled_elementwise_kernelIZZZNS0_67_GLOBAL__N__bb565c37_34_ValidateCompressedIndicesKernel_cu_33a4b88b42_validate_compressed_sparse_indices_kernelILNS2_8CDimNameE0ENS2_18CUDAKernelLauncherENS2_14EmptyVecKernelENS2_8DummyVecELm8EEEvRKNS_6TensorESA_lllENKUlvE1_clEvENKUlvE_clEvEUliiiiiE_St5arrayIPcLm6EELi4E23TrivialOffsetCalculatorILi5EjESH_ILi1EjENS0_6memory15LoadWithoutCastENSK_16StoreWithoutCastEEEviT_T0_T2_T3_T4_T5_
        .type           _ZN2at6native27unrolled_elementwise_kernelIZZZNS0_67_GLOBAL__N__bb565c37_34_ValidateCompressedIndicesKernel_cu_33a4b88b42_validate_compressed_sparse_indices_kernelILNS2_8CDimNameE0ENS2_18CUDAKernelLauncherENS2_14EmptyVecKernelENS2_8DummyVecELm8EEEvRKNS_6TensorESA_lllENKUlvE1_clEvENKUlvE_clEvEUliiiiiE_St5arrayIPcLm6EELi4E23TrivialOffsetCalculatorILi5EjESH_ILi1EjENS0_6memory15LoadWithoutCastENSK_16StoreWithoutCastEEEviT_T0_T2_T3_T4_T5_,@function
        .size           _ZN2at6native27unrolled_elementwise_kernelIZZZNS0_67_GLOBAL__N__bb565c37_34_ValidateCompressedIndicesKernel_cu_33a4b88b42_validate_compressed_sparse_indices_kernelILNS2_8CDimNameE0ENS2_18CUDAKernelLauncherENS2_14EmptyVecKernelENS2_8DummyVecELm8EEEvRKNS_6TensorESA_lllENKUlvE1_clEvENKUlvE_clEvEUliiiiiE_St5arrayIPcLm6EELi4E23TrivialOffsetCalculatorILi5EjESH_ILi1EjENS0_6memory15LoadWithoutCastENSK_16StoreWithoutCastEEEviT_T0_T2_T3_T4_T5_,(.L_x_32252 - _ZN2at6native27unrolled_elementwise_kernelIZZZNS0_67_GLOBAL__N__bb565c37_34_ValidateCompressedIndicesKernel_cu_33a4b88b42_validate_compressed_sparse_indices_kernelILNS2_8CDimNameE0ENS2_18CUDAKernelLauncherENS2_14EmptyVecKernelENS2_8DummyVecELm8EEEvRKNS_6TensorESA_lllENKUlvE1_clEvENKUlvE_clEvEUliiiiiE_St5arrayIPcLm6EELi4E23TrivialOffsetCalculatorILi5EjESH_ILi1EjENS0_6memory15LoadWithoutCastENSK_16StoreWithoutCastEEEviT_T0_T2_T3_T4_T5_)
        .other          _ZN2at6native27unrolled_elementwise_kernelIZZZNS0_67_GLOBAL__N__bb565c37_34_ValidateCompressedIndicesKernel_cu_33a4b88b42_validate_compressed_sparse_indices_kernelILNS2_8CDimNameE0ENS2_18CUDAKernelLauncherENS2_14EmptyVecKernelENS2_8DummyVecELm8EEEvRKNS_6TensorESA_lllENKUlvE1_clEvENKUlvE_clEvEUliiiiiE_St5arrayIPcLm6EELi4E23TrivialOffsetCalculatorILi5EjESH_ILi1EjENS0_6memory15LoadWithoutCastENSK_16StoreWithoutCastEEEviT_T0_T2_T3_T4_T5_,@"STO_CUDA_ENTRY STV_DEFAULT"
_ZN2at6native27unrolled_elementwise_kernelIZZZNS0_67_GLOBAL__N__bb565c37_34_ValidateCompressedIndicesKernel_cu_33a4b88b42_validate_compressed_sparse_indices_kernelILNS2_8CDimNameE0ENS2_18CUDAKernelLauncherENS2_14EmptyVecKernelENS2_8DummyVecELm8EEEvRKNS_6TensorESA_lllENKUlvE1_clEvENKUlvE_clEvEUliiiiiE_St5arrayIPcLm6EELi4E23TrivialOffsetCalculatorILi5EjESH_ILi1EjENS0_6memory15LoadWithoutCastENSK_16StoreWithoutCastEEEviT_T0_T2_T3_T4_T5_:
.text._ZN2at6native27unrolled_elementwise_kernelIZZZNS0_67_GLOBAL__N__bb565c37_34_ValidateCompressedIndicesKernel_cu_33a4b88b42_validate_compressed_sparse_indices_kernelILNS2_8CDimNameE0ENS2_18CUDAKernelLauncherENS2_14EmptyVecKernelENS2_8DummyVecELm8EEEvRKNS_6TensorESA_lllENKUlvE1_clEvENKUlvE_clEvEUliiiiiE_St5arrayIPcLm6EELi4E23TrivialOffsetCalculatorILi5EjESH_ILi1EjENS0_6memory15LoadWithoutCastENSK_16StoreWithoutCastEEEviT_T0_T2_T3_T4_T5_:
        /* <DEDUP_REMOVED lines=164> */
.L_x_30067:
[----:B------:R-:W-:Y:S05]  /*0a40*/  BSYNC B7 ;  /* 0x0000000000077941 */ /* 0x000fea0003800000 */
.L_x_30066:
        /* <DEDUP_REMOVED lines=23> */
.L_x_30069:
[----:B------:R-:W-:Y:S05]  /*0bc0*/  BSYNC B7 ;  /* 0x0000000000077941 */ /* 0x000fea0003800000 */
.L_x_30068:
        /* <DEDUP_REMOVED lines=26> */
.L_x_30071:
[----:B------:R-:W-:Y:S05]  /*0d70*/  BSYNC B7 ;  /* 0x0000000000077941 */ /* 0x000fea0003800000 */
.L_x_30070:
        /* <DEDUP_REMOVED lines=17> */
.L_x_30076:
        /* <DEDUP_REMOVED lines=10> */
[----:B------:R-:W-:Y:S05]  /*0f30*/  CALL.REL.NOINC `($__internal_72_$__cuda_sm20_div_s64) ;  /* 0x0000002c000c7944 */ /* 0x000fea0003c00000 */
[----:B------:R-:W-:Y:S05]  /*0f40*/  BRA `(.L_x_30075) ;  /* 0x00000000004c7947 */ /* 0x000fea0003800000 */
.L_x_30074:
        /* <DEDUP_REMOVED lines=19> */
.L_x_30075:
[----:B------:R-:W-:Y:S05]  /*1080*/  BSYNC B1 ;  /* 0x0000000000017941 */ /* 0x000fea0003800000 */
.L_x_30073:
        /* <DEDUP_REMOVED lines=22> */
.L_x_30072:
        /* <DEDUP_REMOVED lines=17> */
.L_x_30079:
        /* <DEDUP_REMOVED lines=24> */
.L_x_30078:
[----:B------:R-:W-:Y:S05]  /*1480*/  BSYNC B7 ;  /* 0x0000000000077941 */ /* 0x000fea0003800000 */
.L_x_30077:
[----:B------:R-:W-:-:S05]  /*1490*/  IADD3 R34, P0, R34, 0x4, RZ ;  /* 0x0000000422227810 */ /* 0x000fca0007f1e0ff */
[----:B------:R-:W-:Y:S01]  /*14a0*/  IMAD.X R35, RZ, RZ, R35, P0 ;  /* 0x000000ffff237224 */ /* 0x000fe200000e0623 */
[----:B------:R-:W-:-:S04]  /*14b0*/  ISETP.GE.U32.AND P0, PT, R34, R40, PT ;  /* 0x000000282200720c */ /* 0x000fc80003f06070 */
[----:B------:R-:W-:-:S13]  /*14c0*/  ISETP.GE.U32.AND.EX P0, PT, R35, R41, PT, P0 ;  /* 0x000000292300720c */ /* 0x000fda0003f06100 */
[----:B------:R-:W-:Y:S05]  /*14d0*/  @!P0 BRA `(.L_x_30079) ;  /* 0xfffffffc00888947 */ /* 0x000fea000383ffff */
.L_x_30065:
[----:B------:R-:W-:Y:S05]  /*14e0*/  BSYNC B6 ;  /* 0x0000000000067941 */ /* 0x000fea0003800000 */
.L_x_30064:
        /* <DEDUP_REMOVED lines=27> */
.L_x_30083:
[----:B------:R-:W-:Y:S05]  /*16a0*/  BSYNC B7 ;  /* 0x0000000000077941 */ /* 0x000fea0003800000 */
.L_x_30082:
        /* <DEDUP_REMOVED lines=23> */
.L_x_30085:
[----:B------:R-:W-:Y:S05]  /*1820*/  BSYNC B7 ;  /* 0x0000000000077941 */ /* 0x000fea0003800000 */
.L_x_30084:
        /* <DEDUP_REMOVED lines=26> */
.L_x_30087:
[----:B------:R-:W-:Y:S05]  /*19d0*/  BSYNC B7 ;  /* 0x0000000000077941 */ /* 0x000fea0003800000 */
.L_x_30086:
        /* <DEDUP_REMOVED lines=16> */
.L_x_30092:
        /* <DEDUP_REMOVED lines=10> */
[----:B------:R-:W-:Y:S05]  /*1b80*/  CALL.REL.NOINC `($__internal_72_$__cuda_sm20_div_s64) ;  /* 0x0000001c00f87944 */ /* 0x000fea0003c00000 */
[----:B------:R-:W-:Y:S05]  /*1b90*/  BRA `(.L_x_30091) ;  /* 0x00000000004c7947 */ /* 0x000fea0003800000 */
.L_x_30090:
        /* <DEDUP_REMOVED lines=19> */
.L_x_30091:
[----:B------:R-:W-:Y:S05]  /*1cd0*/  BSYNC B1 ;  /* 0x0000000000017941 */ /* 0x000fea0003800000 */
.L_x_30089:
        /* <DEDUP_REMOVED lines=22> */
.L_x_30088:
        /* <DEDUP_REMOVED lines=17> */
.L_x_30095:
        /* <DEDUP_REMOVED lines=24> */
.L_x_30094:
[----:B------:R-:W-:Y:S05]  /*20d0*/  BSYNC B7 ;  /* 0x0000000000077941 */ /* 0x000fea0003800000 */
.L_x_30093:
[----:B------:R-:W-:-:S05]  /*20e0*/  IADD3 R30, P0, R30, 0x4, RZ ;  /* 0x000000041e1e7810 */ /* 0x000fca0007f1e0ff */
[----:B------:R-:W-:Y:S01]  /*20f0*/  IMAD.X R31, RZ, RZ, R31, P0 ;  /* 0x000000ffff1f7224 */ /* 0x000fe200000e061f */
[----:B------:R-:W-:-:S04]  /*2100*/  ISETP.GE.U32.AND P0, PT, R30, R29, PT ;  /* 0x0000001d1e00720c */ /* 0x000fc80003f06070 */
[----:B------:R-:W-:-:S13]  /*2110*/  ISETP.GE.U32.AND.EX P0, PT, R31, R32, PT, P0 ;  /* 0x000000201f00720c */ /* 0x000fda0003f06100 */
[----:B------:R-:W-:Y:S05]  /*2120*/  @!P0 BRA `(.L_x_30095) ;  /* 0xfffffffc00888947 */ /* 0x000fea000383ffff */
.L_x_30081:
[----:B------:R-:W-:Y:S05]  /*2130*/  BSYNC B6 ;  /* 0x0000000000067941 */ /* 0x000fea0003800000 */
.L_x_30080:
        /* <DEDUP_REMOVED lines=27> */
.L_x_30099:
[----:B------:R-:W-:Y:S05]  /*22f0*/  BSYNC B7 ;  /* 0x0000000000077941 */ /* 0x000fea0003800000 */
.L_x_30098:
        /* <DEDUP_REMOVED lines=23> */
.L_x_30101:
[----:B------:R-:W-:Y:S05]  /*2470*/  BSYNC B7 ;  /* 0x0000000000077941 */ /* 0x000fea0003800000 */
.L_x_30100:
        /* <DEDUP_REMOVED lines=26> */
.L_x_30103:
[----:B------:R-:W-:Y:S05]  /*2620*/  BSYNC B7 ;  /* 0x0000000000077941 */ /* 0x000fea0003800000 */
.L_x_30102:
        /* <DEDUP_REMOVED lines=15> */
.L_x_30108:
        /* <DEDUP_REMOVED lines=12> */
.L_x_30106:
        /* <DEDUP_REMOVED lines=19> */
.L_x_30107:
[----:B------:R-:W-:Y:S05]  /*2910*/  BSYNC B1 ;  /* 0x0000000000017941 */ /* 0x000fea0003800000 */
.L_x_30105:
        /* <DEDUP_REMOVED lines=22> */
.L_x_30104:
        /* <DEDUP_REMOVED lines=17> */
.L_x_30111:
        /* <DEDUP_REMOVED lines=24> */
.L_x_30110:
[----:B------:R-:W-:Y:S05]  /*2d10*/  BSYNC B7 ;  /* 0x0000000000077941 */ /* 0x000fea0003800000 */
.L_x_30109:
[----:B------:R-:W-:-:S05]  /*2d20*/  IADD3 R16, P0, R16, 0x4, RZ ;  /* 0x0000000410107810 */ /* 0x000fca0007f1e0ff */
[----:B------:R-:W-:Y:S01]  /*2d30*/  IMAD.X R17, RZ, RZ, R17, P0 ;  /* 0x000000ffff117224 */ /* 0x000fe200000e0611 */
[----:B------:R-:W-:-:S04]  /*2d40*/  ISETP.GE.U32.AND P0, PT, R16, R27, PT ;  /* 0x0000001b1000720c */ /* 0x000fc80003f06070 */
[----:B------:R-:W-:-:S13]  /*2d50*/  ISETP.GE.U32.AND.EX P0, PT, R17, R26, PT, P0 ;  /* 0x0000001a1100720c */ /* 0x000fda0003f06100 */
[----:B------:R-:W-:Y:S05]  /*2d60*/  @!P0 BRA `(.L_x_30111) ;  /* 0xfffffffc00888947 */ /* 0x000fea000383ffff */
.L_x_30097:
[----:B------:R-:W-:Y:S05]  /*2d70*/  BSYNC B6 ;  /* 0x0000000000067941 */ /* 0x000fea0003800000 */
.L_x_30096:
        /* <DEDUP_REMOVED lines=27> */
.L_x_30115:
[----:B------:R-:W-:Y:S05]  /*2f30*/  BSYNC B7 ;  /* 0x0000000000077941 */ /* 0x000fea0003800000 */
.L_x_30114:
        /* <DEDUP_REMOVED lines=23> */
.L_x_30117:
[----:B------:R-:W-:Y:S05]  /*30b0*/  BSYNC B7 ;  /* 0x0000000000077941 */ /* 0x000fea0003800000 */
.L_x_30116:
        /* <DEDUP_REMOVED lines=26> */
.L_x_30119:
[----:B------:R-:W-:Y:S05]  /*3260*/  BSYNC B7 ;  /* 0x0000000000077941 */ /* 0x000fea0003800000 */
.L_x_30118:
        /* <DEDUP_REMOVED lines=14> */
.L_x_30124:
        /* <DEDUP_REMOVED lines=12> */
.L_x_30122:
        /* <DEDUP_REMOVED lines=19> */
.L_x_30123:
[----:B------:R-:W-:Y:S05]  /*3540*/  BSYNC B1 ;  /* 0x0000000000017941 */ /* 0x000fea0003800000 */
.L_x_30121:
        /* <DEDUP_REMOVED lines=22> */
.L_x_30120:
        /* <DEDUP_REMOVED lines=17> */
.L_x_30127:
        /* <DEDUP_REMOVED lines=24> */
.L_x_30126:
[----:B------:R-:W-:Y:S05]  /*3940*/  BSYNC B7 ;  /* 0x0000000000077941 */ /* 0x000fea0003800000 */
.L_x_30125:
[----:B------:R-:W-:-:S05]  /*3950*/  IADD3 R16, P0, R16, 0x4, RZ ;  /* 0x0000000410107810 */ /* 0x000fca0007f1e0ff */
[----:B------:R-:W-:Y:S01]  /*3960*/  IMAD.X R17, RZ, RZ, R17, P0 ;  /* 0x000000ffff117224 */ /* 0x000fe200000e0611 */
[----:B------:R-:W-:-:S04]  /*3970*/  ISETP.GE.U32.AND P0, PT, R16, R19, PT ;  /* 0x000000131000720c */ /* 0x000fc80003f06070 */
[----:B------:R-:W-:-:S13]  /*3980*/  ISETP.GE.U32.AND.EX P0, PT, R17, R18, PT, P0 ;  /* 0x000000121100720c */ /* 0x000fda0003f06100 */
[----:B------:R-:W-:Y:S05]  /*3990*/  @!P0 BRA `(.L_x_30127) ;  /* 0xfffffffc00888947 */ /* 0x000fea000383ffff */
.L_x_30113:
[----:B------:R-:W-:Y:S05]  /*39a0*/  BSYNC B6 ;  /* 0x0000000000067941 */ /* 0x000fea0003800000 */
.L_x_30112:
        /* <DEDUP_REMOVED lines=20> */
.L_x_30129:
[----:B------:R-:W-:Y:S05]  /*3af0*/  BSYNC B0 ;  /* 0x0000000000007941 */ /* 0x000fea0003800000 */
.L_x_30128:
[----:B------:R-:W-:-:S13]  /*3b00*/  ISETP.GE.AND P0, PT, R37, R36, PT ;  /* 0x000000242500720c */ /* 0x000fda0003f06270 */
[----:B------:R-:W-:Y:S05]  /*3b10*/  @P0 EXIT ;  /* 0x000000000000094d */ /* 0x000fea0003800000 */
[----:B01----:R-:W0:Y:S01]  /*3b20*/  LDC.64 R2, c[0x0][0x2c8] ;  /* 0x0000b200ff027b82 */ /* 0x003e220000000a00 */
[----:B------:R-:W-:-:S05]  /*3b30*/  LEA R37, R38, R37, 0x9 ;  /* 0x0000002526257211 */ /* 0x000fca00078e48ff */
[----:B0-----:R-:W-:-:S05]  /*3b40*/  IMAD.WIDE.U32 R2, R37, 0x4, R2 ;  /* 0x0000000425027825 */ /* 0x001fca00078e0002 */
[----:B------:R-:W-:Y:S01]  /*3b50*/  STG.E desc[UR36][R2.64], RZ ;  /* 0x000000ff02007986 */ /* 0x000fe2000c101924 */
[----:B------:R-:W-:Y:S05]  /*3b60*/  EXIT ;  /* 0x000000000000794d */ /* 0x000fea0003800000 */
        .weak           $__internal_72_$__cuda_sm20_div_s64
        .type           $__internal_72_$__cuda_sm20_div_s64,@function
        .size           $__internal_72_$__cuda_sm20_div_s64,(.L_x_32252 - $__internal_72_$__cuda_sm20_div_s64)
$__internal_72_$__cuda_sm20_div_s64:
        /* <DEDUP_REMOVED lines=83> */
[----:B------:R-:W-:Y:S06]  /*40a0*/  RET.REL.NODEC R8 `(_ZN2at6native27unrolled_elementwise_kernelIZZZNS0_67_GLOBAL__N__bb565c37_34_ValidateCompressedIndicesKernel_cu_33a4b88b42_validate_compressed_sparse_indices_kernelILNS2_8CDimNameE0ENS2_18CUDAKernelLauncherENS2_14EmptyVecKernelENS2_8DummyVecELm8EEEvRKNS_6TensorESA_lllENKUlvE1_clEvENKUlvE_clEvEUliiiiiE_St5arrayIPcLm6EELi4E23TrivialOffsetCalculatorILi5EjESH_ILi1EjENS0_6memory15LoadWithoutCastENSK_16StoreWithoutCastEEEviT_T0_T2_T3_T4_T5_) ;  /* 0xffffffbc08d47950 */ /* 0x000fec0003c3ffff */
.L_x_30130:
        /* <DEDUP_REMOVED lines=13> */
.L_x_32252:


//--------------------- .text._ZN2at6native29vectorized_elementwise_kernelILi2EZZZNS0_67_GLOBAL__N__bb565c37_34_ValidateCompressedIndicesKernel_cu_33a4b88b42_validate_compressed_sparse_indices_kernelILNS2_8CDimNameE0ENS2_18CUDAKernelLauncherENS2_14EmptyVecKernelENS2_8DummyVecELm8EEEvRKNS_6TensorESA_lllENKUlvE1_clEvENKUlvE_clEvEUliiiiiE_St5arrayIPcLm6EEEEviT0_T1_ --------------------------
	.section	.text._ZN2at6native29vectorized_elementwise_kernelILi2EZZZNS0_67_GLOBAL__N__bb565c37_34_ValidateCompressedIndicesKernel_cu_33a4b88b42_validate_compressed_sparse_indices_kernelILNS2_8CDimNameE0ENS2_18CUDAKernelLauncherENS2_14EmptyVecKernelENS2_8DummyVecELm8EEEvRKNS_6TensorESA_lllENKUlvE1_clEvENKUlvE_clEvEUliiiiiE_St5arrayIPcLm6EEEEviT0_T1_,"ax",@progbits
	.align	128
        .global         _ZN2at6native29vectorized_elementwise_kernelILi2EZZZNS0_67_GLOBAL__N__bb565c37_34_ValidateCompressedIndicesKernel_cu_33a4b88b42_validate_compressed_sparse_indices_kernelILNS2_8CDimNameE0ENS2_18CUDAKernelLauncherENS2_14EmptyVecKernelENS2_8DummyVecELm8EEEvRKNS_6TensorESA_lllENKUlvE1_clEvENKUlvE_clEvEUliiiiiE_St5arrayIPcLm6EEEEviT0_T1_
        .type           _ZN2at6native29vectorized_elementwise_kernelILi2EZZZNS0_67_GLOBAL__N__bb565c37_34_ValidateCompressedIndicesKernel_cu_33a4b88b42_validate_compressed_sparse_indices_kernelILNS2_8CDimNameE0ENS2_18CUDAKernelLauncherENS2_14EmptyVecKernelENS2_8DummyVecELm8EEEvRKNS_6TensorESA_lllENKUlvE1_clEvENKUlvE_clEvEUliiiiiE_St5arrayIPcLm6EEEEviT0_T1_,@function
        .size           _ZN2at6native29vectorized_elementwise_kernelILi2EZZZNS0_67_GLOBAL__N__bb565c37_34_ValidateCompressedIndicesKernel_cu_33a4b88b42_validate_compressed_sparse_indices_kernelILNS2_8CDimNameE0ENS2_18CUDAKernelLauncherENS2_14EmptyVecKernelENS2_8DummyVecELm8EEEvRKNS_6TensorESA_lllENKUlvE1_clEvENKUlvE_clEvEUliiiiiE_St5arrayIPcLm6EEEEviT0_T1_,(.L_x_32253 - _ZN2at6native29vectorized_elementwise_kernelILi2EZZZNS0_67_GLOBAL__N__bb565c37_34_ValidateCompressedIndicesKernel_cu_33a4b88b42_validate_compressed_sparse_indices_kernelILNS2_8CDimNameE0ENS2_18CUDAKernelLauncherENS2_14EmptyVecKernelENS2_8DummyVecELm8EEEvRKNS_6TensorESA_lllENKUlvE1_clEvENKUlvE_clEvEUliiiiiE_St5arrayIPcLm6EEEEviT0_T1_)
        .other          _ZN2at6native29vectorized_elementwise_kernelILi2EZZZNS0_67_GLOBAL__N__bb565c37_34_ValidateCompressedIndicesKernel_cu_33a4b88b42_validate_compressed_sparse_indices_kernelILNS2_8CDimNameE0ENS2_18CUDAKernelLauncherENS2_14EmptyVecKernelENS2_8DummyVecELm8EEEvRKNS_6TensorESA_lllENKUlvE1_clEvENKUlvE_clEvEUliiiiiE_St5arrayIPcLm6EEEEviT0_T1_,@"STO_CUDA_ENTRY STV_DEFAULT"
_ZN2at6native29vectorized_elementwise_kernelILi2EZZZNS0_67_GLOBAL__N__bb565c37_34_ValidateCompressedIndicesKernel_cu_33a4b88b42_validate_compressed_sparse_indices_kernelILNS2_8CDimNameE0ENS2_18CUDAKernelLauncherENS2_14EmptyVecKernelENS2_8DummyVecELm8EEEvRKNS_6TensorESA_lllENKUlvE1_clEvENKUlvE_clEvEUliiiiiE_St5arrayIPcLm6EEEEviT0_T1_:
.text._ZN2at6native29vectorized_elementwise_kernelILi2EZZZNS0_67_GLOBAL__N__bb565c37_34_ValidateCompressedIndicesKernel_cu_33a4b88b42_validate_compressed_sparse_indices_kernelILNS2_8CDimNameE0ENS2_18CUDAKernelLauncherENS2_14EmptyVecKernelENS2_8DummyVecELm8EEEvRKNS_6TensorESA_lllENKUlvE1_clEvENKUlvE_clEvEUliiiiiE_St5arrayIPcLm6EEEEviT0_T1_:
        /* <DEDUP_REMOVED lines=113> */
.L_x_30133:
[----:B------:R-:W-:Y:S05]  /*0710*/  BSYNC B6 ;  /* 0x0000000000067941 */ /* 0x000fea0003800000 */
.L_x_30132:
        /* <DEDUP_REMOVED lines=24> */
.L_x_30135:
[----:B------:R-:W-:Y:S05]  /*08a0*/  BSYNC B6 ;  /* 0x0000000000067941 */ /* 0x000fea0003800000 */
.L_x_30134:
        /* <DEDUP_REMOVED lines=26> */
.L_x_30137:
[----:B------:R-:W-:Y:S05]  /*0a50*/  BSYNC B6 ;  /* 0x0000000000067941 */ /* 0x000fea0003800000 */
.L_x_30136:
        /* <DEDUP_REMOVED lines=18> */
.L_x_30142:
        /* <DEDUP_REMOVED lines=10> */
[----:B------:R-:W-:Y:S05]  /*0c20*/  CALL.REL.NOINC `($__internal_73_$__cuda_sm20_div_s64) ;  /* 0x000000c800f87944 */ /* 0x000fea0003c00000 */
[----:B------:R-:W-:Y:S02]  /*0c30*/  IMAD.MOV.U32 R6, RZ, RZ, R4 ;  /* 0x000000ffff067224 */ /* 0x000fe400078e0004 */
[----:B------:R-:W-:Y:S01]  /*0c40*/  IMAD.MOV.U32 R7, RZ, RZ, R3 ;  /* 0x000000ffff077224 */ /* 0x000fe200078e0003 */
[----:B------:R-:W-:Y:S06]  /*0c50*/  BRA `(.L_x_30141) ;  /* 0x0000000000507947 */ /* 0x000fec0003800000 */
.L_x_30140:
        /* <DEDUP_REMOVED lines=20> */
.L_x_30141:
[----:B------:R-:W-:Y:S05]  /*0da0*/  BSYNC B1 ;  /* 0x0000000000017941 */ /* 0x000fea0003800000 */
.L_x_30139:
        /* <DEDUP_REMOVED lines=22> */
.L_x_30138:
        /* <DEDUP_REMOVED lines=18> */
.L_x_30147:
        /* <DEDUP_REMOVED lines=24> */
.L_x_30146:
[----:B------:R-:W-:Y:S05]  /*11b0*/  BSYNC B7 ;  /* 0x0000000000077941 */ /* 0x000fea0003800000 */
.L_x_30145:
[----:B------:R-:W-:-:S05]  /*11c0*/  IADD3 R16, P0, R16, 0x4, RZ ;  /* 0x0000000410107810 */ /* 0x000fca0007f1e0ff */
[----:B------:R-:W-:Y:S01]  /*11d0*/  IMAD.X R17, RZ, RZ, R17, P0 ;  /* 0x000000ffff117224 */ /* 0x000fe200000e0611 */
[----:B------:R-:W-:-:S04]  /*11e0*/  ISETP.GE.U32.AND P0, PT, R16, R18, PT ;  /* 0x000000121000720c */ /* 0x000fc80003f06070 */
[----:B------:R-:W-:-:S13]  /*11f0*/  ISETP.GE.U32.AND.EX P0, PT, R17, R22, PT, P0 ;  /* 0x000000161100720c */ /* 0x000fda0003f06100 */
[----:B------:R-:W-:Y:S05]  /*1200*/  @!P0 BRA `(.L_x_30147) ;  /* 0xfffffffc00888947 */ /* 0x000fea000383ffff */
.L_x_30144:
[----:B------:R-:W-:Y:S05]  /*1210*/  BSYNC B6 ;  /* 0x0000000000067941 */ /* 0x000fea0003800000 */
.L_x_30143:
        /* <DEDUP_REMOVED lines=21> */
.L_x_30149:
[----:B------:R-:W-:Y:S05]  /*1370*/  BSYNC B6 ;  /* 0x0000000000067941 */ /* 0x000fea0003800000 */
.L_x_30148:
        /* <DEDUP_REMOVED lines=21> */
.L_x_30151:
[----:B------:R-:W-:Y:S05]  /*14d0*/  BSYNC B6 ;  /* 0x0000000000067941 */ /* 0x000fea0003800000 */
.L_x_30150:
        /* <DEDUP_REMOVED lines=26> */
.L_x_30153:
[----:B------:R-:W-:Y:S05]  /*1680*/  BSYNC B6 ;  /* 0x0000000000067941 */ /* 0x000fea0003800000 */
.L_x_30152:
        /* <DEDUP_REMOVED lines=12> */
.L_x_30158:
        /* <DEDUP_REMOVED lines=14> */
.L_x_30156:
        /* <DEDUP_REMOVED lines=20> */
.L_x_30157:
[----:B------:R-:W-:Y:S05]  /*1970*/  BSYNC B1 ;  /* 0x0000000000017941 */ /* 0x000fea0003800000 */
.L_x_30155:
        /* <DEDUP_REMOVED lines=22> */
.L_x_30154:
        /* <DEDUP_REMOVED lines=18> */
.L_x_30163:
        /* <DEDUP_REMOVED lines=24> */
.L_x_30162:
[----:B------:R-:W-:Y:S05]  /*1d80*/  BSYNC B7 ;  /* 0x0000000000077941 */ /* 0x000fea0003800000 */
.L_x_30161:
[----:B------:R-:W-:-:S05]  /*1d90*/  IADD3 R16, P0, R16, 0x4, RZ ;  /* 0x0000000410107810 */ /* 0x000fca0007f1e0ff */
[----:B------:R-:W-:Y:S01]  /*1da0*/  IMAD.X R17, RZ, RZ, R17, P0 ;  /* 0x000000ffff117224 */ /* 0x000fe200000e0611 */
[----:B------:R-:W-:-:S04]  /*1db0*/  ISETP.GE.U32.AND P0, PT, R16, R18, PT ;  /* 0x000000121000720c */ /* 0x000fc80003f06070 */
[----:B------:R-:W-:-:S13]  /*1dc0*/  ISETP.GE.U32.AND.EX P0, PT, R17, R22, PT, P0 ;  /* 0x000000161100720c */ /* 0x000fda0003f06100 */
[----:B------:R-:W-:Y:S05]  /*1dd0*/  @!P0 BRA `(.L_x_30163) ;  /* 0xfffffffc00888947 */ /* 0x000fea000383ffff */
.L_x_30160:
[----:B------:R-:W-:Y:S05]  /*1de0*/  BSYNC B6 ;  /* 0x0000000000067941 */ /* 0x000fea0003800000 */
.L_x_30159:
        /* <DEDUP_REMOVED lines=21> */
.L_x_30165:
[----:B------:R-:W-:Y:S05]  /*1f40*/  BSYNC B6 ;  /* 0x0000000000067941 */ /* 0x000fea0003800000 */
.L_x_30164:
        /* <DEDUP_REMOVED lines=21> */
.L_x_30167:
[----:B------:R-:W-:Y:S05]  /*20a0*/  BSYNC B6 ;  /* 0x0000000000067941 */ /* 0x000fea0003800000 */
.L_x_30166:
        /* <DEDUP_REMOVED lines=26> */
.L_x_30169:
[----:B------:R-:W-:Y:S05]  /*2250*/  BSYNC B6 ;  /* 0x0000000000067941 */ /* 0x000fea0003800000 */
.L_x_30168:
        /* <DEDUP_REMOVED lines=11> */
.L_x_30174:
        /* <DEDUP_REMOVED lines=14> */
.L_x_30172:
        /* <DEDUP_REMOVED lines=19> */
.L_x_30173:
[----:B------:R-:W-:Y:S05]  /*2520*/  BSYNC B1 ;  /* 0x0000000000017941 */ /* 0x000fea0003800000 */
.L_x_30171:
        /* <DEDUP_REMOVED lines=18> */
.L_x_30170:
        /* <DEDUP_REMOVED lines=18> */
.L_x_30179:
        /* <DEDUP_REMOVED lines=24> */
.L_x_30178:
[----:B------:R-:W-:Y:S05]  /*28f0*/  BSYNC B7 ;  /* 0x0000000000077941 */ /* 0x000fea0003800000 */
.L_x_30177:
[----:B------:R-:W-:-:S05]  /*2900*/  IADD3 R16, P0, R16, 0x4, RZ ;  /* 0x0000000410107810 */ /* 0x000fca0007f1e0ff */
[----:B------:R-:W-:Y:S01]  /*2910*/  IMAD.X R17, RZ, RZ, R17, P0 ;  /* 0x000000ffff117224 */ /* 0x000fe200000e0611 */
[----:B------:R-:W-:-:S04]  /*2920*/  ISETP.GE.U32.AND P0, PT, R16, R19, PT ;  /* 0x000000131000720c */ /* 0x000fc80003f06070 */
[----:B------:R-:W-:-:S13]  /*2930*/  ISETP.GE.U32.AND.EX P0, PT, R17, R18, PT, P0 ;  /* 0x000000121100720c */ /* 0x000fda0003f06100 */
[----:B------:R-:W-:Y:S05]  /*2940*/  @!P0 BRA `(.L_x_30179) ;  /* 0xfffffffc00888947 */ /* 0x000fea000383ffff */
.L_x_30176:
[----:B------:R-:W-:Y:S05]  /*2950*/  BSYNC B6 ;  /* 0x0000000000067941 */ /* 0x000fea0003800000 */
.L_x_30175:
        /* <DEDUP_REMOVED lines=21> */
.L_x_30181:
[----:B------:R-:W-:Y:S05]  /*2ab0*/  BSYNC B6 ;  /* 0x0000000000067941 */ /* 0x000fea0003800000 */
.L_x_30180:
        /* <DEDUP_REMOVED lines=21> */
.L_x_30183:
[----:B------:R-:W-:Y:S05]  /*2c10*/  BSYNC B6 ;  /* 0x0000000000067941 */ /* 0x000fea0003800000 */
.L_x_30182:
        /* <DEDUP_REMOVED lines=26> */
.L_x_30185:
[----:B------:R-:W-:Y:S05]  /*2dc0*/  BSYNC B6 ;  /* 0x0000000000067941 */ /* 0x000fea0003800000 */
.L_x_30184:
        /* <DEDUP_REMOVED lines=11> */
.L_x_30190:
        /* <DEDUP_REMOVED lines=14> */
.L_x_30188:
        /* <DEDUP_REMOVED lines=19> */
.L_x_30189:
[----:B------:R-:W-:Y:S05]  /*3090*/  BSYNC B1 ;  /* 0x0000000000017941 */ /* 0x000fea0003800000 */
.L_x_30187:
        /* <DEDUP_REMOVED lines=18> */
.L_x_30186:
        /* <DEDUP_REMOVED lines=18> */
.L_x_30195:
        /* <DEDUP_REMOVED lines=24> */
.L_x_30194:
[----:B------:R-:W-:Y:S05]  /*3460*/  BSYNC B7 ;  /* 0x0000000000077941 */ /* 0x000fea0003800000 */
.L_x_30193:
[----:B------:R-:W-:-:S05]  /*3470*/  IADD3 R16, P0, R16, 0x4, RZ ;  /* 0x0000000410107810 */ /* 0x000fca0007f1e0ff */
[----:B------:R-:W-:Y:S01]  /*3480*/  IMAD.X R17, RZ, RZ, R17, P0 ;  /* 0x000000ffff117224 */ /* 0x000fe200000e0611 */
[----:B------:R-:W-:-:S04]  /*3490*/  ISETP.GE.U32.AND P0, PT, R16, R19, PT ;  /* 0x000000131000720c */ /* 0x000fc80003f06070 */
[----:B------:R-:W-:-:S13]  /*34a0*/  ISETP.GE.U32.AND.EX P0, PT, R17, R18, PT, P0 ;  /* 0x000000121100720c */ /* 0x000fda0003f06100 */
[----:B------:R-:W-:Y:S05]  /*34b0*/  @!P0 BRA `(.L_x_30195) ;  /* 0xfffffffc00888947 */ /* 0x000fea000383ffff */
.L_x_30192:
[----:B------:R-:W-:Y:S05]  /*34c0*/  BSYNC B6 ;  /* 0x0000000000067941 */ /* 0x000fea0003800000 */
.L_x_30191:
        /* <DEDUP_REMOVED lines=21> */
.L_x_30197:
[----:B------:R-:W-:Y:S05]  /*3620*/  BSYNC B6 ;  /* 0x0000000000067941 */ /* 0x000fea0003800000 */
.L_x_30196:
        /* <DEDUP_REMOVED lines=21> */
.L_x_30199:
[----:B------:R-:W-:Y:S05]  /*3780*/  BSYNC B6 ;  /* 0x0000000000067941 */ /* 0x000fea0003800000 */
.L_x_30198:
        /* <DEDUP_REMOVED lines=26> */
.L_x_30201:
[----:B------:R-:W-:Y:S05]  /*3930*/  BSYNC B6 ;  /* 0x0000000000067941 */ /* 0x000fea0003800000 */
.L_x_30200:
        /* <DEDUP_REMOVED lines=11> */
.L_x_30206:
        /* <DEDUP_REMOVED lines=10> */
[----:B------:R-:W-:Y:S05]  /*3a90*/  CALL.REL.NOINC `($__internal_73_$__cuda_sm20_div_s64) ;  /* 0x0000009c005c7944 */ /* 0x000fea0003c00000 */
[----:B------:R-:W-:Y:S01]  /*3aa0*/  MOV R6, R4 ;  /* 0x0000000400067202 */ /* 0x000fe20000000f00 */
[----:B------:R-:W-:Y:S01]  /*3ab0*/  IMAD.MOV.U32 R7, RZ, RZ, R3 ;  /* 0x000000ffff077224 */ /* 0x000fe200078e0003 */
[----:B------:R-:W-:Y:S06]  /*3ac0*/  BRA `(.L_x_30205) ;  /* 0x00000000004c7947 */ /* 0x000fec0003800000 */
.L_x_30204:
        /* <DEDUP_REMOVED lines=19> */
.L_x_30205:
[----:B------:R-:W-:Y:S05]  /*3c00*/  BSYNC B1 ;  /* 0x0000000000017941 */ /* 0x000fea0003800000 */
.L_x_30203:
        /* <DEDUP_REMOVED lines=18> */
.L_x_30202:
        /* <DEDUP_REMOVED lines=18> */
.L_x_30211:
        /* <DEDUP_REMOVED lines=24> */
.L_x_30210:
[----:B------:R-:W-:Y:S05]  /*3fd0*/  BSYNC B7 ;  /* 0x0000000000077941 */ /* 0x000fea0003800000 */
.L_x_30209:
[----:B------:R-:W-:-:S04]  /*3fe0*/  IADD3 R16, P0, R16, 0x4, RZ ;  /* 0x0000000410107810 */ /* 0x000fc80007f1e0ff */
[----:B------:R-:W-:Y:S02]  /*3ff0*/  IADD3.X R17, RZ, R17, RZ, P0, !PT ;  /* 0x00000011ff117210 */ /* 0x000fe400007fe4ff */
[----:B------:R-:W-:-:S04]  /*4000*/  ISETP.GE.U32.AND P0, PT, R16, R19, PT ;  /* 0x000000131000720c */ /* 0x000fc80003f06070 */
[----:B------:R-:W-:-:S13]  /*4010*/  ISETP.GE.U32.AND.EX P0, PT, R17, R18, PT, P0 ;  /* 0x000000121100720c */ /* 0x000fda0003f06100 */
[----:B------:R-:W-:Y:S05]  /*4020*/  @!P0 BRA `(.L_x_30211) ;  /* 0xfffffffc00888947 */ /* 0x000fea000383ffff */
.L_x_30208:
[----:B------:R-:W-:Y:S05]  /*4030*/  BSYNC B6 ;  /* 0x0000000000067941 */ /* 0x000fea0003800000 */
.L_x_30207:
        /* <DEDUP_REMOVED lines=21> */
.L_x_30213:
[----:B------:R-:W-:Y:S05]  /*4190*/  BSYNC B6 ;  /* 0x0000000000067941 */ /* 0x000fea0003800000 */
.L_x_30212:
        /* <DEDUP_REMOVED lines=21> */
.L_x_30215:
[----:B------:R-:W-:Y:S05]  /*42f0*/  BSYNC B6 ;  /* 0x0000000000067941 */ /* 0x000fea0003800000 */
.L_x_30214:
        /* <DEDUP_REMOVED lines=26> */
.L_x_30217:
[----:B------:R-:W-:Y:S05]  /*44a0*/  BSYNC B6 ;  /* 0x0000000000067941 */ /* 0x000fea0003800000 */
.L_x_30216:
        /* <DEDUP_REMOVED lines=11> */
.L_x_30222:
        /* <DEDUP_REMOVED lines=10> */
[----:B------:R-:W-:Y:S05]  /*4600*/  CALL.REL.NOINC `($__internal_73_$__cuda_sm20_div_s64) ;  /* 0x0000009000807944 */ /* 0x000fea0003c00000 */
[----:B------:R-:W-:Y:S01]  /*4610*/  IMAD.MOV.U32 R6, RZ, RZ, R4 ;  /* 0x000000ffff067224 */ /* 0x000fe200078e0004 */
[----:B------:R-:W-:Y:S01]  /*4620*/  MOV R7, R3 ;  /* 0x0000000300077202 */ /* 0x000fe20000000f00 */
[----:B------:R-:W-:Y:S06]  /*4630*/  BRA `(.L_x_30221) ;  /* 0x00000000004c7947 */ /* 0x000fec0003800000 */
.L_x_30220:
        /* <DEDUP_REMOVED lines=19> */
.L_x_30221:
[----:B------:R-:W-:Y:S05]  /*4770*/  BSYNC B1 ;  /* 0x0000000000017941 */ /* 0x000fea0003800000 */
.L_x_30219:
        /* <DEDUP_REMOVED lines=18> */
.L_x_30218:
        /* <DEDUP_REMOVED lines=18> */
.L_x_30227:
        /* <DEDUP_REMOVED lines=24> */
.L_x_30226:
[----:B------:R-:W-:Y:S05]  /*4b40*/  BSYNC B7 ;  /* 0x0000000000077941 */ /* 0x000fea0003800000 */
.L_x_30225:
[----:B------:R-:W-:-:S05]  /*4b50*/  IADD3 R16, P0, R16, 0x4, RZ ;  /* 0x0000000410107810 */ /* 0x000fca0007f1e0ff */
[----:B------:R-:W-:Y:S01]  /*4b60*/  IMAD.X R17, RZ, RZ, R17, P0 ;  /* 0x000000ffff117224 */ /* 0x000fe200000e0611 */
[----:B------:R-:W-:-:S04]  /*4b70*/  ISETP.GE.U32.AND P0, PT, R16, R19, PT ;  /* 0x000000131000720c */ /* 0x000fc80003f06070 */
[----:B------:R-:W-:-:S13]  /*4b80*/  ISETP.GE.U32.AND.EX P0, PT, R17, R18, PT, P0 ;  /* 0x000000121100720c */ /* 0x000fda0003f06100 */
[----:B------:R-:W-:Y:S05]  /*4b90*/  @!P0 BRA `(.L_x_30227) ;  /* 0xfffffffc00888947 */ /* 0x000fea000383ffff */
.L_x_30224:
[----:B------:R-:W-:Y:S05]  /*4ba0*/  BSYNC B6 ;  /* 0x0000000000067941 */ /* 0x000fea0003800000 */
.L_x_30223:
        /* <DEDUP_REMOVED lines=21> */
.L_x_30229:
[----:B------:R-:W-:Y:S05]  /*4d00*/  BSYNC B6 ;  /* 0x0000000000067941 */ /* 0x000fea0003800000 */
.L_x_30228:
        /* <DEDUP_REMOVED lines=21> */
.L_x_30231:
[----:B------:R-:W-:Y:S05]  /*4e60*/  BSYNC B6 ;  /* 0x0000000000067941 */ /* 0x000fea0003800000 */
.L_x_30230:
        /* <DEDUP_REMOVED lines=26> */
.L_x_30233:
[----:B------:R-:W-:Y:S05]  /*5010*/  BSYNC B6 ;  /* 0x0000000000067941 */ /* 0x000fea0003800000 */
.L_x_30232:
        /* <DEDUP_REMOVED lines=11> */
.L_x_30238:
        /* <DEDUP_REMOVED lines=14> */
.L_x_30236:
        /* <DEDUP_REMOVED lines=19> */
.L_x_30237:
[----:B------:R-:W-:Y:S05]  /*52e0*/  BSYNC B1 ;  /* 0x0000000000017941 */ /* 0x000fea0003800000 */
.L_x_30235:
        /* <DEDUP_REMOVED lines=18> */
.L_x_30234:
        /* <DEDUP_REMOVED lines=18> */
.L_x_30243:
        /* <DEDUP_REMOVED lines=24> */
.L_x_30242:
[----:B------:R-:W-:Y:S05]  /*56b0*/  BSYNC B7 ;  /* 0x0000000000077941 */ /* 0x000fea0003800000 */
.L_x_30241:
[----:B------:R-:W-:-:S05]  /*56c0*/  IADD3 R16, P0, R16, 0x4, RZ ;  /* 0x0000000410107810 */ /* 0x000fca0007f1e0ff */
[----:B------:R-:W-:Y:S01]  /*56d0*/  IMAD.X R17, RZ, RZ, R17, P0 ;  /* 0x000000ffff117224 */ /* 0x000fe200000e0611 */
[----:B------:R-:W-:-:S04]  /*56e0*/  ISETP.GE.U32.AND P0, PT, R16, R19, PT ;  /* 0x000000131000720c */ /* 0x000fc80003f06070 */
[----:B------:R-:W-:-:S13]  /*56f0*/  ISETP.GE.U32.AND.EX P0, PT, R17, R18, PT, P0 ;  /* 0x000000121100720c */ /* 0x000fda0003f06100 */
[----:B------:R-:W-:Y:S05]  /*5700*/  @!P0 BRA `(.L_x_30243) ;  /* 0xfffffffc00888947 */ /* 0x000fea000383ffff */
.L_x_30240:
[----:B------:R-:W-:Y:S05]  /*5710*/  BSYNC B6 ;  /* 0x0000000000067941 */ /* 0x000fea0003800000 */
.L_x_30239:
        /* <DEDUP_REMOVED lines=21> */
.L_x_30245:
[----:B------:R-:W-:Y:S05]  /*5870*/  BSYNC B6 ;  /* 0x0000000000067941 */ /* 0x000fea0003800000 */
.L_x_30244:
        /* <DEDUP_REMOVED lines=21> */
.L_x_30247:
[----:B------:R-:W-:Y:S05]  /*59d0*/  BSYNC B6 ;  /* 0x0000000000067941 */ /* 0x000fea0003800000 */
.L_x_30246:
        /* <DEDUP_REMOVED lines=26> */
.L_x_30249:
[----:B------:R-:W-:Y:S05]  /*5b80*/  BSYNC B6 ;  /* 0x0000000000067941 */ /* 0x000fea0003800000 */
.L_x_30248:
        /* <DEDUP_REMOVED lines=11> */
.L_x_30254:
        /* <DEDUP_REMOVED lines=14> */
.L_x_30252:
        /* <DEDUP_REMOVED lines=20> */
.L_x_30253:
[----:B------:R-:W-:Y:S05]  /*5e60*/  BSYNC B1 ;  /* 0x0000000000017941 */ /* 0x000fea0003800000 */
.L_x_30251:
        /* <DEDUP_REMOVED lines=21> */
.L_x_30250:
        /* <DEDUP_REMOVED lines=18> */
.L_x_30259:
        /* <DEDUP_REMOVED lines=24> */
.L_x_30258:
[----:B------:R-:W-:Y:S05]  /*6260*/  BSYNC B7 ;  /* 0x0000000000077941 */ /* 0x000fea0003800000 */
.L_x_30257:
[----:B------:R-:W-:-:S05]  /*6270*/  IADD3 R16, P0, R16, 0x4, RZ ;  /* 0x0000000410107810 */ /* 0x000fca0007f1e0ff */
[----:B------:R-:W-:Y:S01]  /*6280*/  IMAD.X R17, RZ, RZ, R17, P0 ;  /* 0x000000ffff117224 */ /* 0x000fe200000e0611 */
[----:B------:R-:W-:-:S04]  /*6290*/  ISETP.GE.U32.AND P0, PT, R16, R19, PT ;  /* 0x000000131000720c */ /* 0x000fc80003f06070 */
[----:B------:R-:W-:-:S13]  /*62a0*/  ISETP.GE.U32.AND.EX P0, PT, R17, R18, PT, P0 ;  /* 0x000000121100720c */ /* 0x000fda0003f06100 */
[----:B------:R-:W-:Y:S05]  /*62b0*/  @!P0 BRA `(.L_x_30259) ;  /* 0xfffffffc00888947 */ /* 0x000fea000383ffff */
.L_x_30256:
[----:B------:R-:W-:Y:S05]  /*62c0*/  BSYNC B6 ;  /* 0x0000000000067941 */ /* 0x000fea0003800000 */
.L_x_30255:
        /* <DEDUP_REMOVED lines=11> */
.L_x_30131:
        /* <DEDUP_REMOVED lines=237> */
.L_x_30263:
[----:B------:R-:W-:Y:S05]  /*7250*/  BSYNC B7 ;  /* 0x0000000000077941 */ /* 0x000fea0003800000 */
.L_x_30262:
        /* <DEDUP_REMOVED lines=23> */
.L_x_30265:
[----:B------:R-:W-:Y:S05]  /*73d0*/  BSYNC B7 ;  /* 0x0000000000077941 */ /* 0x000fea0003800000 */
.L_x_30264:
        /* <DEDUP_REMOVED lines=26> */
.L_x_30267:
[----:B------:R-:W-:Y:S05]  /*7580*/  BSYNC B7 ;  /* 0x0000000000077941 */ /* 0x000fea0003800000 */
.L_x_30266:
        /* <DEDUP_REMOVED lines=15> */
.L_x_30272:
        /* <DEDUP_REMOVED lines=14> */
.L_x_30270:
        /* <DEDUP_REMOVED lines=19> */
.L_x_30271:
[----:B------:R-:W-:Y:S05]  /*7890*/  BSYNC B1 ;  /* 0x0000000000017941 */ /* 0x000fea0003800000 */
.L_x_30269:
        /* <DEDUP_REMOVED lines=22> */
.L_x_30268:
        /* <DEDUP_REMOVED lines=17> */
.L_x_30275:
        /* <DEDUP_REMOVED lines=24> */
.L_x_30274:
[----:B------:R-:W-:Y:S05]  /*7c90*/  BSYNC B7 ;  /* 0x0000000000077941 */ /* 0x000fea0003800000 */
.L_x_30273:
[----:B------:R-:W-:-:S04]  /*7ca0*/  IADD3 R16, P0, R16, 0x4, RZ ;  /* 0x0000000410107810 */ /* 0x000fc80007f1e0ff */
[----:B------:R-:W-:Y:S02]  /*7cb0*/  IADD3.X R17, RZ, R17, RZ, P0, !PT ;  /* 0x00000011ff117210 */ /* 0x000fe400007fe4ff */
[----:B------:R-:W-:-:S04]  /*7cc0*/  ISETP.GE.U32.AND P0, PT, R16, R22, PT ;  /* 0x000000161000720c */ /* 0x000fc80003f06070 */
[----:B------:R-:W-:-:S13]  /*7cd0*/  ISETP.GE.U32.AND.EX P0, PT, R17, R18, PT, P0 ;  /* 0x000000121100720c */ /* 0x000fda0003f06100 */
[----:B------:R-:W-:Y:S05]  /*7ce0*/  @!P0 BRA `(.L_x_30275) ;  /* 0xfffffffc00888947 */ /* 0x000fea000383ffff */
.L_x_30261:
[----:B------:R-:W-:Y:S05]  /*7cf0*/  BSYNC B6 ;  /* 0x0000000000067941 */ /* 0x000fea0003800000 */
.L_x_30260:
        /* <DEDUP_REMOVED lines=28> */
.L_x_30279:
[----:B------:R-:W-:Y:S05]  /*7ec0*/  BSYNC B7 ;  /* 0x0000000000077941 */ /* 0x000fea0003800000 */
.L_x_30278:
        /* <DEDUP_REMOVED lines=23> */
.L_x_30281:
[----:B------:R-:W-:Y:S05]  /*8040*/  BSYNC B7 ;  /* 0x0000000000077941 */ /* 0x000fea0003800000 */
.L_x_30280:
        /* <DEDUP_REMOVED lines=26> */
.L_x_30283:
[----:B------:R-:W-:Y:S05]  /*81f0*/  BSYNC B7 ;  /* 0x0000000000077941 */ /* 0x000fea0003800000 */
.L_x_30282:
        /* <DEDUP_REMOVED lines=15> */
.L_x_30288:
        /* <DEDUP_REMOVED lines=14> */
.L_x_30286:
        /* <DEDUP_REMOVED lines=19> */
.L_x_30287:
[----:B------:R-:W-:Y:S05]  /*8500*/  BSYNC B1 ;  /* 0x0000000000017941 */ /* 0x000fea0003800000 */
.L_x_30285:
        /* <DEDUP_REMOVED lines=22> */
.L_x_30284:
        /* <DEDUP_REMOVED lines=17> */
.L_x_30291:
        /* <DEDUP_REMOVED lines=24> */
.L_x_30290:
[----:B------:R-:W-:Y:S05]  /*8900*/  BSYNC B7 ;  /* 0x0000000000077941 */ /* 0x000fea0003800000 */
.L_x_30289:
[----:B------:R-:W-:-:S05]  /*8910*/  IADD3 R16, P0, R16, 0x4, RZ ;  /* 0x0000000410107810 */ /* 0x000fca0007f1e0ff */
[----:B------:R-:W-:Y:S01]  /*8920*/  IMAD.X R17, RZ, RZ, R17, P0 ;  /* 0x000000ffff117224 */ /* 0x000fe200000e0611 */
[----:B------:R-:W-:-:S04]  /*8930*/  ISETP.GE.U32.AND P0, PT, R16, R18, PT ;  /* 0x000000121000720c */ /* 0x000fc80003f06070 */
[----:B------:R-:W-:-:S13]  /*8940*/  ISETP.GE.U32.AND.EX P0, PT, R17, R22, PT, P0 ;  /* 0x000000161100720c */ /* 0x000fda0003f06100 */
[----:B------:R-:W-:Y:S05]  /*8950*/  @!P0 BRA `(.L_x_30291) ;  /* 0xfffffffc00888947 */ /* 0x000fea000383ffff */
.L_x_30277:
[----:B------:R-:W-:Y:S05]  /*8960*/  BSYNC B6 ;  /* 0x0000000000067941 */ /* 0x000fea0003800000 */
.L_x_30276:
        /* <DEDUP_REMOVED lines=28> */
.L_x_30295:
[----:B------:R-:W-:Y:S05]  /*8b30*/  BSYNC B7 ;  /* 0x0000000000077941 */ /* 0x000fea0003800000 */
.L_x_30294:
        /* <DEDUP_REMOVED lines=23> */
.L_x_30297:
[----:B------:R-:W-:Y:S05]  /*8cb0*/  BSYNC B7 ;  /* 0x0000000000077941 */ /* 0x000fea0003800000 */
.L_x_30296:
        /* <DEDUP_REMOVED lines=26> */
.L_x_30299:
[----:B------:R-:W-:Y:S05]  /*8e60*/  BSYNC B7 ;  /* 0x0000000000077941 */ /* 0x000fea0003800000 */
.L_x_30298:
        /* <DEDUP_REMOVED lines=15> */
.L_x_30304:
        /* <DEDUP_REMOVED lines=14> */
.L_x_30302:
        /* <DEDUP_REMOVED lines=19> */
.L_x_30303:
[----:B------:R-:W-:Y:S05]  /*9170*/  BSYNC B1 ;  /* 0x0000000000017941 */ /* 0x000fea0003800000 */
.L_x_30301:
        /* <DEDUP_REMOVED lines=22> */
.L_x_30300:
        /* <DEDUP_REMOVED lines=17> */
.L_x_30307:
        /* <DEDUP_REMOVED lines=24> */
.L_x_30306:
[----:B------:R-:W-:Y:S05]  /*9570*/  BSYNC B7 ;  /* 0x0000000000077941 */ /* 0x000fea0003800000 */
.L_x_30305:
[----:B------:R-:W-:-:S04]  /*9580*/  IADD3 R16, P0, R16, 0x4, RZ ;  /* 0x0000000410107810 */ /* 0x000fc80007f1e0ff */
[----:B------:R-:W-:Y:S02]  /*9590*/  IADD3.X R17, RZ, R17, RZ, P0, !PT ;  /* 0x00000011ff117210 */ /* 0x000fe400007fe4ff */
[----:B------:R-:W-:-:S04]  /*95a0*/  ISETP.GE.U32.AND P0, PT, R16, R19, PT ;  /* 0x000000131000720c */ /* 0x000fc80003f06070 */
[----:B------:R-:W-:-:S13]  /*95b0*/  ISETP.GE.U32.AND.EX P0, PT, R17, R18, PT, P0 ;  /* 0x000000121100720c */ /* 0x000fda0003f06100 */
[----:B------:R-:W-:Y:S05]  /*95c0*/  @!P0 BRA `(.L_x_30307) ;  /* 0xfffffffc00888947 */ /* 0x000fea000383ffff */
.L_x_30293:
[----:B------:R-:W-:Y:S05]  /*95d0*/  BSYNC B6 ;  /* 0x0000000000067941 */ /* 0x000fea0003800000 */
.L_x_30292:
        /* <DEDUP_REMOVED lines=28> */
.L_x_30311:
[----:B------:R-:W-:Y:S05]  /*97a0*/  BSYNC B7 ;  /* 0x0000000000077941 */ /* 0x000fea0003800000 */
.L_x_30310:
        /* <DEDUP_REMOVED lines=23> */
.L_x_30313:
[----:B------:R-:W-:Y:S05]  /*9920*/  BSYNC B7 ;  /* 0x0000000000077941 */ /* 0x000fea0003800000 */
.L_x_30312:
        /* <DEDUP_REMOVED lines=26> */
.L_x_30315:
[----:B------:R-:W-:Y:S05]  /*9ad0*/  BSYNC B7 ;  /* 0x0000000000077941 */ /* 0x000fea0003800000 */
.L_x_30314:
        /* <DEDUP_REMOVED lines=16> */
.L_x_30320:
        /* <DEDUP_REMOVED lines=14> */
.L_x_30318:
        /* <DEDUP_REMOVED lines=20> */
.L_x_30319:
[----:B------:R-:W-:Y:S05]  /*9e00*/  BSYNC B1 ;  /* 0x0000000000017941 */ /* 0x000fea0003800000 */
.L_x_30317:
        /* <DEDUP_REMOVED lines=21> */
.L_x_30316:
        /* <DEDUP_REMOVED lines=17> */
.L_x_30323:
        /* <DEDUP_REMOVED lines=24> */
.L_x_30322:
[----:B------:R-:W-:Y:S05]  /*a1f0*/  BSYNC B7 ;  /* 0x0000000000077941 */ /* 0x000fea0003800000 */
.L_x_30321:
[----:B------:R-:W-:-:S05]  /*a200*/  IADD3 R16, P0, R16, 0x4, RZ ;  /* 0x0000000410107810 */ /* 0x000fca0007f1e0ff */
[----:B------:R-:W-:Y:S01]  /*a210*/  IMAD.X R17, RZ, RZ, R17, P0 ;  /* 0x000000ffff117224 */ /* 0x000fe200000e0611 */
[----:B------:R-:W-:-:S04]  /*a220*/  ISETP.GE.U32.AND P0, PT, R16, R19, PT ;  /* 0x000000131000720c */ /* 0x000fc80003f06070 */
[----:B------:R-:W-:-:S13]  /*a230*/  ISETP.GE.U32.AND.EX P0, PT, R17, R18, PT, P0 ;  /* 0x000000121100720c */ /* 0x000fda0003f06100 */
[----:B------:R-:W-:Y:S05]  /*a240*/  @!P0 BRA `(.L_x_30323) ;  /* 0xfffffffc00888947 */ /* 0x000fea000383ffff */
.L_x_30309:
[----:B------:R-:W-:Y:S05]  /*a250*/  BSYNC B6 ;  /* 0x0000000000067941 */ /* 0x000fea0003800000 */
.L_x_30308:
        /* <DEDUP_REMOVED lines=28> */
.L_x_30327:
[----:B------:R-:W-:Y:S05]  /*a420*/  BSYNC B7 ;  /* 0x0000000000077941 */ /* 0x000fea0003800000 */
.L_x_30326:
        /* <DEDUP_REMOVED lines=23> */
.L_x_30329:
[----:B------:R-:W-:Y:S05]  /*a5a0*/  BSYNC B7 ;  /* 0x0000000000077941 */ /* 0x000fea0003800000 */
.L_x_30328:
        /* <DEDUP_REMOVED lines=26> */
.L_x_30331:
[----:B------:R-:W-:Y:S05]  /*a750*/  BSYNC B7 ;  /* 0x0000000000077941 */ /* 0x000fea0003800000 */
.L_x_30330:
        /* <DEDUP_REMOVED lines=16> */
.L_x_30336:
        /* <DEDUP_REMOVED lines=14> */
.L_x_30334:
        /* <DEDUP_REMOVED lines=20> */
.L_x_30335:
[----:B------:R-:W-:Y:S05]  /*aa80*/  BSYNC B1 ;  /* 0x0000000000017941 */ /* 0x000fea0003800000 */
.L_x_30333:
        /* <DEDUP_REMOVED lines=21> */
.L_x_30332:
        /* <DEDUP_REMOVED lines=17> */
.L_x_30339:
        /* <DEDUP_REMOVED lines=24> */
.L_x_30338:
[----:B------:R-:W-:Y:S05]  /*ae70*/  BSYNC B7 ;  /* 0x0000000000077941 */ /* 0x000fea0003800000 */
.L_x_30337:
[----:B------:R-:W-:-:S05]  /*ae80*/  IADD3 R16, P0, R16, 0x4, RZ ;  /* 0x0000000410107810 */ /* 0x000fca0007f1e0ff */
[----:B------:R-:W-:Y:S01]  /*ae90*/  IMAD.X R17, RZ, RZ, R17, P0 ;  /* 0x000000ffff117224 */ /* 0x000fe200000e0611 */
[----:B------:R-:W-:-:S04]  /*aea0*/  ISETP.GE.U32.AND P0, PT, R16, R19, PT ;  /* 0x000000131000720c */ /* 0x000fc80003f06070 */
[----:B------:R-:W-:-:S13]  /*aeb0*/  ISETP.GE.U32.AND.EX P0, PT, R17, R18, PT, P0 ;  /* 0x000000121100720c */ /* 0x000fda0003f06100 */
[----:B------:R-:W-:Y:S05]  /*aec0*/  @!P0 BRA `(.L_x_30339) ;  /* 0xfffffffc00888947 */ /* 0x000fea000383ffff */
.L_x_30325:
[----:B------:R-:W-:Y:S05]  /*aed0*/  BSYNC B6 ;  /* 0x0000000000067941 */ /* 0x000fea0003800000 */
.L_x_30324:
        /* <DEDUP_REMOVED lines=28> */
.L_x_30343:
[----:B------:R-:W-:Y:S05]  /*b0a0*/  BSYNC B7 ;  /* 0x0000000000077941 */ /* 0x000fea0003800000 */
.L_x_30342:
        /* <DEDUP_REMOVED lines=23> */
.L_x_30345:
[----:B------:R-:W-:Y:S05]  /*b220*/  BSYNC B7 ;  /* 0x0000000000077941 */ /* 0x000fea0003800000 */
.L_x_30344:
        /* <DEDUP_REMOVED lines=26> */
.L_x_30347:
[----:B------:R-:W-:Y:S05]  /*b3d0*/  BSYNC B7 ;  /* 0x0000000000077941 */ /* 0x000fea0003800000 */
.L_x_30346:
        /* <DEDUP_REMOVED lines=16> */
.L_x_30352:
        /* <DEDUP_REMOVED lines=14> */
.L_x_30350:
        /* <DEDUP_REMOVED lines=20> */
.L_x_30351:
[----:B------:R-:W-:Y:S05]  /*b700*/  BSYNC B1 ;  /* 0x0000000000017941 */ /* 0x000fea0003800000 */
.L_x_30349:
        /* <DEDUP_REMOVED lines=21> */
.L_x_30348:
        /* <DEDUP_REMOVED lines=17> */
.L_x_30355:
        /* <DEDUP_REMOVED lines=24> */
.L_x_30354:
[----:B------:R-:W-:Y:S05]  /*baf0*/  BSYNC B7 ;  /* 0x0000000000077941 */ /* 0x000fea0003800000 */
.L_x_30353:
[----:B------:R-:W-:-:S05]  /*bb00*/  IADD3 R16, P0, R16, 0x4, RZ ;  /* 0x0000000410107810 */ /* 0x000fca0007f1e0ff */
[----:B------:R-:W-:Y:S01]  /*bb10*/  IMAD.X R17, RZ, RZ, R17, P0 ;  /* 0x000000ffff117224 */ /* 0x000fe200000e0611 */
[----:B------:R-:W-:-:S04]  /*bb20*/  ISETP.GE.U32.AND P0, PT, R16, R19, PT ;  /* 0x000000131000720c */ /* 0x000fc80003f06070 */
[----:B------:R-:W-:-:S13]  /*bb30*/  ISETP.GE.U32.AND.EX P0, PT, R17, R18, PT, P0 ;  /* 0x000000121100720c */ /* 0x000fda0003f06100 */
[----:B------:R-:W-:Y:S05]  /*bb40*/  @!P0 BRA `(.L_x_30355) ;  /* 0xfffffffc00888947 */ /* 0x000fea000383ffff */
.L_x_30341:
[----:B------:R-:W-:Y:S05]  /*bb50*/  BSYNC B6 ;  /* 0x0000000000067941 */ /* 0x000fea0003800000 */
.L_x_30340:
        /* <DEDUP_REMOVED lines=28> */
.L_x_30359:
[----:B------:R-:W-:Y:S05]  /*bd20*/  BSYNC B7 ;  /* 0x0000000000077941 */ /* 0x000fea0003800000 */
.L_x_30358:
        /* <DEDUP_REMOVED lines=23> */
.L_x_30361:
[----:B------:R-:W-:Y:S05]  /*bea0*/  BSYNC B7 ;  /* 0x0000000000077941 */ /* 0x000fea0003800000 */
.L_x_30360:
        /* <DEDUP_REMOVED lines=26> */
.L_x_30363:
[----:B------:R-:W-:Y:S05]  /*c050*/  BSYNC B7 ;  /* 0x0000000000077941 */ /* 0x000fea0003800000 */
.L_x_30362:
        /* <DEDUP_REMOVED lines=16> */
.L_x_30368:
        /* <DEDUP_REMOVED lines=14> */
.L_x_30366:
        /* <DEDUP_REMOVED lines=20> */
.L_x_30367:
[----:B------:R-:W-:Y:S05]  /*c380*/  BSYNC B1 ;  /* 0x0000000000017941 */ /* 0x000fea0003800000 */
.L_x_30365:
        /* <DEDUP_REMOVED lines=21> */
.L_x_30364:
        /* <DEDUP_REMOVED lines=17> */
.L_x_30371:
        /* <DEDUP_REMOVED lines=24> */
.L_x_30370:
[----:B------:R-:W-:Y:S05]  /*c770*/  BSYNC B7 ;  /* 0x0000000000077941 */ /* 0x000fea0003800000 */
.L_x_30369:
[----:B------:R-:W-:-:S04]  /*c780*/  IADD3 R16, P0, R16, 0x4, RZ ;  /* 0x0000000410107810 */ /* 0x000fc80007f1e0ff */
[----:B------:R-:W-:Y:S02]  /*c790*/  IADD3.X R17, RZ, R17, RZ, P0, !PT ;  /* 0x00000011ff117210 */ /* 0x000fe400007fe4ff */
[----:B------:R-:W-:-:S04]  /*c7a0*/  ISETP.GE.U32.AND P0, PT, R16, R19, PT ;  /* 0x000000131000720c */ /* 0x000fc80003f06070 */
[----:B------:R-:W-:-:S13]  /*c7b0*/  ISETP.GE.U32.AND.EX P0, PT, R17, R18, PT, P0 ;  /* 0x000000121100720c */ /* 0x000fda0003f06100 */
[----:B------:R-:W-:Y:S05]  /*c7c0*/  @!P0 BRA `(.L_x_30371) ;  /* 0xfffffffc00888947 */ /* 0x000fea000383ffff */
.L_x_30357:
[----:B------:R-:W-:Y:S05]  /*c7d0*/  BSYNC B6 ;  /* 0x0000000000067941 */ /* 0x000fea0003800000 */
.L_x_30356:
        /* <DEDUP_REMOVED lines=28> */
.L_x_30375:
[----:B------:R-:W-:Y:S05]  /*c9a0*/  BSYNC B7 ;  /* 0x0000000000077941 */ /* 0x000fea0003800000 */
.L_x_30374:
        /* <DEDUP_REMOVED lines=23> */
.L_x_30377:
[----:B------:R-:W-:Y:S05]  /*cb20*/  BSYNC B7 ;  /* 0x0000000000077941 */ /* 0x000fea0003800000 */
.L_x_30376:
        /* <DEDUP_REMOVED lines=26> */
.L_x_30379:
[----:B------:R-:W-:Y:S05]  /*ccd0*/  BSYNC B7 ;  /* 0x0000000000077941 */ /* 0x000fea0003800000 */
.L_x_30378:
        /* <DEDUP_REMOVED lines=15> */
.L_x_30384:
        /* <DEDUP_REMOVED lines=14> */
.L_x_30382:
        /* <DEDUP_REMOVED lines=20> */
.L_x_30383:
[----:B------:R-:W-:Y:S05]  /*cff0*/  BSYNC B1 ;  /* 0x0000000000017941 */ /* 0x000fea0003800000 */
.L_x_30381:
        /* <DEDUP_REMOVED lines=21> */
.L_x_30380:
        /* <DEDUP_REMOVED lines=17> */
.L_x_30387:
        /* <DEDUP_REMOVED lines=24> */
.L_x_30386:
[----:B------:R-:W-:Y:S05]  /*d3e0*/  BSYNC B7 ;  /* 0x0000000000077941 */ /* 0x000fea0003800000 */
.L_x_30385:
[----:B------:R-:W-:-:S05]  /*d3f0*/  IADD3 R16, P0, R16, 0x4, RZ ;  /* 0x0000000410107810 */ /* 0x000fca0007f1e0ff */
[----:B------:R-:W-:Y:S01]  /*d400*/  IMAD.X R17, RZ, RZ, R17, P0 ;  /* 0x000000ffff117224 */ /* 0x000fe200000e0611 */
[----:B------:R-:W-:-:S04]  /*d410*/  ISETP.GE.U32.AND P0, PT, R16, R19, PT ;  /* 0x000000131000720c */ /* 0x000fc80003f06070 */
[----:B------:R-:W-:-:S13]  /*d420*/  ISETP.GE.U32.AND.EX P0, PT, R17, R18, PT, P0 ;  /* 0x000000121100720c */ /* 0x000fda0003f06100 */
[----:B------:R-:W-:Y:S05]  /*d430*/  @!P0 BRA `(.L_x_30387) ;  /* 0xfffffffc00888947 */ /* 0x000fea000383ffff */
.L_x_30373:
[----:B------:R-:W-:Y:S05]  /*d440*/  BSYNC B6 ;  /* 0x0000000000067941 */ /* 0x000fea0003800000 */
.L_x_30372:
        /* <DEDUP_REMOVED lines=23> */
.L_x_30390:
[----:B------:R-:W-:-:S13]  /*d5c0*/  ISETP.GE.AND P0, PT, R0, R41, PT ;  /* 0x000000290000720c */ /* 0x000fda0003f06270 */
[----:B------:R-:W-:Y:S05]  /*d5d0*/  @P0 BRA `(.L_x_30392) ;  /* 0x0000000000300947 */ /* 0x000fea0003800000 */
[----:B0-----:R-:W0:Y:S01]  /*d5e0*/  LDC.64 R2, c[0x0][0x2c8] ;  /* 0x0000b200ff027b82 */ /* 0x001e220000000a00 */
[----:B------:R-:W-:Y:S02]  /*d5f0*/  IMAD.IADD R5, R46, 0x1, R0 ;  /* 0x000000012e057824 */ /* 0x000fe400078e0200 */
[----:B------:R-:W-:Y:S02]  /*d600*/  VIADD R0, R0, 0x80 ;  /* 0x0000008000007836 */ /* 0x000fe40000000000 */
[----:B0-----:R-:W-:-:S05]  /*d610*/  IMAD.WIDE.U32 R2, R5, 0x4, R2 ;  /* 0x0000000405027825 */ /* 0x001fca00078e0002 */
[----:B------:R1:W-:Y:S02]  /*d620*/  STG.E desc[UR36][R2.64], RZ ;  /* 0x000000ff02007986 */ /* 0x0003e4000c101924 */
.L_x_30391:
[----:B------:R-:W-:-:S13]  /*d630*/  ISETP.GE.AND P0, PT, R0, R41, PT ;  /* 0x000000290000720c */ /* 0x000fda0003f06270 */
[----:B------:R-:W-:Y:S05]  /*d640*/  @P0 BRA `(.L_x_30393) ;  /* 0x0000000000340947 */ /* 0x000fea0003800000 */
[----:B01----:R-:W0:Y:S01]  /*d650*/  LDC.64 R2, c[0x0][0x2c8] ;  /* 0x0000b200ff027b82 */ /* 0x003e220000000a00 */
[----:B------:R-:W-:Y:S01]  /*d660*/  IADD3 R5, R46, R0, RZ ;  /* 0x000000002e057210 */ /* 0x000fe20007ffe0ff */
[----:B------:R-:W-:-:S04]  /*d670*/  VIADD R0, R0, 0x80 ;  /* 0x0000008000007836 */ /* 0x000fc80000000000 */
[----:B0-----:R-:W-:-:S05]  /*d680*/  IMAD.WIDE.U32 R2, R5, 0x4, R2 ;  /* 0x0000000405027825 */ /* 0x001fca00078e0002 */
[----:B------:R1:W-:Y:S02]  /*d690*/  STG.E desc[UR36][R2.64], RZ ;  /* 0x000000ff02007986 */ /* 0x0003e4000c101924 */
.L_x_30392:
        /* <DEDUP_REMOVED lines=8> */
.L_x_30393:
[----:B------:R-:W-:Y:S05]  /*d720*/  BSYNC B1 ;  /* 0x0000000000017941 */ /* 0x000fea0003800000 */
.L_x_30389:
[----:B------:R-:W-:-:S13]  /*d730*/  ISETP.GE.AND P0, PT, R0, R41, PT ;  /* 0x000000290000720c */ /* 0x000fda0003f06270 */
[----:B012---:R-:W0:Y:S01]  /*d740*/  @!P0 LDC.64 R2, c[0x0][0x2c8] ;  /* 0x0000b200ff028b82 */ /* 0x007e220000000a00 */
[----:B------:R-:W-:Y:S01]  /*d750*/  @!P0 IADD3 R5, R46, R0, RZ ;  /* 0x000000002e058210 */ /* 0x000fe20007ffe0ff */
[----:B------:R-:W-:-:S04]  /*d760*/  @!P0 VIADD R0, R0, 0x80 ;  /* 0x0000008000008836 */ /* 0x000fc80000000000 */
[----:B0-----:R-:W-:-:S05]  /*d770*/  @!P0 IMAD.WIDE.U32 R2, R5, 0x4, R2 ;  /* 0x0000000405028825 */ /* 0x001fca00078e0002 */
[----:B------:R2:W-:Y:S02]  /*d780*/  @!P0 STG.E desc[UR36][R2.64], RZ ;  /* 0x000000ff02008986 */ /* 0x0005e4000c101924 */
.L_x_30394:
[----:B------:R-:W-:Y:S05]  /*d790*/  BSYNC B0 ;  /* 0x0000000000007941 */ /* 0x000fea0003800000 */
.L_x_30388:
[----:B------:R-:W-:-:S13]  /*d7a0*/  ISETP.GE.AND P0, PT, R0, R41, PT ;  /* 0x000000290000720c */ /* 0x000fda0003f06270 */
[----:B------:R-:W-:Y:S05]  /*d7b0*/  @P0 EXIT ;  /* 0x000000000000094d */ /* 0x000fea0003800000 */
[----:B012---:R-:W0:Y:S01]  /*d7c0*/  LDC.64 R2, c[0x0][0x2c8] ;  /* 0x0000b200ff027b82 */ /* 0x007e220000000a00 */
[----:B------:R-:W-:-:S04]  /*d7d0*/  IMAD.IADD R5, R46, 0x1, R0 ;  /* 0x000000012e057824 */ /* 0x000fc800078e0200 */
[----:B0-----:R-:W-:-:S05]  /*d7e0*/  IMAD.WIDE.U32 R2, R5, 0x4, R2 ;  /* 0x0000000405027825 */ /* 0x001fca00078e0002 */
[----:B------:R-:W-:Y:S01]  /*d7f0*/  STG.E desc[UR36][R2.64], RZ ;  /* 0x000000ff02007986 */ /* 0x000fe2000c101924 */
[----:B------:R-:W-:Y:S05]  /*d800*/  EXIT ;  /* 0x000000000000794d */ /* 0x000fea0003800000 */
        .weak           $__internal_73_$__cuda_sm20_div_s64
        .type           $__internal_73_$__cuda_sm20_div_s64,@function
        .size           $__internal_73_$__cuda_sm20_div_s64,(.L_x_32253 - $__internal_73_$__cuda_sm20_div_s64)
$__internal_73_$__cuda_sm20_div_s64:
        /* <DEDUP_REMOVED lines=83> */
[----:B------:R-:W-:Y:S05]  /*dd40*/  RET.REL.NODEC R6 `(_ZN2at6native29vectorized_elementwise_kernelILi2EZZZNS0_67_GLOBAL__N__bb565c37_34_ValidateCompressedIndicesKernel_cu_33a4b88b42_validate_compressed_sparse_indices_kernelILNS2_8CDimNameE0ENS2_18CUDAKernelLauncherENS2_14EmptyVecKernelENS2_8DummyVecELm8EEEvRKNS_6TensorESA_lllENKUlvE1_clEvENKUlvE_clEvEUliiiiiE_St5arrayIPcLm6EEEEviT0_T1_) ;  /* 0xffffff2006ac7950 */ /* 0x000fea0003c3ffff */
.L_x_30395:
        /* <DEDUP_REMOVED lines=11> */
.L_x_32253:


//--------------------- .text._ZN2at6native29vectorized_elementwise_kernelILi4EZZZNS0_67_GLOBAL__N__bb565c37_34_ValidateCompressedIndicesKernel_cu_33a4b88b42_validate_compressed_sparse_indices_kernelILNS2_8CDimNameE0ENS2_18CUDAKernelLauncherENS2_14EmptyVecKernelENS2_8DummyVecELm8EEEvRKNS_6TensorESA_lllENKUlvE1_clEvENKUlvE_clEvEUliiiiiE_St5arrayIPcLm6EEEEviT0_T1_ --------------------------
	.section	.text._ZN2at6native29vectorized_elementwise_kernelILi4EZZZNS0_67_GLOBAL__N__bb565c37_34_ValidateCompressedIndicesKernel_cu_33a4b88b42_validate_compressed_sparse_indices_kernelILNS2_8CDimNameE0ENS2_18CUDAKernelLauncherENS2_14EmptyVecKernelENS2_8DummyVecELm8EEEvRKNS_6TensorESA_lllENKUlvE1_clEvENKUlvE_clEvEUliiiiiE_St5arrayIPcLm6EEEEviT0_T1_,"ax",@progbits
	.align	128
        .global         _ZN2at6native29vectorized_elementwise_kernelILi4EZZZNS0_67_GLOBAL__N__bb565c37_34_ValidateCompressedIndicesKernel_cu_33a4b88b42_validate_compressed_sparse_indices_kernelILNS2_8CDimNameE0ENS2_18CUDAKernelLauncherENS2_14EmptyVecKernelENS2_8DummyVecELm8EEEvRKNS_6TensorESA_lllENKUlvE1_clEvENKUlvE_clEvEUliiiiiE_St5arrayIPcLm6EEEEviT0_T1_
        .type           _ZN2at6native29vectorized_elementwise_kernelILi4EZZZNS0_67_GLOBAL__N__bb565c37_34_ValidateCompressedIndicesKernel_cu_33a4b88b42_validate_compressed_sparse_indices_kernelILNS2_8CDimNameE0ENS2_18CUDAKernelLauncherENS2_14EmptyVecKernelENS2_8DummyVecELm8EEEvRKNS_6TensorESA_lllENKUlvE1_clEvENKUlvE_clEvEUliiiiiE_St5arrayIPcLm6EEEEviT0_T1_,@function
        .size           _ZN2at6native29vectorized_elementwise_kernelILi4EZZZNS0_67_GLOBAL__N__bb565c37_34_ValidateCompressedIndicesKernel_cu_33a4b88b42_validate_compressed_sparse_indices_kernelILNS2_8CDimNameE0ENS2_18CUDAKernelLauncherENS2_14EmptyVecKernelENS2_8DummyVecELm8EEEvRKNS_6TensorESA_lllENKUlvE1_clEvENKUlvE_clEvEUliiiiiE_St5arrayIPcLm6EEEEviT0_T1_,(.L_x_32254 - _ZN2at6native29vectorized_elementwise_kernelILi4EZZZNS0_67_GLOBAL__N__bb565c37_34_ValidateCompressedIndicesKernel_cu_33a4b88b42_validate_compressed_sparse_indices_kernelILNS2_8CDimNameE0ENS2_18CUDAKernelLauncherENS2_14EmptyVecKernelENS2_8DummyVecELm8EEEvRKNS_6TensorESA_lllENKUlvE1_clEvENKUlvE_clEvEUliiiiiE_St5arrayIPcLm6EEEEviT0_T1_)
        .other          _ZN2at6native29vectorized_elementwise_kernelILi4EZZZNS0_67_GLOBAL__N__bb565c37_34_ValidateCompressedIndicesKernel_cu_33a4b88b42_validate_compressed_sparse_indices_kernelILNS2_8CDimNameE0ENS2_18CUDAKernelLauncherENS2_14EmptyVecKernelENS2_8DummyVecELm8EEEvRKNS_6TensorESA_lllENKUlvE1_clEvENKUlvE_clEvEUliiiiiE_St5arrayIPcLm6EEEEviT0_T1_,@"STO_CUDA_ENTRY STV_DEFAULT"
_ZN2at6native29vectorized_elementwise_kernelILi4EZZZNS0_67_GLOBAL__N__bb565c37_34_ValidateCompressedIndicesKernel_cu_33a4b88b42_validate_compressed_sparse_indices_kernelILNS2_8CDimNameE0ENS2_18CUDAKernelLauncherENS2_14EmptyVecKernelENS2_8DummyVecELm8EEEvRKNS_6TensorESA_lllENKUlvE1_clEvENKUlvE_clEvEUliiiiiE_St5arrayIPcLm6EEEEviT0_T1_:
.text._ZN2at6native29vectorized_elementwise_kernelILi4EZZZNS0_67_GLOBAL__N__bb565c37_34_ValidateCompressedIndicesKernel_cu_33a4b88b42_validate_compressed_sparse_indices_kernelILNS2_8CDimNameE0ENS2_18CUDAKernelLauncherENS2_14EmptyVecKernelENS2_8DummyVecELm8EEEvRKNS_6TensorESA_lllENKUlvE1_clEvENKUlvE_clEvEUliiiiiE_St5arrayIPcLm6EEEEviT0_T1_:
        /* <DEDUP_REMOVED lines=103> */
.L_x_30398:
[----:B------:R-:W-:Y:S05]  /*0670*/  BSYNC B6 ;  /* 0x0000000000067941 */ /* 0x000fea0003800000 */
.L_x_30397:
        /* <DEDUP_REMOVED lines=24> */
.L_x_30400:
[----:B------:R-:W-:Y:S05]  /*0800*/  BSYNC B6 ;  /* 0x0000000000067941 */ /* 0x000fea0003800000 */
.L_x_30399:
        /* <DEDUP_REMOVED lines=26> */
.L_x_30402:
[----:B------:R-:W-:Y:S05]  /*09b0*/  BSYNC B6 ;  /* 0x0000000000067941 */ /* 0x000fea0003800000 */
.L_x_30401:
        /* <DEDUP_REMOVED lines=18> */
.L_x_30407:
        /* <DEDUP_REMOVED lines=10> */
[----:B------:R-:W-:Y:S05]  /*0b80*/  CALL.REL.NOINC `($__internal_74_$__cuda_sm20_div_s64) ;  /* 0x000000c800f07944 */ /* 0x000fea0003c00000 */
[----:B------:R-:W-:Y:S02]  /*0b90*/  IMAD.MOV.U32 R6, RZ, RZ, R4 ;  /* 0x000000ffff067224 */ /* 0x000fe400078e0004 */
[----:B------:R-:W-:Y:S01]  /*0ba0*/  IMAD.MOV.U32 R7, RZ, RZ, R3 ;  /* 0x000000ffff077224 */ /* 0x000fe200078e0003 */
[----:B------:R-:W-:Y:S06]  /*0bb0*/  BRA `(.L_x_30406) ;  /* 0x0000000000507947 */ /* 0x000fec0003800000 */
.L_x_30405:
        /* <DEDUP_REMOVED lines=20> */
.L_x_30406:
[----:B------:R-:W-:Y:S05]  /*0d00*/  BSYNC B1 ;  /* 0x0000000000017941 */ /* 0x000fea0003800000 */
.L_x_30404:
        /* <DEDUP_REMOVED lines=22> */
.L_x_30403:
        /* <DEDUP_REMOVED lines=18> */
.L_x_30412:
        /* <DEDUP_REMOVED lines=24> */
.L_x_30411:
[----:B------:R-:W-:Y:S05]  /*1110*/  BSYNC B7 ;  /* 0x0000000000077941 */ /* 0x000fea0003800000 */
.L_x_30410:
[----:B------:R-:W-:-:S05]  /*1120*/  IADD3 R16, P0, R16, 0x4, RZ ;  /* 0x0000000410107810 */ /* 0x000fca0007f1e0ff */
[----:B------:R-:W-:Y:S01]  /*1130*/  IMAD.X R17, RZ, RZ, R17, P0 ;  /* 0x000000ffff117224 */ /* 0x000fe200000e0611 */
[----:B------:R-:W-:-:S04]  /*1140*/  ISETP.GE.U32.AND P0, PT, R16, R18, PT ;  /* 0x000000121000720c */ /* 0x000fc80003f06070 */
[----:B------:R-:W-:-:S13]  /*1150*/  ISETP.GE.U32.AND.EX P0, PT, R17, R19, PT, P0 ;  /* 0x000000131100720c */ /* 0x000fda0003f06100 */
[----:B------:R-:W-:Y:S05]  /*1160*/  @!P0 BRA `(.L_x_30412) ;  /* 0xfffffffc00888947 */ /* 0x000fea000383ffff */
.L_x_30409:
[----:B------:R-:W-:Y:S05]  /*1170*/  BSYNC B6 ;  /* 0x0000000000067941 */ /* 0x000fea0003800000 */
.L_x_30408:
        /* <DEDUP_REMOVED lines=21> */
.L_x_30414:
[----:B------:R-:W-:Y:S05]  /*12d0*/  BSYNC B6 ;  /* 0x0000000000067941 */ /* 0x000fea0003800000 */
.L_x_30413:
        /* <DEDUP_REMOVED lines=21> */
.L_x_30416:
[----:B------:R-:W-:Y:S05]  /*1430*/  BSYNC B6 ;  /* 0x0000000000067941 */ /* 0x000fea0003800000 */
.L_x_30415:
        /* <DEDUP_REMOVED lines=26> */
.L_x_30418:
[----:B------:R-:W-:Y:S05]  /*15e0*/  BSYNC B6 ;  /* 0x0000000000067941 */ /* 0x000fea0003800000 */
.L_x_30417:
        /* <DEDUP_REMOVED lines=12> */
.L_x_30423:
        /* <DEDUP_REMOVED lines=14> */
.L_x_30421:
        /* <DEDUP_REMOVED lines=20> */
.L_x_30422:
[----:B------:R-:W-:Y:S05]  /*18d0*/  BSYNC B1 ;  /* 0x0000000000017941 */ /* 0x000fea0003800000 */
.L_x_30420:
        /* <DEDUP_REMOVED lines=22> */
.L_x_30419:
        /* <DEDUP_REMOVED lines=18> */
.L_x_30428:
        /* <DEDUP_REMOVED lines=24> */
.L_x_30427:
[----:B------:R-:W-:Y:S05]  /*1ce0*/  BSYNC B7 ;  /* 0x0000000000077941 */ /* 0x000fea0003800000 */
.L_x_30426:
[----:B------:R-:W-:-:S05]  /*1cf0*/  IADD3 R16, P0, R16, 0x4, RZ ;  /* 0x0000000410107810 */ /* 0x000fca0007f1e0ff */
[----:B------:R-:W-:Y:S01]  /*1d00*/  IMAD.X R17, RZ, RZ, R17, P0 ;  /* 0x000000ffff117224 */ /* 0x000fe200000e0611 */
[----:B------:R-:W-:-:S04]  /*1d10*/  ISETP.GE.U32.AND P0, PT, R16, R18, PT ;  /* 0x000000121000720c */ /* 0x000fc80003f06070 */
[----:B------:R-:W-:-:S13]  /*1d20*/  ISETP.GE.U32.AND.EX P0, PT, R17, R22, PT, P0 ;  /* 0x000000161100720c */ /* 0x000fda0003f06100 */
[----:B------:R-:W-:Y:S05]  /*1d30*/  @!P0 BRA `(.L_x_30428) ;  /* 0xfffffffc00888947 */ /* 0x000fea000383ffff */
.L_x_30425:
[----:B------:R-:W-:Y:S05]  /*1d40*/  BSYNC B6 ;  /* 0x0000000000067941 */ /* 0x000fea0003800000 */
.L_x_30424:
        /* <DEDUP_REMOVED lines=21> */
.L_x_30430:
[----:B------:R-:W-:Y:S05]  /*1ea0*/  BSYNC B6 ;  /* 0x0000000000067941 */ /* 0x000fea0003800000 */
.L_x_30429:
        /* <DEDUP_REMOVED lines=21> */
.L_x_30432:
[----:B------:R-:W-:Y:S05]  /*2000*/  BSYNC B6 ;  /* 0x0000000000067941 */ /* 0x000fea0003800000 */
.L_x_30431:
        /* <DEDUP_REMOVED lines=26> */
.L_x_30434:
[----:B------:R-:W-:Y:S05]  /*21b0*/  BSYNC B6 ;  /* 0x0000000000067941 */ /* 0x000fea0003800000 */
.L_x_30433:
        /* <DEDUP_REMOVED lines=11> */
.L_x_30439:
        /* <DEDUP_REMOVED lines=14> */
.L_x_30437:
        /* <DEDUP_REMOVED lines=19> */
.L_x_30438:
[----:B------:R-:W-:Y:S05]  /*2480*/  BSYNC B1 ;  /* 0x0000000000017941 */ /* 0x000fea0003800000 */
.L_x_30436:
        /* <DEDUP_REMOVED lines=18> */
.L_x_30435:
        /* <DEDUP_REMOVED lines=18> */
.L_x_30444:
        /* <DEDUP_REMOVED lines=24> */
.L_x_30443:
[----:B------:R-:W-:Y:S05]  /*2850*/  BSYNC B7 ;  /* 0x0000000000077941 */ /* 0x000fea0003800000 */
.L_x_30442:
[----:B------:R-:W-:-:S05]  /*2860*/  IADD3 R16, P0, R16, 0x4, RZ ;  /* 0x0000000410107810 */ /* 0x000fca0007f1e0ff */
[----:B------:R-:W-:Y:S01]  /*2870*/  IMAD.X R17, RZ, RZ, R17, P0 ;  /* 0x000000ffff117224 */ /* 0x000fe200000e0611 */
[----:B------:R-:W-:-:S04]  /*2880*/  ISETP.GE.U32.AND P0, PT, R16, R19, PT ;  /* 0x000000131000720c */ /* 0x000fc80003f06070 */
[----:B------:R-:W-:-:S13]  /*2890*/  ISETP.GE.U32.AND.EX P0, PT, R17, R18, PT, P0 ;  /* 0x000000121100720c */ /* 0x000fda0003f06100 */
[----:B------:R-:W-:Y:S05]  /*28a0*/  @!P0 BRA `(.L_x_30444) ;  /* 0xfffffffc00888947 */ /* 0x000fea000383ffff */
.L_x_30441:
[----:B------:R-:W-:Y:S05]  /*28b0*/  BSYNC B6 ;  /* 0x0000000000067941 */ /* 0x000fea0003800000 */
.L_x_30440:
        /* <DEDUP_REMOVED lines=21> */
.L_x_30446:
[----:B------:R-:W-:Y:S05]  /*2a10*/  BSYNC B6 ;  /* 0x0000000000067941 */ /* 0x000fea0003800000 */
.L_x_30445:
        /* <DEDUP_REMOVED lines=21> */
.L_x_30448:
[----:B------:R-:W-:Y:S05]  /*2b70*/  BSYNC B6 ;  /* 0x0000000000067941 */ /* 0x000fea0003800000 */
.L_x_30447:
        /* <DEDUP_REMOVED lines=26> */
.L_x_30450:
[----:B------:R-:W-:Y:S05]  /*2d20*/  BSYNC B6 ;  /* 0x0000000000067941 */ /* 0x000fea0003800000 */
.L_x_30449:
        /* <DEDUP_REMOVED lines=11> */
.L_x_30455:
        /* <DEDUP_REMOVED lines=14> */
.L_x_30453:
        /* <DEDUP_REMOVED lines=19> */
.L_x_30454:
[----:B------:R-:W-:Y:S05]  /*2ff0*/  BSYNC B1 ;  /* 0x0000000000017941 */ /* 0x000fea0003800000 */
.L_x_30452:
        /* <DEDUP_REMOVED lines=18> */
.L_x_30451:
        /* <DEDUP_REMOVED lines=18> */
.L_x_30460:
        /* <DEDUP_REMOVED lines=24> */
.L_x_30459:
[----:B------:R-:W-:Y:S05]  /*33c0*/  BSYNC B7 ;  /* 0x0000000000077941 */ /* 0x000fea0003800000 */
.L_x_30458:
[----:B------:R-:W-:-:S05]  /*33d0*/  IADD3 R16, P0, R16, 0x4, RZ ;  /* 0x0000000410107810 */ /* 0x000fca0007f1e0ff */
[----:B------:R-:W-:Y:S01]  /*33e0*/  IMAD.X R17, RZ, RZ, R17, P0 ;  /* 0x000000ffff117224 */ /* 0x000fe200000e0611 */
[----:B------:R-:W-:-:S04]  /*33f0*/  ISETP.GE.U32.AND P0, PT, R16, R19, PT ;  /* 0x000000131000720c */ /* 0x000fc80003f06070 */
[----:B------:R-:W-:-:S13]  /*3400*/  ISETP.GE.U32.AND.EX P0, PT, R17, R18, PT, P0 ;  /* 0x000000121100720c */ /* 0x000fda0003f06100 */
[----:B------:R-:W-:Y:S05]  /*3410*/  @!P0 BRA `(.L_x_30460) ;  /* 0xfffffffc00888947 */ /* 0x000fea000383ffff */
.L_x_30457:
[----:B------:R-:W-:Y:S05]  /*3420*/  BSYNC B6 ;  /* 0x0000000000067941 */ /* 0x000fea0003800000 */
.L_x_30456:
        /* <DEDUP_REMOVED lines=21> */
.L_x_30462:
[----:B------:R-:W-:Y:S05]  /*3580*/  BSYNC B6 ;  /* 0x0000000000067941 */ /* 0x000fea0003800000 */
.L_x_30461:
        /* <DEDUP_REMOVED lines=21> */
.L_x_30464:
[----:B------:R-:W-:Y:S05]  /*36e0*/  BSYNC B6 ;  /* 0x0000000000067941 */ /* 0x000fea0003800000 */
.L_x_30463:
        /* <DEDUP_REMOVED lines=26> */
.L_x_30466:
[----:B------:R-:W-:Y:S05]  /*3890*/  BSYNC B6 ;  /* 0x0000000000067941 */ /* 0x000fea0003800000 */
.L_x_30465:
        /* <DEDUP_REMOVED lines=11> */
.L_x_30471:
        /* <DEDUP_REMOVED lines=10> */
[----:B------:R-:W-:Y:S05]  /*39f0*/  CALL.REL.NOINC `($__internal_74_$__cuda_sm20_div_s64) ;  /* 0x0000009c00547944 */ /* 0x000fea0003c00000 */
[----:B------:R-:W-:Y:S01]  /*3a00*/  MOV R6, R4 ;  /* 0x0000000400067202 */ /* 0x000fe20000000f00 */
[----:B------:R-:W-:Y:S01]  /*3a10*/  IMAD.MOV.U32 R7, RZ, RZ, R3 ;  /* 0x000000ffff077224 */ /* 0x000fe200078e0003 */
[----:B------:R-:W-:Y:S06]  /*3a20*/  BRA `(.L_x_30470) ;  /* 0x00000000004c7947 */ /* 0x000fec0003800000 */
.L_x_30469:
        /* <DEDUP_REMOVED lines=19> */
.L_x_30470:
[----:B------:R-:W-:Y:S05]  /*3b60*/  BSYNC B1 ;  /* 0x0000000000017941 */ /* 0x000fea0003800000 */
.L_x_30468:
        /* <DEDUP_REMOVED lines=18> */
.L_x_30467:
        /* <DEDUP_REMOVED lines=18> */
.L_x_30476:
        /* <DEDUP_REMOVED lines=24> */
.L_x_30475:
[----:B------:R-:W-:Y:S05]  /*3f30*/  BSYNC B7 ;  /* 0x0000000000077941 */ /* 0x000fea0003800000 */
.L_x_30474:
[----:B------:R-:W-:-:S04]  /*3f40*/  IADD3 R16, P0, R16, 0x4, RZ ;  /* 0x0000000410107810 */ /* 0x000fc80007f1e0ff */
[----:B------:R-:W-:Y:S02]  /*3f50*/  IADD3.X R17, RZ, R17, RZ, P0, !PT ;  /* 0x00000011ff117210 */ /* 0x000fe400007fe4ff */
[----:B------:R-:W-:-:S04]  /*3f60*/  ISETP.GE.U32.AND P0, PT, R16, R19, PT ;  /* 0x000000131000720c */ /* 0x000fc80003f06070 */
[----:B------:R-:W-:-:S13]  /*3f70*/  ISETP.GE.U32.AND.EX P0, PT, R17, R18, PT, P0 ;  /* 0x000000121100720c */ /* 0x000fda0003f06100 */
[----:B------:R-:W-:Y:S05]  /*3f80*/  @!P0 BRA `(.L_x_30476) ;  /* 0xfffffffc00888947 */ /* 0x000fea000383ffff */
.L_x_30473:
[----:B------:R-:W-:Y:S05]  /*3f90*/  BSYNC B6 ;  /* 0x0000000000067941 */ /* 0x000fea0003800000 */
.L_x_30472:
        /* <DEDUP_REMOVED lines=21> */
.L_x_30478:
[----:B------:R-:W-:Y:S05]  /*40f0*/  BSYNC B6 ;  /* 0x0000000000067941 */ /* 0x000fea0003800000 */
.L_x_30477:
        /* <DEDUP_REMOVED lines=21> */
.L_x_30480:
[----:B------:R-:W-:Y:S05]  /*4250*/  BSYNC B6 ;  /* 0x0000000000067941 */ /* 0x000fea0003800000 */
.L_x_30479:
        /* <DEDUP_REMOVED lines=26> */
.L_x_30482:
[----:B------:R-:W-:Y:S05]  /*4400*/  BSYNC B6 ;  /* 0x0000000000067941 */ /* 0x000fea0003800000 */
.L_x_30481:
        /* <DEDUP_REMOVED lines=11> */
.L_x_30487:
        /* <DEDUP_REMOVED lines=10> */
[----:B------:R-:W-:Y:S05]  /*4560*/  CALL.REL.NOINC `($__internal_74_$__cuda_sm20_div_s64) ;  /* 0x0000009000787944 */ /* 0x000fea0003c00000 */
[----:B------:R-:W-:Y:S01]  /*4570*/  IMAD.MOV.U32 R6, RZ, RZ, R4 ;  /* 0x000000ffff067224 */ /* 0x000fe200078e0004 */
[----:B------:R-:W-:Y:S01]  /*4580*/  MOV R7, R3 ;  /* 0x0000000300077202 */ /* 0x000fe20000000f00 */
[----:B------:R-:W-:Y:S06]  /*4590*/  BRA `(.L_x_30486) ;  /* 0x00000000004c7947 */ /* 0x000fec0003800000 */
.L_x_30485:
        /* <DEDUP_REMOVED lines=19> */
.L_x_30486:
[----:B------:R-:W-:Y:S05]  /*46d0*/  BSYNC B1 ;  /* 0x0000000000017941 */ /* 0x000fea0003800000 */
.L_x_30484:
        /* <DEDUP_REMOVED lines=18> */
.L_x_30483:
        /* <DEDUP_REMOVED lines=18> */
.L_x_30492:
        /* <DEDUP_REMOVED lines=24> */
.L_x_30491:
[----:B------:R-:W-:Y:S05]  /*4aa0*/  BSYNC B7 ;  /* 0x0000000000077941 */ /* 0x000fea0003800000 */
.L_x_30490:
[----:B------:R-:W-:-:S05]  /*4ab0*/  IADD3 R16, P0, R16, 0x4, RZ ;  /* 0x0000000410107810 */ /* 0x000fca0007f1e0ff */
[----:B------:R-:W-:Y:S01]  /*4ac0*/  IMAD.X R17, RZ, RZ, R17, P0 ;  /* 0x000000ffff117224 */ /* 0x000fe200000e0611 */
[----:B------:R-:W-:-:S04]  /*4ad0*/  ISETP.GE.U32.AND P0, PT, R16, R19, PT ;  /* 0x000000131000720c */ /* 0x000fc80003f06070 */
[----:B------:R-:W-:-:S13]  /*4ae0*/  ISETP.GE.U32.AND.EX P0, PT, R17, R18, PT, P0 ;  /* 0x000000121100720c */ /* 0x000fda0003f06100 */
[----:B------:R-:W-:Y:S05]  /*4af0*/  @!P0 BRA `(.L_x_30492) ;  /* 0xfffffffc00888947 */ /* 0x000fea000383ffff */
.L_x_30489:
[----:B------:R-:W-:Y:S05]  /*4b00*/  BSYNC B6 ;  /* 0x0000000000067941 */ /* 0x000fea0003800000 */
.L_x_30488:
        /* <DEDUP_REMOVED lines=21> */
.L_x_30494:
[----:B------:R-:W-:Y:S05]  /*4c60*/  BSYNC B6 ;  /* 0x0000000000067941 */ /* 0x000fea0003800000 */
.L_x_30493:
        /* <DEDUP_REMOVED lines=21> */
.L_x_30496:
[----:B------:R-:W-:Y:S05]  /*4dc0*/  BSYNC B6 ;  /* 0x0000000000067941 */ /* 0x000fea0003800000 */
.L_x_30495:
        /* <DEDUP_REMOVED lines=26> */
.L_x_30498:
[----:B------:R-:W-:Y:S05]  /*4f70*/  BSYNC B6 ;  /* 0x0000000000067941 */ /* 0x000fea0003800000 */
.L_x_30497:
        /* <DEDUP_REMOVED lines=11> */
.L_x_30503:
        /* <DEDUP_REMOVED lines=14> */
.L_x_30501:
        /* <DEDUP_REMOVED lines=19> */
.L_x_30502:
[----:B------:R-:W-:Y:S05]  /*5240*/  BSYNC B1 ;  /* 0x0000000000017941 */ /* 0x000fea0003800000 */
.L_x_30500:
        /* <DEDUP_REMOVED lines=18> */
.L_x_30499:
        /* <DEDUP_REMOVED lines=18> */
.L_x_30508:
        /* <DEDUP_REMOVED lines=24> */
.L_x_30507:
[----:B------:R-:W-:Y:S05]  /*5610*/  BSYNC B7 ;  /* 0x0000000000077941 */ /* 0x000fea0003800000 */
.L_x_30506:
[----:B------:R-:W-:-:S05]  /*5620*/  IADD3 R16, P0, R16, 0x4, RZ ;  /* 0x0000000410107810 */ /* 0x000fca0007f1e0ff */
[----:B------:R-:W-:Y:S01]  /*5630*/  IMAD.X R17, RZ, RZ, R17, P0 ;  /* 0x000000ffff117224 */ /* 0x000fe200000e0611 */
[----:B------:R-:W-:-:S04]  /*5640*/  ISETP.GE.U32.AND P0, PT, R16, R19, PT ;  /* 0x000000131000720c */ /* 0x000fc80003f06070 */
[----:B------:R-:W-:-:S13]  /*5650*/  ISETP.GE.U32.AND.EX P0, PT, R17, R18, PT, P0 ;  /* 0x000000121100720c */ /* 0x000fda0003f06100 */
[----:B------:R-:W-:Y:S05]  /*5660*/  @!P0 BRA `(.L_x_30508) ;  /* 0xfffffffc00888947 */ /* 0x000fea000383ffff */
.L_x_30505:
[----:B------:R-:W-:Y:S05]  /*5670*/  BSYNC B6 ;  /* 0x0000000000067941 */ /* 0x000fea0003800000 */
.L_x_30504:
        /* <DEDUP_REMOVED lines=21> */
.L_x_30510:
[----:B------:R-:W-:Y:S05]  /*57d0*/  BSYNC B6 ;  /* 0x0000000000067941 */ /* 0x000fea0003800000 */
.L_x_30509:
        /* <DEDUP_REMOVED lines=21> */
.L_x_30512:
[----:B------:R-:W-:Y:S05]  /*5930*/  BSYNC B6 ;  /* 0x0000000000067941 */ /* 0x000fea0003800000 */
.L_x_30511:
        /* <DEDUP_REMOVED lines=26> */
.L_x_30514:
[----:B------:R-:W-:Y:S05]  /*5ae0*/  BSYNC B6 ;  /* 0x0000000000067941 */ /* 0x000fea0003800000 */
.L_x_30513:
        /* <DEDUP_REMOVED lines=11> */
.L_x_30519:
        /* <DEDUP_REMOVED lines=14> */
.L_x_30517:
        /* <DEDUP_REMOVED lines=20> */
.L_x_30518:
[----:B------:R-:W-:Y:S05]  /*5dc0*/  BSYNC B1 ;  /* 0x0000000000017941 */ /* 0x000fea0003800000 */
.L_x_30516:
        /* <DEDUP_REMOVED lines=21> */
.L_x_30515:
        /* <DEDUP_REMOVED lines=18> */
.L_x_30524:
        /* <DEDUP_REMOVED lines=24> */
.L_x_30523:
[----:B------:R-:W-:Y:S05]  /*61c0*/  BSYNC B7 ;  /* 0x0000000000077941 */ /* 0x000fea0003800000 */
.L_x_30522:
[----:B------:R-:W-:-:S05]  /*61d0*/  IADD3 R16, P0, R16, 0x4, RZ ;  /* 0x0000000410107810 */ /* 0x000fca0007f1e0ff */
[----:B------:R-:W-:Y:S01]  /*61e0*/  IMAD.X R17, RZ, RZ, R17, P0 ;  /* 0x000000ffff117224 */ /* 0x000fe200000e0611 */
[----:B------:R-:W-:-:S04]  /*61f0*/  ISETP.GE.U32.AND P0, PT, R16, R19, PT ;  /* 0x000000131000720c */ /* 0x000fc80003f06070 */
[----:B------:R-:W-:-:S13]  /*6200*/  ISETP.GE.U32.AND.EX P0, PT, R17, R18, PT, P0 ;  /* 0x000000121100720c */ /* 0x000fda0003f06100 */
[----:B------:R-:W-:Y:S05]  /*6210*/  @!P0 BRA `(.L_x_30524) ;  /* 0xfffffffc00888947 */ /* 0x000fea000383ffff */
.L_x_30521:
[----:B------:R-:W-:Y:S05]  /*6220*/  BSYNC B6 ;  /* 0x0000000000067941 */ /* 0x000fea0003800000 */
.L_x_30520:
        /* <DEDUP_REMOVED lines=9> */
.L_x_30396:
        /* <DEDUP_REMOVED lines=237> */
.L_x_30528:
[----:B------:R-:W-:Y:S05]  /*7190*/  BSYNC B7 ;  /* 0x0000000000077941 */ /* 0x000fea0003800000 */
.L_x_30527:
        /* <DEDUP_REMOVED lines=23> */
.L_x_30530:
[----:B------:R-:W-:Y:S05]  /*7310*/  BSYNC B7 ;  /* 0x0000000000077941 */ /* 0x000fea0003800000 */
.L_x_30529:
        /* <DEDUP_REMOVED lines=26> */
.L_x_30532:
[----:B------:R-:W-:Y:S05]  /*74c0*/  BSYNC B7 ;  /* 0x0000000000077941 */ /* 0x000fea0003800000 */
.L_x_30531:
        /* <DEDUP_REMOVED lines=15> */
.L_x_30537:
        /* <DEDUP_REMOVED lines=14> */
.L_x_30535:
        /* <DEDUP_REMOVED lines=19> */
.L_x_30536:
[----:B------:R-:W-:Y:S05]  /*77d0*/  BSYNC B1 ;  /* 0x0000000000017941 */ /* 0x000fea0003800000 */
.L_x_30534:
        /* <DEDUP_REMOVED lines=22> */
.L_x_30533:
        /* <DEDUP_REMOVED lines=17> */
.L_x_30540:
        /* <DEDUP_REMOVED lines=24> */
.L_x_30539:
[----:B------:R-:W-:Y:S05]  /*7bd0*/  BSYNC B7 ;  /* 0x0000000000077941 */ /* 0x000fea0003800000 */
.L_x_30538:
[----:B------:R-:W-:-:S04]  /*7be0*/  IADD3 R16, P0, R16, 0x4, RZ ;  /* 0x0000000410107810 */ /* 0x000fc80007f1e0ff */
[----:B------:R-:W-:Y:S02]  /*7bf0*/  IADD3.X R17, RZ, R17, RZ, P0, !PT ;  /* 0x00000011ff117210 */ /* 0x000fe400007fe4ff */
[----:B------:R-:W-:-:S04]  /*7c00*/  ISETP.GE.U32.AND P0, PT, R16, R22, PT ;  /* 0x000000161000720c */ /* 0x000fc80003f06070 */
[----:B------:R-:W-:-:S13]  /*7c10*/  ISETP.GE.U32.AND.EX P0, PT, R17, R18, PT, P0 ;  /* 0x000000121100720c */ /* 0x000fda0003f06100 */
[----:B------:R-:W-:Y:S05]  /*7c20*/  @!P0 BRA `(.L_x_30540) ;  /* 0xfffffffc00888947 */ /* 0x000fea000383ffff */
.L_x_30526:
[----:B------:R-:W-:Y:S05]  /*7c30*/  BSYNC B6 ;  /* 0x0000000000067941 */ /* 0x000fea0003800000 */
.L_x_30525:
        /* <DEDUP_REMOVED lines=28> */
.L_x_30544:
[----:B------:R-:W-:Y:S05]  /*7e00*/  BSYNC B7 ;  /* 0x0000000000077941 */ /* 0x000fea0003800000 */
.L_x_30543:
        /* <DEDUP_REMOVED lines=23> */
.L_x_30546:
[----:B------:R-:W-:Y:S05]  /*7f80*/  BSYNC B7 ;  /* 0x0000000000077941 */ /* 0x000fea0003800000 */
.L_x_30545:
        /* <DEDUP_REMOVED lines=26> */
.L_x_30548:
[----:B------:R-:W-:Y:S05]  /*8130*/  BSYNC B7 ;  /* 0x0000000000077941 */ /* 0x000fea0003800000 */
.L_x_30547:
        /* <DEDUP_REMOVED lines=15> */
.L_x_30553:
        /* <DEDUP_REMOVED lines=14> */
.L_x_30551:
        /* <DEDUP_REMOVED lines=19> */
.L_x_30552:
[----:B------:R-:W-:Y:S05]  /*8440*/  BSYNC B1 ;  /* 0x0000000000017941 */ /* 0x000fea0003800000 */
.L_x_30550:
        /* <DEDUP_REMOVED lines=22> */
.L_x_30549:
        /* <DEDUP_REMOVED lines=17> */
.L_x_30556:
        /* <DEDUP_REMOVED lines=24> */
.L_x_30555:
[----:B------:R-:W-:Y:S05]  /*8840*/  BSYNC B7 ;  /* 0x0000000000077941 */ /* 0x000fea0003800000 */
.L_x_30554:
[----:B------:R-:W-:-:S05]  /*8850*/  IADD3 R16, P0, R16, 0x4, RZ ;  /* 0x0000000410107810 */ /* 0x000fca0007f1e0ff */
[----:B------:R-:W-:Y:S01]  /*8860*/  IMAD.X R17, RZ, RZ, R17, P0 ;  /* 0x000000ffff117224 */ /* 0x000fe200000e0611 */
[----:B------:R-:W-:-:S04]  /*8870*/  ISETP.GE.U32.AND P0, PT, R16, R18, PT ;  /* 0x000000121000720c */ /* 0x000fc80003f06070 */
[----:B------:R-:W-:-:S13]  /*8880*/  ISETP.GE.U32.AND.EX P0, PT, R17, R22, PT, P0 ;  /* 0x000000161100720c */ /* 0x000fda0003f06100 */
[----:B------:R-:W-:Y:S05]  /*8890*/  @!P0 BRA `(.L_x_30556) ;  /* 0xfffffffc00888947 */ /* 0x000fea000383ffff */
.L_x_30542:
[----:B------:R-:W-:Y:S05]  /*88a0*/  BSYNC B6 ;  /* 0x0000000000067941 */ /* 0x000fea0003800000 */
.L_x_30541:
        /* <DEDUP_REMOVED lines=28> */
.L_x_30560:
[----:B------:R-:W-:Y:S05]  /*8a70*/  BSYNC B7 ;  /* 0x0000000000077941 */ /* 0x000fea0003800000 */
.L_x_30559:
        /* <DEDUP_REMOVED lines=23> */
.L_x_30562:
[----:B------:R-:W-:Y:S05]  /*8bf0*/  BSYNC B7 ;  /* 0x0000000000077941 */ /* 0x000fea0003800000 */
.L_x_30561:
        /* <DEDUP_REMOVED lines=26> */
.L_x_30564:
[----:B------:R-:W-:Y:S05]  /*8da0*/  BSYNC B7 ;  /* 0x0000000000077941 */ /* 0x000fea0003800000 */
.L_x_30563:
        /* <DEDUP_REMOVED lines=15> */
.L_x_30569:
        /* <DEDUP_REMOVED lines=14> */
.L_x_30567:
        /* <DEDUP_REMOVED lines=19> */
.L_x_30568:
[----:B------:R-:W-:Y:S05]  /*90b0*/  BSYNC B1 ;  /* 0x0000000000017941 */ /* 0x000fea0003800000 */
.L_x_30566:
        /* <DEDUP_REMOVED lines=22> */
.L_x_30565:
        /* <DEDUP_REMOVED lines=17> */
.L_x_30572:
        /* <DEDUP_REMOVED lines=24> */
.L_x_30571:
[----:B------:R-:W-:Y:S05]  /*94b0*/  BSYNC B7 ;  /* 0x0000000000077941 */ /* 0x000fea0003800000 */
.L_x_30570:
[----:B------:R-:W-:-:S04]  /*94c0*/  IADD3 R16, P0, R16, 0x4, RZ ;  /* 0x0000000410107810 */ /* 0x000fc80007f1e0ff */
[----:B------:R-:W-:Y:S02]  /*94d0*/  IADD3.X R17, RZ, R17, RZ, P0, !PT ;  /* 0x00000011ff117210 */ /* 0x000fe400007fe4ff */
[----:B------:R-:W-:-:S04]  /*94e0*/  ISETP.GE.U32.AND P0, PT, R16, R19, PT ;  /* 0x000000131000720c */ /* 0x000fc80003f06070 */
[----:B------:R-:W-:-:S13]  /*94f0*/  ISETP.GE.U32.AND.EX P0, PT, R17, R18, PT, P0 ;  /* 0x000000121100720c */ /* 0x000fda0003f06100 */
[----:B------:R-:W-:Y:S05]  /*9500*/  @!P0 BRA `(.L_x_30572) ;  /* 0xfffffffc00888947 */ /* 0x000fea000383ffff */
.L_x_30558:
[----:B------:R-:W-:Y:S05]  /*9510*/  BSYNC B6 ;  /* 0x0000000000067941 */ /* 0x000fea0003800000 */
.L_x_30557:
        /* <DEDUP_REMOVED lines=28> */
.L_x_30576:
[----:B------:R-:W-:Y:S05]  /*96e0*/  BSYNC B7 ;  /* 0x0000000000077941 */ /* 0x000fea0003800000 */
.L_x_30575:
        /* <DEDUP_REMOVED lines=23> */
.L_x_30578:
[----:B------:R-:W-:Y:S05]  /*9860*/  BSYNC B7 ;  /* 0x0000000000077941 */ /* 0x000fea0003800000 */
.L_x_30577:
        /* <DEDUP_REMOVED lines=26> */
.L_x_30580:
[----:B------:R-:W-:Y:S05]  /*9a10*/  BSYNC B7 ;  /* 0x0000000000077941 */ /* 0x000fea0003800000 */
.L_x_30579:
        /* <DEDUP_REMOVED lines=16> */
.L_x_30585:
        /* <DEDUP_REMOVED lines=14> */
.L_x_30583:
        /* <DEDUP_REMOVED lines=20> */
.L_x_30584:
[----:B------:R-:W-:Y:S05]  /*9d40*/  BSYNC B1 ;  /* 0x0000000000017941 */ /* 0x000fea0003800000 */
.L_x_30582:
        /* <DEDUP_REMOVED lines=21> */
.L_x_30581:
        /* <DEDUP_REMOVED lines=17> */
.L_x_30588:
        /* <DEDUP_REMOVED lines=24> */
.L_x_30587:
[----:B------:R-:W-:Y:S05]  /*a130*/  BSYNC B7 ;  /* 0x0000000000077941 */ /* 0x000fea0003800000 */
.L_x_30586:
[----:B------:R-:W-:-:S05]  /*a140*/  IADD3 R16, P0, R16, 0x4, RZ ;  /* 0x0000000410107810 */ /* 0x000fca0007f1e0ff */
[----:B------:R-:W-:Y:S01]  /*a150*/  IMAD.X R17, RZ, RZ, R17, P0 ;  /* 0x000000ffff117224 */ /* 0x000fe200000e0611 */
[----:B------:R-:W-:-:S04]  /*a160*/  ISETP.GE.U32.AND P0, PT, R16, R19, PT ;  /* 0x000000131000720c */ /* 0x000fc80003f06070 */
[----:B------:R-:W-:-:S13]  /*a170*/  ISETP.GE.U32.AND.EX P0, PT, R17, R18, PT, P0 ;  /* 0x000000121100720c */ /* 0x000fda0003f06100 */
[----:B------:R-:W-:Y:S05]  /*a180*/  @!P0 BRA `(.L_x_30588) ;  /* 0xfffffffc00888947 */ /* 0x000fea000383ffff */
.L_x_30574:
[----:B------:R-:W-:Y:S05]  /*a190*/  BSYNC B6 ;  /* 0x0000000000067941 */ /* 0x000fea0003800000 */
.L_x_30573:
        /* <DEDUP_REMOVED lines=28> */
.L_x_30592:
[----:B------:R-:W-:Y:S05]  /*a360*/  BSYNC B7 ;  /* 0x0000000000077941 */ /* 0x000fea0003800000 */
.L_x_30591:
        /* <DEDUP_REMOVED lines=23> */
.L_x_30594:
[----:B------:R-:W-:Y:S05]  /*a4e0*/  BSYNC B7 ;  /* 0x0000000000077941 */ /* 0x000fea0003800000 */
.L_x_30593:
        /* <DEDUP_REMOVED lines=26> */
.L_x_30596:
[----:B------:R-:W-:Y:S05]  /*a690*/  BSYNC B7 ;  /* 0x0000000000077941 */ /* 0x000fea0003800000 */
.L_x_30595:
        /* <DEDUP_REMOVED lines=16> */
.L_x_30601:
        /* <DEDUP_REMOVED lines=14> */
.L_x_30599:
        /* <DEDUP_REMOVED lines=20> */
.L_x_30600:
[----:B------:R-:W-:Y:S05]  /*a9c0*/  BSYNC B1 ;  /* 0x0000000000017941 */ /* 0x000fea0003800000 */
.L_x_30598:
        /* <DEDUP_REMOVED lines=21> */
.L_x_30597:
        /* <DEDUP_REMOVED lines=17> */
.L_x_30604:
        /* <DEDUP_REMOVED lines=24> */
.L_x_30603:
[----:B------:R-:W-:Y:S05]  /*adb0*/  BSYNC B7 ;  /* 0x0000000000077941 */ /* 0x000fea0003800000 */
.L_x_30602:
[----:B------:R-:W-:-:S05]  /*adc0*/  IADD3 R16, P0, R16, 0x4, RZ ;  /* 0x0000000410107810 */ /* 0x000fca0007f1e0ff */
[----:B------:R-:W-:Y:S01]  /*add0*/  IMAD.X R17, RZ, RZ, R17, P0 ;  /* 0x000000ffff117224 */ /* 0x000fe200000e0611 */
[----:B------:R-:W-:-:S04]  /*ade0*/  ISETP.GE.U32.AND P0, PT, R16, R19, PT ;  /* 0x000000131000720c */ /* 0x000fc80003f06070 */
[----:B------:R-:W-:-:S13]  /*adf0*/  ISETP.GE.U32.AND.EX P0, PT, R17, R18, PT, P0 ;  /* 0x000000121100720c */ /* 0x000fda0003f06100 */
[----:B------:R-:W-:Y:S05]  /*ae00*/  @!P0 BRA `(.L_x_30604) ;  /* 0xfffffffc00888947 */ /* 0x000fea000383ffff */
.L_x_30590:
[----:B------:R-:W-:Y:S05]  /*ae10*/  BSYNC B6 ;  /* 0x0000000000067941 */ /* 0x000fea0003800000 */
.L_x_30589:
        /* <DEDUP_REMOVED lines=28> */
.L_x_30608:
[----:B------:R-:W-:Y:S05]  /*afe0*/  BSYNC B7 ;  /* 0x0000000000077941 */ /* 0x000fea0003800000 */
.L_x_30607:
        /* <DEDUP_REMOVED lines=23> */
.L_x_30610:
[----:B------:R-:W-:Y:S05]  /*b160*/  BSYNC B7 ;  /* 0x0000000000077941 */ /* 0x000fea0003800000 */
.L_x_30609:
        /* <DEDUP_REMOVED lines=26> */
.L_x_30612:
[----:B------:R-:W-:Y:S05]  /*b310*/  BSYNC B7 ;  /* 0x0000000000077941 */ /* 0x000fea0003800000 */
.L_x_30611:
        /* <DEDUP_REMOVED lines=16> */
.L_x_30617:
        /* <DEDUP_REMOVED lines=14> */
.L_x_30615:
        /* <DEDUP_REMOVED lines=20> */
.L_x_30616:
[----:B------:R-:W-:Y:S05]  /*b640*/  BSYNC B1 ;  /* 0x0000000000017941 */ /* 0x000fea0003800000 */
.L_x_30614:
        /* <DEDUP_REMOVED lines=21> */
.L_x_30613:
        /* <DEDUP_REMOVED lines=17> */
.L_x_30620:
        /* <DEDUP_REMOVED lines=24> */
.L_x_30619:
[----:B------:R-:W-:Y:S05]  /*ba30*/  BSYNC B7 ;  /* 0x0000000000077941 */ /* 0x000fea0003800000 */
.L_x_30618:
[----:B------:R-:W-:-:S05]  /*ba40*/  IADD3 R16, P0, R16, 0x4, RZ ;  /* 0x0000000410107810 */ /* 0x000fca0007f1e0ff */
[----:B------:R-:W-:Y:S01]  /*ba50*/  IMAD.X R17, RZ, RZ, R17, P0 ;  /* 0x000000ffff117224 */ /* 0x000fe200000e0611 */
[----:B------:R-:W-:-:S04]  /*ba60*/  ISETP.GE.U32.AND P0, PT, R16, R19, PT ;  /* 0x000000131000720c */ /* 0x000fc80003f06070 */
[----:B------:R-:W-:-:S13]  /*ba70*/  ISETP.GE.U32.AND.EX P0, PT, R17, R18, PT, P0 ;  /* 0x000000121100720c */ /* 0x000fda0003f06100 */
[----:B------:R-:W-:Y:S05]  /*ba80*/  @!P0 BRA `(.L_x_30620) ;  /* 0xfffffffc00888947 */ /* 0x000fea000383ffff */
.L_x_30606:
[----:B------:R-:W-:Y:S05]  /*ba90*/  BSYNC B6 ;  /* 0x0000000000067941 */ /* 0x000fea0003800000 */
.L_x_30605:
        /* <DEDUP_REMOVED lines=28> */
.L_x_30624:
[----:B------:R-:W-:Y:S05]  /*bc60*/  BSYNC B7 ;  /* 0x0000000000077941 */ /* 0x000fea0003800000 */
.L_x_30623:
        /* <DEDUP_REMOVED lines=23> */
.L_x_30626:
[----:B------:R-:W-:Y:S05]  /*bde0*/  BSYNC B7 ;  /* 0x0000000000077941 */ /* 0x000fea0003800000 */
.L_x_30625:
        /* <DEDUP_REMOVED lines=26> */
.L_x_30628:
[----:B------:R-:W-:Y:S05]  /*bf90*/  BSYNC B7 ;  /* 0x0000000000077941 */ /* 0x000fea0003800000 */
.L_x_30627:
        /* <DEDUP_REMOVED lines=16> */
.L_x_30633:
        /* <DEDUP_REMOVED lines=14> */
.L_x_30631:
        /* <DEDUP_REMOVED lines=20> */
.L_x_30632:
[----:B------:R-:W-:Y:S05]  /*c2c0*/  BSYNC B1 ;  /* 0x0000000000017941 */ /* 0x000fea0003800000 */
.L_x_30630:
        /* <DEDUP_REMOVED lines=21> */
.L_x_30629:
        /* <DEDUP_REMOVED lines=17> */
.L_x_30636:
        /* <DEDUP_REMOVED lines=24> */
.L_x_30635:
[----:B------:R-:W-:Y:S05]  /*c6b0*/  BSYNC B7 ;  /* 0x0000000000077941 */ /* 0x000fea0003800000 */
.L_x_30634:
[----:B------:R-:W-:-:S04]  /*c6c0*/  IADD3 R16, P0, R16, 0x4, RZ ;  /* 0x0000000410107810 */ /* 0x000fc80007f1e0ff */
[----:B------:R-:W-:Y:S02]  /*c6d0*/  IADD3.X R17, RZ, R17, RZ, P0, !PT ;  /* 0x00000011ff117210 */ /* 0x000fe400007fe4ff */
[----:B------:R-:W-:-:S04]  /*c6e0*/  ISETP.GE.U32.AND P0, PT, R16, R19, PT ;  /* 0x000000131000720c */ /* 0x000fc80003f06070 */
[----:B------:R-:W-:-:S13]  /*c6f0*/  ISETP.GE.U32.AND.EX P0, PT, R17, R18, PT, P0 ;  /* 0x000000121100720c */ /* 0x000fda0003f06100 */
[----:B------:R-:W-:Y:S05]  /*c700*/  @!P0 BRA `(.L_x_30636) ;  /* 0xfffffffc00888947 */ /* 0x000fea000383ffff */
.L_x_30622:
[----:B------:R-:W-:Y:S05]  /*c710*/  BSYNC B6 ;  /* 0x0000000000067941 */ /* 0x000fea0003800000 */
.L_x_30621:
        /* <DEDUP_REMOVED lines=28> */
.L_x_30640:
[----:B------:R-:W-:Y:S05]  /*c8e0*/  BSYNC B7 ;  /* 0x0000000000077941 */ /* 0x000fea0003800000 */
.L_x_30639:
        /* <DEDUP_REMOVED lines=23> */
.L_x_30642:
[----:B------:R-:W-:Y:S05]  /*ca60*/  BSYNC B7 ;  /* 0x0000000000077941 */ /* 0x000fea0003800000 */
.L_x_30641:
        /* <DEDUP_REMOVED lines=26> */
.L_x_30644:
[----:B------:R-:W-:Y:S05]  /*cc10*/  BSYNC B7 ;  /* 0x0000000000077941 */ /* 0x000fea0003800000 */
.L_x_30643:
        /* <DEDUP_REMOVED lines=15> */
.L_x_30649:
        /* <DEDUP_REMOVED lines=14> */
.L_x_30647:
        /* <DEDUP_REMOVED lines=20> */
.L_x_30648:
[----:B------:R-:W-:Y:S05]  /*cf30*/  BSYNC B1 ;  /* 0x0000000000017941 */ /* 0x000fea0003800000 */
.L_x_30646:
        /* <DEDUP_REMOVED lines=21> */
.L_x_30645:
        /* <DEDUP_REMOVED lines=17> */
.L_x_30652:
        /* <DEDUP_REMOVED lines=24> */
.L_x_30651:
[----:B------:R-:W-:Y:S05]  /*d320*/  BSYNC B7 ;  /* 0x0000000000077941 */ /* 0x000fea0003800000 */
.L_x_30650:
[----:B------:R-:W-:-:S05]  /*d330*/  IADD3 R16, P0, R16, 0x4, RZ ;  /* 0x0000000410107810 */ /* 0x000fca0007f1e0ff */
[----:B------:R-:W-:Y:S01]  /*d340*/  IMAD.X R17, RZ, RZ, R17, P0 ;  /* 0x000000ffff117224 */ /* 0x000fe200000e0611 */
[----:B------:R-:W-:-:S04]  /*d350*/  ISETP.GE.U32.AND P0, PT, R16, R19, PT ;  /* 0x000000131000720c */ /* 0x000fc80003f06070 */
[----:B------:R-:W-:-:S13]  /*d360*/  ISETP.GE.U32.AND.EX P0, PT, R17, R18, PT, P0 ;  /* 0x000000121100720c */ /* 0x000fda0003f06100 */
[----:B------:R-:W-:Y:S05]  /*d370*/  @!P0 BRA `(.L_x_30652) ;  /* 0xfffffffc00888947 */ /* 0x000fea000383ffff */
.L_x_30638:
[----:B------:R-:W-:Y:S05]  /*d380*/  BSYNC B6 ;  /* 0x0000000000067941 */ /* 0x000fea0003800000 */
.L_x_30637:
        /* <DEDUP_REMOVED lines=23> */
.L_x_30655:
[----:B------:R-:W-:-:S13]  /*d500*/  ISETP.GE.AND P0, PT, R0, R41, PT ;  /* 0x000000290000720c */ /* 0x000fda0003f06270 */
[----:B------:R-:W-:Y:S05]  /*d510*/  @P0 BRA `(.L_x_30657) ;  /* 0x0000000000300947 */ /* 0x000fea0003800000 */
[----:B0-----:R-:W0:Y:S01]  /*d520*/  LDC.64 R2, c[0x0][0x2c8] ;  /* 0x0000b200ff027b82 */ /* 0x001e220000000a00 */
[----:B------:R-:W-:Y:S02]  /*d530*/  IMAD.IADD R5, R46, 0x1, R0 ;  /* 0x000000012e057824 */ /* 0x000fe400078e0200 */
[----:B------:R-:W-:Y:S02]  /*d540*/  VIADD R0, R0, 0x80 ;  /* 0x0000008000007836 */ /* 0x000fe40000000000 */
[----:B0-----:R-:W-:-:S05]  /*d550*/  IMAD.WIDE.U32 R2, R5, 0x4, R2 ;  /* 0x0000000405027825 */ /* 0x001fca00078e0002 */
[----:B------:R1:W-:Y:S02]  /*d560*/  STG.E desc[UR36][R2.64], RZ ;  /* 0x000000ff02007986 */ /* 0x0003e4000c101924 */
.L_x_30656:
[----:B------:R-:W-:-:S13]  /*d570*/  ISETP.GE.AND P0, PT, R0, R41, PT ;  /* 0x000000290000720c */ /* 0x000fda0003f06270 */
[----:B------:R-:W-:Y:S05]  /*d580*/  @P0 BRA `(.L_x_30658) ;  /* 0x0000000000340947 */ /* 0x000fea0003800000 */
[----:B01----:R-:W0:Y:S01]  /*d590*/  LDC.64 R2, c[0x0][0x2c8] ;  /* 0x0000b200ff027b82 */ /* 0x003e220000000a00 */
[----:B------:R-:W-:Y:S01]  /*d5a0*/  IADD3 R5, R46, R0, RZ ;  /* 0x000000002e057210 */ /* 0x000fe20007ffe0ff */
[----:B------:R-:W-:-:S04]  /*d5b0*/  VIADD R0, R0, 0x80 ;  /* 0x0000008000007836 */ /* 0x000fc80000000000 */
[----:B0-----:R-:W-:-:S05]  /*d5c0*/  IMAD.WIDE.U32 R2, R5, 0x4, R2 ;  /* 0x0000000405027825 */ /* 0x001fca00078e0002 */
[----:B------:R1:W-:Y:S02]  /*d5d0*/  STG.E desc[UR36][R2.64], RZ ;  /* 0x000000ff02007986 */ /* 0x0003e4000c101924 */
.L_x_30657:
        /* <DEDUP_REMOVED lines=8> */
.L_x_30658:
[----:B------:R-:W-:Y:S05]  /*d660*/  BSYNC B1 ;  /* 0x0000000000017941 */ /* 0x000fea0003800000 */
.L_x_30654:
[----:B------:R-:W-:-:S13]  /*d670*/  ISETP.GE.AND P0, PT, R0, R41, PT ;  /* 0x000000290000720c */ /* 0x000fda0003f06270 */
[----:B012---:R-:W0:Y:S01]  /*d680*/  @!P0 LDC.64 R2, c[0x0][0x2c8] ;  /* 0x0000b200ff028b82 */ /* 0x007e220000000a00 */
[----:B------:R-:W-:Y:S01]  /*d690*/  @!P0 IADD3 R5, R46, R0, RZ ;  /* 0x000000002e058210 */ /* 0x000fe20007ffe0ff */
[----:B------:R-:W-:-:S04]  /*d6a0*/  @!P0 VIADD R0, R0, 0x80 ;  /* 0x0000008000008836 */ /* 0x000fc80000000000 */
[----:B0-----:R-:W-:-:S05]  /*d6b0*/  @!P0 IMAD.WIDE.U32 R2, R5, 0x4, R2 ;  /* 0x0000000405028825 */ /* 0x001fca00078e0002 */
[----:B------:R2:W-:Y:S02]  /*d6c0*/  @!P0 STG.E desc[UR36][R2.64], RZ ;  /* 0x000000ff02008986 */ /* 0x0005e4000c101924 */
.L_x_30659:
[----:B------:R-:W-:Y:S05]  /*d6d0*/  BSYNC B0 ;  /* 0x0000000000007941 */ /* 0x000fea0003800000 */
.L_x_30653:
[----:B------:R-:W-:-:S13]  /*d6e0*/  ISETP.GE.AND P0, PT, R0, R41, PT ;  /* 0x000000290000720c */ /* 0x000fda0003f06270 */
[----:B------:R-:W-:Y:S05]  /*d6f0*/  @P0 EXIT ;  /* 0x000000000000094d */ /* 0x000fea0003800000 */
[----:B012---:R-:W0:Y:S01]  /*d700*/  LDC.64 R2, c[0x0][0x2c8] ;  /* 0x0000b200ff027b82 */ /* 0x007e220000000a00 */
[----:B------:R-:W-:-:S04]  /*d710*/  IMAD.IADD R5, R46, 0x1, R0 ;  /* 0x000000012e057824 */ /* 0x000fc800078e0200 */
[----:B0-----:R-:W-:-:S05]  /*d720*/  IMAD.WIDE.U32 R2, R5, 0x4, R2 ;  /* 0x0000000405027825 */ /* 0x001fca00078e0002 */
[----:B------:R-:W-:Y:S01]  /*d730*/  STG.E desc[UR36][R2.64], RZ ;  /* 0x000000ff02007986 */ /* 0x000fe2000c101924 */
[----:B------:R-:W-:Y:S05]  /*d740*/  EXIT ;  /* 0x000000000000794d */ /* 0x000fea0003800000 */
        .weak           $__internal_74_$__cuda_sm20_div_s64
        .type           $__internal_74_$__cuda_sm20_div_s64,@function
        .size           $__internal_74_$__cuda_sm20_div_s64,(.L_x_32254 - $__internal_74_$__cuda_sm20_div_s64)
$__internal_74_$__cuda_sm20_div_s64:
        /* <DEDUP_REMOVED lines=83> */
[----:B------:R-:W-:Y:S05]  /*dc80*/  RET.REL.NODEC R6 `(_ZN2at6native29vectorized_elementwise_kernelILi4EZZZNS0_67_GLOBAL__N__bb565c37_34_ValidateCompressedIndicesKernel_cu_33a4b88b42_validate_compressed_sparse_indices_kernelILNS2_8CDimNameE0ENS2_18CUDAKernelLauncherENS2_14EmptyVecKernelENS2_8DummyVecELm8EEEvRKNS_6TensorESA_lllENKUlvE1_clEvENKUlvE_clEvEUliiiiiE_St5arrayIPcLm6EEEEviT0_T1_) ;  /* 0xffffff2006dc7950 */ /* 0x000fea0003c3ffff */
.L_x_30660:
        /* <DEDUP_REMOVED lines=15> */
.L_x_32254:


//--------------------- .text._ZN2at6native29vectorized_elementwise_kernelILi8EZZZNS0_67_GLOBAL__N__bb565c37_34_ValidateCompressedIndicesKernel_cu_33a4b88b42_validate_compressed_sparse_indices_kernelILNS2_8CDimNameE0ENS2_18CUDAKernelLauncherENS2_14EmptyVecKernelENS2_8DummyVecELm8EEEvRKNS_6TensorESA_lllENKUlvE1_clEvENKUlvE_clEvEUliiiiiE_St5arrayIPcLm6EEEEviT0_T1_ --------------------------
	.section	.text._ZN2at6native29vectorized_elementwise_kernelILi8EZZZNS0_67_GLOBAL__N__bb565c37_34_ValidateCompressedIndicesKernel_cu_33a4b88b42_validate_compressed_sparse_indices_kernelILNS2_8CDimNameE0ENS2_18CUDAKernelLauncherENS2_14EmptyVecKernelENS2_8DummyVecELm8EEEvRKNS_6TensorESA_lllENKUlvE1_clEvENKUlvE_clEvEUliiiiiE_St5arrayIPcLm6EEEEviT0_T1_,"ax",@progbits
	.align	128
        .global         _ZN2at6native29vectorized_elementwise_kernelILi8EZZZNS0_67_GLOBAL__N__bb565c37_34_ValidateCompressedIndicesKernel_cu_33a4b88b42_validate_compressed_sparse_indices_kernelILNS2_8CDimNameE0ENS2_18CUDAKernelLauncherENS2_14EmptyVecKernelENS2_8DummyVecELm8EEEvRKNS_6TensorESA_lllENKUlvE1_clEvENKUlvE_clEvEUliiiiiE_St5arrayIPcLm6EEEEviT0_T1_
        .type           _ZN2at6native29vectorized_elementwise_kernelILi8EZZZNS0_67_GLOBAL__N__bb565c37_34_ValidateCompressedIndicesKernel_cu_33a4b88b42_validate_compressed_sparse_indices_kernelILNS2_8CDimNameE0ENS2_18CUDAKernelLauncherENS2_14EmptyVecKernelENS2_8DummyVecELm8EEEvRKNS_6TensorESA_lllENKUlvE1_clEvENKUlvE_clEvEUliiiiiE_St5arrayIPcLm6EEEEviT0_T1_,@function
        .size           _ZN2at6native29vectorized_elementwise_kernelILi8EZZZNS0_67_GLOBAL__N__bb565c37_34_ValidateCompressedIndicesKernel_cu_33a4b88b42_validate_compressed_sparse_indices_kernelILNS2_8CDimNameE0ENS2_18CUDAKernelLauncherENS2_14EmptyVecKernelENS2_8DummyVecELm8EEEvRKNS_6TensorESA_lllENKUlvE1_clEvENKUlvE_clEvEUliiiiiE_St5arrayIPcLm6EEEEviT0_T1_,(.L_x_32255 - _ZN2at6native29vectorized_elementwise_kernelILi8EZZZNS0_67_GLOBAL__N__bb565c37_34_ValidateCompressedIndicesKernel_cu_33a4b88b42_validate_compressed_sparse_indices_kernelILNS2_8CDimNameE0ENS2_18CUDAKernelLauncherENS2_14EmptyVecKernelENS2_8DummyVecELm8EEEvRKNS_6TensorESA_lllENKUlvE1_clEvENKUlvE_clEvEUliiiiiE_St5arrayIPcLm6EEEEviT0_T1_)
        .other          _ZN2at6native29vectorized_elementwise_kernelILi8EZZZNS0_67_GLOBAL__N__bb565c37_34_ValidateCompressedIndicesKernel_cu_33a4b88b42_validate_compressed_sparse_indices_kernelILNS2_8CDimNameE0ENS2_18CUDAKernelLauncherENS2_14EmptyVecKernelENS2_8DummyVecELm8EEEvRKNS_6TensorESA_lllENKUlvE1_clEvENKUlvE_clEvEUliiiiiE_St5arrayIPcLm6EEEEviT0_T1_,@"STO_CUDA_ENTRY STV_DEFAULT"
_ZN2at6native29vectorized_elementwise_kernelILi8EZZZNS0_67_GLOBAL__N__bb565c37_34_ValidateCompressedIndicesKernel_cu_33a4b88b42_validate_compressed_sparse_indices_kernelILNS2_8CDimNameE0ENS2_18CUDAKernelLauncherENS2_14EmptyVecKernelENS2_8DummyVecELm8EEEvRKNS_6TensorESA_lllENKUlvE1_clEvENKUlvE_clEvEUliiiiiE_St5arrayIPcLm6EEEEviT0_T1_:
.text._ZN2at6native29vectorized_elementwise_kernelILi8EZZZNS0_67_GLOBAL__N__bb565c37_34_ValidateCompressedIndicesKernel_cu_33a4b88b42_validate_compressed_sparse_indices_kernelILNS2_8CDimNameE0ENS2_18CUDAKernelLauncherENS2_14EmptyVecKernelENS2_8DummyVecELm8EEEvRKNS_6TensorESA_lllENKUlvE1_clEvENKUlvE_clEvEUliiiiiE_St5arrayIPcLm6EEEEviT0_T1_:
        /* <DEDUP_REMOVED lines=103> */
.L_x_30663:
[----:B------:R-:W-:Y:S05]  /*0670*/  BSYNC B6 ;  /* 0x0000000000067941 */ /* 0x000fea0003800000 */
.L_x_30662:
        /* <DEDUP_REMOVED lines=24> */
.L_x_30665:
[----:B------:R-:W-:Y:S05]  /*0800*/  BSYNC B6 ;  /* 0x0000000000067941 */ /* 0x000fea0003800000 */
.L_x_30664:
        /* <DEDUP_REMOVED lines=26> */
.L_x_30667:
[----:B------:R-:W-:Y:S05]  /*09b0*/  BSYNC B6 ;  /* 0x0000000000067941 */ /* 0x000fea0003800000 */
.L_x_30666:
        /* <DEDUP_REMOVED lines=18> */
.L_x_30672:
        /* <DEDUP_REMOVED lines=10> */
[----:B------:R-:W-:Y:S05]  /*0b80*/  CALL.REL.NOINC `($__internal_75_$__cuda_sm20_div_s64) ;  /* 0x000000c800f07944 */ /* 0x000fea0003c00000 */
[----:B------:R-:W-:Y:S02]  /*0b90*/  IMAD.MOV.U32 R6, RZ, RZ, R4 ;  /* 0x000000ffff067224 */ /* 0x000fe400078e0004 */
[----:B------:R-:W-:Y:S01]  /*0ba0*/  IMAD.MOV.U32 R7, RZ, RZ, R3 ;  /* 0x000000ffff077224 */ /* 0x000fe200078e0003 */
[----:B------:R-:W-:Y:S06]  /*0bb0*/  BRA `(.L_x_30671) ;  /* 0x0000000000507947 */ /* 0x000fec0003800000 */
.L_x_30670:
        /* <DEDUP_REMOVED lines=20> */
.L_x_30671:
[----:B------:R-:W-:Y:S05]  /*0d00*/  BSYNC B1 ;  /* 0x0000000000017941 */ /* 0x000fea0003800000 */
.L_x_30669:
        /* <DEDUP_REMOVED lines=22> */
.L_x_30668:
        /* <DEDUP_REMOVED lines=18> */
.L_x_30677:
        /* <DEDUP_REMOVED lines=24> */
.L_x_30676:
[----:B------:R-:W-:Y:S05]  /*1110*/  BSYNC B7 ;  /* 0x0000000000077941 */ /* 0x000fea0003800000 */
.L_x_30675:
[----:B------:R-:W-:-:S05]  /*1120*/  IADD3 R16, P0, R16, 0x4, RZ ;  /* 0x0000000410107810 */ /* 0x000fca0007f1e0ff */
[----:B------:R-:W-:Y:S01]  /*1130*/  IMAD.X R17, RZ, RZ, R17, P0 ;  /* 0x000000ffff117224 */ /* 0x000fe200000e0611 */
[----:B------:R-:W-:-:S04]  /*1140*/  ISETP.GE.U32.AND P0, PT, R16, R18, PT ;  /* 0x000000121000720c */ /* 0x000fc80003f06070 */
[----:B------:R-:W-:-:S13]  /*1150*/  ISETP.GE.U32.AND.EX P0, PT, R17, R19, PT, P0 ;  /* 0x000000131100720c */ /* 0x000fda0003f06100 */
[----:B------:R-:W-:Y:S05]  /*1160*/  @!P0 BRA `(.L_x_30677) ;  /* 0xfffffffc00888947 */ /* 0x000fea000383ffff */
.L_x_30674:
[----:B------:R-:W-:Y:S05]  /*1170*/  BSYNC B6 ;  /* 0x0000000000067941 */ /* 0x000fea0003800000 */
.L_x_30673:
        /* <DEDUP_REMOVED lines=21> */
.L_x_30679:
[----:B------:R-:W-:Y:S05]  /*12d0*/  BSYNC B6 ;  /* 0x0000000000067941 */ /* 0x000fea0003800000 */
.L_x_30678:
        /* <DEDUP_REMOVED lines=21> */
.L_x_30681:
[----:B------:R-:W-:Y:S05]  /*1430*/  BSYNC B6 ;  /* 0x0000000000067941 */ /* 0x000fea0003800000 */
.L_x_30680:
        /* <DEDUP_REMOVED lines=26> */
.L_x_30683:
[----:B------:R-:W-:Y:S05]  /*15e0*/  BSYNC B6 ;  /* 0x0000000000067941 */ /* 0x000fea0003800000 */
.L_x_30682:
        /* <DEDUP_REMOVED lines=12> */
.L_x_30688:
        /* <DEDUP_REMOVED lines=14> */
.L_x_30686:
        /* <DEDUP_REMOVED lines=20> */
.L_x_30687:
[----:B------:R-:W-:Y:S05]  /*18d0*/  BSYNC B1 ;  /* 0x0000000000017941 */ /* 0x000fea0003800000 */
.L_x_30685:
        /* <DEDUP_REMOVED lines=22> */
.L_x_30684:
        /* <DEDUP_REMOVED lines=18> */
.L_x_30693:
        /* <DEDUP_REMOVED lines=24> */
.L_x_30692:
[----:B------:R-:W-:Y:S05]  /*1ce0*/  BSYNC B7 ;  /* 0x0000000000077941 */ /* 0x000fea0003800000 */
.L_x_30691:
[----:B------:R-:W-:-:S05]  /*1cf0*/  IADD3 R16, P0, R16, 0x4, RZ ;  /* 0x0000000410107810 */ /* 0x000fca0007f1e0ff */
[----:B------:R-:W-:Y:S01]  /*1d00*/  IMAD.X R17, RZ, RZ, R17, P0 ;  /* 0x000000ffff117224 */ /* 0x000fe200000e0611 */
[----:B------:R-:W-:-:S04]  /*1d10*/  ISETP.GE.U32.AND P0, PT, R16, R18, PT ;  /* 0x000000121000720c */ /* 0x000fc80003f06070 */
[----:B------:R-:W-:-:S13]  /*1d20*/  ISETP.GE.U32.AND.EX P0, PT, R17, R22, PT, P0 ;  /* 0x000000161100720c */ /* 0x000fda0003f06100 */
[----:B------:R-:W-:Y:S05]  /*1d30*/  @!P0 BRA `(.L_x_30693) ;  /* 0xfffffffc00888947 */ /* 0x000fea000383ffff */
.L_x_30690:
[----:B------:R-:W-:Y:S05]  /*1d40*/  BSYNC B6 ;  /* 0x0000000000067941 */ /* 0x000fea0003800000 */
.L_x_30689:
        /* <DEDUP_REMOVED lines=21> */
.L_x_30695:
[----:B------:R-:W-:Y:S05]  /*1ea0*/  BSYNC B6 ;  /* 0x0000000000067941 */ /* 0x000fea0003800000 */
.L_x_30694:
        /* <DEDUP_REMOVED lines=21> */
.L_x_30697:
[----:B------:R-:W-:Y:S05]  /*2000*/  BSYNC B6 ;  /* 0x0000000000067941 */ /* 0x000fea0003800000 */
.L_x_30696:
        /* <DEDUP_REMOVED lines=26> */
.L_x_30699:
[----:B------:R-:W-:Y:S05]  /*21b0*/  BSYNC B6 ;  /* 0x0000000000067941 */ /* 0x000fea0003800000 */
.L_x_30698:
        /* <DEDUP_REMOVED lines=11> */
.L_x_30704:
        /* <DEDUP_REMOVED lines=14> */
.L_x_30702:
        /* <DEDUP_REMOVED lines=19> */
.L_x_30703:
[----:B------:R-:W-:Y:S05]  /*2480*/  BSYNC B1 ;  /* 0x0000000000017941 */ /* 0x000fea0003800000 */
.L_x_30701:
        /* <DEDUP_REMOVED lines=18> */
.L_x_30700:
        /* <DEDUP_REMOVED lines=18> */
.L_x_30709:
        /* <DEDUP_REMOVED lines=24> */
.L_x_30708:
[----:B------:R-:W-:Y:S05]  /*2850*/  BSYNC B7 ;  /* 0x0000000000077941 */ /* 0x000fea0003800000 */
.L_x_30707:
[----:B------:R-:W-:-:S05]  /*2860*/  IADD3 R16, P0, R16, 0x4, RZ ;  /* 0x0000000410107810 */ /* 0x000fca0007f1e0ff */
[----:B------:R-:W-:Y:S01]  /*2870*/  IMAD.X R17, RZ, RZ, R17, P0 ;  /* 0x000000ffff117224 */ /* 0x000fe200000e0611 */
[----:B------:R-:W-:-:S04]  /*2880*/  ISETP.GE.U32.AND P0, PT, R16, R19, PT ;  /* 0x000000131000720c */ /* 0x000fc80003f06070 */
[----:B------:R-:W-:-:S13]  /*2890*/  ISETP.GE.U32.AND.EX P0, PT, R17, R18, PT, P0 ;  /* 0x000000121100720c */ /* 0x000fda0003f06100 */
[----:B------:R-:W-:Y:S05]  /*28a0*/  @!P0 BRA `(.L_x_30709) ;  /* 0xfffffffc00888947 */ /* 0x000fea000383ffff */
.L_x_30706:
[----:B------:R-:W-:Y:S05]  /*28b0*/  BSYNC B6 ;  /* 0x0000000000067941 */ /* 0x000fea0003800000 */
.L_x_30705:
        /* <DEDUP_REMOVED lines=21> */
.L_x_30711:
[----:B------:R-:W-:Y:S05]  /*2a10*/  BSYNC B6 ;  /* 0x0000000000067941 */ /* 0x000fea0003800000 */
.L_x_30710:
        /* <DEDUP_REMOVED lines=21> */
.L_x_30713:
[----:B------:R-:W-:Y:S05]  /*2b70*/  BSYNC B6 ;  /* 0x0000000000067941 */ /* 0x000fea0003800000 */
.L_x_30712:
        /* <DEDUP_REMOVED lines=26> */
.L_x_30715:
[----:B------:R-:W-:Y:S05]  /*2d20*/  BSYNC B6 ;  /* 0x0000000000067941 */ /* 0x000fea0003800000 */
.L_x_30714:
        /* <DEDUP_REMOVED lines=11> */
.L_x_30720:
        /* <DEDUP_REMOVED lines=14> */
.L_x_30718:
        /* <DEDUP_REMOVED lines=19> */
.L_x_30719:
[----:B------:R-:W-:Y:S05]  /*2ff0*/  BSYNC B1 ;  /* 0x0000000000017941 */ /* 0x000fea0003800000 */
.L_x_30717:
        /* <DEDUP_REMOVED lines=18> */
.L_x_30716:
        /* <DEDUP_REMOVED lines=18> */
.L_x_30725:
        /* <DEDUP_REMOVED lines=24> */
.L_x_30724:
[----:B------:R-:W-:Y:S05]  /*33c0*/  BSYNC B7 ;  /* 0x0000000000077941 */ /* 0x000fea0003800000 */
.L_x_30723:
[----:B------:R-:W-:-:S05]  /*33d0*/  IADD3 R16, P0, R16, 0x4, RZ ;  /* 0x0000000410107810 */ /* 0x000fca0007f1e0ff */
[----:B------:R-:W-:Y:S01]  /*33e0*/  IMAD.X R17, RZ, RZ, R17, P0 ;  /* 0x000000ffff117224 */ /* 0x000fe200000e0611 */
[----:B------:R-:W-:-:S04]  /*33f0*/  ISETP.GE.U32.AND P0, PT, R16, R19, PT ;  /* 0x000000131000720c */ /* 0x000fc80003f06070 */
[----:B------:R-:W-:-:S13]  /*3400*/  ISETP.GE.U32.AND.EX P0, PT, R17, R18, PT, P0 ;  /* 0x000000121100720c */ /* 0x000fda0003f06100 */
[----:B------:R-:W-:Y:S05]  /*3410*/  @!P0 BRA `(.L_x_30725) ;  /* 0xfffffffc00888947 */ /* 0x000fea000383ffff */
.L_x_30722:
[----:B------:R-:W-:Y:S05]  /*3420*/  BSYNC B6 ;  /* 0x0000000000067941 */ /* 0x000fea0003800000 */
.L_x_30721:
        /* <DEDUP_REMOVED lines=21> */
.L_x_30727:
[----:B------:R-:W-:Y:S05]  /*3580*/  BSYNC B6 ;  /* 0x0000000000067941 */ /* 0x000fea0003800000 */
.L_x_30726:
        /* <DEDUP_REMOVED lines=21> */
.L_x_30729:
[----:B------:R-:W-:Y:S05]  /*36e0*/  BSYNC B6 ;  /* 0x0000000000067941 */ /* 0x000fea0003800000 */
.L_x_30728:
        /* <DEDUP_REMOVED lines=26> */
.L_x_30731:
[----:B------:R-:W-:Y:S05]  /*3890*/  BSYNC B6 ;  /* 0x0000000000067941 */ /* 0x000fea0003800000 */
.L_x_30730:
        /* <DEDUP_REMOVED lines=11> */
.L_x_30736:
        /* <DEDUP_REMOVED lines=10> */
[----:B------:R-:W-:Y:S05]  /*39f0*/  CALL.REL.NOINC `($__internal_75_$__cuda_sm20_div_s64) ;  /* 0x0000009c00547944 */ /* 0x000fea0003c00000 */
[----:B------:R-:W-:Y:S01]  /*3a00*/  MOV R6, R4 ;  /* 0x0000000400067202 */ /* 0x000fe20000000f00 */
[----:B------:R-:W-:Y:S01]  /*3a10*/  IMAD.MOV.U32 R7, RZ, RZ, R3 ;  /* 0x000000ffff077224 */ /* 0x000fe200078e0003 */
[----:B------:R-:W-:Y:S06]  /*3a20*/  BRA `(.L_x_30735) ;  /* 0x00000000004c7947 */ /* 0x000fec0003800000 */
.L_x_30734:
        /* <DEDUP_REMOVED lines=19> */
.L_x_30735:
[----:B------:R-:W-:Y:S05]  /*3b60*/  BSYNC B1 ;  /* 0x0000000000017941 */ /* 0x000fea0003800000 */
.L_x_30733:
        /* <DEDUP_REMOVED lines=18> */
.L_x_30732:
        /* <DEDUP_REMOVED lines=18> */
.L_x_30741:
        /* <DEDUP_REMOVED lines=24> */
.L_x_30740:
[----:B------:R-:W-:Y:S05]  /*3f30*/  BSYNC B7 ;  /* 0x0000000000077941 */ /* 0x000fea0003800000 */
.L_x_30739:
[----:B------:R-:W-:-:S04]  /*3f40*/  IADD3 R16, P0, R16, 0x4, RZ ;  /* 0x0000000410107810 */ /* 0x000fc80007f1e0ff */
[----:B------:R-:W-:Y:S02]  /*3f50*/  IADD3.X R17, RZ, R17, RZ, P0, !PT ;  /* 0x00000011ff117210 */ /* 0x000fe400007fe4ff */
[----:B------:R-:W-:-:S04]  /*3f60*/  ISETP.GE.U32.AND P0, PT, R16, R19, PT ;  /* 0x000000131000720c */ /* 0x000fc80003f06070 */
[----:B------:R-:W-:-:S13]  /*3f70*/  ISETP.GE.U32.AND.EX P0, PT, R17, R18, PT, P0 ;  /* 0x000000121100720c */ /* 0x000fda0003f06100 */
[----:B------:R-:W-:Y:S05]  /*3f80*/  @!P0 BRA `(.L_x_30741) ;  /* 0xfffffffc00888947 */ /* 0x000fea000383ffff */
.L_x_30738:
[----:B------:R-:W-:Y:S05]  /*3f90*/  BSYNC B6 ;  /* 0x0000000000067941 */ /* 0x000fea0003800000 */
.L_x_30737:
        /* <DEDUP_REMOVED lines=21> */
.L_x_30743:
[----:B------:R-:W-:Y:S05]  /*40f0*/  BSYNC B6 ;  /* 0x0000000000067941 */ /* 0x000fea0003800000 */
.L_x_30742:
        /* <DEDUP_REMOVED lines=21> */
.L_x_30745:
[----:B------:R-:W-:Y:S05]  /*4250*/  BSYNC B6 ;  /* 0x0000000000067941 */ /* 0x000fea0003800000 */
.L_x_30744:
        /* <DEDUP_REMOVED lines=26> */
.L_x_30747:
[----:B------:R-:W-:Y:S05]  /*4400*/  BSYNC B6 ;  /* 0x0000000000067941 */ /* 0x000fea0003800000 */
.L_x_30746:
        /* <DEDUP_REMOVED lines=11> */
.L_x_30752:
        /* <DEDUP_REMOVED lines=10> */
[----:B------:R-:W-:Y:S05]  /*4560*/  CALL.REL.NOINC `($__internal_75_$__cuda_sm20_div_s64) ;  /* 0x0000009000787944 */ /* 0x000fea0003c00000 */
[----:B------:R-:W-:Y:S01]  /*4570*/  IMAD.MOV.U32 R6, RZ, RZ, R4 ;  /* 0x000000ffff067224 */ /* 0x000fe200078e0004 */
[----:B------:R-:W-:Y:S01]  /*4580*/  MOV R7, R3 ;  /* 0x0000000300077202 */ /* 0x000fe20000000f00 */
[----:B------:R-:W-:Y:S06]  /*4590*/  BRA `(.L_x_30751) ;  /* 0x00000000004c7947 */ /* 0x000fec0003800000 */
.L_x_30750:
        /* <DEDUP_REMOVED lines=19> */
.L_x_30751:
[----:B------:R-:W-:Y:S05]  /*46d0*/  BSYNC B1 ;  /* 0x0000000000017941 */ /* 0x000fea0003800000 */
.L_x_30749:
        /* <DEDUP_REMOVED lines=18> */
.L_x_30748:
        /* <DEDUP_REMOVED lines=18> */
.L_x_30757:
        /* <DEDUP_REMOVED lines=24> */
.L_x_30756:
[----:B------:R-:W-:Y:S05]  /*4aa0*/  BSYNC B7 ;  /* 0x0000000000077941 */ /* 0x000fea0003800000 */
.L_x_30755:
[----:B------:R-:W-:-:S05]  /*4ab0*/  IADD3 R16, P0, R16, 0x4, RZ ;  /* 0x0000000410107810 */ /* 0x000fca0007f1e0ff */
[----:B------:R-:W-:Y:S01]  /*4ac0*/  IMAD.X R17, RZ, RZ, R17, P0 ;  /* 0x000000ffff117224 */ /* 0x000fe200000e0611 */
[----:B------:R-:W-:-:S04]  /*4ad0*/  ISETP.GE.U32.AND P0, PT, R16, R19, PT ;  /* 0x000000131000720c */ /* 0x000fc80003f06070 */
[----:B------:R-:W-:-:S13]  /*4ae0*/  ISETP.GE.U32.AND.EX P0, PT, R17, R18, PT, P0 ;  /* 0x000000121100720c */ /* 0x000fda0003f06100 */
[----:B------:R-:W-:Y:S05]  /*4af0*/  @!P0 BRA `(.L_x_30757) ;  /* 0xfffffffc00888947 */ /* 0x000fea000383ffff */
.L_x_30754:
[----:B------:R-:W-:Y:S05]  /*4b00*/  BSYNC B6 ;  /* 0x0000000000067941 */ /* 0x000fea0003800000 */
.L_x_30753:
        /* <DEDUP_REMOVED lines=21> */
.L_x_30759:
[----:B------:R-:W-:Y:S05]  /*4c60*/  BSYNC B6 ;  /* 0x0000000000067941 */ /* 0x000fea0003800000 */
.L_x_30758:
        /* <DEDUP_REMOVED lines=21> */
.L_x_30761:
[----:B------:R-:W-:Y:S05]  /*4dc0*/  BSYNC B6 ;  /* 0x0000000000067941 */ /* 0x000fea0003800000 */
.L_x_30760:
        /* <DEDUP_REMOVED lines=26> */
.L_x_30763:
[----:B------:R-:W-:Y:S05]  /*4f70*/  BSYNC B6 ;  /* 0x0000000000067941 */ /* 0x000fea0003800000 */
.L_x_30762:
        /* <DEDUP_REMOVED lines=11> */
.L_x_30768:
        /* <DEDUP_REMOVED lines=14> */
.L_x_30766:
        /* <DEDUP_REMOVED lines=19> */
.L_x_30767:
[----:B------:R-:W-:Y:S05]  /*5240*/  BSYNC B1 ;  /* 0x0000000000017941 */ /* 0x000fea0003800000 */
.L_x_30765:
        /* <DEDUP_REMOVED lines=18> */
.L_x_30764:
        /* <DEDUP_REMOVED lines=18> */
.L_x_30773:
        /* <DEDUP_REMOVED lines=24> */
.L_x_30772:
[----:B------:R-:W-:Y:S05]  /*5610*/  BSYNC B7 ;  /* 0x0000000000077941 */ /* 0x000fea0003800000 */
.L_x_30771:
[----:B------:R-:W-:-:S05]  /*5620*/  IADD3 R16, P0, R16, 0x4, RZ ;  /* 0x0000000410107810 */ /* 0x000fca0007f1e0ff */
[----:B------:R-:W-:Y:S01]  /*5630*/  IMAD.X R17, RZ, RZ, R17, P0 ;  /* 0x000000ffff117224 */ /* 0x000fe200000e0611 */
[----:B------:R-:W-:-:S04]  /*5640*/  ISETP.GE.U32.AND P0, PT, R16, R19, PT ;  /* 0x000000131000720c */ /* 0x000fc80003f06070 */
[----:B------:R-:W-:-:S13]  /*5650*/  ISETP.GE.U32.AND.EX P0, PT, R17, R18, PT, P0 ;  /* 0x000000121100720c */ /* 0x000fda0003f06100 */
[----:B------:R-:W-:Y:S05]  /*5660*/  @!P0 BRA `(.L_x_30773) ;  /* 0xfffffffc00888947 */ /* 0x000fea000383ffff */
.L_x_30770:
[----:B------:R-:W-:Y:S05]  /*5670*/  BSYNC B6 ;  /* 0x0000000000067941 */ /* 0x000fea0003800000 */
.L_x_30769:
        /* <DEDUP_REMOVED lines=21> */
.L_x_30775:
[----:B------:R-:W-:Y:S05]  /*57d0*/  BSYNC B6 ;  /* 0x0000000000067941 */ /* 0x000fea0003800000 */
.L_x_30774:
        /* <DEDUP_REMOVED lines=21> */
.L_x_30777:
[----:B------:R-:W-:Y:S05]  /*5930*/  BSYNC B6 ;  /* 0x0000000000067941 */ /* 0x000fea0003800000 */
.L_x_30776:
        /* <DEDUP_REMOVED lines=26> */
.L_x_30779:
[----:B------:R-:W-:Y:S05]  /*5ae0*/  BSYNC B6 ;  /* 0x0000000000067941 */ /* 0x000fea0003800000 */
.L_x_30778:
        /* <DEDUP_REMOVED lines=11> */
.L_x_30784:
        /* <DEDUP_REMOVED lines=14> */
.L_x_30782:
        /* <DEDUP_REMOVED lines=20> */
.L_x_30783:
[----:B------:R-:W-:Y:S05]  /*5dc0*/  BSYNC B1 ;  /* 0x0000000000017941 */ /* 0x000fea0003800000 */
.L_x_30781:
        /* <DEDUP_REMOVED lines=21> */
.L_x_30780:
        /* <DEDUP_REMOVED lines=18> */
.L_x_30789:
        /* <DEDUP_REMOVED lines=24> */
.L_x_30788:
[----:B------:R-:W-:Y:S05]  /*61c0*/  BSYNC B7 ;  /* 0x0000000000077941 */ /* 0x000fea0003800000 */
.L_x_30787:
[----:B------:R-:W-:-:S05]  /*61d0*/  IADD3 R16, P0, R16, 0x4, RZ ;  /* 0x0000000410107810 */ /* 0x000fca0007f1e0ff */
[----:B------:R-:W-:Y:S01]  /*61e0*/  IMAD.X R17, RZ, RZ, R17, P0 ;  /* 0x000000ffff117224 */ /* 0x000fe200000e0611 */
[----:B------:R-:W-:-:S04]  /*61f0*/  ISETP.GE.U32.AND P0, PT, R16, R19, PT ;  /* 0x000000131000720c */ /* 0x000fc80003f06070 */
[----:B------:R-:W-:-:S13]  /*6200*/  ISETP.GE.U32.AND.EX P0, PT, R17, R18, PT, P0 ;  /* 0x000000121100720c */ /* 0x000fda0003f06100 */
[----:B------:R-:W-:Y:S05]  /*6210*/  @!P0 BRA `(.L_x_30789) ;  /* 0xfffffffc00888947 */ /* 0x000fea000383ffff */
.L_x_30786:
[----:B------:R-:W-:Y:S05]  /*6220*/  BSYNC B6 ;  /* 0x0000000000067941 */ /* 0x000fea0003800000 */
.L_x_30785:
        /* <DEDUP_REMOVED lines=9> */
.L_x_30661:
        /* <DEDUP_REMOVED lines=237> */
.L_x_30793:
[----:B------:R-:W-:Y:S05]  /*7190*/  BSYNC B7 ;  /* 0x0000000000077941 */ /* 0x000fea0003800000 */
.L_x_30792:
        /* <DEDUP_REMOVED lines=23> */
.L_x_30795:
[----:B------:R-:W-:Y:S05]  /*7310*/  BSYNC B7 ;  /* 0x0000000000077941 */ /* 0x000fea0003800000 */
.L_x_30794:
        /* <DEDUP_REMOVED lines=26> */
.L_x_30797:
[----:B------:R-:W-:Y:S05]  /*74c0*/  BSYNC B7 ;  /* 0x0000000000077941 */ /* 0x000fea0003800000 */
.L_x_30796:
        /* <DEDUP_REMOVED lines=15> */
.L_x_30802:
        /* <DEDUP_REMOVED lines=14> */
.L_x_30800:
        /* <DEDUP_REMOVED lines=19> */
.L_x_30801:
[----:B------:R-:W-:Y:S05]  /*77d0*/  BSYNC B1 ;  /* 0x0000000000017941 */ /* 0x000fea0003800000 */
.L_x_30799:
        /* <DEDUP_REMOVED lines=22> */
.L_x_30798:
        /* <DEDUP_REMOVED lines=17> */
.L_x_30805:
        /* <DEDUP_REMOVED lines=24> */
.L_x_30804:
[----:B------:R-:W-:Y:S05]  /*7bd0*/  BSYNC B7 ;  /* 0x0000000000077941 */ /* 0x000fea0003800000 */
.L_x_30803:
[----:B------:R-:W-:-:S04]  /*7be0*/  IADD3 R16, P0, R16, 0x4, RZ ;  /* 0x0000000410107810 */ /* 0x000fc80007f1e0ff */
[----:B------:R-:W-:Y:S02]  /*7bf0*/  IADD3.X R17, RZ, R17, RZ, P0, !PT ;  /* 0x00000011ff117210 */ /* 0x000fe400007fe4ff */
[----:B------:R-:W-:-:S04]  /*7c00*/  ISETP.GE.U32.AND P0, PT, R16, R22, PT ;  /* 0x000000161000720c */ /* 0x000fc80003f06070 */
[----:B------:R-:W-:-:S13]  /*7c10*/  ISETP.GE.U32.AND.EX P0, PT, R17, R18, PT, P0 ;  /* 0x000000121100720c */ /* 0x000fda0003f06100 */
[----:B------:R-:W-:Y:S05]  /*7c20*/  @!P0 BRA `(.L_x_30805) ;  /* 0xfffffffc00888947 */ /* 0x000fea000383ffff */
.L_x_30791:
[----:B------:R-:W-:Y:S05]  /*7c30*/  BSYNC B6 ;  /* 0x0000000000067941 */ /* 0x000fea0003800000 */
.L_x_30790:
        /* <DEDUP_REMOVED lines=28> */
.L_x_30809:
[----:B------:R-:W-:Y:S05]  /*7e00*/  BSYNC B7 ;  /* 0x0000000000077941 */ /* 0x000fea0003800000 */
.L_x_30808:
        /* <DEDUP_REMOVED lines=23> */
.L_x_30811:
[----:B------:R-:W-:Y:S05]  /*7f80*/  BSYNC B7 ;  /* 0x0000000000077941 */ /* 0x000fea0003800000 */
.L_x_30810:
        /* <DEDUP_REMOVED lines=26> */
.L_x_30813:
[----:B------:R-:W-:Y:S05]  /*8130*/  BSYNC B7 ;  /* 0x0000000000077941 */ /* 0x000fea0003800000 */
.L_x_30812:
        /* <DEDUP_REMOVED lines=15> */
.L_x_30818:
        /* <DEDUP_REMOVED lines=14> */
.L_x_30816:
        /* <DEDUP_REMOVED lines=19> */
.L_x_30817:
[----:B------:R-:W-:Y:S05]  /*8440*/  BSYNC B1 ;  /* 0x0000000000017941 */ /* 0x000fea0003800000 */
.L_x_30815:
        /* <DEDUP_REMOVED lines=22> */
.L_x_30814:
        /* <DEDUP_REMOVED lines=17> */
.L_x_30821:
        /* <DEDUP_REMOVED lines=24> */
.L_x_30820:
[----:B------:R-:W-:Y:S05]  /*8840*/  BSYNC B7 ;  /* 0x0000000000077941 */ /* 0x000fea0003800000 */
.L_x_30819:
[----:B------:R-:W-:-:S05]  /*8850*/  IADD3 R16, P0, R16, 0x4, RZ ;  /* 0x0000000410107810 */ /* 0x000fca0007f1e0ff */
[----:B------:R-:W-:Y:S01]  /*8860*/  IMAD.X R17, RZ, RZ, R17, P0 ;  /* 0x000000ffff117224 */ /* 0x000fe200000e0611 */
[----:B------:R-:W-:-:S04]  /*8870*/  ISETP.GE.U32.AND P0, PT, R16, R18, PT ;  /* 0x000000121000720c */ /* 0x000fc80003f06070 */
[----:B------:R-:W-:-:S13]  /*8880*/  ISETP.GE.U32.AND.EX P0, PT, R17, R22, PT, P0 ;  /* 0x000000161100720c */ /* 0x000fda0003f06100 */
[----:B------:R-:W-:Y:S05]  /*8890*/  @!P0 BRA `(.L_x_30821) ;  /* 0xfffffffc00888947 */ /* 0x000fea000383ffff */
.L_x_30807:
[----:B------:R-:W-:Y:S05]  /*88a0*/  BSYNC B6 ;  /* 0x0000000000067941 */ /* 0x000fea0003800000 */
.L_x_30806:
        /* <DEDUP_REMOVED lines=28> */
.L_x_30825:
[----:B------:R-:W-:Y:S05]  /*8a70*/  BSYNC B7 ;  /* 0x0000000000077941 */ /* 0x000fea0003800000 */
.L_x_30824:
        /* <DEDUP_REMOVED lines=23> */
.L_x_30827:
[----:B------:R-:W-:Y:S05]  /*8bf0*/  BSYNC B7 ;  /* 0x0000000000077941 */ /* 0x000fea0003800000 */
.L_x_30826:
        /* <DEDUP_REMOVED lines=26> */
.L_x_30829:
[----:B------:R-:W-:Y:S05]  /*8da0*/  BSYNC B7 ;  /* 0x0000000000077941 */ /* 0x000fea0003800000 */
.L_x_30828:
        /* <DEDUP_REMOVED lines=15> */
.L_x_30834:
        /* <DEDUP_REMOVED lines=14> */
.L_x_30832:
        /* <DEDUP_REMOVED lines=19> */
.L_x_30833:
[----:B------:R-:W-:Y:S05]  /*90b0*/  BSYNC B1 ;  /* 0x0000000000017941 */ /* 0x000fea0003800000 */
.L_x_30831:
        /* <DEDUP_REMOVED lines=22> */
.L_x_30830:
        /* <DEDUP_REMOVED lines=17> */
.L_x_30837:
        /* <DEDUP_REMOVED lines=24> */
.L_x_30836:
[----:B------:R-:W-:Y:S05]  /*94b0*/  BSYNC B7 ;  /* 0x0000000000077941 */ /* 0x000fea0003800000 */
.L_x_30835:
[----:B------:R-:W-:-:S04]  /*94c0*/  IADD3 R16, P0, R16, 0x4, RZ ;  /* 0x0000000410107810 */ /* 0x000fc80007f1e0ff */
[----:B------:R-:W-:Y:S02]  /*94d0*/  IADD3.X R17, RZ, R17, RZ, P0, !PT ;  /* 0x00000011ff117210 */ /* 0x000fe400007fe4ff */
[----:B------:R-:W-:-:S04]  /*94e0*/  ISETP.GE.U32.AND P0, PT, R16, R19, PT ;  /* 0x000000131000720c */ /* 0x000fc80003f06070 */
[----:B------:R-:W-:-:S13]  /*94f0*/  ISETP.GE.U32.AND.EX P0, PT, R17, R18, PT, P0 ;  /* 0x000000121100720c */ /* 0x000fda0003f06100 */
[----:B------:R-:W-:Y:S05]  /*9500*/  @!P0 BRA `(.L_x_30837) ;  /* 0xfffffffc00888947 */ /* 0x000fea000383ffff */
.L_x_30823:
[----:B------:R-:W-:Y:S05]  /*9510*/  BSYNC B6 ;  /* 0x0000000000067941 */ /* 0x000fea0003800000 */
.L_x_30822:
        /* <DEDUP_REMOVED lines=28> */
.L_x_30841:
[----:B------:R-:W-:Y:S05]  /*96e0*/  BSYNC B7 ;  /* 0x0000000000077941 */ /* 0x000fea0003800000 */
.L_x_30840:
        /* <DEDUP_REMOVED lines=23> */
.L_x_30843:
[----:B------:R-:W-:Y:S05]  /*9860*/  BSYNC B7 ;  /* 0x0000000000077941 */ /* 0x000fea0003800000 */
.L_x_30842:
        /* <DEDUP_REMOVED lines=26> */
.L_x_30845:
[----:B------:R-:W-:Y:S05]  /*9a10*/  BSYNC B7 ;  /* 0x0000000000077941 */ /* 0x000fea0003800000 */
.L_x_30844:
        /* <DEDUP_REMOVED lines=16> */
.L_x_30850:
        /* <DEDUP_REMOVED lines=14> */
.L_x_30848:
        /* <DEDUP_REMOVED lines=20> */
.L_x_30849:
[----:B------:R-:W-:Y:S05]  /*9d40*/  BSYNC B1 ;  /* 0x0000000000017941 */ /* 0x000fea0003800000 */
.L_x_30847:
        /* <DEDUP_REMOVED lines=21> */
.L_x_30846:
        /* <DEDUP_REMOVED lines=17> */
.L_x_30853:
        /* <DEDUP_REMOVED lines=24> */
.L_x_30852:
[----:B------:R-:W-:Y:S05]  /*a130*/  BSYNC B7 ;  /* 0x0000000000077941 */ /* 0x000fea0003800000 */
.L_x_30851:
[----:B------:R-:W-:-:S05]  /*a140*/  IADD3 R16, P0, R16, 0x4, RZ ;  /* 0x0000000410107810 */ /* 0x000fca0007f1e0ff */
[----:B------:R-:W-:Y:S01]  /*a150*/  IMAD.X R17, RZ, RZ, R17, P0 ;  /* 0x000000ffff117224 */ /* 0x000fe200000e0611 */
[----:B------:R-:W-:-:S04]  /*a160*/  ISETP.GE.U32.AND P0, PT, R16, R19, PT ;  /* 0x000000131000720c */ /* 0x000fc80003f06070 */
[----:B------:R-:W-:-:S13]  /*a170*/  ISETP.GE.U32.AND.EX P0, PT, R17, R18, PT, P0 ;  /* 0x000000121100720c */ /* 0x000fda0003f06100 */
[----:B------:R-:W-:Y:S05]  /*a180*/  @!P0 BRA `(.L_x_30853) ;  /* 0xfffffffc00888947 */ /* 0x000fea000383ffff */
.L_x_30839:
[----:B------:R-:W-:Y:S05]  /*a190*/  BSYNC B6 ;  /* 0x0000000000067941 */ /* 0x000fea0003800000 */
.L_x_30838:
        /* <DEDUP_REMOVED lines=28> */
.L_x_30857:
[----:B------:R-:W-:Y:S05]  /*a360*/  BSYNC B7 ;  /* 0x0000000000077941 */ /* 0x000fea0003800000 */
.L_x_30856:
        /* <DEDUP_REMOVED lines=23> */
.L_x_30859:
[----:B------:R-:W-:Y:S05]  /*a4e0*/  BSYNC B7 ;  /* 0x0000000000077941 */ /* 0x000fea0003800000 */
.L_x_30858:
        /* <DEDUP_REMOVED lines=26> */
.L_x_30861:
[----:B------:R-:W-:Y:S05]  /*a690*/  BSYNC B7 ;  /* 0x0000000000077941 */ /* 0x000fea0003800000 */
.L_x_30860:
        /* <DEDUP_REMOVED lines=16> */
.L_x_30866:
        /* <DEDUP_REMOVED lines=14> */
.L_x_30864:
        /* <DEDUP_REMOVED lines=20> */
.L_x_30865:
[----:B------:R-:W-:Y:S05]  /*a9c0*/  BSYNC B1 ;  /* 0x0000000000017941 */ /* 0x000fea0003800000 */
.L_x_30863:
        /* <DEDUP_REMOVED lines=21> */
.L_x_30862:
        /* <DEDUP_REMOVED lines=17> */
.L_x_30869:
        /* <DEDUP_REMOVED lines=24> */
.L_x_30868:
[----:B------:R-:W-:Y:S05]  /*adb0*/  BSYNC B7 ;  /* 0x0000000000077941 */ /* 0x000fea0003800000 */
.L_x_30867:
[----:B------:R-:W-:-:S05]  /*adc0*/  IADD3 R16, P0, R16, 0x4, RZ ;  /* 0x0000000410107810 */ /* 0x000fca0007f1e0ff */
[----:B------:R-:W-:Y:S01]  /*add0*/  IMAD.X R17, RZ, RZ, R17, P0 ;  /* 0x000000ffff117224 */ /* 0x000fe200000e0611 */
[----:B------:R-:W-:-:S04]  /*ade0*/  ISETP.GE.U32.AND P0, PT, R16, R19, PT ;  /* 0x000000131000720c */ /* 0x000fc80003f06070 */
[----:B------:R-:W-:-:S13]  /*adf0*/  ISETP.GE.U32.AND.EX P0, PT, R17, R18, PT, P0 ;  /* 0x000000121100720c */ /* 0x000fda0003f06100 */
[----:B------:R-:W-:Y:S05]  /*ae00*/  @!P0 BRA `(.L_x_30869) ;  /* 0xfffffffc00888947 */ /* 0x000fea000383ffff */
.L_x_30855:
[----:B------:R-:W-:Y:S05]  /*ae10*/  BSYNC B6 ;  /* 0x0000000000067941 */ /* 0x000fea0003800000 */
.L_x_30854:
        /* <DEDUP_REMOVED lines=28> */
.L_x_30873:
[----:B------:R-:W-:Y:S05]  /*afe0*/  BSYNC B7 ;  /* 0x0000000000077941 */ /* 0x000fea0003800000 */
.L_x_30872:
        /* <DEDUP_REMOVED lines=23> */
.L_x_30875:
[----:B------:R-:W-:Y:S05]  /*b160*/  BSYNC B7 ;  /* 0x0000000000077941 */ /* 0x000fea0003800000 */
.L_x_30874:
        /* <DEDUP_REMOVED lines=26> */
.L_x_30877:
[----:B------:R-:W-:Y:S05]  /*b310*/  BSYNC B7 ;  /* 0x0000000000077941 */ /* 0x000fea0003800000 */
.L_x_30876:
        /* <DEDUP_REMOVED lines=16> */
.L_x_30882:
        /* <DEDUP_REMOVED lines=14> */
.L_x_30880:
        /* <DEDUP_REMOVED lines=20> */
.L_x_30881:
[----:B------:R-:W-:Y:S05]  /*b640*/  BSYNC B1 ;  /* 0x0000000000017941 */ /* 0x000fea0003800000 */
.L_x_30879:
        /* <DEDUP_REMOVED lines=21> */
.L_x_30878:
        /* <DEDUP_REMOVED lines=17> */
.L_x_30885:
        /* <DEDUP_REMOVED lines=24> */
.L_x_30884:
[----:B------:R-:W-:Y:S05]  /*ba30*/  BSYNC B7 ;  /* 0x0000000000077941 */ /* 0x000fea0003800000 */
.L_x_30883:
[----:B------:R-:W-:-:S05]  /*ba40*/  IADD3 R16, P0, R16, 0x4, RZ ;  /* 0x0000000410107810 */ /* 0x000fca0007f1e0ff */
[----:B------:R-:W-:Y:S01]  /*ba50*/  IMAD.X R17, RZ, RZ, R17, P0 ;  /* 0x000000ffff117224 */ /* 0x000fe200000e0611 */
[----:B------:R-:W-:-:S04]  /*ba60*/  ISETP.GE.U32.AND P0, PT, R16, R19, PT ;  /* 0x000000131000720c */ /* 0x000fc80003f06070 */
[----:B------:R-:W-:-:S13]  /*ba70*/  ISETP.GE.U32.AND.EX P0, PT, R17, R18, PT, P0 ;  /* 0x000000121100720c */ /* 0x000fda0003f06100 */
[----:B------:R-:W-:Y:S05]  /*ba80*/  @!P0 BRA `(.L_x_30885) ;  /* 0xfffffffc00888947 */ /* 0x000fea000383ffff */
.L_x_30871:
[----:B------:R-:W-:Y:S05]  /*ba90*/  BSYNC B6 ;  /* 0x0000000000067941 */ /* 0x000fea0003800000 */
.L_x_30870:
        /* <DEDUP_REMOVED lines=28> */
.L_x_30889:
[----:B------:R-:W-:Y:S05]  /*bc60*/  BSYNC B7 ;  /* 0x0000000000077941 */ /* 0x000fea0003800000 */
.L_x_30888:
        /* <DEDUP_REMOVED lines=23> */
.L_x_30891:
[----:B------:R-:W-:Y:S05]  /*bde0*/  BSYNC B7 ;  /* 0x0000000000077941 */ /* 0x000fea0003800000 */
.L_x_30890:
        /* <DEDUP_REMOVED lines=26> */
.L_x_30893:
[----:B------:R-:W-:Y:S05]  /*bf90*/  BSYNC B7 ;  /* 0x0000000000077941 */ /* 0x000fea0003800000 */
.L_x_30892:
        /* <DEDUP_REMOVED lines=16> */
.L_x_30898:
        /* <DEDUP_REMOVED lines=14> */
.L_x_30896:
        /* <DEDUP_REMOVED lines=20> */
.L_x_30897:
[----:B------:R-:W-:Y:S05]  /*c2c0*/  BSYNC B1 ;  /* 0x0000000000017941 */ /* 0x000fea0003800000 */
.L_x_30895:
        /* <DEDUP_REMOVED lines=21> */
.L_x_30894:
        /* <DEDUP_REMOVED lines=17> */
.L_x_30901:
        /* <DEDUP_REMOVED lines=24> */
.L_x_30900:
[----:B------:R-:W-:Y:S05]  /*c6b0*/  BSYNC B7 ;  /* 0x0000000000077941 */ /* 0x000fea0003800000 */
.L_x_30899:
[----:B------:R-:W-:-:S04]  /*c6c0*/  IADD3 R16, P0, R16, 0x4, RZ ;  /* 0x0000000410107810 */ /* 0x000fc80007f1e0ff */
[----:B------:R-:W-:Y:S02]  /*c6d0*/  IADD3.X R17, RZ, R17, RZ, P0, !PT ;  /* 0x00000011ff117210 */ /* 0x000fe400007fe4ff */
[----:B------:R-:W-:-:S04]  /*c6e0*/  ISETP.GE.U32.AND P0, PT, R16, R19, PT ;  /* 0x000000131000720c */ /* 0x000fc80003f06070 */
[----:B------:R-:W-:-:S13]  /*c6f0*/  ISETP.GE.U32.AND.EX P0, PT, R17, R18, PT, P0 ;  /* 0x000000121100720c */ /* 0x000fda0003f06100 */
[----:B------:R-:W-:Y:S05]  /*c700*/  @!P0 BRA `(.L_x_30901) ;  /* 0xfffffffc00888947 */ /* 0x000fea000383ffff */
.L_x_30887:
[----:B------:R-:W-:Y:S05]  /*c710*/  BSYNC B6 ;  /* 0x0000000000067941 */ /* 0x000fea0003800000 */
.L_x_30886:
        /* <DEDUP_REMOVED lines=28> */
.L_x_30905:
[----:B------:R-:W-:Y:S05]  /*c8e0*/  BSYNC B7 ;  /* 0x0000000000077941 */ /* 0x000fea0003800000 */
.L_x_30904:
        /* <DEDUP_REMOVED lines=23> */
.L_x_30907:
[----:B------:R-:W-:Y:S05]  /*ca60*/  BSYNC B7 ;  /* 0x0000000000077941 */ /* 0x000fea0003800000 */
.L_x_30906:
        /* <DEDUP_REMOVED lines=26> */
.L_x_30909:
[----:B------:R-:W-:Y:S05]  /*cc10*/  BSYNC B7 ;  /* 0x0000000000077941 */ /* 0x000fea0003800000 */
.L_x_30908:
        /* <DEDUP_REMOVED lines=15> */
.L_x_30914:
        /* <DEDUP_REMOVED lines=14> */
.L_x_30912:
        /* <DEDUP_REMOVED lines=20> */
.L_x_30913:
[----:B------:R-:W-:Y:S05]  /*cf30*/  BSYNC B1 ;  /* 0x0000000000017941 */ /* 0x000fea0003800000 */
.L_x_30911:
        /* <DEDUP_REMOVED lines=21> */
.L_x_30910:
        /* <DEDUP_REMOVED lines=17> */
.L_x_30917:
        /* <DEDUP_REMOVED lines=24> */
.L_x_30916:
[----:B------:R-:W-:Y:S05]  /*d320*/  BSYNC B7 ;  /* 0x0000000000077941 */ /* 0x000fea0003800000 */
.L_x_30915:
[----:B------:R-:W-:-:S05]  /*d330*/  IADD3 R16, P0, R16, 0x4, RZ ;  /* 0x0000000410107810 */ /* 0x000fca0007f1e0ff */
[----:B------:R-:W-:Y:S01]  /*d340*/  IMAD.X R17, RZ, RZ, R17, P0 ;  /* 0x000000ffff117224 */ /* 0x000fe200000e0611 */
[----:B------:R-:W-:-:S04]  /*d350*/  ISETP.GE.U32.AND P0, PT, R16, R19, PT ;  /* 0x000000131000720c */ /* 0x000fc80003f06070 */
[----:B------:R-:W-:-:S13]  /*d360*/  ISETP.GE.U32.AND.EX P0, PT, R17, R18, PT, P0 ;  /* 0x000000121100720c */ /* 0x000fda0003f06100 */
[----:B------:R-:W-:Y:S05]  /*d370*/  @!P0 BRA `(.L_x_30917) ;  /* 0xfffffffc00888947 */ /* 0x000fea000383ffff */
.L_x_30903:
[----:B------:R-:W-:Y:S05]  /*d380*/  BSYNC B6 ;  /* 0x0000000000067941 */ /* 0x000fea0003800000 */
.L_x_30902:
        /* <DEDUP_REMOVED lines=23> */
.L_x_30920:
[----:B------:R-:W-:-:S13]  /*d500*/  ISETP.GE.AND P0, PT, R0, R41, PT ;  /* 0x000000290000720c */ /* 0x000fda0003f06270 */
[----:B------:R-:W-:Y:S05]  /*d510*/  @P0 BRA `(.L_x_30922) ;  /* 0x0000000000300947 */ /* 0x000fea0003800000 */
[----:B0-----:R-:W0:Y:S01]  /*d520*/  LDC.64 R2, c[0x0][0x2c8] ;  /* 0x0000b200ff027b82 */ /* 0x001e220000000a00 */
[----:B------:R-:W-:Y:S02]  /*d530*/  IMAD.IADD R5, R46, 0x1, R0 ;  /* 0x000000012e057824 */ /* 0x000fe400078e0200 */
[----:B------:R-:W-:Y:S02]  /*d540*/  VIADD R0, R0, 0x80 ;  /* 0x0000008000007836 */ /* 0x000fe40000000000 */
[----:B0-----:R-:W-:-:S05]  /*d550*/  IMAD.WIDE.U32 R2, R5, 0x4, R2 ;  /* 0x0000000405027825 */ /* 0x001fca00078e0002 */
[----:B------:R1:W-:Y:S02]  /*d560*/  STG.E desc[UR36][R2.64], RZ ;  /* 0x000000ff02007986 */ /* 0x0003e4000c101924 */
.L_x_30921:
[----:B------:R-:W-:-:S13]  /*d570*/  ISETP.GE.AND P0, PT, R0, R41, PT ;  /* 0x000000290000720c */ /* 0x000fda0003f06270 */
[----:B------:R-:W-:Y:S05]  /*d580*/  @P0 BRA `(.L_x_30923) ;  /* 0x0000000000340947 */ /* 0x000fea0003800000 */
[----:B01----:R-:W0:Y:S01]  /*d590*/  LDC.64 R2, c[0x0][0x2c8] ;  /* 0x0000b200ff027b82 */ /* 0x003e220000000a00 */
[----:B------:R-:W-:Y:S01]  /*d5a0*/  IADD3 R5, R46, R0, RZ ;  /* 0x000000002e057210 */ /* 0x000fe20007ffe0ff */
[----:B------:R-:W-:-:S04]  /*d5b0*/  VIADD R0, R0, 0x80 ;  /* 0x0000008000007836 */ /* 0x000fc80000000000 */
[----:B0-----:R-:W-:-:S05]  /*d5c0*/  IMAD.WIDE.U32 R2, R5, 0x4, R2 ;  /* 0x0000000405027825 */ /* 0x001fca00078e0002 */
[----:B------:R1:W-:Y:S02]  /*d5d0*/  STG.E desc[UR36][R2.64], RZ ;  /* 0x000000ff02007986 */ /* 0x0003e4000c101924 */
.L_x_30922:
        /* <DEDUP_REMOVED lines=8> */
.L_x_30923:
[----:B------:R-:W-:Y:S05]  /*d660*/  BSYNC B1 ;  /* 0x0000000000017941 */ /* 0x000fea0003800000 */
.L_x_30919:
[----:B------:R-:W-:-:S13]  /*d670*/  ISETP.GE.AND P0, PT, R0, R41, PT ;  /* 0x000000290000720c */ /* 0x000fda0003f06270 */
[----:B012---:R-:W0:Y:S01]  /*d680*/  @!P0 LDC.64 R2, c[0x0][0x2c8] ;  /* 0x0000b200ff028b82 */ /* 0x007e220000000a00 */
[----:B------:R-:W-:Y:S01]  /*d690*/  @!P0 IADD3 R5, R46, R0, RZ ;  /* 0x000000002e058210 */ /* 0x000fe20007ffe0ff */
[----:B------:R-:W-:-:S04]  /*d6a0*/  @!P0 VIADD R0, R0, 0x80 ;  /* 0x0000008000008836 */ /* 0x000fc80000000000 */
[----:B0-----:R-:W-:-:S05]  /*d6b0*/  @!P0 IMAD.WIDE.U32 R2, R5, 0x4, R2 ;  /* 0x0000000405028825 */ /* 0x001fca00078e0002 */
[----:B------:R2:W-:Y:S02]  /*d6c0*/  @!P0 STG.E desc[UR36][R2.64], RZ ;  /* 0x000000ff02008986 */ /* 0x0005e4000c101924 */
.L_x_30924:
[----:B------:R-:W-:Y:S05]  /*d6d0*/  BSYNC B0 ;  /* 0x0000000000007941 */ /* 0x000fea0003800000 */
.L_x_30918:
[----:B------:R-:W-:-:S13]  /*d6e0*/  ISETP.GE.AND P0, PT, R0, R41, PT ;  /* 0x000000290000720c */ /* 0x000fda0003f06270 */
[----:B------:R-:W-:Y:S05]  /*d6f0*/  @P0 EXIT ;  /* 0x000000000000094d */ /* 0x000fea0003800000 */
[----:B012---:R-:W0:Y:S01]  /*d700*/  LDC.64 R2, c[0x0][0x2c8] ;  /* 0x0000b200ff027b82 */ /* 0x007e220000000a00 */
[----:B------:R-:W-:-:S04]  /*d710*/  IMAD.IADD R5, R46, 0x1, R0 ;  /* 0x000000012e057824 */ /* 0x000fc800078e0200 */
[----:B0-----:R-:W-:-:S05]  /*d720*/  IMAD.WIDE.U32 R2, R5, 0x4, R2 ;  /* 0x0000000405027825 */ /* 0x001fca00078e0002 */
[----:B------:R-:W-:Y:S01]  /*d730*/  STG.E desc[UR36][R2.64], RZ ;  /* 0x000000ff02007986 */ /* 0x000fe2000c101924 */
[----:B------:R-:W-:Y:S05]  /*d740*/  EXIT ;  /* 0x000000000000794d */ /* 0x000fea0003800000 */
        .weak           $__internal_75_$__cuda_sm20_div_s64
        .type           $__internal_75_$__cuda_sm20_div_s64,@function
        .size           $__internal_75_$__cuda_sm20_div_s64,(.L_x_32255 - $__internal_75_$__cuda_sm20_div_s64)
$__internal_75_$__cuda_sm20_div_s64:
        /* <DEDUP_REMOVED lines=83> */
[----:B------:R-:W-:Y:S05]  /*dc80*/  RET.REL.NODEC R6 `(_ZN2at6native29vectorized_elementwise_kernelILi8EZZZNS0_67_GLOBAL__N__bb565c37_34_ValidateCompressedIndicesKernel_cu_33a4b88b42_validate_compressed_sparse_indices_kernelILNS2_8CDimNameE0ENS2_18CUDAKernelLauncherENS2_14EmptyVecKernelENS2_8DummyVecELm8EEEvRKNS_6TensorESA_lllENKUlvE1_clEvENKUlvE_clEvEUliiiiiE_St5arrayIPcLm6EEEEviT0_T1_) ;  /* 0xffffff2006dc7950 */ /* 0x000fea0003c3ffff */
.L_x_30925:
        /* <DEDUP_REMOVED lines=15> */
.L_x_32255:


//--------------------- .text._ZN2at6native18elementwise_kernelILi128ELi4EZNS0_15gpu_kernel_implIZZZNS0_67_GLOBAL__N__bb565c37_34_ValidateCompressedIndicesKernel_cu_33a4b88b42_validate_compressed_sparse_indices_kernelILNS3_8CDimNameE0ENS3_18CUDAKernelLauncherENS3_14EmptyVecKernelENS3_8DummyVecELm8EEEvRKNS_6TensorESB_lllENKUlvE0_clEvENKUlvE0_clEvEUllE_EEvRNS_18TensorIteratorBaseERKT_EUliE_EEviT1_ --------------------------
	.section	.text._ZN2at6native18elementwise_kernelILi128ELi4EZNS0_15gpu_kernel_implIZZZNS0_67_GLOBAL__N__bb565c37_34_ValidateCompressedIndicesKernel_cu_33a4b88b42_validate_compressed_sparse_indices_kernelILNS3_8CDimNameE0ENS3_18CUDAKernelLauncherENS3_14EmptyVecKernelENS3_8DummyVecELm8EEEvRKNS_6TensorESB_lllENKUlvE0_clEvENKUlvE0_clEvEUllE_EEvRNS_18TensorIteratorBaseERKT_EUliE_EEviT1_,"ax",@progbits
	.align	128
        .global         _ZN2at6native18elementwise_kernelILi128ELi4EZNS0_15gpu_kernel_implIZZZNS0_67_GLOBAL__N__bb565c37_34_ValidateCompressedIndicesKernel_cu_33a4b88b42_validate_compressed_sparse_indices_kernelILNS3_8CDimNameE0ENS3_18CUDAKernelLauncherENS3_14EmptyVecKernelENS3_8DummyVecELm8EEEvRKNS_6TensorESB_lllENKUlvE0_clEvENKUlvE0_clEvEUllE_EEvRNS_18TensorIteratorBaseERKT_EUliE_EEviT1_
        .type           _ZN2at6native18elementwise_kernelILi128ELi4EZNS0_15gpu_kernel_implIZZZNS0_67_GLOBAL__N__bb565c37_34_ValidateCompressedIndicesKernel_cu_33a4b88b42_validate_compressed_sparse_indices_kernelILNS3_8CDimNameE0ENS3_18CUDAKernelLauncherENS3_14EmptyVecKernelENS3_8DummyVecELm8EEEvRKNS_6TensorESB_lllENKUlvE0_clEvENKUlvE0_clEvEUllE_EEvRNS_18TensorIteratorBaseERKT_EUliE_EEviT1_,@function
        .size           _ZN2at6native18elementwise_kernelILi128ELi4EZNS0_15gpu_kernel_implIZZZNS0_67_GLOBAL__N__bb565c37_34_ValidateCompressedIndicesKernel_cu_33a4b88b42_validate_compressed_sparse_indices_kernelILNS3_8CDimNameE0ENS3_18CUDAKernelLauncherENS3_14EmptyVecKernelENS3_8DummyVecELm8EEEvRKNS_6TensorESB_lllENKUlvE0_clEvENKUlvE0_clEvEUllE_EEvRNS_18TensorIteratorBaseERKT_EUliE_EEviT1_,(.L_x_32354 - _ZN2at6native18elementwise_kernelILi128ELi4EZNS0_15gpu_kernel_implIZZZNS0_67_GLOBAL__N__bb565c37_34_ValidateCompressedIndicesKernel_cu_33a4b88b42_validate_compressed_sparse_indices_kernelILNS3_8CDimNameE0ENS3_18CUDAKernelLauncherENS3_14EmptyVecKernelENS3_8DummyVecELm8EEEvRKNS_6TensorESB_lllENKUlvE0_clEvENKUlvE0_clEvEUllE_EEvRNS_18TensorIteratorBaseERKT_EUliE_EEviT1_)
        .other          _ZN2at6native18elementwise_kernelILi128ELi4EZNS0_15gpu_kernel_implIZZZNS0_67_GLOBAL__N__bb565c37_34_ValidateCompressedIndicesKernel_cu_33a4b88b42_validate_compressed_sparse_indices_kernelILNS3_8CDimNameE0ENS3_18CUDAKernelLauncherENS3_14EmptyVecKernelENS3_8DummyVecELm8EEEvRKNS_6TensorESB_lllENKUlvE0_clEvENKUlvE0_clEvEUllE_EEvRNS_18TensorIteratorBaseERKT_EUliE_EEviT1_,@"STO_CUDA_ENTRY STV_DEFAULT"
_ZN2at6native18elementwise_kernelILi128ELi4EZNS0_15gpu_kernel_implIZZZNS0_67_GLOBAL__N__bb565c37_34_ValidateCompressedIndicesKernel_cu_33a4b88b42_validate_compressed_sparse_indices_kernelILNS3_8CDimNameE0ENS3_18CUDAKernelLauncherENS3_14EmptyVecKernelENS3_8DummyVecELm8EEEvRKNS_6TensorESB_lllENKUlvE0_clEvENKUlvE0_clEvEUllE_EEvRNS_18TensorIteratorBaseERKT_EUliE_EEviT1_:
.text._ZN2at6native18elementwise_kernelILi128ELi4EZNS0_15gpu_kernel_implIZZZNS0_67_GLOBAL__N__bb565c37_34_ValidateCompressedIndicesKernel_cu_33a4b88b42_validate_compressed_sparse_indices_kernelILNS3_8CDimNameE0ENS3_18CUDAKernelLauncherENS3_14EmptyVecKernelENS3_8DummyVecELm8EEEvRKNS_6TensorESB_lllENKUlvE0_clEvENKUlvE0_clEvEUllE_EEvRNS_18TensorIteratorBaseERKT_EUliE_EEviT1_:
        /* <DEDUP_REMOVED lines=314> */
.L_x_30928:
        /* <DEDUP_REMOVED lines=21> */
.L_x_30932:
[----:B------:R0:W5:Y:S01]  /*14f0*/  LDG.E.U8 R2, desc[UR36][R4.64] ;  /* 0x0000002404027981 */ /* 0x000162000c1e1100 */
[----:B------:R-:W-:Y:S01]  /*1500*/  IMAD.MOV.U32 R3, RZ, RZ, RZ ;  /* 0x000000ffff037224 */ /* 0x000fe200078e00ff */
[----:B------:R-:W-:Y:S06]  /*1510*/  BRA `(.L_x_30934) ;  /* 0x0000000c00487947 */ /* 0x000fec0003800000 */
.L_x_30931:
        /* <DEDUP_REMOVED lines=8> */
.L_x_30936:
[----:B------:R-:W2:Y:S02]  /*15a0*/  LDG.E R2, desc[UR36][R4.64] ;  /* 0x0000002404027981 */ /* 0x000ea4000c1e1900 */
[----:B--2---:R-:W-:Y:S01]  /*15b0*/  SHF.R.S32.HI R3, RZ, 0x1f, R2 ;  /* 0x0000001fff037819 */ /* 0x004fe20000011402 */
[----:B------:R-:W-:Y:S06]  /*15c0*/  BRA `(.L_x_30934) ;  /* 0x0000000c001c7947 */ /* 0x000fec0003800000 */
.L_x_30935:
[----:B------:R-:W2:Y:S02]  /*15d0*/  LDG.E.S16 R2, desc[UR36][R4.64] ;  /* 0x0000002404027981 */ /* 0x000ea4000c1e1700 */
[----:B--2---:R-:W-:Y:S01]  /*15e0*/  SHF.R.S32.HI R3, RZ, 0x1f, R2 ;  /* 0x0000001fff037819 */ /* 0x004fe20000011402 */
[----:B------:R-:W-:Y:S06]  /*15f0*/  BRA `(.L_x_30934) ;  /* 0x0000000c00107947 */ /* 0x000fec0003800000 */
.L_x_30930:
        /* <DEDUP_REMOVED lines=9> */
.L_x_30938:
[----:B------:R-:W2:Y:S02]  /*1690*/  LDG.E.U16 R4, desc[UR36][R4.64] ;  /* 0x0000002404047981 */ /* 0x000ea4000c1e1500 */
[----:B--2---:R-:W-:-:S06]  /*16a0*/  HADD2.F32 R2, -RZ, R4.H0_H0 ;  /* 0x20000004ff027230 */ /* 0x004fcc0000004100 */
[----:B------:R-:W0:Y:S01]  /*16b0*/  F2I.S64.TRUNC R2, R2 ;  /* 0x0000000200027311 */ /* 0x000e22000020d900 */
[----:B------:R-:W-:Y:S05]  /*16c0*/  BRA `(.L_x_30934) ;  /* 0x0000000800dc7947 */ /* 0x000fea0003800000 */
.L_x_30937:
        /* <DEDUP_REMOVED lines=9> */
.L_x_30940:
[----:B------:R-:W2:Y:S02]  /*1760*/  LDG.E.U16 R4, desc[UR36][R4.64] ;  /* 0x0000002404047981 */ /* 0x000ea4000c1e1500 */
[----:B--2---:R-:W-:-:S06]  /*1770*/  HADD2.F32 R2, -RZ, R4.H0_H0 ;  /* 0x20000004ff027230 */ /* 0x004fcc0000004100 */
[----:B------:R-:W0:Y:S01]  /*1780*/  F2I.S64.TRUNC R2, R2 ;  /* 0x0000000200027311 */ /* 0x000e22000020d900 */
[----:B------:R-:W-:Y:S05]  /*1790*/  BRA `(.L_x_30934) ;  /* 0x0000000800a87947 */ /* 0x000fea0003800000 */
.L_x_30939:
[----:B------:R-:W2:Y:S02]  /*17a0*/  LDG.E.64 R2, desc[UR36][R4.64] ;  /* 0x0000002404027981 */ /* 0x000ea4000c1e1b00 */
[----:B--2---:R-:W0:Y:S01]  /*17b0*/  F2I.S64.F64.TRUNC R2, R2 ;  /* 0x0000000200027311 */ /* 0x004e22000030d900 */
[----:B------:R-:W-:Y:S05]  /*17c0*/  BRA `(.L_x_30934) ;  /* 0x00000008009c7947 */ /* 0x000fea0003800000 */
.L_x_30929:
        /* <DEDUP_REMOVED lines=13> */
.L_x_30943:
[----:B------:R-:W2:Y:S02]  /*18a0*/  LDG.E.64 R2, desc[UR36][R4.64] ;  /* 0x0000002404027981 */ /* 0x000ea4000c1e1b00 */
[----:B--2---:R-:W0:Y:S01]  /*18b0*/  F2I.S64.F64.TRUNC R2, R2 ;  /* 0x0000000200027311 */ /* 0x004e22000030d900 */
[----:B------:R-:W-:Y:S05]  /*18c0*/  BRA `(.L_x_30934) ;  /* 0x00000008005c7947 */ /* 0x000fea0003800000 */
.L_x_30942:
        /* <DEDUP_REMOVED lines=27> */
.L_x_30945:
        /* <DEDUP_REMOVED lines=14> */
.L_x_30944:
[----:B------:R-:W2:Y:S02]  /*1b60*/  LDG.E.U16 R2, desc[UR36][R4.64] ;  /* 0x0000002404027981 */ /* 0x000ea4000c1e1500 */
[----:B--2---:R-:W-:-:S06]  /*1b70*/  IMAD.U32 R2, R2, 0x10000, RZ ;  /* 0x0001000002027824 */ /* 0x004fcc00078e00ff */
[----:B------:R-:W0:Y:S01]  /*1b80*/  F2I.S64.TRUNC R2, R2 ;  /* 0x0000000200027311 */ /* 0x000e22000020d900 */
[----:B------:R-:W-:Y:S05]  /*1b90*/  BRA `(.L_x_30934) ;  /* 0x0000000400a87947 */ /* 0x000fea0003800000 */
.L_x_30941:
        /* <DEDUP_REMOVED lines=11> */
.L_x_30948:
        /* <DEDUP_REMOVED lines=21> */
.L_x_30952:
[----:B------:R-:W-:Y:S05]  /*1da0*/  BSYNC B1 ;  /* 0x0000000000017941 */ /* 0x000fea0003800000 */
.L_x_30951:
[----:B------:R-:W-:Y:S01]  /*1db0*/  IMAD.SHL.U32 R2, R2, 0x100000, RZ ;  /* 0x0010000002027824 */ /* 0x000fe200078e00ff */
[----:B------:R-:W-:-:S04]  /*1dc0*/  LEA R3, R0, 0x3b800000, 0x17 ;  /* 0x3b80000000037811 */ /* 0x000fc800078eb8ff */
[----:B------:R-:W-:-:S07]  /*1dd0*/  LOP3.LUT R2, R3, R2, R4, 0xfe, !PT ;  /* 0x0000000203027212 */ /* 0x000fce00078efe04 */
.L_x_30950:
[----:B------:R-:W-:Y:S05]  /*1de0*/  BSYNC B0 ;  /* 0x0000000000007941 */ /* 0x000fea0003800000 */
.L_x_30949:
[----:B------:R-:W1:Y:S01]  /*1df0*/  F2I.S64.TRUNC R2, R2 ;  /* 0x0000000200027311 */ /* 0x000e62000020d900 */
[----:B------:R-:W-:Y:S05]  /*1e00*/  BRA `(.L_x_30934) ;  /* 0x00000004000c7947 */ /* 0x000fea0003800000 */
.L_x_30947:
        /* <DEDUP_REMOVED lines=21> */
.L_x_30956:
[----:B------:R-:W-:Y:S05]  /*1f60*/  BSYNC B1 ;  /* 0x0000000000017941 */ /* 0x000fea0003800000 */
.L_x_30955:
[----:B------:R-:W-:Y:S01]  /*1f70*/  IMAD.SHL.U32 R2, R2, 0x200000, RZ ;  /* 0x0020000002027824 */ /* 0x000fe200078e00ff */
[----:B------:R-:W-:-:S04]  /*1f80*/  LEA R3, R0, 0x37800000, 0x17 ;  /* 0x3780000000037811 */ /* 0x000fc800078eb8ff */
[----:B------:R-:W-:-:S07]  /*1f90*/  LOP3.LUT R2, R3, R2, R4, 0xfe, !PT ;  /* 0x0000000203027212 */ /* 0x000fce00078efe04 */
.L_x_30954:
[----:B------:R-:W-:Y:S05]  /*1fa0*/  BSYNC B0 ;  /* 0x0000000000007941 */ /* 0x000fea0003800000 */
.L_x_30953:
[----:B------:R-:W2:Y:S01]  /*1fb0*/  F2I.S64.TRUNC R2, R2 ;  /* 0x0000000200027311 */ /* 0x000ea2000020d900 */
[----:B------:R-:W-:Y:S05]  /*1fc0*/  BRA `(.L_x_30934) ;  /* 0x00000000009c7947 */ /* 0x000fea0003800000 */
.L_x_30946:
        /* <DEDUP_REMOVED lines=14> */
.L_x_30960:
[----:B------:R-:W-:Y:S05]  /*20b0*/  BSYNC B0 ;  /* 0x0000000000007941 */ /* 0x000fea0003800000 */
.L_x_30959:
[----:B------:R-:W4:Y:S01]  /*20c0*/  F2I.S64.TRUNC R2, R2 ;  /* 0x0000000200027311 */ /* 0x000f22000020d900 */
[----:B------:R-:W-:Y:S05]  /*20d0*/  BRA `(.L_x_30934) ;  /* 0x0000000000587947 */ /* 0x000fea0003800000 */
.L_x_30933:
        /* <DEDUP_REMOVED lines=16> */
.L_x_30961:
[----:B------:R-:W-:Y:S01]  /*21e0*/  CS2R R2, SRZ ;  /* 0x0000000000027805 */ /* 0x000fe2000001ff00 */
[----:B------:R-:W-:Y:S06]  /*21f0*/  BRA `(.L_x_30934) ;  /* 0x0000000000107947 */ /* 0x000fec0003800000 */
.L_x_30958:
[----:B------:R0:W5:Y:S01]  /*2200*/  LDG.E.64 R2, desc[UR36][R4.64] ;  /* 0x0000002404027981 */ /* 0x000162000c1e1b00 */
[----:B------:R-:W-:Y:S05]  /*2210*/  BRA `(.L_x_30934) ;  /* 0x0000000000087947 */ /* 0x000fea0003800000 */
.L_x_30957:
[----:B------:R3:W5:Y:S01]  /*2220*/  LDG.E R2, desc[UR36][R4.64] ;  /* 0x0000002404027981 */ /* 0x000762000c1e1900 */
[----:B------:R-:W-:-:S07]  /*2230*/  IMAD.MOV.U32 R3, RZ, RZ, RZ ;  /* 0x000000ffff037224 */ /* 0x000fce00078e00ff */
.L_x_30934:
        /* <DEDUP_REMOVED lines=27> */
.L_x_30963:
[----:B------:R-:W-:Y:S05]  /*23f0*/  BSYNC B6 ;  /* 0x0000000000067941 */ /* 0x000fea0003800000 */
.L_x_30962:
        /* <DEDUP_REMOVED lines=14> */
.L_x_30967:
[----:B------:R0:W-:Y:S01]  /*24e0*/  STG.E.U8 desc[UR36][R16.64], RZ ;  /* 0x000000ff10007986 */ /* 0x0001e2000c101124 */
[----:B------:R-:W-:Y:S05]  /*24f0*/  BRA `(.L_x_30969) ;  /* 0x00000004008c7947 */ /* 0x000fea0003800000 */
.L_x_30966:
        /* <DEDUP_REMOVED lines=8> */
.L_x_30971:
[----:B------:R0:W-:Y:S01]  /*2580*/  STG.E desc[UR36][R16.64], RZ ;  /* 0x000000ff10007986 */ /* 0x0001e2000c101924 */
[----:B------:R-:W-:Y:S05]  /*2590*/  BRA `(.L_x_30969) ;  /* 0x0000000400647947 */ /* 0x000fea0003800000 */
.L_x_30970:
[----:B------:R0:W-:Y:S01]  /*25a0*/  STG.E.U16 desc[UR36][R16.64], RZ ;  /* 0x000000ff10007986 */ /* 0x0001e2000c101524 */
[----:B------:R-:W-:Y:S05]  /*25b0*/  BRA `(.L_x_30969) ;  /* 0x00000004005c7947 */ /* 0x000fea0003800000 */
.L_x_30965:
        /* <DEDUP_REMOVED lines=8> */
.L_x_30973:
[----:B------:R0:W-:Y:S01]  /*2640*/  STG.E.U16 desc[UR36][R16.64], RZ ;  /* 0x000000ff10007986 */ /* 0x0001e2000c101524 */
[----:B------:R-:W-:Y:S05]  /*2650*/  BRA `(.L_x_30969) ;  /* 0x0000000400347947 */ /* 0x000fea0003800000 */
.L_x_30972:
        /* <DEDUP_REMOVED lines=8> */
.L_x_30975:
[----:B------:R0:W-:Y:S01]  /*26e0*/  STG.E desc[UR36][R16.64], RZ ;  /* 0x000000ff10007986 */ /* 0x0001e2000c101924 */
[----:B------:R-:W-:Y:S05]  /*26f0*/  BRA `(.L_x_30969) ;  /* 0x00000004000c7947 */ /* 0x000fea0003800000 */
.L_x_30974:
[----:B------:R0:W-:Y:S01]  /*2700*/  STG.E.64 desc[UR36][R16.64], RZ ;  /* 0x000000ff10007986 */ /* 0x0001e2000c101b24 */
[----:B------:R-:W-:Y:S05]  /*2710*/  BRA `(.L_x_30969) ;  /* 0x0000000400047947 */ /* 0x000fea0003800000 */
.L_x_30964:
        /* <DEDUP_REMOVED lines=10> */
.L_x_30978:
[----:B------:R0:W-:Y:S01]  /*27c0*/  STG.E.128 desc[UR36][R16.64], RZ ;  /* 0x000000ff10007986 */ /* 0x0001e2000c101d24 */
[----:B------:R-:W-:Y:S05]  /*27d0*/  BRA `(.L_x_30969) ;  /* 0x0000000000d47947 */ /* 0x000fea0003800000 */
.L_x_30977:
        /* <DEDUP_REMOVED lines=8> */
.L_x_30980:
[----:B------:R0:W-:Y:S01]  /*2860*/  STG.E.U8 desc[UR36][R16.64], RZ ;  /* 0x000000ff10007986 */ /* 0x0001e2000c101124 */
[----:B------:R-:W-:Y:S05]  /*2870*/  BRA `(.L_x_30969) ;  /* 0x0000000000ac7947 */ /* 0x000fea0003800000 */
.L_x_30979:
[----:B------:R0:W-:Y:S01]  /*2880*/  STG.E.U16 desc[UR36][R16.64], RZ ;  /* 0x000000ff10007986 */ /* 0x0001e2000c101524 */
[----:B------:R-:W-:Y:S05]  /*2890*/  BRA `(.L_x_30969) ;  /* 0x0000000000a47947 */ /* 0x000fea0003800000 */
.L_x_30976:
        /* <DEDUP_REMOVED lines=10> */
.L_x_30983:
[----:B------:R1:W-:Y:S01]  /*2940*/  STG.E.U8 desc[UR36][R16.64], RZ ;  /* 0x000000ff10007986 */ /* 0x0003e2000c101124 */
[----:B------:R-:W-:Y:S05]  /*2950*/  BRA `(.L_x_30969) ;  /* 0x0000000000747947 */ /* 0x000fea0003800000 */
.L_x_30982:
[----:B------:R0:W-:Y:S01]  /*2960*/  STG.E.U8 desc[UR36][R16.64], RZ ;  /* 0x000000ff10007986 */ /* 0x0001e2000c101124 */
[----:B------:R-:W-:Y:S05]  /*2970*/  BRA `(.L_x_30969) ;  /* 0x00000000006c7947 */ /* 0x000fea0003800000 */
.L_x_30981:
[----:B------:R-:W-:-:S13]  /*2980*/  ISETP.NE.AND P0, PT, R0, 0x1c, PT ;  /* 0x0000001c0000780c */ /* 0x000fda0003f05270 */
[----:B------:R-:W-:Y:S05]  /*2990*/  @!P0 BRA `(.L_x_30984) ;  /* 0x0000000000608947 */ /* 0x000fea0003800000 */
[----:B------:R-:W-:-:S13]  /*29a0*/  ISETP.NE.AND P0, PT, R0, 0x1d, PT ;  /* 0x0000001d0000780c */ /* 0x000fda0003f05270 */
[----:B------:R-:W-:Y:S05]  /*29b0*/  @!P0 BRA `(.L_x_30985) ;  /* 0x0000000000508947 */ /* 0x000fea0003800000 */
[----:B------:R-:W-:-:S13]  /*29c0*/  ISETP.NE.AND P0, PT, R0, 0x2c, PT ;  /* 0x0000002c0000780c */ /* 0x000fda0003f05270 */
[----:B------:R4:W-:Y:S01]  /*29d0*/  @!P0 STG.E.U8 desc[UR36][R16.64], RZ ;  /* 0x000000ff10008986 */ /* 0x0009e2000c101124 */
[----:B------:R-:W-:Y:S05]  /*29e0*/  @!P0 BRA `(.L_x_30969) ;  /* 0x0000000000508947 */ /* 0x000fea0003800000 */
.L_x_30968:
        /* <DEDUP_REMOVED lines=16> */
.L_x_30986:
[----:B------:R-:W-:Y:S05]  /*2af0*/  BRA `(.L_x_30969) ;  /* 0x00000000000c7947 */ /* 0x000fea0003800000 */
.L_x_30985:
[----:B------:R0:W-:Y:S01]  /*2b00*/  STG.E.64 desc[UR36][R16.64], RZ ;  /* 0x000000ff10007986 */ /* 0x0001e2000c101b24 */
[----:B------:R-:W-:Y:S05]  /*2b10*/  BRA `(.L_x_30969) ;  /* 0x0000000000047947 */ /* 0x000fea0003800000 */
.L_x_30984:
[----:B------:R0:W-:Y:S02]  /*2b20*/  STG.E desc[UR36][R16.64], RZ ;  /* 0x000000ff10007986 */ /* 0x0001e4000c101924 */
.L_x_30969:
[----:B------:R-:W-:-:S04]  /*2b30*/  IMAD R18, R18, 0x200, R23 ;  /* 0x0000020012127824 */ /* 0x000fc800078e0217 */
[----:B------:R-:W-:-:S07]  /*2b40*/  VIADD R19, R18, 0x80 ;  /* 0x0000008012137836 */ /* 0x000fce0000000000 */
.L_x_30927:
[----:B------:R-:W-:Y:S05]  /*2b50*/  BSYNC B7 ;  /* 0x0000000000077941 */ /* 0x000fea0003800000 */
.L_x_30926:
        /* <DEDUP_REMOVED lines=307> */
.L_x_30989:
        /* <DEDUP_REMOVED lines=21> */
.L_x_30993:
[----:B------:R0:W5:Y:S01]  /*3fe0*/  LDG.E.U8 R2, desc[UR36][R4.64] ;  /* 0x0000002404027981 */ /* 0x000162000c1e1100 */
[----:B------:R-:W-:Y:S01]  /*3ff0*/  IMAD.MOV.U32 R3, RZ, RZ, RZ ;  /* 0x000000ffff037224 */ /* 0x000fe200078e00ff */
[----:B------:R-:W-:Y:S06]  /*4000*/  BRA `(.L_x_30995) ;  /* 0x0000000c00487947 */ /* 0x000fec0003800000 */
.L_x_30992:
        /* <DEDUP_REMOVED lines=8> */
.L_x_30997:
[----:B------:R-:W2:Y:S02]  /*4090*/  LDG.E R2, desc[UR36][R4.64] ;  /* 0x0000002404027981 */ /* 0x000ea4000c1e1900 */
[----:B--2---:R-:W-:Y:S01]  /*40a0*/  SHF.R.S32.HI R3, RZ, 0x1f, R2 ;  /* 0x0000001fff037819 */ /* 0x004fe20000011402 */
[----:B------:R-:W-:Y:S06]  /*40b0*/  BRA `(.L_x_30995) ;  /* 0x0000000c001c7947 */ /* 0x000fec0003800000 */
.L_x_30996:
[----:B------:R-:W2:Y:S02]  /*40c0*/  LDG.E.S16 R2, desc[UR36][R4.64] ;  /* 0x0000002404027981 */ /* 0x000ea4000c1e1700 */
[----:B--2---:R-:W-:Y:S01]  /*40d0*/  SHF.R.S32.HI R3, RZ, 0x1f, R2 ;  /* 0x0000001fff037819 */ /* 0x004fe20000011402 */
[----:B------:R-:W-:Y:S06]  /*40e0*/  BRA `(.L_x_30995) ;  /* 0x0000000c00107947 */ /* 0x000fec0003800000 */
.L_x_30991:
        /* <DEDUP_REMOVED lines=9> */
.L_x_30999:
[----:B------:R-:W2:Y:S02]  /*4180*/  LDG.E.U16 R4, desc[UR36][R4.64] ;  /* 0x0000002404047981 */ /* 0x000ea4000c1e1500 */
[----:B--2---:R-:W-:-:S06]  /*4190*/  HADD2.F32 R2, -RZ, R4.H0_H0 ;  /* 0x20000004ff027230 */ /* 0x004fcc0000004100 */
[----:B------:R-:W0:Y:S01]  /*41a0*/  F2I.S64.TRUNC R2, R2 ;  /* 0x0000000200027311 */ /* 0x000e22000020d900 */
[----:B------:R-:W-:Y:S05]  /*41b0*/  BRA `(.L_x_30995) ;  /* 0x0000000800dc7947 */ /* 0x000fea0003800000 */
.L_x_30998:
        /* <DEDUP_REMOVED lines=9> */
.L_x_31001:
[----:B------:R-:W2:Y:S02]  /*4250*/  LDG.E.U16 R4, desc[UR36][R4.64] ;  /* 0x0000002404047981 */ /* 0x000ea4000c1e1500 */
[----:B--2---:R-:W-:-:S06]  /*4260*/  HADD2.F32 R2, -RZ, R4.H0_H0 ;  /* 0x20000004ff027230 */ /* 0x004fcc0000004100 */
[----:B------:R-:W3:Y:S01]  /*4270*/  F2I.S64.TRUNC R2, R2 ;  /* 0x0000000200027311 */ /* 0x000ee2000020d900 */
[----:B------:R-:W-:Y:S05]  /*4280*/  BRA `(.L_x_30995) ;  /* 0x0000000800a87947 */ /* 0x000fea0003800000 */
.L_x_31000:
[----:B------:R-:W2:Y:S02]  /*4290*/  LDG.E.64 R2, desc[UR36][R4.64] ;  /* 0x0000002404027981 */ /* 0x000ea4000c1e1b00 */
[----:B--2---:R-:W4:Y:S01]  /*42a0*/  F2I.S64.F64.TRUNC R2, R2 ;  /* 0x0000000200027311 */ /* 0x004f22000030d900 */
[----:B------:R-:W-:Y:S05]  /*42b0*/  BRA `(.L_x_30995) ;  /* 0x00000008009c7947 */ /* 0x000fea0003800000 */
.L_x_30990:
        /* <DEDUP_REMOVED lines=13> */
.L_x_31004:
[----:B------:R-:W2:Y:S02]  /*4390*/  LDG.E.64 R2, desc[UR36][R4.64] ;  /* 0x0000002404027981 */ /* 0x000ea4000c1e1b00 */
[----:B--2---:R-:W0:Y:S01]  /*43a0*/  F2I.S64.F64.TRUNC R2, R2 ;  /* 0x0000000200027311 */ /* 0x004e22000030d900 */
[----:B------:R-:W-:Y:S05]  /*43b0*/  BRA `(.L_x_30995) ;  /* 0x00000008005c7947 */ /* 0x000fea0003800000 */
.L_x_31003:
        /* <DEDUP_REMOVED lines=27> */
.L_x_31006:
        /* <DEDUP_REMOVED lines=14> */
.L_x_31005:
[----:B------:R-:W2:Y:S02]  /*4650*/  LDG.E.U16 R2, desc[UR36][R4.64] ;  /* 0x0000002404027981 */ /* 0x000ea4000c1e1500 */
[----:B--2---:R-:W-:-:S06]  /*4660*/  IMAD.U32 R2, R2, 0x10000, RZ ;  /* 0x0001000002027824 */ /* 0x004fcc00078e00ff */
[----:B------:R-:W0:Y:S01]  /*4670*/  F2I.S64.TRUNC R2, R2 ;  /* 0x0000000200027311 */ /* 0x000e22000020d900 */
[----:B------:R-:W-:Y:S05]  /*4680*/  BRA `(.L_x_30995) ;  /* 0x0000000400a87947 */ /* 0x000fea0003800000 */
.L_x_31002:
        /* <DEDUP_REMOVED lines=11> */
.L_x_31009:
        /* <DEDUP_REMOVED lines=21> */
.L_x_31013:
[----:B------:R-:W-:Y:S05]  /*4890*/  BSYNC B1 ;  /* 0x0000000000017941 */ /* 0x000fea0003800000 */
.L_x_31012:
[----:B------:R-:W-:Y:S01]  /*48a0*/  IMAD.SHL.U32 R2, R2, 0x100000, RZ ;  /* 0x0010000002027824 */ /* 0x000fe200078e00ff */
[----:B------:R-:W-:-:S04]  /*48b0*/  LEA R3, R0, 0x3b800000, 0x17 ;  /* 0x3b80000000037811 */ /* 0x000fc800078eb8ff */
[----:B------:R-:W-:-:S07]  /*48c0*/  LOP3.LUT R2, R3, R2, R4, 0xfe, !PT ;  /* 0x0000000203027212 */ /* 0x000fce00078efe04 */
.L_x_31011:
[----:B------:R-:W-:Y:S05]  /*48d0*/  BSYNC B0 ;  /* 0x0000000000007941 */ /* 0x000fea0003800000 */
.L_x_31010:
[----:B------:R-:W0:Y:S01]  /*48e0*/  F2I.S64.TRUNC R2, R2 ;  /* 0x0000000200027311 */ /* 0x000e22000020d900 */
[----:B------:R-:W-:Y:S05]  /*48f0*/  BRA `(.L_x_30995) ;  /* 0x00000004000c7947 */ /* 0x000fea0003800000 */
.L_x_31008:
        /* <DEDUP_REMOVED lines=21> */
.L_x_31017:
[----:B------:R-:W-:Y:S05]  /*4a50*/  BSYNC B1 ;  /* 0x0000000000017941 */ /* 0x000fea0003800000 */
.L_x_31016:
[----:B------:R-:W-:Y:S01]  /*4a60*/  IMAD.SHL.U32 R2, R2, 0x200000, RZ ;  /* 0x0020000002027824 */ /* 0x000fe200078e00ff */
[----:B------:R-:W-:-:S04]  /*4a70*/  LEA R3, R0, 0x37800000, 0x17 ;  /* 0x3780000000037811 */ /* 0x000fc800078eb8ff */
[----:B------:R-:W-:-:S07]  /*4a80*/  LOP3.LUT R2, R3, R2, R4, 0xfe, !PT ;  /* 0x0000000203027212 */ /* 0x000fce00078efe04 */
.L_x_31015:
[----:B------:R-:W-:Y:S05]  /*4a90*/  BSYNC B0 ;  /* 0x0000000000007941 */ /* 0x000fea0003800000 */
.L_x_31014:
[----:B------:R-:W0:Y:S01]  /*4aa0*/  F2I.S64.TRUNC R2, R2 ;  /* 0x0000000200027311 */ /* 0x000e22000020d900 */
[----:B------:R-:W-:Y:S05]  /*4ab0*/  BRA `(.L_x_30995) ;  /* 0x00000000009c7947 */ /* 0x000fea0003800000 */
.L_x_31007:
        /* <DEDUP_REMOVED lines=14> */
.L_x_31021:
[----:B------:R-:W-:Y:S05]  /*4ba0*/  BSYNC B0 ;  /* 0x0000000000007941 */ /* 0x000fea0003800000 */
.L_x_31020:
[----:B------:R-:W0:Y:S01]  /*4bb0*/  F2I.S64.TRUNC R2, R2 ;  /* 0x0000000200027311 */ /* 0x000e22000020d900 */
[----:B------:R-:W-:Y:S05]  /*4bc0*/  BRA `(.L_x_30995) ;  /* 0x0000000000587947 */ /* 0x000fea0003800000 */
.L_x_30994:
        /* <DEDUP_REMOVED lines=16> */
.L_x_31022:
[----:B------:R-:W-:Y:S01]  /*4cd0*/  CS2R R2, SRZ ;  /* 0x0000000000027805 */ /* 0x000fe2000001ff00 */
[----:B------:R-:W-:Y:S06]  /*4ce0*/  BRA `(.L_x_30995) ;  /* 0x0000000000107947 */ /* 0x000fec0003800000 */
.L_x_31019:
[----:B------:R0:W5:Y:S01]  /*4cf0*/  LDG.E.64 R2, desc[UR36][R4.64] ;  /* 0x0000002404027981 */ /* 0x000162000c1e1b00 */
[----:B------:R-:W-:Y:S05]  /*4d00*/  BRA `(.L_x_30995) ;  /* 0x0000000000087947 */ /* 0x000fea0003800000 */
.L_x_31018:
[----:B------:R0:W5:Y:S01]  /*4d10*/  LDG.E R2, desc[UR36][R4.64] ;  /* 0x0000002404027981 */ /* 0x000162000c1e1900 */
[----:B------:R-:W-:-:S07]  /*4d20*/  IMAD.MOV.U32 R3, RZ, RZ, RZ ;  /* 0x000000ffff037224 */ /* 0x000fce00078e00ff */
.L_x_30995:
        /* <DEDUP_REMOVED lines=27> */
.L_x_31024:
[----:B------:R-:W-:Y:S05]  /*4ee0*/  BSYNC B6 ;  /* 0x0000000000067941 */ /* 0x000fea0003800000 */
.L_x_31023:
        /* <DEDUP_REMOVED lines=14> */
.L_x_31028:
[----:B------:R0:W-:Y:S01]  /*4fd0*/  STG.E.U8 desc[UR36][R16.64], RZ ;  /* 0x000000ff10007986 */ /* 0x0001e2000c101124 */
[----:B------:R-:W-:Y:S05]  /*4fe0*/  BRA `(.L_x_31030) ;  /* 0x00000004008c7947 */ /* 0x000fea0003800000 */
.L_x_31027:
        /* <DEDUP_REMOVED lines=8> */
.L_x_31032:
[----:B------:R0:W-:Y:S01]  /*5070*/  STG.E desc[UR36][R16.64], RZ ;  /* 0x000000ff10007986 */ /* 0x0001e2000c101924 */
[----:B------:R-:W-:Y:S05]  /*5080*/  BRA `(.L_x_31030) ;  /* 0x0000000400647947 */ /* 0x000fea0003800000 */
.L_x_31031:
[----:B------:R0:W-:Y:S01]  /*5090*/  STG.E.U16 desc[UR36][R16.64], RZ ;  /* 0x000000ff10007986 */ /* 0x0001e2000c101524 */
[----:B------:R-:W-:Y:S05]  /*50a0*/  BRA `(.L_x_31030) ;  /* 0x00000004005c7947 */ /* 0x000fea0003800000 */
.L_x_31026:
        /* <DEDUP_REMOVED lines=8> */
.L_x_31034:
[----:B------:R0:W-:Y:S01]  /*5130*/  STG.E.U16 desc[UR36][R16.64], RZ ;  /* 0x000000ff10007986 */ /* 0x0001e2000c101524 */
[----:B------:R-:W-:Y:S05]  /*5140*/  BRA `(.L_x_31030) ;  /* 0x0000000400347947 */ /* 0x000fea0003800000 */
.L_x_31033:
        /* <DEDUP_REMOVED lines=8> */
.L_x_31036:
[----:B------:R0:W-:Y:S01]  /*51d0*/  STG.E desc[UR36][R16.64], RZ ;  /* 0x000000ff10007986 */ /* 0x0001e2000c101924 */
[----:B------:R-:W-:Y:S05]  /*51e0*/  BRA `(.L_x_31030) ;  /* 0x00000004000c7947 */ /* 0x000fea0003800000 */
.L_x_31035:
[----:B------:R0:W-:Y:S01]  /*51f0*/  STG.E.64 desc[UR36][R16.64], RZ ;  /* 0x000000ff10007986 */ /* 0x0001e2000c101b24 */
[----:B------:R-:W-:Y:S05]  /*5200*/  BRA `(.L_x_31030) ;  /* 0x0000000400047947 */ /* 0x000fea0003800000 */
.L_x_31025:
        /* <DEDUP_REMOVED lines=10> */
.L_x_31039:
[----:B------:R0:W-:Y:S01]  /*52b0*/  STG.E.128 desc[UR36][R16.64], RZ ;  /* 0x000000ff10007986 */ /* 0x0001e2000c101d24 */
[----:B------:R-:W-:Y:S05]  /*52c0*/  BRA `(.L_x_31030) ;  /* 0x0000000000d47947 */ /* 0x000fea0003800000 */
.L_x_31038:
        /* <DEDUP_REMOVED lines=8> */
.L_x_31041:
[----:B------:R3:W-:Y:S01]  /*5350*/  STG.E.U8 desc[UR36][R16.64], RZ ;  /* 0x000000ff10007986 */ /* 0x0007e2000c101124 */
[----:B------:R-:W-:Y:S05]  /*5360*/  BRA `(.L_x_31030) ;  /* 0x0000000000ac7947 */ /* 0x000fea0003800000 */
.L_x_31040:
[----:B------:R0:W-:Y:S01]  /*5370*/  STG.E.U16 desc[UR36][R16.64], RZ ;  /* 0x000000ff10007986 */ /* 0x0001e2000c101524 */
[----:B------:R-:W-:Y:S05]  /*5380*/  BRA `(.L_x_31030) ;  /* 0x0000000000a47947 */ /* 0x000fea0003800000 */
.L_x_31037:
        /* <DEDUP_REMOVED lines=10> */
.L_x_31044:
[----:B------:R0:W-:Y:S01]  /*5430*/  STG.E.U8 desc[UR36][R16.64], RZ ;  /* 0x000000ff10007986 */ /* 0x0001e2000c101124 */
[----:B------:R-:W-:Y:S05]  /*5440*/  BRA `(.L_x_31030) ;  /* 0x0000000000747947 */ /* 0x000fea0003800000 */
.L_x_31043:
[----:B------:R0:W-:Y:S01]  /*5450*/  STG.E.U8 desc[UR36][R16.64], RZ ;  /* 0x000000ff10007986 */ /* 0x0001e2000c101124 */
[----:B------:R-:W-:Y:S05]  /*5460*/  BRA `(.L_x_31030) ;  /* 0x00000000006c7947 */ /* 0x000fea0003800000 */
.L_x_31042:
[----:B------:R-:W-:-:S13]  /*5470*/  ISETP.NE.AND P0, PT, R0, 0x1c, PT ;  /* 0x0000001c0000780c */ /* 0x000fda0003f05270 */
[----:B------:R-:W-:Y:S05]  /*5480*/  @!P0 BRA `(.L_x_31045) ;  /* 0x0000000000608947 */ /* 0x000fea0003800000 */
[----:B------:R-:W-:-:S13]  /*5490*/  ISETP.NE.AND P0, PT, R0, 0x1d, PT ;  /* 0x0000001d0000780c */ /* 0x000fda0003f05270 */
[----:B------:R-:W-:Y:S05]  /*54a0*/  @!P0 BRA `(.L_x_31046) ;  /* 0x0000000000508947 */ /* 0x000fea0003800000 */
[----:B------:R-:W-:-:S13]  /*54b0*/  ISETP.NE.AND P0, PT, R0, 0x2c, PT ;  /* 0x0000002c0000780c */ /* 0x000fda0003f05270 */
[----:B------:R0:W-:Y:S01]  /*54c0*/  @!P0 STG.E.U8 desc[UR36][R16.64], RZ ;  /* 0x000000ff10008986 */ /* 0x0001e2000c101124 */
[----:B------:R-:W-:Y:S05]  /*54d0*/  @!P0 BRA `(.L_x_31030) ;  /* 0x0000000000508947 */ /* 0x000fea0003800000 */
.L_x_31029:
        /* <DEDUP_REMOVED lines=16> */
.L_x_31047:
[----:B------:R-:W-:Y:S05]  /*55e0*/  BRA `(.L_x_31030) ;  /* 0x00000000000c7947 */ /* 0x000fea0003800000 */
.L_x_31046:
[----:B------:R0:W-:Y:S01]  /*55f0*/  STG.E.64 desc[UR36][R16.64], RZ ;  /* 0x000000ff10007986 */ /* 0x0001e2000c101b24 */
[----:B------:R-:W-:Y:S05]  /*5600*/  BRA `(.L_x_31030) ;  /* 0x0000000000047947 */ /* 0x000fea0003800000 */
.L_x_31045:
[----:B------:R0:W-:Y:S02]  /*5610*/  STG.E desc[UR36][R16.64], RZ ;  /* 0x000000ff10007986 */ /* 0x0001e4000c101924 */
.L_x_31030:
[----:B------:R-:W-:-:S07]  /*5620*/  VIADD R19, R19, 0x80 ;  /* 0x0000008013137836 */ /* 0x000fce0000000000 */
.L_x_30988:
[----:B------:R-:W-:Y:S05]  /*5630*/  BSYNC B7 ;  /* 0x0000000000077941 */ /* 0x000fea0003800000 */
.L_x_30987:
        /* <DEDUP_REMOVED lines=307> */
.L_x_31050:
        /* <DEDUP_REMOVED lines=21> */
.L_x_31054:
[----:B------:R1:W5:Y:S01]  /*6ac0*/  LDG.E.U8 R2, desc[UR36][R4.64] ;  /* 0x0000002404027981 */ /* 0x000362000c1e1100 */
[----:B------:R-:W-:Y:S01]  /*6ad0*/  IMAD.MOV.U32 R3, RZ, RZ, RZ ;  /* 0x000000ffff037224 */ /* 0x000fe200078e00ff */
[----:B------:R-:W-:Y:S06]  /*6ae0*/  BRA `(.L_x_31056) ;  /* 0x0000000c00487947 */ /* 0x000fec0003800000 */
.L_x_31053:
        /* <DEDUP_REMOVED lines=8> */
.L_x_31058:
[----:B------:R-:W2:Y:S02]  /*6b70*/  LDG.E R2, desc[UR36][R4.64] ;  /* 0x0000002404027981 */ /* 0x000ea4000c1e1900 */
[----:B--2---:R-:W-:Y:S01]  /*6b80*/  SHF.R.S32.HI R3, RZ, 0x1f, R2 ;  /* 0x0000001fff037819 */ /* 0x004fe20000011402 */
[----:B------:R-:W-:Y:S06]  /*6b90*/  BRA `(.L_x_31056) ;  /* 0x0000000c001c7947 */ /* 0x000fec0003800000 */
.L_x_31057:
[----:B------:R-:W2:Y:S02]  /*6ba0*/  LDG.E.S16 R2, desc[UR36][R4.64] ;  /* 0x0000002404027981 */ /* 0x000ea4000c1e1700 */
[----:B--2---:R-:W-:Y:S01]  /*6bb0*/  SHF.R.S32.HI R3, RZ, 0x1f, R2 ;  /* 0x0000001fff037819 */ /* 0x004fe20000011402 */
[----:B------:R-:W-:Y:S06]  /*6bc0*/  BRA `(.L_x_31056) ;  /* 0x0000000c00107947 */ /* 0x000fec0003800000 */
.L_x_31052:
        /* <DEDUP_REMOVED lines=9> */
.L_x_31060:
[----:B------:R-:W2:Y:S02]  /*6c60*/  LDG.E.U16 R4, desc[UR36][R4.64] ;  /* 0x0000002404047981 */ /* 0x000ea4000c1e1500 */
[----:B--2---:R-:W-:-:S06]  /*6c70*/  HADD2.F32 R2, -RZ, R4.H0_H0 ;  /* 0x20000004ff027230 */ /* 0x004fcc0000004100 */
[----:B------:R-:W2:Y:S01]  /*6c80*/  F2I.S64.TRUNC R2, R2 ;  /* 0x0000000200027311 */ /* 0x000ea2000020d900 */
[----:B------:R-:W-:Y:S05]  /*6c90*/  BRA `(.L_x_31056) ;  /* 0x0000000800dc7947 */ /* 0x000fea0003800000 */
.L_x_31059:
        /* <DEDUP_REMOVED lines=9> */
.L_x_31062:
[----:B------:R-:W2:Y:S02]  /*6d30*/  LDG.E.U16 R4, desc[UR36][R4.64] ;  /* 0x0000002404047981 */ /* 0x000ea4000c1e1500 */
[----:B--2---:R-:W-:-:S06]  /*6d40*/  HADD2.F32 R2, -RZ, R4.H0_H0 ;  /* 0x20000004ff027230 */ /* 0x004fcc0000004100 */
[----:B------:R-:W0:Y:S01]  /*6d50*/  F2I.S64.TRUNC R2, R2 ;  /* 0x0000000200027311 */ /* 0x000e22000020d900 */
[----:B------:R-:W-:Y:S05]  /*6d60*/  BRA `(.L_x_31056) ;  /* 0x0000000800a87947 */ /* 0x000fea0003800000 */
.L_x_31061:
[----:B------:R-:W2:Y:S02]  /*6d70*/  LDG.E.64 R2, desc[UR36][R4.64] ;  /* 0x0000002404027981 */ /* 0x000ea4000c1e1b00 */
[----:B--2---:R-:W4:Y:S01]  /*6d80*/  F2I.S64.F64.TRUNC R2, R2 ;  /* 0x0000000200027311 */ /* 0x004f22000030d900 */
[----:B------:R-:W-:Y:S05]  /*6d90*/  BRA `(.L_x_31056) ;  /* 0x00000008009c7947 */ /* 0x000fea0003800000 */
.L_x_31051:
        /* <DEDUP_REMOVED lines=13> */
.L_x_31065:
[----:B------:R-:W2:Y:S02]  /*6e70*/  LDG.E.64 R2, desc[UR36][R4.64] ;  /* 0x0000002404027981 */ /* 0x000ea4000c1e1b00 */
[----:B--2---:R-:W0:Y:S01]  /*6e80*/  F2I.S64.F64.TRUNC R2, R2 ;  /* 0x0000000200027311 */ /* 0x004e22000030d900 */
[----:B------:R-:W-:Y:S05]  /*6e90*/  BRA `(.L_x_31056) ;  /* 0x00000008005c7947 */ /* 0x000fea0003800000 */
.L_x_31064:
        /* <DEDUP_REMOVED lines=27> */
.L_x_31067:
        /* <DEDUP_REMOVED lines=14> */
.L_x_31066:
[----:B------:R-:W2:Y:S02]  /*7130*/  LDG.E.U16 R2, desc[UR36][R4.64] ;  /* 0x0000002404027981 */ /* 0x000ea4000c1e1500 */
[----:B--2---:R-:W-:-:S06]  /*7140*/  IMAD.U32 R2, R2, 0x10000, RZ ;  /* 0x0001000002027824 */ /* 0x004fcc00078e00ff */
[----:B------:R-:W0:Y:S01]  /*7150*/  F2I.S64.TRUNC R2, R2 ;  /* 0x0000000200027311 */ /* 0x000e22000020d900 */
[----:B------:R-:W-:Y:S05]  /*7160*/  BRA `(.L_x_31056) ;  /* 0x0000000400a87947 */ /* 0x000fea0003800000 */
.L_x_31063:
        /* <DEDUP_REMOVED lines=11> */
.L_x_31070:
        /* <DEDUP_REMOVED lines=21> */
.L_x_31074:
[----:B------:R-:W-:Y:S05]  /*7370*/  BSYNC B1 ;  /* 0x0000000000017941 */ /* 0x000fea0003800000 */
.L_x_31073:
[----:B------:R-:W-:Y:S01]  /*7380*/  IMAD.SHL.U32 R2, R2, 0x100000, RZ ;  /* 0x0010000002027824 */ /* 0x000fe200078e00ff */
[----:B------:R-:W-:-:S04]  /*7390*/  LEA R3, R0, 0x3b800000, 0x17 ;  /* 0x3b80000000037811 */ /* 0x000fc800078eb8ff */
[----:B------:R-:W-:-:S07]  /*73a0*/  LOP3.LUT R2, R3, R2, R4, 0xfe, !PT ;  /* 0x0000000203027212 */ /* 0x000fce00078efe04 */
.L_x_31072:
[----:B------:R-:W-:Y:S05]  /*73b0*/  BSYNC B0 ;  /* 0x0000000000007941 */ /* 0x000fea0003800000 */
.L_x_31071:
[----:B------:R-:W0:Y:S01]  /*73c0*/  F2I.S64.TRUNC R2, R2 ;  /* 0x0000000200027311 */ /* 0x000e22000020d900 */
[----:B------:R-:W-:Y:S05]  /*73d0*/  BRA `(.L_x_31056) ;  /* 0x00000004000c7947 */ /* 0x000fea0003800000 */
.L_x_31069:
        /* <DEDUP_REMOVED lines=21> */
.L_x_31078:
[----:B------:R-:W-:Y:S05]  /*7530*/  BSYNC B1 ;  /* 0x0000000000017941 */ /* 0x000fea0003800000 */
.L_x_31077:
[----:B------:R-:W-:Y:S01]  /*7540*/  IMAD.SHL.U32 R2, R2, 0x200000, RZ ;  /* 0x0020000002027824 */ /* 0x000fe200078e00ff */
[----:B------:R-:W-:-:S04]  /*7550*/  LEA R3, R0, 0x37800000, 0x17 ;  /* 0x3780000000037811 */ /* 0x000fc800078eb8ff */
[----:B------:R-:W-:-:S07]  /*7560*/  LOP3.LUT R2, R3, R2, R4, 0xfe, !PT ;  /* 0x0000000203027212 */ /* 0x000fce00078efe04 */
.L_x_31076:
[----:B------:R-:W-:Y:S05]  /*7570*/  BSYNC B0 ;  /* 0x0000000000007941 */ /* 0x000fea0003800000 */
.L_x_31075:
[----:B------:R-:W0:Y:S01]  /*7580*/  F2I.S64.TRUNC R2, R2 ;  /* 0x0000000200027311 */ /* 0x000e22000020d900 */
[----:B------:R-:W-:Y:S05]  /*7590*/  BRA `(.L_x_31056) ;  /* 0x00000000009c7947 */ /* 0x000fea0003800000 */
.L_x_31068:
        /* <DEDUP_REMOVED lines=14> */
.L_x_31082:
[----:B------:R-:W-:Y:S05]  /*7680*/  BSYNC B0 ;  /* 0x0000000000007941 */ /* 0x000fea0003800000 */
.L_x_31081:
[----:B------:R-:W0:Y:S01]  /*7690*/  F2I.S64.TRUNC R2, R2 ;  /* 0x0000000200027311 */ /* 0x000e22000020d900 */
[----:B------:R-:W-:Y:S05]  /*76a0*/  BRA `(.L_x_31056) ;  /* 0x0000000000587947 */ /* 0x000fea0003800000 */
.L_x_31055:
        /* <DEDUP_REMOVED lines=16> */
.L_x_31083:
[----:B------:R-:W-:Y:S01]  /*77b0*/  CS2R R2, SRZ ;  /* 0x0000000000027805 */ /* 0x000fe2000001ff00 */
[----:B------:R-:W-:Y:S06]  /*77c0*/  BRA `(.L_x_31056) ;  /* 0x0000000000107947 */ /* 0x000fec0003800000 */
.L_x_31080:
[----:B------:R0:W5:Y:S01]  /*77d0*/  LDG.E.64 R2, desc[UR36][R4.64] ;  /* 0x0000002404027981 */ /* 0x000162000c1e1b00 */
[----:B------:R-:W-:Y:S05]  /*77e0*/  BRA `(.L_x_31056) ;  /* 0x0000000000087947 */ /* 0x000fea0003800000 */
.L_x_31079:
[----:B------:R0:W5:Y:S01]  /*77f0*/  LDG.E R2, desc[UR36][R4.64] ;  /* 0x0000002404027981 */ /* 0x000162000c1e1900 */
[----:B------:R-:W-:-:S07]  /*7800*/  IMAD.MOV.U32 R3, RZ, RZ, RZ ;  /* 0x000000ffff037224 */ /* 0x000fce00078e00ff */
.L_x_31056:
        /* <DEDUP_REMOVED lines=27> */
.L_x_31085:
[----:B------:R-:W-:Y:S05]  /*79c0*/  BSYNC B6 ;  /* 0x0000000000067941 */ /* 0x000fea0003800000 */
.L_x_31084:
        /* <DEDUP_REMOVED lines=14> */
.L_x_31089:
[----:B------:R0:W-:Y:S01]  /*7ab0*/  STG.E.U8 desc[UR36][R16.64], RZ ;  /* 0x000000ff10007986 */ /* 0x0001e2000c101124 */
[----:B------:R-:W-:Y:S05]  /*7ac0*/  BRA `(.L_x_31091) ;  /* 0x00000004008c7947 */ /* 0x000fea0003800000 */
.L_x_31088:
        /* <DEDUP_REMOVED lines=8> */
.L_x_31093:
[----:B------:R4:W-:Y:S01]  /*7b50*/  STG.E desc[UR36][R16.64], RZ ;  /* 0x000000ff10007986 */ /* 0x0009e2000c101924 */
[----:B------:R-:W-:Y:S05]  /*7b60*/  BRA `(.L_x_31091) ;  /* 0x0000000400647947 */ /* 0x000fea0003800000 */
.L_x_31092:
[----:B------:R3:W-:Y:S01]  /*7b70*/  STG.E.U16 desc[UR36][R16.64], RZ ;  /* 0x000000ff10007986 */ /* 0x0007e2000c101524 */
[----:B------:R-:W-:Y:S05]  /*7b80*/  BRA `(.L_x_31091) ;  /* 0x00000004005c7947 */ /* 0x000fea0003800000 */
.L_x_31087:
        /* <DEDUP_REMOVED lines=8> */
.L_x_31095:
[----:B------:R0:W-:Y:S01]  /*7c10*/  STG.E.U16 desc[UR36][R16.64], RZ ;  /* 0x000000ff10007986 */ /* 0x0001e2000c101524 */
[----:B------:R-:W-:Y:S05]  /*7c20*/  BRA `(.L_x_31091) ;  /* 0x0000000400347947 */ /* 0x000fea0003800000 */
.L_x_31094:
        /* <DEDUP_REMOVED lines=8> */
.L_x_31097:
[----:B------:R0:W-:Y:S01]  /*7cb0*/  STG.E desc[UR36][R16.64], RZ ;  /* 0x000000ff10007986 */ /* 0x0001e2000c101924 */
[----:B------:R-:W-:Y:S05]  /*7cc0*/  BRA `(.L_x_31091) ;  /* 0x00000004000c7947 */ /* 0x000fea0003800000 */
.L_x_31096:
[----:B------:R0:W-:Y:S01]  /*7cd0*/  STG.E.64 desc[UR36][R16.64], RZ ;  /* 0x000000ff10007986 */ /* 0x0001e2000c101b24 */
[----:B------:R-:W-:Y:S05]  /*7ce0*/  BRA `(.L_x_31091) ;  /* 0x0000000400047947 */ /* 0x000fea0003800000 */
.L_x_31086:
        /* <DEDUP_REMOVED lines=10> */
.L_x_31100:
[----:B------:R0:W-:Y:S01]  /*7d90*/  STG.E.128 desc[UR36][R16.64], RZ ;  /* 0x000000ff10007986 */ /* 0x0001e2000c101d24 */
[----:B------:R-:W-:Y:S05]  /*7da0*/  BRA `(.L_x_31091) ;  /* 0x0000000000d47947 */ /* 0x000fea0003800000 */
.L_x_31099:
        /* <DEDUP_REMOVED lines=8> */
.L_x_31102:
[----:B------:R0:W-:Y:S01]  /*7e30*/  STG.E.U8 desc[UR36][R16.64], RZ ;  /* 0x000000ff10007986 */ /* 0x0001e2000c101124 */
[----:B------:R-:W-:Y:S05]  /*7e40*/  BRA `(.L_x_31091) ;  /* 0x0000000000ac7947 */ /* 0x000fea0003800000 */
.L_x_31101:
[----:B------:R0:W-:Y:S01]  /*7e50*/  STG.E.U16 desc[UR36][R16.64], RZ ;  /* 0x000000ff10007986 */ /* 0x0001e2000c101524 */
[----:B------:R-:W-:Y:S05]  /*7e60*/  BRA `(.L_x_31091) ;  /* 0x0000000000a47947 */ /* 0x000fea0003800000 */
.L_x_31098:
        /* <DEDUP_REMOVED lines=10> */
.L_x_31105:
[----:B------:R0:W-:Y:S01]  /*7f10*/  STG.E.U8 desc[UR36][R16.64], RZ ;  /* 0x000000ff10007986 */ /* 0x0001e2000c101124 */
[----:B------:R-:W-:Y:S05]  /*7f20*/  BRA `(.L_x_31091) ;  /* 0x0000000000747947 */ /* 0x000fea0003800000 */
.L_x_31104:
[----:B------:R0:W-:Y:S01]  /*7f30*/  STG.E.U8 desc[UR36][R16.64], RZ ;  /* 0x000000ff10007986 */ /* 0x0001e2000c101124 */
[----:B------:R-:W-:Y:S05]  /*7f40*/  BRA `(.L_x_31091) ;  /* 0x00000000006c7947 */ /* 0x000fea0003800000 */
.L_x_31103:
[----:B------:R-:W-:-:S13]  /*7f50*/  ISETP.NE.AND P0, PT, R0, 0x1c, PT ;  /* 0x0000001c0000780c */ /* 0x000fda0003f05270 */
[----:B------:R-:W-:Y:S05]  /*7f60*/  @!P0 BRA `(.L_x_31106) ;  /* 0x0000000000608947 */ /* 0x000fea0003800000 */
[----:B------:R-:W-:-:S13]  /*7f70*/  ISETP.NE.AND P0, PT, R0, 0x1d, PT ;  /* 0x0000001d0000780c */ /* 0x000fda0003f05270 */
[----:B------:R-:W-:Y:S05]  /*7f80*/  @!P0 BRA `(.L_x_31107) ;  /* 0x0000000000508947 */ /* 0x000fea0003800000 */
[----:B------:R-:W-:-:S13]  /*7f90*/  ISETP.NE.AND P0, PT, R0, 0x2c, PT ;  /* 0x0000002c0000780c */ /* 0x000fda0003f05270 */
[----:B------:R0:W-:Y:S01]  /*7fa0*/  @!P0 STG.E.U8 desc[UR36][R16.64], RZ ;  /* 0x000000ff10008986 */ /* 0x0001e2000c101124 */
[----:B------:R-:W-:Y:S05]  /*7fb0*/  @!P0 BRA `(.L_x_31091) ;  /* 0x0000000000508947 */ /* 0x000fea0003800000 */
.L_x_31090:
        /* <DEDUP_REMOVED lines=16> */
.L_x_31108:
[----:B------:R-:W-:Y:S05]  /*80c0*/  BRA `(.L_x_31091) ;  /* 0x00000000000c7947 */ /* 0x000fea0003800000 */
.L_x_31107:
[----:B------:R0:W-:Y:S01]  /*80d0*/  STG.E.64 desc[UR36][R16.64], RZ ;  /* 0x000000ff10007986 */ /* 0x0001e2000c101b24 */
[----:B------:R-:W-:Y:S05]  /*80e0*/  BRA `(.L_x_31091) ;  /* 0x0000000000047947 */ /* 0x000fea0003800000 */
.L_x_31106:
[----:B------:R0:W-:Y:S02]  /*80f0*/  STG.E desc[UR36][R16.64], RZ ;  /* 0x000000ff10007986 */ /* 0x0001e4000c101924 */
.L_x_31091:
[----:B------:R-:W-:-:S07]  /*8100*/  IADD3 R19, R19, 0x80, RZ ;  /* 0x0000008013137810 */ /* 0x000fce0007ffe0ff */
.L_x_31049:
[----:B------:R-:W-:Y:S05]  /*8110*/  BSYNC B7 ;  /* 0x0000000000077941 */ /* 0x000fea0003800000 */
.L_x_31048:
        /* <DEDUP_REMOVED lines=306> */
.L_x_31109:
        /* <DEDUP_REMOVED lines=21> */
.L_x_31113:
[----:B------:R0:W5:Y:S01]  /*9590*/  LDG.E.U8 R2, desc[UR36][R4.64] ;  /* 0x0000002404027981 */ /* 0x000162000c1e1100 */
[----:B------:R-:W-:Y:S01]  /*95a0*/  MOV R3, RZ ;  /* 0x000000ff00037202 */ /* 0x000fe20000000f00 */
[----:B------:R-:W-:Y:S06]  /*95b0*/  BRA `(.L_x_31115) ;  /* 0x0000000c00487947 */ /* 0x000fec0003800000 */
.L_x_31112:
        /* <DEDUP_REMOVED lines=8> */
.L_x_31117:
[----:B------:R-:W2:Y:S02]  /*9640*/  LDG.E R2, desc[UR36][R4.64] ;  /* 0x0000002404027981 */ /* 0x000ea4000c1e1900 */
[----:B--2---:R-:W-:Y:S01]  /*9650*/  SHF.R.S32.HI R3, RZ, 0x1f, R2 ;  /* 0x0000001fff037819 */ /* 0x004fe20000011402 */
[----:B------:R-:W-:Y:S06]  /*9660*/  BRA `(.L_x_31115) ;  /* 0x0000000c001c7947 */ /* 0x000fec0003800000 */
.L_x_31116:
[----:B------:R-:W2:Y:S02]  /*9670*/  LDG.E.S16 R2, desc[UR36][R4.64] ;  /* 0x0000002404027981 */ /* 0x000ea4000c1e1700 */
[----:B--2---:R-:W-:Y:S01]  /*9680*/  SHF.R.S32.HI R3, RZ, 0x1f, R2 ;  /* 0x0000001fff037819 */ /* 0x004fe20000011402 */
[----:B------:R-:W-:Y:S06]  /*9690*/  BRA `(.L_x_31115) ;  /* 0x0000000c00107947 */ /* 0x000fec0003800000 */
.L_x_31111:
        /* <DEDUP_REMOVED lines=9> */
.L_x_31119:
[----:B------:R-:W2:Y:S02]  /*9730*/  LDG.E.U16 R4, desc[UR36][R4.64] ;  /* 0x0000002404047981 */ /* 0x000ea4000c1e1500 */
[----:B--2---:R-:W-:-:S06]  /*9740*/  HADD2.F32 R2, -RZ, R4.H0_H0 ;  /* 0x20000004ff027230 */ /* 0x004fcc0000004100 */
[----:B------:R-:W0:Y:S01]  /*9750*/  F2I.S64.TRUNC R2, R2 ;  /* 0x0000000200027311 */ /* 0x000e22000020d900 */
[----:B------:R-:W-:Y:S05]  /*9760*/  BRA `(.L_x_31115) ;  /* 0x0000000800dc7947 */ /* 0x000fea0003800000 */
.L_x_31118:
        /* <DEDUP_REMOVED lines=9> */
.L_x_31121:
[----:B------:R-:W2:Y:S02]  /*9800*/  LDG.E.U16 R4, desc[UR36][R4.64] ;  /* 0x0000002404047981 */ /* 0x000ea4000c1e1500 */
[----:B--2---:R-:W-:-:S06]  /*9810*/  HADD2.F32 R2, -RZ, R4.H0_H0 ;  /* 0x20000004ff027230 */ /* 0x004fcc0000004100 */
[----:B------:R-:W0:Y:S01]  /*9820*/  F2I.S64.TRUNC R2, R2 ;  /* 0x0000000200027311 */ /* 0x000e22000020d900 */
[----:B------:R-:W-:Y:S05]  /*9830*/  BRA `(.L_x_31115) ;  /* 0x0000000800a87947 */ /* 0x000fea0003800000 */
.L_x_31120:
[----:B------:R-:W2:Y:S02]  /*9840*/  LDG.E.64 R2, desc[UR36][R4.64] ;  /* 0x0000002404027981 */ /* 0x000ea4000c1e1b00 */
[----:B--2---:R-:W0:Y:S01]  /*9850*/  F2I.S64.F64.TRUNC R2, R2 ;  /* 0x0000000200027311 */ /* 0x004e22000030d900 */
[----:B------:R-:W-:Y:S05]  /*9860*/  BRA `(.L_x_31115) ;  /* 0x00000008009c7947 */ /* 0x000fea0003800000 */
.L_x_31110:
        /* <DEDUP_REMOVED lines=13> */
.L_x_31124:
[----:B------:R-:W2:Y:S02]  /*9940*/  LDG.E.64 R2, desc[UR36][R4.64] ;  /* 0x0000002404027981 */ /* 0x000ea4000c1e1b00 */
[----:B--2---:R-:W3:Y:S01]  /*9950*/  F2I.S64.F64.TRUNC R2, R2 ;  /* 0x0000000200027311 */ /* 0x004ee2000030d900 */
[----:B------:R-:W-:Y:S05]  /*9960*/  BRA `(.L_x_31115) ;  /* 0x00000008005c7947 */ /* 0x000fea0003800000 */
.L_x_31123:
        /* <DEDUP_REMOVED lines=27> */
.L_x_31126:
        /* <DEDUP_REMOVED lines=14> */
.L_x_31125:
[----:B------:R-:W2:Y:S02]  /*9c00*/  LDG.E.U16 R2, desc[UR36][R4.64] ;  /* 0x0000002404027981 */ /* 0x000ea4000c1e1500 */
[----:B--2---:R-:W-:-:S06]  /*9c10*/  IMAD.U32 R2, R2, 0x10000, RZ ;  /* 0x0001000002027824 */ /* 0x004fcc00078e00ff */
[----:B------:R-:W0:Y:S01]  /*9c20*/  F2I.S64.TRUNC R2, R2 ;  /* 0x0000000200027311 */ /* 0x000e22000020d900 */
[----:B------:R-:W-:Y:S05]  /*9c30*/  BRA `(.L_x_31115) ;  /* 0x0000000400a87947 */ /* 0x000fea0003800000 */
.L_x_31122:
        /* <DEDUP_REMOVED lines=11> */
.L_x_31129:
        /* <DEDUP_REMOVED lines=21> */
.L_x_31133:
[----:B------:R-:W-:Y:S05]  /*9e40*/  BSYNC B1 ;  /* 0x0000000000017941 */ /* 0x000fea0003800000 */
.L_x_31132:
[----:B------:R-:W-:Y:S01]  /*9e50*/  IMAD.SHL.U32 R2, R2, 0x100000, RZ ;  /* 0x0010000002027824 */ /* 0x000fe200078e00ff */
[----:B------:R-:W-:-:S04]  /*9e60*/  LEA R3, R0, 0x3b800000, 0x17 ;  /* 0x3b80000000037811 */ /* 0x000fc800078eb8ff */
[----:B------:R-:W-:-:S07]  /*9e70*/  LOP3.LUT R2, R3, R2, R4, 0xfe, !PT ;  /* 0x0000000203027212 */ /* 0x000fce00078efe04 */
.L_x_31131:
[----:B------:R-:W-:Y:S05]  /*9e80*/  BSYNC B0 ;  /* 0x0000000000007941 */ /* 0x000fea0003800000 */
.L_x_31130:
[----:B------:R-:W0:Y:S01]  /*9e90*/  F2I.S64.TRUNC R2, R2 ;  /* 0x0000000200027311 */ /* 0x000e22000020d900 */
[----:B------:R-:W-:Y:S05]  /*9ea0*/  BRA `(.L_x_31115) ;  /* 0x00000004000c7947 */ /* 0x000fea0003800000 */
.L_x_31128:
        /* <DEDUP_REMOVED lines=21> */
.L_x_31137:
[----:B------:R-:W-:Y:S05]  /*a000*/  BSYNC B1 ;  /* 0x0000000000017941 */ /* 0x000fea0003800000 */
.L_x_31136:
[----:B------:R-:W-:Y:S01]  /*a010*/  IMAD.SHL.U32 R2, R2, 0x200000, RZ ;  /* 0x0020000002027824 */ /* 0x000fe200078e00ff */
[----:B------:R-:W-:-:S04]  /*a020*/  LEA R3, R0, 0x37800000, 0x17 ;  /* 0x3780000000037811 */ /* 0x000fc800078eb8ff */
[----:B------:R-:W-:-:S07]  /*a030*/  LOP3.LUT R2, R3, R2, R4, 0xfe, !PT ;  /* 0x0000000203027212 */ /* 0x000fce00078efe04 */
.L_x_31135:
[----:B------:R-:W-:Y:S05]  /*a040*/  BSYNC B0 ;  /* 0x0000000000007941 */ /* 0x000fea0003800000 */
.L_x_31134:
[----:B------:R-:W0:Y:S01]  /*a050*/  F2I.S64.TRUNC R2, R2 ;  /* 0x0000000200027311 */ /* 0x000e22000020d900 */
[----:B------:R-:W-:Y:S05]  /*a060*/  BRA `(.L_x_31115) ;  /* 0x00000000009c7947 */ /* 0x000fea0003800000 */
.L_x_31127:
        /* <DEDUP_REMOVED lines=14> */
.L_x_31141:
[----:B------:R-:W-:Y:S05]  /*a150*/  BSYNC B0 ;  /* 0x0000000000007941 */ /* 0x000fea0003800000 */
.L_x_31140:
[----:B------:R-:W0:Y:S01]  /*a160*/  F2I.S64.TRUNC R2, R2 ;  /* 0x0000000200027311 */ /* 0x000e22000020d900 */
[----:B------:R-:W-:Y:S05]  /*a170*/  BRA `(.L_x_31115) ;  /* 0x0000000000587947 */ /* 0x000fea0003800000 */
.L_x_31114:
        /* <DEDUP_REMOVED lines=16> */
.L_x_31142:
[----:B------:R-:W-:Y:S01]  /*a280*/  CS2R R2, SRZ ;  /* 0x0000000000027805 */ /* 0x000fe2000001ff00 */
[----:B------:R-:W-:Y:S06]  /*a290*/  BRA `(.L_x_31115) ;  /* 0x0000000000107947 */ /* 0x000fec0003800000 */
.L_x_31139:
[----:B------:R0:W5:Y:S01]  /*a2a0*/  LDG.E.64 R2, desc[UR36][R4.64] ;  /* 0x0000002404027981 */ /* 0x000162000c1e1b00 */
[----:B------:R-:W-:Y:S05]  /*a2b0*/  BRA `(.L_x_31115) ;  /* 0x0000000000087947 */ /* 0x000fea0003800000 */
.L_x_31138:
[----:B------:R4:W5:Y:S01]  /*a2c0*/  LDG.E R2, desc[UR36][R4.64] ;  /* 0x0000002404027981 */ /* 0x000962000c1e1900 */
[----:B------:R-:W-:-:S11]  /*a2d0*/  HFMA2.MMA R3, -RZ, RZ, 0, 0 ;  /* 0x00000000ff037435 */ /* 0x000fd600000001ff */
.L_x_31115:
        /* <DEDUP_REMOVED lines=27> */
.L_x_31144:
[----:B------:R-:W-:Y:S05]  /*a490*/  BSYNC B6 ;  /* 0x0000000000067941 */ /* 0x000fea0003800000 */
.L_x_31143:
        /* <DEDUP_REMOVED lines=14> */
.L_x_31148:
[----:B------:R-:W-:Y:S01]  /*a580*/  STG.E.U8 desc[UR36][R16.64], RZ ;  /* 0x000000ff10007986 */ /* 0x000fe2000c101124 */
[----:B------:R-:W-:Y:S05]  /*a590*/  EXIT ;  /* 0x000000000000794d */ /* 0x000fea0003800000 */
.L_x_31147:
        /* <DEDUP_REMOVED lines=8> */
.L_x_31151:
[----:B------:R-:W-:Y:S01]  /*a620*/  STG.E desc[UR36][R16.64], RZ ;  /* 0x000000ff10007986 */ /* 0x000fe2000c101924 */
[----:B------:R-:W-:Y:S05]  /*a630*/  EXIT ;  /* 0x000000000000794d */ /* 0x000fea0003800000 */
.L_x_31150:
[----:B------:R-:W-:Y:S01]  /*a640*/  STG.E.U16 desc[UR36][R16.64], RZ ;  /* 0x000000ff10007986 */ /* 0x000fe2000c101524 */
[----:B------:R-:W-:Y:S05]  /*a650*/  EXIT ;  /* 0x000000000000794d */ /* 0x000fea0003800000 */
.L_x_31146:
        /* <DEDUP_REMOVED lines=8> */
.L_x_31153:
[----:B------:R-:W-:Y:S01]  /*a6e0*/  STG.E.U16 desc[UR36][R16.64], RZ ;  /* 0x000000ff10007986 */ /* 0x000fe2000c101524 */
[----:B------:R-:W-:Y:S05]  /*a6f0*/  EXIT ;  /* 0x000000000000794d */ /* 0x000fea0003800000 */
.L_x_31152:
        /* <DEDUP_REMOVED lines=8> */
.L_x_31155:
[----:B------:R-:W-:Y:S01]  /*a780*/  STG.E desc[UR36][R16.64], RZ ;  /* 0x000000ff10007986 */ /* 0x000fe2000c101924 */
[----:B------:R-:W-:Y:S05]  /*a790*/  EXIT ;  /* 0x000000000000794d */ /* 0x000fea0003800000 */
.L_x_31154:
[----:B------:R-:W-:Y:S01]  /*a7a0*/  STG.E.64 desc[UR36][R16.64], RZ ;  /* 0x000000ff10007986 */ /* 0x000fe2000c101b24 */
[----:B------:R-:W-:Y:S05]  /*a7b0*/  EXIT ;  /* 0x000000000000794d */ /* 0x000fea0003800000 */
.L_x_31145:
        /* <DEDUP_REMOVED lines=10> */
.L_x_31158:
[----:B------:R-:W-:Y:S01]  /*a860*/  STG.E.128 desc[UR36][R16.64], RZ ;  /* 0x000000ff10007986 */ /* 0x000fe2000c101d24 */
[----:B------:R-:W-:Y:S05]  /*a870*/  EXIT ;  /* 0x000000000000794d */ /* 0x000fea0003800000 */
.L_x_31157:
        /* <DEDUP_REMOVED lines=8> */
.L_x_31160:
[----:B------:R-:W-:Y:S01]  /*a900*/  STG.E.U8 desc[UR36][R16.64], RZ ;  /* 0x000000ff10007986 */ /* 0x000fe2000c101124 */
[----:B------:R-:W-:Y:S05]  /*a910*/  EXIT ;  /* 0x000000000000794d */ /* 0x000fea0003800000 */
.L_x_31159:
[----:B------:R-:W-:Y:S01]  /*a920*/  STG.E.U16 desc[UR36][R16.64], RZ ;  /* 0x000000ff10007986 */ /* 0x000fe2000c101524 */
[----:B------:R-:W-:Y:S05]  /*a930*/  EXIT ;  /* 0x000000000000794d */ /* 0x000fea0003800000 */
.L_x_31156:
        /* <DEDUP_REMOVED lines=10> */
.L_x_31163:
[----:B------:R-:W-:Y:S01]  /*a9e0*/  STG.E.U8 desc[UR36][R16.64], RZ ;  /* 0x000000ff10007986 */ /* 0x000fe2000c101124 */
[----:B------:R-:W-:Y:S05]  /*a9f0*/  EXIT ;  /* 0x000000000000794d */ /* 0x000fea0003800000 */
.L_x_31162:
[----:B------:R-:W-:Y:S01]  /*aa00*/  STG.E.U8 desc[UR36][R16.64], RZ ;  /* 0x000000ff10007986 */ /* 0x000fe2000c101124 */
[----:B------:R-:W-:Y:S05]  /*aa10*/  EXIT ;  /* 0x000000000000794d */ /* 0x000fea0003800000 */
.L_x_31161:
[----:B------:R-:W-:-:S13]  /*aa20*/  ISETP.NE.AND P0, PT, R0, 0x1c, PT ;  /* 0x0000001c0000780c */ /* 0x000fda0003f05270 */
[----:B------:R-:W-:Y:S05]  /*aa30*/  @!P0 BRA `(.L_x_31164) ;  /* 0x0000000000608947 */ /* 0x000fea0003800000 */
[----:B------:R-:W-:-:S13]  /*aa40*/  ISETP.NE.AND P0, PT, R0, 0x1d, PT ;  /* 0x0000001d0000780c */ /* 0x000fda0003f05270 */
[----:B------:R-:W-:Y:S05]  /*aa50*/  @!P0 BRA `(.L_x_31165) ;  /* 0x0000000000508947 */ /* 0x000fea0003800000 */
[----:B------:R-:W-:-:S13]  /*aa60*/  ISETP.NE.AND P0, PT, R0, 0x2c, PT ;  /* 0x0000002c0000780c */ /* 0x000fda0003f05270 */
[----:B------:R0:W-:Y:S01]  /*aa70*/  @!P0 STG.E.U8 desc[UR36][R16.64], RZ ;  /* 0x000000ff10008986 */ /* 0x0001e2000c101124 */
[----:B------:R-:W-:Y:S05]  /*aa80*/  @!P0 EXIT ;  /* 0x000000000000894d */ /* 0x000fea0003800000 */
.L_x_31149:
        /* <DEDUP_REMOVED lines=16> */
.L_x_31166:
[----:B------:R-:W-:Y:S05]  /*ab90*/  EXIT ;  /* 0x000000000000794d */ /* 0x000fea0003800000 */
.L_x_31165:
[----:B------:R-:W-:Y:S01]  /*aba0*/  STG.E.64 desc[UR36][R16.64], RZ ;  /* 0x000000ff10007986 */ /* 0x000fe2000c101b24 */
[----:B------:R-:W-:Y:S05]  /*abb0*/  EXIT ;  /* 0x000000000000794d */ /* 0x000fea0003800000 */
.L_x_31164:
[----:B------:R-:W-:Y:S01]  /*abc0*/  STG.E desc[UR36][R16.64], RZ ;  /* 0x000000ff10007986 */ /* 0x000fe2000c101924 */
[----:B------:R-:W-:Y:S05]  /*abd0*/  EXIT ;  /* 0x000000000000794d */ /* 0x000fea0003800000 */
.L_x_31167:
        /* <DEDUP_REMOVED lines=10> */
.L_x_32354:


//--------------------- .text._ZN2at6native27unrolled_elementwise_kernelIZZZNS0_67_GLOBAL__N__bb565c37_34_ValidateCompressedIndicesKernel_cu_33a4b88b42_validate_compressed_sparse_indices_kernelILNS2_8CDimNameE0ENS2_18CUDAKernelLauncherENS2_14EmptyVecKernelENS2_8DummyVecELm8EEEvRKNS_6TensorESA_lllENKUlvE0_clEvENKUlvE0_clEvEUllE_St5arrayIPcLm2EELi4E23TrivialOffsetCalculatorILi1EjESI_NS0_6memory12LoadWithCastILi1EEENSJ_13StoreWithCastILi1EEEEEviT_T0_T2_T3_T4_T5_ --------------------------
	.section	.text._ZN2at6native27unrolled_elementwise_kernelIZZZNS0_67_GLOBAL__N__bb565c37_34_ValidateCompressedIndicesKernel_cu_33a4b88b42_validate_compressed_sparse_indices_kernelILNS2_8CDimNameE0ENS2_18CUDAKernelLauncherENS2_14EmptyVecKernelENS2_8DummyVecELm8EEEvRKNS_6TensorESA_lllENKUlvE0_clEvENKUlvE0_clEvEUllE_St5arrayIPcLm2EELi4E23TrivialOffsetCalculatorILi1EjESI_NS0_6memory12LoadWithCastILi1EEENSJ_13StoreWithCastILi1EEEEEviT_T0_T2_T3_T4_T5_,"ax",@progbits
	.align	128
        .global         _ZN2at6native27unrolled_elementwise_kernelIZZZNS0_67_GLOBAL__N__bb565c37_34_ValidateCompressedIndicesKernel_cu_33a4b88b42_validate_compressed_sparse_indices_kernelILNS2_8CDimNameE0ENS2_18CUDAKernelLauncherENS2_14EmptyVecKernelENS2_8DummyVecELm8EEEvRKNS_6TensorESA_lllENKUlvE0_clEvENKUlvE0_clEvEUllE_St5arrayIPcLm2EELi4E23TrivialOffsetCalculatorILi1EjESI_NS0_6memory12LoadWithCastILi1EEENSJ_13StoreWithCastILi1EEEEEviT_T0_T2_T3_T4_T5_
        .type           _ZN2at6native27unrolled_elementwise_kernelIZZZNS0_67_GLOBAL__N__bb565c37_34_ValidateCompressedIndicesKernel_cu_33a4b88b42_validate_compressed_sparse_indices_kernelILNS2_8CDimNameE0ENS2_18CUDAKernelLauncherENS2_14EmptyVecKernelENS2_8DummyVecELm8EEEvRKNS_6TensorESA_lllENKUlvE0_clEvENKUlvE0_clEvEUllE_St5arrayIPcLm2EELi4E23TrivialOffsetCalculatorILi1EjESI_NS0_6memory12LoadWithCastILi1EEENSJ_13StoreWithCastILi1EEEEEviT_T0_T2_T3_T4_T5_,@function
        .size           _ZN2at6native27unrolled_elementwise_kernelIZZZNS0_67_GLOBAL__N__bb565c37_34_ValidateCompressedIndicesKernel_cu_33a4b88b42_validate_compressed_sparse_indices_kernelILNS2_8CDimNameE0ENS2_18CUDAKernelLauncherENS2_14EmptyVecKernelENS2_8DummyVecELm8EEEvRKNS_6TensorESA_lllENKUlvE0_clEvENKUlvE0_clEvEUllE_St5arrayIPcLm2EELi4E23TrivialOffsetCalculatorILi1EjESI_NS0_6memory12LoadWithCastILi1EEENSJ_13StoreWithCastILi1EEEEEviT_T0_T2_T3_T4_T5_,(.L_x_32355 - _ZN2at6native27unrolled_elementwise_kernelIZZZNS0_67_GLOBAL__N__bb565c37_34_ValidateCompressedIndicesKernel_cu_33a4b88b42_validate_compressed_sparse_indices_kernelILNS2_8CDimNameE0ENS2_18CUDAKernelLauncherENS2_14EmptyVecKernelENS2_8DummyVecELm8EEEvRKNS_6TensorESA_lllENKUlvE0_clEvENKUlvE0_clEvEUllE_St5arrayIPcLm2EELi4E23TrivialOffsetCalculatorILi1EjESI_NS0_6memory12LoadWithCastILi1EEENSJ_13StoreWithCastILi1EEEEEviT_T0_T2_T3_T4_T5_)
        .other          _ZN2at6native27unrolled_elementwise_kernelIZZZNS0_67_GLOBAL__N__bb565c37_34_ValidateCompressedIndicesKernel_cu_33a4b88b42_validate_compressed_sparse_indices_kernelILNS2_8CDimNameE0ENS2_18CUDAKernelLauncherENS2_14EmptyVecKernelENS2_8DummyVecELm8EEEvRKNS_6TensorESA_lllENKUlvE0_clEvENKUlvE0_clEvEUllE_St5arrayIPcLm2EELi4E23TrivialOffsetCalculatorILi1EjESI_NS0_6memory12LoadWithCastILi1EEENSJ_13StoreWithCastILi1EEEEEviT_T0_T2_T3_T4_T5_,@"STO_CUDA_ENTRY STV_DEFAULT"
_ZN2at6native27unrolled_elementwise_kernelIZZZNS0_67_GLOBAL__N__bb565c37_34_ValidateCompressedIndicesKernel_cu_33a4b88b42_validate_compressed_sparse_indices_kernelILNS2_8CDimNameE0ENS2_18CUDAKernelLauncherENS2_14EmptyVecKernelENS2_8DummyVecELm8EEEvRKNS_6TensorESA_lllENKUlvE0_clEvENKUlvE0_clEvEUllE_St5arrayIPcLm2EELi4E23TrivialOffsetCalculatorILi1EjESI_NS0_6memory12LoadWithCastILi1EEENSJ_13StoreWithCastILi1EEEEEviT_T0_T2_T3_T4_T5_:
.text._ZN2at6native27unrolled_elementwise_kernelIZZZNS0_67_GLOBAL__N__bb565c37_34_ValidateCompressedIndicesKernel_cu_33a4b88b42_validate_compressed_sparse_indices_kernelILNS2_8CDimNameE0ENS2_18CUDAKernelLauncherENS2_14EmptyVecKernelENS2_8DummyVecELm8EEEvRKNS_6TensorESA_lllENKUlvE0_clEvENKUlvE0_clEvEUllE_St5arrayIPcLm2EELi4E23TrivialOffsetCalculatorILi1EjESI_NS0_6memory12LoadWithCastILi1EEENSJ_13StoreWithCastILi1EEEEEviT_T0_T2_T3_T4_T5_:
        /* <DEDUP_REMOVED lines=32> */
.L_x_31173:
[----:B------:R1:W5:Y:S01]  /*0200*/  LDG.E.U8 R22, desc[UR36][R4.64] ;  /* 0x0000002404167981 */ /* 0x000362000c1e1100 */
[----:B------:R-:W-:Y:S01]  /*0210*/  IMAD.MOV.U32 R23, RZ, RZ, RZ ;  /* 0x000000ffff177224 */ /* 0x000fe200078e00ff */
[----:B------:R-:W-:Y:S06]  /*0220*/  BRA `(.L_x_31175) ;  /* 0x0000000c004c7947 */ /* 0x000fec0003800000 */
.L_x_31172:
        /* <DEDUP_REMOVED lines=8> */
.L_x_31177:
[----:B------:R-:W2:Y:S02]  /*02b0*/  LDG.E R22, desc[UR36][R4.64] ;  /* 0x0000002404167981 */ /* 0x000ea4000c1e1900 */
[----:B--2---:R-:W-:Y:S01]  /*02c0*/  SHF.R.S32.HI R23, RZ, 0x1f, R22 ;  /* 0x0000001fff177819 */ /* 0x004fe20000011416 */
[----:B------:R-:W-:Y:S06]  /*02d0*/  BRA `(.L_x_31175) ;  /* 0x0000000c00207947 */ /* 0x000fec0003800000 */
.L_x_31176:
[----:B------:R-:W2:Y:S02]  /*02e0*/  LDG.E.S16 R22, desc[UR36][R4.64] ;  /* 0x0000002404167981 */ /* 0x000ea4000c1e1700 */
[----:B--2---:R-:W-:Y:S01]  /*02f0*/  SHF.R.S32.HI R23, RZ, 0x1f, R22 ;  /* 0x0000001fff177819 */ /* 0x004fe20000011416 */
[----:B------:R-:W-:Y:S06]  /*0300*/  BRA `(.L_x_31175) ;  /* 0x0000000c00147947 */ /* 0x000fec0003800000 */
.L_x_31171:
        /* <DEDUP_REMOVED lines=9> */
.L_x_31179:
[----:B------:R-:W2:Y:S02]  /*03a0*/  LDG.E.U16 R4, desc[UR36][R4.64] ;  /* 0x0000002404047981 */ /* 0x000ea4000c1e1500 */
[----:B--2---:R-:W-:-:S06]  /*03b0*/  HADD2.F32 R22, -RZ, R4.H0_H0 ;  /* 0x20000004ff167230 */ /* 0x004fcc0000004100 */
[----:B------:R-:W0:Y:S01]  /*03c0*/  F2I.S64.TRUNC R22, R22 ;  /* 0x0000001600167311 */ /* 0x000e22000020d900 */
[----:B------:R-:W-:Y:S05]  /*03d0*/  BRA `(.L_x_31175) ;  /* 0x0000000800e07947 */ /* 0x000fea0003800000 */
.L_x_31178:
        /* <DEDUP_REMOVED lines=9> */
.L_x_31181:
[----:B------:R-:W2:Y:S02]  /*0470*/  LDG.E.U16 R4, desc[UR36][R4.64] ;  /* 0x0000002404047981 */ /* 0x000ea4000c1e1500 */
[----:B--2---:R-:W-:-:S06]  /*0480*/  HADD2.F32 R22, -RZ, R4.H0_H0 ;  /* 0x20000004ff167230 */ /* 0x004fcc0000004100 */
[----:B------:R-:W4:Y:S01]  /*0490*/  F2I.S64.TRUNC R22, R22 ;  /* 0x0000001600167311 */ /* 0x000f22000020d900 */
[----:B------:R-:W-:Y:S05]  /*04a0*/  BRA `(.L_x_31175) ;  /* 0x0000000800ac7947 */ /* 0x000fea0003800000 */
.L_x_31180:
[----:B------:R-:W2:Y:S02]  /*04b0*/  LDG.E.64 R4, desc[UR36][R4.64] ;  /* 0x0000002404047981 */ /* 0x000ea4000c1e1b00 */
[----:B--2---:R2:W3:Y:S01]  /*04c0*/  F2I.S64.F64.TRUNC R22, R4 ;  /* 0x0000000400167311 */ /* 0x0044e2000030d900 */
[----:B------:R-:W-:Y:S05]  /*04d0*/  BRA `(.L_x_31175) ;  /* 0x0000000800a07947 */ /* 0x000fea0003800000 */
.L_x_31170:
        /* <DEDUP_REMOVED lines=13> */
.L_x_31184:
[----:B------:R-:W2:Y:S02]  /*05b0*/  LDG.E.64 R4, desc[UR36][R4.64] ;  /* 0x0000002404047981 */ /* 0x000ea4000c1e1b00 */
[----:B--2---:R0:W1:Y:S01]  /*05c0*/  F2I.S64.F64.TRUNC R22, R4 ;  /* 0x0000000400167311 */ /* 0x004062000030d900 */
[----:B------:R-:W-:Y:S05]  /*05d0*/  BRA `(.L_x_31175) ;  /* 0x0000000800607947 */ /* 0x000fea0003800000 */
.L_x_31183:
        /* <DEDUP_REMOVED lines=27> */
.L_x_31186:
        /* <DEDUP_REMOVED lines=15> */
.L_x_31185:
[----:B------:R-:W2:Y:S02]  /*0880*/  LDG.E.U16 R22, desc[UR36][R4.64] ;  /* 0x0000002404167981 */ /* 0x000ea4000c1e1500 */
[----:B--2---:R-:W-:-:S06]  /*0890*/  IMAD.U32 R22, R22, 0x10000, RZ ;  /* 0x0001000016167824 */ /* 0x004fcc00078e00ff */
[----:B------:R-:W0:Y:S01]  /*08a0*/  F2I.S64.TRUNC R22, R22 ;  /* 0x0000001600167311 */ /* 0x000e22000020d900 */
[----:B------:R-:W-:Y:S05]  /*08b0*/  BRA `(.L_x_31175) ;  /* 0x0000000400a87947 */ /* 0x000fea0003800000 */
.L_x_31182:
        /* <DEDUP_REMOVED lines=11> */
.L_x_31189:
        /* <DEDUP_REMOVED lines=21> */
.L_x_31193:
[----:B------:R-:W-:Y:S05]  /*0ac0*/  BSYNC B1 ;  /* 0x0000000000017941 */ /* 0x000fea0003800000 */
.L_x_31192:
[----:B------:R-:W-:Y:S01]  /*0ad0*/  IMAD.SHL.U32 R3, R3, 0x100000, RZ ;  /* 0x0010000003037824 */ /* 0x000fe200078e00ff */
[----:B------:R-:W-:-:S04]  /*0ae0*/  LEA R5, R0, 0x3b800000, 0x17 ;  /* 0x3b80000000057811 */ /* 0x000fc800078eb8ff */
[----:B------:R-:W-:-:S07]  /*0af0*/  LOP3.LUT R22, R5, R3, R22, 0xfe, !PT ;  /* 0x0000000305167212 */ /* 0x000fce00078efe16 */
.L_x_31191:
[----:B------:R-:W-:Y:S05]  /*0b00*/  BSYNC B0 ;  /* 0x0000000000007941 */ /* 0x000fea0003800000 */
.L_x_31190:
[----:B------:R-:W0:Y:S01]  /*0b10*/  F2I.S64.TRUNC R22, R22 ;  /* 0x0000001600167311 */ /* 0x000e22000020d900 */
[----:B------:R-:W-:Y:S05]  /*0b20*/  BRA `(.L_x_31175) ;  /* 0x00000004000c7947 */ /* 0x000fea0003800000 */
.L_x_31188:
        /* <DEDUP_REMOVED lines=21> */
.L_x_31197:
[----:B------:R-:W-:Y:S05]  /*0c80*/  BSYNC B1 ;  /* 0x0000000000017941 */ /* 0x000fea0003800000 */
.L_x_31196:
[----:B------:R-:W-:Y:S01]  /*0c90*/  IMAD.SHL.U32 R3, R3, 0x200000, RZ ;  /* 0x0020000003037824 */ /* 0x000fe200078e00ff */
[----:B------:R-:W-:-:S04]  /*0ca0*/  LEA R5, R0, 0x37800000, 0x17 ;  /* 0x3780000000057811 */ /* 0x000fc800078eb8ff */
[----:B------:R-:W-:-:S07]  /*0cb0*/  LOP3.LUT R22, R5, R3, R22, 0xfe, !PT ;  /* 0x0000000305167212 */ /* 0x000fce00078efe16 */
.L_x_31195:
[----:B------:R-:W-:Y:S05]  /*0cc0*/  BSYNC B0 ;  /* 0x0000000000007941 */ /* 0x000fea0003800000 */
.L_x_31194:
[----:B------:R-:W0:Y:S01]  /*0cd0*/  F2I.S64.TRUNC R22, R22 ;  /* 0x0000001600167311 */ /* 0x000e22000020d900 */
[----:B------:R-:W-:Y:S05]  /*0ce0*/  BRA `(.L_x_31175) ;  /* 0x00000000009c7947 */ /* 0x000fea0003800000 */
.L_x_31187:
        /* <DEDUP_REMOVED lines=14> */
.L_x_31201:
[----:B------:R-:W-:Y:S05]  /*0dd0*/  BSYNC B0 ;  /* 0x0000000000007941 */ /* 0x000fea0003800000 */
.L_x_31200:
[----:B------:R-:W0:Y:S01]  /*0de0*/  F2I.S64.TRUNC R22, R22 ;  /* 0x0000001600167311 */ /* 0x000e22000020d900 */
[----:B------:R-:W-:Y:S05]  /*0df0*/  BRA `(.L_x_31175) ;  /* 0x0000000000587947 */ /* 0x000fea0003800000 */
.L_x_31174:
        /* <DEDUP_REMOVED lines=16> */
.L_x_31202:
[----:B------:R-:W-:Y:S01]  /*0f00*/  CS2R R22, SRZ ;  /* 0x0000000000167805 */ /* 0x000fe2000001ff00 */
[----:B------:R-:W-:Y:S06]  /*0f10*/  BRA `(.L_x_31175) ;  /* 0x0000000000107947 */ /* 0x000fec0003800000 */
.L_x_31199:
[----:B------:R0:W5:Y:S01]  /*0f20*/  LDG.E.64 R22, desc[UR36][R4.64] ;  /* 0x0000002404167981 */ /* 0x000162000c1e1b00 */
[----:B------:R-:W-:Y:S05]  /*0f30*/  BRA `(.L_x_31175) ;  /* 0x0000000000087947 */ /* 0x000fea0003800000 */
.L_x_31198:
[----:B------:R0:W5:Y:S01]  /*0f40*/  LDG.E R22, desc[UR36][R4.64] ;  /* 0x0000002404167981 */ /* 0x000162000c1e1900 */
[----:B------:R-:W-:-:S07]  /*0f50*/  IMAD.MOV.U32 R23, RZ, RZ, RZ ;  /* 0x000000ffff177224 */ /* 0x000fce00078e00ff */
.L_x_31175:
[----:B------:R-:W2:Y:S02]  /*0f60*/  S2R R25, SR_TID.X ;  /* 0x0000000000197919 */ /* 0x000ea40000002100 */
[----:B--2---:R-:W-:-:S07]  /*0f70*/  VIADD R25, R25, 0x80 ;  /* 0x0000008019197836 */ /* 0x004fce0000000000 */
.L_x_31169:
[----:B------:R-:W-:Y:S05]  /*0f80*/  BSYNC B6 ;  /* 0x0000000000067941 */ /* 0x000fea0003800000 */
.L_x_31168:
        /* <DEDUP_REMOVED lines=24> */
.L_x_31208:
[----:B------:R0:W5:Y:S01]  /*1110*/  LDG.E.U8 R28, desc[UR36][R4.64] ;  /* 0x00000024041c7981 */ /* 0x000162000c1e1100 */
[----:B------:R-:W-:Y:S01]  /*1120*/  IMAD.MOV.U32 R29, RZ, RZ, RZ ;  /* 0x000000ffff1d7224 */ /* 0x000fe200078e00ff */
[----:B------:R-:W-:Y:S06]  /*1130*/  BRA `(.L_x_31210) ;  /* 0x0000000c00487947 */ /* 0x000fec0003800000 */
.L_x_31207:
        /* <DEDUP_REMOVED lines=8> */
.L_x_31212:
[----:B------:R-:W2:Y:S02]  /*11c0*/  LDG.E R28, desc[UR36][R4.64] ;  /* 0x00000024041c7981 */ /* 0x000ea4000c1e1900 */
[----:B--2---:R-:W-:Y:S01]  /*11d0*/  SHF.R.S32.HI R29, RZ, 0x1f, R28 ;  /* 0x0000001fff1d7819 */ /* 0x004fe2000001141c */
[----:B------:R-:W-:Y:S06]  /*11e0*/  BRA `(.L_x_31210) ;  /* 0x0000000c001c7947 */ /* 0x000fec0003800000 */
.L_x_31211:
[----:B------:R-:W2:Y:S02]  /*11f0*/  LDG.E.S16 R28, desc[UR36][R4.64] ;  /* 0x00000024041c7981 */ /* 0x000ea4000c1e1700 */
[----:B--2---:R-:W-:Y:S01]  /*1200*/  SHF.R.S32.HI R29, RZ, 0x1f, R28 ;  /* 0x0000001fff1d7819 */ /* 0x004fe2000001141c */
[----:B------:R-:W-:Y:S06]  /*1210*/  BRA `(.L_x_31210) ;  /* 0x0000000c00107947 */ /* 0x000fec0003800000 */
.L_x_31206:
        /* <DEDUP_REMOVED lines=9> */
.L_x_31214:
[----:B------:R-:W2:Y:S02]  /*12b0*/  LDG.E.U16 R4, desc[UR36][R4.64] ;  /* 0x0000002404047981 */ /* 0x000ea4000c1e1500 */
[----:B--2---:R-:W-:-:S06]  /*12c0*/  HADD2.F32 R28, -RZ, R4.H0_H0 ;  /* 0x20000004ff1c7230 */ /* 0x004fcc0000004100 */
[----:B------:R-:W0:Y:S01]  /*12d0*/  F2I.S64.TRUNC R28, R28 ;  /* 0x0000001c001c7311 */ /* 0x000e22000020d900 */
[----:B------:R-:W-:Y:S05]  /*12e0*/  BRA `(.L_x_31210) ;  /* 0x0000000800dc7947 */ /* 0x000fea0003800000 */
.L_x_31213:
        /* <DEDUP_REMOVED lines=9> */
.L_x_31216:
[----:B------:R-:W2:Y:S02]  /*1380*/  LDG.E.U16 R4, desc[UR36][R4.64] ;  /* 0x0000002404047981 */ /* 0x000ea4000c1e1500 */
[----:B--2---:R-:W-:-:S06]  /*1390*/  HADD2.F32 R28, -RZ, R4.H0_H0 ;  /* 0x20000004ff1c7230 */ /* 0x004fcc0000004100 */
[----:B------:R-:W0:Y:S01]  /*13a0*/  F2I.S64.TRUNC R28, R28 ;  /* 0x0000001c001c7311 */ /* 0x000e22000020d900 */
[----:B------:R-:W-:Y:S05]  /*13b0*/  BRA `(.L_x_31210) ;  /* 0x0000000800a87947 */ /* 0x000fea0003800000 */
.L_x_31215:
[----:B------:R-:W2:Y:S02]  /*13c0*/  LDG.E.64 R4, desc[UR36][R4.64] ;  /* 0x0000002404047981 */ /* 0x000ea4000c1e1b00 */
[----:B--2---:R0:W1:Y:S01]  /*13d0*/  F2I.S64.F64.TRUNC R28, R4 ;  /* 0x00000004001c7311 */ /* 0x004062000030d900 */
[----:B------:R-:W-:Y:S05]  /*13e0*/  BRA `(.L_x_31210) ;  /* 0x00000008009c7947 */ /* 0x000fea0003800000 */
.L_x_31205:
        /* <DEDUP_REMOVED lines=13> */
.L_x_31219:
[----:B------:R-:W2:Y:S02]  /*14c0*/  LDG.E.64 R4, desc[UR36][R4.64] ;  /* 0x0000002404047981 */ /* 0x000ea4000c1e1b00 */
[----:B--2---:R0:W1:Y:S01]  /*14d0*/  F2I.S64.F64.TRUNC R28, R4 ;  /* 0x00000004001c7311 */ /* 0x004062000030d900 */
[----:B------:R-:W-:Y:S05]  /*14e0*/  BRA `(.L_x_31210) ;  /* 0x00000008005c7947 */ /* 0x000fea0003800000 */
.L_x_31218:
        /* <DEDUP_REMOVED lines=27> */
.L_x_31221:
        /* <DEDUP_REMOVED lines=14> */
.L_x_31220:
[----:B------:R-:W2:Y:S02]  /*1780*/  LDG.E.U16 R28, desc[UR36][R4.64] ;  /* 0x00000024041c7981 */ /* 0x000ea4000c1e1500 */
[----:B--2---:R-:W-:-:S06]  /*1790*/  IMAD.U32 R28, R28, 0x10000, RZ ;  /* 0x000100001c1c7824 */ /* 0x004fcc00078e00ff */
[----:B------:R-:W0:Y:S01]  /*17a0*/  F2I.S64.TRUNC R28, R28 ;  /* 0x0000001c001c7311 */ /* 0x000e22000020d900 */
[----:B------:R-:W-:Y:S05]  /*17b0*/  BRA `(.L_x_31210) ;  /* 0x0000000400a87947 */ /* 0x000fea0003800000 */
.L_x_31217:
        /* <DEDUP_REMOVED lines=11> */
.L_x_31224:
        /* <DEDUP_REMOVED lines=21> */
.L_x_31228:
[----:B------:R-:W-:Y:S05]  /*19c0*/  BSYNC B1 ;  /* 0x0000000000017941 */ /* 0x000fea0003800000 */
.L_x_31227:
[----:B------:R-:W-:Y:S01]  /*19d0*/  IMAD.SHL.U32 R3, R3, 0x100000, RZ ;  /* 0x0010000003037824 */ /* 0x000fe200078e00ff */
[----:B------:R-:W-:-:S04]  /*19e0*/  LEA R5, R0, 0x3b800000, 0x17 ;  /* 0x3b80000000057811 */ /* 0x000fc800078eb8ff */
[----:B------:R-:W-:-:S07]  /*19f0*/  LOP3.LUT R28, R5, R3, R28, 0xfe, !PT ;  /* 0x00000003051c7212 */ /* 0x000fce00078efe1c */
.L_x_31226:
[----:B------:R-:W-:Y:S05]  /*1a00*/  BSYNC B0 ;  /* 0x0000000000007941 */ /* 0x000fea0003800000 */
.L_x_31225:
[----:B------:R-:W0:Y:S01]  /*1a10*/  F2I.S64.TRUNC R28, R28 ;  /* 0x0000001c001c7311 */ /* 0x000e22000020d900 */
[----:B------:R-:W-:Y:S05]  /*1a20*/  BRA `(.L_x_31210) ;  /* 0x00000004000c7947 */ /* 0x000fea0003800000 */
.L_x_31223:
        /* <DEDUP_REMOVED lines=21> */
.L_x_31232:
[----:B------:R-:W-:Y:S05]  /*1b80*/  BSYNC B1 ;  /* 0x0000000000017941 */ /* 0x000fea0003800000 */
.L_x_31231:
[----:B------:R-:W-:Y:S01]  /*1b90*/  IMAD.SHL.U32 R3, R3, 0x200000, RZ ;  /* 0x0020000003037824 */ /* 0x000fe200078e00ff */
[----:B------:R-:W-:-:S04]  /*1ba0*/  LEA R5, R0, 0x37800000, 0x17 ;  /* 0x3780000000057811 */ /* 0x000fc800078eb8ff */
[----:B------:R-:W-:-:S07]  /*1bb0*/  LOP3.LUT R28, R5, R3, R28, 0xfe, !PT ;  /* 0x00000003051c7212 */ /* 0x000fce00078efe1c */
.L_x_31230:
[----:B------:R-:W-:Y:S05]  /*1bc0*/  BSYNC B0 ;  /* 0x0000000000007941 */ /* 0x000fea0003800000 */
.L_x_31229:
[----:B------:R-:W0:Y:S01]  /*1bd0*/  F2I.S64.TRUNC R28, R28 ;  /* 0x0000001c001c7311 */ /* 0x000e22000020d900 */
[----:B------:R-:W-:Y:S05]  /*1be0*/  BRA `(.L_x_31210) ;  /* 0x00000000009c7947 */ /* 0x000fea0003800000 */
.L_x_31222:
        /* <DEDUP_REMOVED lines=14> */
.L_x_31236:
[----:B------:R-:W-:Y:S05]  /*1cd0*/  BSYNC B0 ;  /* 0x0000000000007941 */ /* 0x000fea0003800000 */
.L_x_31235:
[----:B------:R-:W0:Y:S01]  /*1ce0*/  F2I.S64.TRUNC R28, R28 ;  /* 0x0000001c001c7311 */ /* 0x000e22000020d900 */
[----:B------:R-:W-:Y:S05]  /*1cf0*/  BRA `(.L_x_31210) ;  /* 0x0000000000587947 */ /* 0x000fea0003800000 */
.L_x_31209:
        /* <DEDUP_REMOVED lines=16> */
.L_x_31237:
[----:B------:R-:W-:Y:S01]  /*1e00*/  CS2R R28, SRZ ;  /* 0x00000000001c7805 */ /* 0x000fe2000001ff00 */
[----:B------:R-:W-:Y:S06]  /*1e10*/  BRA `(.L_x_31210) ;  /* 0x0000000000107947 */ /* 0x000fec0003800000 */
.L_x_31234:
[----:B------:R0:W5:Y:S01]  /*1e20*/  LDG.E.64 R28, desc[UR36][R4.64] ;  /* 0x00000024041c7981 */ /* 0x000162000c1e1b00 */
[----:B------:R-:W-:Y:S05]  /*1e30*/  BRA `(.L_x_31210) ;  /* 0x0000000000087947 */ /* 0x000fea0003800000 */
.L_x_31233:
[----:B------:R0:W5:Y:S01]  /*1e40*/  LDG.E R28, desc[UR36][R4.64] ;  /* 0x00000024041c7981 */ /* 0x000162000c1e1900 */
[----:B------:R-:W-:-:S07]  /*1e50*/  IMAD.MOV.U32 R29, RZ, RZ, RZ ;  /* 0x000000ffff1d7224 */ /* 0x000fce00078e00ff */
.L_x_31210:
[----:B------:R-:W-:-:S07]  /*1e60*/  VIADD R25, R25, 0x80 ;  /* 0x0000008019197836 */ /* 0x000fce0000000000 */
.L_x_31204:
[----:B------:R-:W-:Y:S05]  /*1e70*/  BSYNC B6 ;  /* 0x0000000000067941 */ /* 0x000fea0003800000 */
.L_x_31203:
        /* <DEDUP_REMOVED lines=26> */
.L_x_31243:
[----:B------:R0:W5:Y:S01]  /*2020*/  LDG.E.U8 R16, desc[UR36][R4.64] ;  /* 0x0000002404107981 */ /* 0x000162000c1e1100 */
[----:B------:R-:W-:Y:S01]  /*2030*/  IMAD.MOV.U32 R17, RZ, RZ, RZ ;  /* 0x000000ffff117224 */ /* 0x000fe200078e00ff */
[----:B------:R-:W-:Y:S06]  /*2040*/  BRA `(.L_x_31245) ;  /* 0x0000000c00487947 */ /* 0x000fec0003800000 */
.L_x_31242:
        /* <DEDUP_REMOVED lines=8> */
.L_x_31247:
[----:B------:R-:W2:Y:S02]  /*20d0*/  LDG.E R16, desc[UR36][R4.64] ;  /* 0x0000002404107981 */ /* 0x000ea4000c1e1900 */
[----:B--2---:R-:W-:Y:S01]  /*20e0*/  SHF.R.S32.HI R17, RZ, 0x1f, R16 ;  /* 0x0000001fff117819 */ /* 0x004fe20000011410 */
[----:B------:R-:W-:Y:S06]  /*20f0*/  BRA `(.L_x_31245) ;  /* 0x0000000c001c7947 */ /* 0x000fec0003800000 */
.L_x_31246:
[----:B------:R-:W2:Y:S02]  /*2100*/  LDG.E.S16 R16, desc[UR36][R4.64] ;  /* 0x0000002404107981 */ /* 0x000ea4000c1e1700 */
[----:B--2---:R-:W-:Y:S01]  /*2110*/  SHF.R.S32.HI R17, RZ, 0x1f, R16 ;  /* 0x0000001fff117819 */ /* 0x004fe20000011410 */
[----:B------:R-:W-:Y:S06]  /*2120*/  BRA `(.L_x_31245) ;  /* 0x0000000c00107947 */ /* 0x000fec0003800000 */
.L_x_31241:
        /* <DEDUP_REMOVED lines=9> */
.L_x_31249:
[----:B------:R-:W2:Y:S02]  /*21c0*/  LDG.E.U16 R4, desc[UR36][R4.64] ;  /* 0x0000002404047981 */ /* 0x000ea4000c1e1500 */
[----:B--2---:R-:W-:-:S06]  /*21d0*/  HADD2.F32 R16, -RZ, R4.H0_H0 ;  /* 0x20000004ff107230 */ /* 0x004fcc0000004100 */
[----:B------:R-:W0:Y:S01]  /*21e0*/  F2I.S64.TRUNC R16, R16 ;  /* 0x0000001000107311 */ /* 0x000e22000020d900 */
[----:B------:R-:W-:Y:S05]  /*21f0*/  BRA `(.L_x_31245) ;  /* 0x0000000800dc7947 */ /* 0x000fea0003800000 */
.L_x_31248:
        /* <DEDUP_REMOVED lines=9> */
.L_x_31251:
[----:B------:R-:W2:Y:S02]  /*2290*/  LDG.E.U16 R4, desc[UR36][R4.64] ;  /* 0x0000002404047981 */ /* 0x000ea4000c1e1500 */
[----:B--2---:R-:W-:-:S06]  /*22a0*/  HADD2.F32 R16, -RZ, R4.H0_H0 ;  /* 0x20000004ff107230 */ /* 0x004fcc0000004100 */
[----:B------:R-:W0:Y:S01]  /*22b0*/  F2I.S64.TRUNC R16, R16 ;  /* 0x0000001000107311 */ /* 0x000e22000020d900 */
[----:B------:R-:W-:Y:S05]  /*22c0*/  BRA `(.L_x_31245) ;  /* 0x0000000800a87947 */ /* 0x000fea0003800000 */
.L_x_31250:
[----:B------:R-:W2:Y:S02]  /*22d0*/  LDG.E.64 R4, desc[UR36][R4.64] ;  /* 0x0000002404047981 */ /* 0x000ea4000c1e1b00 */
[----:B--2---:R0:W1:Y:S01]  /*22e0*/  F2I.S64.F64.TRUNC R16, R4 ;  /* 0x0000000400107311 */ /* 0x004062000030d900 */
[----:B------:R-:W-:Y:S05]  /*22f0*/  BRA `(.L_x_31245) ;  /* 0x00000008009c7947 */ /* 0x000fea0003800000 */
.L_x_31240:
        /* <DEDUP_REMOVED lines=13> */
.L_x_31254:
[----:B------:R-:W2:Y:S02]  /*23d0*/  LDG.E.64 R4, desc[UR36][R4.64] ;  /* 0x0000002404047981 */ /* 0x000ea4000c1e1b00 */
[----:B--2---:R0:W1:Y:S01]  /*23e0*/  F2I.S64.F64.TRUNC R16, R4 ;  /* 0x0000000400107311 */ /* 0x004062000030d900 */
[----:B------:R-:W-:Y:S05]  /*23f0*/  BRA `(.L_x_31245) ;  /* 0x00000008005c7947 */ /* 0x000fea0003800000 */
.L_x_31253:
        /* <DEDUP_REMOVED lines=27> */
.L_x_31256:
        /* <DEDUP_REMOVED lines=14> */
.L_x_31255:
[----:B------:R-:W2:Y:S02]  /*2690*/  LDG.E.U16 R16, desc[UR36][R4.64] ;  /* 0x0000002404107981 */ /* 0x000ea4000c1e1500 */
[----:B--2---:R-:W-:-:S06]  /*26a0*/  IMAD.U32 R16, R16, 0x10000, RZ ;  /* 0x0001000010107824 */ /* 0x004fcc00078e00ff */
[----:B------:R-:W0:Y:S01]  /*26b0*/  F2I.S64.TRUNC R16, R16 ;  /* 0x0000001000107311 */ /* 0x000e22000020d900 */
[----:B------:R-:W-:Y:S05]  /*26c0*/  BRA `(.L_x_31245) ;  /* 0x0000000400a87947 */ /* 0x000fea0003800000 */
.L_x_31252:
        /* <DEDUP_REMOVED lines=11> */
.L_x_31259:
        /* <DEDUP_REMOVED lines=21> */
.L_x_31263:
[----:B------:R-:W-:Y:S05]  /*28d0*/  BSYNC B1 ;  /* 0x0000000000017941 */ /* 0x000fea0003800000 */
.L_x_31262:
[----:B------:R-:W-:Y:S01]  /*28e0*/  IMAD.SHL.U32 R3, R3, 0x100000, RZ ;  /* 0x0010000003037824 */ /* 0x000fe200078e00ff */
[----:B------:R-:W-:-:S04]  /*28f0*/  LEA R5, R0, 0x3b800000, 0x17 ;  /* 0x3b80000000057811 */ /* 0x000fc800078eb8ff */
[----:B------:R-:W-:-:S07]  /*2900*/  LOP3.LUT R16, R5, R3, R16, 0xfe, !PT ;  /* 0x0000000305107212 */ /* 0x000fce00078efe10 */
.L_x_31261:
[----:B------:R-:W-:Y:S05]  /*2910*/  BSYNC B0 ;  /* 0x0000000000007941 */ /* 0x000fea0003800000 */
.L_x_31260:
[----:B------:R-:W1:Y:S01]  /*2920*/  F2I.S64.TRUNC R16, R16 ;  /* 0x0000001000107311 */ /* 0x000e62000020d900 */
[----:B------:R-:W-:Y:S05]  /*2930*/  BRA `(.L_x_31245) ;  /* 0x00000004000c7947 */ /* 0x000fea0003800000 */
.L_x_31258:
        /* <DEDUP_REMOVED lines=21> */
.L_x_31267:
[----:B------:R-:W-:Y:S05]  /*2a90*/  BSYNC B1 ;  /* 0x0000000000017941 */ /* 0x000fea0003800000 */
.L_x_31266:
[----:B------:R-:W-:Y:S01]  /*2aa0*/  IMAD.SHL.U32 R3, R3, 0x200000, RZ ;  /* 0x0020000003037824 */ /* 0x000fe200078e00ff */
[----:B------:R-:W-:-:S04]  /*2ab0*/  LEA R5, R0, 0x37800000, 0x17 ;  /* 0x3780000000057811 */ /* 0x000fc800078eb8ff */
[----:B------:R-:W-:-:S07]  /*2ac0*/  LOP3.LUT R16, R5, R3, R16, 0xfe, !PT ;  /* 0x0000000305107212 */ /* 0x000fce00078efe10 */
.L_x_31265:
[----:B------:R-:W-:Y:S05]  /*2ad0*/  BSYNC B0 ;  /* 0x0000000000007941 */ /* 0x000fea0003800000 */
.L_x_31264:
[----:B------:R-:W2:Y:S01]  /*2ae0*/  F2I.S64.TRUNC R16, R16 ;  /* 0x0000001000107311 */ /* 0x000ea2000020d900 */
[----:B------:R-:W-:Y:S05]  /*2af0*/  BRA `(.L_x_31245) ;  /* 0x00000000009c7947 */ /* 0x000fea0003800000 */
.L_x_31257:
        /* <DEDUP_REMOVED lines=14> */
.L_x_31271:
[----:B------:R-:W-:Y:S05]  /*2be0*/  BSYNC B0 ;  /* 0x0000000000007941 */ /* 0x000fea0003800000 */
.L_x_31270:
[----:B------:R-:W0:Y:S01]  /*2bf0*/  F2I.S64.TRUNC R16, R16 ;  /* 0x0000001000107311 */ /* 0x000e22000020d900 */
[----:B------:R-:W-:Y:S05]  /*2c00*/  BRA `(.L_x_31245) ;  /* 0x0000000000587947 */ /* 0x000fea0003800000 */
.L_x_31244:
        /* <DEDUP_REMOVED lines=16> */
.L_x_31272:
[----:B------:R-:W-:Y:S01]  /*2d10*/  CS2R R16, SRZ ;  /* 0x0000000000107805 */ /* 0x000fe2000001ff00 */
[----:B------:R-:W-:Y:S06]  /*2d20*/  BRA `(.L_x_31245) ;  /* 0x0000000000107947 */ /* 0x000fec0003800000 */
.L_x_31269:
[----:B------:R0:W5:Y:S01]  /*2d30*/  LDG.E.64 R16, desc[UR36][R4.64] ;  /* 0x0000002404107981 */ /* 0x000162000c1e1b00 */
[----:B------:R-:W-:Y:S05]  /*2d40*/  BRA `(.L_x_31245) ;  /* 0x0000000000087947 */ /* 0x000fea0003800000 */
.L_x_31268:
[----:B------:R0:W5:Y:S01]  /*2d50*/  LDG.E R16, desc[UR36][R4.64] ;  /* 0x0000002404107981 */ /* 0x000162000c1e1900 */
[----:B------:R-:W-:-:S07]  /*2d60*/  IMAD.MOV.U32 R17, RZ, RZ, RZ ;  /* 0x000000ffff117224 */ /* 0x000fce00078e00ff */
.L_x_31245:
[----:B------:R-:W-:-:S07]  /*2d70*/  VIADD R25, R25, 0x80 ;  /* 0x0000008019197836 */ /* 0x000fce0000000000 */
.L_x_31239:
[----:B------:R-:W-:Y:S05]  /*2d80*/  BSYNC B6 ;  /* 0x0000000000067941 */ /* 0x000fea0003800000 */
.L_x_31238:
        /* <DEDUP_REMOVED lines=23> */
.L_x_31278:
[----:B------:R0:W5:Y:S01]  /*2f00*/  LDG.E.U8 R18, desc[UR36][R4.64] ;  /* 0x0000002404127981 */ /* 0x000162000c1e1100 */
[----:B------:R-:W-:Y:S01]  /*2f10*/  IMAD.MOV.U32 R19, RZ, RZ, RZ ;  /* 0x000000ffff137224 */ /* 0x000fe200078e00ff */
[----:B------:R-:W-:Y:S06]  /*2f20*/  BRA `(.L_x_31274) ;  /* 0x0000000c00447947 */ /* 0x000fec0003800000 */
.L_x_31277:
        /* <DEDUP_REMOVED lines=8> */
.L_x_31281:
[----:B------:R-:W2:Y:S02]  /*2fb0*/  LDG.E R18, desc[UR36][R4.64] ;  /* 0x0000002404127981 */ /* 0x000ea4000c1e1900 */
[----:B--2---:R-:W-:Y:S01]  /*2fc0*/  SHF.R.S32.HI R19, RZ, 0x1f, R18 ;  /* 0x0000001fff137819 */ /* 0x004fe20000011412 */
[----:B------:R-:W-:Y:S06]  /*2fd0*/  BRA `(.L_x_31274) ;  /* 0x0000000c00187947 */ /* 0x000fec0003800000 */
.L_x_31280:
[----:B------:R-:W2:Y:S02]  /*2fe0*/  LDG.E.S16 R18, desc[UR36][R4.64] ;  /* 0x0000002404127981 */ /* 0x000ea4000c1e1700 */
[----:B--2---:R-:W-:Y:S01]  /*2ff0*/  SHF.R.S32.HI R19, RZ, 0x1f, R18 ;  /* 0x0000001fff137819 */ /* 0x004fe20000011412 */
[----:B------:R-:W-:Y:S06]  /*3000*/  BRA `(.L_x_31274) ;  /* 0x0000000c000c7947 */ /* 0x000fec0003800000 */
.L_x_31276:
        /* <DEDUP_REMOVED lines=9> */
.L_x_31283:
[----:B------:R-:W2:Y:S02]  /*30a0*/  LDG.E.U16 R4, desc[UR36][R4.64] ;  /* 0x0000002404047981 */ /* 0x000ea4000c1e1500 */
[----:B--2---:R-:W-:-:S06]  /*30b0*/  HADD2.F32 R18, -RZ, R4.H0_H0 ;  /* 0x20000004ff127230 */ /* 0x004fcc0000004100 */
[----:B------:R-:W0:Y:S01]  /*30c0*/  F2I.S64.TRUNC R18, R18 ;  /* 0x0000001200127311 */ /* 0x000e22000020d900 */
[----:B------:R-:W-:Y:S05]  /*30d0*/  BRA `(.L_x_31274) ;  /* 0x0000000800d87947 */ /* 0x000fea0003800000 */
.L_x_31282:
        /* <DEDUP_REMOVED lines=9> */
.L_x_31285:
[----:B------:R-:W2:Y:S02]  /*3170*/  LDG.E.U16 R4, desc[UR36][R4.64] ;  /* 0x0000002404047981 */ /* 0x000ea4000c1e1500 */
[----:B--2---:R-:W-:-:S06]  /*3180*/  HADD2.F32 R18, -RZ, R4.H0_H0 ;  /* 0x20000004ff127230 */ /* 0x004fcc0000004100 */
[----:B------:R-:W0:Y:S01]  /*3190*/  F2I.S64.TRUNC R18, R18 ;  /* 0x0000001200127311 */ /* 0x000e22000020d900 */
[----:B------:R-:W-:Y:S05]  /*31a0*/  BRA `(.L_x_31274) ;  /* 0x0000000800a47947 */ /* 0x000fea0003800000 */
.L_x_31284:
[----:B------:R-:W2:Y:S02]  /*31b0*/  LDG.E.64 R4, desc[UR36][R4.64] ;  /* 0x0000002404047981 */ /* 0x000ea4000c1e1b00 */
[----:B--2---:R0:W1:Y:S01]  /*31c0*/  F2I.S64.F64.TRUNC R18, R4 ;  /* 0x0000000400127311 */ /* 0x004062000030d900 */
[----:B------:R-:W-:Y:S05]  /*31d0*/  BRA `(.L_x_31274) ;  /* 0x0000000800987947 */ /* 0x000fea0003800000 */
.L_x_31275:
        /* <DEDUP_REMOVED lines=13> */
.L_x_31288:
[----:B------:R-:W2:Y:S02]  /*32b0*/  LDG.E.64 R4, desc[UR36][R4.64] ;  /* 0x0000002404047981 */ /* 0x000ea4000c1e1b00 */
[----:B--2---:R0:W1:Y:S01]  /*32c0*/  F2I.S64.F64.TRUNC R18, R4 ;  /* 0x0000000400127311 */ /* 0x004062000030d900 */
[----:B------:R-:W-:Y:S05]  /*32d0*/  BRA `(.L_x_31274) ;  /* 0x0000000800587947 */ /* 0x000fea0003800000 */
.L_x_31287:
        /* <DEDUP_REMOVED lines=27> */
.L_x_31290:
        /* <DEDUP_REMOVED lines=14> */
.L_x_31289:
[----:B------:R-:W2:Y:S02]  /*3570*/  LDG.E.U16 R18, desc[UR36][R4.64] ;  /* 0x0000002404127981 */ /* 0x000ea4000c1e1500 */
[----:B--2---:R-:W-:-:S06]  /*3580*/  IMAD.U32 R18, R18, 0x10000, RZ ;  /* 0x0001000012127824 */ /* 0x004fcc00078e00ff */
[----:B------:R-:W0:Y:S01]  /*3590*/  F2I.S64.TRUNC R18, R18 ;  /* 0x0000001200127311 */ /* 0x000e22000020d900 */
[----:B------:R-:W-:Y:S05]  /*35a0*/  BRA `(.L_x_31274) ;  /* 0x0000000400a47947 */ /* 0x000fea0003800000 */
.L_x_31286:
        /* <DEDUP_REMOVED lines=11> */
.L_x_31293:
        /* <DEDUP_REMOVED lines=21> */
.L_x_31297:
[----:B------:R-:W-:Y:S05]  /*37b0*/  BSYNC B1 ;  /* 0x0000000000017941 */ /* 0x000fea0003800000 */
.L_x_31296:
[----:B------:R-:W-:Y:S01]  /*37c0*/  IMAD.SHL.U32 R3, R3, 0x100000, RZ ;  /* 0x0010000003037824 */ /* 0x000fe200078e00ff */
[----:B------:R-:W-:-:S04]  /*37d0*/  LEA R5, R0, 0x3b800000, 0x17 ;  /* 0x3b80000000057811 */ /* 0x000fc800078eb8ff */
[----:B------:R-:W-:-:S07]  /*37e0*/  LOP3.LUT R18, R5, R3, R18, 0xfe, !PT ;  /* 0x0000000305127212 */ /* 0x000fce00078efe12 */
.L_x_31295:
[----:B------:R-:W-:Y:S05]  /*37f0*/  BSYNC B0 ;  /* 0x0000000000007941 */ /* 0x000fea0003800000 */
.L_x_31294:
[----:B------:R-:W0:Y:S01]  /*3800*/  F2I.S64.TRUNC R18, R18 ;  /* 0x0000001200127311 */ /* 0x000e22000020d900 */
[----:B------:R-:W-:Y:S05]  /*3810*/  BRA `(.L_x_31274) ;  /* 0x0000000400087947 */ /* 0x000fea0003800000 */
.L_x_31292:
        /* <DEDUP_REMOVED lines=21> */
.L_x_31301:
[----:B------:R-:W-:Y:S05]  /*3970*/  BSYNC B1 ;  /* 0x0000000000017941 */ /* 0x000fea0003800000 */
.L_x_31300:
[----:B------:R-:W-:Y:S01]  /*3980*/  IMAD.SHL.U32 R3, R3, 0x200000, RZ ;  /* 0x0020000003037824 */ /* 0x000fe200078e00ff */
[----:B------:R-:W-:-:S04]  /*3990*/  LEA R5, R0, 0x37800000, 0x17 ;  /* 0x3780000000057811 */ /* 0x000fc800078eb8ff */
[----:B------:R-:W-:-:S07]  /*39a0*/  LOP3.LUT R18, R5, R3, R18, 0xfe, !PT ;  /* 0x0000000305127212 */ /* 0x000fce00078efe12 */
.L_x_31299:
[----:B------:R-:W-:Y:S05]  /*39b0*/  BSYNC B0 ;  /* 0x0000000000007941 */ /* 0x000fea0003800000 */
.L_x_31298:
[----:B------:R-:W0:Y:S01]  /*39c0*/  F2I.S64.TRUNC R18, R18 ;  /* 0x0000001200127311 */ /* 0x000e22000020d900 */
[----:B------:R-:W-:Y:S05]  /*39d0*/  BRA `(.L_x_31274) ;  /* 0x0000000000987947 */ /* 0x000fea0003800000 */
.L_x_31291:
        /* <DEDUP_REMOVED lines=14> */
.L_x_31305:
[----:B------:R-:W-:Y:S05]  /*3ac0*/  BSYNC B0 ;  /* 0x0000000000007941 */ /* 0x000fea0003800000 */
.L_x_31304:
[----:B------:R-:W0:Y:S01]  /*3ad0*/  F2I.S64.TRUNC R18, R18 ;  /* 0x0000001200127311 */ /* 0x000e22000020d900 */
[----:B------:R-:W-:Y:S05]  /*3ae0*/  BRA `(.L_x_31274) ;  /* 0x0000000000547947 */ /* 0x000fea0003800000 */
.L_x_31279:
        /* <DEDUP_REMOVED lines=16> */
.L_x_31306:
[----:B------:R-:W-:Y:S05]  /*3bf0*/  BRA `(.L_x_31274) ;  /* 0x0000000000107947 */ /* 0x000fea0003800000 */
.L_x_31303:
[----:B------:R0:W5:Y:S01]  /*3c00*/  LDG.E.64 R18, desc[UR36][R4.64] ;  /* 0x0000002404127981 */ /* 0x000162000c1e1b00 */
[----:B------:R-:W-:Y:S05]  /*3c10*/  BRA `(.L_x_31274) ;  /* 0x0000000000087947 */ /* 0x000fea0003800000 */
.L_x_31302:
[----:B------:R0:W5:Y:S01]  /*3c20*/  LDG.E R18, desc[UR36][R4.64] ;  /* 0x0000002404127981 */ /* 0x000162000c1e1900 */
[----:B------:R-:W-:-:S07]  /*3c30*/  IMAD.MOV.U32 R19, RZ, RZ, RZ ;  /* 0x000000ffff137224 */ /* 0x000fce00078e00ff */
.L_x_31274:
[----:B------:R-:W-:Y:S05]  /*3c40*/  BSYNC B6 ;  /* 0x0000000000067941 */ /* 0x000fea0003800000 */
.L_x_31273:
        /* <DEDUP_REMOVED lines=31> */
.L_x_31308:
[----:B------:R-:W-:Y:S05]  /*3e40*/  BSYNC B6 ;  /* 0x0000000000067941 */ /* 0x000fea0003800000 */
.L_x_31307:
        /* <DEDUP_REMOVED lines=29> */
.L_x_31310:
[----:B------:R-:W-:Y:S05]  /*4020*/  BSYNC B6 ;  /* 0x0000000000067941 */ /* 0x000fea0003800000 */
.L_x_31309:
        /* <DEDUP_REMOVED lines=29> */
.L_x_31312:
[----:B------:R-:W-:Y:S05]  /*4200*/  BSYNC B6 ;  /* 0x0000000000067941 */ /* 0x000fea0003800000 */
.L_x_31311:
        /* <DEDUP_REMOVED lines=29> */
.L_x_31314:
[----:B------:R-:W-:Y:S05]  /*43e0*/  BSYNC B6 ;  /* 0x0000000000067941 */ /* 0x000fea0003800000 */
.L_x_31313:
        /* <DEDUP_REMOVED lines=26> */
.L_x_31320:
[----:B------:R0:W-:Y:S01]  /*4590*/  STG.E.U8 desc[UR36][R4.64], RZ ;  /* 0x000000ff04007986 */ /* 0x0001e2000c101124 */
[----:B------:R-:W-:Y:S01]  /*45a0*/  IMAD.MOV.U32 R25, RZ, RZ, R23 ;  /* 0x000000ffff197224 */ /* 0x000fe200078e0017 */
[----:B------:R-:W-:Y:S06]  /*45b0*/  BRA `(.L_x_31316) ;  /* 0x0000000400dc7947 */ /* 0x000fec0003800000 */
.L_x_31319:
        /* <DEDUP_REMOVED lines=9> */
.L_x_31323:
[----:B------:R3:W-:Y:S01]  /*4650*/  STG.E desc[UR36][R4.64], RZ ;  /* 0x000000ff04007986 */ /* 0x0007e2000c101924 */
[----:B------:R-:W-:Y:S01]  /*4660*/  IMAD.MOV.U32 R25, RZ, RZ, R23 ;  /* 0x000000ffff197224 */ /* 0x000fe200078e0017 */
[----:B------:R-:W-:Y:S06]  /*4670*/  BRA `(.L_x_31316) ;  /* 0x0000000400ac7947 */ /* 0x000fec0003800000 */
.L_x_31322:
[----:B------:R1:W-:Y:S01]  /*4680*/  STG.E.U16 desc[UR36][R4.64], RZ ;  /* 0x000000ff04007986 */ /* 0x0003e2000c101524 */
[----:B------:R-:W-:Y:S01]  /*4690*/  IMAD.MOV.U32 R25, RZ, RZ, R23 ;  /* 0x000000ffff197224 */ /* 0x000fe200078e0017 */
[----:B------:R-:W-:Y:S06]  /*46a0*/  BRA `(.L_x_31316) ;  /* 0x0000000400a07947 */ /* 0x000fec0003800000 */
.L_x_31318:
        /* <DEDUP_REMOVED lines=9> */
.L_x_31325:
[----:B------:R0:W-:Y:S01]  /*4740*/  STG.E.U16 desc[UR36][R4.64], RZ ;  /* 0x000000ff04007986 */ /* 0x0001e2000c101524 */
[----:B------:R-:W-:Y:S01]  /*4750*/  IMAD.MOV.U32 R25, RZ, RZ, R23 ;  /* 0x000000ffff197224 */ /* 0x000fe200078e0017 */
[----:B------:R-:W-:Y:S06]  /*4760*/  BRA `(.L_x_31316) ;  /* 0x0000000400707947 */ /* 0x000fec0003800000 */
.L_x_31324:
        /* <DEDUP_REMOVED lines=9> */
.L_x_31327:
[----:B------:R0:W-:Y:S01]  /*4800*/  STG.E desc[UR36][R4.64], RZ ;  /* 0x000000ff04007986 */ /* 0x0001e2000c101924 */
[----:B------:R-:W-:Y:S01]  /*4810*/  IMAD.MOV.U32 R25, RZ, RZ, R23 ;  /* 0x000000ffff197224 */ /* 0x000fe200078e0017 */
[----:B------:R-:W-:Y:S06]  /*4820*/  BRA `(.L_x_31316) ;  /* 0x0000000400407947 */ /* 0x000fec0003800000 */
.L_x_31326:
[----:B------:R0:W-:Y:S01]  /*4830*/  STG.E.64 desc[UR36][R4.64], RZ ;  /* 0x000000ff04007986 */ /* 0x0001e2000c101b24 */
[----:B------:R-:W-:Y:S01]  /*4840*/  IMAD.MOV.U32 R25, RZ, RZ, R23 ;  /* 0x000000ffff197224 */ /* 0x000fe200078e0017 */
[----:B------:R-:W-:Y:S06]  /*4850*/  BRA `(.L_x_31316) ;  /* 0x0000000400347947 */ /* 0x000fec0003800000 */
.L_x_31317:
        /* <DEDUP_REMOVED lines=11> */
.L_x_31330:
[----:B------:R0:W-:Y:S01]  /*4910*/  STG.E.128 desc[UR36][R4.64], RZ ;  /* 0x000000ff04007986 */ /* 0x0001e2000c101d24 */
[----:B------:R-:W-:Y:S01]  /*4920*/  IMAD.MOV.U32 R25, RZ, RZ, R23 ;  /* 0x000000ffff197224 */ /* 0x000fe200078e0017 */
[----:B------:R-:W-:Y:S06]  /*4930*/  BRA `(.L_x_31316) ;  /* 0x0000000000fc7947 */ /* 0x000fec0003800000 */
.L_x_31329:
        /* <DEDUP_REMOVED lines=9> */
.L_x_31332:
[----:B------:R0:W-:Y:S01]  /*49d0*/  STG.E.U8 desc[UR36][R4.64], RZ ;  /* 0x000000ff04007986 */ /* 0x0001e2000c101124 */
[----:B------:R-:W-:Y:S01]  /*49e0*/  IMAD.MOV.U32 R25, RZ, RZ, R23 ;  /* 0x000000ffff197224 */ /* 0x000fe200078e0017 */
[----:B------:R-:W-:Y:S06]  /*49f0*/  BRA `(.L_x_31316) ;  /* 0x0000000000cc7947 */ /* 0x000fec0003800000 */
.L_x_31331:
[----:B------:R0:W-:Y:S01]  /*4a00*/  STG.E.U16 desc[UR36][R4.64], RZ ;  /* 0x000000ff04007986 */ /* 0x0001e2000c101524 */
[----:B------:R-:W-:Y:S01]  /*4a10*/  IMAD.MOV.U32 R25, RZ, RZ, R23 ;  /* 0x000000ffff197224 */ /* 0x000fe200078e0017 */
[----:B------:R-:W-:Y:S06]  /*4a20*/  BRA `(.L_x_31316) ;  /* 0x0000000000c07947 */ /* 0x000fec0003800000 */
.L_x_31328:
        /* <DEDUP_REMOVED lines=11> */
.L_x_31335:
[----:B------:R0:W-:Y:S01]  /*4ae0*/  STG.E.U8 desc[UR36][R4.64], RZ ;  /* 0x000000ff04007986 */ /* 0x0001e2000c101124 */
[----:B------:R-:W-:Y:S01]  /*4af0*/  IMAD.MOV.U32 R25, RZ, RZ, R23 ;  /* 0x000000ffff197224 */ /* 0x000fe200078e0017 */
[----:B------:R-:W-:Y:S06]  /*4b00*/  BRA `(.L_x_31316) ;  /* 0x0000000000887947 */ /* 0x000fec0003800000 */
.L_x_31334:
[----:B------:R0:W-:Y:S01]  /*4b10*/  STG.E.U8 desc[UR36][R4.64], RZ ;  /* 0x000000ff04007986 */ /* 0x0001e2000c101124 */
[----:B------:R-:W-:Y:S01]  /*4b20*/  IMAD.MOV.U32 R25, RZ, RZ, R23 ;  /* 0x000000ffff197224 */ /* 0x000fe200078e0017 */
[----:B------:R-:W-:Y:S06]  /*4b30*/  BRA `(.L_x_31316) ;  /* 0x00000000007c7947 */ /* 0x000fec0003800000 */
.L_x_31333:
        /* <DEDUP_REMOVED lines=8> */
.L_x_31321:
        /* <DEDUP_REMOVED lines=16> */
.L_x_31338:
[----:B------:R-:W-:Y:S01]  /*4cc0*/  IMAD.MOV.U32 R25, RZ, RZ, R23 ;  /* 0x000000ffff197224 */ /* 0x000fe200078e0017 */
[----:B------:R-:W-:Y:S06]  /*4cd0*/  BRA `(.L_x_31316) ;  /* 0x0000000000147947 */ /* 0x000fec0003800000 */
.L_x_31337:
[----:B------:R0:W-:Y:S01]  /*4ce0*/  STG.E.64 desc[UR36][R4.64], RZ ;  /* 0x000000ff04007986 */ /* 0x0001e2000c101b24 */
[----:B------:R-:W-:Y:S01]  /*4cf0*/  IMAD.MOV.U32 R25, RZ, RZ, R23 ;  /* 0x000000ffff197224 */ /* 0x000fe200078e0017 */
[----:B------:R-:W-:Y:S06]  /*4d00*/  BRA `(.L_x_31316) ;  /* 0x0000000000087947 */ /* 0x000fec0003800000 */
.L_x_31336:
[----:B------:R0:W-:Y:S01]  /*4d10*/  STG.E desc[UR36][R4.64], RZ ;  /* 0x000000ff04007986 */ /* 0x0001e2000c101924 */
[----:B------:R-:W-:-:S07]  /*4d20*/  IMAD.MOV.U32 R25, RZ, RZ, R23 ;  /* 0x000000ffff197224 */ /* 0x000fce00078e0017 */
.L_x_31316:
[----:B------:R-:W-:Y:S05]  /*4d30*/  BSYNC B6 ;  /* 0x0000000000067941 */ /* 0x000fea0003800000 */
.L_x_31315:
        /* <DEDUP_REMOVED lines=23> */
.L_x_31344:
[----:B------:R0:W-:Y:S01]  /*4eb0*/  STG.E.U8 desc[UR36][R4.64], RZ ;  /* 0x000000ff04007986 */ /* 0x0001e2000c101124 */
[----:B------:R-:W-:Y:S05]  /*4ec0*/  BRA `(.L_x_31346) ;  /* 0x00000004008c7947 */ /* 0x000fea0003800000 */
.L_x_31343:
        /* <DEDUP_REMOVED lines=8> */
.L_x_31348:
[----:B------:R3:W-:Y:S01]  /*4f50*/  STG.E desc[UR36][R4.64], RZ ;  /* 0x000000ff04007986 */ /* 0x0007e2000c101924 */
[----:B------:R-:W-:Y:S05]  /*4f60*/  BRA `(.L_x_31346) ;  /* 0x0000000400647947 */ /* 0x000fea0003800000 */
.L_x_31347:
[----:B------:R2:W-:Y:S01]  /*4f70*/  STG.E.U16 desc[UR36][R4.64], RZ ;  /* 0x000000ff04007986 */ /* 0x0005e2000c101524 */
[----:B------:R-:W-:Y:S05]  /*4f80*/  BRA `(.L_x_31346) ;  /* 0x00000004005c7947 */ /* 0x000fea0003800000 */
.L_x_31342:
        /* <DEDUP_REMOVED lines=8> */
.L_x_31350:
[----:B------:R0:W-:Y:S01]  /*5010*/  STG.E.U16 desc[UR36][R4.64], RZ ;  /* 0x000000ff04007986 */ /* 0x0001e2000c101524 */
[----:B------:R-:W-:Y:S05]  /*5020*/  BRA `(.L_x_31346) ;  /* 0x0000000400347947 */ /* 0x000fea0003800000 */
.L_x_31349:
        /* <DEDUP_REMOVED lines=8> */
.L_x_31352:
[----:B------:R0:W-:Y:S01]  /*50b0*/  STG.E desc[UR36][R4.64], RZ ;  /* 0x000000ff04007986 */ /* 0x0001e2000c101924 */
[----:B------:R-:W-:Y:S05]  /*50c0*/  BRA `(.L_x_31346) ;  /* 0x00000004000c7947 */ /* 0x000fea0003800000 */
.L_x_31351:
[----:B------:R0:W-:Y:S01]  /*50d0*/  STG.E.64 desc[UR36][R4.64], RZ ;  /* 0x000000ff04007986 */ /* 0x0001e2000c101b24 */
[----:B------:R-:W-:Y:S05]  /*50e0*/  BRA `(.L_x_31346) ;  /* 0x0000000400047947 */ /* 0x000fea0003800000 */
.L_x_31341:
        /* <DEDUP_REMOVED lines=10> */
.L_x_31355:
[----:B------:R0:W-:Y:S01]  /*5190*/  STG.E.128 desc[UR36][R4.64], RZ ;  /* 0x000000ff04007986 */ /* 0x0001e2000c101d24 */
[----:B------:R-:W-:Y:S05]  /*51a0*/  BRA `(.L_x_31346) ;  /* 0x0000000000d47947 */ /* 0x000fea0003800000 */
.L_x_31354:
        /* <DEDUP_REMOVED lines=8> */
.L_x_31357:
[----:B------:R0:W-:Y:S01]  /*5230*/  STG.E.U8 desc[UR36][R4.64], RZ ;  /* 0x000000ff04007986 */ /* 0x0001e2000c101124 */
[----:B------:R-:W-:Y:S05]  /*5240*/  BRA `(.L_x_31346) ;  /* 0x0000000000ac7947 */ /* 0x000fea0003800000 */
.L_x_31356:
[----:B------:R0:W-:Y:S01]  /*5250*/  STG.E.U16 desc[UR36][R4.64], RZ ;  /* 0x000000ff04007986 */ /* 0x0001e2000c101524 */
[----:B------:R-:W-:Y:S05]  /*5260*/  BRA `(.L_x_31346) ;  /* 0x0000000000a47947 */ /* 0x000fea0003800000 */
.L_x_31353:
        /* <DEDUP_REMOVED lines=10> */
.L_x_31360:
[----:B------:R0:W-:Y:S01]  /*5310*/  STG.E.U8 desc[UR36][R4.64], RZ ;  /* 0x000000ff04007986 */ /* 0x0001e2000c101124 */
[----:B------:R-:W-:Y:S05]  /*5320*/  BRA `(.L_x_31346) ;  /* 0x0000000000747947 */ /* 0x000fea0003800000 */
.L_x_31359:
[----:B------:R0:W-:Y:S01]  /*5330*/  STG.E.U8 desc[UR36][R4.64], RZ ;  /* 0x000000ff04007986 */ /* 0x0001e2000c101124 */
[----:B------:R-:W-:Y:S05]  /*5340*/  BRA `(.L_x_31346) ;  /* 0x00000000006c7947 */ /* 0x000fea0003800000 */
.L_x_31358:
[----:B------:R-:W-:-:S13]  /*5350*/  ISETP.NE.AND P0, PT, R0, 0x1c, PT ;  /* 0x0000001c0000780c */ /* 0x000fda0003f05270 */
[----:B------:R-:W-:Y:S05]  /*5360*/  @!P0 BRA `(.L_x_31361) ;  /* 0x0000000000608947 */ /* 0x000fea0003800000 */
[----:B------:R-:W-:-:S13]  /*5370*/  ISETP.NE.AND P0, PT, R0, 0x1d, PT ;  /* 0x0000001d0000780c */ /* 0x000fda0003f05270 */
[----:B------:R-:W-:Y:S05]  /*5380*/  @!P0 BRA `(.L_x_31362) ;  /* 0x0000000000508947 */ /* 0x000fea0003800000 */
[----:B------:R-:W-:-:S13]  /*5390*/  ISETP.NE.AND P0, PT, R0, 0x2c, PT ;  /* 0x0000002c0000780c */ /* 0x000fda0003f05270 */
[----:B------:R0:W-:Y:S01]  /*53a0*/  @!P0 STG.E.U8 desc[UR36][R4.64], RZ ;  /* 0x000000ff04008986 */ /* 0x0001e2000c101124 */
[----:B------:R-:W-:Y:S05]  /*53b0*/  @!P0 BRA `(.L_x_31346) ;  /* 0x0000000000508947 */ /* 0x000fea0003800000 */
.L_x_31345:
        /* <DEDUP_REMOVED lines=16> */
.L_x_31363:
[----:B------:R-:W-:Y:S05]  /*54c0*/  BRA `(.L_x_31346) ;  /* 0x00000000000c7947 */ /* 0x000fea0003800000 */
.L_x_31362:
[----:B------:R0:W-:Y:S01]  /*54d0*/  STG.E.64 desc[UR36][R4.64], RZ ;  /* 0x000000ff04007986 */ /* 0x0001e2000c101b24 */
[----:B------:R-:W-:Y:S05]  /*54e0*/  BRA `(.L_x_31346) ;  /* 0x0000000000047947 */ /* 0x000fea0003800000 */
.L_x_31361:
[----:B------:R0:W-:Y:S02]  /*54f0*/  STG.E desc[UR36][R4.64], RZ ;  /* 0x000000ff04007986 */ /* 0x0001e4000c101924 */
.L_x_31346:
        /* <DEDUP_REMOVED lines=23> */
.L_x_31367:
[----:B------:R3:W-:Y:S01]  /*5670*/  STG.E.U8 desc[UR36][R4.64], RZ ;  /* 0x000000ff04007986 */ /* 0x0007e2000c101124 */
[----:B------:R-:W-:Y:S05]  /*5680*/  BRA `(.L_x_31369) ;  /* 0x00000004008c7947 */ /* 0x000fea0003800000 */
.L_x_31366:
        /* <DEDUP_REMOVED lines=8> */
.L_x_31371:
[----:B------:R2:W-:Y:S01]  /*5710*/  STG.E desc[UR36][R4.64], RZ ;  /* 0x000000ff04007986 */ /* 0x0005e2000c101924 */
[----:B------:R-:W-:Y:S05]  /*5720*/  BRA `(.L_x_31369) ;  /* 0x0000000400647947 */ /* 0x000fea0003800000 */
.L_x_31370:
[----:B------:R0:W-:Y:S01]  /*5730*/  STG.E.U16 desc[UR36][R4.64], RZ ;  /* 0x000000ff04007986 */ /* 0x0001e2000c101524 */
[----:B------:R-:W-:Y:S05]  /*5740*/  BRA `(.L_x_31369) ;  /* 0x00000004005c7947 */ /* 0x000fea0003800000 */
.L_x_31365:
        /* <DEDUP_REMOVED lines=8> */
.L_x_31373:
[----:B------:R0:W-:Y:S01]  /*57d0*/  STG.E.U16 desc[UR36][R4.64], RZ ;  /* 0x000000ff04007986 */ /* 0x0001e2000c101524 */
[----:B------:R-:W-:Y:S05]  /*57e0*/  BRA `(.L_x_31369) ;  /* 0x0000000400347947 */ /* 0x000fea0003800000 */
.L_x_31372:
        /* <DEDUP_REMOVED lines=8> */
.L_x_31375:
[----:B------:R0:W-:Y:S01]  /*5870*/  STG.E desc[UR36][R4.64], RZ ;  /* 0x000000ff04007986 */ /* 0x0001e2000c101924 */
[----:B------:R-:W-:Y:S05]  /*5880*/  BRA `(.L_x_31369) ;  /* 0x00000004000c7947 */ /* 0x000fea0003800000 */
.L_x_31374:
[----:B------:R0:W-:Y:S01]  /*5890*/  STG.E.64 desc[UR36][R4.64], RZ ;  /* 0x000000ff04007986 */ /* 0x0001e2000c101b24 */
[----:B------:R-:W-:Y:S05]  /*58a0*/  BRA `(.L_x_31369) ;  /* 0x0000000400047947 */ /* 0x000fea0003800000 */
.L_x_31364:
        /* <DEDUP_REMOVED lines=10> */
.L_x_31378:
[----:B------:R0:W-:Y:S01]  /*5950*/  STG.E.128 desc[UR36][R4.64], RZ ;  /* 0x000000ff04007986 */ /* 0x0001e2000c101d24 */
[----:B------:R-:W-:Y:S05]  /*5960*/  BRA `(.L_x_31369) ;  /* 0x0000000000d47947 */ /* 0x000fea0003800000 */
.L_x_31377:
        /* <DEDUP_REMOVED lines=8> */
.L_x_31380:
[----:B------:R0:W-:Y:S01]  /*59f0*/  STG.E.U8 desc[UR36][R4.64], RZ ;  /* 0x000000ff04007986 */ /* 0x0001e2000c101124 */
[----:B------:R-:W-:Y:S05]  /*5a00*/  BRA `(.L_x_31369) ;  /* 0x0000000000ac7947 */ /* 0x000fea0003800000 */
.L_x_31379:
[----:B------:R0:W-:Y:S01]  /*5a10*/  STG.E.U16 desc[UR36][R4.64], RZ ;  /* 0x000000ff04007986 */ /* 0x0001e2000c101524 */
[----:B------:R-:W-:Y:S05]  /*5a20*/  BRA `(.L_x_31369) ;  /* 0x0000000000a47947 */ /* 0x000fea0003800000 */
.L_x_31376:
        /* <DEDUP_REMOVED lines=10> */
.L_x_31383:
[----:B------:R0:W-:Y:S01]  /*5ad0*/  STG.E.U8 desc[UR36][R4.64], RZ ;  /* 0x000000ff04007986 */ /* 0x0001e2000c101124 */
[----:B------:R-:W-:Y:S05]  /*5ae0*/  BRA `(.L_x_31369) ;  /* 0x0000000000747947 */ /* 0x000fea0003800000 */
.L_x_31382:
[----:B------:R0:W-:Y:S01]  /*5af0*/  STG.E.U8 desc[UR36][R4.64], RZ ;  /* 0x000000ff04007986 */ /* 0x0001e2000c101124 */
[----:B------:R-:W-:Y:S05]  /*5b00*/  BRA `(.L_x_31369) ;  /* 0x00000000006c7947 */ /* 0x000fea0003800000 */
.L_x_31381:
[----:B------:R-:W-:-:S13]  /*5b10*/  ISETP.NE.AND P0, PT, R0, 0x1c, PT ;  /* 0x0000001c0000780c */ /* 0x000fda0003f05270 */
[----:B------:R-:W-:Y:S05]  /*5b20*/  @!P0 BRA `(.L_x_31384) ;  /* 0x0000000000608947 */ /* 0x000fea0003800000 */
[----:B------:R-:W-:-:S13]  /*5b30*/  ISETP.NE.AND P0, PT, R0, 0x1d, PT ;  /* 0x0000001d0000780c */ /* 0x000fda0003f05270 */
[----:B------:R-:W-:Y:S05]  /*5b40*/  @!P0 BRA `(.L_x_31385) ;  /* 0x0000000000508947 */ /* 0x000fea0003800000 */
[----:B------:R-:W-:-:S13]  /*5b50*/  ISETP.NE.AND P0, PT, R0, 0x2c, PT ;  /* 0x0000002c0000780c */ /* 0x000fda0003f05270 */
[----:B------:R0:W-:Y:S01]  /*5b60*/  @!P0 STG.E.U8 desc[UR36][R4.64], RZ ;  /* 0x000000ff04008986 */ /* 0x0001e2000c101124 */
[----:B------:R-:W-:Y:S05]  /*5b70*/  @!P0 BRA `(.L_x_31369) ;  /* 0x0000000000508947 */ /* 0x000fea0003800000 */
.L_x_31368:
        /* <DEDUP_REMOVED lines=16> */
.L_x_31386:
[----:B------:R-:W-:Y:S05]  /*5c80*/  BRA `(.L_x_31369) ;  /* 0x00000000000c7947 */ /* 0x000fea0003800000 */
.L_x_31385:
[----:B------:R0:W-:Y:S01]  /*5c90*/  STG.E.64 desc[UR36][R4.64], RZ ;  /* 0x000000ff04007986 */ /* 0x0001e2000c101b24 */
[----:B------:R-:W-:Y:S05]  /*5ca0*/  BRA `(.L_x_31369) ;  /* 0x0000000000047947 */ /* 0x000fea0003800000 */
.L_x_31384:
[----:B------:R0:W-:Y:S02]  /*5cb0*/  STG.E desc[UR36][R4.64], RZ ;  /* 0x000000ff04007986 */ /* 0x0001e4000c101924 */
.L_x_31369:
[----:B------:R-:W-:-:S07]  /*5cc0*/  VIADD R25, R25, 0x80 ;  /* 0x0000008019197836 */ /* 0x000fce0000000000 */
.L_x_31340:
[----:B------:R-:W-:Y:S05]  /*5cd0*/  BSYNC B6 ;  /* 0x0000000000067941 */ /* 0x000fea0003800000 */
.L_x_31339:
        /* <DEDUP_REMOVED lines=21> */
.L_x_31390:
[----:B------:R-:W-:Y:S01]  /*5e30*/  STG.E.U8 desc[UR36][R2.64], RZ ;  /* 0x000000ff02007986 */ /* 0x000fe2000c101124 */
[----:B------:R-:W-:Y:S05]  /*5e40*/  EXIT ;  /* 0x000000000000794d */ /* 0x000fea0003800000 */
.L_x_31389:
        /* <DEDUP_REMOVED lines=8> */
.L_x_31393:
[----:B------:R-:W-:Y:S01]  /*5ed0*/  STG.E desc[UR36][R2.64], RZ ;  /* 0x000000ff02007986 */ /* 0x000fe2000c101924 */
[----:B------:R-:W-:Y:S05]  /*5ee0*/  EXIT ;  /* 0x000000000000794d */ /* 0x000fea0003800000 */
.L_x_31392:
[----:B------:R-:W-:Y:S01]  /*5ef0*/  STG.E.U16 desc[UR36][R2.64], RZ ;  /* 0x000000ff02007986 */ /* 0x000fe2000c101524 */
[----:B------:R-:W-:Y:S05]  /*5f00*/  EXIT ;  /* 0x000000000000794d */ /* 0x000fea0003800000 */
.L_x_31388:
        /* <DEDUP_REMOVED lines=8> */
.L_x_31395:
[----:B------:R-:W-:Y:S01]  /*5f90*/  STG.E.U16 desc[UR36][R2.64], RZ ;  /* 0x000000ff02007986 */ /* 0x000fe2000c101524 */
[----:B------:R-:W-:Y:S05]  /*5fa0*/  EXIT ;  /* 0x000000000000794d */ /* 0x000fea0003800000 */
.L_x_31394:
        /* <DEDUP_REMOVED lines=8> */
.L_x_31397:
[----:B------:R-:W-:Y:S01]  /*6030*/  STG.E desc[UR36][R2.64], RZ ;  /* 0x000000ff02007986 */ /* 0x000fe2000c101924 */
[----:B------:R-:W-:Y:S05]  /*6040*/  EXIT ;  /* 0x000000000000794d */ /* 0x000fea0003800000 */
.L_x_31396:
[----:B------:R-:W-:Y:S01]  /*6050*/  STG.E.64 desc[UR36][R2.64], RZ ;  /* 0x000000ff02007986 */ /* 0x000fe2000c101b24 */
[----:B------:R-:W-:Y:S05]  /*6060*/  EXIT ;  /* 0x000000000000794d */ /* 0x000fea0003800000 */
.L_x_31387:
        /* <DEDUP_REMOVED lines=10> */
.L_x_31400:
[----:B------:R-:W-:Y:S01]  /*6110*/  STG.E.128 desc[UR36][R2.64], RZ ;  /* 0x000000ff02007986 */ /* 0x000fe2000c101d24 */
[----:B------:R-:W-:Y:S05]  /*6120*/  EXIT ;  /* 0x000000000000794d */ /* 0x000fea0003800000 */
.L_x_31399:
        /* <DEDUP_REMOVED lines=8> */
.L_x_31402:
[----:B------:R-:W-:Y:S01]  /*61b0*/  STG.E.U8 desc[UR36][R2.64], RZ ;  /* 0x000000ff02007986 */ /* 0x000fe2000c101124 */
[----:B------:R-:W-:Y:S05]  /*61c0*/  EXIT ;  /* 0x000000000000794d */ /* 0x000fea0003800000 */
.L_x_31401:
[----:B------:R-:W-:Y:S01]  /*61d0*/  STG.E.U16 desc[UR36][R2.64], RZ ;  /* 0x000000ff02007986 */ /* 0x000fe2000c101524 */
[----:B------:R-:W-:Y:S05]  /*61e0*/  EXIT ;  /* 0x000000000000794d */ /* 0x000fea0003800000 */
.L_x_31398:
        /* <DEDUP_REMOVED lines=10> */
.L_x_31405:
[----:B------:R-:W-:Y:S01]  /*6290*/  STG.E.U8 desc[UR36][R2.64], RZ ;  /* 0x000000ff02007986 */ /* 0x000fe2000c101124 */
[----:B------:R-:W-:Y:S05]  /*62a0*/  EXIT ;  /* 0x000000000000794d */ /* 0x000fea0003800000 */
.L_x_31404:
[----:B------:R-:W-:Y:S01]  /*62b0*/  STG.E.U8 desc[UR36][R2.64], RZ ;  /* 0x000000ff02007986 */ /* 0x000fe2000c101124 */
[----:B------:R-:W-:Y:S05]  /*62c0*/  EXIT ;  /* 0x000000000000794d */ /* 0x000fea0003800000 */
.L_x_31403:
[----:B------:R-:W-:-:S13]  /*62d0*/  ISETP.NE.AND P0, PT, R0, 0x1c, PT ;  /* 0x0000001c0000780c */ /* 0x000fda0003f05270 */
[----:B------:R-:W-:Y:S05]  /*62e0*/  @!P0 BRA `(.L_x_31406) ;  /* 0x0000000000608947 */ /* 0x000fea0003800000 */
[----:B------:R-:W-:-:S13]  /*62f0*/  ISETP.NE.AND P0, PT, R0, 0x1d, PT ;  /* 0x0000001d0000780c */ /* 0x000fda0003f05270 */
[----:B------:R-:W-:Y:S05]  /*6300*/  @!P0 BRA `(.L_x_31407) ;  /* 0x0000000000508947 */ /* 0x000fea0003800000 */
[----:B------:R-:W-:-:S13]  /*6310*/  ISETP.NE.AND P0, PT, R0, 0x2c, PT ;  /* 0x0000002c0000780c */ /* 0x000fda0003f05270 */
[----:B------:R0:W-:Y:S01]  /*6320*/  @!P0 STG.E.U8 desc[UR36][R2.64], RZ ;  /* 0x000000ff02008986 */ /* 0x0001e2000c101124 */
[----:B------:R-:W-:Y:S05]  /*6330*/  @!P0 EXIT ;  /* 0x000000000000894d */ /* 0x000fea0003800000 */
.L_x_31391:
        /* <DEDUP_REMOVED lines=16> */
.L_x_31408:
[----:B------:R-:W-:Y:S05]  /*6440*/  EXIT ;  /* 0x000000000000794d */ /* 0x000fea0003800000 */
.L_x_31407:
[----:B------:R-:W-:Y:S01]  /*6450*/  STG.E.64 desc[UR36][R2.64], RZ ;  /* 0x000000ff02007986 */ /* 0x000fe2000c101b24 */
[----:B------:R-:W-:Y:S05]  /*6460*/  EXIT ;  /* 0x000000000000794d */ /* 0x000fea0003800000 */
.L_x_31406:
[----:B------:R-:W-:Y:S01]  /*6470*/  STG.E desc[UR36][R2.64], RZ ;  /* 0x000000ff02007986 */ /* 0x000fe2000c101924 */
[----:B------:R-:W-:Y:S05]  /*6480*/  EXIT ;  /* 0x000000000000794d */ /* 0x000fea0003800000 */
.L_x_31409:
        /* <DEDUP_REMOVED lines=15> */
.L_x_32355:


//--------------------- .text._ZN2at6native18elementwise_kernelILi128ELi2EZNS0_22gpu_kernel_impl_nocastIZZZNS0_67_GLOBAL__N__bb565c37_34_ValidateCompressedIndicesKernel_cu_33a4b88b42_validate_compressed_sparse_indices_kernelILNS3_8CDimNameE0ENS3_18CUDAKernelLauncherENS3_14EmptyVecKernelENS3_8DummyVecELm8EEEvRKNS_6TensorESB_lllENKUlvE0_clEvENKUlvE0_clEvEUllE_EEvRNS_18TensorIteratorBaseERKT_EUliE_EEviT1_ --------------------------
	.section	.text._ZN2at6native18elementwise_kernelILi128ELi2EZNS0_22gpu_kernel_impl_nocastIZZZNS0_67_GLOBAL__N__bb565c37_34_ValidateCompressedIndicesKernel_cu_33a4b88b42_validate_compressed_sparse_indices_kernelILNS3_8CDimNameE0ENS3_18CUDAKernelLauncherENS3_14EmptyVecKernelENS3_8DummyVecELm8EEEvRKNS_6TensorESB_lllENKUlvE0_clEvENKUlvE0_clEvEUllE_EEvRNS_18TensorIteratorBaseERKT_EUliE_EEviT1_,"ax",@progbits
	.align	128
        .global         _ZN2at6native18elementwise_kernelILi128ELi2EZNS0_22gpu_kernel_impl_nocastIZZZNS0_67_GLOBAL__N__bb565c37_34_ValidateCompressedIndicesKernel_cu_33a4b88b42_validate_compressed_sparse_indices_kernelILNS3_8CDimNameE0ENS3_18CUDAKernelLauncherENS3_14EmptyVecKernelENS3_8DummyVecELm8EEEvRKNS_6TensorESB_lllENKUlvE0_clEvENKUlvE0_clEvEUllE_EEvRNS_18TensorIteratorBaseERKT_EUliE_EEviT1_
        .type           _ZN2at6native18elementwise_kernelILi128ELi2EZNS0_22gpu_kernel_impl_nocastIZZZNS0_67_GLOBAL__N__bb565c37_34_ValidateCompressedIndicesKernel_cu_33a4b88b42_validate_compressed_sparse_indices_kernelILNS3_8CDimNameE0ENS3_18CUDAKernelLauncherENS3_14EmptyVecKernelENS3_8DummyVecELm8EEEvRKNS_6TensorESB_lllENKUlvE0_clEvENKUlvE0_clEvEUllE_EEvRNS_18TensorIteratorBaseERKT_EUliE_EEviT1_,@function
        .size           _ZN2at6native18elementwise_kernelILi128ELi2EZNS0_22gpu_kernel_impl_nocastIZZZNS0_67_GLOBAL__N__bb565c37_34_ValidateCompressedIndicesKernel_cu_33a4b88b42_validate_compressed_sparse_indices_kernelILNS3_8CDimNameE0ENS3_18CUDAKernelLauncherENS3_14EmptyVecKernelENS3_8DummyVecELm8EEEvRKNS_6TensorESB_lllENKUlvE0_clEvENKUlvE0_clEvEUllE_EEvRNS_18TensorIteratorBaseERKT_EUliE_EEviT1_,(.L_x_32356 - _ZN2at6native18elementwise_kernelILi128ELi2EZNS0_22gpu_kernel_impl_nocastIZZZNS0_67_GLOBAL__N__bb565c37_34_ValidateCompressedIndicesKernel_cu_33a4b88b42_validate_compressed_sparse_indices_kernelILNS3_8CDimNameE0ENS3_18CUDAKernelLauncherENS3_14EmptyVecKernelENS3_8DummyVecELm8EEEvRKNS_6TensorESB_lllENKUlvE0_clEvENKUlvE0_clEvEUllE_EEvRNS_18TensorIteratorBaseERKT_EUliE_EEviT1_)
        .other          _ZN2at6native18elementwise_kernelILi128ELi2EZNS0_22gpu_kernel_impl_nocastIZZZNS0_67_GLOBAL__N__bb565c37_34_ValidateCompressedIndicesKernel_cu_33a4b88b42_validate_compressed_sparse_indices_kernelILNS3_8CDimNameE0ENS3_18CUDAKernelLauncherENS3_14EmptyVecKernelENS3_8DummyVecELm8EEEvRKNS_6TensorESB_lllENKUlvE0_clEvENKUlvE0_clEvEUllE_EEvRNS_18TensorIteratorBaseERKT_EUliE_EEviT1_,@"STO_CUDA_ENTRY STV_DEFAULT"
_ZN2at6native18elementwise_kernelILi128ELi2EZNS0_22gpu_kernel_impl_nocastIZZZNS0_67_GLOBAL__N__bb565c37_34_ValidateCompressedIndicesKernel_cu_33a4b88b42_validate_compressed_sparse_indices_kernelILNS3_8CDimNameE0ENS3_18CUDAKernelLauncherENS3_14EmptyVecKernelENS3_8DummyVecELm8EEEvRKNS_6TensorESB_lllENKUlvE0_clEvENKUlvE0_clEvEUllE_EEvRNS_18TensorIteratorBaseERKT_EUliE_EEviT1_:
.text._ZN2at6native18elementwise_kernelILi128ELi2EZNS0_22gpu_kernel_impl_nocastIZZZNS0_67_GLOBAL__N__bb565c37_34_ValidateCompressedIndicesKernel_cu_33a4b88b42_validate_compressed_sparse_indices_kernelILNS3_8CDimNameE0ENS3_18CUDAKernelLauncherENS3_14EmptyVecKernelENS3_8DummyVecELm8EEEvRKNS_6TensorESB_lllENKUlvE0_clEvENKUlvE0_clEvEUllE_EEvRNS_18TensorIteratorBaseERKT_EUliE_EEviT1_:
        /* <DEDUP_REMOVED lines=312> */
.L_x_31412:
        /* <DEDUP_REMOVED lines=34> */
.L_x_31414:
[----:B------:R-:W-:Y:S05]  /*15a0*/  BSYNC B6 ;  /* 0x0000000000067941 */ /* 0x000fea0003800000 */
.L_x_31413:
[----:B------:R0:W-:Y:S01]  /*15b0*/  STG.E.64 desc[UR36][R16.64], RZ ;  /* 0x000000ff10007986 */ /* 0x0001e2000c101b24 */
[----:B------:R-:W-:-:S05]  /*15c0*/  LEA R5, R18, R19, 0x8 ;  /* 0x0000001312057211 */ /* 0x000fca00078e40ff */
[----:B------:R-:W-:-:S07]  /*15d0*/  VIADD R5, R5, 0x80 ;  /* 0x0000008005057836 */ /* 0x000fce0000000000 */
.L_x_31411:
[----:B------:R-:W-:Y:S05]  /*15e0*/  BSYNC B7 ;  /* 0x0000000000077941 */ /* 0x000fea0003800000 */
.L_x_31410:
        /* <DEDUP_REMOVED lines=306> */
.L_x_31415:
        /* <DEDUP_REMOVED lines=34> */
.L_x_31417:
[----:B------:R-:W-:Y:S05]  /*2b30*/  BSYNC B6 ;  /* 0x0000000000067941 */ /* 0x000fea0003800000 */
.L_x_31416:
[----:B------:R-:W-:Y:S01]  /*2b40*/  STG.E.64 desc[UR36][R16.64], RZ ;  /* 0x000000ff10007986 */ /* 0x000fe2000c101b24 */
[----:B------:R-:W-:Y:S05]  /*2b50*/  EXIT ;  /* 0x000000000000794d */ /* 0x000fea0003800000 */
.L_x_31418:
        /* <DEDUP_REMOVED lines=10> */
.L_x_32356:


//--------------------- .text._ZN2at6native27unrolled_elementwise_kernelIZZZNS0_67_GLOBAL__N__bb565c37_34_ValidateCompressedIndicesKernel_cu_33a4b88b42_validate_compressed_sparse_indices_kernelILNS2_8CDimNameE0ENS2_18CUDAKernelLauncherENS2_14EmptyVecKernelENS2_8DummyVecELm8EEEvRKNS_6TensorESA_lllENKUlvE0_clEvENKUlvE0_clEvEUllE_St5arrayIPcLm2EELi4E23TrivialOffsetCalculatorILi1EjESI_NS0_6memory15LoadWithoutCastENSJ_16StoreWithoutCastEEEviT_T0_T2_T3_T4_T5_ --------------------------
	.section	.text._ZN2at6native27unrolled_elementwise_kernelIZZZNS0_67_GLOBAL__N__bb565c37_34_ValidateCompressedIndicesKernel_cu_33a4b88b42_validate_compressed_sparse_indices_kernelILNS2_8CDimNameE0ENS2_18CUDAKernelLauncherENS2_14EmptyVecKernelENS2_8DummyVecELm8EEEvRKNS_6TensorESA_lllENKUlvE0_clEvENKUlvE0_clEvEUllE_St5arrayIPcLm2EELi4E23TrivialOffsetCalculatorILi1EjESI_NS0_6memory15LoadWithoutCastENSJ_16StoreWithoutCastEEEviT_T0_T2_T3_T4_T5_,"ax",@progbits
	.align	128
        .global         _ZN2at6native27unrolled_elementwise_kernelIZZZNS0_67_GLOBAL__N__bb565c37_34_ValidateCompressedIndicesKernel_cu_33a4b88b42_validate_compressed_sparse_indices_kernelILNS2_8CDimNameE0ENS2_18CUDAKernelLauncherENS2_14EmptyVecKernelENS2_8DummyVecELm8EEEvRKNS_6TensorESA_lllENKUlvE0_clEvENKUlvE0_clEvEUllE_St5arrayIPcLm2EELi4E23TrivialOffsetCalculatorILi1EjESI_NS0_6memory15LoadWithoutCastENSJ_16StoreWithoutCastEEEviT_T0_T2_T3_T4_T5_
        .type           _ZN2at6native27unrolled_elementwise_kernelIZZZNS0_67_GLOBAL__N__bb565c37_34_ValidateCompressedIndicesKernel_cu_33a4b88b42_validate_compressed_sparse_indices_kernelILNS2_8CDimNameE0ENS2_18CUDAKernelLauncherENS2_14EmptyVecKernelENS2_8DummyVecELm8EEEvRKNS_6TensorESA_lllENKUlvE0_clEvENKUlvE0_clEvEUllE_St5arrayIPcLm2EELi4E23TrivialOffsetCalculatorILi1EjESI_NS0_6memory15LoadWithoutCastENSJ_16StoreWithoutCastEEEviT_T0_T2_T3_T4_T5_,@function
        .size           _ZN2at6native27unrolled_elementwise_kernelIZZZNS0_67_GLOBAL__N__bb565c37_34_ValidateCompressedIndicesKernel_cu_33a4b88b42_validate_compressed_sparse_indices_kernelILNS2_8CDimNameE0ENS2_18CUDAKernelLauncherENS2_14EmptyVecKernelENS2_8DummyVecELm8EEEvRKNS_6TensorESA_lllENKUlvE0_clEvENKUlvE0_clEvEUllE_St5arrayIPcLm2EELi4E23TrivialOffsetCalculatorILi1EjESI_NS0_6memory15LoadWithoutCastENSJ_16StoreWithoutCastEEEviT_T0_T2_T3_T4_T5_,(.L_x_32357 - _ZN2at6native27unrolled_elementwise_kernelIZZZNS0_67_GLOBAL__N__bb565c37_34_ValidateCompressedIndicesKernel_cu_33a4b88b42_validate_compressed_sparse_indices_kernelILNS2_8CDimNameE0ENS2_18CUDAKernelLauncherENS2_14EmptyVecKernelENS2_8DummyVecELm8EEEvRKNS_6TensorESA_lllENKUlvE0_clEvENKUlvE0_clEvEUllE_St5arrayIPcLm2EELi4E23TrivialOffsetCalculatorILi1EjESI_NS0_6memory15LoadWithoutCastENSJ_16StoreWithoutCastEEEviT_T0_T2_T3_T4_T5_)
        .other          _ZN2at6native27unrolled_elementwise_kernelIZZZNS0_67_GLOBAL__N__bb565c37_34_ValidateCompressedIndicesKernel_cu_33a4b88b42_validate_compressed_sparse_indices_kernelILNS2_8CDimNameE0ENS2_18CUDAKernelLauncherENS2_14EmptyVecKernelENS2_8DummyVecELm8EEEvRKNS_6TensorESA_lllENKUlvE0_clEvENKUlvE0_clEvEUllE_St5arrayIPcLm2EELi4E23TrivialOffsetCalculatorILi1EjESI_NS0_6memory15LoadWithoutCastENSJ_16StoreWithoutCastEEEviT_T0_T2_T3_T4_T5_,@"STO_CUDA_ENTRY STV_DEFAULT"
_ZN2at6native27unrolled_elementwise_kernelIZZZNS0_67_GLOBAL__N__bb565c37_34_ValidateCompressedIndicesKernel_cu_33a4b88b42_validate_compressed_sparse_indices_kernelILNS2_8CDimNameE0ENS2_18CUDAKernelLauncherENS2_14EmptyVecKernelENS2_8DummyVecELm8EEEvRKNS_6TensorESA_lllENKUlvE0_clEvENKUlvE0_clEvEUllE_St5arrayIPcLm2EELi4E23TrivialOffsetCalculatorILi1EjESI_NS0_6memory15LoadWithoutCastENSJ_16StoreWithoutCastEEEviT_T0_T2_T3_T4_T5_:
.text._ZN2at6native27unrolled_elementwise_kernelIZZZNS0_67_GLOBAL__N__bb565c37_34_ValidateCompressedIndicesKernel_cu_33a4b88b42_validate_compressed_sparse_indices_kernelILNS2_8CDimNameE0ENS2_18CUDAKernelLauncherENS2_14EmptyVecKernelENS2_8DummyVecELm8EEEvRKNS_6TensorESA_lllENKUlvE0_clEvENKUlvE0_clEvEUllE_St5arrayIPcLm2EELi4E23TrivialOffsetCalculatorILi1EjESI_NS0_6memory15LoadWithoutCastENSJ_16StoreWithoutCastEEEviT_T0_T2_T3_T4_T5_:
        /* <DEDUP_REMOVED lines=63> */
.L_x_31420:
[----:B------:R-:W-:Y:S05]  /*03f0*/  BSYNC B6 ;  /* 0x0000000000067941 */ /* 0x000fea0003800000 */
.L_x_31419:
        /* <DEDUP_REMOVED lines=29> */
.L_x_31422:
[----:B------:R-:W-:Y:S05]  /*05d0*/  BSYNC B6 ;  /* 0x0000000000067941 */ /* 0x000fea0003800000 */
.L_x_31421:
        /* <DEDUP_REMOVED lines=29> */
.L_x_31424:
[----:B------:R-:W-:Y:S05]  /*07b0*/  BSYNC B6 ;  /* 0x0000000000067941 */ /* 0x000fea0003800000 */
.L_x_31423:
        /* <DEDUP_REMOVED lines=29> */
.L_x_31426:
[----:B------:R-:W-:Y:S05]  /*0990*/  BSYNC B6 ;  /* 0x0000000000067941 */ /* 0x000fea0003800000 */
.L_x_31425:
        /* <DEDUP_REMOVED lines=20> */
.L_x_31428:
[----:B------:R-:W-:Y:S05]  /*0ae0*/  BSYNC B0 ;  /* 0x0000000000007941 */ /* 0x000fea0003800000 */
.L_x_31427:
[----:B------:R-:W-:-:S13]  /*0af0*/  ISETP.GE.AND P0, PT, R26, R24, PT ;  /* 0x000000181a00720c */ /* 0x000fda0003f06270 */
[----:B------:R-:W-:Y:S05]  /*0b00*/  @P0 EXIT ;  /* 0x000000000000094d */ /* 0x000fea0003800000 */
[----:B01----:R-:W0:Y:S01]  /*0b10*/  LDC.64 R2, c[0x0][0x230] ;  /* 0x00008c00ff027b82 */ /* 0x003e220000000a00 */
[----:B------:R-:W-:-:S04]  /*0b20*/  IMAD R25, R25, 0x200, R26 ;  /* 0x0000020019197824 */ /* 0x000fc800078e021a */
[----:B0-----:R-:W-:-:S05]  /*0b30*/  IMAD.WIDE.U32 R2, R25, 0x8, R2 ;  /* 0x0000000819027825 */ /* 0x001fca00078e0002 */
[----:B------:R-:W-:Y:S01]  /*0b40*/  STG.E.64 desc[UR36][R2.64], RZ ;  /* 0x000000ff02007986 */ /* 0x000fe2000c101b24 */
[----:B------:R-:W-:Y:S05]  /*0b50*/  EXIT ;  /* 0x000000000000794d */ /* 0x000fea0003800000 */
.L_x_31429:
        /* <DEDUP_REMOVED lines=10> */
.L_x_32357:


//--------------------- .text._ZN2at6native29vectorized_elementwise_kernelILi2EZZZNS0_67_GLOBAL__N__bb565c37_34_ValidateCompressedIndicesKernel_cu_33a4b88b42_validate_compressed_sparse_indices_kernelILNS2_8CDimNameE0ENS2_18CUDAKernelLauncherENS2_14EmptyVecKernelENS2_8DummyVecELm8EEEvRKNS_6TensorESA_lllENKUlvE0_clEvENKUlvE0_clEvEUllE_St5arrayIPcLm2EEEEviT0_T1_ --------------------------
	.section	.text._ZN2at6native29vectorized_elementwise_kernelILi2EZZZNS0_67_GLOBAL__N__bb565c37_34_ValidateCompressedIndicesKernel_cu_33a4b88b42_validate_compressed_sparse_indices_kernelILNS2_8CDimNameE0ENS2_18CUDAKernelLauncherENS2_14EmptyVecKernelENS2_8DummyVecELm8EEEvRKNS_6TensorESA_lllENKUlvE0_clEvENKUlvE0_clEvEUllE_St5arrayIPcLm2EEEEviT0_T1_,"ax",@progbits
	.align	128
        .global         _ZN2at6native29vectorized_elementwise_kernelILi2EZZZNS0_67_GLOBAL__N__bb565c37_34_ValidateCompressedIndicesKernel_cu_33a4b88b42_validate_compressed_sparse_indices_kernelILNS2_8CDimNameE0ENS2_18CUDAKernelLauncherENS2_14EmptyVecKernelENS2_8DummyVecELm8EEEvRKNS_6TensorESA_lllENKUlvE0_clEvENKUlvE0_clEvEUllE_St5arrayIPcLm2EEEEviT0_T1_
        .type           _ZN2at6native29vectorized_elementwise_kernelILi2EZZZNS0_67_GLOBAL__N__bb565c37_34_ValidateCompressedIndicesKernel_cu_33a4b88b42_validate_compressed_sparse_indices_kernelILNS2_8CDimNameE0ENS2_18CUDAKernelLauncherENS2_14EmptyVecKernelENS2_8DummyVecELm8EEEvRKNS_6TensorESA_lllENKUlvE0_clEvENKUlvE0_clEvEUllE_St5arrayIPcLm2EEEEviT0_T1_,@function
        .size           _ZN2at6native29vectorized_elementwise_kernelILi2EZZZNS0_67_GLOBAL__N__bb565c37_34_ValidateCompressedIndicesKernel_cu_33a4b88b42_validate_compressed_sparse_indices_kernelILNS2_8CDimNameE0ENS2_18CUDAKernelLauncherENS2_14EmptyVecKernelENS2_8DummyVecELm8EEEvRKNS_6TensorESA_lllENKUlvE0_clEvENKUlvE0_clEvEUllE_St5arrayIPcLm2EEEEviT0_T1_,(.L_x_32358 - _ZN2at6native29vectorized_elementwise_kernelILi2EZZZNS0_67_GLOBAL__N__bb565c37_34_ValidateCompressedIndicesKernel_cu_33a4b88b42_validate_compressed_sparse_indices_kernelILNS2_8CDimNameE0ENS2_18CUDAKernelLauncherENS2_14EmptyVecKernelENS2_8DummyVecELm8EEEvRKNS_6TensorESA_lllENKUlvE0_clEvENKUlvE0_clEvEUllE_St5arrayIPcLm2EEEEviT0_T1_)
        .other          _ZN2at6native29vectorized_elementwise_kernelILi2EZZZNS0_67_GLOBAL__N__bb565c37_34_ValidateCompressedIndicesKernel_cu_33a4b88b42_validate_compressed_sparse_indices_kernelILNS2_8CDimNameE0ENS2_18CUDAKernelLauncherENS2_14EmptyVecKernelENS2_8DummyVecELm8EEEvRKNS_6TensorESA_lllENKUlvE0_clEvENKUlvE0_clEvEUllE_St5arrayIPcLm2EEEEviT0_T1_,@"STO_CUDA_ENTRY STV_DEFAULT"
_ZN2at6native29vectorized_elementwise_kernelILi2EZZZNS0_67_GLOBAL__N__bb565c37_34_ValidateCompressedIndicesKernel_cu_33a4b88b42_validate_compressed_sparse_indices_kernelILNS2_8CDimNameE0ENS2_18CUDAKernelLauncherENS2_14EmptyVecKernelENS2_8DummyVecELm8EEEvRKNS_6TensorESA_lllENKUlvE0_clEvENKUlvE0_clEvEUllE_St5arrayIPcLm2EEEEviT0_T1_:
.text._ZN2at6native29vectorized_elementwise_kernelILi2EZZZNS0_67_GLOBAL__N__bb565c37_34_ValidateCompressedIndicesKernel_cu_33a4b88b42_validate_compressed_sparse_indices_kernelILNS2_8CDimNameE0ENS2_18CUDAKernelLauncherENS2_14EmptyVecKernelENS2_8DummyVecELm8EEEvRKNS_6TensorESA_lllENKUlvE0_clEvENKUlvE0_clEvEUllE_St5arrayIPcLm2EEEEviT0_T1_:
        /* <DEDUP_REMOVED lines=43> */
.L_x_31432:
[----:B------:R-:W-:Y:S05]  /*02b0*/  BSYNC B6 ;  /* 0x0000000000067941 */ /* 0x000fea0003800000 */
.L_x_31431:
        /* <DEDUP_REMOVED lines=27> */
.L_x_31434:
[----:B------:R-:W-:Y:S05]  /*0470*/  BSYNC B6 ;  /* 0x0000000000067941 */ /* 0x000fea0003800000 */
.L_x_31433:
        /* <DEDUP_REMOVED lines=27> */
.L_x_31436:
[----:B------:R-:W-:Y:S05]  /*0630*/  BSYNC B6 ;  /* 0x0000000000067941 */ /* 0x000fea0003800000 */
.L_x_31435:
        /* <DEDUP_REMOVED lines=27> */
.L_x_31438:
[----:B------:R-:W-:Y:S05]  /*07f0*/  BSYNC B6 ;  /* 0x0000000000067941 */ /* 0x000fea0003800000 */
.L_x_31437:
        /* <DEDUP_REMOVED lines=27> */
.L_x_31440:
[----:B------:R-:W-:Y:S05]  /*09b0*/  BSYNC B6 ;  /* 0x0000000000067941 */ /* 0x000fea0003800000 */
.L_x_31439:
        /* <DEDUP_REMOVED lines=27> */
.L_x_31442:
[----:B------:R-:W-:Y:S05]  /*0b70*/  BSYNC B6 ;  /* 0x0000000000067941 */ /* 0x000fea0003800000 */
.L_x_31441:
        /* <DEDUP_REMOVED lines=27> */
.L_x_31444:
[----:B------:R-:W-:Y:S05]  /*0d30*/  BSYNC B6 ;  /* 0x0000000000067941 */ /* 0x000fea0003800000 */
.L_x_31443:
        /* <DEDUP_REMOVED lines=27> */
.L_x_31446:
[----:B------:R-:W-:Y:S05]  /*0ef0*/  BSYNC B6 ;  /* 0x0000000000067941 */ /* 0x000fea0003800000 */
.L_x_31445:
        /* <DEDUP_REMOVED lines=8> */
.L_x_31430:
        /* <DEDUP_REMOVED lines=86> */
.L_x_31448:
[----:B------:R-:W-:Y:S05]  /*14e0*/  BSYNC B6 ;  /* 0x0000000000067941 */ /* 0x000fea0003800000 */
.L_x_31447:
        /* <DEDUP_REMOVED lines=29> */
.L_x_31450:
[----:B------:R-:W-:Y:S05]  /*16c0*/  BSYNC B6 ;  /* 0x0000000000067941 */ /* 0x000fea0003800000 */
.L_x_31449:
        /* <DEDUP_REMOVED lines=29> */
.L_x_31452:
[----:B------:R-:W-:Y:S05]  /*18a0*/  BSYNC B6 ;  /* 0x0000000000067941 */ /* 0x000fea0003800000 */
.L_x_31451:
        /* <DEDUP_REMOVED lines=29> */
.L_x_31454:
[----:B------:R-:W-:Y:S05]  /*1a80*/  BSYNC B6 ;  /* 0x0000000000067941 */ /* 0x000fea0003800000 */
.L_x_31453:
        /* <DEDUP_REMOVED lines=29> */
.L_x_31456:
[----:B------:R-:W-:Y:S05]  /*1c60*/  BSYNC B6 ;  /* 0x0000000000067941 */ /* 0x000fea0003800000 */
.L_x_31455:
        /* <DEDUP_REMOVED lines=29> */
.L_x_31458:
[----:B------:R-:W-:Y:S05]  /*1e40*/  BSYNC B6 ;  /* 0x0000000000067941 */ /* 0x000fea0003800000 */
.L_x_31457:
        /* <DEDUP_REMOVED lines=29> */
.L_x_31460:
[----:B------:R-:W-:Y:S05]  /*2020*/  BSYNC B6 ;  /* 0x0000000000067941 */ /* 0x000fea0003800000 */
.L_x_31459:
        /* <DEDUP_REMOVED lines=29> */
.L_x_31462:
[----:B------:R-:W-:Y:S05]  /*2200*/  BSYNC B6 ;  /* 0x0000000000067941 */ /* 0x000fea0003800000 */
.L_x_31461:
        /* <DEDUP_REMOVED lines=23> */
.L_x_31465:
[----:B------:R-:W-:-:S13]  /*2380*/  ISETP.GE.AND P0, PT, R33, R32, PT ;  /* 0x000000202100720c */ /* 0x000fda0003f06270 */
[----:B------:R-:W-:Y:S05]  /*2390*/  @P0 BRA `(.L_x_31467) ;  /* 0x0000000000300947 */ /* 0x000fea0003800000 */
[----:B01----:R-:W0:Y:S01]  /*23a0*/  LDC.64 R4, c[0x0][0x230] ;  /* 0x00008c00ff047b82 */ /* 0x003e220000000a00 */
[----:B------:R-:W-:Y:S02]  /*23b0*/  IMAD.IADD R3, R2, 0x1, R33 ;  /* 0x0000000102037824 */ /* 0x000fe400078e0221 */
[----:B------:R-:W-:Y:S02]  /*23c0*/  VIADD R33, R33, 0x80 ;  /* 0x0000008021217836 */ /* 0x000fe40000000000 */
[----:B0-----:R-:W-:-:S05]  /*23d0*/  IMAD.WIDE.U32 R4, R3, 0x8, R4 ;  /* 0x0000000803047825 */ /* 0x001fca00078e0004 */
[----:B------:R1:W-:Y:S02]  /*23e0*/  STG.E.64 desc[UR36][R4.64], RZ ;  /* 0x000000ff04007986 */ /* 0x0003e4000c101b24 */
.L_x_31466:
[----:B------:R-:W-:-:S13]  /*23f0*/  ISETP.GE.AND P0, PT, R33, R32, PT ;  /* 0x000000202100720c */ /* 0x000fda0003f06270 */
[----:B------:R-:W-:Y:S05]  /*2400*/  @P0 BRA `(.L_x_31468) ;  /* 0x0000000000340947 */ /* 0x000fea0003800000 */
[----:B01----:R-:W0:Y:S01]  /*2410*/  LDC.64 R4, c[0x0][0x230] ;  /* 0x00008c00ff047b82 */ /* 0x003e220000000a00 */
[----:B------:R-:W-:Y:S01]  /*2420*/  IADD3 R3, R2, R33, RZ ;  /* 0x0000002102037210 */ /* 0x000fe20007ffe0ff */
[----:B------:R-:W-:-:S04]  /*2430*/  VIADD R33, R33, 0x80 ;  /* 0x0000008021217836 */ /* 0x000fc80000000000 */
[----:B0-----:R-:W-:-:S05]  /*2440*/  IMAD.WIDE.U32 R4, R3, 0x8, R4 ;  /* 0x0000000803047825 */ /* 0x001fca00078e0004 */
[----:B------:R2:W-:Y:S02]  /*2450*/  STG.E.64 desc[UR36][R4.64], RZ ;  /* 0x000000ff04007986 */ /* 0x0005e4000c101b24 */
.L_x_31467:
        /* <DEDUP_REMOVED lines=8> */
.L_x_31468:
[----:B------:R-:W-:Y:S05]  /*24e0*/  BSYNC B1 ;  /* 0x0000000000017941 */ /* 0x000fea0003800000 */
.L_x_31464:
[----:B------:R-:W-:-:S13]  /*24f0*/  ISETP.GE.AND P0, PT, R33, R32, PT ;  /* 0x000000202100720c */ /* 0x000fda0003f06270 */
[----:B012---:R-:W0:Y:S01]  /*2500*/  @!P0 LDC.64 R4, c[0x0][0x230] ;  /* 0x00008c00ff048b82 */ /* 0x007e220000000a00 */
[----:B------:R-:W-:Y:S02]  /*2510*/  @!P0 IMAD.IADD R3, R2, 0x1, R33 ;  /* 0x0000000102038824 */ /* 0x000fe400078e0221 */
[----:B------:R-:W-:Y:S02]  /*2520*/  @!P0 VIADD R33, R33, 0x80 ;  /* 0x0000008021218836 */ /* 0x000fe40000000000 */
[----:B0-----:R-:W-:-:S05]  /*2530*/  @!P0 IMAD.WIDE.U32 R4, R3, 0x8, R4 ;  /* 0x0000000803048825 */ /* 0x001fca00078e0004 */
[----:B------:R3:W-:Y:S02]  /*2540*/  @!P0 STG.E.64 desc[UR36][R4.64], RZ ;  /* 0x000000ff04008986 */ /* 0x0007e4000c101b24 */
.L_x_31469:
[----:B------:R-:W-:Y:S05]  /*2550*/  BSYNC B0 ;  /* 0x0000000000007941 */ /* 0x000fea0003800000 */
.L_x_31463:
[----:B------:R-:W-:-:S13]  /*2560*/  ISETP.GE.AND P0, PT, R33, R32, PT ;  /* 0x000000202100720c */ /* 0x000fda0003f06270 */
[----:B------:R-:W-:Y:S05]  /*2570*/  @P0 EXIT ;  /* 0x000000000000094d */ /* 0x000fea0003800000 */
[----:B0123--:R-:W0:Y:S01]  /*2580*/  LDC.64 R4, c[0x0][0x230] ;  /* 0x00008c00ff047b82 */ /* 0x00fe220000000a00 */
[----:B------:R-:W-:-:S04]  /*2590*/  IMAD.IADD R3, R2, 0x1, R33 ;  /* 0x0000000102037824 */ /* 0x000fc800078e0221 */
[----:B0-----:R-:W-:-:S05]  /*25a0*/  IMAD.WIDE.U32 R2, R3, 0x8, R4 ;  /* 0x0000000803027825 */ /* 0x001fca00078e0004 */
[----:B------:R-:W-:Y:S01]  /*25b0*/  STG.E.64 desc[UR36][R2.64], RZ ;  /* 0x000000ff02007986 */ /* 0x000fe2000c101b24 */
[----:B------:R-:W-:Y:S05]  /*25c0*/  EXIT ;  /* 0x000000000000794d */ /* 0x000fea0003800000 */
.L_x_31470:
        /* <DEDUP_REMOVED lines=11> */
.L_x_32358:


//--------------------- .text._ZN2at6native29vectorized_elementwise_kernelILi4EZZZNS0_67_GLOBAL__N__bb565c37_34_ValidateCompressedIndicesKernel_cu_33a4b88b42_validate_compressed_sparse_indices_kernelILNS2_8CDimNameE0ENS2_18CUDAKernelLauncherENS2_14EmptyVecKernelENS2_8DummyVecELm8EEEvRKNS_6TensorESA_lllENKUlvE0_clEvENKUlvE0_clEvEUllE_St5arrayIPcLm2EEEEviT0_T1_ --------------------------
	.section	.text._ZN2at6native29vectorized_elementwise_kernelILi4EZZZNS0_67_GLOBAL__N__bb565c37_34_ValidateCompressedIndicesKernel_cu_33a4b88b42_validate_compressed_sparse_indices_kernelILNS2_8CDimNameE0ENS2_18CUDAKernelLauncherENS2_14EmptyVecKernelENS2_8DummyVecELm8EEEvRKNS_6TensorESA_lllENKUlvE0_clEvENKUlvE0_clEvEUllE_St5arrayIPcLm2EEEEviT0_T1_,"ax",@progbits
	.align	128
        .global         _ZN2at6native29vectorized_elementwise_kernelILi4EZZZNS0_67_GLOBAL__N__bb565c37_34_ValidateCompressedIndicesKernel_cu_33a4b88b42_validate_compressed_sparse_indices_kernelILNS2_8CDimNameE0ENS2_18CUDAKernelLauncherENS2_14EmptyVecKernelENS2_8DummyVecELm8EEEvRKNS_6TensorESA_lllENKUlvE0_clEvENKUlvE0_clEvEUllE_St5arrayIPcLm2EEEEviT0_T1_
        .type           _ZN2at6native29vectorized_elementwise_kernelILi4EZZZNS0_67_GLOBAL__N__bb565c37_34_ValidateCompressedIndicesKernel_cu_33a4b88b42_validate_compressed_sparse_indices_kernelILNS2_8CDimNameE0ENS2_18CUDAKernelLauncherENS2_14EmptyVecKernelENS2_8DummyVecELm8EEEvRKNS_6TensorESA_lllENKUlvE0_clEvENKUlvE0_clEvEUllE_St5arrayIPcLm2EEEEviT0_T1_,@function
        .size           _ZN2at6native29vectorized_elementwise_kernelILi4EZZZNS0_67_GLOBAL__N__bb565c37_34_ValidateCompressedIndicesKernel_cu_33a4b88b42_validate_compressed_sparse_indices_kernelILNS2_8CDimNameE0ENS2_18CUDAKernelLauncherENS2_14EmptyVecKernelENS2_8DummyVecELm8EEEvRKNS_6TensorESA_lllENKUlvE0_clEvENKUlvE0_clEvEUllE_St5arrayIPcLm2EEEEviT0_T1_,(.L_x_32359 - _ZN2at6native29vectorized_elementwise_kernelILi4EZZZNS0_67_GLOBAL__N__bb565c37_34_ValidateCompressedIndicesKernel_cu_33a4b88b42_validate_compressed_sparse_indices_kernelILNS2_8CDimNameE0ENS2_18CUDAKernelLauncherENS2_14EmptyVecKernelENS2_8DummyVecELm8EEEvRKNS_6TensorESA_lllENKUlvE0_clEvENKUlvE0_clEvEUllE_St5arrayIPcLm2EEEEviT0_T1_)
        .other          _ZN2at6native29vectorized_elementwise_kernelILi4EZZZNS0_67_GLOBAL__N__bb565c37_34_ValidateCompressedIndicesKernel_cu_33a4b88b42_validate_compressed_sparse_indices_kernelILNS2_8CDimNameE0ENS2_18CUDAKernelLauncherENS2_14EmptyVecKernelENS2_8DummyVecELm8EEEvRKNS_6TensorESA_lllENKUlvE0_clEvENKUlvE0_clEvEUllE_St5arrayIPcLm2EEEEviT0_T1_,@"STO_CUDA_ENTRY STV_DEFAULT"
_ZN2at6native29vectorized_elementwise_kernelILi4EZZZNS0_67_GLOBAL__N__bb565c37_34_ValidateCompressedIndicesKernel_cu_33a4b88b42_validate_compressed_sparse_indices_kernelILNS2_8CDimNameE0ENS2_18CUDAKernelLauncherENS2_14EmptyVecKernelENS2_8DummyVecELm8EEEvRKNS_6TensorESA_lllENKUlvE0_clEvENKUlvE0_clEvEUllE_St5arrayIPcLm2EEEEviT0_T1_:
.text._ZN2at6native29vectorized_elementwise_kernelILi4EZZZNS0_67_GLOBAL__N__bb565c37_34_ValidateCompressedIndicesKernel_cu_33a4b88b42_validate_compressed_sparse_indices_kernelILNS2_8CDimNameE0ENS2_18CUDAKernelLauncherENS2_14EmptyVecKernelENS2_8DummyVecELm8EEEvRKNS_6TensorESA_lllENKUlvE0_clEvENKUlvE0_clEvEUllE_St5arrayIPcLm2EEEEviT0_T1_:
        /* <DEDUP_REMOVED lines=43> */
.L_x_31473:
[----:B------:R-:W-:Y:S05]  /*02b0*/  BSYNC B6 ;  /* 0x0000000000067941 */ /* 0x000fea0003800000 */
.L_x_31472:
        /* <DEDUP_REMOVED lines=27> */
.L_x_31475:
[----:B------:R-:W-:Y:S05]  /*0470*/  BSYNC B6 ;  /* 0x0000000000067941 */ /* 0x000fea0003800000 */
.L_x_31474:
        /* <DEDUP_REMOVED lines=27> */
.L_x_31477:
[----:B------:R-:W-:Y:S05]  /*0630*/  BSYNC B6 ;  /* 0x0000000000067941 */ /* 0x000fea0003800000 */
.L_x_31476:
        /* <DEDUP_REMOVED lines=27> */
.L_x_31479:
[----:B------:R-:W-:Y:S05]  /*07f0*/  BSYNC B6 ;  /* 0x0000000000067941 */ /* 0x000fea0003800000 */
.L_x_31478:
        /* <DEDUP_REMOVED lines=27> */
.L_x_31481:
[----:B------:R-:W-:Y:S05]  /*09b0*/  BSYNC B6 ;  /* 0x0000000000067941 */ /* 0x000fea0003800000 */
.L_x_31480:
        /* <DEDUP_REMOVED lines=27> */
.L_x_31483:
[----:B------:R-:W-:Y:S05]  /*0b70*/  BSYNC B6 ;  /* 0x0000000000067941 */ /* 0x000fea0003800000 */
.L_x_31482:
        /* <DEDUP_REMOVED lines=27> */
.L_x_31485:
[----:B------:R-:W-:Y:S05]  /*0d30*/  BSYNC B6 ;  /* 0x0000000000067941 */ /* 0x000fea0003800000 */
.L_x_31484:
        /* <DEDUP_REMOVED lines=27> */
.L_x_31487:
[----:B------:R-:W-:Y:S05]  /*0ef0*/  BSYNC B6 ;  /* 0x0000000000067941 */ /* 0x000fea0003800000 */
.L_x_31486:
        /* <DEDUP_REMOVED lines=8> */
.L_x_31471:
        /* <DEDUP_REMOVED lines=86> */
.L_x_31489:
[----:B------:R-:W-:Y:S05]  /*14e0*/  BSYNC B6 ;  /* 0x0000000000067941 */ /* 0x000fea0003800000 */
.L_x_31488:
        /* <DEDUP_REMOVED lines=29> */
.L_x_31491:
[----:B------:R-:W-:Y:S05]  /*16c0*/  BSYNC B6 ;  /* 0x0000000000067941 */ /* 0x000fea0003800000 */
.L_x_31490:
        /* <DEDUP_REMOVED lines=29> */
.L_x_31493:
[----:B------:R-:W-:Y:S05]  /*18a0*/  BSYNC B6 ;  /* 0x0000000000067941 */ /* 0x000fea0003800000 */
.L_x_31492:
        /* <DEDUP_REMOVED lines=29> */
.L_x_31495:
[----:B------:R-:W-:Y:S05]  /*1a80*/  BSYNC B6 ;  /* 0x0000000000067941 */ /* 0x000fea0003800000 */
.L_x_31494:
        /* <DEDUP_REMOVED lines=29> */
.L_x_31497:
[----:B------:R-:W-:Y:S05]  /*1c60*/  BSYNC B6 ;  /* 0x0000000000067941 */ /* 0x000fea0003800000 */
.L_x_31496:
        /* <DEDUP_REMOVED lines=29> */
.L_x_31499:
[----:B------:R-:W-:Y:S05]  /*1e40*/  BSYNC B6 ;  /* 0x0000000000067941 */ /* 0x000fea0003800000 */
.L_x_31498:
        /* <DEDUP_REMOVED lines=29> */
.L_x_31501:
[----:B------:R-:W-:Y:S05]  /*2020*/  BSYNC B6 ;  /* 0x0000000000067941 */ /* 0x000fea0003800000 */
.L_x_31500:
        /* <DEDUP_REMOVED lines=29> */
.L_x_31503:
[----:B------:R-:W-:Y:S05]  /*2200*/  BSYNC B6 ;  /* 0x0000000000067941 */ /* 0x000fea0003800000 */
.L_x_31502:
        /* <DEDUP_REMOVED lines=23> */
.L_x_31506:
[----:B------:R-:W-:-:S13]  /*2380*/  ISETP.GE.AND P0, PT, R33, R32, PT ;  /* 0x000000202100720c */ /* 0x000fda0003f06270 */
[----:B------:R-:W-:Y:S05]  /*2390*/  @P0 BRA `(.L_x_31508) ;  /* 0x0000000000300947 */ /* 0x000fea0003800000 */
[----:B01----:R-:W0:Y:S01]  /*23a0*/  LDC.64 R4, c[0x0][0x230] ;  /* 0x00008c00ff047b82 */ /* 0x003e220000000a00 */
[----:B------:R-:W-:Y:S02]  /*23b0*/  IMAD.IADD R3, R2, 0x1, R33 ;  /* 0x0000000102037824 */ /* 0x000fe400078e0221 */
[----:B------:R-:W-:Y:S02]  /*23c0*/  VIADD R33, R33, 0x80 ;  /* 0x0000008021217836 */ /* 0x000fe40000000000 */
[----:B0-----:R-:W-:-:S05]  /*23d0*/  IMAD.WIDE.U32 R4, R3, 0x8, R4 ;  /* 0x0000000803047825 */ /* 0x001fca00078e0004 */
[----:B------:R1:W-:Y:S02]  /*23e0*/  STG.E.64 desc[UR36][R4.64], RZ ;  /* 0x000000ff04007986 */ /* 0x0003e4000c101b24 */
.L_x_31507:
[----:B------:R-:W-:-:S13]  /*23f0*/  ISETP.GE.AND P0, PT, R33, R32, PT ;  /* 0x000000202100720c */ /* 0x000fda0003f06270 */
[----:B------:R-:W-:Y:S05]  /*2400*/  @P0 BRA `(.L_x_31509) ;  /* 0x0000000000340947 */ /* 0x000fea0003800000 */
[----:B01----:R-:W0:Y:S01]  /*2410*/  LDC.64 R4, c[0x0][0x230] ;  /* 0x00008c00ff047b82 */ /* 0x003e220000000a00 */
[----:B------:R-:W-:Y:S01]  /*2420*/  IADD3 R3, R2, R33, RZ ;  /* 0x0000002102037210 */ /* 0x000fe20007ffe0ff */
[----:B------:R-:W-:-:S04]  /*2430*/  VIADD R33, R33, 0x80 ;  /* 0x0000008021217836 */ /* 0x000fc80000000000 */
[----:B0-----:R-:W-:-:S05]  /*2440*/  IMAD.WIDE.U32 R4, R3, 0x8, R4 ;  /* 0x0000000803047825 */ /* 0x001fca00078e0004 */
[----:B------:R2:W-:Y:S02]  /*2450*/  STG.E.64 desc[UR36][R4.64], RZ ;  /* 0x000000ff04007986 */ /* 0x0005e4000c101b24 */
.L_x_31508:
        /* <DEDUP_REMOVED lines=8> */
.L_x_31509:
[----:B------:R-:W-:Y:S05]  /*24e0*/  BSYNC B1 ;  /* 0x0000000000017941 */ /* 0x000fea0003800000 */
.L_x_31505:
[----:B------:R-:W-:-:S13]  /*24f0*/  ISETP.GE.AND P0, PT, R33, R32, PT ;  /* 0x000000202100720c */ /* 0x000fda0003f06270 */
[----:B012---:R-:W0:Y:S01]  /*2500*/  @!P0 LDC.64 R4, c[0x0][0x230] ;  /* 0x00008c00ff048b82 */ /* 0x007e220000000a00 */
[----:B------:R-:W-:Y:S02]  /*2510*/  @!P0 IMAD.IADD R3, R2, 0x1, R33 ;  /* 0x0000000102038824 */ /* 0x000fe400078e0221 */
[----:B------:R-:W-:Y:S02]  /*2520*/  @!P0 VIADD R33, R33, 0x80 ;  /* 0x0000008021218836 */ /* 0x000fe40000000000 */
[----:B0-----:R-:W-:-:S05]  /*2530*/  @!P0 IMAD.WIDE.U32 R4, R3, 0x8, R4 ;  /* 0x0000000803048825 */ /* 0x001fca00078e0004 */
[----:B------:R3:W-:Y:S02]  /*2540*/  @!P0 STG.E.64 desc[UR36][R4.64], RZ ;  /* 0x000000ff04008986 */ /* 0x0007e4000c101b24 */
.L_x_31510:
[----:B------:R-:W-:Y:S05]  /*2550*/  BSYNC B0 ;  /* 0x0000000000007941 */ /* 0x000fea0003800000 */
.L_x_31504:
[----:B------:R-:W-:-:S13]  /*2560*/  ISETP.GE.AND P0, PT, R33, R32, PT ;  /* 0x000000202100720c */ /* 0x000fda0003f06270 */
[----:B------:R-:W-:Y:S05]  /*2570*/  @P0 EXIT ;  /* 0x000000000000094d */ /* 0x000fea0003800000 */
[----:B0123--:R-:W0:Y:S01]  /*2580*/  LDC.64 R4, c[0x0][0x230] ;  /* 0x00008c00ff047b82 */ /* 0x00fe220000000a00 */
[----:B------:R-:W-:-:S04]  /*2590*/  IMAD.IADD R3, R2, 0x1, R33 ;  /* 0x0000000102037824 */ /* 0x000fc800078e0221 */
[----:B0-----:R-:W-:-:S05]  /*25a0*/  IMAD.WIDE.U32 R2, R3, 0x8, R4 ;  /* 0x0000000803027825 */ /* 0x001fca00078e0004 */
[----:B------:R-:W-:Y:S01]  /*25b0*/  STG.E.64 desc[UR36][R2.64], RZ ;  /* 0x000000ff02007986 */ /* 0x000fe2000c101b24 */
[----:B------:R-:W-:Y:S05]  /*25c0*/  EXIT ;  /* 0x000000000000794d */ /* 0x000fea0003800000 */
.L_x_31511:
        /* <DEDUP_REMOVED lines=11> */
.L_x_32359:


//--------------------- .text._ZN2at6native29vectorized_elementwise_kernelILi8EZZZNS0_67_GLOBAL__N__bb565c37_34_ValidateCompressedIndicesKernel_cu_33a4b88b42_validate_compressed_sparse_indices_kernelILNS2_8CDimNameE0ENS2_18CUDAKernelLauncherENS2_14EmptyVecKernelENS2_8DummyVecELm8EEEvRKNS_6TensorESA_lllENKUlvE0_clEvENKUlvE0_clEvEUllE_St5arrayIPcLm2EEEEviT0_T1_ --------------------------
	.section	.text._ZN2at6native29vectorized_elementwise_kernelILi8EZZZNS0_67_GLOBAL__N__bb565c37_34_ValidateCompressedIndicesKernel_cu_33a4b88b42_validate_compressed_sparse_indices_kernelILNS2_8CDimNameE0ENS2_18CUDAKernelLauncherENS2_14EmptyVecKernelENS2_8DummyVecELm8EEEvRKNS_6TensorESA_lllENKUlvE0_clEvENKUlvE0_clEvEUllE_St5arrayIPcLm2EEEEviT0_T1_,"ax",@progbits
	.align	128
        .global         _ZN2at6native29vectorized_elementwise_kernelILi8EZZZNS0_67_GLOBAL__N__bb565c37_34_ValidateCompressedIndicesKernel_cu_33a4b88b42_validate_compressed_sparse_indices_kernelILNS2_8CDimNameE0ENS2_18CUDAKernelLauncherENS2_14EmptyVecKernelENS2_8DummyVecELm8EEEvRKNS_6TensorESA_lllENKUlvE0_clEvENKUlvE0_clEvEUllE_St5arrayIPcLm2EEEEviT0_T1_
        .type           _ZN2at6native29vectorized_elementwise_kernelILi8EZZZNS0_67_GLOBAL__N__bb565c37_34_ValidateCompressedIndicesKernel_cu_33a4b88b42_validate_compressed_sparse_indices_kernelILNS2_8CDimNameE0ENS2_18CUDAKernelLauncherENS2_14EmptyVecKernelENS2_8DummyVecELm8EEEvRKNS_6TensorESA_lllENKUlvE0_clEvENKUlvE0_clEvEUllE_St5arrayIPcLm2EEEEviT0_T1_,@function
        .size           _ZN2at6native29vectorized_elementwise_kernelILi8EZZZNS0_67_GLOBAL__N__bb565c37_34_ValidateCompressedIndicesKernel_cu_33a4b88b42_validate_compressed_sparse_indices_kernelILNS2_8CDimNameE0ENS2_18CUDAKernelLauncherENS2_14EmptyVecKernelENS2_8DummyVecELm8EEEvRKNS_6TensorESA_lllENKUlvE0_clEvENKUlvE0_clEvEUllE_St5arrayIPcLm2EEEEviT0_T1_,(.L_x_32360 - _ZN2at6native29vectorized_elementwise_kernelILi8EZZZNS0_67_GLOBAL__N__bb565c37_34_ValidateCompressedIndicesKernel_cu_33a4b88b42_validate_compressed_sparse_indices_kernelILNS2_8CDimNameE0ENS2_18CUDAKernelLauncherENS2_14EmptyVecKernelENS2_8DummyVecELm8EEEvRKNS_6TensorESA_lllENKUlvE0_clEvENKUlvE0_clEvEUllE_St5arrayIPcLm2EEEEviT0_T1_)
        .other          _ZN2at6native29vectorized_elementwise_kernelILi8EZZZNS0_67_GLOBAL__N__bb565c37_34_ValidateCompressedIndicesKernel_cu_33a4b88b42_validate_compressed_sparse_indices_kernelILNS2_8CDimNameE0ENS2_18CUDAKernelLauncherENS2_14EmptyVecKernelENS2_8DummyVecELm8EEEvRKNS_6TensorESA_lllENKUlvE0_clEvENKUlvE0_clEvEUllE_St5arrayIPcLm2EEEEviT0_T1_,@"STO_CUDA_ENTRY STV_DEFAULT"
_ZN2at6native29vectorized_elementwise_kernelILi8EZZZNS0_67_GLOBAL__N__bb565c37_34_ValidateCompressedIndicesKernel_cu_33a4b88b42_validate_compressed_sparse_indices_kernelILNS2_8CDimNameE0ENS2_18CUDAKernelLauncherENS2_14EmptyVecKernelENS2_8DummyVecELm8EEEvRKNS_6TensorESA_lllENKUlvE0_clEvENKUlvE0_clEvEUllE_St5arrayIPcLm2EEEEviT0_T1_:
.text._ZN2at6native29vectorized_elementwise_kernelILi8EZZZNS0_67_GLOBAL__N__bb565c37_34_ValidateCompressedIndicesKernel_cu_33a4b88b42_validate_compressed_sparse_indices_kernelILNS2_8CDimNameE0ENS2_18CUDAKernelLauncherENS2_14EmptyVecKernelENS2_8DummyVecELm8EEEvRKNS_6TensorESA_lllENKUlvE0_clEvENKUlvE0_clEvEUllE_St5arrayIPcLm2EEEEviT0_T1_:
        /* <DEDUP_REMOVED lines=43> */
.L_x_31514:
[----:B------:R-:W-:Y:S05]  /*02b0*/  BSYNC B6 ;  /* 0x0000000000067941 */ /* 0x000fea0003800000 */
.L_x_31513:
        /* <DEDUP_REMOVED lines=27> */
.L_x_31516:
[----:B------:R-:W-:Y:S05]  /*0470*/  BSYNC B6 ;  /* 0x0000000000067941 */ /* 0x000fea0003800000 */
.L_x_31515:
        /* <DEDUP_REMOVED lines=27> */
.L_x_31518:
[----:B------:R-:W-:Y:S05]  /*0630*/  BSYNC B6 ;  /* 0x0000000000067941 */ /* 0x000fea0003800000 */
.L_x_31517:
        /* <DEDUP_REMOVED lines=27> */
.L_x_31520:
[----:B------:R-:W-:Y:S05]  /*07f0*/  BSYNC B6 ;  /* 0x0000000000067941 */ /* 0x000fea0003800000 */
.L_x_31519:
        /* <DEDUP_REMOVED lines=27> */
.L_x_31522:
[----:B------:R-:W-:Y:S05]  /*09b0*/  BSYNC B6 ;  /* 0x0000000000067941 */ /* 0x000fea0003800000 */
.L_x_31521:
        /* <DEDUP_REMOVED lines=27> */
.L_x_31524:
[----:B------:R-:W-:Y:S05]  /*0b70*/  BSYNC B6 ;  /* 0x0000000000067941 */ /* 0x000fea0003800000 */
.L_x_31523:
        /* <DEDUP_REMOVED lines=27> */
.L_x_31526:
[----:B------:R-:W-:Y:S05]  /*0d30*/  BSYNC B6 ;  /* 0x0000000000067941 */ /* 0x000fea0003800000 */
.L_x_31525:
        /* <DEDUP_REMOVED lines=27> */
.L_x_31528:
[----:B------:R-:W-:Y:S05]  /*0ef0*/  BSYNC B6 ;  /* 0x0000000000067941 */ /* 0x000fea0003800000 */
.L_x_31527:
        /* <DEDUP_REMOVED lines=8> */
.L_x_31512:
        /* <DEDUP_REMOVED lines=86> */
.L_x_31530:
[----:B------:R-:W-:Y:S05]  /*14e0*/  BSYNC B6 ;  /* 0x0000000000067941 */ /* 0x000fea0003800000 */
.L_x_31529:
        /* <DEDUP_REMOVED lines=29> */
.L_x_31532:
[----:B------:R-:W-:Y:S05]  /*16c0*/  BSYNC B6 ;  /* 0x0000000000067941 */ /* 0x000fea0003800000 */
.L_x_31531:
        /* <DEDUP_REMOVED lines=29> */
.L_x_31534:
[----:B------:R-:W-:Y:S05]  /*18a0*/  BSYNC B6 ;  /* 0x0000000000067941 */ /* 0x000fea0003800000 */
.L_x_31533:
        /* <DEDUP_REMOVED lines=29> */
.L_x_31536:
[----:B------:R-:W-:Y:S05]  /*1a80*/  BSYNC B6 ;  /* 0x0000000000067941 */ /* 0x000fea0003800000 */
.L_x_31535:
        /* <DEDUP_REMOVED lines=29> */
.L_x_31538:
[----:B------:R-:W-:Y:S05]  /*1c60*/  BSYNC B6 ;  /* 0x0000000000067941 */ /* 0x000fea0003800000 */
.L_x_31537:
        /* <DEDUP_REMOVED lines=29> */
.L_x_31540:
[----:B------:R-:W-:Y:S05]  /*1e40*/  BSYNC B6 ;  /* 0x0000000000067941 */ /* 0x000fea0003800000 */
.L_x_31539:
        /* <DEDUP_REMOVED lines=29> */
.L_x_31542:
[----:B------:R-:W-:Y:S05]  /*2020*/  BSYNC B6 ;  /* 0x0000000000067941 */ /* 0x000fea0003800000 */
.L_x_31541:
        /* <DEDUP_REMOVED lines=29> */
.L_x_31544:
[----:B------:R-:W-:Y:S05]  /*2200*/  BSYNC B6 ;  /* 0x0000000000067941 */ /* 0x000fea0003800000 */
.L_x_31543:
        /* <DEDUP_REMOVED lines=23> */
.L_x_31547:
[----:B------:R-:W-:-:S13]  /*2380*/  ISETP.GE.AND P0, PT, R33, R32, PT ;  /* 0x000000202100720c */ /* 0x000fda0003f06270 */
[----:B------:R-:W-:Y:S05]  /*2390*/  @P0 BRA `(.L_x_31549) ;  /* 0x0000000000300947 */ /* 0x000fea0003800000 */
[----:B01----:R-:W0:Y:S01]  /*23a0*/  LDC.64 R4, c[0x0][0x230] ;  /* 0x00008c00ff047b82 */ /* 0x003e220000000a00 */
[----:B------:R-:W-:Y:S02]  /*23b0*/  IMAD.IADD R3, R2, 0x1, R33 ;  /* 0x0000000102037824 */ /* 0x000fe400078e0221 */
[----:B------:R-:W-:Y:S02]  /*23c0*/  VIADD R33, R33, 0x80 ;  /* 0x0000008021217836 */ /* 0x000fe40000000000 */
[----:B0-----:R-:W-:-:S05]  /*23d0*/  IMAD.WIDE.U32 R4, R3, 0x8, R4 ;  /* 0x0000000803047825 */ /* 0x001fca00078e0004 */
[----:B------:R1:W-:Y:S02]  /*23e0*/  STG.E.64 desc[UR36][R4.64], RZ ;  /* 0x000000ff04007986 */ /* 0x0003e4000c101b24 */
.L_x_31548:
[----:B------:R-:W-:-:S13]  /*23f0*/  ISETP.GE.AND P0, PT, R33, R32, PT ;  /* 0x000000202100720c */ /* 0x000fda0003f06270 */
[----:B------:R-:W-:Y:S05]  /*2400*/  @P0 BRA `(.L_x_31550) ;  /* 0x0000000000340947 */ /* 0x000fea0003800000 */
[----:B01----:R-:W0:Y:S01]  /*2410*/  LDC.64 R4, c[0x0][0x230] ;  /* 0x00008c00ff047b82 */ /* 0x003e220000000a00 */
[----:B------:R-:W-:Y:S01]  /*2420*/  IADD3 R3, R2, R33, RZ ;  /* 0x0000002102037210 */ /* 0x000fe20007ffe0ff */
[----:B------:R-:W-:-:S04]  /*2430*/  VIADD R33, R33, 0x80 ;  /* 0x0000008021217836 */ /* 0x000fc80000000000 */
[----:B0-----:R-:W-:-:S05]  /*2440*/  IMAD.WIDE.U32 R4, R3, 0x8, R4 ;  /* 0x0000000803047825 */ /* 0x001fca00078e0004 */
[----:B------:R2:W-:Y:S02]  /*2450*/  STG.E.64 desc[UR36][R4.64], RZ ;  /* 0x000000ff04007986 */ /* 0x0005e4000c101b24 */
.L_x_31549:
        /* <DEDUP_REMOVED lines=8> */
.L_x_31550:
[----:B------:R-:W-:Y:S05]  /*24e0*/  BSYNC B1 ;  /* 0x0000000000017941 */ /* 0x000fea0003800000 */
.L_x_31546:
[----:B------:R-:W-:-:S13]  /*24f0*/  ISETP.GE.AND P0, PT, R33, R32, PT ;  /* 0x000000202100720c */ /* 0x000fda0003f06270 */
[----:B012---:R-:W0:Y:S01]  /*2500*/  @!P0 LDC.64 R4, c[0x0][0x230] ;  /* 0x00008c00ff048b82 */ /* 0x007e220000000a00 */
[----:B------:R-:W-:Y:S02]  /*2510*/  @!P0 IMAD.IADD R3, R2, 0x1, R33 ;  /* 0x0000000102038824 */ /* 0x000fe400078e0221 */
[----:B------:R-:W-:Y:S02]  /*2520*/  @!P0 VIADD R33, R33, 0x80 ;  /* 0x0000008021218836 */ /* 0x000fe40000000000 */
[----:B0-----:R-:W-:-:S05]  /*2530*/  @!P0 IMAD.WIDE.U32 R4, R3, 0x8, R4 ;  /* 0x0000000803048825 */ /* 0x001fca00078e0004 */
[----:B------:R3:W-:Y:S02]  /*2540*/  @!P0 STG.E.64 desc[UR36][R4.64], RZ ;  /* 0x000000ff04008986 */ /* 0x0007e4000c101b24 */
.L_x_31551:
[----:B------:R-:W-:Y:S05]  /*2550*/  BSYNC B0 ;  /* 0x0000000000007941 */ /* 0x000fea0003800000 */
.L_x_31545:
[----:B------:R-:W-:-:S13]  /*2560*/  ISETP.GE.AND P0, PT, R33, R32, PT ;  /* 0x000000202100720c */ /* 0x000fda0003f06270 */
[----:B------:R-:W-:Y:S05]  /*2570*/  @P0 EXIT ;  /* 0x000000000000094d */ /* 0x000fea0003800000 */
[----:B0123--:R-:W0:Y:S01]  /*2580*/  LDC.64 R4, c[0x0][0x230] ;  /* 0x00008c00ff047b82 */ /* 0x00fe220000000a00 */
[----:B------:R-:W-:-:S04]  /*2590*/  IMAD.IADD R3, R2, 0x1, R33 ;  /* 0x0000000102037824 */ /* 0x000fc800078e0221 */
[----:B0-----:R-:W-:-:S05]  /*25a0*/  IMAD.WIDE.U32 R2, R3, 0x8, R4 ;  /* 0x0000000803027825 */ /* 0x001fca00078e0004 */
[----:B------:R-:W-:Y:S01]  /*25b0*/  STG.E.64 desc[UR36][R2.64], RZ ;  /* 0x000000ff02007986 */ /* 0x000fe2000c101b24 */
[----:B------:R-:W-:Y:S05]  /*25c0*/  EXIT ;  /* 0x000000000000794d */ /* 0x000fea0003800000 */
.L_x_31552:
        /* <DEDUP_REMOVED lines=11> */
.L_x_32360:


//--------------------- .text._ZN2at6native18elementwise_kernelILi128ELi4EZNS0_15gpu_kernel_implIZZZNS0_67_GLOBAL__N__bb565c37_34_ValidateCompressedIndicesKernel_cu_33a4b88b42_validate_compressed_sparse_indices_kernelILNS3_8CDimNameE0ENS3_18CUDAKernelLauncherENS3_14EmptyVecKernelENS3_8DummyVecELm8EEEvRKNS_6TensorESB_lllENKUlvE0_clEvENKUlvE_clEvEUliE_EEvRNS_18TensorIteratorBaseERKT_EUliE_EEviT1_ --------------------------
	.section	.text._ZN2at6native18elementwise_kernelILi128ELi4EZNS0_15gpu_kernel_implIZZZNS0_67_GLOBAL__N__bb565c37_34_ValidateCompressedIndicesKernel_cu_33a4b88b42_validate_compressed_sparse_indices_kernelILNS3_8CDimNameE0ENS3_18CUDAKernelLauncherENS3_14EmptyVecKernelENS3_8DummyVecELm8EEEvRKNS_6TensorESB_lllENKUlvE0_clEvENKUlvE_clEvEUliE_EEvRNS_18TensorIteratorBaseERKT_EUliE_EEviT1_,"ax",@progbits
	.align	128
        .global         _ZN2at6native18elementwise_kernelILi128ELi4EZNS0_15gpu_kernel_implIZZZNS0_67_GLOBAL__N__bb565c37_34_ValidateCompressedIndicesKernel_cu_33a4b88b42_validate_compressed_sparse_indices_kernelILNS3_8CDimNameE0ENS3_18CUDAKernelLauncherENS3_14EmptyVecKernelENS3_8DummyVecELm8EEEvRKNS_6TensorESB_lllENKUlvE0_clEvENKUlvE_clEvEUliE_EEvRNS_18TensorIteratorBaseERKT_EUliE_EEviT1_
        .type           _ZN2at6native18elementwise_kernelILi128ELi4EZNS0_15gpu_kernel_implIZZZNS0_67_GLOBAL__N__bb565c37_34_ValidateCompressedIndicesKernel_cu_33a4b88b42_validate_compressed_sparse_indices_kernelILNS3_8CDimNameE0ENS3_18CUDAKernelLauncherENS3_14EmptyVecKernelENS3_8DummyVecELm8EEEvRKNS_6TensorESB_lllENKUlvE0_clEvENKUlvE_clEvEUliE_EEvRNS_18TensorIteratorBaseERKT_EUliE_EEviT1_,@function
        .size           _ZN2at6native18elementwise_kernelILi128ELi4EZNS0_15gpu_kernel_implIZZZNS0_67_GLOBAL__N__bb565c37_34_ValidateCompressedIndicesKernel_cu_33a4b88b42_validate_compressed_sparse_indices_kernelILNS3_8CDimNameE0ENS3_18CUDAKernelLauncherENS3_14EmptyVecKernelENS3_8DummyVecELm8EEEvRKNS_6TensorESB_lllENKUlvE0_clEvENKUlvE_clEvEUliE_EEvRNS_18TensorIteratorBaseERKT_EUliE_EEviT1_,(.L_x_32361 - _ZN2at6native18elementwise_kernelILi128ELi4EZNS0_15gpu_kernel_implIZZZNS0_67_GLOBAL__N__bb565c37_34_ValidateCompressedIndicesKernel_cu_33a4b88b42_validate_compressed_sparse_indices_kernelILNS3_8CDimNameE0ENS3_18CUDAKernelLauncherENS3_14EmptyVecKernelENS3_8DummyVecELm8EEEvRKNS_6TensorESB_lllENKUlvE0_clEvENKUlvE_clEvEUliE_EEvRNS_18TensorIteratorBaseERKT_EUliE_EEviT1_)
        .other          _ZN2at6native18elementwise_kernelILi128ELi4EZNS0_15gpu_kernel_implIZZZNS0_67_GLOBAL__N__bb565c37_34_ValidateCompressedIndicesKernel_cu_33a4b88b42_validate_compressed_sparse_indices_kernelILNS3_8CDimNameE0ENS3_18CUDAKernelLauncherENS3_14EmptyVecKernelENS3_8DummyVecELm8EEEvRKNS_6TensorESB_lllENKUlvE0_clEvENKUlvE_clEvEUliE_EEvRNS_18TensorIteratorBaseERKT_EUliE_EEviT1_,@"STO_CUDA_ENTRY STV_DEFAULT"
_ZN2at6native18elementwise_kernelILi128ELi4EZNS0_15gpu_kernel_implIZZZNS0_67_GLOBAL__N__bb565c37_34_ValidateCompressedIndicesKernel_cu_33a4b88b42_validate_compressed_sparse_indices_kernelILNS3_8CDimNameE0ENS3_18CUDAKernelLauncherENS3_14EmptyVecKernelENS3_8DummyVecELm8EEEvRKNS_6TensorESB_lllENKUlvE0_clEvENKUlvE_clEvEUliE_EEvRNS_18TensorIteratorBaseERKT_EUliE_EEviT1_:
.text._ZN2at6native18elementwise_kernelILi128ELi4EZNS0_15gpu_kernel_implIZZZNS0_67_GLOBAL__N__bb565c37_34_ValidateCompressedIndicesKernel_cu_33a4b88b42_validate_compressed_sparse_indices_kernelILNS3_8CDimNameE0ENS3_18CUDAKernelLauncherENS3_14EmptyVecKernelENS3_8DummyVecELm8EEEvRKNS_6TensorESB_lllENKUlvE0_clEvENKUlvE_clEvEUliE_EEvRNS_18TensorIteratorBaseERKT_EUliE_EEviT1_:
        /* <DEDUP_REMOVED lines=314> */
.L_x_31555:
        /* <DEDUP_REMOVED lines=20> */
.L_x_31559:
[----:B------:R0:W5:Y:S01]  /*14e0*/  LDG.E.U8 R19, desc[UR36][R2.64] ;  /* 0x0000002402137981 */ /* 0x000162000c1e1100 */
[----:B------:R-:W-:Y:S05]  /*14f0*/  BRA `(.L_x_31561) ;  /* 0x0000000c00347947 */ /* 0x000fea0003800000 */
.L_x_31558:
        /* <DEDUP_REMOVED lines=8> */
.L_x_31563:
[----:B------:R0:W5:Y:S01]  /*1580*/  LDG.E R19, desc[UR36][R2.64] ;  /* 0x0000002402137981 */ /* 0x000162000c1e1900 */
[----:B------:R-:W-:Y:S05]  /*1590*/  BRA `(.L_x_31561) ;  /* 0x0000000c000c7947 */ /* 0x000fea0003800000 */
.L_x_31562:
[----:B------:R0:W5:Y:S01]  /*15a0*/  LDG.E.S16 R19, desc[UR36][R2.64] ;  /* 0x0000002402137981 */ /* 0x000162000c1e1700 */
[----:B------:R-:W-:Y:S05]  /*15b0*/  BRA `(.L_x_31561) ;  /* 0x0000000c00047947 */ /* 0x000fea0003800000 */
.L_x_31557:
        /* <DEDUP_REMOVED lines=9> */
.L_x_31565:
[----:B------:R-:W2:Y:S02]  /*1650*/  LDG.E.U16 R2, desc[UR36][R2.64] ;  /* 0x0000002402027981 */ /* 0x000ea4000c1e1500 */
[----:B--2---:R-:W-:-:S06]  /*1660*/  HADD2.F32 R19, -RZ, R2.H0_H0 ;  /* 0x20000002ff137230 */ /* 0x004fcc0000004100 */
[----:B------:R-:W0:Y:S01]  /*1670*/  F2I.FTZ.TRUNC.NTZ R19, R19 ;  /* 0x0000001300137305 */ /* 0x000e22000021f100 */
[----:B------:R-:W-:Y:S05]  /*1680*/  BRA `(.L_x_31561) ;  /* 0x0000000800d07947 */ /* 0x000fea0003800000 */
.L_x_31564:
        /* <DEDUP_REMOVED lines=9> */
.L_x_31567:
[----:B------:R-:W2:Y:S02]  /*1720*/  LDG.E.U16 R2, desc[UR36][R2.64] ;  /* 0x0000002402027981 */ /* 0x000ea4000c1e1500 */
[----:B--2---:R-:W-:-:S06]  /*1730*/  HADD2.F32 R19, -RZ, R2.H0_H0 ;  /* 0x20000002ff137230 */ /* 0x004fcc0000004100 */
[----:B------:R-:W0:Y:S01]  /*1740*/  F2I.FTZ.TRUNC.NTZ R19, R19 ;  /* 0x0000001300137305 */ /* 0x000e22000021f100 */
[----:B------:R-:W-:Y:S05]  /*1750*/  BRA `(.L_x_31561) ;  /* 0x00000008009c7947 */ /* 0x000fea0003800000 */
.L_x_31566:
[----:B------:R-:W2:Y:S02]  /*1760*/  LDG.E.64 R2, desc[UR36][R2.64] ;  /* 0x0000002402027981 */ /* 0x000ea4000c1e1b00 */
[----:B--2---:R0:W1:Y:S01]  /*1770*/  F2I.F64.TRUNC R19, R2 ;  /* 0x0000000200137311 */ /* 0x004062000030d100 */
[----:B------:R-:W-:Y:S05]  /*1780*/  BRA `(.L_x_31561) ;  /* 0x0000000800907947 */ /* 0x000fea0003800000 */
.L_x_31556:
        /* <DEDUP_REMOVED lines=12> */
.L_x_31570:
[----:B------:R-:W2:Y:S02]  /*1850*/  LDG.E.64 R2, desc[UR36][R2.64] ;  /* 0x0000002402027981 */ /* 0x000ea4000c1e1b00 */
[----:B--2---:R0:W1:Y:S01]  /*1860*/  F2I.F64.TRUNC R19, R2 ;  /* 0x0000000200137311 */ /* 0x004062000030d100 */
[----:B------:R-:W-:Y:S05]  /*1870*/  BRA `(.L_x_31561) ;  /* 0x0000000800547947 */ /* 0x000fea0003800000 */
.L_x_31569:
        /* <DEDUP_REMOVED lines=27> */
.L_x_31572:
        /* <DEDUP_REMOVED lines=14> */
.L_x_31571:
[----:B------:R-:W2:Y:S02]  /*1b10*/  LDG.E.U16 R19, desc[UR36][R2.64] ;  /* 0x0000002402137981 */ /* 0x000ea4000c1e1500 */
[----:B--2---:R-:W-:-:S06]  /*1b20*/  IMAD.U32 R19, R19, 0x10000, RZ ;  /* 0x0001000013137824 */ /* 0x004fcc00078e00ff */
[----:B------:R-:W0:Y:S01]  /*1b30*/  F2I.FTZ.TRUNC.NTZ R19, R19 ;  /* 0x0000001300137305 */ /* 0x000e22000021f100 */
[----:B------:R-:W-:Y:S05]  /*1b40*/  BRA `(.L_x_31561) ;  /* 0x0000000400a07947 */ /* 0x000fea0003800000 */
.L_x_31568:
        /* <DEDUP_REMOVED lines=10> */
.L_x_31575:
        /* <DEDUP_REMOVED lines=21> */
.L_x_31579:
[----:B------:R-:W-:Y:S05]  /*1d40*/  BSYNC B1 ;  /* 0x0000000000017941 */ /* 0x000fea0003800000 */
.L_x_31578:
[----:B------:R-:W-:Y:S01]  /*1d50*/  IMAD.SHL.U32 R2, R2, 0x100000, RZ ;  /* 0x0010000002027824 */ /* 0x000fe200078e00ff */
[----:B------:R-:W-:-:S04]  /*1d60*/  LEA R0, R0, 0x3b800000, 0x17 ;  /* 0x3b80000000007811 */ /* 0x000fc800078eb8ff */
[----:B------:R-:W-:-:S07]  /*1d70*/  LOP3.LUT R19, R0, R2, R19, 0xfe, !PT ;  /* 0x0000000200137212 */ /* 0x000fce00078efe13 */
.L_x_31577:
[----:B------:R-:W-:Y:S05]  /*1d80*/  BSYNC B0 ;  /* 0x0000000000007941 */ /* 0x000fea0003800000 */
.L_x_31576:
[----:B------:R-:W1:Y:S01]  /*1d90*/  F2I.FTZ.TRUNC.NTZ R19, R19 ;  /* 0x0000001300137305 */ /* 0x000e62000021f100 */
[----:B------:R-:W-:Y:S05]  /*1da0*/  BRA `(.L_x_31561) ;  /* 0x0000000400087947 */ /* 0x000fea0003800000 */
.L_x_31574:
        /* <DEDUP_REMOVED lines=21> */
.L_x_31583:
[----:B------:R-:W-:Y:S05]  /*1f00*/  BSYNC B1 ;  /* 0x0000000000017941 */ /* 0x000fea0003800000 */
.L_x_31582:
[----:B------:R-:W-:Y:S01]  /*1f10*/  IMAD.SHL.U32 R2, R2, 0x200000, RZ ;  /* 0x0020000002027824 */ /* 0x000fe200078e00ff */
[----:B------:R-:W-:-:S04]  /*1f20*/  LEA R0, R0, 0x37800000, 0x17 ;  /* 0x3780000000007811 */ /* 0x000fc800078eb8ff */
[----:B------:R-:W-:-:S07]  /*1f30*/  LOP3.LUT R19, R0, R2, R19, 0xfe, !PT ;  /* 0x0000000200137212 */ /* 0x000fce00078efe13 */
.L_x_31581:
[----:B------:R-:W-:Y:S05]  /*1f40*/  BSYNC B0 ;  /* 0x0000000000007941 */ /* 0x000fea0003800000 */
.L_x_31580:
[----:B------:R-:W2:Y:S01]  /*1f50*/  F2I.FTZ.TRUNC.NTZ R19, R19 ;  /* 0x0000001300137305 */ /* 0x000ea2000021f100 */
[----:B------:R-:W-:Y:S05]  /*1f60*/  BRA `(.L_x_31561) ;  /* 0x0000000000987947 */ /* 0x000fea0003800000 */
.L_x_31573:
        /* <DEDUP_REMOVED lines=14> */
.L_x_31587:
[----:B------:R-:W-:Y:S05]  /*2050*/  BSYNC B0 ;  /* 0x0000000000007941 */ /* 0x000fea0003800000 */
.L_x_31586:
[----:B------:R-:W4:Y:S01]  /*2060*/  F2I.FTZ.TRUNC.NTZ R19, R19 ;  /* 0x0000001300137305 */ /* 0x000f22000021f100 */
[----:B------:R-:W-:Y:S05]  /*2070*/  BRA `(.L_x_31561) ;  /* 0x0000000000547947 */ /* 0x000fea0003800000 */
.L_x_31560:
        /* <DEDUP_REMOVED lines=17> */
.L_x_31588:
[----:B------:R-:W-:Y:S05]  /*2190*/  BRA `(.L_x_31561) ;  /* 0x00000000000c7947 */ /* 0x000fea0003800000 */
.L_x_31585:
[----:B------:R0:W5:Y:S01]  /*21a0*/  LDG.E R19, desc[UR36][R2.64] ;  /* 0x0000002402137981 */ /* 0x000162000c1e1900 */
[----:B------:R-:W-:Y:S05]  /*21b0*/  BRA `(.L_x_31561) ;  /* 0x0000000000047947 */ /* 0x000fea0003800000 */
.L_x_31584:
[----:B------:R3:W5:Y:S02]  /*21c0*/  LDG.E R19, desc[UR36][R2.64] ;  /* 0x0000002402137981 */ /* 0x000764000c1e1900 */
.L_x_31561:
        /* <DEDUP_REMOVED lines=25> */
.L_x_31590:
[----:B------:R-:W-:Y:S05]  /*2360*/  BSYNC B6 ;  /* 0x0000000000067941 */ /* 0x000fea0003800000 */
.L_x_31589:
        /* <DEDUP_REMOVED lines=14> */
.L_x_31594:
[----:B------:R0:W-:Y:S01]  /*2450*/  STG.E.U8 desc[UR36][R16.64], RZ ;  /* 0x000000ff10007986 */ /* 0x0001e2000c101124 */
[----:B------:R-:W-:Y:S05]  /*2460*/  BRA `(.L_x_31596) ;  /* 0x00000004008c7947 */ /* 0x000fea0003800000 */
.L_x_31593:
        /* <DEDUP_REMOVED lines=8> */
.L_x_31598:
[----:B------:R0:W-:Y:S01]  /*24f0*/  STG.E desc[UR36][R16.64], RZ ;  /* 0x000000ff10007986 */ /* 0x0001e2000c101924 */
[----:B------:R-:W-:Y:S05]  /*2500*/  BRA `(.L_x_31596) ;  /* 0x0000000400647947 */ /* 0x000fea0003800000 */
.L_x_31597:
[----:B------:R0:W-:Y:S01]  /*2510*/  STG.E.U16 desc[UR36][R16.64], RZ ;  /* 0x000000ff10007986 */ /* 0x0001e2000c101524 */
[----:B------:R-:W-:Y:S05]  /*2520*/  BRA `(.L_x_31596) ;  /* 0x00000004005c7947 */ /* 0x000fea0003800000 */
.L_x_31592:
        /* <DEDUP_REMOVED lines=8> */
.L_x_31600:
[----:B------:R0:W-:Y:S01]  /*25b0*/  STG.E.U16 desc[UR36][R16.64], RZ ;  /* 0x000000ff10007986 */ /* 0x0001e2000c101524 */
[----:B------:R-:W-:Y:S05]  /*25c0*/  BRA `(.L_x_31596) ;  /* 0x0000000400347947 */ /* 0x000fea0003800000 */
.L_x_31599:
        /* <DEDUP_REMOVED lines=8> */
.L_x_31602:
[----:B------:R0:W-:Y:S01]  /*2650*/  STG.E desc[UR36][R16.64], RZ ;  /* 0x000000ff10007986 */ /* 0x0001e2000c101924 */
[----:B------:R-:W-:Y:S05]  /*2660*/  BRA `(.L_x_31596) ;  /* 0x00000004000c7947 */ /* 0x000fea0003800000 */
.L_x_31601:
[----:B------:R0:W-:Y:S01]  /*2670*/  STG.E.64 desc[UR36][R16.64], RZ ;  /* 0x000000ff10007986 */ /* 0x0001e2000c101b24 */
[----:B------:R-:W-:Y:S05]  /*2680*/  BRA `(.L_x_31596) ;  /* 0x0000000400047947 */ /* 0x000fea0003800000 */
.L_x_31591:
        /* <DEDUP_REMOVED lines=10> */
.L_x_31605:
[----:B------:R0:W-:Y:S01]  /*2730*/  STG.E.128 desc[UR36][R16.64], RZ ;  /* 0x000000ff10007986 */ /* 0x0001e2000c101d24 */
[----:B------:R-:W-:Y:S05]  /*2740*/  BRA `(.L_x_31596) ;  /* 0x0000000000d47947 */ /* 0x000fea0003800000 */
.L_x_31604:
        /* <DEDUP_REMOVED lines=8> */
.L_x_31607:
[----:B------:R0:W-:Y:S01]  /*27d0*/  STG.E.U8 desc[UR36][R16.64], RZ ;  /* 0x000000ff10007986 */ /* 0x0001e2000c101124 */
[----:B------:R-:W-:Y:S05]  /*27e0*/  BRA `(.L_x_31596) ;  /* 0x0000000000ac7947 */ /* 0x000fea0003800000 */
.L_x_31606:
[----:B------:R0:W-:Y:S01]  /*27f0*/  STG.E.U16 desc[UR36][R16.64], RZ ;  /* 0x000000ff10007986 */ /* 0x0001e2000c101524 */
[----:B------:R-:W-:Y:S05]  /*2800*/  BRA `(.L_x_31596) ;  /* 0x0000000000a47947 */ /* 0x000fea0003800000 */
.L_x_31603:
        /* <DEDUP_REMOVED lines=10> */
.L_x_31610:
[----:B------:R1:W-:Y:S01]  /*28b0*/  STG.E.U8 desc[UR36][R16.64], RZ ;  /* 0x000000ff10007986 */ /* 0x0003e2000c101124 */
[----:B------:R-:W-:Y:S05]  /*28c0*/  BRA `(.L_x_31596) ;  /* 0x0000000000747947 */ /* 0x000fea0003800000 */
.L_x_31609:
[----:B------:R0:W-:Y:S01]  /*28d0*/  STG.E.U8 desc[UR36][R16.64], RZ ;  /* 0x000000ff10007986 */ /* 0x0001e2000c101124 */
[----:B------:R-:W-:Y:S05]  /*28e0*/  BRA `(.L_x_31596) ;  /* 0x00000000006c7947 */ /* 0x000fea0003800000 */
.L_x_31608:
[----:B------:R-:W-:-:S13]  /*28f0*/  ISETP.NE.AND P0, PT, R0, 0x1c, PT ;  /* 0x0000001c0000780c */ /* 0x000fda0003f05270 */
[----:B------:R-:W-:Y:S05]  /*2900*/  @!P0 BRA `(.L_x_31611) ;  /* 0x0000000000608947 */ /* 0x000fea0003800000 */
[----:B------:R-:W-:-:S13]  /*2910*/  ISETP.NE.AND P0, PT, R0, 0x1d, PT ;  /* 0x0000001d0000780c */ /* 0x000fda0003f05270 */
[----:B------:R-:W-:Y:S05]  /*2920*/  @!P0 BRA `(.L_x_31612) ;  /* 0x0000000000508947 */ /* 0x000fea0003800000 */
[----:B------:R-:W-:-:S13]  /*2930*/  ISETP.NE.AND P0, PT, R0, 0x2c, PT ;  /* 0x0000002c0000780c */ /* 0x000fda0003f05270 */
[----:B------:R3:W-:Y:S01]  /*2940*/  @!P0 STG.E.U8 desc[UR36][R16.64], RZ ;  /* 0x000000ff10008986 */ /* 0x0007e2000c101124 */
[----:B------:R-:W-:Y:S05]  /*2950*/  @!P0 BRA `(.L_x_31596) ;  /* 0x0000000000508947 */ /* 0x000fea0003800000 */
.L_x_31595:
        /* <DEDUP_REMOVED lines=16> */
.L_x_31613:
[----:B------:R-:W-:Y:S05]  /*2a60*/  BRA `(.L_x_31596) ;  /* 0x00000000000c7947 */ /* 0x000fea0003800000 */
.L_x_31612:
[----:B------:R4:W-:Y:S01]  /*2a70*/  STG.E.64 desc[UR36][R16.64], RZ ;  /* 0x000000ff10007986 */ /* 0x0009e2000c101b24 */
[----:B------:R-:W-:Y:S05]  /*2a80*/  BRA `(.L_x_31596) ;  /* 0x0000000000047947 */ /* 0x000fea0003800000 */
.L_x_31611:
[----:B------:R0:W-:Y:S02]  /*2a90*/  STG.E desc[UR36][R16.64], RZ ;  /* 0x000000ff10007986 */ /* 0x0001e4000c101924 */
.L_x_31596:
[----:B------:R-:W-:-:S04]  /*2aa0*/  IMAD R18, R18, 0x200, R23 ;  /* 0x0000020012127824 */ /* 0x000fc800078e0217 */
[----:B------:R-:W-:-:S07]  /*2ab0*/  VIADD R19, R18, 0x80 ;  /* 0x0000008012137836 */ /* 0x000fce0000000000 */
.L_x_31554:
[----:B------:R-:W-:Y:S05]  /*2ac0*/  BSYNC B7 ;  /* 0x0000000000077941 */ /* 0x000fea0003800000 */
.L_x_31553:
        /* <DEDUP_REMOVED lines=307> */
.L_x_31616:
        /* <DEDUP_REMOVED lines=20> */
.L_x_31620:
[----:B------:R1:W5:Y:S01]  /*3f40*/  LDG.E.U8 R18, desc[UR36][R2.64] ;  /* 0x0000002402127981 */ /* 0x000362000c1e1100 */
[----:B------:R-:W-:Y:S05]  /*3f50*/  BRA `(.L_x_31622) ;  /* 0x0000000c00347947 */ /* 0x000fea0003800000 */
.L_x_31619:
        /* <DEDUP_REMOVED lines=8> */
.L_x_31624:
[----:B------:R3:W5:Y:S01]  /*3fe0*/  LDG.E R18, desc[UR36][R2.64] ;  /* 0x0000002402127981 */ /* 0x000762000c1e1900 */
[----:B------:R-:W-:Y:S05]  /*3ff0*/  BRA `(.L_x_31622) ;  /* 0x0000000c000c7947 */ /* 0x000fea0003800000 */
.L_x_31623:
[----:B------:R2:W5:Y:S01]  /*4000*/  LDG.E.S16 R18, desc[UR36][R2.64] ;  /* 0x0000002402127981 */ /* 0x000562000c1e1700 */
[----:B------:R-:W-:Y:S05]  /*4010*/  BRA `(.L_x_31622) ;  /* 0x0000000c00047947 */ /* 0x000fea0003800000 */
.L_x_31618:
        /* <DEDUP_REMOVED lines=9> */
.L_x_31626:
[----:B------:R-:W2:Y:S02]  /*40b0*/  LDG.E.U16 R2, desc[UR36][R2.64] ;  /* 0x0000002402027981 */ /* 0x000ea4000c1e1500 */
[----:B--2---:R-:W-:-:S06]  /*40c0*/  HADD2.F32 R18, -RZ, R2.H0_H0 ;  /* 0x20000002ff127230 */ /* 0x004fcc0000004100 */
[----:B------:R-:W0:Y:S01]  /*40d0*/  F2I.FTZ.TRUNC.NTZ R18, R18 ;  /* 0x0000001200127305 */ /* 0x000e22000021f100 */
[----:B------:R-:W-:Y:S05]  /*40e0*/  BRA `(.L_x_31622) ;  /* 0x0000000800d07947 */ /* 0x000fea0003800000 */
.L_x_31625:
        /* <DEDUP_REMOVED lines=9> */
.L_x_31628:
[----:B------:R-:W2:Y:S02]  /*4180*/  LDG.E.U16 R2, desc[UR36][R2.64] ;  /* 0x0000002402027981 */ /* 0x000ea4000c1e1500 */
[----:B--2---:R-:W-:-:S06]  /*4190*/  HADD2.F32 R18, -RZ, R2.H0_H0 ;  /* 0x20000002ff127230 */ /* 0x004fcc0000004100 */
[----:B------:R-:W0:Y:S01]  /*41a0*/  F2I.FTZ.TRUNC.NTZ R18, R18 ;  /* 0x0000001200127305 */ /* 0x000e22000021f100 */
[----:B------:R-:W-:Y:S05]  /*41b0*/  BRA `(.L_x_31622) ;  /* 0x00000008009c7947 */ /* 0x000fea0003800000 */
.L_x_31627:
[----:B------:R-:W2:Y:S02]  /*41c0*/  LDG.E.64 R2, desc[UR36][R2.64] ;  /* 0x0000002402027981 */ /* 0x000ea4000c1e1b00 */
[----:B--2---:R0:W1:Y:S01]  /*41d0*/  F2I.F64.TRUNC R18, R2 ;  /* 0x0000000200127311 */ /* 0x004062000030d100 */
[----:B------:R-:W-:Y:S05]  /*41e0*/  BRA `(.L_x_31622) ;  /* 0x0000000800907947 */ /* 0x000fea0003800000 */
.L_x_31617:
        /* <DEDUP_REMOVED lines=12> */
.L_x_31631:
[----:B------:R-:W2:Y:S02]  /*42b0*/  LDG.E.64 R2, desc[UR36][R2.64] ;  /* 0x0000002402027981 */ /* 0x000ea4000c1e1b00 */
[----:B--2---:R0:W1:Y:S01]  /*42c0*/  F2I.F64.TRUNC R18, R2 ;  /* 0x0000000200127311 */ /* 0x004062000030d100 */
[----:B------:R-:W-:Y:S05]  /*42d0*/  BRA `(.L_x_31622) ;  /* 0x0000000800547947 */ /* 0x000fea0003800000 */
.L_x_31630:
        /* <DEDUP_REMOVED lines=27> */
.L_x_31633:
        /* <DEDUP_REMOVED lines=14> */
.L_x_31632:
[----:B------:R-:W2:Y:S02]  /*4570*/  LDG.E.U16 R18, desc[UR36][R2.64] ;  /* 0x0000002402127981 */ /* 0x000ea4000c1e1500 */
[----:B--2---:R-:W-:-:S06]  /*4580*/  IMAD.U32 R18, R18, 0x10000, RZ ;  /* 0x0001000012127824 */ /* 0x004fcc00078e00ff */
[----:B------:R-:W0:Y:S01]  /*4590*/  F2I.FTZ.TRUNC.NTZ R18, R18 ;  /* 0x0000001200127305 */ /* 0x000e22000021f100 */
[----:B------:R-:W-:Y:S05]  /*45a0*/  BRA `(.L_x_31622) ;  /* 0x0000000400a07947 */ /* 0x000fea0003800000 */
.L_x_31629:
        /* <DEDUP_REMOVED lines=10> */
.L_x_31636:
        /* <DEDUP_REMOVED lines=21> */
.L_x_31640:
[----:B------:R-:W-:Y:S05]  /*47a0*/  BSYNC B1 ;  /* 0x0000000000017941 */ /* 0x000fea0003800000 */
.L_x_31639:
[----:B------:R-:W-:Y:S01]  /*47b0*/  IMAD.SHL.U32 R2, R2, 0x100000, RZ ;  /* 0x0010000002027824 */ /* 0x000fe200078e00ff */
[----:B------:R-:W-:-:S04]  /*47c0*/  LEA R3, R0, 0x3b800000, 0x17 ;  /* 0x3b80000000037811 */ /* 0x000fc800078eb8ff */
[----:B------:R-:W-:-:S07]  /*47d0*/  LOP3.LUT R18, R3, R2, R18, 0xfe, !PT ;  /* 0x0000000203127212 */ /* 0x000fce00078efe12 */
.L_x_31638:
[----:B------:R-:W-:Y:S05]  /*47e0*/  BSYNC B0 ;  /* 0x0000000000007941 */ /* 0x000fea0003800000 */
.L_x_31637:
[----:B------:R-:W0:Y:S01]  /*47f0*/  F2I.FTZ.TRUNC.NTZ R18, R18 ;  /* 0x0000001200127305 */ /* 0x000e22000021f100 */
[----:B------:R-:W-:Y:S05]  /*4800*/  BRA `(.L_x_31622) ;  /* 0x0000000400087947 */ /* 0x000fea0003800000 */
.L_x_31635:
        /* <DEDUP_REMOVED lines=21> */
.L_x_31644:
[----:B------:R-:W-:Y:S05]  /*4960*/  BSYNC B1 ;  /* 0x0000000000017941 */ /* 0x000fea0003800000 */
.L_x_31643:
[----:B------:R-:W-:Y:S01]  /*4970*/  IMAD.SHL.U32 R2, R2, 0x200000, RZ ;  /* 0x0020000002027824 */ /* 0x000fe200078e00ff */
[----:B------:R-:W-:-:S04]  /*4980*/  LEA R3, R0, 0x37800000, 0x17 ;  /* 0x3780000000037811 */ /* 0x000fc800078eb8ff */
[----:B------:R-:W-:-:S07]  /*4990*/  LOP3.LUT R18, R3, R2, R18, 0xfe, !PT ;  /* 0x0000000203127212 */ /* 0x000fce00078efe12 */
.L_x_31642:
[----:B------:R-:W-:Y:S05]  /*49a0*/  BSYNC B0 ;  /* 0x0000000000007941 */ /* 0x000fea0003800000 */
.L_x_31641:
[----:B------:R-:W0:Y:S01]  /*49b0*/  F2I.FTZ.TRUNC.NTZ R18, R18 ;  /* 0x0000001200127305 */ /* 0x000e22000021f100 */
[----:B------:R-:W-:Y:S05]  /*49c0*/  BRA `(.L_x_31622) ;  /* 0x0000000000987947 */ /* 0x000fea0003800000 */
.L_x_31634:
        /* <DEDUP_REMOVED lines=14> */
.L_x_31648:
[----:B------:R-:W-:Y:S05]  /*4ab0*/  BSYNC B0 ;  /* 0x0000000000007941 */ /* 0x000fea0003800000 */
.L_x_31647:
[----:B------:R-:W0:Y:S01]  /*4ac0*/  F2I.FTZ.TRUNC.NTZ R18, R18 ;  /* 0x0000001200127305 */ /* 0x000e22000021f100 */
[----:B------:R-:W-:Y:S05]  /*4ad0*/  BRA `(.L_x_31622) ;  /* 0x0000000000547947 */ /* 0x000fea0003800000 */
.L_x_31621:
        /* <DEDUP_REMOVED lines=17> */
.L_x_31649:
[----:B------:R-:W-:Y:S05]  /*4bf0*/  BRA `(.L_x_31622) ;  /* 0x00000000000c7947 */ /* 0x000fea0003800000 */
.L_x_31646:
[----:B------:R0:W5:Y:S01]  /*4c00*/  LDG.E R18, desc[UR36][R2.64] ;  /* 0x0000002402127981 */ /* 0x000162000c1e1900 */
[----:B------:R-:W-:Y:S05]  /*4c10*/  BRA `(.L_x_31622) ;  /* 0x0000000000047947 */ /* 0x000fea0003800000 */
.L_x_31645:
[----:B------:R0:W5:Y:S02]  /*4c20*/  LDG.E R18, desc[UR36][R2.64] ;  /* 0x0000002402127981 */ /* 0x000164000c1e1900 */
.L_x_31622:
        /* <DEDUP_REMOVED lines=25> */
.L_x_31651:
[----:B------:R-:W-:Y:S05]  /*4dc0*/  BSYNC B6 ;  /* 0x0000000000067941 */ /* 0x000fea0003800000 */
.L_x_31650:
        /* <DEDUP_REMOVED lines=14> */
.L_x_31655:
[----:B------:R0:W-:Y:S01]  /*4eb0*/  STG.E.U8 desc[UR36][R16.64], RZ ;  /* 0x000000ff10007986 */ /* 0x0001e2000c101124 */
[----:B------:R-:W-:Y:S05]  /*4ec0*/  BRA `(.L_x_31657) ;  /* 0x00000004008c7947 */ /* 0x000fea0003800000 */
.L_x_31654:
        /* <DEDUP_REMOVED lines=8> */
.L_x_31659:
[----:B------:R0:W-:Y:S01]  /*4f50*/  STG.E desc[UR36][R16.64], RZ ;  /* 0x000000ff10007986 */ /* 0x0001e2000c101924 */
[----:B------:R-:W-:Y:S05]  /*4f60*/  BRA `(.L_x_31657) ;  /* 0x0000000400647947 */ /* 0x000fea0003800000 */
.L_x_31658:
[----:B------:R0:W-:Y:S01]  /*4f70*/  STG.E.U16 desc[UR36][R16.64], RZ ;  /* 0x000000ff10007986 */ /* 0x0001e2000c101524 */
[----:B------:R-:W-:Y:S05]  /*4f80*/  BRA `(.L_x_31657) ;  /* 0x00000004005c7947 */ /* 0x000fea0003800000 */
.L_x_31653:
        /* <DEDUP_REMOVED lines=8> */
.L_x_31661:
[----:B------:R0:W-:Y:S01]  /*5010*/  STG.E.U16 desc[UR36][R16.64], RZ ;  /* 0x000000ff10007986 */ /* 0x0001e2000c101524 */
[----:B------:R-:W-:Y:S05]  /*5020*/  BRA `(.L_x_31657) ;  /* 0x0000000400347947 */ /* 0x000fea0003800000 */
.L_x_31660:
        /* <DEDUP_REMOVED lines=8> */
.L_x_31663:
[----:B------:R0:W-:Y:S01]  /*50b0*/  STG.E desc[UR36][R16.64], RZ ;  /* 0x000000ff10007986 */ /* 0x0001e2000c101924 */
[----:B------:R-:W-:Y:S05]  /*50c0*/  BRA `(.L_x_31657) ;  /* 0x00000004000c7947 */ /* 0x000fea0003800000 */
.L_x_31662:
[----:B------:R0:W-:Y:S01]  /*50d0*/  STG.E.64 desc[UR36][R16.64], RZ ;  /* 0x000000ff10007986 */ /* 0x0001e2000c101b24 */
[----:B------:R-:W-:Y:S05]  /*50e0*/  BRA `(.L_x_31657) ;  /* 0x0000000400047947 */ /* 0x000fea0003800000 */
.L_x_31652:
        /* <DEDUP_REMOVED lines=10> */
.L_x_31666:
[----:B------:R0:W-:Y:S01]  /*5190*/  STG.E.128 desc[UR36][R16.64], RZ ;  /* 0x000000ff10007986 */ /* 0x0001e2000c101d24 */
[----:B------:R-:W-:Y:S05]  /*51a0*/  BRA `(.L_x_31657) ;  /* 0x0000000000d47947 */ /* 0x000fea0003800000 */
.L_x_31665:
        /* <DEDUP_REMOVED lines=8> */
.L_x_31668:
[----:B------:R2:W-:Y:S01]  /*5230*/  STG.E.U8 desc[UR36][R16.64], RZ ;  /* 0x000000ff10007986 */ /* 0x0005e2000c101124 */
[----:B------:R-:W-:Y:S05]  /*5240*/  BRA `(.L_x_31657) ;  /* 0x0000000000ac7947 */ /* 0x000fea0003800000 */
.L_x_31667:
[----:B------:R4:W-:Y:S01]  /*5250*/  STG.E.U16 desc[UR36][R16.64], RZ ;  /* 0x000000ff10007986 */ /* 0x0009e2000c101524 */
[----:B------:R-:W-:Y:S05]  /*5260*/  BRA `(.L_x_31657) ;  /* 0x0000000000a47947 */ /* 0x000fea0003800000 */
.L_x_31664:
        /* <DEDUP_REMOVED lines=10> */
.L_x_31671:
[----:B------:R0:W-:Y:S01]  /*5310*/  STG.E.U8 desc[UR36][R16.64], RZ ;  /* 0x000000ff10007986 */ /* 0x0001e2000c101124 */
[----:B------:R-:W-:Y:S05]  /*5320*/  BRA `(.L_x_31657) ;  /* 0x0000000000747947 */ /* 0x000fea0003800000 */
.L_x_31670:
[----:B------:R0:W-:Y:S01]  /*5330*/  STG.E.U8 desc[UR36][R16.64], RZ ;  /* 0x000000ff10007986 */ /* 0x0001e2000c101124 */
[----:B------:R-:W-:Y:S05]  /*5340*/  BRA `(.L_x_31657) ;  /* 0x00000000006c7947 */ /* 0x000fea0003800000 */
.L_x_31669:
[----:B------:R-:W-:-:S13]  /*5350*/  ISETP.NE.AND P0, PT, R0, 0x1c, PT ;  /* 0x0000001c0000780c */ /* 0x000fda0003f05270 */
[----:B------:R-:W-:Y:S05]  /*5360*/  @!P0 BRA `(.L_x_31672) ;  /* 0x0000000000608947 */ /* 0x000fea0003800000 */
[----:B------:R-:W-:-:S13]  /*5370*/  ISETP.NE.AND P0, PT, R0, 0x1d, PT ;  /* 0x0000001d0000780c */ /* 0x000fda0003f05270 */
[----:B------:R-:W-:Y:S05]  /*5380*/  @!P0 BRA `(.L_x_31673) ;  /* 0x0000000000508947 */ /* 0x000fea0003800000 */
[----:B------:R-:W-:-:S13]  /*5390*/  ISETP.NE.AND P0, PT, R0, 0x2c, PT ;  /* 0x0000002c0000780c */ /* 0x000fda0003f05270 */
[----:B------:R0:W-:Y:S01]  /*53a0*/  @!P0 STG.E.U8 desc[UR36][R16.64], RZ ;  /* 0x000000ff10008986 */ /* 0x0001e2000c101124 */
[----:B------:R-:W-:Y:S05]  /*53b0*/  @!P0 BRA `(.L_x_31657) ;  /* 0x0000000000508947 */ /* 0x000fea0003800000 */
.L_x_31656:
        /* <DEDUP_REMOVED lines=16> */
.L_x_31674:
[----:B------:R-:W-:Y:S05]  /*54c0*/  BRA `(.L_x_31657) ;  /* 0x00000000000c7947 */ /* 0x000fea0003800000 */
.L_x_31673:
[----:B------:R0:W-:Y:S01]  /*54d0*/  STG.E.64 desc[UR36][R16.64], RZ ;  /* 0x000000ff10007986 */ /* 0x0001e2000c101b24 */
[----:B------:R-:W-:Y:S05]  /*54e0*/  BRA `(.L_x_31657) ;  /* 0x0000000000047947 */ /* 0x000fea0003800000 */
.L_x_31672:
[----:B------:R0:W-:Y:S02]  /*54f0*/  STG.E desc[UR36][R16.64], RZ ;  /* 0x000000ff10007986 */ /* 0x0001e4000c101924 */
.L_x_31657:
[----:B------:R-:W-:-:S07]  /*5500*/  IADD3 R19, R19, 0x80, RZ ;  /* 0x0000008013137810 */ /* 0x000fce0007ffe0ff */
.L_x_31615:
[----:B------:R-:W-:Y:S05]  /*5510*/  BSYNC B7 ;  /* 0x0000000000077941 */ /* 0x000fea0003800000 */
.L_x_31614:
        /* <DEDUP_REMOVED lines=307> */
.L_x_31677:
        /* <DEDUP_REMOVED lines=20> */
.L_x_31681:
[----:B------:R3:W5:Y:S01]  /*6990*/  LDG.E.U8 R18, desc[UR36][R2.64] ;  /* 0x0000002402127981 */ /* 0x000762000c1e1100 */
[----:B------:R-:W-:Y:S05]  /*69a0*/  BRA `(.L_x_31683) ;  /* 0x0000000c00347947 */ /* 0x000fea0003800000 */
.L_x_31680:
        /* <DEDUP_REMOVED lines=8> */
.L_x_31685:
[----:B------:R2:W5:Y:S01]  /*6a30*/  LDG.E R18, desc[UR36][R2.64] ;  /* 0x0000002402127981 */ /* 0x000562000c1e1900 */
[----:B------:R-:W-:Y:S05]  /*6a40*/  BRA `(.L_x_31683) ;  /* 0x0000000c000c7947 */ /* 0x000fea0003800000 */
.L_x_31684:
[----:B------:R0:W5:Y:S01]  /*6a50*/  LDG.E.S16 R18, desc[UR36][R2.64] ;  /* 0x0000002402127981 */ /* 0x000162000c1e1700 */
[----:B------:R-:W-:Y:S05]  /*6a60*/  BRA `(.L_x_31683) ;  /* 0x0000000c00047947 */ /* 0x000fea0003800000 */
.L_x_31679:
        /* <DEDUP_REMOVED lines=9> */
.L_x_31687:
[----:B------:R-:W2:Y:S02]  /*6b00*/  LDG.E.U16 R2, desc[UR36][R2.64] ;  /* 0x0000002402027981 */ /* 0x000ea4000c1e1500 */
[----:B--2---:R-:W-:-:S06]  /*6b10*/  HADD2.F32 R18, -RZ, R2.H0_H0 ;  /* 0x20000002ff127230 */ /* 0x004fcc0000004100 */
[----:B------:R-:W0:Y:S01]  /*6b20*/  F2I.FTZ.TRUNC.NTZ R18, R18 ;  /* 0x0000001200127305 */ /* 0x000e22000021f100 */
[----:B------:R-:W-:Y:S05]  /*6b30*/  BRA `(.L_x_31683) ;  /* 0x0000000800d07947 */ /* 0x000fea0003800000 */
.L_x_31686:
        /* <DEDUP_REMOVED lines=9> */
.L_x_31689:
[----:B------:R-:W2:Y:S02]  /*6bd0*/  LDG.E.U16 R2, desc[UR36][R2.64] ;  /* 0x0000002402027981 */ /* 0x000ea4000c1e1500 */
[----:B--2---:R-:W-:-:S06]  /*6be0*/  HADD2.F32 R18, -RZ, R2.H0_H0 ;  /* 0x20000002ff127230 */ /* 0x004fcc0000004100 */
[----:B------:R-:W0:Y:S01]  /*6bf0*/  F2I.FTZ.TRUNC.NTZ R18, R18 ;  /* 0x0000001200127305 */ /* 0x000e22000021f100 */
[----:B------:R-:W-:Y:S05]  /*6c00*/  BRA `(.L_x_31683) ;  /* 0x00000008009c7947 */ /* 0x000fea0003800000 */
.L_x_31688:
[----:B------:R-:W2:Y:S02]  /*6c10*/  LDG.E.64 R2, desc[UR36][R2.64] ;  /* 0x0000002402027981 */ /* 0x000ea4000c1e1b00 */
[----:B--2---:R0:W1:Y:S01]  /*6c20*/  F2I.F64.TRUNC R18, R2 ;  /* 0x0000000200127311 */ /* 0x004062000030d100 */
[----:B------:R-:W-:Y:S05]  /*6c30*/  BRA `(.L_x_31683) ;  /* 0x0000000800907947 */ /* 0x000fea0003800000 */
.L_x_31678:
        /* <DEDUP_REMOVED lines=12> */
.L_x_31692:
[----:B------:R-:W2:Y:S02]  /*6d00*/  LDG.E.64 R2, desc[UR36][R2.64] ;  /* 0x0000002402027981 */ /* 0x000ea4000c1e1b00 */
[----:B--2---:R0:W1:Y:S01]  /*6d10*/  F2I.F64.TRUNC R18, R2 ;  /* 0x0000000200127311 */ /* 0x004062000030d100 */
[----:B------:R-:W-:Y:S05]  /*6d20*/  BRA `(.L_x_31683) ;  /* 0x0000000800547947 */ /* 0x000fea0003800000 */
.L_x_31691:
        /* <DEDUP_REMOVED lines=27> */
.L_x_31694:
        /* <DEDUP_REMOVED lines=14> */
.L_x_31693:
[----:B------:R-:W2:Y:S02]  /*6fc0*/  LDG.E.U16 R18, desc[UR36][R2.64] ;  /* 0x0000002402127981 */ /* 0x000ea4000c1e1500 */
[----:B--2---:R-:W-:-:S06]  /*6fd0*/  IMAD.U32 R18, R18, 0x10000, RZ ;  /* 0x0001000012127824 */ /* 0x004fcc00078e00ff */
[----:B------:R-:W0:Y:S01]  /*6fe0*/  F2I.FTZ.TRUNC.NTZ R18, R18 ;  /* 0x0000001200127305 */ /* 0x000e22000021f100 */
[----:B------:R-:W-:Y:S05]  /*6ff0*/  BRA `(.L_x_31683) ;  /* 0x0000000400a07947 */ /* 0x000fea0003800000 */
.L_x_31690:
        /* <DEDUP_REMOVED lines=10> */
.L_x_31697:
        /* <DEDUP_REMOVED lines=21> */
.L_x_31701:
[----:B------:R-:W-:Y:S05]  /*71f0*/  BSYNC B1 ;  /* 0x0000000000017941 */ /* 0x000fea0003800000 */
.L_x_31700:
[----:B------:R-:W-:Y:S02]  /*7200*/  LEA R3, R0, 0x3b800000, 0x17 ;  /* 0x3b80000000037811 */ /* 0x000fe400078eb8ff */
[----:B------:R-:W-:-:S04]  /*7210*/  SHF.L.U32 R2, R2, 0x14, RZ ;  /* 0x0000001402027819 */ /* 0x000fc800000006ff */
[----:B------:R-:W-:-:S07]  /*7220*/  LOP3.LUT R18, R3, R2, R18, 0xfe, !PT ;  /* 0x0000000203127212 */ /* 0x000fce00078efe12 */
.L_x_31699:
[----:B------:R-:W-:Y:S05]  /*7230*/  BSYNC B0 ;  /* 0x0000000000007941 */ /* 0x000fea0003800000 */
.L_x_31698:
[----:B------:R-:W0:Y:S01]  /*7240*/  F2I.FTZ.TRUNC.NTZ R18, R18 ;  /* 0x0000001200127305 */ /* 0x000e22000021f100 */
[----:B------:R-:W-:Y:S05]  /*7250*/  BRA `(.L_x_31683) ;  /* 0x0000000400087947 */ /* 0x000fea0003800000 */
.L_x_31696:
        /* <DEDUP_REMOVED lines=21> */
.L_x_31705:
[----:B------:R-:W-:Y:S05]  /*73b0*/  BSYNC B1 ;  /* 0x0000000000017941 */ /* 0x000fea0003800000 */
.L_x_31704:
[----:B------:R-:W-:Y:S01]  /*73c0*/  IMAD.SHL.U32 R2, R2, 0x200000, RZ ;  /* 0x0020000002027824 */ /* 0x000fe200078e00ff */
[----:B------:R-:W-:-:S04]  /*73d0*/  LEA R3, R0, 0x37800000, 0x17 ;  /* 0x3780000000037811 */ /* 0x000fc800078eb8ff */
[----:B------:R-:W-:-:S07]  /*73e0*/  LOP3.LUT R18, R3, R2, R18, 0xfe, !PT ;  /* 0x0000000203127212 */ /* 0x000fce00078efe12 */
.L_x_31703:
[----:B------:R-:W-:Y:S05]  /*73f0*/  BSYNC B0 ;  /* 0x0000000000007941 */ /* 0x000fea0003800000 */
.L_x_31702:
[----:B------:R-:W0:Y:S01]  /*7400*/  F2I.FTZ.TRUNC.NTZ R18, R18 ;  /* 0x0000001200127305 */ /* 0x000e22000021f100 */
[----:B------:R-:W-:Y:S05]  /*7410*/  BRA `(.L_x_31683) ;  /* 0x0000000000987947 */ /* 0x000fea0003800000 */
.L_x_31695:
        /* <DEDUP_REMOVED lines=14> */
.L_x_31709:
[----:B------:R-:W-:Y:S05]  /*7500*/  BSYNC B0 ;  /* 0x0000000000007941 */ /* 0x000fea0003800000 */
.L_x_31708:
[----:B------:R-:W0:Y:S01]  /*7510*/  F2I.FTZ.TRUNC.NTZ R18, R18 ;  /* 0x0000001200127305 */ /* 0x000e22000021f100 */
[----:B------:R-:W-:Y:S05]  /*7520*/  BRA `(.L_x_31683) ;  /* 0x0000000000547947 */ /* 0x000fea0003800000 */
.L_x_31682:
        /* <DEDUP_REMOVED lines=17> */
.L_x_31710:
[----:B------:R-:W-:Y:S05]  /*7640*/  BRA `(.L_x_31683) ;  /* 0x00000000000c7947 */ /* 0x000fea0003800000 */
.L_x_31707:
[----:B------:R0:W5:Y:S01]  /*7650*/  LDG.E R18, desc[UR36][R2.64] ;  /* 0x0000002402127981 */ /* 0x000162000c1e1900 */
[----:B------:R-:W-:Y:S05]  /*7660*/  BRA `(.L_x_31683) ;  /* 0x0000000000047947 */ /* 0x000fea0003800000 */
.L_x_31706:
[----:B------:R0:W5:Y:S02]  /*7670*/  LDG.E R18, desc[UR36][R2.64] ;  /* 0x0000002402127981 */ /* 0x000164000c1e1900 */
.L_x_31683:
        /* <DEDUP_REMOVED lines=25> */
.L_x_31712:
[----:B------:R-:W-:Y:S05]  /*7810*/  BSYNC B6 ;  /* 0x0000000000067941 */ /* 0x000fea0003800000 */
.L_x_31711:
        /* <DEDUP_REMOVED lines=14> */
.L_x_31716:
[----:B------:R0:W-:Y:S01]  /*7900*/  STG.E.U8 desc[UR36][R16.64], RZ ;  /* 0x000000ff10007986 */ /* 0x0001e2000c101124 */
[----:B------:R-:W-:Y:S05]  /*7910*/  BRA `(.L_x_31718) ;  /* 0x00000004008c7947 */ /* 0x000fea0003800000 */
.L_x_31715:
        /* <DEDUP_REMOVED lines=8> */
.L_x_31720:
[----:B------:R3:W-:Y:S01]  /*79a0*/  STG.E desc[UR36][R16.64], RZ ;  /* 0x000000ff10007986 */ /* 0x0007e2000c101924 */
[----:B------:R-:W-:Y:S05]  /*79b0*/  BRA `(.L_x_31718) ;  /* 0x0000000400647947 */ /* 0x000fea0003800000 */
.L_x_31719:
[----:B------:R2:W-:Y:S01]  /*79c0*/  STG.E.U16 desc[UR36][R16.64], RZ ;  /* 0x000000ff10007986 */ /* 0x0005e2000c101524 */
[----:B------:R-:W-:Y:S05]  /*79d0*/  BRA `(.L_x_31718) ;  /* 0x00000004005c7947 */ /* 0x000fea0003800000 */
.L_x_31714:
        /* <DEDUP_REMOVED lines=8> */
.L_x_31722:
[----:B------:R0:W-:Y:S01]  /*7a60*/  STG.E.U16 desc[UR36][R16.64], RZ ;  /* 0x000000ff10007986 */ /* 0x0001e2000c101524 */
[----:B------:R-:W-:Y:S05]  /*7a70*/  BRA `(.L_x_31718) ;  /* 0x0000000400347947 */ /* 0x000fea0003800000 */
.L_x_31721:
        /* <DEDUP_REMOVED lines=8> */
.L_x_31724:
[----:B------:R0:W-:Y:S01]  /*7b00*/  STG.E desc[UR36][R16.64], RZ ;  /* 0x000000ff10007986 */ /* 0x0001e2000c101924 */
[----:B------:R-:W-:Y:S05]  /*7b10*/  BRA `(.L_x_31718) ;  /* 0x00000004000c7947 */ /* 0x000fea0003800000 */
.L_x_31723:
[----:B------:R0:W-:Y:S01]  /*7b20*/  STG.E.64 desc[UR36][R16.64], RZ ;  /* 0x000000ff10007986 */ /* 0x0001e2000c101b24 */
[----:B------:R-:W-:Y:S05]  /*7b30*/  BRA `(.L_x_31718) ;  /* 0x0000000400047947 */ /* 0x000fea0003800000 */
.L_x_31713:
        /* <DEDUP_REMOVED lines=10> */
.L_x_31727:
[----:B------:R0:W-:Y:S01]  /*7be0*/  STG.E.128 desc[UR36][R16.64], RZ ;  /* 0x000000ff10007986 */ /* 0x0001e2000c101d24 */
[----:B------:R-:W-:Y:S05]  /*7bf0*/  BRA `(.L_x_31718) ;  /* 0x0000000000d47947 */ /* 0x000fea0003800000 */
.L_x_31726:
        /* <DEDUP_REMOVED lines=8> */
.L_x_31729:
[----:B------:R0:W-:Y:S01]  /*7c80*/  STG.E.U8 desc[UR36][R16.64], RZ ;  /* 0x000000ff10007986 */ /* 0x0001e2000c101124 */
[----:B------:R-:W-:Y:S05]  /*7c90*/  BRA `(.L_x_31718) ;  /* 0x0000000000ac7947 */ /* 0x000fea0003800000 */
.L_x_31728:
[----:B------:R0:W-:Y:S01]  /*7ca0*/  STG.E.U16 desc[UR36][R16.64], RZ ;  /* 0x000000ff10007986 */ /* 0x0001e2000c101524 */
[----:B------:R-:W-:Y:S05]  /*7cb0*/  BRA `(.L_x_31718) ;  /* 0x0000000000a47947 */ /* 0x000fea0003800000 */
.L_x_31725:
        /* <DEDUP_REMOVED lines=10> */
.L_x_31732:
[----:B------:R0:W-:Y:S01]  /*7d60*/  STG.E.U8 desc[UR36][R16.64], RZ ;  /* 0x000000ff10007986 */ /* 0x0001e2000c101124 */
[----:B------:R-:W-:Y:S05]  /*7d70*/  BRA `(.L_x_31718) ;  /* 0x0000000000747947 */ /* 0x000fea0003800000 */
.L_x_31731:
[----:B------:R0:W-:Y:S01]  /*7d80*/  STG.E.U8 desc[UR36][R16.64], RZ ;  /* 0x000000ff10007986 */ /* 0x0001e2000c101124 */
[----:B------:R-:W-:Y:S05]  /*7d90*/  BRA `(.L_x_31718) ;  /* 0x00000000006c7947 */ /* 0x000fea0003800000 */
.L_x_31730:
[----:B------:R-:W-:-:S13]  /*7da0*/  ISETP.NE.AND P0, PT, R0, 0x1c, PT ;  /* 0x0000001c0000780c */ /* 0x000fda0003f05270 */
[----:B------:R-:W-:Y:S05]  /*7db0*/  @!P0 BRA `(.L_x_31733) ;  /* 0x0000000000608947 */ /* 0x000fea0003800000 */
[----:B------:R-:W-:-:S13]  /*7dc0*/  ISETP.NE.AND P0, PT, R0, 0x1d, PT ;  /* 0x0000001d0000780c */ /* 0x000fda0003f05270 */
[----:B------:R-:W-:Y:S05]  /*7dd0*/  @!P0 BRA `(.L_x_31734) ;  /* 0x0000000000508947 */ /* 0x000fea0003800000 */
[----:B------:R-:W-:-:S13]  /*7de0*/  ISETP.NE.AND P0, PT, R0, 0x2c, PT ;  /* 0x0000002c0000780c */ /* 0x000fda0003f05270 */
[----:B------:R0:W-:Y:S01]  /*7df0*/  @!P0 STG.E.U8 desc[UR36][R16.64], RZ ;  /* 0x000000ff10008986 */ /* 0x0001e2000c101124 */
[----:B------:R-:W-:Y:S05]  /*7e00*/  @!P0 BRA `(.L_x_31718) ;  /* 0x0000000000508947 */ /* 0x000fea0003800000 */
.L_x_31717:
        /* <DEDUP_REMOVED lines=16> */
.L_x_31735:
[----:B------:R-:W-:Y:S05]  /*7f10*/  BRA `(.L_x_31718) ;  /* 0x00000000000c7947 */ /* 0x000fea0003800000 */
.L_x_31734:
[----:B------:R0:W-:Y:S01]  /*7f20*/  STG.E.64 desc[UR36][R16.64], RZ ;  /* 0x000000ff10007986 */ /* 0x0001e2000c101b24 */
[----:B------:R-:W-:Y:S05]  /*7f30*/  BRA `(.L_x_31718) ;  /* 0x0000000000047947 */ /* 0x000fea0003800000 */
.L_x_31733:
[----:B------:R0:W-:Y:S02]  /*7f40*/  STG.E desc[UR36][R16.64], RZ ;  /* 0x000000ff10007986 */ /* 0x0001e4000c101924 */
.L_x_31718:
[----:B------:R-:W-:-:S07]  /*7f50*/  VIADD R19, R19, 0x80 ;  /* 0x0000008013137836 */ /* 0x000fce0000000000 */
.L_x_31676:
[----:B------:R-:W-:Y:S05]  /*7f60*/  BSYNC B7 ;  /* 0x0000000000077941 */ /* 0x000fea0003800000 */
.L_x_31675:
        /* <DEDUP_REMOVED lines=306> */
.L_x_31736:
        /* <DEDUP_REMOVED lines=20> */
.L_x_31740:
[----:B------:R0:W5:Y:S01]  /*93d0*/  LDG.E.U8 R18, desc[UR36][R2.64] ;  /* 0x0000002402127981 */ /* 0x000162000c1e1100 */
[----:B------:R-:W-:Y:S05]  /*93e0*/  BRA `(.L_x_31742) ;  /* 0x0000000c00347947 */ /* 0x000fea0003800000 */
.L_x_31739:
        /* <DEDUP_REMOVED lines=8> */
.L_x_31744:
[----:B------:R0:W5:Y:S01]  /*9470*/  LDG.E R18, desc[UR36][R2.64] ;  /* 0x0000002402127981 */ /* 0x000162000c1e1900 */
[----:B------:R-:W-:Y:S05]  /*9480*/  BRA `(.L_x_31742) ;  /* 0x0000000c000c7947 */ /* 0x000fea0003800000 */
.L_x_31743:
[----:B------:R0:W5:Y:S01]  /*9490*/  LDG.E.S16 R18, desc[UR36][R2.64] ;  /* 0x0000002402127981 */ /* 0x000162000c1e1700 */
[----:B------:R-:W-:Y:S05]  /*94a0*/  BRA `(.L_x_31742) ;  /* 0x0000000c00047947 */ /* 0x000fea0003800000 */
.L_x_31738:
        /* <DEDUP_REMOVED lines=9> */
.L_x_31746:
[----:B------:R-:W2:Y:S02]  /*9540*/  LDG.E.U16 R2, desc[UR36][R2.64] ;  /* 0x0000002402027981 */ /* 0x000ea4000c1e1500 */
[----:B--2---:R-:W-:-:S06]  /*9550*/  HADD2.F32 R18, -RZ, R2.H0_H0 ;  /* 0x20000002ff127230 */ /* 0x004fcc0000004100 */
[----:B------:R-:W0:Y:S01]  /*9560*/  F2I.FTZ.TRUNC.NTZ R18, R18 ;  /* 0x0000001200127305 */ /* 0x000e22000021f100 */
[----:B------:R-:W-:Y:S05]  /*9570*/  BRA `(.L_x_31742) ;  /* 0x0000000800d07947 */ /* 0x000fea0003800000 */
.L_x_31745:
        /* <DEDUP_REMOVED lines=9> */
.L_x_31748:
[----:B------:R-:W2:Y:S02]  /*9610*/  LDG.E.U16 R2, desc[UR36][R2.64] ;  /* 0x0000002402027981 */ /* 0x000ea4000c1e1500 */
[----:B--2---:R-:W-:-:S06]  /*9620*/  HADD2.F32 R18, -RZ, R2.H0_H0 ;  /* 0x20000002ff127230 */ /* 0x004fcc0000004100 */
[----:B------:R-:W0:Y:S01]  /*9630*/  F2I.FTZ.TRUNC.NTZ R18, R18 ;  /* 0x0000001200127305 */ /* 0x000e22000021f100 */
[----:B------:R-:W-:Y:S05]  /*9640*/  BRA `(.L_x_31742) ;  /* 0x00000008009c7947 */ /* 0x000fea0003800000 */
.L_x_31747:
[----:B------:R-:W2:Y:S02]  /*9650*/  LDG.E.64 R2, desc[UR36][R2.64] ;  /* 0x0000002402027981 */ /* 0x000ea4000c1e1b00 */
[----:B--2---:R0:W1:Y:S01]  /*9660*/  F2I.F64.TRUNC R18, R2 ;  /* 0x0000000200127311 */ /* 0x004062000030d100 */
[----:B------:R-:W-:Y:S05]  /*9670*/  BRA `(.L_x_31742) ;  /* 0x0000000800907947 */ /* 0x000fea0003800000 */
.L_x_31737:
        /* <DEDUP_REMOVED lines=12> */
.L_x_31751:
[----:B------:R-:W2:Y:S02]  /*9740*/  LDG.E.64 R2, desc[UR36][R2.64] ;  /* 0x0000002402027981 */ /* 0x000ea4000c1e1b00 */
[----:B--2---:R0:W1:Y:S01]  /*9750*/  F2I.F64.TRUNC R18, R2 ;  /* 0x0000000200127311 */ /* 0x004062000030d100 */
[----:B------:R-:W-:Y:S05]  /*9760*/  BRA `(.L_x_31742) ;  /* 0x0000000800547947 */ /* 0x000fea0003800000 */
.L_x_31750:
        /* <DEDUP_REMOVED lines=27> */
.L_x_31753:
        /* <DEDUP_REMOVED lines=14> */
.L_x_31752:
[----:B------:R-:W2:Y:S02]  /*9a00*/  LDG.E.U16 R18, desc[UR36][R2.64] ;  /* 0x0000002402127981 */ /* 0x000ea4000c1e1500 */
[----:B--2---:R-:W-:-:S06]  /*9a10*/  IMAD.U32 R18, R18, 0x10000, RZ ;  /* 0x0001000012127824 */ /* 0x004fcc00078e00ff */
[----:B------:R-:W0:Y:S01]  /*9a20*/  F2I.FTZ.TRUNC.NTZ R18, R18 ;  /* 0x0000001200127305 */ /* 0x000e22000021f100 */
[----:B------:R-:W-:Y:S05]  /*9a30*/  BRA `(.L_x_31742) ;  /* 0x0000000400a07947 */ /* 0x000fea0003800000 */
.L_x_31749:
        /* <DEDUP_REMOVED lines=10> */
.L_x_31756:
        /* <DEDUP_REMOVED lines=21> */
.L_x_31760:
[----:B------:R-:W-:Y:S05]  /*9c30*/  BSYNC B1 ;  /* 0x0000000000017941 */ /* 0x000fea0003800000 */
.L_x_31759:
[----:B------:R-:W-:Y:S01]  /*9c40*/  IMAD.SHL.U32 R2, R2, 0x100000, RZ ;  /* 0x0010000002027824 */ /* 0x000fe200078e00ff */
[----:B------:R-:W-:-:S04]  /*9c50*/  LEA R3, R0, 0x3b800000, 0x17 ;  /* 0x3b80000000037811 */ /* 0x000fc800078eb8ff */
[----:B------:R-:W-:-:S07]  /*9c60*/  LOP3.LUT R18, R3, R2, R18, 0xfe, !PT ;  /* 0x0000000203127212 */ /* 0x000fce00078efe12 */
.L_x_31758:
[----:B------:R-:W-:Y:S05]  /*9c70*/  BSYNC B0 ;  /* 0x0000000000007941 */ /* 0x000fea0003800000 */
.L_x_31757:
[----:B------:R-:W0:Y:S01]  /*9c80*/  F2I.FTZ.TRUNC.NTZ R18, R18 ;  /* 0x0000001200127305 */ /* 0x000e22000021f100 */
[----:B------:R-:W-:Y:S05]  /*9c90*/  BRA `(.L_x_31742) ;  /* 0x0000000400087947 */ /* 0x000fea0003800000 */
.L_x_31755:
        /* <DEDUP_REMOVED lines=21> */
.L_x_31764:
[----:B------:R-:W-:Y:S05]  /*9df0*/  BSYNC B1 ;  /* 0x0000000000017941 */ /* 0x000fea0003800000 */
.L_x_31763:
[----:B------:R-:W-:Y:S01]  /*9e00*/  IMAD.SHL.U32 R2, R2, 0x200000, RZ ;  /* 0x0020000002027824 */ /* 0x000fe200078e00ff */
[----:B------:R-:W-:-:S04]  /*9e10*/  LEA R3, R0, 0x37800000, 0x17 ;  /* 0x3780000000037811 */ /* 0x000fc800078eb8ff */
[----:B------:R-:W-:-:S07]  /*9e20*/  LOP3.LUT R18, R3, R2, R18, 0xfe, !PT ;  /* 0x0000000203127212 */ /* 0x000fce00078efe12 */
.L_x_31762:
[----:B------:R-:W-:Y:S05]  /*9e30*/  BSYNC B0 ;  /* 0x0000000000007941 */ /* 0x000fea0003800000 */
.L_x_31761:
[----:B------:R-:W0:Y:S01]  /*9e40*/  F2I.FTZ.TRUNC.NTZ R18, R18 ;  /* 0x0000001200127305 */ /* 0x000e22000021f100 */
[----:B------:R-:W-:Y:S05]  /*9e50*/  BRA `(.L_x_31742) ;  /* 0x0000000000987947 */ /* 0x000fea0003800000 */
.L_x_31754:
        /* <DEDUP_REMOVED lines=14> */
.L_x_31768:
[----:B------:R-:W-:Y:S05]  /*9f40*/  BSYNC B0 ;  /* 0x0000000000007941 */ /* 0x000fea0003800000 */
.L_x_31767:
[----:B------:R-:W0:Y:S01]  /*9f50*/  F2I.FTZ.TRUNC.NTZ R18, R18 ;  /* 0x0000001200127305 */ /* 0x000e22000021f100 */
[----:B------:R-:W-:Y:S05]  /*9f60*/  BRA `(.L_x_31742) ;  /* 0x0000000000547947 */ /* 0x000fea0003800000 */
.L_x_31741:
        /* <DEDUP_REMOVED lines=17> */
.L_x_31769:
[----:B------:R-:W-:Y:S05]  /*a080*/  BRA `(.L_x_31742) ;  /* 0x00000000000c7947 */ /* 0x000fea0003800000 */
.L_x_31766:
[----:B------:R0:W5:Y:S01]  /*a090*/  LDG.E R18, desc[UR36][R2.64] ;  /* 0x0000002402127981 */ /* 0x000162000c1e1900 */
[----:B------:R-:W-:Y:S05]  /*a0a0*/  BRA `(.L_x_31742) ;  /* 0x0000000000047947 */ /* 0x000fea0003800000 */
.L_x_31765:
[----:B------:R0:W5:Y:S02]  /*a0b0*/  LDG.E R18, desc[UR36][R2.64] ;  /* 0x0000002402127981 */ /* 0x000164000c1e1900 */
.L_x_31742:
        /* <DEDUP_REMOVED lines=25> */
.L_x_31771:
[----:B------:R-:W-:Y:S05]  /*a250*/  BSYNC B6 ;  /* 0x0000000000067941 */ /* 0x000fea0003800000 */
.L_x_31770:
        /* <DEDUP_REMOVED lines=14> */
.L_x_31775:
[----:B------:R-:W-:Y:S01]  /*a340*/  STG.E.U8 desc[UR36][R16.64], RZ ;  /* 0x000000ff10007986 */ /* 0x000fe2000c101124 */
[----:B------:R-:W-:Y:S05]  /*a350*/  EXIT ;  /* 0x000000000000794d */ /* 0x000fea0003800000 */
.L_x_31774:
        /* <DEDUP_REMOVED lines=8> */
.L_x_31778:
[----:B------:R-:W-:Y:S01]  /*a3e0*/  STG.E desc[UR36][R16.64], RZ ;  /* 0x000000ff10007986 */ /* 0x000fe2000c101924 */
[----:B------:R-:W-:Y:S05]  /*a3f0*/  EXIT ;  /* 0x000000000000794d */ /* 0x000fea0003800000 */
.L_x_31777:
[----:B------:R-:W-:Y:S01]  /*a400*/  STG.E.U16 desc[UR36][R16.64], RZ ;  /* 0x000000ff10007986 */ /* 0x000fe2000c101524 */
[----:B------:R-:W-:Y:S05]  /*a410*/  EXIT ;  /* 0x000000000000794d */ /* 0x000fea0003800000 */
.L_x_31773:
        /* <DEDUP_REMOVED lines=8> */
.L_x_31780:
[----:B------:R-:W-:Y:S01]  /*a4a0*/  STG.E.U16 desc[UR36][R16.64], RZ ;  /* 0x000000ff10007986 */ /* 0x000fe2000c101524 */
[----:B------:R-:W-:Y:S05]  /*a4b0*/  EXIT ;  /* 0x000000000000794d */ /* 0x000fea0003800000 */
.L_x_31779:
        /* <DEDUP_REMOVED lines=8> */
.L_x_31782:
[----:B------:R-:W-:Y:S01]  /*a540*/  STG.E desc[UR36][R16.64], RZ ;  /* 0x000000ff10007986 */ /* 0x000fe2000c101924 */
[----:B------:R-:W-:Y:S05]  /*a550*/  EXIT ;  /* 0x000000000000794d */ /* 0x000fea0003800000 */
.L_x_31781:
[----:B------:R-:W-:Y:S01]  /*a560*/  STG.E.64 desc[UR36][R16.64], RZ ;  /* 0x000000ff10007986 */ /* 0x000fe2000c101b24 */
[----:B------:R-:W-:Y:S05]  /*a570*/  EXIT ;  /* 0x000000000000794d */ /* 0x000fea0003800000 */
.L_x_31772:
        /* <DEDUP_REMOVED lines=10> */
.L_x_31785:
[----:B------:R-:W-:Y:S01]  /*a620*/  STG.E.128 desc[UR36][R16.64], RZ ;  /* 0x000000ff10007986 */ /* 0x000fe2000c101d24 */
[----:B------:R-:W-:Y:S05]  /*a630*/  EXIT ;  /* 0x000000000000794d */ /* 0x000fea0003800000 */
.L_x_31784:
        /* <DEDUP_REMOVED lines=8> */
.L_x_31787:
[----:B------:R-:W-:Y:S01]  /*a6c0*/  STG.E.U8 desc[UR36][R16.64], RZ ;  /* 0x000000ff10007986 */ /* 0x000fe2000c101124 */
[----:B------:R-:W-:Y:S05]  /*a6d0*/  EXIT ;  /* 0x000000000000794d */ /* 0x000fea0003800000 */
.L_x_31786:
[----:B------:R-:W-:Y:S01]  /*a6e0*/  STG.E.U16 desc[UR36][R16.64], RZ ;  /* 0x000000ff10007986 */ /* 0x000fe2000c101524 */
[----:B------:R-:W-:Y:S05]  /*a6f0*/  EXIT ;  /* 0x000000000000794d */ /* 0x000fea0003800000 */
.L_x_31783:
        /* <DEDUP_REMOVED lines=10> */
.L_x_31790:
[----:B------:R-:W-:Y:S01]  /*a7a0*/  STG.E.U8 desc[UR36][R16.64], RZ ;  /* 0x000000ff10007986 */ /* 0x000fe2000c101124 */
[----:B------:R-:W-:Y:S05]  /*a7b0*/  EXIT ;  /* 0x000000000000794d */ /* 0x000fea0003800000 */
.L_x_31789:
[----:B------:R-:W-:Y:S01]  /*a7c0*/  STG.E.U8 desc[UR36][R16.64], RZ ;  /* 0x000000ff10007986 */ /* 0x000fe2000c101124 */
[----:B------:R-:W-:Y:S05]  /*a7d0*/  EXIT ;  /* 0x000000000000794d */ /* 0x000fea0003800000 */
.L_x_31788:
[----:B------:R-:W-:-:S13]  /*a7e0*/  ISETP.NE.AND P0, PT, R0, 0x1c, PT ;  /* 0x0000001c0000780c */ /* 0x000fda0003f05270 */
[----:B------:R-:W-:Y:S05]  /*a7f0*/  @!P0 BRA `(.L_x_31791) ;  /* 0x0000000000608947 */ /* 0x000fea0003800000 */
[----:B------:R-:W-:-:S13]  /*a800*/  ISETP.NE.AND P0, PT, R0, 0x1d, PT ;  /* 0x0000001d0000780c */ /* 0x000fda0003f05270 */
[----:B------:R-:W-:Y:S05]  /*a810*/  @!P0 BRA `(.L_x_31792) ;  /* 0x0000000000508947 */ /* 0x000fea0003800000 */
[----:B------:R-:W-:-:S13]  /*a820*/  ISETP.NE.AND P0, PT, R0, 0x2c, PT ;  /* 0x0000002c0000780c */ /* 0x000fda0003f05270 */
[----:B------:R0:W-:Y:S01]  /*a830*/  @!P0 STG.E.U8 desc[UR36][R16.64], RZ ;  /* 0x000000ff10008986 */ /* 0x0001e2000c101124 */
[----:B------:R-:W-:Y:S05]  /*a840*/  @!P0 EXIT ;  /* 0x000000000000894d */ /* 0x000fea0003800000 */
.L_x_31776:
        /* <DEDUP_REMOVED lines=16> */
.L_x_31793:
[----:B------:R-:W-:Y:S05]  /*a950*/  EXIT ;  /* 0x000000000000794d */ /* 0x000fea0003800000 */
.L_x_31792:
[----:B------:R-:W-:Y:S01]  /*a960*/  STG.E.64 desc[UR36][R16.64], RZ ;  /* 0x000000ff10007986 */ /* 0x000fe2000c101b24 */
[----:B------:R-:W-:Y:S05]  /*a970*/  EXIT ;  /* 0x000000000000794d */ /* 0x000fea0003800000 */
.L_x_31791:
[----:B------:R-:W-:Y:S01]  /*a980*/  STG.E desc[UR36][R16.64], RZ ;  /* 0x000000ff10007986 */ /* 0x000fe2000c101924 */
[----:B------:R-:W-:Y:S05]  /*a990*/  EXIT ;  /* 0x000000000000794d */ /* 0x000fea0003800000 */
.L_x_31794:
        /* <DEDUP_REMOVED lines=14> */
.L_x_32361:


//--------------------- .text._ZN2at6native27unrolled_elementwise_kernelIZZZNS0_67_GLOBAL__N__bb565c37_34_ValidateCompressedIndicesKernel_cu_33a4b88b42_validate_compressed_sparse_indices_kernelILNS2_8CDimNameE0ENS2_18CUDAKernelLauncherENS2_14EmptyVecKernelENS2_8DummyVecELm8EEEvRKNS_6TensorESA_lllENKUlvE0_clEvENKUlvE_clEvEUliE_St5arrayIPcLm2EELi4E23TrivialOffsetCalculatorILi1EjESI_NS0_6memory12LoadWithCastILi1EEENSJ_13StoreWithCastILi1EEEEEviT_T0_T2_T3_T4_T5_ --------------------------
	.section	.text._ZN2at6native27unrolled_elementwise_kernelIZZZNS0_67_GLOBAL__N__bb565c37_34_ValidateCompressedIndicesKernel_cu_33a4b88b42_validate_compressed_sparse_indices_kernelILNS2_8CDimNameE0ENS2_18CUDAKernelLauncherENS2_14EmptyVecKernelENS2_8DummyVecELm8EEEvRKNS_6TensorESA_lllENKUlvE0_clEvENKUlvE_clEvEUliE_St5arrayIPcLm2EELi4E23TrivialOffsetCalculatorILi1EjESI_NS0_6memory12LoadWithCastILi1EEENSJ_13StoreWithCastILi1EEEEEviT_T0_T2_T3_T4_T5_,"ax",@progbits
	.align	128
        .global         _ZN2at6native27unrolled_elementwise_kernelIZZZNS0_67_GLOBAL__N__bb565c37_34_ValidateCompressedIndicesKernel_cu_33a4b88b42_validate_compressed_sparse_indices_kernelILNS2_8CDimNameE0ENS2_18CUDAKernelLauncherENS2_14EmptyVecKernelENS2_8DummyVecELm8EEEvRKNS_6TensorESA_lllENKUlvE0_clEvENKUlvE_clEvEUliE_St5arrayIPcLm2EELi4E23TrivialOffsetCalculatorILi1EjESI_NS0_6memory12LoadWithCastILi1EEENSJ_13StoreWithCastILi1EEEEEviT_T0_T2_T3_T4_T5_
        .type           _ZN2at6native27unrolled_elementwise_kernelIZZZNS0_67_GLOBAL__N__bb565c37_34_ValidateCompressedIndicesKernel_cu_33a4b88b42_validate_compressed_sparse_indices_kernelILNS2_8CDimNameE0ENS2_18CUDAKernelLauncherENS2_14EmptyVecKernelENS2_8DummyVecELm8EEEvRKNS_6TensorESA_lllENKUlvE0_clEvENKUlvE_clEvEUliE_St5arrayIPcLm2EELi4E23TrivialOffsetCalculatorILi1EjESI_NS0_6memory12LoadWithCastILi1EEENSJ_13StoreWithCastILi1EEEEEviT_T0_T2_T3_T4_T5_,@function
        .size           _ZN2at6native27unrolled_elementwise_kernelIZZZNS0_67_GLOBAL__N__bb565c37_34_ValidateCompressedIndicesKernel_cu_33a4b88b42_validate_compressed_sparse_indices_kernelILNS2_8CDimNameE0ENS2_18CUDAKernelLauncherENS2_14EmptyVecKernelENS2_8DummyVecELm8EEEvRKNS_6TensorESA_lllENKUlvE0_clEvENKUlvE_clEvEUliE_St5arrayIPcLm2EELi4E23TrivialOffsetCalculatorILi1EjESI_NS0_6memory12LoadWithCastILi1EEENSJ_13StoreWithCastILi1EEEEEviT_T0_T2_T3_T4_T5_,(.L_x_32362 - _ZN2at6native27unrolled_elementwise_kernelIZZZNS0_67_GLOBAL__N__bb565c37_34_ValidateCompressedIndicesKernel_cu_33a4b88b42_validate_compressed_sparse_indices_kernelILNS2_8CDimNameE0ENS2_18CUDAKernelLauncherENS2_14EmptyVecKernelENS2_8DummyVecELm8EEEvRKNS_6TensorESA_lllENKUlvE0_clEvENKUlvE_clEvEUliE_St5arrayIPcLm2EELi4E23TrivialOffsetCalculatorILi1EjESI_NS0_6memory12LoadWithCastILi1EEENSJ_13StoreWithCastILi1EEEEEviT_T0_T2_T3_T4_T5_)
        .other          _ZN2at6native27unrolled_elementwise_kernelIZZZNS0_67_GLOBAL__N__bb565c37_34_ValidateCompressedIndicesKernel_cu_33a4b88b42_validate_compressed_sparse_indices_kernelILNS2_8CDimNameE0ENS2_18CUDAKernelLauncherENS2_14EmptyVecKernelENS2_8DummyVecELm8EEEvRKNS_6TensorESA_lllENKUlvE0_clEvENKUlvE_clEvEUliE_St5arrayIPcLm2EELi4E23TrivialOffsetCalculatorILi1EjESI_NS0_6memory12LoadWithCastILi1EEENSJ_13StoreWithCastILi1EEEEEviT_T0_T2_T3_T4_T5_,@"STO_CUDA_ENTRY STV_DEFAULT"
_ZN2at6native27unrolled_elementwise_kernelIZZZNS0_67_GLOBAL__N__bb565c37_34_ValidateCompressedIndicesKernel_cu_33a4b88b42_validate_compressed_sparse_indices_kernelILNS2_8CDimNameE0ENS2_18CUDAKernelLauncherENS2_14EmptyVecKernelENS2_8DummyVecELm8EEEvRKNS_6TensorESA_lllENKUlvE0_clEvENKUlvE_clEvEUliE_St5arrayIPcLm2EELi4E23TrivialOffsetCalculatorILi1EjESI_NS0_6memory12LoadWithCastILi1EEENSJ_13StoreWithCastILi1EEEEEviT_T0_T2_T3_T4_T5_:
.text._ZN2at6native27unrolled_elementwise_kernelIZZZNS0_67_GLOBAL__N__bb565c37_34_ValidateCompressedIndicesKernel_cu_33a4b88b42_validate_compressed_sparse_indices_kernelILNS2_8CDimNameE0ENS2_18CUDAKernelLauncherENS2_14EmptyVecKernelENS2_8DummyVecELm8EEEvRKNS_6TensorESA_lllENKUlvE0_clEvENKUlvE_clEvEUliE_St5arrayIPcLm2EELi4E23TrivialOffsetCalculatorILi1EjESI_NS0_6memory12LoadWithCastILi1EEENSJ_13StoreWithCastILi1EEEEEviT_T0_T2_T3_T4_T5_:
        /* <DEDUP_REMOVED lines=31> */
.L_x_31800:
[----:B------:R3:W5:Y:S01]  /*01f0*/  LDG.E.U8 R23, desc[UR36][R2.64] ;  /* 0x0000002402177981 */ /* 0x000762000c1e1100 */
[----:B------:R-:W-:Y:S05]  /*0200*/  BRA `(.L_x_31802) ;  /* 0x0000000c00387947 */ /* 0x000fea0003800000 */
.L_x_31799:
        /* <DEDUP_REMOVED lines=8> */
.L_x_31804:
[----:B------:R1:W5:Y:S01]  /*0290*/  LDG.E R23, desc[UR36][R2.64] ;  /* 0x0000002402177981 */ /* 0x000362000c1e1900 */
[----:B------:R-:W-:Y:S05]  /*02a0*/  BRA `(.L_x_31802) ;  /* 0x0000000c00107947 */ /* 0x000fea0003800000 */
.L_x_31803:
[----:B------:R2:W5:Y:S01]  /*02b0*/  LDG.E.S16 R23, desc[UR36][R2.64] ;  /* 0x0000002402177981 */ /* 0x000562000c1e1700 */
[----:B------:R-:W-:Y:S05]  /*02c0*/  BRA `(.L_x_31802) ;  /* 0x0000000c00087947 */ /* 0x000fea0003800000 */
.L_x_31798:
        /* <DEDUP_REMOVED lines=9> */
.L_x_31806:
[----:B------:R-:W2:Y:S02]  /*0360*/  LDG.E.U16 R2, desc[UR36][R2.64] ;  /* 0x0000002402027981 */ /* 0x000ea4000c1e1500 */
[----:B--2---:R-:W-:-:S06]  /*0370*/  HADD2.F32 R23, -RZ, R2.H0_H0 ;  /* 0x20000002ff177230 */ /* 0x004fcc0000004100 */
[----:B------:R-:W0:Y:S01]  /*0380*/  F2I.FTZ.TRUNC.NTZ R23, R23 ;  /* 0x0000001700177305 */ /* 0x000e22000021f100 */
[----:B------:R-:W-:Y:S05]  /*0390*/  BRA `(.L_x_31802) ;  /* 0x0000000800d47947 */ /* 0x000fea0003800000 */
.L_x_31805:
        /* <DEDUP_REMOVED lines=9> */
.L_x_31808:
[----:B------:R-:W2:Y:S02]  /*0430*/  LDG.E.U16 R2, desc[UR36][R2.64] ;  /* 0x0000002402027981 */ /* 0x000ea4000c1e1500 */
[----:B--2---:R-:W-:-:S06]  /*0440*/  HADD2.F32 R23, -RZ, R2.H0_H0 ;  /* 0x20000002ff177230 */ /* 0x004fcc0000004100 */
[----:B------:R-:W0:Y:S01]  /*0450*/  F2I.FTZ.TRUNC.NTZ R23, R23 ;  /* 0x0000001700177305 */ /* 0x000e22000021f100 */
[----:B------:R-:W-:Y:S05]  /*0460*/  BRA `(.L_x_31802) ;  /* 0x0000000800a07947 */ /* 0x000fea0003800000 */
.L_x_31807:
[----:B------:R-:W2:Y:S02]  /*0470*/  LDG.E.64 R2, desc[UR36][R2.64] ;  /* 0x0000002402027981 */ /* 0x000ea4000c1e1b00 */
[----:B--2---:R0:W1:Y:S01]  /*0480*/  F2I.F64.TRUNC R23, R2 ;  /* 0x0000000200177311 */ /* 0x004062000030d100 */
[----:B------:R-:W-:Y:S05]  /*0490*/  BRA `(.L_x_31802) ;  /* 0x0000000800947947 */ /* 0x000fea0003800000 */
.L_x_31797:
        /* <DEDUP_REMOVED lines=12> */
.L_x_31811:
[----:B------:R-:W2:Y:S02]  /*0560*/  LDG.E.64 R2, desc[UR36][R2.64] ;  /* 0x0000002402027981 */ /* 0x000ea4000c1e1b00 */
[----:B--2---:R0:W1:Y:S01]  /*0570*/  F2I.F64.TRUNC R23, R2 ;  /* 0x0000000200177311 */ /* 0x004062000030d100 */
[----:B------:R-:W-:Y:S05]  /*0580*/  BRA `(.L_x_31802) ;  /* 0x0000000800587947 */ /* 0x000fea0003800000 */
.L_x_31810:
        /* <DEDUP_REMOVED lines=27> */
.L_x_31813:
        /* <DEDUP_REMOVED lines=15> */
.L_x_31812:
[----:B------:R-:W2:Y:S02]  /*0830*/  LDG.E.U16 R23, desc[UR36][R2.64] ;  /* 0x0000002402177981 */ /* 0x000ea4000c1e1500 */
[----:B--2---:R-:W-:-:S06]  /*0840*/  IMAD.U32 R23, R23, 0x10000, RZ ;  /* 0x0001000017177824 */ /* 0x004fcc00078e00ff */
[----:B------:R-:W0:Y:S01]  /*0850*/  F2I.FTZ.TRUNC.NTZ R23, R23 ;  /* 0x0000001700177305 */ /* 0x000e22000021f100 */
[----:B------:R-:W-:Y:S05]  /*0860*/  BRA `(.L_x_31802) ;  /* 0x0000000400a07947 */ /* 0x000fea0003800000 */
.L_x_31809:
        /* <DEDUP_REMOVED lines=10> */
.L_x_31816:
        /* <DEDUP_REMOVED lines=21> */
.L_x_31820:
[----:B------:R-:W-:Y:S05]  /*0a60*/  BSYNC B1 ;  /* 0x0000000000017941 */ /* 0x000fea0003800000 */
.L_x_31819:
[----:B------:R-:W-:Y:S01]  /*0a70*/  IMAD.SHL.U32 R2, R2, 0x100000, RZ ;  /* 0x0010000002027824 */ /* 0x000fe200078e00ff */
[----:B------:R-:W-:-:S04]  /*0a80*/  LEA R0, R0, 0x3b800000, 0x17 ;  /* 0x3b80000000007811 */ /* 0x000fc800078eb8ff */
[----:B------:R-:W-:-:S07]  /*0a90*/  LOP3.LUT R23, R0, R2, R23, 0xfe, !PT ;  /* 0x0000000200177212 */ /* 0x000fce00078efe17 */
.L_x_31818:
[----:B------:R-:W-:Y:S05]  /*0aa0*/  BSYNC B0 ;  /* 0x0000000000007941 */ /* 0x000fea0003800000 */
.L_x_31817:
[----:B------:R-:W0:Y:S01]  /*0ab0*/  F2I.FTZ.TRUNC.NTZ R23, R23 ;  /* 0x0000001700177305 */ /* 0x000e22000021f100 */
[----:B------:R-:W-:Y:S05]  /*0ac0*/  BRA `(.L_x_31802) ;  /* 0x0000000400087947 */ /* 0x000fea0003800000 */
.L_x_31815:
        /* <DEDUP_REMOVED lines=21> */
.L_x_31824:
[----:B------:R-:W-:Y:S05]  /*0c20*/  BSYNC B1 ;  /* 0x0000000000017941 */ /* 0x000fea0003800000 */
.L_x_31823:
[----:B------:R-:W-:Y:S01]  /*0c30*/  IMAD.SHL.U32 R2, R2, 0x200000, RZ ;  /* 0x0020000002027824 */ /* 0x000fe200078e00ff */
[----:B------:R-:W-:-:S04]  /*0c40*/  LEA R0, R0, 0x37800000, 0x17 ;  /* 0x3780000000007811 */ /* 0x000fc800078eb8ff */
[----:B------:R-:W-:-:S07]  /*0c50*/  LOP3.LUT R23, R0, R2, R23, 0xfe, !PT ;  /* 0x0000000200177212 */ /* 0x000fce00078efe17 */
.L_x_31822:
[----:B------:R-:W-:Y:S05]  /*0c60*/  BSYNC B0 ;  /* 0x0000000000007941 */ /* 0x000fea0003800000 */
.L_x_31821:
[----:B------:R-:W0:Y:S01]  /*0c70*/  F2I.FTZ.TRUNC.NTZ R23, R23 ;  /* 0x0000001700177305 */ /* 0x000e22000021f100 */
[----:B------:R-:W-:Y:S05]  /*0c80*/  BRA `(.L_x_31802) ;  /* 0x0000000000987947 */ /* 0x000fea0003800000 */
.L_x_31814:
        /* <DEDUP_REMOVED lines=14> */
.L_x_31828:
[----:B------:R-:W-:Y:S05]  /*0d70*/  BSYNC B0 ;  /* 0x0000000000007941 */ /* 0x000fea0003800000 */
.L_x_31827:
[----:B------:R-:W0:Y:S01]  /*0d80*/  F2I.FTZ.TRUNC.NTZ R23, R23 ;  /* 0x0000001700177305 */ /* 0x000e22000021f100 */
[----:B------:R-:W-:Y:S05]  /*0d90*/  BRA `(.L_x_31802) ;  /* 0x0000000000547947 */ /* 0x000fea0003800000 */
.L_x_31801:
        /* <DEDUP_REMOVED lines=17> */
.L_x_31829:
[----:B------:R-:W-:Y:S05]  /*0eb0*/  BRA `(.L_x_31802) ;  /* 0x00000000000c7947 */ /* 0x000fea0003800000 */
.L_x_31826:
[----:B------:R0:W5:Y:S01]  /*0ec0*/  LDG.E R23, desc[UR36][R2.64] ;  /* 0x0000002402177981 */ /* 0x000162000c1e1900 */
[----:B------:R-:W-:Y:S05]  /*0ed0*/  BRA `(.L_x_31802) ;  /* 0x0000000000047947 */ /* 0x000fea0003800000 */
.L_x_31825:
[----:B------:R0:W5:Y:S02]  /*0ee0*/  LDG.E R23, desc[UR36][R2.64] ;  /* 0x0000002402177981 */ /* 0x000164000c1e1900 */
.L_x_31802:
[----:B------:R-:W2:Y:S02]  /*0ef0*/  S2R R17, SR_TID.X ;  /* 0x0000000000117919 */ /* 0x000ea40000002100 */
[----:B--2---:R-:W-:-:S07]  /*0f00*/  VIADD R17, R17, 0x80 ;  /* 0x0000008011117836 */ /* 0x004fce0000000000 */
.L_x_31796:
[----:B------:R-:W-:Y:S05]  /*0f10*/  BSYNC B6 ;  /* 0x0000000000067941 */ /* 0x000fea0003800000 */
.L_x_31795:
        /* <DEDUP_REMOVED lines=23> */
.L_x_31835:
[----:B------:R0:W5:Y:S01]  /*1090*/  LDG.E.U8 R19, desc[UR36][R2.64] ;  /* 0x0000002402137981 */ /* 0x000162000c1e1100 */
[----:B------:R-:W-:Y:S05]  /*10a0*/  BRA `(.L_x_31837) ;  /* 0x0000000c00347947 */ /* 0x000fea0003800000 */
.L_x_31834:
        /* <DEDUP_REMOVED lines=8> */
.L_x_31839:
[----:B------:R0:W5:Y:S01]  /*1130*/  LDG.E R19, desc[UR36][R2.64] ;  /* 0x0000002402137981 */ /* 0x000162000c1e1900 */
[----:B------:R-:W-:Y:S05]  /*1140*/  BRA `(.L_x_31837) ;  /* 0x0000000c000c7947 */ /* 0x000fea0003800000 */
.L_x_31838:
[----:B------:R0:W5:Y:S01]  /*1150*/  LDG.E.S16 R19, desc[UR36][R2.64] ;  /* 0x0000002402137981 */ /* 0x000162000c1e1700 */
[----:B------:R-:W-:Y:S05]  /*1160*/  BRA `(.L_x_31837) ;  /* 0x0000000c00047947 */ /* 0x000fea0003800000 */
.L_x_31833:
        /* <DEDUP_REMOVED lines=9> */
.L_x_31841:
[----:B------:R-:W2:Y:S02]  /*1200*/  LDG.E.U16 R2, desc[UR36][R2.64] ;  /* 0x0000002402027981 */ /* 0x000ea4000c1e1500 */
[----:B--2---:R-:W-:-:S06]  /*1210*/  HADD2.F32 R19, -RZ, R2.H0_H0 ;  /* 0x20000002ff137230 */ /* 0x004fcc0000004100 */
[----:B------:R-:W0:Y:S01]  /*1220*/  F2I.FTZ.TRUNC.NTZ R19, R19 ;  /* 0x0000001300137305 */ /* 0x000e22000021f100 */
[----:B------:R-:W-:Y:S05]  /*1230*/  BRA `(.L_x_31837) ;  /* 0x0000000800d07947 */ /* 0x000fea0003800000 */
.L_x_31840:
        /* <DEDUP_REMOVED lines=9> */
.L_x_31843:
[----:B------:R-:W2:Y:S02]  /*12d0*/  LDG.E.U16 R2, desc[UR36][R2.64] ;  /* 0x0000002402027981 */ /* 0x000ea4000c1e1500 */
[----:B--2---:R-:W-:-:S06]  /*12e0*/  HADD2.F32 R19, -RZ, R2.H0_H0 ;  /* 0x20000002ff137230 */ /* 0x004fcc0000004100 */
[----:B------:R-:W0:Y:S01]  /*12f0*/  F2I.FTZ.TRUNC.NTZ R19, R19 ;  /* 0x0000001300137305 */ /* 0x000e22000021f100 */
[----:B------:R-:W-:Y:S05]  /*1300*/  BRA `(.L_x_31837) ;  /* 0x00000008009c7947 */ /* 0x000fea0003800000 */
.L_x_31842:
[----:B------:R-:W2:Y:S02]  /*1310*/  LDG.E.64 R2, desc[UR36][R2.64] ;  /* 0x0000002402027981 */ /* 0x000ea4000c1e1b00 */
[----:B--2---:R0:W1:Y:S01]  /*1320*/  F2I.F64.TRUNC R19, R2 ;  /* 0x0000000200137311 */ /* 0x004062000030d100 */
[----:B------:R-:W-:Y:S05]  /*1330*/  BRA `(.L_x_31837) ;  /* 0x0000000800907947 */ /* 0x000fea0003800000 */
.L_x_31832:
        /* <DEDUP_REMOVED lines=12> */
.L_x_31846:
[----:B------:R-:W2:Y:S02]  /*1400*/  LDG.E.64 R2, desc[UR36][R2.64] ;  /* 0x0000002402027981 */ /* 0x000ea4000c1e1b00 */
[----:B--2---:R0:W1:Y:S01]  /*1410*/  F2I.F64.TRUNC R19, R2 ;  /* 0x0000000200137311 */ /* 0x004062000030d100 */
[----:B------:R-:W-:Y:S05]  /*1420*/  BRA `(.L_x_31837) ;  /* 0x0000000800547947 */ /* 0x000fea0003800000 */
.L_x_31845:
        /* <DEDUP_REMOVED lines=27> */
.L_x_31848:
        /* <DEDUP_REMOVED lines=14> */
.L_x_31847:
[----:B------:R-:W2:Y:S02]  /*16c0*/  LDG.E.U16 R19, desc[UR36][R2.64] ;  /* 0x0000002402137981 */ /* 0x000ea4000c1e1500 */
[----:B--2---:R-:W-:-:S06]  /*16d0*/  IMAD.U32 R19, R19, 0x10000, RZ ;  /* 0x0001000013137824 */ /* 0x004fcc00078e00ff */
[----:B------:R-:W4:Y:S01]  /*16e0*/  F2I.FTZ.TRUNC.NTZ R19, R19 ;  /* 0x0000001300137305 */ /* 0x000f22000021f100 */
[----:B------:R-:W-:Y:S05]  /*16f0*/  BRA `(.L_x_31837) ;  /* 0x0000000400a07947 */ /* 0x000fea0003800000 */
.L_x_31844:
        /* <DEDUP_REMOVED lines=10> */
.L_x_31851:
        /* <DEDUP_REMOVED lines=21> */
.L_x_31855:
[----:B------:R-:W-:Y:S05]  /*18f0*/  BSYNC B1 ;  /* 0x0000000000017941 */ /* 0x000fea0003800000 */
.L_x_31854:
[----:B------:R-:W-:Y:S01]  /*1900*/  IMAD.SHL.U32 R2, R2, 0x100000, RZ ;  /* 0x0010000002027824 */ /* 0x000fe200078e00ff */
[----:B------:R-:W-:-:S04]  /*1910*/  LEA R0, R0, 0x3b800000, 0x17 ;  /* 0x3b80000000007811 */ /* 0x000fc800078eb8ff */
[----:B------:R-:W-:-:S07]  /*1920*/  LOP3.LUT R19, R0, R2, R19, 0xfe, !PT ;  /* 0x0000000200137212 */ /* 0x000fce00078efe13 */
.L_x_31853:
[----:B------:R-:W-:Y:S05]  /*1930*/  BSYNC B0 ;  /* 0x0000000000007941 */ /* 0x000fea0003800000 */
.L_x_31852:
[----:B------:R-:W0:Y:S01]  /*1940*/  F2I.FTZ.TRUNC.NTZ R19, R19 ;  /* 0x0000001300137305 */ /* 0x000e22000021f100 */
[----:B------:R-:W-:Y:S05]  /*1950*/  BRA `(.L_x_31837) ;  /* 0x0000000400087947 */ /* 0x000fea0003800000 */
.L_x_31850:
        /* <DEDUP_REMOVED lines=21> */
.L_x_31859:
[----:B------:R-:W-:Y:S05]  /*1ab0*/  BSYNC B1 ;  /* 0x0000000000017941 */ /* 0x000fea0003800000 */
.L_x_31858:
[----:B------:R-:W-:Y:S01]  /*1ac0*/  IMAD.SHL.U32 R2, R2, 0x200000, RZ ;  /* 0x0020000002027824 */ /* 0x000fe200078e00ff */
[----:B------:R-:W-:-:S04]  /*1ad0*/  LEA R0, R0, 0x37800000, 0x17 ;  /* 0x3780000000007811 */ /* 0x000fc800078eb8ff */
[----:B------:R-:W-:-:S07]  /*1ae0*/  LOP3.LUT R19, R0, R2, R19, 0xfe, !PT ;  /* 0x0000000200137212 */ /* 0x000fce00078efe13 */
.L_x_31857:
[----:B------:R-:W-:Y:S05]  /*1af0*/  BSYNC B0 ;  /* 0x0000000000007941 */ /* 0x000fea0003800000 */
.L_x_31856:
[----:B------:R-:W0:Y:S01]  /*1b00*/  F2I.FTZ.TRUNC.NTZ R19, R19 ;  /* 0x0000001300137305 */ /* 0x000e22000021f100 */
[----:B------:R-:W-:Y:S05]  /*1b10*/  BRA `(.L_x_31837) ;  /* 0x0000000000987947 */ /* 0x000fea0003800000 */
.L_x_31849:
        /* <DEDUP_REMOVED lines=14> */
.L_x_31863:
[----:B------:R-:W-:Y:S05]  /*1c00*/  BSYNC B0 ;  /* 0x0000000000007941 */ /* 0x000fea0003800000 */
.L_x_31862:
[----:B------:R-:W0:Y:S01]  /*1c10*/  F2I.FTZ.TRUNC.NTZ R19, R19 ;  /* 0x0000001300137305 */ /* 0x000e22000021f100 */
[----:B------:R-:W-:Y:S05]  /*1c20*/  BRA `(.L_x_31837) ;  /* 0x0000000000547947 */ /* 0x000fea0003800000 */
.L_x_31836:
        /* <DEDUP_REMOVED lines=17> */
.L_x_31864:
[----:B------:R-:W-:Y:S05]  /*1d40*/  BRA `(.L_x_31837) ;  /* 0x00000000000c7947 */ /* 0x000fea0003800000 */
.L_x_31861:
[----:B------:R0:W5:Y:S01]  /*1d50*/  LDG.E R19, desc[UR36][R2.64] ;  /* 0x0000002402137981 */ /* 0x000162000c1e1900 */
[----:B------:R-:W-:Y:S05]  /*1d60*/  BRA `(.L_x_31837) ;  /* 0x0000000000047947 */ /* 0x000fea0003800000 */
.L_x_31860:
[----:B------:R0:W5:Y:S02]  /*1d70*/  LDG.E R19, desc[UR36][R2.64] ;  /* 0x0000002402137981 */ /* 0x000164000c1e1900 */
.L_x_31837:
[----:B------:R-:W-:-:S07]  /*1d80*/  VIADD R17, R17, 0x80 ;  /* 0x0000008011117836 */ /* 0x000fce0000000000 */
.L_x_31831:
[----:B------:R-:W-:Y:S05]  /*1d90*/  BSYNC B6 ;  /* 0x0000000000067941 */ /* 0x000fea0003800000 */
.L_x_31830:
        /* <DEDUP_REMOVED lines=24> */
.L_x_31870:
[----:B------:R0:W5:Y:S01]  /*1f20*/  LDG.E.U8 R25, desc[UR36][R2.64] ;  /* 0x0000002402197981 */ /* 0x000162000c1e1100 */
[----:B------:R-:W-:Y:S05]  /*1f30*/  BRA `(.L_x_31872) ;  /* 0x0000000c00347947 */ /* 0x000fea0003800000 */
.L_x_31869:
        /* <DEDUP_REMOVED lines=8> */
.L_x_31874:
[----:B------:R0:W5:Y:S01]  /*1fc0*/  LDG.E R25, desc[UR36][R2.64] ;  /* 0x0000002402197981 */ /* 0x000162000c1e1900 */
[----:B------:R-:W-:Y:S05]  /*1fd0*/  BRA `(.L_x_31872) ;  /* 0x0000000c000c7947 */ /* 0x000fea0003800000 */
.L_x_31873:
[----:B------:R0:W5:Y:S01]  /*1fe0*/  LDG.E.S16 R25, desc[UR36][R2.64] ;  /* 0x0000002402197981 */ /* 0x000162000c1e1700 */
[----:B------:R-:W-:Y:S05]  /*1ff0*/  BRA `(.L_x_31872) ;  /* 0x0000000c00047947 */ /* 0x000fea0003800000 */
.L_x_31868:
        /* <DEDUP_REMOVED lines=9> */
.L_x_31876:
[----:B------:R-:W2:Y:S02]  /*2090*/  LDG.E.U16 R2, desc[UR36][R2.64] ;  /* 0x0000002402027981 */ /* 0x000ea4000c1e1500 */
[----:B--2---:R-:W-:-:S06]  /*20a0*/  HADD2.F32 R25, -RZ, R2.H0_H0 ;  /* 0x20000002ff197230 */ /* 0x004fcc0000004100 */
[----:B------:R-:W0:Y:S01]  /*20b0*/  F2I.FTZ.TRUNC.NTZ R25, R25 ;  /* 0x0000001900197305 */ /* 0x000e22000021f100 */
[----:B------:R-:W-:Y:S05]  /*20c0*/  BRA `(.L_x_31872) ;  /* 0x0000000800d07947 */ /* 0x000fea0003800000 */
.L_x_31875:
        /* <DEDUP_REMOVED lines=9> */
.L_x_31878:
[----:B------:R-:W2:Y:S02]  /*2160*/  LDG.E.U16 R2, desc[UR36][R2.64] ;  /* 0x0000002402027981 */ /* 0x000ea4000c1e1500 */
[----:B--2---:R-:W-:-:S06]  /*2170*/  HADD2.F32 R25, -RZ, R2.H0_H0 ;  /* 0x20000002ff197230 */ /* 0x004fcc0000004100 */
[----:B------:R-:W0:Y:S01]  /*2180*/  F2I.FTZ.TRUNC.NTZ R25, R25 ;  /* 0x0000001900197305 */ /* 0x000e22000021f100 */
[----:B------:R-:W-:Y:S05]  /*2190*/  BRA `(.L_x_31872) ;  /* 0x00000008009c7947 */ /* 0x000fea0003800000 */
.L_x_31877:
[----:B------:R-:W2:Y:S02]  /*21a0*/  LDG.E.64 R2, desc[UR36][R2.64] ;  /* 0x0000002402027981 */ /* 0x000ea4000c1e1b00 */
[----:B--2---:R0:W1:Y:S01]  /*21b0*/  F2I.F64.TRUNC R25, R2 ;  /* 0x0000000200197311 */ /* 0x004062000030d100 */
[----:B------:R-:W-:Y:S05]  /*21c0*/  BRA `(.L_x_31872) ;  /* 0x0000000800907947 */ /* 0x000fea0003800000 */
.L_x_31867:
        /* <DEDUP_REMOVED lines=12> */
.L_x_31881:
[----:B------:R-:W2:Y:S02]  /*2290*/  LDG.E.64 R2, desc[UR36][R2.64] ;  /* 0x0000002402027981 */ /* 0x000ea4000c1e1b00 */
[----:B--2---:R0:W1:Y:S01]  /*22a0*/  F2I.F64.TRUNC R25, R2 ;  /* 0x0000000200197311 */ /* 0x004062000030d100 */
[----:B------:R-:W-:Y:S05]  /*22b0*/  BRA `(.L_x_31872) ;  /* 0x0000000800547947 */ /* 0x000fea0003800000 */
.L_x_31880:
        /* <DEDUP_REMOVED lines=27> */
.L_x_31883:
        /* <DEDUP_REMOVED lines=14> */
.L_x_31882:
[----:B------:R-:W2:Y:S02]  /*2550*/  LDG.E.U16 R25, desc[UR36][R2.64] ;  /* 0x0000002402197981 */ /* 0x000ea4000c1e1500 */
[----:B--2---:R-:W-:-:S06]  /*2560*/  IMAD.U32 R25, R25, 0x10000, RZ ;  /* 0x0001000019197824 */ /* 0x004fcc00078e00ff */
[----:B------:R-:W0:Y:S01]  /*2570*/  F2I.FTZ.TRUNC.NTZ R25, R25 ;  /* 0x0000001900197305 */ /* 0x000e22000021f100 */
[----:B------:R-:W-:Y:S05]  /*2580*/  BRA `(.L_x_31872) ;  /* 0x0000000400a07947 */ /* 0x000fea0003800000 */
.L_x_31879:
        /* <DEDUP_REMOVED lines=10> */
.L_x_31886:
        /* <DEDUP_REMOVED lines=21> */
.L_x_31890:
[----:B------:R-:W-:Y:S05]  /*2780*/  BSYNC B1 ;  /* 0x0000000000017941 */ /* 0x000fea0003800000 */
.L_x_31889:
[----:B------:R-:W-:Y:S01]  /*2790*/  IMAD.SHL.U32 R2, R2, 0x100000, RZ ;  /* 0x0010000002027824 */ /* 0x000fe200078e00ff */
[----:B------:R-:W-:-:S04]  /*27a0*/  LEA R0, R0, 0x3b800000, 0x17 ;  /* 0x3b80000000007811 */ /* 0x000fc800078eb8ff */
[----:B------:R-:W-:-:S07]  /*27b0*/  LOP3.LUT R25, R0, R2, R25, 0xfe, !PT ;  /* 0x0000000200197212 */ /* 0x000fce00078efe19 */
.L_x_31888:
[----:B------:R-:W-:Y:S05]  /*27c0*/  BSYNC B0 ;  /* 0x0000000000007941 */ /* 0x000fea0003800000 */
.L_x_31887:
[----:B------:R-:W1:Y:S01]  /*27d0*/  F2I.FTZ.TRUNC.NTZ R25, R25 ;  /* 0x0000001900197305 */ /* 0x000e62000021f100 */
[----:B------:R-:W-:Y:S05]  /*27e0*/  BRA `(.L_x_31872) ;  /* 0x0000000400087947 */ /* 0x000fea0003800000 */
.L_x_31885:
        /* <DEDUP_REMOVED lines=21> */
.L_x_31894:
[----:B------:R-:W-:Y:S05]  /*2940*/  BSYNC B1 ;  /* 0x0000000000017941 */ /* 0x000fea0003800000 */
.L_x_31893:
[----:B------:R-:W-:Y:S01]  /*2950*/  IMAD.SHL.U32 R2, R2, 0x200000, RZ ;  /* 0x0020000002027824 */ /* 0x000fe200078e00ff */
[----:B------:R-:W-:-:S04]  /*2960*/  LEA R0, R0, 0x37800000, 0x17 ;  /* 0x3780000000007811 */ /* 0x000fc800078eb8ff */
[----:B------:R-:W-:-:S07]  /*2970*/  LOP3.LUT R25, R0, R2, R25, 0xfe, !PT ;  /* 0x0000000200197212 */ /* 0x000fce00078efe19 */
.L_x_31892:
[----:B------:R-:W-:Y:S05]  /*2980*/  BSYNC B0 ;  /* 0x0000000000007941 */ /* 0x000fea0003800000 */
.L_x_31891:
[----:B------:R-:W2:Y:S01]  /*2990*/  F2I.FTZ.TRUNC.NTZ R25, R25 ;  /* 0x0000001900197305 */ /* 0x000ea2000021f100 */
[----:B------:R-:W-:Y:S05]  /*29a0*/  BRA `(.L_x_31872) ;  /* 0x0000000000987947 */ /* 0x000fea0003800000 */
.L_x_31884:
        /* <DEDUP_REMOVED lines=14> */
.L_x_31898:
[----:B------:R-:W-:Y:S05]  /*2a90*/  BSYNC B0 ;  /* 0x0000000000007941 */ /* 0x000fea0003800000 */
.L_x_31897:
[----:B------:R-:W4:Y:S01]  /*2aa0*/  F2I.FTZ.TRUNC.NTZ R25, R25 ;  /* 0x0000001900197305 */ /* 0x000f22000021f100 */
[----:B------:R-:W-:Y:S05]  /*2ab0*/  BRA `(.L_x_31872) ;  /* 0x0000000000547947 */ /* 0x000fea0003800000 */
.L_x_31871:
        /* <DEDUP_REMOVED lines=17> */
.L_x_31899:
[----:B------:R-:W-:Y:S05]  /*2bd0*/  BRA `(.L_x_31872) ;  /* 0x00000000000c7947 */ /* 0x000fea0003800000 */
.L_x_31896:
[----:B------:R0:W5:Y:S01]  /*2be0*/  LDG.E R25, desc[UR36][R2.64] ;  /* 0x0000002402197981 */ /* 0x000162000c1e1900 */
[----:B------:R-:W-:Y:S05]  /*2bf0*/  BRA `(.L_x_31872) ;  /* 0x0000000000047947 */ /* 0x000fea0003800000 */
.L_x_31895:
[----:B------:R3:W5:Y:S02]  /*2c00*/  LDG.E R25, desc[UR36][R2.64] ;  /* 0x0000002402197981 */ /* 0x000764000c1e1900 */
.L_x_31872:
[----:B------:R-:W-:-:S07]  /*2c10*/  VIADD R17, R17, 0x80 ;  /* 0x0000008011117836 */ /* 0x000fce0000000000 */
.L_x_31866:
[----:B------:R-:W-:Y:S05]  /*2c20*/  BSYNC B6 ;  /* 0x0000000000067941 */ /* 0x000fea0003800000 */
.L_x_31865:
        /* <DEDUP_REMOVED lines=22> */
.L_x_31905:
[----:B------:R0:W5:Y:S01]  /*2d90*/  LDG.E.U8 R24, desc[UR36][R2.64] ;  /* 0x0000002402187981 */ /* 0x000162000c1e1100 */
[----:B------:R-:W-:Y:S05]  /*2da0*/  BRA `(.L_x_31901) ;  /* 0x0000000c00307947 */ /* 0x000fea0003800000 */
.L_x_31904:
        /* <DEDUP_REMOVED lines=8> */
.L_x_31908:
[----:B------:R0:W5:Y:S01]  /*2e30*/  LDG.E R24, desc[UR36][R2.64] ;  /* 0x0000002402187981 */ /* 0x000162000c1e1900 */
[----:B------:R-:W-:Y:S05]  /*2e40*/  BRA `(.L_x_31901) ;  /* 0x0000000c00087947 */ /* 0x000fea0003800000 */
.L_x_31907:
[----:B------:R0:W5:Y:S01]  /*2e50*/  LDG.E.S16 R24, desc[UR36][R2.64] ;  /* 0x0000002402187981 */ /* 0x000162000c1e1700 */
[----:B------:R-:W-:Y:S05]  /*2e60*/  BRA `(.L_x_31901) ;  /* 0x0000000c00007947 */ /* 0x000fea0003800000 */
.L_x_31903:
        /* <DEDUP_REMOVED lines=9> */
.L_x_31910:
[----:B------:R-:W3:Y:S02]  /*2f00*/  LDG.E.U16 R2, desc[UR36][R2.64] ;  /* 0x0000002402027981 */ /* 0x000ee4000c1e1500 */
[----:B---3--:R-:W-:-:S06]  /*2f10*/  HADD2.F32 R24, -RZ, R2.H0_H0 ;  /* 0x20000002ff187230 */ /* 0x008fcc0000004100 */
[----:B------:R-:W0:Y:S01]  /*2f20*/  F2I.FTZ.TRUNC.NTZ R24, R24 ;  /* 0x0000001800187305 */ /* 0x000e22000021f100 */
[----:B------:R-:W-:Y:S05]  /*2f30*/  BRA `(.L_x_31901) ;  /* 0x0000000800cc7947 */ /* 0x000fea0003800000 */
.L_x_31909:
        /* <DEDUP_REMOVED lines=9> */
.L_x_31912:
[----:B------:R-:W3:Y:S02]  /*2fd0*/  LDG.E.U16 R2, desc[UR36][R2.64] ;  /* 0x0000002402027981 */ /* 0x000ee4000c1e1500 */
[----:B---3--:R-:W-:-:S06]  /*2fe0*/  HADD2.F32 R24, -RZ, R2.H0_H0 ;  /* 0x20000002ff187230 */ /* 0x008fcc0000004100 */
[----:B------:R-:W0:Y:S01]  /*2ff0*/  F2I.FTZ.TRUNC.NTZ R24, R24 ;  /* 0x0000001800187305 */ /* 0x000e22000021f100 */
[----:B------:R-:W-:Y:S05]  /*3000*/  BRA `(.L_x_31901) ;  /* 0x0000000800987947 */ /* 0x000fea0003800000 */
.L_x_31911:
[----:B------:R-:W3:Y:S02]  /*3010*/  LDG.E.64 R2, desc[UR36][R2.64] ;  /* 0x0000002402027981 */ /* 0x000ee4000c1e1b00 */
[----:B---3--:R0:W1:Y:S01]  /*3020*/  F2I.F64.TRUNC R24, R2 ;  /* 0x0000000200187311 */ /* 0x008062000030d100 */
[----:B------:R-:W-:Y:S05]  /*3030*/  BRA `(.L_x_31901) ;  /* 0x00000008008c7947 */ /* 0x000fea0003800000 */
.L_x_31902:
        /* <DEDUP_REMOVED lines=12> */
.L_x_31915:
[----:B------:R-:W3:Y:S02]  /*3100*/  LDG.E.64 R2, desc[UR36][R2.64] ;  /* 0x0000002402027981 */ /* 0x000ee4000c1e1b00 */
[----:B---3--:R0:W1:Y:S01]  /*3110*/  F2I.F64.TRUNC R24, R2 ;  /* 0x0000000200187311 */ /* 0x008062000030d100 */
[----:B------:R-:W-:Y:S05]  /*3120*/  BRA `(.L_x_31901) ;  /* 0x0000000800507947 */ /* 0x000fea0003800000 */
.L_x_31914:
        /* <DEDUP_REMOVED lines=27> */
.L_x_31917:
        /* <DEDUP_REMOVED lines=14> */
.L_x_31916:
[----:B------:R-:W3:Y:S02]  /*33c0*/  LDG.E.U16 R24, desc[UR36][R2.64] ;  /* 0x0000002402187981 */ /* 0x000ee4000c1e1500 */
[----:B---3--:R-:W-:-:S06]  /*33d0*/  IMAD.U32 R24, R24, 0x10000, RZ ;  /* 0x0001000018187824 */ /* 0x008fcc00078e00ff */
[----:B------:R-:W0:Y:S01]  /*33e0*/  F2I.FTZ.TRUNC.NTZ R24, R24 ;  /* 0x0000001800187305 */ /* 0x000e22000021f100 */
[----:B------:R-:W-:Y:S05]  /*33f0*/  BRA `(.L_x_31901) ;  /* 0x00000004009c7947 */ /* 0x000fea0003800000 */
.L_x_31913:
        /* <DEDUP_REMOVED lines=10> */
.L_x_31920:
        /* <DEDUP_REMOVED lines=21> */
.L_x_31924:
[----:B------:R-:W-:Y:S05]  /*35f0*/  BSYNC B1 ;  /* 0x0000000000017941 */ /* 0x000fea0003800000 */
.L_x_31923:
[----:B------:R-:W-:Y:S01]  /*3600*/  IMAD.SHL.U32 R2, R2, 0x100000, RZ ;  /* 0x0010000002027824 */ /* 0x000fe200078e00ff */
[----:B------:R-:W-:-:S04]  /*3610*/  LEA R3, R0, 0x3b800000, 0x17 ;  /* 0x3b80000000037811 */ /* 0x000fc800078eb8ff */
[----:B------:R-:W-:-:S07]  /*3620*/  LOP3.LUT R24, R3, R2, R24, 0xfe, !PT ;  /* 0x0000000203187212 */ /* 0x000fce00078efe18 */
.L_x_31922:
[----:B------:R-:W-:Y:S05]  /*3630*/  BSYNC B0 ;  /* 0x0000000000007941 */ /* 0x000fea0003800000 */
.L_x_31921:
[----:B------:R-:W0:Y:S01]  /*3640*/  F2I.FTZ.TRUNC.NTZ R24, R24 ;  /* 0x0000001800187305 */ /* 0x000e22000021f100 */
[----:B------:R-:W-:Y:S05]  /*3650*/  BRA `(.L_x_31901) ;  /* 0x0000000400047947 */ /* 0x000fea0003800000 */
.L_x_31919:
        /* <DEDUP_REMOVED lines=21> */
.L_x_31928:
[----:B------:R-:W-:Y:S05]  /*37b0*/  BSYNC B1 ;  /* 0x0000000000017941 */ /* 0x000fea0003800000 */
.L_x_31927:
[----:B------:R-:W-:Y:S01]  /*37c0*/  IMAD.SHL.U32 R2, R2, 0x200000, RZ ;  /* 0x0020000002027824 */ /* 0x000fe200078e00ff */
[----:B------:R-:W-:-:S04]  /*37d0*/  LEA R3, R0, 0x37800000, 0x17 ;  /* 0x3780000000037811 */ /* 0x000fc800078eb8ff */
[----:B------:R-:W-:-:S07]  /*37e0*/  LOP3.LUT R24, R3, R2, R24, 0xfe, !PT ;  /* 0x0000000203187212 */ /* 0x000fce00078efe18 */
.L_x_31926:
[----:B------:R-:W-:Y:S05]  /*37f0*/  BSYNC B0 ;  /* 0x0000000000007941 */ /* 0x000fea0003800000 */
.L_x_31925:
[----:B------:R-:W0:Y:S01]  /*3800*/  F2I.FTZ.TRUNC.NTZ R24, R24 ;  /* 0x0000001800187305 */ /* 0x000e22000021f100 */
[----:B------:R-:W-:Y:S05]  /*3810*/  BRA `(.L_x_31901) ;  /* 0x0000000000947947 */ /* 0x000fea0003800000 */
.L_x_31918:
        /* <DEDUP_REMOVED lines=14> */
.L_x_31932:
[----:B------:R-:W-:Y:S05]  /*3900*/  BSYNC B0 ;  /* 0x0000000000007941 */ /* 0x000fea0003800000 */
.L_x_31931:
[----:B------:R-:W0:Y:S01]  /*3910*/  F2I.FTZ.TRUNC.NTZ R24, R24 ;  /* 0x0000001800187305 */ /* 0x000e22000021f100 */
[----:B------:R-:W-:Y:S05]  /*3920*/  BRA `(.L_x_31901) ;  /* 0x0000000000507947 */ /* 0x000fea0003800000 */
.L_x_31906:
        /* <DEDUP_REMOVED lines=16> */
.L_x_31933:
[----:B------:R-:W-:Y:S05]  /*3a30*/  BRA `(.L_x_31901) ;  /* 0x00000000000c7947 */ /* 0x000fea0003800000 */
.L_x_31930:
[----:B------:R0:W5:Y:S01]  /*3a40*/  LDG.E R24, desc[UR36][R2.64] ;  /* 0x0000002402187981 */ /* 0x000162000c1e1900 */
[----:B------:R-:W-:Y:S05]  /*3a50*/  BRA `(.L_x_31901) ;  /* 0x0000000000047947 */ /* 0x000fea0003800000 */
.L_x_31929:
[----:B------:R0:W5:Y:S02]  /*3a60*/  LDG.E R24, desc[UR36][R2.64] ;  /* 0x0000002402187981 */ /* 0x000164000c1e1900 */
.L_x_31901:
[----:B------:R-:W-:Y:S05]  /*3a70*/  BSYNC B6 ;  /* 0x0000000000067941 */ /* 0x000fea0003800000 */
.L_x_31900:
        /* <DEDUP_REMOVED lines=29> */
.L_x_31935:
[----:B------:R-:W-:Y:S05]  /*3c50*/  BSYNC B6 ;  /* 0x0000000000067941 */ /* 0x000fea0003800000 */
.L_x_31934:
        /* <DEDUP_REMOVED lines=27> */
.L_x_31937:
[----:B------:R-:W-:Y:S05]  /*3e10*/  BSYNC B6 ;  /* 0x0000000000067941 */ /* 0x000fea0003800000 */
.L_x_31936:
        /* <DEDUP_REMOVED lines=27> */
.L_x_31939:
[----:B------:R-:W-:Y:S05]  /*3fd0*/  BSYNC B6 ;  /* 0x0000000000067941 */ /* 0x000fea0003800000 */
.L_x_31938:
        /* <DEDUP_REMOVED lines=27> */
.L_x_31941:
[----:B------:R-:W-:Y:S05]  /*4190*/  BSYNC B6 ;  /* 0x0000000000067941 */ /* 0x000fea0003800000 */
.L_x_31940:
        /* <DEDUP_REMOVED lines=26> */
.L_x_31947:
[----:B------:R0:W-:Y:S01]  /*4340*/  STG.E.U8 desc[UR36][R2.64], RZ ;  /* 0x000000ff02007986 */ /* 0x0001e2000c101124 */
[----:B------:R-:W-:Y:S01]  /*4350*/  IMAD.MOV.U32 R17, RZ, RZ, R19 ;  /* 0x000000ffff117224 */ /* 0x000fe200078e0013 */
[----:B------:R-:W-:Y:S06]  /*4360*/  BRA `(.L_x_31943) ;  /* 0x0000000400dc7947 */ /* 0x000fec0003800000 */
.L_x_31946:
        /* <DEDUP_REMOVED lines=9> */
.L_x_31950:
[----:B------:R3:W-:Y:S01]  /*4400*/  STG.E desc[UR36][R2.64], RZ ;  /* 0x000000ff02007986 */ /* 0x0007e2000c101924 */
[----:B------:R-:W-:Y:S01]  /*4410*/  IMAD.MOV.U32 R17, RZ, RZ, R19 ;  /* 0x000000ffff117224 */ /* 0x000fe200078e0013 */
[----:B------:R-:W-:Y:S06]  /*4420*/  BRA `(.L_x_31943) ;  /* 0x0000000400ac7947 */ /* 0x000fec0003800000 */
.L_x_31949:
[----:B------:R1:W-:Y:S01]  /*4430*/  STG.E.U16 desc[UR36][R2.64], RZ ;  /* 0x000000ff02007986 */ /* 0x0003e2000c101524 */
[----:B------:R-:W-:Y:S01]  /*4440*/  IMAD.MOV.U32 R17, RZ, RZ, R19 ;  /* 0x000000ffff117224 */ /* 0x000fe200078e0013 */
[----:B------:R-:W-:Y:S06]  /*4450*/  BRA `(.L_x_31943) ;  /* 0x0000000400a07947 */ /* 0x000fec0003800000 */
.L_x_31945:
        /* <DEDUP_REMOVED lines=9> */
.L_x_31952:
[----:B------:R0:W-:Y:S01]  /*44f0*/  STG.E.U16 desc[UR36][R2.64], RZ ;  /* 0x000000ff02007986 */ /* 0x0001e2000c101524 */
[----:B------:R-:W-:Y:S01]  /*4500*/  IMAD.MOV.U32 R17, RZ, RZ, R19 ;  /* 0x000000ffff117224 */ /* 0x000fe200078e0013 */
[----:B------:R-:W-:Y:S06]  /*4510*/  BRA `(.L_x_31943) ;  /* 0x0000000400707947 */ /* 0x000fec0003800000 */
.L_x_31951:
        /* <DEDUP_REMOVED lines=9> */
.L_x_31954:
[----:B------:R0:W-:Y:S01]  /*45b0*/  STG.E desc[UR36][R2.64], RZ ;  /* 0x000000ff02007986 */ /* 0x0001e2000c101924 */
[----:B------:R-:W-:Y:S01]  /*45c0*/  IMAD.MOV.U32 R17, RZ, RZ, R19 ;  /* 0x000000ffff117224 */ /* 0x000fe200078e0013 */
[----:B------:R-:W-:Y:S06]  /*45d0*/  BRA `(.L_x_31943) ;  /* 0x0000000400407947 */ /* 0x000fec0003800000 */
.L_x_31953:
[----:B------:R0:W-:Y:S01]  /*45e0*/  STG.E.64 desc[UR36][R2.64], RZ ;  /* 0x000000ff02007986 */ /* 0x0001e2000c101b24 */
[----:B------:R-:W-:Y:S01]  /*45f0*/  IMAD.MOV.U32 R17, RZ, RZ, R19 ;  /* 0x000000ffff117224 */ /* 0x000fe200078e0013 */
[----:B------:R-:W-:Y:S06]  /*4600*/  BRA `(.L_x_31943) ;  /* 0x0000000400347947 */ /* 0x000fec0003800000 */
.L_x_31944:
        /* <DEDUP_REMOVED lines=11> */
.L_x_31957:
[----:B------:R0:W-:Y:S01]  /*46c0*/  STG.E.128 desc[UR36][R2.64], RZ ;  /* 0x000000ff02007986 */ /* 0x0001e2000c101d24 */
[----:B------:R-:W-:Y:S01]  /*46d0*/  IMAD.MOV.U32 R17, RZ, RZ, R19 ;  /* 0x000000ffff117224 */ /* 0x000fe200078e0013 */
[----:B------:R-:W-:Y:S06]  /*46e0*/  BRA `(.L_x_31943) ;  /* 0x0000000000fc7947 */ /* 0x000fec0003800000 */
.L_x_31956:
        /* <DEDUP_REMOVED lines=9> */
.L_x_31959:
[----:B------:R0:W-:Y:S01]  /*4780*/  STG.E.U8 desc[UR36][R2.64], RZ ;  /* 0x000000ff02007986 */ /* 0x0001e2000c101124 */
[----:B------:R-:W-:Y:S01]  /*4790*/  IMAD.MOV.U32 R17, RZ, RZ, R19 ;  /* 0x000000ffff117224 */ /* 0x000fe200078e0013 */
[----:B------:R-:W-:Y:S06]  /*47a0*/  BRA `(.L_x_31943) ;  /* 0x0000000000cc7947 */ /* 0x000fec0003800000 */
.L_x_31958:
[----:B------:R0:W-:Y:S01]  /*47b0*/  STG.E.U16 desc[UR36][R2.64], RZ ;  /* 0x000000ff02007986 */ /* 0x0001e2000c101524 */
[----:B------:R-:W-:Y:S01]  /*47c0*/  IMAD.MOV.U32 R17, RZ, RZ, R19 ;  /* 0x000000ffff117224 */ /* 0x000fe200078e0013 */
[----:B------:R-:W-:Y:S06]  /*47d0*/  BRA `(.L_x_31943) ;  /* 0x0000000000c07947 */ /* 0x000fec0003800000 */
.L_x_31955:
        /* <DEDUP_REMOVED lines=11> */
.L_x_31962:
[----:B------:R0:W-:Y:S01]  /*4890*/  STG.E.U8 desc[UR36][R2.64], RZ ;  /* 0x000000ff02007986 */ /* 0x0001e2000c101124 */
[----:B------:R-:W-:Y:S01]  /*48a0*/  IMAD.MOV.U32 R17, RZ, RZ, R19 ;  /* 0x000000ffff117224 */ /* 0x000fe200078e0013 */
[----:B------:R-:W-:Y:S06]  /*48b0*/  BRA `(.L_x_31943) ;  /* 0x0000000000887947 */ /* 0x000fec0003800000 */
.L_x_31961:
[----:B------:R0:W-:Y:S01]  /*48c0*/  STG.E.U8 desc[UR36][R2.64], RZ ;  /* 0x000000ff02007986 */ /* 0x0001e2000c101124 */
[----:B------:R-:W-:Y:S01]  /*48d0*/  IMAD.MOV.U32 R17, RZ, RZ, R19 ;  /* 0x000000ffff117224 */ /* 0x000fe200078e0013 */
[----:B------:R-:W-:Y:S06]  /*48e0*/  BRA `(.L_x_31943) ;  /* 0x00000000007c7947 */ /* 0x000fec0003800000 */
.L_x_31960:
        /* <DEDUP_REMOVED lines=8> */
.L_x_31948:
        /* <DEDUP_REMOVED lines=16> */
.L_x_31965:
[----:B------:R-:W-:Y:S01]  /*4a70*/  IMAD.MOV.U32 R17, RZ, RZ, R19 ;  /* 0x000000ffff117224 */ /* 0x000fe200078e0013 */
[----:B------:R-:W-:Y:S06]  /*4a80*/  BRA `(.L_x_31943) ;  /* 0x0000000000147947 */ /* 0x000fec0003800000 */
.L_x_31964:
[----:B------:R0:W-:Y:S01]  /*4a90*/  STG.E.64 desc[UR36][R2.64], RZ ;  /* 0x000000ff02007986 */ /* 0x0001e2000c101b24 */
[----:B------:R-:W-:Y:S01]  /*4aa0*/  IMAD.MOV.U32 R17, RZ, RZ, R19 ;  /* 0x000000ffff117224 */ /* 0x000fe200078e0013 */
[----:B------:R-:W-:Y:S06]  /*4ab0*/  BRA `(.L_x_31943) ;  /* 0x0000000000087947 */ /* 0x000fec0003800000 */
.L_x_31963:
[----:B------:R0:W-:Y:S01]  /*4ac0*/  STG.E desc[UR36][R2.64], RZ ;  /* 0x000000ff02007986 */ /* 0x0001e2000c101924 */
[----:B------:R-:W-:-:S07]  /*4ad0*/  IMAD.MOV.U32 R17, RZ, RZ, R19 ;  /* 0x000000ffff117224 */ /* 0x000fce00078e0013 */
.L_x_31943:
[----:B------:R-:W-:Y:S05]  /*4ae0*/  BSYNC B6 ;  /* 0x0000000000067941 */ /* 0x000fea0003800000 */
.L_x_31942:
        /* <DEDUP_REMOVED lines=23> */
.L_x_31971:
[----:B------:R0:W-:Y:S01]  /*4c60*/  STG.E.U8 desc[UR36][R2.64], RZ ;  /* 0x000000ff02007986 */ /* 0x0001e2000c101124 */
[----:B------:R-:W-:Y:S05]  /*4c70*/  BRA `(.L_x_31973) ;  /* 0x00000004008c7947 */ /* 0x000fea0003800000 */
.L_x_31970:
        /* <DEDUP_REMOVED lines=8> */
.L_x_31975:
[----:B------:R3:W-:Y:S01]  /*4d00*/  STG.E desc[UR36][R2.64], RZ ;  /* 0x000000ff02007986 */ /* 0x0007e2000c101924 */
[----:B------:R-:W-:Y:S05]  /*4d10*/  BRA `(.L_x_31973) ;  /* 0x0000000400647947 */ /* 0x000fea0003800000 */
.L_x_31974:
[----:B------:R2:W-:Y:S01]  /*4d20*/  STG.E.U16 desc[UR36][R2.64], RZ ;  /* 0x000000ff02007986 */ /* 0x0005e2000c101524 */
[----:B------:R-:W-:Y:S05]  /*4d30*/  BRA `(.L_x_31973) ;  /* 0x00000004005c7947 */ /* 0x000fea0003800000 */
.L_x_31969:
        /* <DEDUP_REMOVED lines=8> */
.L_x_31977:
[----:B------:R0:W-:Y:S01]  /*4dc0*/  STG.E.U16 desc[UR36][R2.64], RZ ;  /* 0x000000ff02007986 */ /* 0x0001e2000c101524 */
[----:B------:R-:W-:Y:S05]  /*4dd0*/  BRA `(.L_x_31973) ;  /* 0x0000000400347947 */ /* 0x000fea0003800000 */
.L_x_31976:
        /* <DEDUP_REMOVED lines=8> */
.L_x_31979:
[----:B------:R0:W-:Y:S01]  /*4e60*/  STG.E desc[UR36][R2.64], RZ ;  /* 0x000000ff02007986 */ /* 0x0001e2000c101924 */
[----:B------:R-:W-:Y:S05]  /*4e70*/  BRA `(.L_x_31973) ;  /* 0x00000004000c7947 */ /* 0x000fea0003800000 */
.L_x_31978:
[----:B------:R0:W-:Y:S01]  /*4e80*/  STG.E.64 desc[UR36][R2.64], RZ ;  /* 0x000000ff02007986 */ /* 0x0001e2000c101b24 */
[----:B------:R-:W-:Y:S05]  /*4e90*/  BRA `(.L_x_31973) ;  /* 0x0000000400047947 */ /* 0x000fea0003800000 */
.L_x_31968:
        /* <DEDUP_REMOVED lines=10> */
.L_x_31982:
[----:B------:R0:W-:Y:S01]  /*4f40*/  STG.E.128 desc[UR36][R2.64], RZ ;  /* 0x000000ff02007986 */ /* 0x0001e2000c101d24 */
[----:B------:R-:W-:Y:S05]  /*4f50*/  BRA `(.L_x_31973) ;  /* 0x0000000000d47947 */ /* 0x000fea0003800000 */
.L_x_31981:
        /* <DEDUP_REMOVED lines=8> */
.L_x_31984:
[----:B------:R0:W-:Y:S01]  /*4fe0*/  STG.E.U8 desc[UR36][R2.64], RZ ;  /* 0x000000ff02007986 */ /* 0x0001e2000c101124 */
[----:B------:R-:W-:Y:S05]  /*4ff0*/  BRA `(.L_x_31973) ;  /* 0x0000000000ac7947 */ /* 0x000fea0003800000 */
.L_x_31983:
[----:B------:R0:W-:Y:S01]  /*5000*/  STG.E.U16 desc[UR36][R2.64], RZ ;  /* 0x000000ff02007986 */ /* 0x0001e2000c101524 */
[----:B------:R-:W-:Y:S05]  /*5010*/  BRA `(.L_x_31973) ;  /* 0x0000000000a47947 */ /* 0x000fea0003800000 */
.L_x_31980:
        /* <DEDUP_REMOVED lines=10> */
.L_x_31987:
[----:B------:R0:W-:Y:S01]  /*50c0*/  STG.E.U8 desc[UR36][R2.64], RZ ;  /* 0x000000ff02007986 */ /* 0x0001e2000c101124 */
[----:B------:R-:W-:Y:S05]  /*50d0*/  BRA `(.L_x_31973) ;  /* 0x0000000000747947 */ /* 0x000fea0003800000 */
.L_x_31986:
[----:B------:R0:W-:Y:S01]  /*50e0*/  STG.E.U8 desc[UR36][R2.64], RZ ;  /* 0x000000ff02007986 */ /* 0x0001e2000c101124 */
[----:B------:R-:W-:Y:S05]  /*50f0*/  BRA `(.L_x_31973) ;  /* 0x00000000006c7947 */ /* 0x000fea0003800000 */
.L_x_31985:
[----:B------:R-:W-:-:S13]  /*5100*/  ISETP.NE.AND P0, PT, R0, 0x1c, PT ;  /* 0x0000001c0000780c */ /* 0x000fda0003f05270 */
[----:B------:R-:W-:Y:S05]  /*5110*/  @!P0 BRA `(.L_x_31988) ;  /* 0x0000000000608947 */ /* 0x000fea0003800000 */
[----:B------:R-:W-:-:S13]  /*5120*/  ISETP.NE.AND P0, PT, R0, 0x1d, PT ;  /* 0x0000001d0000780c */ /* 0x000fda0003f05270 */
[----:B------:R-:W-:Y:S05]  /*5130*/  @!P0 BRA `(.L_x_31989) ;  /* 0x0000000000508947 */ /* 0x000fea0003800000 */
[----:B------:R-:W-:-:S13]  /*5140*/  ISETP.NE.AND P0, PT, R0, 0x2c, PT ;  /* 0x0000002c0000780c */ /* 0x000fda0003f05270 */
[----:B------:R0:W-:Y:S01]  /*5150*/  @!P0 STG.E.U8 desc[UR36][R2.64], RZ ;  /* 0x000000ff02008986 */ /* 0x0001e2000c101124 */
[----:B------:R-:W-:Y:S05]  /*5160*/  @!P0 BRA `(.L_x_31973) ;  /* 0x0000000000508947 */ /* 0x000fea0003800000 */
.L_x_31972:
        /* <DEDUP_REMOVED lines=16> */
.L_x_31990:
[----:B------:R-:W-:Y:S05]  /*5270*/  BRA `(.L_x_31973) ;  /* 0x00000000000c7947 */ /* 0x000fea0003800000 */
.L_x_31989:
[----:B------:R0:W-:Y:S01]  /*5280*/  STG.E.64 desc[UR36][R2.64], RZ ;  /* 0x000000ff02007986 */ /* 0x0001e2000c101b24 */
[----:B------:R-:W-:Y:S05]  /*5290*/  BRA `(.L_x_31973) ;  /* 0x0000000000047947 */ /* 0x000fea0003800000 */
.L_x_31988:
[----:B------:R0:W-:Y:S02]  /*52a0*/  STG.E desc[UR36][R2.64], RZ ;  /* 0x000000ff02007986 */ /* 0x0001e4000c101924 */
.L_x_31973:
        /* <DEDUP_REMOVED lines=23> */
.L_x_31994:
[----:B------:R3:W-:Y:S01]  /*5420*/  STG.E.U8 desc[UR36][R2.64], RZ ;  /* 0x000000ff02007986 */ /* 0x0007e2000c101124 */
[----:B------:R-:W-:Y:S05]  /*5430*/  BRA `(.L_x_31996) ;  /* 0x00000004008c7947 */ /* 0x000fea0003800000 */
.L_x_31993:
        /* <DEDUP_REMOVED lines=8> */
.L_x_31998:
[----:B------:R2:W-:Y:S01]  /*54c0*/  STG.E desc[UR36][R2.64], RZ ;  /* 0x000000ff02007986 */ /* 0x0005e2000c101924 */
[----:B------:R-:W-:Y:S05]  /*54d0*/  BRA `(.L_x_31996) ;  /* 0x0000000400647947 */ /* 0x000fea0003800000 */
.L_x_31997:
[----:B------:R0:W-:Y:S01]  /*54e0*/  STG.E.U16 desc[UR36][R2.64], RZ ;  /* 0x000000ff02007986 */ /* 0x0001e2000c101524 */
[----:B------:R-:W-:Y:S05]  /*54f0*/  BRA `(.L_x_31996) ;  /* 0x00000004005c7947 */ /* 0x000fea0003800000 */
.L_x_31992:
        /* <DEDUP_REMOVED lines=8> */
.L_x_32000:
[----:B------:R0:W-:Y:S01]  /*5580*/  STG.E.U16 desc[UR36][R2.64], RZ ;  /* 0x000000ff02007986 */ /* 0x0001e2000c101524 */
[----:B------:R-:W-:Y:S05]  /*5590*/  BRA `(.L_x_31996) ;  /* 0x0000000400347947 */ /* 0x000fea0003800000 */
.L_x_31999:
        /* <DEDUP_REMOVED lines=8> */
.L_x_32002:
[----:B------:R0:W-:Y:S01]  /*5620*/  STG.E desc[UR36][R2.64], RZ ;  /* 0x000000ff02007986 */ /* 0x0001e2000c101924 */
[----:B------:R-:W-:Y:S05]  /*5630*/  BRA `(.L_x_31996) ;  /* 0x00000004000c7947 */ /* 0x000fea0003800000 */
.L_x_32001:
[----:B------:R0:W-:Y:S01]  /*5640*/  STG.E.64 desc[UR36][R2.64], RZ ;  /* 0x000000ff02007986 */ /* 0x0001e2000c101b24 */
[----:B------:R-:W-:Y:S05]  /*5650*/  BRA `(.L_x_31996) ;  /* 0x0000000400047947 */ /* 0x000fea0003800000 */
.L_x_31991:
        /* <DEDUP_REMOVED lines=10> */
.L_x_32005:
[----:B------:R0:W-:Y:S01]  /*5700*/  STG.E.128 desc[UR36][R2.64], RZ ;  /* 0x000000ff02007986 */ /* 0x0001e2000c101d24 */
[----:B------:R-:W-:Y:S05]  /*5710*/  BRA `(.L_x_31996) ;  /* 0x0000000000d47947 */ /* 0x000fea0003800000 */
.L_x_32004:
        /* <DEDUP_REMOVED lines=8> */
.L_x_32007:
[----:B------:R0:W-:Y:S01]  /*57a0*/  STG.E.U8 desc[UR36][R2.64], RZ ;  /* 0x000000ff02007986 */ /* 0x0001e2000c101124 */
[----:B------:R-:W-:Y:S05]  /*57b0*/  BRA `(.L_x_31996) ;  /* 0x0000000000ac7947 */ /* 0x000fea0003800000 */
.L_x_32006:
[----:B------:R0:W-:Y:S01]  /*57c0*/  STG.E.U16 desc[UR36][R2.64], RZ ;  /* 0x000000ff02007986 */ /* 0x0001e2000c101524 */
[----:B------:R-:W-:Y:S05]  /*57d0*/  BRA `(.L_x_31996) ;  /* 0x0000000000a47947 */ /* 0x000fea0003800000 */
.L_x_32003:
        /* <DEDUP_REMOVED lines=10> */
.L_x_32010:
[----:B------:R0:W-:Y:S01]  /*5880*/  STG.E.U8 desc[UR36][R2.64], RZ ;  /* 0x000000ff02007986 */ /* 0x0001e2000c101124 */
[----:B------:R-:W-:Y:S05]  /*5890*/  BRA `(.L_x_31996) ;  /* 0x0000000000747947 */ /* 0x000fea0003800000 */
.L_x_32009:
[----:B------:R0:W-:Y:S01]  /*58a0*/  STG.E.U8 desc[UR36][R2.64], RZ ;  /* 0x000000ff02007986 */ /* 0x0001e2000c101124 */
[----:B------:R-:W-:Y:S05]  /*58b0*/  BRA `(.L_x_31996) ;  /* 0x00000000006c7947 */ /* 0x000fea0003800000 */
.L_x_32008:
[----:B------:R-:W-:-:S13]  /*58c0*/  ISETP.NE.AND P0, PT, R0, 0x1c, PT ;  /* 0x0000001c0000780c */ /* 0x000fda0003f05270 */
[----:B------:R-:W-:Y:S05]  /*58d0*/  @!P0 BRA `(.L_x_32011) ;  /* 0x0000000000608947 */ /* 0x000fea0003800000 */
[----:B------:R-:W-:-:S13]  /*58e0*/  ISETP.NE.AND P0, PT, R0, 0x1d, PT ;  /* 0x0000001d0000780c */ /* 0x000fda0003f05270 */
[----:B------:R-:W-:Y:S05]  /*58f0*/  @!P0 BRA `(.L_x_32012) ;  /* 0x0000000000508947 */ /* 0x000fea0003800000 */
[----:B------:R-:W-:-:S13]  /*5900*/  ISETP.NE.AND P0, PT, R0, 0x2c, PT ;  /* 0x0000002c0000780c */ /* 0x000fda0003f05270 */
[----:B------:R0:W-:Y:S01]  /*5910*/  @!P0 STG.E.U8 desc[UR36][R2.64], RZ ;  /* 0x000000ff02008986 */ /* 0x0001e2000c101124 */
[----:B------:R-:W-:Y:S05]  /*5920*/  @!P0 BRA `(.L_x_31996) ;  /* 0x0000000000508947 */ /* 0x000fea0003800000 */
.L_x_31995:
        /* <DEDUP_REMOVED lines=16> */
.L_x_32013:
[----:B------:R-:W-:Y:S05]  /*5a30*/  BRA `(.L_x_31996) ;  /* 0x00000000000c7947 */ /* 0x000fea0003800000 */
.L_x_32012:
[----:B------:R0:W-:Y:S01]  /*5a40*/  STG.E.64 desc[UR36][R2.64], RZ ;  /* 0x000000ff02007986 */ /* 0x0001e2000c101b24 */
[----:B------:R-:W-:Y:S05]  /*5a50*/  BRA `(.L_x_31996) ;  /* 0x0000000000047947 */ /* 0x000fea0003800000 */
.L_x_32011:
[----:B------:R0:W-:Y:S02]  /*5a60*/  STG.E desc[UR36][R2.64], RZ ;  /* 0x000000ff02007986 */ /* 0x0001e4000c101924 */
.L_x_31996:
[----:B------:R-:W-:-:S07]  /*5a70*/  VIADD R17, R17, 0x80 ;  /* 0x0000008011117836 */ /* 0x000fce0000000000 */
.L_x_31967:
[----:B------:R-:W-:Y:S05]  /*5a80*/  BSYNC B6 ;  /* 0x0000000000067941 */ /* 0x000fea0003800000 */
.L_x_31966:
        /* <DEDUP_REMOVED lines=21> */
.L_x_32017:
[----:B------:R-:W-:Y:S01]  /*5be0*/  STG.E.U8 desc[UR36][R2.64], RZ ;  /* 0x000000ff02007986 */ /* 0x000fe2000c101124 */
[----:B------:R-:W-:Y:S05]  /*5bf0*/  EXIT ;  /* 0x000000000000794d */ /* 0x000fea0003800000 */
.L_x_32016:
        /* <DEDUP_REMOVED lines=8> */
.L_x_32020:
[----:B------:R-:W-:Y:S01]  /*5c80*/  STG.E desc[UR36][R2.64], RZ ;  /* 0x000000ff02007986 */ /* 0x000fe2000c101924 */
[----:B------:R-:W-:Y:S05]  /*5c90*/  EXIT ;  /* 0x000000000000794d */ /* 0x000fea0003800000 */
.L_x_32019:
[----:B------:R-:W-:Y:S01]  /*5ca0*/  STG.E.U16 desc[UR36][R2.64], RZ ;  /* 0x000000ff02007986 */ /* 0x000fe2000c101524 */
[----:B------:R-:W-:Y:S05]  /*5cb0*/  EXIT ;  /* 0x000000000000794d */ /* 0x000fea0003800000 */
.L_x_32015:
        /* <DEDUP_REMOVED lines=8> */
.L_x_32022:
[----:B------:R-:W-:Y:S01]  /*5d40*/  STG.E.U16 desc[UR36][R2.64], RZ ;  /* 0x000000ff02007986 */ /* 0x000fe2000c101524 */
[----:B------:R-:W-:Y:S05]  /*5d50*/  EXIT ;  /* 0x000000000000794d */ /* 0x000fea0003800000 */
.L_x_32021:
        /* <DEDUP_REMOVED lines=8> */
.L_x_32024:
[----:B------:R-:W-:Y:S01]  /*5de0*/  STG.E desc[UR36][R2.64], RZ ;  /* 0x000000ff02007986 */ /* 0x000fe2000c101924 */
[----:B------:R-:W-:Y:S05]  /*5df0*/  EXIT ;  /* 0x000000000000794d */ /* 0x000fea0003800000 */
.L_x_32023:
[----:B------:R-:W-:Y:S01]  /*5e00*/  STG.E.64 desc[UR36][R2.64], RZ ;  /* 0x000000ff02007986 */ /* 0x000fe2000c101b24 */
[----:B------:R-:W-:Y:S05]  /*5e10*/  EXIT ;  /* 0x000000000000794d */ /* 0x000fea0003800000 */
.L_x_32014:
        /* <DEDUP_REMOVED lines=10> */
.L_x_32027:
[----:B------:R-:W-:Y:S01]  /*5ec0*/  STG.E.128 desc[UR36][R2.64], RZ ;  /* 0x000000ff02007986 */ /* 0x000fe2000c101d24 */
[----:B------:R-:W-:Y:S05]  /*5ed0*/  EXIT ;  /* 0x000000000000794d */ /* 0x000fea0003800000 */
.L_x_32026:
        /* <DEDUP_REMOVED lines=8> */
.L_x_32029:
[----:B------:R-:W-:Y:S01]  /*5f60*/  STG.E.U8 desc[UR36][R2.64], RZ ;  /* 0x000000ff02007986 */ /* 0x000fe2000c101124 */
[----:B------:R-:W-:Y:S05]  /*5f70*/  EXIT ;  /* 0x000000000000794d */ /* 0x000fea0003800000 */
.L_x_32028:
[----:B------:R-:W-:Y:S01]  /*5f80*/  STG.E.U16 desc[UR36][R2.64], RZ ;  /* 0x000000ff02007986 */ /* 0x000fe2000c101524 */
[----:B------:R-:W-:Y:S05]  /*5f90*/  EXIT ;  /* 0x000000000000794d */ /* 0x000fea0003800000 */
.L_x_32025:
        /* <DEDUP_REMOVED lines=10> */
.L_x_32032:
[----:B------:R-:W-:Y:S01]  /*6040*/  STG.E.U8 desc[UR36][R2.64], RZ ;  /* 0x000000ff02007986 */ /* 0x000fe2000c101124 */
[----:B------:R-:W-:Y:S05]  /*6050*/  EXIT ;  /* 0x000000000000794d */ /* 0x000fea0003800000 */
.L_x_32031:
[----:B------:R-:W-:Y:S01]  /*6060*/  STG.E.U8 desc[UR36][R2.64], RZ ;  /* 0x000000ff02007986 */ /* 0x000fe2000c101124 */
[----:B------:R-:W-:Y:S05]  /*6070*/  EXIT ;  /* 0x000000000000794d */ /* 0x000fea0003800000 */
.L_x_32030:
[----:B------:R-:W-:-:S13]  /*6080*/  ISETP.NE.AND P0, PT, R0, 0x1c, PT ;  /* 0x0000001c0000780c */ /* 0x000fda0003f05270 */
[----:B------:R-:W-:Y:S05]  /*6090*/  @!P0 BRA `(.L_x_32033) ;  /* 0x0000000000608947 */ /* 0x000fea0003800000 */
[----:B------:R-:W-:-:S13]  /*60a0*/  ISETP.NE.AND P0, PT, R0, 0x1d, PT ;  /* 0x0000001d0000780c */ /* 0x000fda0003f05270 */
[----:B------:R-:W-:Y:S05]  /*60b0*/  @!P0 BRA `(.L_x_32034) ;  /* 0x0000000000508947 */ /* 0x000fea0003800000 */
[----:B------:R-:W-:-:S13]  /*60c0*/  ISETP.NE.AND P0, PT, R0, 0x2c, PT ;  /* 0x0000002c0000780c */ /* 0x000fda0003f05270 */
[----:B------:R0:W-:Y:S01]  /*60d0*/  @!P0 STG.E.U8 desc[UR36][R2.64], RZ ;  /* 0x000000ff02008986 */ /* 0x0001e2000c101124 */
[----:B------:R-:W-:Y:S05]  /*60e0*/  @!P0 EXIT ;  /* 0x000000000000894d */ /* 0x000fea0003800000 */
.L_x_32018:
        /* <DEDUP_REMOVED lines=16> */
.L_x_32035:
[----:B------:R-:W-:Y:S05]  /*61f0*/  EXIT ;  /* 0x000000000000794d */ /* 0x000fea0003800000 */
.L_x_32034:
[----:B------:R-:W-:Y:S01]  /*6200*/  STG.E.64 desc[UR36][R2.64], RZ ;  /* 0x000000ff02007986 */ /* 0x000fe2000c101b24 */
[----:B------:R-:W-:Y:S05]  /*6210*/  EXIT ;  /* 0x000000000000794d */ /* 0x000fea0003800000 */
.L_x_32033:
[----:B------:R-:W-:Y:S01]  /*6220*/  STG.E desc[UR36][R2.64], RZ ;  /* 0x000000ff02007986 */ /* 0x000fe2000c101924 */
[----:B------:R-:W-:Y:S05]  /*6230*/  EXIT ;  /* 0x000000000000794d */ /* 0x000fea0003800000 */
.L_x_32036:
        /* <DEDUP_REMOVED lines=12> */
.L_x_32362:


//--------------------- .text._ZN2at6native18elementwise_kernelILi128ELi2EZNS0_22gpu_kernel_impl_nocastIZZZNS0_67_GLOBAL__N__bb565c37_34_ValidateCompressedIndicesKernel_cu_33a4b88b42_validate_compressed_sparse_indices_kernelILNS3_8CDimNameE0ENS3_18CUDAKernelLauncherENS3_14EmptyVecKernelENS3_8DummyVecELm8EEEvRKNS_6TensorESB_lllENKUlvE0_clEvENKUlvE_clEvEUliE_EEvRNS_18TensorIteratorBaseERKT_EUliE_EEviT1_ --------------------------
	.section	.text._ZN2at6native18elementwise_kernelILi128ELi2EZNS0_22gpu_kernel_impl_nocastIZZZNS0_67_GLOBAL__N__bb565c37_34_ValidateCompressedIndicesKernel_cu_33a4b88b42_validate_compressed_sparse_indices_kernelILNS3_8CDimNameE0ENS3_18CUDAKernelLauncherENS3_14EmptyVecKernelENS3_8DummyVecELm8EEEvRKNS_6TensorESB_lllENKUlvE0_clEvENKUlvE_clEvEUliE_EEvRNS_18TensorIteratorBaseERKT_EUliE_EEviT1_,"ax",@progbits
	.align	128
        .global         _ZN2at6native18elementwise_kernelILi128ELi2EZNS0_22gpu_kernel_impl_nocastIZZZNS0_67_GLOBAL__N__bb565c37_34_ValidateCompressedIndicesKernel_cu_33a4b88b42_validate_compressed_sparse_indices_kernelILNS3_8CDimNameE0ENS3_18CUDAKernelLauncherENS3_14EmptyVecKernelENS3_8DummyVecELm8EEEvRKNS_6TensorESB_lllENKUlvE0_clEvENKUlvE_clEvEUliE_EEvRNS_18TensorIteratorBaseERKT_EUliE_EEviT1_
        .type           _ZN2at6native18elementwise_kernelILi128ELi2EZNS0_22gpu_kernel_impl_nocastIZZZNS0_67_GLOBAL__N__bb565c37_34_ValidateCompressedIndicesKernel_cu_33a4b88b42_validate_compressed_sparse_indices_kernelILNS3_8CDimNameE0ENS3_18CUDAKernelLauncherENS3_14EmptyVecKernelENS3_8DummyVecELm8EEEvRKNS_6TensorESB_lllENKUlvE0_clEvENKUlvE_clEvEUliE_EEvRNS_18TensorIteratorBaseERKT_EUliE_EEviT1_,@function
        .size           _ZN2at6native18elementwise_kernelILi128ELi2EZNS0_22gpu_kernel_impl_nocastIZZZNS0_67_GLOBAL__N__bb565c37_34_ValidateCompressedIndicesKernel_cu_33a4b88b42_validate_compressed_sparse_indices_kernelILNS3_8CDimNameE0ENS3_18CUDAKernelLauncherENS3_14EmptyVecKernelENS3_8DummyVecELm8EEEvRKNS_6TensorESB_lllENKUlvE0_clEvENKUlvE_clEvEUliE_EEvRNS_18TensorIteratorBaseERKT_EUliE_EEviT1_,(.L_x_32363 - _ZN2at6native18elementwise_kernelILi128ELi2EZNS0_22gpu_kernel_impl_nocastIZZZNS0_67_GLOBAL__N__bb565c37_34_ValidateCompressedIndicesKernel_cu_33a4b88b42_validate_compressed_sparse_indices_kernelILNS3_8CDimNameE0ENS3_18CUDAKernelLauncherENS3_14EmptyVecKernelENS3_8DummyVecELm8EEEvRKNS_6TensorESB_lllENKUlvE0_clEvENKUlvE_clEvEUliE_EEvRNS_18TensorIteratorBaseERKT_EUliE_EEviT1_)
        .other          _ZN2at6native18elementwise_kernelILi128ELi2EZNS0_22gpu_kernel_impl_nocastIZZZNS0_67_GLOBAL__N__bb565c37_34_ValidateCompressedIndicesKernel_cu_33a4b88b42_validate_compressed_sparse_indices_kernelILNS3_8CDimNameE0ENS3_18CUDAKernelLauncherENS3_14EmptyVecKernelENS3_8DummyVecELm8EEEvRKNS_6TensorESB_lllENKUlvE0_clEvENKUlvE_clEvEUliE_EEvRNS_18TensorIteratorBaseERKT_EUliE_EEviT1_,@"STO_CUDA_ENTRY STV_DEFAULT"
_ZN2at6native18elementwise_kernelILi128ELi2EZNS0_22gpu_kernel_impl_nocastIZZZNS0_67_GLOBAL__N__bb565c37_34_ValidateCompressedIndicesKernel_cu_33a4b88b42_validate_compressed_sparse_indices_kernelILNS3_8CDimNameE0ENS3_18CUDAKernelLauncherENS3_14EmptyVecKernelENS3_8DummyVecELm8EEEvRKNS_6TensorESB_lllENKUlvE0_clEvENKUlvE_clEvEUliE_EEvRNS_18TensorIteratorBaseERKT_EUliE_EEviT1_:
.text._ZN2at6native18elementwise_kernelILi128ELi2EZNS0_22gpu_kernel_impl_nocastIZZZNS0_67_GLOBAL__N__bb565c37_34_ValidateCompressedIndicesKernel_cu_33a4b88b42_validate_compressed_sparse_indices_kernelILNS3_8CDimNameE0ENS3_18CUDAKernelLauncherENS3_14EmptyVecKernelENS3_8DummyVecELm8EEEvRKNS_6TensorESB_lllENKUlvE0_clEvENKUlvE_clEvEUliE_EEvRNS_18TensorIteratorBaseERKT_EUliE_EEviT1_:
        /* <DEDUP_REMOVED lines=312> */
.L_x_32039:
        /* <DEDUP_REMOVED lines=32> */
.L_x_32041:
[----:B------:R-:W-:Y:S05]  /*1580*/  BSYNC B6 ;  /* 0x0000000000067941 */ /* 0x000fea0003800000 */
.L_x_32040:
[----:B------:R0:W-:Y:S01]  /*1590*/  STG.E desc[UR36][R16.64], RZ ;  /* 0x000000ff10007986 */ /* 0x0001e2000c101924 */
[----:B------:R-:W-:-:S04]  /*15a0*/  LEA R5, R18, R19, 0x8 ;  /* 0x0000001312057211 */ /* 0x000fc800078e40ff */
[----:B------:R-:W-:-:S07]  /*15b0*/  IADD3 R5, R5, 0x80, RZ ;  /* 0x0000008005057810 */ /* 0x000fce0007ffe0ff */
.L_x_32038:
[----:B------:R-:W-:Y:S05]  /*15c0*/  BSYNC B7 ;  /* 0x0000000000077941 */ /* 0x000fea0003800000 */
.L_x_32037:
        /* <DEDUP_REMOVED lines=306> */
.L_x_32042:
        /* <DEDUP_REMOVED lines=32> */
.L_x_32044:
[----:B------:R-:W-:Y:S05]  /*2af0*/  BSYNC B6 ;  /* 0x0000000000067941 */ /* 0x000fea0003800000 */
.L_x_32043:
[----:B------:R-:W-:Y:S01]  /*2b00*/  STG.E desc[UR36][R16.64], RZ ;  /* 0x000000ff10007986 */ /* 0x000fe2000c101924 */
[----:B------:R-:W-:Y:S05]  /*2b10*/  EXIT ;  /* 0x000000000000794d */ /* 0x000fea0003800000 */
.L_x_32045:
        /* <DEDUP_REMOVED lines=14> */
.L_x_32363:


//--------------------- .text._ZN2at6native27unrolled_elementwise_kernelIZZZNS0_67_GLOBAL__N__bb565c37_34_ValidateCompressedIndicesKernel_cu_33a4b88b42_validate_compressed_sparse_indices_kernelILNS2_8CDimNameE0ENS2_18CUDAKernelLauncherENS2_14EmptyVecKernelENS2_8DummyVecELm8EEEvRKNS_6TensorESA_lllENKUlvE0_clEvENKUlvE_clEvEUliE_St5arrayIPcLm2EELi4E23TrivialOffsetCalculatorILi1EjESI_NS0_6memory15LoadWithoutCastENSJ_16StoreWithoutCastEEEviT_T0_T2_T3_T4_T5_ --------------------------
	.section	.text._ZN2at6native27unrolled_elementwise_kernelIZZZNS0_67_GLOBAL__N__bb565c37_34_ValidateCompressedIndicesKernel_cu_33a4b88b42_validate_compressed_sparse_indices_kernelILNS2_8CDimNameE0ENS2_18CUDAKernelLauncherENS2_14EmptyVecKernelENS2_8DummyVecELm8EEEvRKNS_6TensorESA_lllENKUlvE0_clEvENKUlvE_clEvEUliE_St5arrayIPcLm2EELi4E23TrivialOffsetCalculatorILi1EjESI_NS0_6memory15LoadWithoutCastENSJ_16StoreWithoutCastEEEviT_T0_T2_T3_T4_T5_,"ax",@progbits
	.align	128
        .global         _ZN2at6native27unrolled_elementwise_kernelIZZZNS0_67_GLOBAL__N__bb565c37_34_ValidateCompressedIndicesKernel_cu_33a4b88b42_validate_compressed_sparse_indices_kernelILNS2_8CDimNameE0ENS2_18CUDAKernelLauncherENS2_14EmptyVecKernelENS2_8DummyVecELm8EEEvRKNS_6TensorESA_lllENKUlvE0_clEvENKUlvE_clEvEUliE_St5arrayIPcLm2EELi4E23TrivialOffsetCalculatorILi1EjESI_NS0_6memory15LoadWithoutCastENSJ_16StoreWithoutCastEEEviT_T0_T2_T3_T4_T5_
        .type           _ZN2at6native27unrolled_elementwise_kernelIZZZNS0_67_GLOBAL__N__bb565c37_34_ValidateCompressedIndicesKernel_cu_33a4b88b42_validate_compressed_sparse_indices_kernelILNS2_8CDimNameE0ENS2_18CUDAKernelLauncherENS2_14EmptyVecKernelENS2_8DummyVecELm8EEEvRKNS_6TensorESA_lllENKUlvE0_clEvENKUlvE_clEvEUliE_St5arrayIPcLm2EELi4E23TrivialOffsetCalculatorILi1EjESI_NS0_6memory15LoadWithoutCastENSJ_16StoreWithoutCastEEEviT_T0_T2_T3_T4_T5_,@function
        .size           _ZN2at6native27unrolled_elementwise_kernelIZZZNS0_67_GLOBAL__N__bb565c37_34_ValidateCompressedIndicesKernel_cu_33a4b88b42_validate_compressed_sparse_indices_kernelILNS2_8CDimNameE0ENS2_18CUDAKernelLauncherENS2_14EmptyVecKernelENS2_8DummyVecELm8EEEvRKNS_6TensorESA_lllENKUlvE0_clEvENKUlvE_clEvEUliE_St5arrayIPcLm2EELi4E23TrivialOffsetCalculatorILi1EjESI_NS0_6memory15LoadWithoutCastENSJ_16StoreWithoutCastEEEviT_T0_T2_T3_T4_T5_,(.L_x_32364 - _ZN2at6native27unrolled_elementwise_kernelIZZZNS0_67_GLOBAL__N__bb565c37_34_ValidateCompressedIndicesKernel_cu_33a4b88b42_validate_compressed_sparse_indices_kernelILNS2_8CDimNameE0ENS2_18CUDAKernelLauncherENS2_14EmptyVecKernelENS2_8DummyVecELm8EEEvRKNS_6TensorESA_lllENKUlvE0_clEvENKUlvE_clEvEUliE_St5arrayIPcLm2EELi4E23TrivialOffsetCalculatorILi1EjESI_NS0_6memory15LoadWithoutCastENSJ_16StoreWithoutCastEEEviT_T0_T2_T3_T4_T5_)
        .other          _ZN2at6native27unrolled_elementwise_kernelIZZZNS0_67_GLOBAL__N__bb565c37_34_ValidateCompressedIndicesKernel_cu_33a4b88b42_validate_compressed_sparse_indices_kernelILNS2_8CDimNameE0ENS2_18CUDAKernelLauncherENS2_14EmptyVecKernelENS2_8DummyVecELm8EEEvRKNS_6TensorESA_lllENKUlvE0_clEvENKUlvE_clEvEUliE_St5arrayIPcLm2EELi4E23TrivialOffsetCalculatorILi1EjESI_NS0_6memory15LoadWithoutCastENSJ_16StoreWithoutCastEEEviT_T0_T2_T3_T4_T5_,@"STO_CUDA_ENTRY STV_DEFAULT"
_ZN2at6native27unrolled_elementwise_kernelIZZZNS0_67_GLOBAL__N__bb565c37_34_ValidateCompressedIndicesKernel_cu_33a4b88b42_validate_compressed_sparse_indices_kernelILNS2_8CDimNameE0ENS2_18CUDAKernelLauncherENS2_14EmptyVecKernelENS2_8DummyVecELm8EEEvRKNS_6TensorESA_lllENKUlvE0_clEvENKUlvE_clEvEUliE_St5arrayIPcLm2EELi4E23TrivialOffsetCalculatorILi1EjESI_NS0_6memory15LoadWithoutCastENSJ_16StoreWithoutCastEEEviT_T0_T2_T3_T4_T5_:
.text._ZN2at6native27unrolled_elementwise_kernelIZZZNS0_67_GLOBAL__N__bb565c37_34_ValidateCompressedIndicesKernel_cu_33a4b88b42_validate_compressed_sparse_indices_kernelILNS2_8CDimNameE0ENS2_18CUDAKernelLauncherENS2_14EmptyVecKernelENS2_8DummyVecELm8EEEvRKNS_6TensorESA_lllENKUlvE0_clEvENKUlvE_clEvEUliE_St5arrayIPcLm2EELi4E23TrivialOffsetCalculatorILi1EjESI_NS0_6memory15LoadWithoutCastENSJ_16StoreWithoutCastEEEviT_T0_T2_T3_T4_T5_:
        /* <DEDUP_REMOVED lines=60> */
.L_x_32047:
[----:B------:R-:W-:Y:S05]  /*03c0*/  BSYNC B6 ;  /* 0x0000000000067941 */ /* 0x000fea0003800000 */
.L_x_32046:
        /* <DEDUP_REMOVED lines=27> */
.L_x_32049:
[----:B------:R-:W-:Y:S05]  /*0580*/  BSYNC B6 ;  /* 0x0000000000067941 */ /* 0x000fea0003800000 */
.L_x_32048:
        /* <DEDUP_REMOVED lines=27> */
.L_x_32051:
[----:B------:R-:W-:Y:S05]  /*0740*/  BSYNC B6 ;  /* 0x0000000000067941 */ /* 0x000fea0003800000 */
.L_x_32050:
        /* <DEDUP_REMOVED lines=27> */
.L_x_32053:
[----:B------:R-:W-:Y:S05]  /*0900*/  BSYNC B6 ;  /* 0x0000000000067941 */ /* 0x000fea0003800000 */
.L_x_32052:
        /* <DEDUP_REMOVED lines=20> */
.L_x_32055:
[----:B------:R-:W-:Y:S05]  /*0a50*/  BSYNC B0 ;  /* 0x0000000000007941 */ /* 0x000fea0003800000 */
.L_x_32054:
[----:B------:R-:W-:-:S13]  /*0a60*/  ISETP.GE.AND P0, PT, R19, R16, PT ;  /* 0x000000101300720c */ /* 0x000fda0003f06270 */
[----:B------:R-:W-:Y:S05]  /*0a70*/  @P0 EXIT ;  /* 0x000000000000094d */ /* 0x000fea0003800000 */
[----:B01----:R-:W0:Y:S01]  /*0a80*/  LDC.64 R2, c[0x0][0x230] ;  /* 0x00008c00ff027b82 */ /* 0x003e220000000a00 */
[----:B------:R-:W-:-:S04]  /*0a90*/  IMAD R17, R17, 0x200, R19 ;  /* 0x0000020011117824 */ /* 0x000fc800078e0213 */
[----:B0-----:R-:W-:-:S05]  /*0aa0*/  IMAD.WIDE.U32 R2, R17, 0x4, R2 ;  /* 0x0000000411027825 */ /* 0x001fca00078e0002 */
[----:B------:R-:W-:Y:S01]  /*0ab0*/  STG.E desc[UR36][R2.64], RZ ;  /* 0x000000ff02007986 */ /* 0x000fe2000c101924 */
[----:B------:R-:W-:Y:S05]  /*0ac0*/  EXIT ;  /* 0x000000000000794d */ /* 0x000fea0003800000 */
.L_x_32056:
        /* <DEDUP_REMOVED lines=11> */
.L_x_32364:


//--------------------- .text._ZN2at6native29vectorized_elementwise_kernelILi2EZZZNS0_67_GLOBAL__N__bb565c37_34_ValidateCompressedIndicesKernel_cu_33a4b88b42_validate_compressed_sparse_indices_kernelILNS2_8CDimNameE0ENS2_18CUDAKernelLauncherENS2_14EmptyVecKernelENS2_8DummyVecELm8EEEvRKNS_6TensorESA_lllENKUlvE0_clEvENKUlvE_clEvEUliE_St5arrayIPcLm2EEEEviT0_T1_ --------------------------
	.section	.text._ZN2at6native29vectorized_elementwise_kernelILi2EZZZNS0_67_GLOBAL__N__bb565c37_34_ValidateCompressedIndicesKernel_cu_33a4b88b42_validate_compressed_sparse_indices_kernelILNS2_8CDimNameE0ENS2_18CUDAKernelLauncherENS2_14EmptyVecKernelENS2_8DummyVecELm8EEEvRKNS_6TensorESA_lllENKUlvE0_clEvENKUlvE_clEvEUliE_St5arrayIPcLm2EEEEviT0_T1_,"ax",@progbits
	.align	128
        .global         _ZN2at6native29vectorized_elementwise_kernelILi2EZZZNS0_67_GLOBAL__N__bb565c37_34_ValidateCompressedIndicesKernel_cu_33a4b88b42_validate_compressed_sparse_indices_kernelILNS2_8CDimNameE0ENS2_18CUDAKernelLauncherENS2_14EmptyVecKernelENS2_8DummyVecELm8EEEvRKNS_6TensorESA_lllENKUlvE0_clEvENKUlvE_clEvEUliE_St5arrayIPcLm2EEEEviT0_T1_
        .type           _ZN2at6native29vectorized_elementwise_kernelILi2EZZZNS0_67_GLOBAL__N__bb565c37_34_ValidateCompressedIndicesKernel_cu_33a4b88b42_validate_compressed_sparse_indices_kernelILNS2_8CDimNameE0ENS2_18CUDAKernelLauncherENS2_14EmptyVecKernelENS2_8DummyVecELm8EEEvRKNS_6TensorESA_lllENKUlvE0_clEvENKUlvE_clEvEUliE_St5arrayIPcLm2EEEEviT0_T1_,@function
        .size           _ZN2at6native29vectorized_elementwise_kernelILi2EZZZNS0_67_GLOBAL__N__bb565c37_34_ValidateCompressedIndicesKernel_cu_33a4b88b42_validate_compressed_sparse_indices_kernelILNS2_8CDimNameE0ENS2_18CUDAKernelLauncherENS2_14EmptyVecKernelENS2_8DummyVecELm8EEEvRKNS_6TensorESA_lllENKUlvE0_clEvENKUlvE_clEvEUliE_St5arrayIPcLm2EEEEviT0_T1_,(.L_x_32365 - _ZN2at6native29vectorized_elementwise_kernelILi2EZZZNS0_67_GLOBAL__N__bb565c37_34_ValidateCompressedIndicesKernel_cu_33a4b88b42_validate_compressed_sparse_indices_kernelILNS2_8CDimNameE0ENS2_18CUDAKernelLauncherENS2_14EmptyVecKernelENS2_8DummyVecELm8EEEvRKNS_6TensorESA_lllENKUlvE0_clEvENKUlvE_clEvEUliE_St5arrayIPcLm2EEEEviT0_T1_)
        .other          _ZN2at6native29vectorized_elementwise_kernelILi2EZZZNS0_67_GLOBAL__N__bb565c37_34_ValidateCompressedIndicesKernel_cu_33a4b88b42_validate_compressed_sparse_indices_kernelILNS2_8CDimNameE0ENS2_18CUDAKernelLauncherENS2_14EmptyVecKernelENS2_8DummyVecELm8EEEvRKNS_6TensorESA_lllENKUlvE0_clEvENKUlvE_clEvEUliE_St5arrayIPcLm2EEEEviT0_T1_,@"STO_CUDA_ENTRY STV_DEFAULT"
_ZN2at6native29vectorized_elementwise_kernelILi2EZZZNS0_67_GLOBAL__N__bb565c37_34_ValidateCompressedIndicesKernel_cu_33a4b88b42_validate_compressed_sparse_indices_kernelILNS2_8CDimNameE0ENS2_18CUDAKernelLauncherENS2_14EmptyVecKernelENS2_8DummyVecELm8EEEvRKNS_6TensorESA_lllENKUlvE0_clEvENKUlvE_clEvEUliE_St5arrayIPcLm2EEEEviT0_T1_:
.text._ZN2at6native29vectorized_elementwise_kernelILi2EZZZNS0_67_GLOBAL__N__bb565c37_34_ValidateCompressedIndicesKernel_cu_33a4b88b42_validate_compressed_sparse_indices_kernelILNS2_8CDimNameE0ENS2_18CUDAKernelLauncherENS2_14EmptyVecKernelENS2_8DummyVecELm8EEEvRKNS_6TensorESA_lllENKUlvE0_clEvENKUlvE_clEvEUliE_St5arrayIPcLm2EEEEviT0_T1_:
        /* <DEDUP_REMOVED lines=41> */
.L_x_32059:
[----:B------:R-:W-:Y:S05]  /*0290*/  BSYNC B6 ;  /* 0x0000000000067941 */ /* 0x000fea0003800000 */
.L_x_32058:
        /* <DEDUP_REMOVED lines=25> */
.L_x_32061:
[----:B------:R-:W-:Y:S05]  /*0430*/  BSYNC B6 ;  /* 0x0000000000067941 */ /* 0x000fea0003800000 */
.L_x_32060:
        /* <DEDUP_REMOVED lines=25> */
.L_x_32063:
[----:B------:R-:W-:Y:S05]  /*05d0*/  BSYNC B6 ;  /* 0x0000000000067941 */ /* 0x000fea0003800000 */
.L_x_32062:
        /* <DEDUP_REMOVED lines=25> */
.L_x_32065:
[----:B------:R-:W-:Y:S05]  /*0770*/  BSYNC B6 ;  /* 0x0000000000067941 */ /* 0x000fea0003800000 */
.L_x_32064:
        /* <DEDUP_REMOVED lines=25> */
.L_x_32067:
[----:B------:R-:W-:Y:S05]  /*0910*/  BSYNC B6 ;  /* 0x0000000000067941 */ /* 0x000fea0003800000 */
.L_x_32066:
        /* <DEDUP_REMOVED lines=25> */
.L_x_32069:
[----:B------:R-:W-:Y:S05]  /*0ab0*/  BSYNC B6 ;  /* 0x0000000000067941 */ /* 0x000fea0003800000 */
.L_x_32068:
        /* <DEDUP_REMOVED lines=25> */
.L_x_32071:
[----:B------:R-:W-:Y:S05]  /*0c50*/  BSYNC B6 ;  /* 0x0000000000067941 */ /* 0x000fea0003800000 */
.L_x_32070:
        /* <DEDUP_REMOVED lines=25> */
.L_x_32073:
[----:B------:R-:W-:Y:S05]  /*0df0*/  BSYNC B6 ;  /* 0x0000000000067941 */ /* 0x000fea0003800000 */
.L_x_32072:
        /* <DEDUP_REMOVED lines=8> */
.L_x_32057:
        /* <DEDUP_REMOVED lines=82> */
.L_x_32075:
[----:B------:R-:W-:Y:S05]  /*13a0*/  BSYNC B6 ;  /* 0x0000000000067941 */ /* 0x000fea0003800000 */
.L_x_32074:
        /* <DEDUP_REMOVED lines=27> */
.L_x_32077:
[----:B------:R-:W-:Y:S05]  /*1560*/  BSYNC B6 ;  /* 0x0000000000067941 */ /* 0x000fea0003800000 */
.L_x_32076:
        /* <DEDUP_REMOVED lines=27> */
.L_x_32079:
[----:B------:R-:W-:Y:S05]  /*1720*/  BSYNC B6 ;  /* 0x0000000000067941 */ /* 0x000fea0003800000 */
.L_x_32078:
        /* <DEDUP_REMOVED lines=27> */
.L_x_32081:
[----:B------:R-:W-:Y:S05]  /*18e0*/  BSYNC B6 ;  /* 0x0000000000067941 */ /* 0x000fea0003800000 */
.L_x_32080:
        /* <DEDUP_REMOVED lines=27> */
.L_x_32083:
[----:B------:R-:W-:Y:S05]  /*1aa0*/  BSYNC B6 ;  /* 0x0000000000067941 */ /* 0x000fea0003800000 */
.L_x_32082:
        /* <DEDUP_REMOVED lines=27> */
.L_x_32085:
[----:B------:R-:W-:Y:S05]  /*1c60*/  BSYNC B6 ;  /* 0x0000000000067941 */ /* 0x000fea0003800000 */
.L_x_32084:
        /* <DEDUP_REMOVED lines=27> */
.L_x_32087:
[----:B------:R-:W-:Y:S05]  /*1e20*/  BSYNC B6 ;  /* 0x0000000000067941 */ /* 0x000fea0003800000 */
.L_x_32086:
        /* <DEDUP_REMOVED lines=27> */
.L_x_32089:
[----:B------:R-:W-:Y:S05]  /*1fe0*/  BSYNC B6 ;  /* 0x0000000000067941 */ /* 0x000fea0003800000 */
.L_x_32088:
        /* <DEDUP_REMOVED lines=23> */
.L_x_32092:
[----:B------:R-:W-:-:S13]  /*2160*/  ISETP.GE.AND P0, PT, R16, R25, PT ;  /* 0x000000191000720c */ /* 0x000fda0003f06270 */
[----:B------:R-:W-:Y:S05]  /*2170*/  @P0 BRA `(.L_x_32094) ;  /* 0x0000000000300947 */ /* 0x000fea0003800000 */
[----:B-1----:R-:W1:Y:S01]  /*2180*/  LDC.64 R2, c[0x0][0x230] ;  /* 0x00008c00ff027b82 */ /* 0x002e620000000a00 */
[----:B0-----:R-:W-:Y:S02]  /*2190*/  IMAD.IADD R5, R27, 0x1, R16 ;  /* 0x000000011b057824 */ /* 0x001fe400078e0210 */
[----:B------:R-:W-:Y:S02]  /*21a0*/  VIADD R16, R16, 0x80 ;  /* 0x0000008010107836 */ /* 0x000fe40000000000 */
[----:B-1----:R-:W-:-:S05]  /*21b0*/  IMAD.WIDE.U32 R2, R5, 0x4, R2 ;  /* 0x0000000405027825 */ /* 0x002fca00078e0002 */
[----:B------:R1:W-:Y:S02]  /*21c0*/  STG.E desc[UR36][R2.64], RZ ;  /* 0x000000ff02007986 */ /* 0x0003e4000c101924 */
.L_x_32093:
[----:B------:R-:W-:-:S13]  /*21d0*/  ISETP.GE.AND P0, PT, R16, R25, PT ;  /* 0x000000191000720c */ /* 0x000fda0003f06270 */
[----:B------:R-:W-:Y:S05]  /*21e0*/  @P0 BRA `(.L_x_32095) ;  /* 0x0000000000340947 */ /* 0x000fea0003800000 */
[----:B01----:R-:W0:Y:S01]  /*21f0*/  LDC.64 R2, c[0x0][0x230] ;  /* 0x00008c00ff027b82 */ /* 0x003e220000000a00 */
[----:B------:R-:W-:Y:S01]  /*2200*/  IADD3 R5, R27, R16, RZ ;  /* 0x000000101b057210 */ /* 0x000fe20007ffe0ff */
[----:B------:R-:W-:-:S04]  /*2210*/  VIADD R16, R16, 0x80 ;  /* 0x0000008010107836 */ /* 0x000fc80000000000 */
[----:B0-----:R-:W-:-:S05]  /*2220*/  IMAD.WIDE.U32 R2, R5, 0x4, R2 ;  /* 0x0000000405027825 */ /* 0x001fca00078e0002 */
[----:B------:R2:W-:Y:S02]  /*2230*/  STG.E desc[UR36][R2.64], RZ ;  /* 0x000000ff02007986 */ /* 0x0005e4000c101924 */
.L_x_32094:
        /* <DEDUP_REMOVED lines=8> */
.L_x_32095:
[----:B------:R-:W-:Y:S05]  /*22c0*/  BSYNC B1 ;  /* 0x0000000000017941 */ /* 0x000fea0003800000 */
.L_x_32091:
[----:B------:R-:W-:-:S13]  /*22d0*/  ISETP.GE.AND P0, PT, R16, R25, PT ;  /* 0x000000191000720c */ /* 0x000fda0003f06270 */
[----:B012---:R-:W0:Y:S01]  /*22e0*/  @!P0 LDC.64 R2, c[0x0][0x230] ;  /* 0x00008c00ff028b82 */ /* 0x007e220000000a00 */
[----:B------:R-:W-:Y:S01]  /*22f0*/  @!P0 IADD3 R5, R27, R16, RZ ;  /* 0x000000101b058210 */ /* 0x000fe20007ffe0ff */
[----:B------:R-:W-:-:S04]  /*2300*/  @!P0 VIADD R16, R16, 0x80 ;  /* 0x0000008010108836 */ /* 0x000fc80000000000 */
[----:B0-----:R-:W-:-:S05]  /*2310*/  @!P0 IMAD.WIDE.U32 R2, R5, 0x4, R2 ;  /* 0x0000000405028825 */ /* 0x001fca00078e0002 */
[----:B------:R3:W-:Y:S02]  /*2320*/  @!P0 STG.E desc[UR36][R2.64], RZ ;  /* 0x000000ff02008986 */ /* 0x0007e4000c101924 */
.L_x_32096:
[----:B------:R-:W-:Y:S05]  /*2330*/  BSYNC B0 ;  /* 0x0000000000007941 */ /* 0x000fea0003800000 */
.L_x_32090:
[----:B------:R-:W-:-:S13]  /*2340*/  ISETP.GE.AND P0, PT, R16, R25, PT ;  /* 0x000000191000720c */ /* 0x000fda0003f06270 */
[----:B------:R-:W-:Y:S05]  /*2350*/  @P0 EXIT ;  /* 0x000000000000094d */ /* 0x000fea0003800000 */
[----:B-123--:R-:W1:Y:S01]  /*2360*/  LDC.64 R2, c[0x0][0x230] ;  /* 0x00008c00ff027b82 */ /* 0x00ee620000000a00 */
[----:B------:R-:W-:-:S04]  /*2370*/  IMAD.IADD R27, R27, 0x1, R16 ;  /* 0x000000011b1b7824 */ /* 0x000fc800078e0210 */
[----:B-1----:R-:W-:-:S05]  /*2380*/  IMAD.WIDE.U32 R2, R27, 0x4, R2 ;  /* 0x000000041b027825 */ /* 0x002fca00078e0002 */
[----:B------:R-:W-:Y:S01]  /*2390*/  STG.E desc[UR36][R2.64], RZ ;  /* 0x000000ff02007986 */ /* 0x000fe2000c101924 */
[----:B------:R-:W-:Y:S05]  /*23a0*/  EXIT ;  /* 0x000000000000794d */ /* 0x000fea0003800000 */
.L_x_32097:
        /* <DEDUP_REMOVED lines=13> */
.L_x_32365:


//--------------------- .text._ZN2at6native29vectorized_elementwise_kernelILi4EZZZNS0_67_GLOBAL__N__bb565c37_34_ValidateCompressedIndicesKernel_cu_33a4b88b42_validate_compressed_sparse_indices_kernelILNS2_8CDimNameE0ENS2_18CUDAKernelLauncherENS2_14EmptyVecKernelENS2_8DummyVecELm8EEEvRKNS_6TensorESA_lllENKUlvE0_clEvENKUlvE_clEvEUliE_St5arrayIPcLm2EEEEviT0_T1_ --------------------------
	.section	.text._ZN2at6native29vectorized_elementwise_kernelILi4EZZZNS0_67_GLOBAL__N__bb565c37_34_ValidateCompressedIndicesKernel_cu_33a4b88b42_validate_compressed_sparse_indices_kernelILNS2_8CDimNameE0ENS2_18CUDAKernelLauncherENS2_14EmptyVecKernelENS2_8DummyVecELm8EEEvRKNS_6TensorESA_lllENKUlvE0_clEvENKUlvE_clEvEUliE_St5arrayIPcLm2EEEEviT0_T1_,"ax",@progbits
	.align	128
        .global         _ZN2at6native29vectorized_elementwise_kernelILi4EZZZNS0_67_GLOBAL__N__bb565c37_34_ValidateCompressedIndicesKernel_cu_33a4b88b42_validate_compressed_sparse_indices_kernelILNS2_8CDimNameE0ENS2_18CUDAKernelLauncherENS2_14EmptyVecKernelENS2_8DummyVecELm8EEEvRKNS_6TensorESA_lllENKUlvE0_clEvENKUlvE_clEvEUliE_St5arrayIPcLm2EEEEviT0_T1_
        .type           _ZN2at6native29vectorized_elementwise_kernelILi4EZZZNS0_67_GLOBAL__N__bb565c37_34_ValidateCompressedIndicesKernel_cu_33a4b88b42_validate_compressed_sparse_indices_kernelILNS2_8CDimNameE0ENS2_18CUDAKernelLauncherENS2_14EmptyVecKernelENS2_8DummyVecELm8EEEvRKNS_6TensorESA_lllENKUlvE0_clEvENKUlvE_clEvEUliE_St5arrayIPcLm2EEEEviT0_T1_,@function
        .size           _ZN2at6native29vectorized_elementwise_kernelILi4EZZZNS0_67_GLOBAL__N__bb565c37_34_ValidateCompressedIndicesKernel_cu_33a4b88b42_validate_compressed_sparse_indices_kernelILNS2_8CDimNameE0ENS2_18CUDAKernelLauncherENS2_14EmptyVecKernelENS2_8DummyVecELm8EEEvRKNS_6TensorESA_lllENKUlvE0_clEvENKUlvE_clEvEUliE_St5arrayIPcLm2EEEEviT0_T1_,(.L_x_32366 - _ZN2at6native29vectorized_elementwise_kernelILi4EZZZNS0_67_GLOBAL__N__bb565c37_34_ValidateCompressedIndicesKernel_cu_33a4b88b42_validate_compressed_sparse_indices_kernelILNS2_8CDimNameE0ENS2_18CUDAKernelLauncherENS2_14EmptyVecKernelENS2_8DummyVecELm8EEEvRKNS_6TensorESA_lllENKUlvE0_clEvENKUlvE_clEvEUliE_St5arrayIPcLm2EEEEviT0_T1_)
        .other          _ZN2at6native29vectorized_elementwise_kernelILi4EZZZNS0_67_GLOBAL__N__bb565c37_34_ValidateCompressedIndicesKernel_cu_33a4b88b42_validate_compressed_sparse_indices_kernelILNS2_8CDimNameE0ENS2_18CUDAKernelLauncherENS2_14EmptyVecKernelENS2_8DummyVecELm8EEEvRKNS_6TensorESA_lllENKUlvE0_clEvENKUlvE_clEvEUliE_St5arrayIPcLm2EEEEviT0_T1_,@"STO_CUDA_ENTRY STV_DEFAULT"
_ZN2at6native29vectorized_elementwise_kernelILi4EZZZNS0_67_GLOBAL__N__bb565c37_34_ValidateCompressedIndicesKernel_cu_33a4b88b42_validate_compressed_sparse_indices_kernelILNS2_8CDimNameE0ENS2_18CUDAKernelLauncherENS2_14EmptyVecKernelENS2_8DummyVecELm8EEEvRKNS_6TensorESA_lllENKUlvE0_clEvENKUlvE_clEvEUliE_St5arrayIPcLm2EEEEviT0_T1_:
.text._ZN2at6native29vectorized_elementwise_kernelILi4EZZZNS0_67_GLOBAL__N__bb565c37_34_ValidateCompressedIndicesKernel_cu_33a4b88b42_validate_compressed_sparse_indices_kernelILNS2_8CDimNameE0ENS2_18CUDAKernelLauncherENS2_14EmptyVecKernelENS2_8DummyVecELm8EEEvRKNS_6TensorESA_lllENKUlvE0_clEvENKUlvE_clEvEUliE_St5arrayIPcLm2EEEEviT0_T1_:
        /* <DEDUP_REMOVED lines=39> */
.L_x_32100:
[----:B------:R-:W-:Y:S05]  /*0270*/  BSYNC B6 ;  /* 0x0000000000067941 */ /* 0x000fea0003800000 */
.L_x_32099:
        /* <DEDUP_REMOVED lines=25> */
.L_x_32102:
[----:B------:R-:W-:Y:S05]  /*0410*/  BSYNC B6 ;  /* 0x0000000000067941 */ /* 0x000fea0003800000 */
.L_x_32101:
        /* <DEDUP_REMOVED lines=25> */
.L_x_32104:
[----:B------:R-:W-:Y:S05]  /*05b0*/  BSYNC B6 ;  /* 0x0000000000067941 */ /* 0x000fea0003800000 */
.L_x_32103:
        /* <DEDUP_REMOVED lines=25> */
.L_x_32106:
[----:B------:R-:W-:Y:S05]  /*0750*/  BSYNC B6 ;  /* 0x0000000000067941 */ /* 0x000fea0003800000 */
.L_x_32105:
        /* <DEDUP_REMOVED lines=25> */
.L_x_32108:
[----:B------:R-:W-:Y:S05]  /*08f0*/  BSYNC B6 ;  /* 0x0000000000067941 */ /* 0x000fea0003800000 */
.L_x_32107:
        /* <DEDUP_REMOVED lines=25> */
.L_x_32110:
[----:B------:R-:W-:Y:S05]  /*0a90*/  BSYNC B6 ;  /* 0x0000000000067941 */ /* 0x000fea0003800000 */
.L_x_32109:
        /* <DEDUP_REMOVED lines=25> */
.L_x_32112:
[----:B------:R-:W-:Y:S05]  /*0c30*/  BSYNC B6 ;  /* 0x0000000000067941 */ /* 0x000fea0003800000 */
.L_x_32111:
        /* <DEDUP_REMOVED lines=25> */
.L_x_32114:
[----:B------:R-:W-:Y:S05]  /*0dd0*/  BSYNC B6 ;  /* 0x0000000000067941 */ /* 0x000fea0003800000 */
.L_x_32113:
[----:B------:R-:W0:Y:S02]  /*0de0*/  LDC.64 R4, c[0x0][0x230] ;  /* 0x00008c00ff047b82 */ /* 0x000e240000000a00 */
[----:B0-----:R-:W-:-:S04]  /*0df0*/  IMAD.WIDE.U32 R2, R2, 0x4, R4 ;  /* 0x0000000402027825 */ /* 0x001fc800078e0004 */
[----:B------:R-:W-:-:S05]  /*0e00*/  IMAD.WIDE R2, R22, 0x10, R2 ;  /* 0x0000001016027825 */ /* 0x000fca00078e0202 */
[----:B------:R-:W-:Y:S04]  /*0e10*/  STG.E.128 desc[UR36][R2.64], RZ ;  /* 0x000000ff02007986 */ /* 0x000fe8000c101d24 */
[----:B------:R-:W-:Y:S01]  /*0e20*/  STG.E.128 desc[UR36][R2.64+0x800], RZ ;  /* 0x000800ff02007986 */ /* 0x000fe2000c101d24 */
[----:B------:R-:W-:Y:S05]  /*0e30*/  EXIT ;  /* 0x000000000000794d */ /* 0x000fea0003800000 */
.L_x_32098:
        /* <DEDUP_REMOVED lines=81> */
.L_x_32116:
[----:B------:R-:W-:Y:S05]  /*1350*/  BSYNC B6 ;  /* 0x0000000000067941 */ /* 0x000fea0003800000 */
.L_x_32115:
        /* <DEDUP_REMOVED lines=27> */
.L_x_32118:
[----:B------:R-:W-:Y:S05]  /*1510*/  BSYNC B6 ;  /* 0x0000000000067941 */ /* 0x000fea0003800000 */
.L_x_32117:
        /* <DEDUP_REMOVED lines=27> */
.L_x_32120:
[----:B------:R-:W-:Y:S05]  /*16d0*/  BSYNC B6 ;  /* 0x0000000000067941 */ /* 0x000fea0003800000 */
.L_x_32119:
        /* <DEDUP_REMOVED lines=27> */
.L_x_32122:
[----:B------:R-:W-:Y:S05]  /*1890*/  BSYNC B6 ;  /* 0x0000000000067941 */ /* 0x000fea0003800000 */
.L_x_32121:
        /* <DEDUP_REMOVED lines=27> */
.L_x_32124:
[----:B------:R-:W-:Y:S05]  /*1a50*/  BSYNC B6 ;  /* 0x0000000000067941 */ /* 0x000fea0003800000 */
.L_x_32123:
        /* <DEDUP_REMOVED lines=27> */
.L_x_32126:
[----:B------:R-:W-:Y:S05]  /*1c10*/  BSYNC B6 ;  /* 0x0000000000067941 */ /* 0x000fea0003800000 */
.L_x_32125:
        /* <DEDUP_REMOVED lines=27> */
.L_x_32128:
[----:B------:R-:W-:Y:S05]  /*1dd0*/  BSYNC B6 ;  /* 0x0000000000067941 */ /* 0x000fea0003800000 */
.L_x_32127:
        /* <DEDUP_REMOVED lines=27> */
.L_x_32130:
[----:B------:R-:W-:Y:S05]  /*1f90*/  BSYNC B6 ;  /* 0x0000000000067941 */ /* 0x000fea0003800000 */
.L_x_32129:
        /* <DEDUP_REMOVED lines=23> */
.L_x_32133:
[----:B------:R-:W-:-:S13]  /*2110*/  ISETP.GE.AND P0, PT, R17, R26, PT ;  /* 0x0000001a1100720c */ /* 0x000fda0003f06270 */
[----:B------:R-:W-:Y:S05]  /*2120*/  @P0 BRA `(.L_x_32135) ;  /* 0x0000000000300947 */ /* 0x000fea0003800000 */
[----:B01----:R-:W0:Y:S01]  /*2130*/  LDC.64 R4, c[0x0][0x230] ;  /* 0x00008c00ff047b82 */ /* 0x003e220000000a00 */
[----:B------:R-:W-:Y:S02]  /*2140*/  IMAD.IADD R3, R2, 0x1, R17 ;  /* 0x0000000102037824 */ /* 0x000fe400078e0211 */
[----:B------:R-:W-:Y:S02]  /*2150*/  VIADD R17, R17, 0x80 ;  /* 0x0000008011117836 */ /* 0x000fe40000000000 */
[----:B0-----:R-:W-:-:S05]  /*2160*/  IMAD.WIDE.U32 R4, R3, 0x4, R4 ;  /* 0x0000000403047825 */ /* 0x001fca00078e0004 */
[----:B------:R1:W-:Y:S02]  /*2170*/  STG.E desc[UR36][R4.64], RZ ;  /* 0x000000ff04007986 */ /* 0x0003e4000c101924 */
.L_x_32134:
[----:B------:R-:W-:-:S13]  /*2180*/  ISETP.GE.AND P0, PT, R17, R26, PT ;  /* 0x0000001a1100720c */ /* 0x000fda0003f06270 */
[----:B------:R-:W-:Y:S05]  /*2190*/  @P0 BRA `(.L_x_32136) ;  /* 0x0000000000340947 */ /* 0x000fea0003800000 */
[----:B01----:R-:W0:Y:S01]  /*21a0*/  LDC.64 R4, c[0x0][0x230] ;  /* 0x00008c00ff047b82 */ /* 0x003e220000000a00 */
[----:B------:R-:W-:Y:S01]  /*21b0*/  IADD3 R3, R2, R17, RZ ;  /* 0x0000001102037210 */ /* 0x000fe20007ffe0ff */
[----:B------:R-:W-:-:S04]  /*21c0*/  VIADD R17, R17, 0x80 ;  /* 0x0000008011117836 */ /* 0x000fc80000000000 */
[----:B0-----:R-:W-:-:S05]  /*21d0*/  IMAD.WIDE.U32 R4, R3, 0x4, R4 ;  /* 0x0000000403047825 */ /* 0x001fca00078e0004 */
[----:B------:R2:W-:Y:S02]  /*21e0*/  STG.E desc[UR36][R4.64], RZ ;  /* 0x000000ff04007986 */ /* 0x0005e4000c101924 */
.L_x_32135:
        /* <DEDUP_REMOVED lines=8> */
.L_x_32136:
[----:B------:R-:W-:Y:S05]  /*2270*/  BSYNC B1 ;  /* 0x0000000000017941 */ /* 0x000fea0003800000 */
.L_x_32132:
[----:B------:R-:W-:-:S13]  /*2280*/  ISETP.GE.AND P0, PT, R17, R26, PT ;  /* 0x0000001a1100720c */ /* 0x000fda0003f06270 */
[----:B012---:R-:W0:Y:S01]  /*2290*/  @!P0 LDC.64 R4, c[0x0][0x230] ;  /* 0x00008c00ff048b82 */ /* 0x007e220000000a00 */
[----:B------:R-:W-:Y:S01]  /*22a0*/  @!P0 IADD3 R3, R2, R17, RZ ;  /* 0x0000001102038210 */ /* 0x000fe20007ffe0ff */
[----:B------:R-:W-:-:S04]  /*22b0*/  @!P0 VIADD R17, R17, 0x80 ;  /* 0x0000008011118836 */ /* 0x000fc80000000000 */
[----:B0-----:R-:W-:-:S05]  /*22c0*/  @!P0 IMAD.WIDE.U32 R4, R3, 0x4, R4 ;  /* 0x0000000403048825 */ /* 0x001fca00078e0004 */
[----:B------:R3:W-:Y:S02]  /*22d0*/  @!P0 STG.E desc[UR36][R4.64], RZ ;  /* 0x000000ff04008986 */ /* 0x0007e4000c101924 */
.L_x_32137:
[----:B------:R-:W-:Y:S05]  /*22e0*/  BSYNC B0 ;  /* 0x0000000000007941 */ /* 0x000fea0003800000 */
.L_x_32131:
[----:B------:R-:W-:-:S13]  /*22f0*/  ISETP.GE.AND P0, PT, R17, R26, PT ;  /* 0x0000001a1100720c */ /* 0x000fda0003f06270 */
[----:B------:R-:W-:Y:S05]  /*2300*/  @P0 EXIT ;  /* 0x000000000000094d */ /* 0x000fea0003800000 */
[----:B0123--:R-:W0:Y:S01]  /*2310*/  LDC.64 R4, c[0x0][0x230] ;  /* 0x00008c00ff047b82 */ /* 0x00fe220000000a00 */
[----:B------:R-:W-:-:S04]  /*2320*/  IMAD.IADD R3, R2, 0x1, R17 ;  /* 0x0000000102037824 */ /* 0x000fc800078e0211 */
[----:B0-----:R-:W-:-:S05]  /*2330*/  IMAD.WIDE.U32 R2, R3, 0x4, R4 ;  /* 0x0000000403027825 */ /* 0x001fca00078e0004 */
[----:B------:R-:W-:Y:S01]  /*2340*/  STG.E desc[UR36][R2.64], RZ ;  /* 0x000000ff02007986 */ /* 0x000fe2000c101924 */
[----:B------:R-:W-:Y:S05]  /*2350*/  EXIT ;  /* 0x000000000000794d */ /* 0x000fea0003800000 */
.L_x_32138:
        /* <DEDUP_REMOVED lines=10> */
.L_x_32366:


//--------------------- .text._ZN2at6native29vectorized_elementwise_kernelILi8EZZZNS0_67_GLOBAL__N__bb565c37_34_ValidateCompressedIndicesKernel_cu_33a4b88b42_validate_compressed_sparse_indices_kernelILNS2_8CDimNameE0ENS2_18CUDAKernelLauncherENS2_14EmptyVecKernelENS2_8DummyVecELm8EEEvRKNS_6TensorESA_lllENKUlvE0_clEvENKUlvE_clEvEUliE_St5arrayIPcLm2EEEEviT0_T1_ --------------------------
	.section	.text._ZN2at6native29vectorized_elementwise_kernelILi8EZZZNS0_67_GLOBAL__N__bb565c37_34_ValidateCompressedIndicesKernel_cu_33a4b88b42_validate_compressed_sparse_indices_kernelILNS2_8CDimNameE0ENS2_18CUDAKernelLauncherENS2_14EmptyVecKernelENS2_8DummyVecELm8EEEvRKNS_6TensorESA_lllENKUlvE0_clEvENKUlvE_clEvEUliE_St5arrayIPcLm2EEEEviT0_T1_,"ax",@progbits
	.align	128
        .global         _ZN2at6native29vectorized_elementwise_kernelILi8EZZZNS0_67_GLOBAL__N__bb565c37_34_ValidateCompressedIndicesKernel_cu_33a4b88b42_validate_compressed_sparse_indices_kernelILNS2_8CDimNameE0ENS2_18CUDAKernelLauncherENS2_14EmptyVecKernelENS2_8DummyVecELm8EEEvRKNS_6TensorESA_lllENKUlvE0_clEvENKUlvE_clEvEUliE_St5arrayIPcLm2EEEEviT0_T1_
        .type           _ZN2at6native29vectorized_elementwise_kernelILi8EZZZNS0_67_GLOBAL__N__bb565c37_34_ValidateCompressedIndicesKernel_cu_33a4b88b42_validate_compressed_sparse_indices_kernelILNS2_8CDimNameE0ENS2_18CUDAKernelLauncherENS2_14EmptyVecKernelENS2_8DummyVecELm8EEEvRKNS_6TensorESA_lllENKUlvE0_clEvENKUlvE_clEvEUliE_St5arrayIPcLm2EEEEviT0_T1_,@function
        .size           _ZN2at6native29vectorized_elementwise_kernelILi8EZZZNS0_67_GLOBAL__N__bb565c37_34_ValidateCompressedIndicesKernel_cu_33a4b88b42_validate_compressed_sparse_indices_kernelILNS2_8CDimNameE0ENS2_18CUDAKernelLauncherENS2_14EmptyVecKernelENS2_8DummyVecELm8EEEvRKNS_6TensorESA_lllENKUlvE0_clEvENKUlvE_clEvEUliE_St5arrayIPcLm2EEEEviT0_T1_,(.L_x_32367 - _ZN2at6native29vectorized_elementwise_kernelILi8EZZZNS0_67_GLOBAL__N__bb565c37_34_ValidateCompressedIndicesKernel_cu_33a4b88b42_validate_compressed_sparse_indices_kernelILNS2_8CDimNameE0ENS2_18CUDAKernelLauncherENS2_14EmptyVecKernelENS2_8DummyVecELm8EEEvRKNS_6TensorESA_lllENKUlvE0_clEvENKUlvE_clEvEUliE_St5arrayIPcLm2EEEEviT0_T1_)
        .other          _ZN2at6native29vectorized_elementwise_kernelILi8EZZZNS0_67_GLOBAL__N__bb565c37_34_ValidateCompressedIndicesKernel_cu_33a4b88b42_validate_compressed_sparse_indices_kernelILNS2_8CDimNameE0ENS2_18CUDAKernelLauncherENS2_14EmptyVecKernelENS2_8DummyVecELm8EEEvRKNS_6TensorESA_lllENKUlvE0_clEvENKUlvE_clEvEUliE_St5arrayIPcLm2EEEEviT0_T1_,@"STO_CUDA_ENTRY STV_DEFAULT"
_ZN2at6native29vectorized_elementwise_kernelILi8EZZZNS0_67_GLOBAL__N__bb565c37_34_ValidateCompressedIndicesKernel_cu_33a4b88b42_validate_compressed_sparse_indices_kernelILNS2_8CDimNameE0ENS2_18CUDAKernelLauncherENS2_14EmptyVecKernelENS2_8DummyVecELm8EEEvRKNS_6TensorESA_lllENKUlvE0_clEvENKUlvE_clEvEUliE_St5arrayIPcLm2EEEEviT0_T1_:
.text._ZN2at6native29vectorized_elementwise_kernelILi8EZZZNS0_67_GLOBAL__N__bb565c37_34_ValidateCompressedIndicesKernel_cu_33a4b88b42_validate_compressed_sparse_indices_kernelILNS2_8CDimNameE0ENS2_18CUDAKernelLauncherENS2_14EmptyVecKernelENS2_8DummyVecELm8EEEvRKNS_6TensorESA_lllENKUlvE0_clEvENKUlvE_clEvEUliE_St5arrayIPcLm2EEEEviT0_T1_:
        /* <DEDUP_REMOVED lines=39> */
.L_x_32141:
[----:B------:R-:W-:Y:S05]  /*0270*/  BSYNC B6 ;  /* 0x0000000000067941 */ /* 0x000fea0003800000 */
.L_x_32140:
        /* <DEDUP_REMOVED lines=25> */
.L_x_32143:
[----:B------:R-:W-:Y:S05]  /*0410*/  BSYNC B6 ;  /* 0x0000000000067941 */ /* 0x000fea0003800000 */
.L_x_32142:
        /* <DEDUP_REMOVED lines=25> */
.L_x_32145:
[----:B------:R-:W-:Y:S05]  /*05b0*/  BSYNC B6 ;  /* 0x0000000000067941 */ /* 0x000fea0003800000 */
.L_x_32144:
        /* <DEDUP_REMOVED lines=25> */
.L_x_32147:
[----:B------:R-:W-:Y:S05]  /*0750*/  BSYNC B6 ;  /* 0x0000000000067941 */ /* 0x000fea0003800000 */
.L_x_32146:
        /* <DEDUP_REMOVED lines=25> */
.L_x_32149:
[----:B------:R-:W-:Y:S05]  /*08f0*/  BSYNC B6 ;  /* 0x0000000000067941 */ /* 0x000fea0003800000 */
.L_x_32148:
        /* <DEDUP_REMOVED lines=25> */
.L_x_32151:
[----:B------:R-:W-:Y:S05]  /*0a90*/  BSYNC B6 ;  /* 0x0000000000067941 */ /* 0x000fea0003800000 */
.L_x_32150:
        /* <DEDUP_REMOVED lines=25> */
.L_x_32153:
[----:B------:R-:W-:Y:S05]  /*0c30*/  BSYNC B6 ;  /* 0x0000000000067941 */ /* 0x000fea0003800000 */
.L_x_32152:
        /* <DEDUP_REMOVED lines=25> */
.L_x_32155:
[----:B------:R-:W-:Y:S05]  /*0dd0*/  BSYNC B6 ;  /* 0x0000000000067941 */ /* 0x000fea0003800000 */
.L_x_32154:
[----:B------:R-:W0:Y:S02]  /*0de0*/  LDC.64 R4, c[0x0][0x230] ;  /* 0x00008c00ff047b82 */ /* 0x000e240000000a00 */
[----:B0-----:R-:W-:-:S04]  /*0df0*/  IMAD.WIDE.U32 R2, R2, 0x4, R4 ;  /* 0x0000000402027825 */ /* 0x001fc800078e0004 */
[----:B------:R-:W-:-:S05]  /*0e00*/  IMAD.WIDE R2, R22, 0x20, R2 ;  /* 0x0000002016027825 */ /* 0x000fca00078e0202 */
[----:B------:R-:W-:Y:S04]  /*0e10*/  STG.E.128 desc[UR36][R2.64], RZ ;  /* 0x000000ff02007986 */ /* 0x000fe8000c101d24 */
[----:B------:R-:W-:Y:S01]  /*0e20*/  STG.E.128 desc[UR36][R2.64+0x10], RZ ;  /* 0x000010ff02007986 */ /* 0x000fe2000c101d24 */
[----:B------:R-:W-:Y:S05]  /*0e30*/  EXIT ;  /* 0x000000000000794d */ /* 0x000fea0003800000 */
.L_x_32139:
        /* <DEDUP_REMOVED lines=81> */
.L_x_32157:
[----:B------:R-:W-:Y:S05]  /*1350*/  BSYNC B6 ;  /* 0x0000000000067941 */ /* 0x000fea0003800000 */
.L_x_32156:
        /* <DEDUP_REMOVED lines=27> */
.L_x_32159:
[----:B------:R-:W-:Y:S05]  /*1510*/  BSYNC B6 ;  /* 0x0000000000067941 */ /* 0x000fea0003800000 */
.L_x_32158:
        /* <DEDUP_REMOVED lines=27> */
.L_x_32161:
[----:B------:R-:W-:Y:S05]  /*16d0*/  BSYNC B6 ;  /* 0x0000000000067941 */ /* 0x000fea0003800000 */
.L_x_32160:
        /* <DEDUP_REMOVED lines=27> */
.L_x_32163:
[----:B------:R-:W-:Y:S05]  /*1890*/  BSYNC B6 ;  /* 0x0000000000067941 */ /* 0x000fea0003800000 */
.L_x_32162:
        /* <DEDUP_REMOVED lines=27> */
.L_x_32165:
[----:B------:R-:W-:Y:S05]  /*1a50*/  BSYNC B6 ;  /* 0x0000000000067941 */ /* 0x000fea0003800000 */
.L_x_32164:
        /* <DEDUP_REMOVED lines=27> */
.L_x_32167:
[----:B------:R-:W-:Y:S05]  /*1c10*/  BSYNC B6 ;  /* 0x0000000000067941 */ /* 0x000fea0003800000 */
.L_x_32166:
        /* <DEDUP_REMOVED lines=27> */
.L_x_32169:
[----:B------:R-:W-:Y:S05]  /*1dd0*/  BSYNC B6 ;  /* 0x0000000000067941 */ /* 0x000fea0003800000 */
.L_x_32168:
        /* <DEDUP_REMOVED lines=27> */
.L_x_32171:
[----:B------:R-:W-:Y:S05]  /*1f90*/  BSYNC B6 ;  /* 0x0000000000067941 */ /* 0x000fea0003800000 */
.L_x_32170:
        /* <DEDUP_REMOVED lines=23> */
.L_x_32174:
[----:B------:R-:W-:-:S13]  /*2110*/  ISETP.GE.AND P0, PT, R17, R26, PT ;  /* 0x0000001a1100720c */ /* 0x000fda0003f06270 */
[----:B------:R-:W-:Y:S05]  /*2120*/  @P0 BRA `(.L_x_32176) ;  /* 0x0000000000300947 */ /* 0x000fea0003800000 */
[----:B01----:R-:W0:Y:S01]  /*2130*/  LDC.64 R4, c[0x0][0x230] ;  /* 0x00008c00ff047b82 */ /* 0x003e220000000a00 */
[----:B------:R-:W-:Y:S02]  /*2140*/  IMAD.IADD R3, R2, 0x1, R17 ;  /* 0x0000000102037824 */ /* 0x000fe400078e0211 */
[----:B------:R-:W-:Y:S02]  /*2150*/  VIADD R17, R17, 0x80 ;  /* 0x0000008011117836 */ /* 0x000fe40000000000 */
[----:B0-----:R-:W-:-:S05]  /*2160*/  IMAD.WIDE.U32 R4, R3, 0x4, R4 ;  /* 0x0000000403047825 */ /* 0x001fca00078e0004 */
[----:B------:R1:W-:Y:S02]  /*2170*/  STG.E desc[UR36][R4.64], RZ ;  /* 0x000000ff04007986 */ /* 0x0003e4000c101924 */
.L_x_32175:
[----:B------:R-:W-:-:S13]  /*2180*/  ISETP.GE.AND P0, PT, R17, R26, PT ;  /* 0x0000001a1100720c */ /* 0x000fda0003f06270 */
[----:B------:R-:W-:Y:S05]  /*2190*/  @P0 BRA `(.L_x_32177) ;  /* 0x0000000000340947 */ /* 0x000fea0003800000 */
[----:B01----:R-:W0:Y:S01]  /*21a0*/  LDC.64 R4, c[0x0][0x230] ;  /* 0x00008c00ff047b82 */ /* 0x003e220000000a00 */
[----:B------:R-:W-:Y:S01]  /*21b0*/  IADD3 R3, R2, R17, RZ ;  /* 0x0000001102037210 */ /* 0x000fe20007ffe0ff */
[----:B------:R-:W-:-:S04]  /*21c0*/  VIADD R17, R17, 0x80 ;  /* 0x0000008011117836 */ /* 0x000fc80000000000 */
[----:B0-----:R-:W-:-:S05]  /*21d0*/  IMAD.WIDE.U32 R4, R3, 0x4, R4 ;  /* 0x0000000403047825 */ /* 0x001fca00078e0004 */
[----:B------:R2:W-:Y:S02]  /*21e0*/  STG.E desc[UR36][R4.64], RZ ;  /* 0x000000ff04007986 */ /* 0x0005e4000c101924 */
.L_x_32176:
        /* <DEDUP_REMOVED lines=8> */
.L_x_32177:
[----:B------:R-:W-:Y:S05]  /*2270*/  BSYNC B1 ;  /* 0x0000000000017941 */ /* 0x000fea0003800000 */
.L_x_32173:
[----:B------:R-:W-:-:S13]  /*2280*/  ISETP.GE.AND P0, PT, R17, R26, PT ;  /* 0x0000001a1100720c */ /* 0x000fda0003f06270 */
[----:B012---:R-:W0:Y:S01]  /*2290*/  @!P0 LDC.64 R4, c[0x0][0x230] ;  /* 0x00008c00ff048b82 */ /* 0x007e220000000a00 */
[----:B------:R-:W-:Y:S01]  /*22a0*/  @!P0 IADD3 R3, R2, R17, RZ ;  /* 0x0000001102038210 */ /* 0x000fe20007ffe0ff */
[----:B------:R-:W-:-:S04]  /*22b0*/  @!P0 VIADD R17, R17, 0x80 ;  /* 0x0000008011118836 */ /* 0x000fc80000000000 */
[----:B0-----:R-:W-:-:S05]  /*22c0*/  @!P0 IMAD.WIDE.U32 R4, R3, 0x4, R4 ;  /* 0x0000000403048825 */ /* 0x001fca00078e0004 */
[----:B------:R3:W-:Y:S02]  /*22d0*/  @!P0 STG.E desc[UR36][R4.64], RZ ;  /* 0x000000ff04008986 */ /* 0x0007e4000c101924 */
.L_x_32178:
[----:B------:R-:W-:Y:S05]  /*22e0*/  BSYNC B0 ;  /* 0x0000000000007941 */ /* 0x000fea0003800000 */
.L_x_32172:
[----:B------:R-:W-:-:S13]  /*22f0*/  ISETP.GE.AND P0, PT, R17, R26, PT ;  /* 0x0000001a1100720c */ /* 0x000fda0003f06270 */
[----:B------:R-:W-:Y:S05]  /*2300*/  @P0 EXIT ;  /* 0x000000000000094d */ /* 0x000fea0003800000 */
[----:B0123--:R-:W0:Y:S01]  /*2310*/  LDC.64 R4, c[0x0][0x230] ;  /* 0x00008c00ff047b82 */ /* 0x00fe220000000a00 */
[----:B------:R-:W-:-:S04]  /*2320*/  IMAD.IADD R3, R2, 0x1, R17 ;  /* 0x0000000102037824 */ /* 0x000fc800078e0211 */
[----:B0-----:R-:W-:-:S05]  /*2330*/  IMAD.WIDE.U32 R2, R3, 0x4, R4 ;  /* 0x0000000403027825 */ /* 0x001fca00078e0004 */
[----:B------:R-:W-:Y:S01]  /*2340*/  STG.E desc[UR36][R2.64], RZ ;  /* 0x000000ff02007986 */ /* 0x000fe2000c101924 */
[----:B------:R-:W-:Y:S05]  /*2350*/  EXIT ;  /* 0x000000000000794d */ /* 0x000fea0003800000 */
.L_x_32179:
        /* <DEDUP_REMOVED lines=10> */
.L_x_32367:


//--------------------- .nv.global.init           --------------------------
	.section	.nv.global.init,"aw",@progbits
.nv.global.init:
	.type		$str$16,@object
	.size		$str$16,(__unnamed_1 - $str$16)
$str$16:
        /*0000*/ 	.byte	0x66, 0x61, 0x6c, 0x73, 0x65, 0x00
	.type		__unnamed_1,@object
	.size		__unnamed_1,(__unnamed_3 - __unnamed_1)
__unnamed_1:
        /*0006*/ 	.byte	0x5f, 0x61, 0x73, 0x73, 0x65, 0x72, 0x74, 0x00
	.type		__unnamed_3,@object
	.size		__unnamed_3,(__unnamed_5 - __unnamed_3)
__unnamed_3:
        /*000e*/ 	.byte	0x63, 0x61, 0x73, 0x74, 0x5f, 0x61, 0x6e, 0x64, 0x5f, 0x73, 0x74, 0x6f, 0x72, 0x65, 0x00
	.type		__unnamed_5,@object
	.size		__unnamed_5,(__unnamed_2 - __unnamed_5)
__unnamed_5:
        /*001d*/ 	.byte	0x63, 0x61, 0x73, 0x74, 0x5f, 0x61, 0x6e, 0x64, 0x5f, 0x73, 0x74, 0x6f, 0x72, 0x65, 0x00
	.type		__unnamed_2,@object
	.size		__unnamed_2,(__unnamed_4 - __unnamed_2)
__unnamed_2:
        /*002c*/ 	.byte	0x66, 0x65, 0x74, 0x63, 0x68, 0x5f, 0x61, 0x6e, 0x64, 0x5f, 0x63, 0x61, 0x73, 0x74, 0x00
	.type		__unnamed_4,@object
	.size		__unnamed_4,($str$18 - __unnamed_4)
__unnamed_4:
        /*003b*/ 	.byte	0x66, 0x65, 0x74, 0x63, 0x68, 0x5f, 0x61, 0x6e, 0x64, 0x5f, 0x63, 0x61, 0x73, 0x74, 0x00
	.type		$str$18,@object
	.size		$str$18,($str$20 - $str$18)
$str$18:
        /*004a*/ 	.byte	0x63, 0x6f, 0x6e, 0x64, 0x20, 0x26, 0x26, 0x20, 0x6d, 0x65, 0x73, 0x73, 0x61, 0x67, 0x65, 0x00
	.type		$str$20,@object
	.size		$str$20,($str$19 - $str$20)
$str$20:
        /*005a*/ 	.byte	0x60, 0x30, 0x20, 0x3c, 0x3d, 0x20, 0x72, 0x6f, 0x77, 0x5f, 0x69, 0x6e, 0x64, 0x69, 0x63, 0x65
        /*006a*/ 	.byte	0x73, 0x20, 0x3c, 0x20, 0x6e, 0x72, 0x6f, 0x77, 0x73, 0x60, 0x20, 0x69, 0x73, 0x20, 0x6e, 0x6f
        /*007a*/ 	.byte	0x74, 0x20, 0x73, 0x61, 0x74, 0x69, 0x73, 0x66, 0x69, 0x65, 0x64, 0x2e, 0x00
	.type		$str$19,@object
	.size		$str$19,($str$22 - $str$19)
$str$19:
        /*0087*/ 	.byte	0x60, 0x30, 0x20, 0x3c, 0x3d, 0x20, 0x63, 0x6f, 0x6c, 0x5f, 0x69, 0x6e, 0x64, 0x69, 0x63, 0x65
        /*0097*/ 	.byte	0x73, 0x20, 0x3c, 0x20, 0x6e, 0x63, 0x6f, 0x6c, 0x73, 0x60, 0x20, 0x69, 0x73, 0x20, 0x6e, 0x6f
        /*00a7*/ 	.byte	0x74, 0x20, 0x73, 0x61, 0x74, 0x69, 0x73, 0x66, 0x69, 0x65, 0x64, 0x2e, 0x00
	.type		$str$22,@object
	.size		$str$22,($str$21 - $str$22)
$str$22:
        /*00b4*/ 	.byte	0x60, 0x63, 0x63, 0x6f, 0x6c, 0x5f, 0x69, 0x6e, 0x64, 0x69, 0x63, 0x65, 0x73, 0x5b, 0x2e, 0x2e
        /*00c4*/ 	.byte	0x2e, 0x2c, 0x20, 0x30, 0x5d, 0x20, 0x3d, 0x3d, 0x20, 0x30, 0x60, 0x20, 0x69, 0x73, 0x20, 0x6e
        /*00d4*/ 	.byte	0x6f, 0x74, 0x20, 0x73, 0x61, 0x74, 0x69, 0x73, 0x66, 0x69, 0x65, 0x64, 0x2e, 0x00
	.type		$str$21,@object
	.size		$str$21,($str$24 - $str$21)
$str$21:
        /*00e2*/ 	.byte	0x60, 0x63, 0x72, 0x6f, 0x77, 0x5f, 0x69, 0x6e, 0x64, 0x69, 0x63, 0x65, 0x73, 0x5b, 0x2e, 0x2e
        /*00f2*/ 	.byte	0x2e, 0x2c, 0x20, 0x30, 0x5d, 0x20, 0x3d, 0x3d, 0x20, 0x30, 0x60, 0x20, 0x69, 0x73, 0x20, 0x6e
        /*0102*/ 	.byte	0x6f, 0x74, 0x20, 0x73, 0x61, 0x74, 0x69, 0x73, 0x66, 0x69, 0x65, 0x64, 0x2e, 0x00
	.type		$str$24,@object
	.size		$str$24,($str$23 - $str$24)
$str$24:
        /*0110*/ 	.byte	0x60, 0x63, 0x63, 0x6f, 0x6c, 0x5f, 0x69, 0x6e, 0x64, 0x69, 0x63, 0x65, 0x73, 0x5b, 0x2e, 0x2e
        /*0120*/ 	.byte	0x2e, 0x2c, 0x20, 0x2d, 0x31, 0x5d, 0x20, 0x3d, 0x3d, 0x20, 0x6e, 0x6e, 0x7a, 0x60, 0x20, 0x69
        /*0130*/ 	.byte	0x73, 0x20, 0x6e, 0x6f, 0x74, 0x20, 0x73, 0x61, 0x74, 0x69, 0x73, 0x66, 0x69, 0x65, 0x64, 0x2e
        /*0140*/ 	.byte	0x00
	.type		$str$23,@object
	.size		$str$23,($str$26 - $str$23)
$str$23:
        /*0141*/ 	.byte	0x60, 0x63, 0x72, 0x6f, 0x77, 0x5f, 0x69, 0x6e, 0x64, 0x69, 0x63, 0x65, 0x73, 0x5b, 0x2e, 0x2e
        /*0151*/ 	.byte	0x2e, 0x2c, 0x20, 0x2d, 0x31, 0x5d, 0x20, 0x3d, 0x3d, 0x20, 0x6e, 0x6e, 0x7a, 0x60, 0x20, 0x69
        /*0161*/ 	.byte	0x73, 0x20, 0x6e, 0x6f, 0x74, 0x20, 0x73, 0x61, 0x74, 0x69, 0x73, 0x66, 0x69, 0x65, 0x64, 0x2e
        /*0171*/ 	.byte	0x00
	.type		$str$26,@object
	.size		$str$26,($str$25 - $str$26)
$str$26:
        /*0172*/ 	.byte	0x60, 0x30, 0x20, 0x3c, 0x3d, 0x20, 0x63, 0x63, 0x6f, 0x6c, 0x5f, 0x69, 0x6e, 0x64, 0x69, 0x63
        /*0182*/ 	.byte	0x65, 0x73, 0x5b, 0x2e, 0x2e, 0x2e, 0x2c, 0x20, 0x31, 0x3a, 0x5d, 0x20, 0x2d, 0x20, 0x63, 0x63
        /*0192*/ 	.byte	0x6f, 0x6c, 0x5f, 0x69, 0x6e, 0x64, 0x69, 0x63, 0x65, 0x73, 0x5b, 0x2e, 0x2e, 0x2e, 0x2c, 0x20
        /*01a2*/ 	.byte	0x3a, 0x2d, 0x31, 0x5d, 0x20, 0x3c, 0x3d, 0x20, 0x6e, 0x72, 0x6f, 0x77, 0x73, 0x60, 0x20, 0x69
        /*01b2*/ 	.byte	0x73, 0x20, 0x6e, 0x6f, 0x74, 0x20, 0x73, 0x61, 0x74, 0x69, 0x73, 0x66, 0x69, 0x65, 0x64, 0x2e
        /*01c2*/ 	.byte	0x00
	.type		$str$25,@object
	.size		$str$25,($str$1 - $str$25)
$str$25:
        /*01c3*/ 	.byte	0x60, 0x30, 0x20, 0x3c, 0x3d, 0x20, 0x63, 0x72, 0x6f, 0x77, 0x5f, 0x69, 0x6e, 0x64, 0x69, 0x63
        /*01d3*/ 	.byte	0x65, 0x73, 0x5b, 0x2e, 0x2e, 0x2e, 0x2c, 0x20, 0x31, 0x3a, 0x5d, 0x20, 0x2d, 0x20, 0x63, 0x72
        /*01e3*/ 	.byte	0x6f, 0x77, 0x5f, 0x69, 0x6e, 0x64, 0x69, 0x63, 0x65, 0x73, 0x5b, 0x2e, 0x2e, 0x2e, 0x2c, 0x20
        /*01f3*/ 	.byte	0x3a, 0x2d, 0x31, 0x5d, 0x20, 0x3c, 0x3d, 0x20, 0x6e, 0x63, 0x6f, 0x6c, 0x73, 0x60, 0x20, 0x69
        /*0203*/ 	.byte	0x73, 0x20, 0x6e, 0x6f, 0x74, 0x20, 0x73, 0x61, 0x74, 0x69, 0x73, 0x66, 0x69, 0x65, 0x64, 0x2e
        /*0213*/ 	.byte	0x00
	.type		$str$1,@object
	.size		$str$1,($str$17 - $str$1)
$str$1:
        /*0214*/ 	.byte	0x2f, 0x74, 0x6d, 0x70, 0x2f, 0x6f, 0x73, 0x73, 0x5f, 0x6b, 0x65, 0x72, 0x6e, 0x65, 0x6c, 0x73
        /*0224*/ 	.byte	0x5f, 0x73, 0x72, 0x63, 0x2f, 0x70, 0x79, 0x74, 0x6f, 0x72, 0x63, 0x68, 0x2f, 0x61, 0x74, 0x65
        /*0234*/ 	.byte	0x6e, 0x2f, 0x73, 0x72, 0x63, 0x2f, 0x41, 0x54, 0x65, 0x6e, 0x2f, 0x6e, 0x61, 0x74, 0x69, 0x76
        /*0244*/ 	.byte	0x65, 0x2f, 0x73, 0x70, 0x61, 0x72, 0x73, 0x65, 0x2f, 0x56, 0x61, 0x6c, 0x69, 0x64, 0x61, 0x74
        /*0254*/ 	.byte	0x65, 0x43, 0x6f, 0x6d, 0x70, 0x72, 0x65, 0x73, 0x73, 0x65, 0x64, 0x49, 0x6e, 0x64, 0x69, 0x63
        /*0264*/ 	.byte	0x65, 0x73, 0x43, 0x6f, 0x6d, 0x6d, 0x6f, 0x6e, 0x2e, 0x68, 0x00
	.type		$str$17,@object
	.size		$str$17,($str$28 - $str$17)
$str$17:
        /*026f*/ 	.byte	0x2f, 0x72, 0x6f, 0x6f, 0x74, 0x2f, 0x2e, 0x70, 0x79, 0x65, 0x6e, 0x76, 0x2f, 0x76, 0x65, 0x72
        /*027f*/ 	.byte	0x73, 0x69, 0x6f, 0x6e, 0x73, 0x2f, 0x33, 0x2e, 0x31, 0x33, 0x2e, 0x31, 0x32, 0x2f, 0x6c, 0x69
        /*028f*/ 	.byte	0x62, 0x2f, 0x70, 0x79, 0x74, 0x68, 0x6f, 0x6e, 0x33, 0x2e, 0x31, 0x33, 0x2f, 0x73, 0x69, 0x74
        /*029f*/ 	.byte	0x65, 0x2d, 0x70, 0x61, 0x63, 0x6b, 0x61, 0x67, 0x65, 0x73, 0x2f, 0x74, 0x6f, 0x72, 0x63, 0x68
        /*02af*/ 	.byte	0x2f, 0x69, 0x6e, 0x63, 0x6c, 0x75, 0x64, 0x65, 0x2f, 0x63, 0x31, 0x30, 0x2f, 0x63, 0x6f, 0x72
        /*02bf*/ 	.byte	0x65, 0x2f, 0x44, 0x79, 0x6e, 0x61, 0x6d, 0x69, 0x63, 0x43, 0x61, 0x73, 0x74, 0x2e, 0x68, 0x00
	.type		$str$28,@object
	.size		$str$28,($str$27 - $str$28)
$str$28:
        /*02cf*/ 	.byte	0x60, 0x72, 0x6f, 0x77, 0x5f, 0x69, 0x6e, 0x64, 0x69, 0x63, 0x65, 0x73, 0x5b, 0x2e, 0x2e, 0x2e
        /* <DEDUP_REMOVED lines=9> */
        /*036f*/ 	.byte	0x66, 0x69, 0x65, 0x64, 0x2e, 0x00
	.type		$str$27,@object
	.size		$str$27,(.L_45 - $str$27)
$str$27:
        /* <DEDUP_REMOVED lines=11> */
.L_45:


//--------------------- .nv.shared.reserved.0     --------------------------
	.section	.nv.shared.reserved.0,"aw",@nobits
	.weak		__nv_reservedSMEM_offset_0_alias
	.size		__nv_reservedSMEM_offset_0_alias, 0, 0
	.other		__nv_reservedSMEM_offset_0_alias,@"STO_CUDA_RESERVED_SHARED STV_DEFAULT"
__nv_reservedSMEM_offset_0_alias:
	.zero		0


//--------------------- .nv.global                --------------------------
	.section	.nv.global,"aw",@nobits
.nv.global:
	.type		_ZN65_INTERNAL_bb565c37_34_ValidateCompressedIndicesKernel_cu_33a4b88b4cuda3std3__48in_placeE,@object
	.size		_ZN65_INTERNAL_bb565c37_34_ValidateCompressedIndicesKernel_cu_33a4b88b4cuda3std3__48in_placeE,(_ZN65_INTERNAL_bb565c37_34_ValidateCompressedIndicesKernel_cu_33a4b88b4cuda3std6ranges3__45__cpo8distanceE - _ZN65_INTERNAL_bb565c37_34_ValidateCompressedIndicesKernel_cu_33a4b88b4cuda3std3__48in_placeE)
_ZN65_INTERNAL_bb565c37_34_ValidateCompressedIndicesKernel_cu_33a4b88b4cuda3std3__48in_placeE:
	.zero		1
	.type		_ZN65_INTERNAL_bb565c37_34_ValidateCompressedIndicesKernel_cu_33a4b88b4cuda3std6ranges3__45__cpo8distanceE,@object
	.size		_ZN65_INTERNAL_bb565c37_34_ValidateCompressedIndicesKernel_cu_33a4b88b4cuda3std6ranges3__45__cpo8distanceE,(_ZN65_INTERNAL_bb565c37_34_ValidateCompressedIndicesKernel_cu_33a4b88b4cuda3std3__45__cpo6cbeginE - _ZN65_INTERNAL_bb565c37_34_ValidateCompressedIndicesKernel_cu_33a4b88b4cuda3std6ranges3__45__cpo8distanceE)
_ZN65_INTERNAL_bb565c37_34_ValidateCompressedIndicesKernel_cu_33a4b88b4cuda3std6ranges3__45__cpo8distanceE:
	.zero		1
	.type		_ZN65_INTERNAL_bb565c37_34_ValidateCompressedIndicesKernel_cu_33a4b88b4cuda3std3__45__cpo6cbeginE,@object
	.size		_ZN65_INTERNAL_bb565c37_34_ValidateCompressedIndicesKernel_cu_33a4b88b4cuda3std3__45__cpo6cbeginE,(_ZN65_INTERNAL_bb565c37_34_ValidateCompressedIndicesKernel_cu_33a4b88b4cuda3std6ranges3__45__cpo7advanceE - _ZN65_INTERNAL_bb565c37_34_ValidateCompressedIndicesKernel_cu_33a4b88b4cuda3std3__45__cpo6cbeginE)
_ZN65_INTERNAL_bb565c37_34_ValidateCompressedIndicesKernel_cu_33a4b88b4cuda3std3__45__cpo6cbeginE:
	.zero		1
	.type		_ZN65_INTERNAL_bb565c37_34_ValidateCompressedIndicesKernel_cu_33a4b88b4cuda3std6ranges3__45__cpo7advanceE,@object
	.size		_ZN65_INTERNAL_bb565c37_34_ValidateCompressedIndicesKernel_cu_33a4b88b4cuda3std6ranges3__45__cpo7advanceE,(_ZN65_INTERNAL_bb565c37_34_ValidateCompressedIndicesKernel_cu_33a4b88b4cuda3std3__45__cpo7crbeginE - _ZN65_INTERNAL_bb565c37_34_ValidateCompressedIndicesKernel_cu_33a4b88b4cuda3std6ranges3__45__cpo7advanceE)
_ZN65_INTERNAL_bb565c37_34_ValidateCompressedIndicesKernel_cu_33a4b88b4cuda3std6ranges3__45__cpo7advanceE:
	.zero		1
	.type		_ZN65_INTERNAL_bb565c37_34_ValidateCompressedIndicesKernel_cu_33a4b88b4cuda3std3__45__cpo7crbeginE,@object
	.size		_ZN65_INTERNAL_bb565c37_34_ValidateCompressedIndicesKernel_cu_33a4b88b4cuda3std3__45__cpo7crbeginE,(_ZN65_INTERNAL_bb565c37_34_ValidateCompressedIndicesKernel_cu_33a4b88b4cuda3std6ranges3__45__cpo4dataE - _ZN65_INTERNAL_bb565c37_34_ValidateCompressedIndicesKernel_cu_33a4b88b4cuda3std3__45__cpo7crbeginE)
_ZN65_INTERNAL_bb565c37_34_ValidateCompressedIndicesKernel_cu_33a4b88b4cuda3std3__45__cpo7crbeginE:
	.zero		1
	.type		_ZN65_INTERNAL_bb565c37_34_ValidateCompressedIndicesKernel_cu_33a4b88b4cuda3std6ranges3__45__cpo4dataE,@object
	.size		_ZN65_INTERNAL_bb565c37_34_ValidateCompressedIndicesKernel_cu_33a4b88b4cuda3std6ranges3__45__cpo4dataE,(_ZN65_INTERNAL_bb565c37_34_ValidateCompressedIndicesKernel_cu_33a4b88b4cuda3std6ranges3__45__cpo5beginE - _ZN65_INTERNAL_bb565c37_34_ValidateCompressedIndicesKernel_cu_33a4b88b4cuda3std6ranges3__45__cpo4dataE)
_ZN65_INTERNAL_bb565c37_34_ValidateCompressedIndicesKernel_cu_33a4b88b4cuda3std6ranges3__45__cpo4dataE:
	.zero		1
	.type		_ZN65_INTERNAL_bb565c37_34_ValidateCompressedIndicesKernel_cu_33a4b88b4cuda3std6ranges3__45__cpo5beginE,@object
	.size		_ZN65_INTERNAL_bb565c37_34_ValidateCompressedIndicesKernel_cu_33a4b88b4cuda3std6ranges3__45__cpo5beginE,(_ZN65_INTERNAL_bb565c37_34_ValidateCompressedIndicesKernel_cu_33a4b88b4cuda3std3__467_GLOBAL__N__bb565c37_34_ValidateCompressedIndicesKernel_cu_33a4b88b6ignoreE - _ZN65_INTERNAL_bb565c37_34_ValidateCompressedIndicesKernel_cu_33a4b88b4cuda3std6ranges3__45__cpo5beginE)
_ZN65_INTERNAL_bb565c37_34_ValidateCompressedIndicesKernel_cu_33a4b88b4cuda3std6ranges3__45__cpo5beginE:
	.zero		1
	.type		_ZN65_INTERNAL_bb565c37_34_ValidateCompressedIndicesKernel_cu_33a4b88b4cuda3std3__467_GLOBAL__N__bb565c37_34_ValidateCompressedIndicesKernel_cu_33a4b88b6ignoreE,@object
	.size		_ZN65_INTERNAL_bb565c37_34_ValidateCompressedIndicesKernel_cu_33a4b88b4cuda3std3__467_GLOBAL__N__bb565c37_34_ValidateCompressedIndicesKernel_cu_33a4b88b6ignoreE,(_ZN65_INTERNAL_bb565c37_34_ValidateCompressedIndicesKernel_cu_33a4b88b4cuda3std6ranges3__45__cpo4sizeE - _ZN65_INTERNAL_bb565c37_34_ValidateCompressedIndicesKernel_cu_33a4b88b4cuda3std3__467_GLOBAL__N__bb565c37_34_ValidateCompressedIndicesKernel_cu_33a4b88b6ignoreE)
_ZN65_INTERNAL_bb565c37_34_ValidateCompressedIndicesKernel_cu_33a4b88b4cuda3std3__467_GLOBAL__N__bb565c37_34_ValidateCompressedIndicesKernel_cu_33a4b88b6ignoreE:
	.zero		1
	.type		_ZN65_INTERNAL_bb565c37_34_ValidateCompressedIndicesKernel_cu_33a4b88b4cuda3std6ranges3__45__cpo4sizeE,@object
	.size		_ZN65_INTERNAL_bb565c37_34_ValidateCompressedIndicesKernel_cu_33a4b88b4cuda3std6ranges3__45__cpo4sizeE,(_ZN65_INTERNAL_bb565c37_34_ValidateCompressedIndicesKernel_cu_33a4b88b4cuda3std3__45__cpo5beginE - _ZN65_INTERNAL_bb565c37_34_ValidateCompressedIndicesKernel_cu_33a4b88b4cuda3std6ranges3__45__cpo4sizeE)
_ZN65_INTERNAL_bb565c37_34_ValidateCompressedIndicesKernel_cu_33a4b88b4cuda3std6ranges3__45__cpo4sizeE:
	.zero		1
	.type		_ZN65_INTERNAL_bb565c37_34_ValidateCompressedIndicesKernel_cu_33a4b88b4cuda3std3__45__cpo5beginE,@object
	.size		_ZN65_INTERNAL_bb565c37_34_ValidateCompressedIndicesKernel_cu_33a4b88b4cuda3std3__45__cpo5beginE,(_ZN65_INTERNAL_bb565c37_34_ValidateCompressedIndicesKernel_cu_33a4b88b4cuda3std6ranges3__45__cpo6cbeginE - _ZN65_INTERNAL_bb565c37_34_ValidateCompressedIndicesKernel_cu_33a4b88b4cuda3std3__45__cpo5beginE)
_ZN65_INTERNAL_bb565c37_34_ValidateCompressedIndicesKernel_cu_33a4b88b4cuda3std3__45__cpo5beginE:
	.zero		1
	.type		_ZN65_INTERNAL_bb565c37_34_ValidateCompressedIndicesKernel_cu_33a4b88b4cuda3std6ranges3__45__cpo6cbeginE,@object
	.size		_ZN65_INTERNAL_bb565c37_34_ValidateCompressedIndicesKernel_cu_33a4b88b4cuda3std6ranges3__45__cpo6cbeginE,(_ZN65_INTERNAL_bb565c37_34_ValidateCompressedIndicesKernel_cu_33a4b88b4cuda3std3__45__cpo6rbeginE - _ZN65_INTERNAL_bb565c37_34_ValidateCompressedIndicesKernel_cu_33a4b88b4cuda3std6ranges3__45__cpo6cbeginE)
_ZN65_INTERNAL_bb565c37_34_ValidateCompressedIndicesKernel_cu_33a4b88b4cuda3std6ranges3__45__cpo6cbeginE:
	.zero		1
	.type		_ZN65_INTERNAL_bb565c37_34_ValidateCompressedIndicesKernel_cu_33a4b88b4cuda3std3__45__cpo6rbeginE,@object
	.size		_ZN65_INTERNAL_bb565c37_34_ValidateCompressedIndicesKernel_cu_33a4b88b4cuda3std3__45__cpo6rbeginE,(_ZN65_INTERNAL_bb565c37_34_ValidateCompressedIndicesKernel_cu_33a4b88b4cuda3std6ranges3__45__cpo4nextE - _ZN65_INTERNAL_bb565c37_34_ValidateCompressedIndicesKernel_cu_33a4b88b4cuda3std3__45__cpo6rbeginE)
_ZN65_INTERNAL_bb565c37_34_ValidateCompressedIndicesKernel_cu_33a4b88b4cuda3std3__45__cpo6rbeginE:
	.zero		1
	.type		_ZN65_INTERNAL_bb565c37_34_ValidateCompressedIndicesKernel_cu_33a4b88b4cuda3std6ranges3__45__cpo4nextE,@object
	.size		_ZN65_INTERNAL_bb565c37_34_ValidateCompressedIndicesKernel_cu_33a4b88b4cuda3std6ranges3__45__cpo4nextE,(_ZN65_INTERNAL_bb565c37_34_ValidateCompressedIndicesKernel_cu_33a4b88b4cuda3std6ranges3__45__cpo4swapE - _ZN65_INTERNAL_bb565c37_34_ValidateCompressedIndicesKernel_cu_33a4b88b4cuda3std6ranges3__45__cpo4nextE)
_ZN65_INTERNAL_bb565c37_34_ValidateCompressedIndicesKernel_cu_33a4b88b4cuda3std6ranges3__45__cpo4nextE:
	.zero		1
	.type		_ZN65_INTERNAL_bb565c37_34_ValidateCompressedIndicesKernel_cu_33a4b88b4cuda3std6ranges3__45__cpo4swapE,@object
	.size		_ZN65_INTERNAL_bb565c37_34_ValidateCompressedIndicesKernel_cu_33a4b88b4cuda3std6ranges3__45__cpo4swapE,(_ZN65_INTERNAL_bb565c37_34_ValidateCompressedIndicesKernel_cu_33a4b88b4cuda3std3__420unreachable_sentinelE - _ZN65_INTERNAL_bb565c37_34_ValidateCompressedIndicesKernel_cu_33a4b88b4cuda3std6ranges3__45__cpo4swapE)
_ZN65_INTERNAL_bb565c37_34_ValidateCompressedIndicesKernel_cu_33a4b88b4cuda3std6ranges3__45__cpo4swapE:
	.zero		1
	.type		_ZN65_INTERNAL_bb565c37_34_ValidateCompressedIndicesKernel_cu_33a4b88b4cuda3std3__420unreachable_sentinelE,@object
	.size		_ZN65_INTERNAL_bb565c37_34_ValidateCompressedIndicesKernel_cu_33a4b88b4cuda3std3__420unreachable_sentinelE,(_ZN65_INTERNAL_bb565c37_34_ValidateCompressedIndicesKernel_cu_33a4b88b6thrust23THRUST_300001_SM_900_NS6system6detail10sequential3seqE - _ZN65_INTERNAL_bb565c37_34_ValidateCompressedIndicesKernel_cu_33a4b88b4cuda3std3__420unreachable_sentinelE)
_ZN65_INTERNAL_bb565c37_34_ValidateCompressedIndicesKernel_cu_33a4b88b4cuda3std3__420unreachable_sentinelE:
	.zero		1
	.type		_ZN65_INTERNAL_bb565c37_34_ValidateCompressedIndicesKernel_cu_33a4b88b6thrust23THRUST_300001_SM_900_NS6system6detail10sequential3seqE,@object
	.size		_ZN65_INTERNAL_bb565c37_34_ValidateCompressedIndicesKernel_cu_33a4b88b6thrust23THRUST_300001_SM_900_NS6system6detail10sequential3seqE,(_ZN65_INTERNAL_bb565c37_34_ValidateCompressedIndicesKernel_cu_33a4b88b4cuda3std3__45__cpo4cendE - _ZN65_INTERNAL_bb565c37_34_ValidateCompressedIndicesKernel_cu_33a4b88b6thrust23THRUST_300001_SM_900_NS6system6detail10sequential3seqE)
_ZN65_INTERNAL_bb565c37_34_ValidateCompressedIndicesKernel_cu_33a4b88b6thrust23THRUST_300001_SM_900_NS6system6detail10sequential3seqE:
	.zero		1
	.type		_ZN65_INTERNAL_bb565c37_34_ValidateCompressedIndicesKernel_cu_33a4b88b4cuda3std3__45__cpo4cendE,@object
	.size		_ZN65_INTERNAL_bb565c37_34_ValidateCompressedIndicesKernel_cu_33a4b88b4cuda3std3__45__cpo4cendE,(_ZN65_INTERNAL_bb565c37_34_ValidateCompressedIndicesKernel_cu_33a4b88b4cuda3std6ranges3__45__cpo9iter_swapE - _ZN65_INTERNAL_bb565c37_34_ValidateCompressedIndicesKernel_cu_33a4b88b4cuda3std3__45__cpo4cendE)
_ZN65_INTERNAL_bb565c37_34_ValidateCompressedIndicesKernel_cu_33a4b88b4cuda3std3__45__cpo4cendE:
	.zero		1
	.type		_ZN65_INTERNAL_bb565c37_34_ValidateCompressedIndicesKernel_cu_33a4b88b4cuda3std6ranges3__45__cpo9iter_swapE,@object
	.size		_ZN65_INTERNAL_bb565c37_34_ValidateCompressedIndicesKernel_cu_33a4b88b4cuda3std6ranges3__45__cpo9iter_swapE,(_ZN65_INTERNAL_bb565c37_34_ValidateCompressedIndicesKernel_cu_33a4b88b4cuda3std3__45__cpo5crendE - _ZN65_INTERNAL_bb565c37_34_ValidateCompressedIndicesKernel_cu_33a4b88b4cuda3std6ranges3__45__cpo9iter_swapE)
_ZN65_INTERNAL_bb565c37_34_ValidateCompressedIndicesKernel_cu_33a4b88b4cuda3std6ranges3__45__cpo9iter_swapE:
	.zero		1
	.type		_ZN65_INTERNAL_bb565c37_34_ValidateCompressedIndicesKernel_cu_33a4b88b4cuda3std3__45__cpo5crendE,@object
	.size		_ZN65_INTERNAL_bb565c37_34_ValidateCompressedIndicesKernel_cu_33a4b88b4cuda3std3__45__cpo5crendE,(_ZN65_INTERNAL_bb565c37_34_ValidateCompressedIndicesKernel_cu_33a4b88b4cuda3std6ranges3__45__cpo5cdataE - _ZN65_INTERNAL_bb565c37_34_ValidateCompressedIndicesKernel_cu_33a4b88b4cuda3std3__45__cpo5crendE)
_ZN65_INTERNAL_bb565c37_34_ValidateCompressedIndicesKernel_cu_33a4b88b4cuda3std3__45__cpo5crendE:
	.zero		1
	.type		_ZN65_INTERNAL_bb565c37_34_ValidateCompressedIndicesKernel_cu_33a4b88b4cuda3std6ranges3__45__cpo5cdataE,@object
	.size		_ZN65_INTERNAL_bb565c37_34_ValidateCompressedIndicesKernel_cu_33a4b88b4cuda3std6ranges3__45__cpo5cdataE,(_ZN65_INTERNAL_bb565c37_34_ValidateCompressedIndicesKernel_cu_33a4b88b4cuda3std6ranges3__45__cpo3endE - _ZN65_INTERNAL_bb565c37_34_ValidateCompressedIndicesKernel_cu_33a4b88b4cuda3std6ranges3__45__cpo5cdataE)
_ZN65_INTERNAL_bb565c37_34_ValidateCompressedIndicesKernel_cu_33a4b88b4cuda3std6ranges3__45__cpo5cdataE:
	.zero		1
	.type		_ZN65_INTERNAL_bb565c37_34_ValidateCompressedIndicesKernel_cu_33a4b88b4cuda3std6ranges3__45__cpo3endE,@object
	.size		_ZN65_INTERNAL_bb565c37_34_ValidateCompressedIndicesKernel_cu_33a4b88b4cuda3std6ranges3__45__cpo3endE,(_ZN65_INTERNAL_bb565c37_34_ValidateCompressedIndicesKernel_cu_33a4b88b4cuda3std3__419piecewise_constructE - _ZN65_INTERNAL_bb565c37_34_ValidateCompressedIndicesKernel_cu_33a4b88b4cuda3std6ranges3__45__cpo3endE)
_ZN65_INTERNAL_bb565c37_34_ValidateCompressedIndicesKernel_cu_33a4b88b4cuda3std6ranges3__45__cpo3endE:
	.zero		1
	.type		_ZN65_INTERNAL_bb565c37_34_ValidateCompressedIndicesKernel_cu_33a4b88b4cuda3std3__419piecewise_constructE,@object
	.size		_ZN65_INTERNAL_bb565c37_34_ValidateCompressedIndicesKernel_cu_33a4b88b4cuda3std3__419piecewise_constructE,(_ZN65_INTERNAL_bb565c37_34_ValidateCompressedIndicesKernel_cu_33a4b88b4cuda3std6ranges3__45__cpo5ssizeE - _ZN65_INTERNAL_bb565c37_34_ValidateCompressedIndicesKernel_cu_33a4b88b4cuda3std3__419piecewise_constructE)
_ZN65_INTERNAL_bb565c37_34_ValidateCompressedIndicesKernel_cu_33a4b88b4cuda3std3__419piecewise_constructE:
	.zero		1
	.type		_ZN65_INTERNAL_bb565c37_34_ValidateCompressedIndicesKernel_cu_33a4b88b4cuda3std6ranges3__45__cpo5ssizeE,@object
	.size		_ZN65_INTERNAL_bb565c37_34_ValidateCompressedIndicesKernel_cu_33a4b88b4cuda3std6ranges3__45__cpo5ssizeE,(_ZN65_INTERNAL_bb565c37_34_ValidateCompressedIndicesKernel_cu_33a4b88b4cuda3std3__45__cpo3endE - _ZN65_INTERNAL_bb565c37_34_ValidateCompressedIndicesKernel_cu_33a4b88b4cuda3std6ranges3__45__cpo5ssizeE)
_ZN65_INTERNAL_bb565c37_34_ValidateCompressedIndicesKernel_cu_33a4b88b4cuda3std6ranges3__45__cpo5ssizeE:
	.zero		1
	.type		_ZN65_INTERNAL_bb565c37_34_ValidateCompressedIndicesKernel_cu_33a4b88b4cuda3std3__45__cpo3endE,@object
	.size		_ZN65_INTERNAL_bb565c37_34_ValidateCompressedIndicesKernel_cu_33a4b88b4cuda3std3__45__cpo3endE,(_ZN65_INTERNAL_bb565c37_34_ValidateCompressedIndicesKernel_cu_33a4b88b4cuda3std6ranges3__45__cpo4cendE - _ZN65_INTERNAL_bb565c37_34_ValidateCompressedIndicesKernel_cu_33a4b88b4cuda3std3__45__cpo3endE)
_ZN65_INTERNAL_bb565c37_34_ValidateCompressedIndicesKernel_cu_33a4b88b4cuda3std3__45__cpo3endE:
	.zero		1
	.type		_ZN65_INTERNAL_bb565c37_34_ValidateCompressedIndicesKernel_cu_33a4b88b4cuda3std6ranges3__45__cpo4cendE,@object
	.size		_ZN65_INTERNAL_bb565c37_34_ValidateCompressedIndicesKernel_cu_33a4b88b4cuda3std6ranges3__45__cpo4cendE,(_ZN65_INTERNAL_bb565c37_34_ValidateCompressedIndicesKernel_cu_33a4b88b4cuda3std3__45__cpo4rendE - _ZN65_INTERNAL_bb565c37_34_ValidateCompressedIndicesKernel_cu_33a4b88b4cuda3std6ranges3__45__cpo4cendE)
_ZN65_INTERNAL_bb565c37_34_ValidateCompressedIndicesKernel_cu_33a4b88b4cuda3std6ranges3__45__cpo4cendE:
	.zero		1
	.type		_ZN65_INTERNAL_bb565c37_34_ValidateCompressedIndicesKernel_cu_33a4b88b4cuda3std3__45__cpo4rendE,@object
	.size		_ZN65_INTERNAL_bb565c37_34_ValidateCompressedIndicesKernel_cu_33a4b88b4cuda3std3__45__cpo4rendE,(_ZN65_INTERNAL_bb565c37_34_ValidateCompressedIndicesKernel_cu_33a4b88b4cuda3std6ranges3__45__cpo4prevE - _ZN65_INTERNAL_bb565c37_34_ValidateCompressedIndicesKernel_cu_33a4b88b4cuda3std3__45__cpo4rendE)
_ZN65_INTERNAL_bb565c37_34_ValidateCompressedIndicesKernel_cu_33a4b88b4cuda3std3__45__cpo4rendE:
	.zero		1
	.type		_ZN65_INTERNAL_bb565c37_34_ValidateCompressedIndicesKernel_cu_33a4b88b4cuda3std6ranges3__45__cpo4prevE,@object
	.size		_ZN65_INTERNAL_bb565c37_34_ValidateCompressedIndicesKernel_cu_33a4b88b4cuda3std6ranges3__45__cpo4prevE,(_ZN65_INTERNAL_bb565c37_34_ValidateCompressedIndicesKernel_cu_33a4b88b4cuda3std6ranges3__45__cpo9iter_moveE - _ZN65_INTERNAL_bb565c37_34_ValidateCompressedIndicesKernel_cu_33a4b88b4cuda3std6ranges3__45__cpo4prevE)
_ZN65_INTERNAL_bb565c37_34_ValidateCompressedIndicesKernel_cu_33a4b88b4cuda3std6ranges3__45__cpo4prevE:
	.zero		1
	.type		_ZN65_INTERNAL_bb565c37_34_ValidateCompressedIndicesKernel_cu_33a4b88b4cuda3std6ranges3__45__cpo9iter_moveE,@object
	.size		_ZN65_INTERNAL_bb565c37_34_ValidateCompressedIndicesKernel_cu_33a4b88b4cuda3std6ranges3__45__cpo9iter_moveE,(.L_18 - _ZN65_INTERNAL_bb565c37_34_ValidateCompressedIndicesKernel_cu_33a4b88b4cuda3std6ranges3__45__cpo9iter_moveE)
_ZN65_INTERNAL_bb565c37_34_ValidateCompressedIndicesKernel_cu_33a4b88b4cuda3std6ranges3__45__cpo9iter_moveE:
	.zero		1
.L_18:


//--------------------- .nv.constant0._ZN2at6native18elementwise_kernelILi128ELi4EZNS0_15gpu_kernel_implIZZZNS0_67_GLOBAL__N__bb565c37_34_ValidateCompressedIndicesKernel_cu_33a4b88b42_validate_compressed_sparse_indices_kernelILNS3_8CDimNameE1ENS3_18CUDAKernelLauncherENS3_14EmptyVecKernelENS3_8DummyVecELm0EEEvRKNS_6TensorESB_lllENKUlvE1_clEvENKUlvE0_clEvEUllllllE_EEvRNS_18TensorIteratorBaseERKT_EUliE_EEviT1_ --------------------------
	.section	.nv.constant0._ZN2at6native18elementwise_kernelILi128ELi4EZNS0_15gpu_kernel_implIZZZNS0_67_GLOBAL__N__bb565c37_34_ValidateCompressedIndicesKernel_cu_33a4b88b42_validate_compressed_sparse_indices_kernelILNS3_8CDimNameE1ENS3_18CUDAKernelLauncherENS3_14EmptyVecKernelENS3_8DummyVecELm0EEEvRKNS_6TensorESB_lllENKUlvE1_clEvENKUlvE0_clEvEUllllllE_EEvRNS_18TensorIteratorBaseERKT_EUliE_EEviT1_,"a",@progbits
	.sectionflags	@""
	.align	4
.nv.constant0._ZN2at6native18elementwise_kernelILi128ELi4EZNS0_15gpu_kernel_implIZZZNS0_67_GLOBAL__N__bb565c37_34_ValidateCompressedIndicesKernel_cu_33a4b88b42_validate_compressed_sparse_indices_kernelILNS3_8CDimNameE1ENS3_18CUDAKernelLauncherENS3_14EmptyVecKernelENS3_8DummyVecELm0EEEvRKNS_6TensorESB_lllENKUlvE1_clEvENKUlvE0_clEvEUllllllE_EEvRNS_18TensorIteratorBaseERKT_EUliE_EEviT1_:
	.zero		1568


//--------------------- .nv.constant0._ZN2at6native27unrolled_elementwise_kernelIZZZNS0_67_GLOBAL__N__bb565c37_34_ValidateCompressedIndicesKernel_cu_33a4b88b42_validate_compressed_sparse_indices_kernelILNS2_8CDimNameE1ENS2_18CUDAKernelLauncherENS2_14EmptyVecKernelENS2_8DummyVecELm0EEEvRKNS_6TensorESA_lllENKUlvE1_clEvENKUlvE0_clEvEUllllllE_St5arrayIPcLm6EELi4E23TrivialOffsetCalculatorILi5EjESH_ILi1EjENS0_6memory12LoadWithCastILi5EEENSK_13StoreWithCastILi1EEEEEviT_T0_T2_T3_T4_T5_ --------------------------
	.section	.nv.constant0._ZN2at6native27unrolled_elementwise_kernelIZZZNS0_67_GLOBAL__N__bb565c37_34_ValidateCompressedIndicesKernel_cu_33a4b88b42_validate_compressed_sparse_indices_kernelILNS2_8CDimNameE1ENS2_18CUDAKernelLauncherENS2_14EmptyVecKernelENS2_8DummyVecELm0EEEvRKNS_6TensorESA_lllENKUlvE1_clEvENKUlvE0_clEvEUllllllE_St5arrayIPcLm6EELi4E23TrivialOffsetCalculatorILi5EjESH_ILi1EjENS0_6memory12LoadWithCastILi5EEENSK_13StoreWithCastILi1EEEEEviT_T0_T2_T3_T4_T5_,"a",@progbits
	.sectionflags	@""
	.align	4
.nv.constant0._ZN2at6native27unrolled_elementwise_kernelIZZZNS0_67_GLOBAL__N__bb565c37_34_ValidateCompressedIndicesKernel_cu_33a4b88b42_validate_compressed_sparse_indices_kernelILNS2_8CDimNameE1ENS2_18CUDAKernelLauncherENS2_14EmptyVecKernelENS2_8DummyVecELm0EEEvRKNS_6TensorESA_lllENKUlvE1_clEvENKUlvE0_clEvEUllllllE_St5arrayIPcLm6EELi4E23TrivialOffsetCalculatorILi5EjESH_ILi1EjENS0_6memory12LoadWithCastILi5EEENSK_13StoreWithCastILi1EEEEEviT_T0_T2_T3_T4_T5_:
	.zero		688


//--------------------- .nv.constant0._ZN2at6native18elementwise_kernelILi128ELi2EZNS0_22gpu_kernel_impl_nocastIZZZNS0_67_GLOBAL__N__bb565c37_34_ValidateCompressedIndicesKernel_cu_33a4b88b42_validate_compressed_sparse_indices_kernelILNS3_8CDimNameE1ENS3_18CUDAKernelLauncherENS3_14EmptyVecKernelENS3_8DummyVecELm0EEEvRKNS_6TensorESB_lllENKUlvE1_clEvENKUlvE0_clEvEUllllllE_EEvRNS_18TensorIteratorBaseERKT_EUliE_EEviT1_ --------------------------
	.section	.nv.constant0._ZN2at6native18elementwise_kernelILi128ELi2EZNS0_22gpu_kernel_impl_nocastIZZZNS0_67_GLOBAL__N__bb565c37_34_ValidateCompressedIndicesKernel_cu_33a4b88b42_validate_compressed_sparse_indices_kernelILNS3_8CDimNameE1ENS3_18CUDAKernelLauncherENS3_14EmptyVecKernelENS3_8DummyVecELm0EEEvRKNS_6TensorESB_lllENKUlvE1_clEvENKUlvE0_clEvEUllllllE_EEvRNS_18TensorIteratorBaseERKT_EUliE_EEviT1_,"a",@progbits
	.sectionflags	@""
	.align	4
.nv.constant0._ZN2at6native18elementwise_kernelILi128ELi2EZNS0_22gpu_kernel_impl_nocastIZZZNS0_67_GLOBAL__N__bb565c37_34_ValidateCompressedIndicesKernel_cu_33a4b88b42_validate_compressed_sparse_indices_kernelILNS3_8CDimNameE1ENS3_18CUDAKernelLauncherENS3_14EmptyVecKernelENS3_8DummyVecELm0EEEvRKNS_6TensorESB_lllENKUlvE1_clEvENKUlvE0_clEvEUllllllE_EEvRNS_18TensorIteratorBaseERKT_EUliE_EEviT1_:
	.zero		1560


//--------------------- .nv.constant0._ZN2at6native27unrolled_elementwise_kernelIZZZNS0_67_GLOBAL__N__bb565c37_34_ValidateCompressedIndicesKernel_cu_33a4b88b42_validate_compressed_sparse_indices_kernelILNS2_8CDimNameE1ENS2_18CUDAKernelLauncherENS2_14EmptyVecKernelENS2_8DummyVecELm0EEEvRKNS_6TensorESA_lllENKUlvE1_clEvENKUlvE0_clEvEUllllllE_St5arrayIPcLm6EELi4E23TrivialOffsetCalculatorILi5EjESH_ILi1EjENS0_6memory15LoadWithoutCastENSK_16StoreWithoutCastEEEviT_T0_T2_T3_T4_T5_ --------------------------
	.section	.nv.constant0._ZN2at6native27unrolled_elementwise_kernelIZZZNS0_67_GLOBAL__N__bb565c37_34_ValidateCompressedIndicesKernel_cu_33a4b88b42_validate_compressed_sparse_indices_kernelILNS2_8CDimNameE1ENS2_18CUDAKernelLauncherENS2_14EmptyVecKernelENS2_8DummyVecELm0EEEvRKNS_6TensorESA_lllENKUlvE1_clEvENKUlvE0_clEvEUllllllE_St5arrayIPcLm6EELi4E23TrivialOffsetCalculatorILi5EjESH_ILi1EjENS0_6memory15LoadWithoutCastENSK_16StoreWithoutCastEEEviT_T0_T2_T3_T4_T5_,"a",@progbits
	.sectionflags	@""
	.align	4
.nv.constant0._ZN2at6native27unrolled_elementwise_kernelIZZZNS0_67_GLOBAL__N__bb565c37_34_ValidateCompressedIndicesKernel_cu_33a4b88b42_validate_compressed_sparse_indices_kernelILNS2_8CDimNameE1ENS2_18CUDAKernelLauncherENS2_14EmptyVecKernelENS2_8DummyVecELm0EEEvRKNS_6TensorESA_lllENKUlvE1_clEvENKUlvE0_clEvEUllllllE_St5arrayIPcLm6EELi4E23TrivialOffsetCalculatorILi5EjESH_ILi1EjENS0_6memory15LoadWithoutCastENSK_16StoreWithoutCastEEEviT_T0_T2_T3_T4_T5_:
	.zero		652


//--------------------- .nv.constant0._ZN2at6native29vectorized_elementwise_kernelILi2EZZZNS0_67_GLOBAL__N__bb565c37_34_ValidateCompressedIndicesKernel_cu_33a4b88b42_validate_compressed_sparse_indices_kernelILNS2_8CDimNameE1ENS2_18CUDAKernelLauncherENS2_14EmptyVecKernelENS2_8DummyVecELm0EEEvRKNS_6TensorESA_lllENKUlvE1_clEvENKUlvE0_clEvEUllllllE_St5arrayIPcLm6EEEEviT0_T1_ --------------------------
	.section	.nv.constant0._ZN2at6native29vectorized_elementwise_kernelILi2EZZZNS0_67_GLOBAL__N__bb565c37_34_ValidateCompressedIndicesKernel_cu_33a4b88b42_validate_compressed_sparse_indices_kernelILNS2_8CDimNameE1ENS2_18CUDAKernelLauncherENS2_14EmptyVecKernelENS2_8DummyVecELm0EEEvRKNS_6TensorESA_lllENKUlvE1_clEvENKUlvE0_clEvEUllllllE_St5arrayIPcLm6EEEEviT0_T1_,"a",@progbits
	.sectionflags	@""
	.align	4
.nv.constant0._ZN2at6native29vectorized_elementwise_kernelILi2EZZZNS0_67_GLOBAL__N__bb565c37_34_ValidateCompressedIndicesKernel_cu_33a4b88b42_validate_compressed_sparse_indices_kernelILNS2_8CDimNameE1ENS2_18CUDAKernelLauncherENS2_14EmptyVecKernelENS2_8DummyVecELm0EEEvRKNS_6TensorESA_lllENKUlvE1_clEvENKUlvE0_clEvEUllllllE_St5arrayIPcLm6EEEEviT0_T1_:
	.zero		648


//--------------------- .nv.constant0._ZN2at6native29vectorized_elementwise_kernelILi4EZZZNS0_67_GLOBAL__N__bb565c37_34_ValidateCompressedIndicesKernel_cu_33a4b88b42_validate_compressed_sparse_indices_kernelILNS2_8CDimNameE1ENS2_18CUDAKernelLauncherENS2_14EmptyVecKernelENS2_8DummyVecELm0EEEvRKNS_6TensorESA_lllENKUlvE1_clEvENKUlvE0_clEvEUllllllE_St5arrayIPcLm6EEEEviT0_T1_ --------------------------
	.section	.nv.constant0._ZN2at6native29vectorized_elementwise_kernelILi4EZZZNS0_67_GLOBAL__N__bb565c37_34_ValidateCompressedIndicesKernel_cu_33a4b88b42_validate_compressed_sparse_indices_kernelILNS2_8CDimNameE1ENS2_18CUDAKernelLauncherENS2_14EmptyVecKernelENS2_8DummyVecELm0EEEvRKNS_6TensorESA_lllENKUlvE1_clEvENKUlvE0_clEvEUllllllE_St5arrayIPcLm6EEEEviT0_T1_,"a",@progbits
	.sectionflags	@""
	.align	4
.nv.constant0._ZN2at6native29vectorized_elementwise_kernelILi4EZZZNS0_67_GLOBAL__N__bb565c37_34_ValidateCompressedIndicesKernel_cu_33a4b88b42_validate_compressed_sparse_indices_kernelILNS2_8CDimNameE1ENS2_18CUDAKernelLauncherENS2_14EmptyVecKernelENS2_8DummyVecELm0EEEvRKNS_6TensorESA_lllENKUlvE1_clEvENKUlvE0_clEvEUllllllE_St5arrayIPcLm6EEEEviT0_T1_:
	.zero		648


//--------------------- .nv.constant0._ZN2at6native29vectorized_elementwise_kernelILi8EZZZNS0_67_GLOBAL__N__bb565c37_34_ValidateCompressedIndicesKernel_cu_33a4b88b42_validate_compressed_sparse_indices_kernelILNS2_8CDimNameE1ENS2_18CUDAKernelLauncherENS2_14EmptyVecKernelENS2_8DummyVecELm0EEEvRKNS_6TensorESA_lllENKUlvE1_clEvENKUlvE0_clEvEUllllllE_St5arrayIPcLm6EEEEviT0_T1_ --------------------------
	.section	.nv.constant0._ZN2at6native29vectorized_elementwise_kernelILi8EZZZNS0_67_GLOBAL__N__bb565c37_34_ValidateCompressedIndicesKernel_cu_33a4b88b42_validate_compressed_sparse_indices_kernelILNS2_8CDimNameE1ENS2_18CUDAKernelLauncherENS2_14EmptyVecKernelENS2_8DummyVecELm0EEEvRKNS_6TensorESA_lllENKUlvE1_clEvENKUlvE0_clEvEUllllllE_St5arrayIPcLm6EEEEviT0_T1_,"a",@progbits
	.sectionflags	@""
	.align	4
.nv.constant0._ZN2at6native29vectorized_elementwise_kernelILi8EZZZNS0_67_GLOBAL__N__bb565c37_34_ValidateCompressedIndicesKernel_cu_33a4b88b42_validate_compressed_sparse_indices_kernelILNS2_8CDimNameE1ENS2_18CUDAKernelLauncherENS2_14EmptyVecKernelENS2_8DummyVecELm0EEEvRKNS_6TensorESA_lllENKUlvE1_clEvENKUlvE0_clEvEUllllllE_St5arrayIPcLm6EEEEviT0_T1_:
	.zero		648


//--------------------- .nv.constant0._ZN2at6native18elementwise_kernelILi128ELi4EZNS0_15gpu_kernel_implIZZZNS0_67_GLOBAL__N__bb565c37_34_ValidateCompressedIndicesKernel_cu_33a4b88b42_validate_compressed_sparse_indices_kernelILNS3_8CDimNameE1ENS3_18CUDAKernelLauncherENS3_14EmptyVecKernelENS3_8DummyVecELm0EEEvRKNS_6TensorESB_lllENKUlvE1_clEvENKUlvE_clEvEUliiiiiE_EEvRNS_18TensorIteratorBaseERKT_EUliE_EEviT1_ --------------------------
	.section	.nv.constant0._ZN2at6native18elementwise_kernelILi128ELi4EZNS0_15gpu_kernel_implIZZZNS0_67_GLOBAL__N__bb565c37_34_ValidateCompressedIndicesKernel_cu_33a4b88b42_validate_compressed_sparse_indices_kernelILNS3_8CDimNameE1ENS3_18CUDAKernelLauncherENS3_14EmptyVecKernelENS3_8DummyVecELm0EEEvRKNS_6TensorESB_lllENKUlvE1_clEvENKUlvE_clEvEUliiiiiE_EEvRNS_18TensorIteratorBaseERKT_EUliE_EEviT1_,"a",@progbits
	.sectionflags	@""
	.align	4
.nv.constant0._ZN2at6native18elementwise_kernelILi128ELi4EZNS0_15gpu_kernel_implIZZZNS0_67_GLOBAL__N__bb565c37_34_ValidateCompressedIndicesKernel_cu_33a4b88b42_validate_compressed_sparse_indices_kernelILNS3_8CDimNameE1ENS3_18CUDAKernelLauncherENS3_14EmptyVecKernelENS3_8DummyVecELm0EEEvRKNS_6TensorESB_lllENKUlvE1_clEvENKUlvE_clEvEUliiiiiE_EEvRNS_18TensorIteratorBaseERKT_EUliE_EEviT1_:
	.zero		1568


//--------------------- .nv.constant0._ZN2at6native27unrolled_elementwise_kernelIZZZNS0_67_GLOBAL__N__bb565c37_34_ValidateCompressedIndicesKernel_cu_33a4b88b42_validate_compressed_sparse_indices_kernelILNS2_8CDimNameE1ENS2_18CUDAKernelLauncherENS2_14EmptyVecKernelENS2_8DummyVecELm0EEEvRKNS_6TensorESA_lllENKUlvE1_clEvENKUlvE_clEvEUliiiiiE_St5arrayIPcLm6EELi4E23TrivialOffsetCalculatorILi5EjESH_ILi1EjENS0_6memory12LoadWithCastILi5EEENSK_13StoreWithCastILi1EEEEEviT_T0_T2_T3_T4_T5_ --------------------------
	.section	.nv.constant0._ZN2at6native27unrolled_elementwise_kernelIZZZNS0_67_GLOBAL__N__bb565c37_34_ValidateCompressedIndicesKernel_cu_33a4b88b42_validate_compressed_sparse_indices_kernelILNS2_8CDimNameE1ENS2_18CUDAKernelLauncherENS2_14EmptyVecKernelENS2_8DummyVecELm0EEEvRKNS_6TensorESA_lllENKUlvE1_clEvENKUlvE_clEvEUliiiiiE_St5arrayIPcLm6EELi4E23TrivialOffsetCalculatorILi5EjESH_ILi1EjENS0_6memory12LoadWithCastILi5EEENSK_13StoreWithCastILi1EEEEEviT_T0_T2_T3_T4_T5_,"a",@progbits
	.sectionflags	@""
	.align	4
.nv.constant0._ZN2at6native27unrolled_elementwise_kernelIZZZNS0_67_GLOBAL__N__bb565c37_34_ValidateCompressedIndicesKernel_cu_33a4b88b42_validate_compressed_sparse_indices_kernelILNS2_8CDimNameE1ENS2_18CUDAKernelLauncherENS2_14EmptyVecKernelENS2_8DummyVecELm0EEEvRKNS_6TensorESA_lllENKUlvE1_clEvENKUlvE_clEvEUliiiiiE_St5arrayIPcLm6EELi4E23TrivialOffsetCalculatorILi5EjESH_ILi1EjENS0_6memory12LoadWithCastILi5EEENSK_13StoreWithCastILi1EEEEEviT_T0_T2_T3_T4_T5_:
	.zero		688


//--------------------- .nv.constant0._ZN2at6native18elementwise_kernelILi128ELi2EZNS0_22gpu_kernel_impl_nocastIZZZNS0_67_GLOBAL__N__bb565c37_34_ValidateCompressedIndicesKernel_cu_33a4b88b42_validate_compressed_sparse_indices_kernelILNS3_8CDimNameE1ENS3_18CUDAKernelLauncherENS3_14EmptyVecKernelENS3_8DummyVecELm0EEEvRKNS_6TensorESB_lllENKUlvE1_clEvENKUlvE_clEvEUliiiiiE_EEvRNS_18TensorIteratorBaseERKT_EUliE_EEviT1_ --------------------------
	.section	.nv.constant0._ZN2at6native18elementwise_kernelILi128ELi2EZNS0_22gpu_kernel_impl_nocastIZZZNS0_67_GLOBAL__N__bb565c37_34_ValidateCompressedIndicesKernel_cu_33a4b88b42_validate_compressed_sparse_indices_kernelILNS3_8CDimNameE1ENS3_18CUDAKernelLauncherENS3_14EmptyVecKernelENS3_8DummyVecELm0EEEvRKNS_6TensorESB_lllENKUlvE1_clEvENKUlvE_clEvEUliiiiiE_EEvRNS_18TensorIteratorBaseERKT_EUliE_EEviT1_,"a",@progbits
	.sectionflags	@""
	.align	4
.nv.constant0._ZN2at6native18elementwise_kernelILi128ELi2EZNS0_22gpu_kernel_impl_nocastIZZZNS0_67_GLOBAL__N__bb565c37_34_ValidateCompressedIndicesKernel_cu_33a4b88b42_validate_compressed_sparse_indices_kernelILNS3_8CDimNameE1ENS3_18CUDAKernelLauncherENS3_14EmptyVecKernelENS3_8DummyVecELm0EEEvRKNS_6TensorESB_lllENKUlvE1_clEvENKUlvE_clEvEUliiiiiE_EEvRNS_18TensorIteratorBaseERKT_EUliE_EEviT1_:
	.zero		1560


//--------------------- .nv.constant0._ZN2at6native27unrolled_elementwise_kernelIZZZNS0_67_GLOBAL__N__bb565c37_34_ValidateCompressedIndicesKernel_cu_33a4b88b42_validate_compressed_sparse_indices_kernelILNS2_8CDimNameE1ENS2_18CUDAKernelLauncherENS2_14EmptyVecKernelENS2_8DummyVecELm0EEEvRKNS_6TensorESA_lllENKUlvE1_clEvENKUlvE_clEvEUliiiiiE_St5arrayIPcLm6EELi4E23TrivialOffsetCalculatorILi5EjESH_ILi1EjENS0_6memory15LoadWithoutCastENSK_16StoreWithoutCastEEEviT_T0_T2_T3_T4_T5_ --------------------------
	.section	.nv.constant0._ZN2at6native27unrolled_elementwise_kernelIZZZNS0_67_GLOBAL__N__bb565c37_34_ValidateCompressedIndicesKernel_cu_33a4b88b42_validate_compressed_sparse_indices_kernelILNS2_8CDimNameE1ENS2_18CUDAKernelLauncherENS2_14EmptyVecKernelENS2_8DummyVecELm0EEEvRKNS_6TensorESA_lllENKUlvE1_clEvENKUlvE_clEvEUliiiiiE_St5arrayIPcLm6EELi4E23TrivialOffsetCalculatorILi5EjESH_ILi1EjENS0_6memory15LoadWithoutCastENSK_16StoreWithoutCastEEEviT_T0_T2_T3_T4_T5_,"a",@progbits
	.sectionflags	@""
	.align	4
.nv.constant0._ZN2at6native27unrolled_elementwise_kernelIZZZNS0_67_GLOBAL__N__bb565c37_34_ValidateCompressedIndicesKernel_cu_33a4b88b42_validate_compressed_sparse_indices_kernelILNS2_8CDimNameE1ENS2_18CUDAKernelLauncherENS2_14EmptyVecKernelENS2_8DummyVecELm0EEEvRKNS_6TensorESA_lllENKUlvE1_clEvENKUlvE_clEvEUliiiiiE_St5arrayIPcLm6EELi4E23TrivialOffsetCalculatorILi5EjESH_ILi1EjENS0_6memory15LoadWithoutCastENSK_16StoreWithoutCastEEEviT_T0_T2_T3_T4_T5_:
	.zero		652


//--------------------- .nv.constant0._ZN2at6native29vectorized_elementwise_kernelILi2EZZZNS0_67_GLOBAL__N__bb565c37_34_ValidateCompressedIndicesKernel_cu_33a4b88b42_validate_compressed_sparse_indices_kernelILNS2_8CDimNameE1ENS2_18CUDAKernelLauncherENS2_14EmptyVecKernelENS2_8DummyVecELm0EEEvRKNS_6TensorESA_lllENKUlvE1_clEvENKUlvE_clEvEUliiiiiE_St5arrayIPcLm6EEEEviT0_T1_ --------------------------
	.section	.nv.constant0._ZN2at6native29vectorized_elementwise_kernelILi2EZZZNS0_67_GLOBAL__N__bb565c37_34_ValidateCompressedIndicesKernel_cu_33a4b88b42_validate_compressed_sparse_indices_kernelILNS2_8CDimNameE1ENS2_18CUDAKernelLauncherENS2_14EmptyVecKernelENS2_8DummyVecELm0EEEvRKNS_6TensorESA_lllENKUlvE1_clEvENKUlvE_clEvEUliiiiiE_St5arrayIPcLm6EEEEviT0_T1_,"a",@progbits
	.sectionflags	@""
	.align	4
.nv.constant0._ZN2at6native29vectorized_elementwise_kernelILi2EZZZNS0_67_GLOBAL__N__bb565c37_34_ValidateCompressedIndicesKernel_cu_33a4b88b42_validate_compressed_sparse_indices_kernelILNS2_8CDimNameE1ENS2_18CUDAKernelLauncherENS2_14EmptyVecKernelENS2_8DummyVecELm0EEEvRKNS_6TensorESA_lllENKUlvE1_clEvENKUlvE_clEvEUliiiiiE_St5arrayIPcLm6EEEEviT0_T1_:
	.zero		648


//--------------------- .nv.constant0._ZN2at6native29vectorized_elementwise_kernelILi4EZZZNS0_67_GLOBAL__N__bb565c37_34_ValidateCompressedIndicesKernel_cu_33a4b88b42_validate_compressed_sparse_indices_kernelILNS2_8CDimNameE1ENS2_18CUDAKernelLauncherENS2_14EmptyVecKernelENS2_8DummyVecELm0EEEvRKNS_6TensorESA_lllENKUlvE1_clEvENKUlvE_clEvEUliiiiiE_St5arrayIPcLm6EEEEviT0_T1_ --------------------------
	.section	.nv.constant0._ZN2at6native29vectorized_elementwise_kernelILi4EZZZNS0_67_GLOBAL__N__bb565c37_34_ValidateCompressedIndicesKernel_cu_33a4b88b42_validate_compressed_sparse_indices_kernelILNS2_8CDimNameE1ENS2_18CUDAKernelLauncherENS2_14EmptyVecKernelENS2_8DummyVecELm0EEEvRKNS_6TensorESA_lllENKUlvE1_clEvENKUlvE_clEvEUliiiiiE_St5arrayIPcLm6EEEEviT0_T1_,"a",@progbits
	.sectionflags	@""
	.align	4
.nv.constant0._ZN2at6native29vectorized_elementwise_kernelILi4EZZZNS0_67_GLOBAL__N__bb565c37_34_ValidateCompressedIndicesKernel_cu_33a4b88b42_validate_compressed_sparse_indices_kernelILNS2_8CDimNameE1ENS2_18CUDAKernelLauncherENS2_14EmptyVecKernelENS2_8DummyVecELm0EEEvRKNS_6TensorESA_lllENKUlvE1_clEvENKUlvE_clEvEUliiiiiE_St5arrayIPcLm6EEEEviT0_T1_:
	.zero		648


//--------------------- .nv.constant0._ZN2at6native29vectorized_elementwise_kernelILi8EZZZNS0_67_GLOBAL__N__bb565c37_34_ValidateCompressedIndicesKernel_cu_33a4b88b42_validate_compressed_sparse_indices_kernelILNS2_8CDimNameE1ENS2_18CUDAKernelLauncherENS2_14EmptyVecKernelENS2_8DummyVecELm0EEEvRKNS_6TensorESA_lllENKUlvE1_clEvENKUlvE_clEvEUliiiiiE_St5arrayIPcLm6EEEEviT0_T1_ --------------------------
	.section	.nv.constant0._ZN2at6native29vectorized_elementwise_kernelILi8EZZZNS0_67_GLOBAL__N__bb565c37_34_ValidateCompressedIndicesKernel_cu_33a4b88b42_validate_compressed_sparse_indices_kernelILNS2_8CDimNameE1ENS2_18CUDAKernelLauncherENS2_14EmptyVecKernelENS2_8DummyVecELm0EEEvRKNS_6TensorESA_lllENKUlvE1_clEvENKUlvE_clEvEUliiiiiE_St5arrayIPcLm6EEEEviT0_T1_,"a",@progbits
	.sectionflags	@""
	.align	4
.nv.constant0._ZN2at6native29vectorized_elementwise_kernelILi8EZZZNS0_67_GLOBAL__N__bb565c37_34_ValidateCompressedIndicesKernel_cu_33a4b88b42_validate_compressed_sparse_indices_kernelILNS2_8CDimNameE1ENS2_18CUDAKernelLauncherENS2_14EmptyVecKernelENS2_8DummyVecELm0EEEvRKNS_6TensorESA_lllENKUlvE1_clEvENKUlvE_clEvEUliiiiiE_St5arrayIPcLm6EEEEviT0_T1_:
	.zero		648


//--------------------- .nv.constant0._ZN2at6native18elementwise_kernelILi128ELi4EZNS0_15gpu_kernel_implIZZZNS0_67_GLOBAL__N__bb565c37_34_ValidateCompressedIndicesKernel_cu_33a4b88b42_validate_compressed_sparse_indices_kernelILNS3_8CDimNameE1ENS3_18CUDAKernelLauncherENS3_14EmptyVecKernelENS3_8DummyVecELm0EEEvRKNS_6TensorESB_lllENKUlvE0_clEvENKUlvE0_clEvEUllE_EEvRNS_18TensorIteratorBaseERKT_EUliE_EEviT1_ --------------------------
	.section	.nv.constant0._ZN2at6native18elementwise_kernelILi128ELi4EZNS0_15gpu_kernel_implIZZZNS0_67_GLOBAL__N__bb565c37_34_ValidateCompressedIndicesKernel_cu_33a4b88b42_validate_compressed_sparse_indices_kernelILNS3_8CDimNameE1ENS3_18CUDAKernelLauncherENS3_14EmptyVecKernelENS3_8DummyVecELm0EEEvRKNS_6TensorESB_lllENKUlvE0_clEvENKUlvE0_clEvEUllE_EEvRNS_18TensorIteratorBaseERKT_EUliE_EEviT1_,"a",@progbits
	.sectionflags	@""
	.align	4
.nv.constant0._ZN2at6native18elementwise_kernelILi128ELi4EZNS0_15gpu_kernel_implIZZZNS0_67_GLOBAL__N__bb565c37_34_ValidateCompressedIndicesKernel_cu_33a4b88b42_validate_compressed_sparse_indices_kernelILNS3_8CDimNameE1ENS3_18CUDAKernelLauncherENS3_14EmptyVecKernelENS3_8DummyVecELm0EEEvRKNS_6TensorESB_lllENKUlvE0_clEvENKUlvE0_clEvEUllE_EEvRNS_18TensorIteratorBaseERKT_EUliE_EEviT1_:
	.zero		1096


//--------------------- .nv.constant0._ZN2at6native27unrolled_elementwise_kernelIZZZNS0_67_GLOBAL__N__bb565c37_34_ValidateCompressedIndicesKernel_cu_33a4b88b42_validate_compressed_sparse_indices_kernelILNS2_8CDimNameE1ENS2_18CUDAKernelLauncherENS2_14EmptyVecKernelENS2_8DummyVecELm0EEEvRKNS_6TensorESA_lllENKUlvE0_clEvENKUlvE0_clEvEUllE_St5arrayIPcLm2EELi4E23TrivialOffsetCalculatorILi1EjESI_NS0_6memory12LoadWithCastILi1EEENSJ_13StoreWithCastILi1EEEEEviT_T0_T2_T3_T4_T5_ --------------------------
	.section	.nv.constant0._ZN2at6native27unrolled_elementwise_kernelIZZZNS0_67_GLOBAL__N__bb565c37_34_ValidateCompressedIndicesKernel_cu_33a4b88b42_validate_compressed_sparse_indices_kernelILNS2_8CDimNameE1ENS2_18CUDAKernelLauncherENS2_14EmptyVecKernelENS2_8DummyVecELm0EEEvRKNS_6TensorESA_lllENKUlvE0_clEvENKUlvE0_clEvEUllE_St5arrayIPcLm2EELi4E23TrivialOffsetCalculatorILi1EjESI_NS0_6memory12LoadWithCastILi1EEENSJ_13StoreWithCastILi1EEEEEviT_T0_T2_T3_T4_T5_,"a",@progbits
	.sectionflags	@""
	.align	4
.nv.constant0._ZN2at6native27unrolled_elementwise_kernelIZZZNS0_67_GLOBAL__N__bb565c37_34_ValidateCompressedIndicesKernel_cu_33a4b88b42_validate_compressed_sparse_indices_kernelILNS2_8CDimNameE1ENS2_18CUDAKernelLauncherENS2_14EmptyVecKernelENS2_8DummyVecELm0EEEvRKNS_6TensorESA_lllENKUlvE0_clEvENKUlvE0_clEvEUllE_St5arrayIPcLm2EELi4E23TrivialOffsetCalculatorILi1EjESI_NS0_6memory12LoadWithCastILi1EEENSJ_13StoreWithCastILi1EEEEEviT_T0_T2_T3_T4_T5_:
	.zero		596


//--------------------- .nv.constant0._ZN2at6native18elementwise_kernelILi128ELi2EZNS0_22gpu_kernel_impl_nocastIZZZNS0_67_GLOBAL__N__bb565c37_34_ValidateCompressedIndicesKernel_cu_33a4b88b42_validate_compressed_sparse_indices_kernelILNS3_8CDimNameE1ENS3_18CUDAKernelLauncherENS3_14EmptyVecKernelENS3_8DummyVecELm0EEEvRKNS_6TensorESB_lllENKUlvE0_clEvENKUlvE0_clEvEUllE_EEvRNS_18TensorIteratorBaseERKT_EUliE_EEviT1_ --------------------------
	.section	.nv.constant0._ZN2at6native18elementwise_kernelILi128ELi2EZNS0_22gpu_kernel_impl_nocastIZZZNS0_67_GLOBAL__N__bb565c37_34_ValidateCompressedIndicesKernel_cu_33a4b88b42_validate_compressed_sparse_indices_kernelILNS3_8CDimNameE1ENS3_18CUDAKernelLauncherENS3_14EmptyVecKernelENS3_8DummyVecELm0EEEvRKNS_6TensorESB_lllENKUlvE0_clEvENKUlvE0_clEvEUllE_EEvRNS_18TensorIteratorBaseERKT_EUliE_EEviT1_,"a",@progbits
	.sectionflags	@""
	.align	4
.nv.constant0._ZN2at6native18elementwise_kernelILi128ELi2EZNS0_22gpu_kernel_impl_nocastIZZZNS0_67_GLOBAL__N__bb565c37_34_ValidateCompressedIndicesKernel_cu_33a4b88b42_validate_compressed_sparse_indices_kernelILNS3_8CDimNameE1ENS3_18CUDAKernelLauncherENS3_14EmptyVecKernelENS3_8DummyVecELm0EEEvRKNS_6TensorESB_lllENKUlvE0_clEvENKUlvE0_clEvEUllE_EEvRNS_18TensorIteratorBaseERKT_EUliE_EEviT1_:
	.zero		1088


//--------------------- .nv.constant0._ZN2at6native27unrolled_elementwise_kernelIZZZNS0_67_GLOBAL__N__bb565c37_34_ValidateCompressedIndicesKernel_cu_33a4b88b42_validate_compressed_sparse_indices_kernelILNS2_8CDimNameE1ENS2_18CUDAKernelLauncherENS2_14EmptyVecKernelENS2_8DummyVecELm0EEEvRKNS_6TensorESA_lllENKUlvE0_clEvENKUlvE0_clEvEUllE_St5arrayIPcLm2EELi4E23TrivialOffsetCalculatorILi1EjESI_NS0_6memory15LoadWithoutCastENSJ_16StoreWithoutCastEEEviT_T0_T2_T3_T4_T5_ --------------------------
	.section	.nv.constant0._ZN2at6native27unrolled_elementwise_kernelIZZZNS0_67_GLOBAL__N__bb565c37_34_ValidateCompressedIndicesKernel_cu_33a4b88b42_validate_compressed_sparse_indices_kernelILNS2_8CDimNameE1ENS2_18CUDAKernelLauncherENS2_14EmptyVecKernelENS2_8DummyVecELm0EEEvRKNS_6TensorESA_lllENKUlvE0_clEvENKUlvE0_clEvEUllE_St5arrayIPcLm2EELi4E23TrivialOffsetCalculatorILi1EjESI_NS0_6memory15LoadWithoutCastENSJ_16StoreWithoutCastEEEviT_T0_T2_T3_T4_T5_,"a",@progbits
	.sectionflags	@""
	.align	4
.nv.constant0._ZN2at6native27unrolled_elementwise_kernelIZZZNS0_67_GLOBAL__N__bb565c37_34_ValidateCompressedIndicesKernel_cu_33a4b88b42_validate_compressed_sparse_indices_kernelILNS2_8CDimNameE1ENS2_18CUDAKernelLauncherENS2_14EmptyVecKernelENS2_8DummyVecELm0EEEvRKNS_6TensorESA_lllENKUlvE0_clEvENKUlvE0_clEvEUllE_St5arrayIPcLm2EELi4E23TrivialOffsetCalculatorILi1EjESI_NS0_6memory15LoadWithoutCastENSJ_16StoreWithoutCastEEEviT_T0_T2_T3_T4_T5_:
	.zero		580


//--------------------- .nv.constant0._ZN2at6native29vectorized_elementwise_kernelILi2EZZZNS0_67_GLOBAL__N__bb565c37_34_ValidateCompressedIndicesKernel_cu_33a4b88b42_validate_compressed_sparse_indices_kernelILNS2_8CDimNameE1ENS2_18CUDAKernelLauncherENS2_14EmptyVecKernelENS2_8DummyVecELm0EEEvRKNS_6TensorESA_lllENKUlvE0_clEvENKUlvE0_clEvEUllE_St5arrayIPcLm2EEEEviT0_T1_ --------------------------
	.section	.nv.constant0._ZN2at6native29vectorized_elementwise_kernelILi2EZZZNS0_67_GLOBAL__N__bb565c37_34_ValidateCompressedIndicesKernel_cu_33a4b88b42_validate_compressed_sparse_indices_kernelILNS2_8CDimNameE1ENS2_18CUDAKernelLauncherENS2_14EmptyVecKernelENS2_8DummyVecELm0EEEvRKNS_6TensorESA_lllENKUlvE0_clEvENKUlvE0_clEvEUllE_St5arrayIPcLm2EEEEviT0_T1_,"a",@progbits
	.sectionflags	@""
	.align	4
.nv.constant0._ZN2at6native29vectorized_elementwise_kernelILi2EZZZNS0_67_GLOBAL__N__bb565c37_34_ValidateCompressedIndicesKernel_cu_33a4b88b42_validate_compressed_sparse_indices_kernelILNS2_8CDimNameE1ENS2_18CUDAKernelLauncherENS2_14EmptyVecKernelENS2_8DummyVecELm0EEEvRKNS_6TensorESA_lllENKUlvE0_clEvENKUlvE0_clEvEUllE_St5arrayIPcLm2EEEEviT0_T1_:
	.zero		576


//--------------------- .nv.constant0._ZN2at6native29vectorized_elementwise_kernelILi4EZZZNS0_67_GLOBAL__N__bb565c37_34_ValidateCompressedIndicesKernel_cu_33a4b88b42_validate_compressed_sparse_indices_kernelILNS2_8CDimNameE1ENS2_18CUDAKernelLauncherENS2_14EmptyVecKernelENS2_8DummyVecELm0EEEvRKNS_6TensorESA_lllENKUlvE0_clEvENKUlvE0_clEvEUllE_St5arrayIPcLm2EEEEviT0_T1_ --------------------------
	.section	.nv.constant0._ZN2at6native29vectorized_elementwise_kernelILi4EZZZNS0_67_GLOBAL__N__bb565c37_34_ValidateCompressedIndicesKernel_cu_33a4b88b42_validate_compressed_sparse_indices_kernelILNS2_8CDimNameE1ENS2_18CUDAKernelLauncherENS2_14EmptyVecKernelENS2_8DummyVecELm0EEEvRKNS_6TensorESA_lllENKUlvE0_clEvENKUlvE0_clEvEUllE_St5arrayIPcLm2EEEEviT0_T1_,"a",@progbits
	.sectionflags	@""
	.align	4
.nv.constant0._ZN2at6native29vectorized_elementwise_kernelILi4EZZZNS0_67_GLOBAL__N__bb565c37_34_ValidateCompressedIndicesKernel_cu_33a4b88b42_validate_compressed_sparse_indices_kernelILNS2_8CDimNameE1ENS2_18CUDAKernelLauncherENS2_14EmptyVecKernelENS2_8DummyVecELm0EEEvRKNS_6TensorESA_lllENKUlvE0_clEvENKUlvE0_clEvEUllE_St5arrayIPcLm2EEEEviT0_T1_:
	.zero		576


//--------------------- .nv.constant0._ZN2at6native29vectorized_elementwise_kernelILi8EZZZNS0_67_GLOBAL__N__bb565c37_34_ValidateCompressedIndicesKernel_cu_33a4b88b42_validate_compressed_sparse_indices_kernelILNS2_8CDimNameE1ENS2_18CUDAKernelLauncherENS2_14EmptyVecKernelENS2_8DummyVecELm0EEEvRKNS_6TensorESA_lllENKUlvE0_clEvENKUlvE0_clEvEUllE_St5arrayIPcLm2EEEEviT0_T1_ --------------------------
	.section	.nv.constant0._ZN2at6native29vectorized_elementwise_kernelILi8EZZZNS0_67_GLOBAL__N__bb565c37_34_ValidateCompressedIndicesKernel_cu_33a4b88b42_validate_compressed_sparse_indices_kernelILNS2_8CDimNameE1ENS2_18CUDAKernelLauncherENS2_14EmptyVecKernelENS2_8DummyVecELm0EEEvRKNS_6TensorESA_lllENKUlvE0_clEvENKUlvE0_clEvEUllE_St5arrayIPcLm2EEEEviT0_T1_,"a",@progbits
	.sectionflags	@""
	.align	4
.nv.constant0._ZN2at6native29vectorized_elementwise_kernelILi8EZZZNS0_67_GLOBAL__N__bb565c37_34_ValidateCompressedIndicesKernel_cu_33a4b88b42_validate_compressed_sparse_indices_kernelILNS2_8CDimNameE1ENS2_18CUDAKernelLauncherENS2_14EmptyVecKernelENS2_8DummyVecELm0EEEvRKNS_6TensorESA_lllENKUlvE0_clEvENKUlvE0_clEvEUllE_St5arrayIPcLm2EEEEviT0_T1_:
	.zero		576


//--------------------- .nv.constant0._ZN2at6native18elementwise_kernelILi128ELi4EZNS0_15gpu_kernel_implIZZZNS0_67_GLOBAL__N__bb565c37_34_ValidateCompressedIndicesKernel_cu_33a4b88b42_validate_compressed_sparse_indices_kernelILNS3_8CDimNameE1ENS3_18CUDAKernelLauncherENS3_14EmptyVecKernelENS3_8DummyVecELm0EEEvRKNS_6TensorESB_lllENKUlvE0_clEvENKUlvE_clEvEUliE_EEvRNS_18TensorIteratorBaseERKT_EUliE_EEviT1_ --------------------------
	.section	.nv.constant0._ZN2at6native18elementwise_kernelILi128ELi4EZNS0_15gpu_kernel_implIZZZNS0_67_GLOBAL__N__bb565c37_34_ValidateCompressedIndicesKernel_cu_33a4b88b42_validate_compressed_sparse_indices_kernelILNS3_8CDimNameE1ENS3_18CUDAKernelLauncherENS3_14EmptyVecKernelENS3_8DummyVecELm0EEEvRKNS_6TensorESB_lllENKUlvE0_clEvENKUlvE_clEvEUliE_EEvRNS_18TensorIteratorBaseERKT_EUliE_EEviT1_,"a",@progbits
	.sectionflags	@""
	.align	4
.nv.constant0._ZN2at6native18elementwise_kernelILi128ELi4EZNS0_15gpu_kernel_implIZZZNS0_67_GLOBAL__N__bb565c37_34_ValidateCompressedIndicesKernel_cu_33a4b88b42_validate_compressed_sparse_indices_kernelILNS3_8CDimNameE1ENS3_18CUDAKernelLauncherENS3_14EmptyVecKernelENS3_8DummyVecELm0EEEvRKNS_6TensorESB_lllENKUlvE0_clEvENKUlvE_clEvEUliE_EEvRNS_18TensorIteratorBaseERKT_EUliE_EEviT1_:
	.zero		1096


//--------------------- .nv.constant0._ZN2at6native27unrolled_elementwise_kernelIZZZNS0_67_GLOBAL__N__bb565c37_34_ValidateCompressedIndicesKernel_cu_33a4b88b42_validate_compressed_sparse_indices_kernelILNS2_8CDimNameE1ENS2_18CUDAKernelLauncherENS2_14EmptyVecKernelENS2_8DummyVecELm0EEEvRKNS_6TensorESA_lllENKUlvE0_clEvENKUlvE_clEvEUliE_St5arrayIPcLm2EELi4E23TrivialOffsetCalculatorILi1EjESI_NS0_6memory12LoadWithCastILi1EEENSJ_13StoreWithCastILi1EEEEEviT_T0_T2_T3_T4_T5_ --------------------------
	.section	.nv.constant0._ZN2at6native27unrolled_elementwise_kernelIZZZNS0_67_GLOBAL__N__bb565c37_34_ValidateCompressedIndicesKernel_cu_33a4b88b42_validate_compressed_sparse_indices_kernelILNS2_8CDimNameE1ENS2_18CUDAKernelLauncherENS2_14EmptyVecKernelENS2_8DummyVecELm0EEEvRKNS_6TensorESA_lllENKUlvE0_clEvENKUlvE_clEvEUliE_St5arrayIPcLm2EELi4E23TrivialOffsetCalculatorILi1EjESI_NS0_6memory12LoadWithCastILi1EEENSJ_13StoreWithCastILi1EEEEEviT_T0_T2_T3_T4_T5_,"a",@progbits
	.sectionflags	@""
	.align	4
.nv.constant0._ZN2at6native27unrolled_elementwise_kernelIZZZNS0_67_GLOBAL__N__bb565c37_34_ValidateCompressedIndicesKernel_cu_33a4b88b42_validate_compressed_sparse_indices_kernelILNS2_8CDimNameE1ENS2_18CUDAKernelLauncherENS2_14EmptyVecKernelENS2_8DummyVecELm0EEEvRKNS_6TensorESA_lllENKUlvE0_clEvENKUlvE_clEvEUliE_St5arrayIPcLm2EELi4E23TrivialOffsetCalculatorILi1EjESI_NS0_6memory12LoadWithCastILi1EEENSJ_13StoreWithCastILi1EEEEEviT_T0_T2_T3_T4_T5_:
	.zero		596


//--------------------- .nv.constant0._ZN2at6native18elementwise_kernelILi128ELi2EZNS0_22gpu_kernel_impl_nocastIZZZNS0_67_GLOBAL__N__bb565c37_34_ValidateCompressedIndicesKernel_cu_33a4b88b42_validate_compressed_sparse_indices_kernelILNS3_8CDimNameE1ENS3_18CUDAKernelLauncherENS3_14EmptyVecKernelENS3_8DummyVecELm0EEEvRKNS_6TensorESB_lllENKUlvE0_clEvENKUlvE_clEvEUliE_EEvRNS_18TensorIteratorBaseERKT_EUliE_EEviT1_ --------------------------
	.section	.nv.constant0._ZN2at6native18elementwise_kernelILi128ELi2EZNS0_22gpu_kernel_impl_nocastIZZZNS0_67_GLOBAL__N__bb565c37_34_ValidateCompressedIndicesKernel_cu_33a4b88b42_validate_compressed_sparse_indices_kernelILNS3_8CDimNameE1ENS3_18CUDAKernelLauncherENS3_14EmptyVecKernelENS3_8DummyVecELm0EEEvRKNS_6TensorESB_lllENKUlvE0_clEvENKUlvE_clEvEUliE_EEvRNS_18TensorIteratorBaseERKT_EUliE_EEviT1_,"a",@progbits
	.sectionflags	@""
	.align	4
.nv.constant0._ZN2at6native18elementwise_kernelILi128ELi2EZNS0_22gpu_kernel_impl_nocastIZZZNS0_67_GLOBAL__N__bb565c37_34_ValidateCompressedIndicesKernel_cu_33a4b88b42_validate_compressed_sparse_indices_kernelILNS3_8CDimNameE1ENS3_18CUDAKernelLauncherENS3_14EmptyVecKernelENS3_8DummyVecELm0EEEvRKNS_6TensorESB_lllENKUlvE0_clEvENKUlvE_clEvEUliE_EEvRNS_18TensorIteratorBaseERKT_EUliE_EEviT1_:
	.zero		1088


//--------------------- .nv.constant0._ZN2at6native27unrolled_elementwise_kernelIZZZNS0_67_GLOBAL__N__bb565c37_34_ValidateCompressedIndicesKernel_cu_33a4b88b42_validate_compressed_sparse_indices_kernelILNS2_8CDimNameE1ENS2_18CUDAKernelLauncherENS2_14EmptyVecKernelENS2_8DummyVecELm0EEEvRKNS_6TensorESA_lllENKUlvE0_clEvENKUlvE_clEvEUliE_St5arrayIPcLm2EELi4E23TrivialOffsetCalculatorILi1EjESI_NS0_6memory15LoadWithoutCastENSJ_16StoreWithoutCastEEEviT_T0_T2_T3_T4_T5_ --------------------------
	.section	.nv.constant0._ZN2at6native27unrolled_elementwise_kernelIZZZNS0_67_GLOBAL__N__bb565c37_34_ValidateCompressedIndicesKernel_cu_33a4b88b42_validate_compressed_sparse_indices_kernelILNS2_8CDimNameE1ENS2_18CUDAKernelLauncherENS2_14EmptyVecKernelENS2_8DummyVecELm0EEEvRKNS_6TensorESA_lllENKUlvE0_clEvENKUlvE_clEvEUliE_St5arrayIPcLm2EELi4E23TrivialOffsetCalculatorILi1EjESI_NS0_6memory15LoadWithoutCastENSJ_16StoreWithoutCastEEEviT_T0_T2_T3_T4_T5_,"a",@progbits
	.sectionflags	@""
	.align	4
.nv.constant0._ZN2at6native27unrolled_elementwise_kernelIZZZNS0_67_GLOBAL__N__bb565c37_34_ValidateCompressedIndicesKernel_cu_33a4b88b42_validate_compressed_sparse_indices_kernelILNS2_8CDimNameE1ENS2_18CUDAKernelLauncherENS2_14EmptyVecKernelENS2_8DummyVecELm0EEEvRKNS_6TensorESA_lllENKUlvE0_clEvENKUlvE_clEvEUliE_St5arrayIPcLm2EELi4E23TrivialOffsetCalculatorILi1EjESI_NS0_6memory15LoadWithoutCastENSJ_16StoreWithoutCastEEEviT_T0_T2_T3_T4_T5_:
	.zero		580


//--------------------- .nv.constant0._ZN2at6native29vectorized_elementwise_kernelILi2EZZZNS0_67_GLOBAL__N__bb565c37_34_ValidateCompressedIndicesKernel_cu_33a4b88b42_validate_compressed_sparse_indices_kernelILNS2_8CDimNameE1ENS2_18CUDAKernelLauncherENS2_14EmptyVecKernelENS2_8DummyVecELm0EEEvRKNS_6TensorESA_lllENKUlvE0_clEvENKUlvE_clEvEUliE_St5arrayIPcLm2EEEEviT0_T1_ --------------------------
	.section	.nv.constant0._ZN2at6native29vectorized_elementwise_kernelILi2EZZZNS0_67_GLOBAL__N__bb565c37_34_ValidateCompressedIndicesKernel_cu_33a4b88b42_validate_compressed_sparse_indices_kernelILNS2_8CDimNameE1ENS2_18CUDAKernelLauncherENS2_14EmptyVecKernelENS2_8DummyVecELm0EEEvRKNS_6TensorESA_lllENKUlvE0_clEvENKUlvE_clEvEUliE_St5arrayIPcLm2EEEEviT0_T1_,"a",@progbits
	.sectionflags	@""
	.align	4
.nv.constant0._ZN2at6native29vectorized_elementwise_kernelILi2EZZZNS0_67_GLOBAL__N__bb565c37_34_ValidateCompressedIndicesKernel_cu_33a4b88b42_validate_compressed_sparse_indices_kernelILNS2_8CDimNameE1ENS2_18CUDAKernelLauncherENS2_14EmptyVecKernelENS2_8DummyVecELm0EEEvRKNS_6TensorESA_lllENKUlvE0_clEvENKUlvE_clEvEUliE_St5arrayIPcLm2EEEEviT0_T1_:
	.zero		576


//--------------------- .nv.constant0._ZN2at6native29vectorized_elementwise_kernelILi4EZZZNS0_67_GLOBAL__N__bb565c37_34_ValidateCompressedIndicesKernel_cu_33a4b88b42_validate_compressed_sparse_indices_kernelILNS2_8CDimNameE1ENS2_18CUDAKernelLauncherENS2_14EmptyVecKernelENS2_8DummyVecELm0EEEvRKNS_6TensorESA_lllENKUlvE0_clEvENKUlvE_clEvEUliE_St5arrayIPcLm2EEEEviT0_T1_ --------------------------
	.section	.nv.constant0._ZN2at6native29vectorized_elementwise_kernelILi4EZZZNS0_67_GLOBAL__N__bb565c37_34_ValidateCompressedIndicesKernel_cu_33a4b88b42_validate_compressed_sparse_indices_kernelILNS2_8CDimNameE1ENS2_18CUDAKernelLauncherENS2_14EmptyVecKernelENS2_8DummyVecELm0EEEvRKNS_6TensorESA_lllENKUlvE0_clEvENKUlvE_clEvEUliE_St5arrayIPcLm2EEEEviT0_T1_,"a",@progbits
	.sectionflags	@""
	.align	4
.nv.constant0._ZN2at6native29vectorized_elementwise_kernelILi4EZZZNS0_67_GLOBAL__N__bb565c37_34_ValidateCompressedIndicesKernel_cu_33a4b88b42_validate_compressed_sparse_indices_kernelILNS2_8CDimNameE1ENS2_18CUDAKernelLauncherENS2_14EmptyVecKernelENS2_8DummyVecELm0EEEvRKNS_6TensorESA_lllENKUlvE0_clEvENKUlvE_clEvEUliE_St5arrayIPcLm2EEEEviT0_T1_:
	.zero		576


//--------------------- .nv.constant0._ZN2at6native29vectorized_elementwise_kernelILi8EZZZNS0_67_GLOBAL__N__bb565c37_34_ValidateCompressedIndicesKernel_cu_33a4b88b42_validate_compressed_sparse_indices_kernelILNS2_8CDimNameE1ENS2_18CUDAKernelLauncherENS2_14EmptyVecKernelENS2_8DummyVecELm0EEEvRKNS_6TensorESA_lllENKUlvE0_clEvENKUlvE_clEvEUliE_St5arrayIPcLm2EEEEviT0_T1_ --------------------------
	.section	.nv.constant0._ZN2at6native29vectorized_elementwise_kernelILi8EZZZNS0_67_GLOBAL__N__bb565c37_34_ValidateCompressedIndicesKernel_cu_33a4b88b42_validate_compressed_sparse_indices_kernelILNS2_8CDimNameE1ENS2_18CUDAKernelLauncherENS2_14EmptyVecKernelENS2_8DummyVecELm0EEEvRKNS_6TensorESA_lllENKUlvE0_clEvENKUlvE_clEvEUliE_St5arrayIPcLm2EEEEviT0_T1_,"a",@progbits
	.sectionflags	@""
	.align	4
.nv.constant0._ZN2at6native29vectorized_elementwise_kernelILi8EZZZNS0_67_GLOBAL__N__bb565c37_34_ValidateCompressedIndicesKernel_cu_33a4b88b42_validate_compressed_sparse_indices_kernelILNS2_8CDimNameE1ENS2_18CUDAKernelLauncherENS2_14EmptyVecKernelENS2_8DummyVecELm0EEEvRKNS_6TensorESA_lllENKUlvE0_clEvENKUlvE_clEvEUliE_St5arrayIPcLm2EEEEviT0_T1_:
	.zero		576


//--------------------- .nv.constant0._ZN2at6native18elementwise_kernelILi128ELi4EZNS0_15gpu_kernel_implIZZZNS0_67_GLOBAL__N__bb565c37_34_ValidateCompressedIndicesKernel_cu_33a4b88b42_validate_compressed_sparse_indices_kernelILNS3_8CDimNameE1ENS3_18CUDAKernelLauncherENS3_14EmptyVecKernelENS3_8DummyVecELm8EEEvRKNS_6TensorESB_lllENKUlvE1_clEvENKUlvE0_clEvEUllllllE_EEvRNS_18TensorIteratorBaseERKT_EUliE_EEviT1_ --------------------------
	.section	.nv.constant0._ZN2at6native18elementwise_kernelILi128ELi4EZNS0_15gpu_kernel_implIZZZNS0_67_GLOBAL__N__bb565c37_34_ValidateCompressedIndicesKernel_cu_33a4b88b42_validate_compressed_sparse_indices_kernelILNS3_8CDimNameE1ENS3_18CUDAKernelLauncherENS3_14EmptyVecKernelENS3_8DummyVecELm8EEEvRKNS_6TensorESB_lllENKUlvE1_clEvENKUlvE0_clEvEUllllllE_EEvRNS_18TensorIteratorBaseERKT_EUliE_EEviT1_,"a",@progbits
	.sectionflags	@""
	.align	4
.nv.constant0._ZN2at6native18elementwise_kernelILi128ELi4EZNS0_15gpu_kernel_implIZZZNS0_67_GLOBAL__N__bb565c37_34_ValidateCompressedIndicesKernel_cu_33a4b88b42_validate_compressed_sparse_indices_kernelILNS3_8CDimNameE1ENS3_18CUDAKernelLauncherENS3_14EmptyVecKernelENS3_8DummyVecELm8EEEvRKNS_6TensorESB_lllENKUlvE1_clEvENKUlvE0_clEvEUllllllE_EEvRNS_18TensorIteratorBaseERKT_EUliE_EEviT1_:
	.zero		1680


//--------------------- .nv.constant0._ZN2at6native27unrolled_elementwise_kernelIZZZNS0_67_GLOBAL__N__bb565c37_34_ValidateCompressedIndicesKernel_cu_33a4b88b42_validate_compressed_sparse_indices_kernelILNS2_8CDimNameE1ENS2_18CUDAKernelLauncherENS2_14EmptyVecKernelENS2_8DummyVecELm8EEEvRKNS_6TensorESA_lllENKUlvE1_clEvENKUlvE0_clEvEUllllllE_St5arrayIPcLm6EELi4E23TrivialOffsetCalculatorILi5EjESH_ILi1EjENS0_6memory12LoadWithCastILi5EEENSK_13StoreWithCastILi1EEEEEviT_T0_T2_T3_T4_T5_ --------------------------
	.section	.nv.constant0._ZN2at6native27unrolled_elementwise_kernelIZZZNS0_67_GLOBAL__N__bb565c37_34_ValidateCompressedIndicesKernel_cu_33a4b88b42_validate_compressed_sparse_indices_kernelILNS2_8CDimNameE1ENS2_18CUDAKernelLauncherENS2_14EmptyVecKernelENS2_8DummyVecELm8EEEvRKNS_6TensorESA_lllENKUlvE1_clEvENKUlvE0_clEvEUllllllE_St5arrayIPcLm6EELi4E23TrivialOffsetCalculatorILi5EjESH_ILi1EjENS0_6memory12LoadWithCastILi5EEENSK_13StoreWithCastILi1EEEEEviT_T0_T2_T3_T4_T5_,"a",@progbits
	.sectionflags	@""
	.align	4
.nv.constant0._ZN2at6native27unrolled_elementwise_kernelIZZZNS0_67_GLOBAL__N__bb565c37_34_ValidateCompressedIndicesKernel_cu_33a4b88b42_validate_compressed_sparse_indices_kernelILNS2_8CDimNameE1ENS2_18CUDAKernelLauncherENS2_14EmptyVecKernelENS2_8DummyVecELm8EEEvRKNS_6TensorESA_lllENKUlvE1_clEvENKUlvE0_clEvEUllllllE_St5arrayIPcLm6EELi4E23TrivialOffsetCalculatorILi5EjESH_ILi1EjENS0_6memory12LoadWithCastILi5EEENSK_13StoreWithCastILi1EEEEEviT_T0_T2_T3_T4_T5_:
	.zero		800


//--------------------- .nv.constant0._ZN2at6native18elementwise_kernelILi128ELi2EZNS0_22gpu_kernel_impl_nocastIZZZNS0_67_GLOBAL__N__bb565c37_34_ValidateCompressedIndicesKernel_cu_33a4b88b42_validate_compressed_sparse_indices_kernelILNS3_8CDimNameE1ENS3_18CUDAKernelLauncherENS3_14EmptyVecKernelENS3_8DummyVecELm8EEEvRKNS_6TensorESB_lllENKUlvE1_clEvENKUlvE0_clEvEUllllllE_EEvRNS_18TensorIteratorBaseERKT_EUliE_EEviT1_ --------------------------
	.section	.nv.constant0._ZN2at6native18elementwise_kernelILi128ELi2EZNS0_22gpu_kernel_impl_nocastIZZZNS0_67_GLOBAL__N__bb565c37_34_ValidateCompressedIndicesKernel_cu_33a4b88b42_validate_compressed_sparse_indices_kernelILNS3_8CDimNameE1ENS3_18CUDAKernelLauncherENS3_14EmptyVecKernelENS3_8DummyVecELm8EEEvRKNS_6TensorESB_lllENKUlvE1_clEvENKUlvE0_clEvEUllllllE_EEvRNS_18TensorIteratorBaseERKT_EUliE_EEviT1_,"a",@progbits
	.sectionflags	@""
	.align	4
.nv.constant0._ZN2at6native18elementwise_kernelILi128ELi2EZNS0_22gpu_kernel_impl_nocastIZZZNS0_67_GLOBAL__N__bb565c37_34_ValidateCompressedIndicesKernel_cu_33a4b88b42_validate_compressed_sparse_indices_kernelILNS3_8CDimNameE1ENS3_18CUDAKernelLauncherENS3_14EmptyVecKernelENS3_8DummyVecELm8EEEvRKNS_6TensorESB_lllENKUlvE1_clEvENKUlvE0_clEvEUllllllE_EEvRNS_18TensorIteratorBaseERKT_EUliE_EEviT1_:
	.zero		1672


//--------------------- .nv.constant0._ZN2at6native27unrolled_elementwise_kernelIZZZNS0_67_GLOBAL__N__bb565c37_34_ValidateCompressedIndicesKernel_cu_33a4b88b42_validate_compressed_sparse_indices_kernelILNS2_8CDimNameE1ENS2_18CUDAKernelLauncherENS2_14EmptyVecKernelENS2_8DummyVecELm8EEEvRKNS_6TensorESA_lllENKUlvE1_clEvENKUlvE0_clEvEUllllllE_St5arrayIPcLm6EELi4E23TrivialOffsetCalculatorILi5EjESH_ILi1EjENS0_6memory15LoadWithoutCastENSK_16StoreWithoutCastEEEviT_T0_T2_T3_T4_T5_ --------------------------
	.section	.nv.constant0._ZN2at6native27unrolled_elementwise_kernelIZZZNS0_67_GLOBAL__N__bb565c37_34_ValidateCompressedIndicesKernel_cu_33a4b88b42_validate_compressed_sparse_indices_kernelILNS2_8CDimNameE1ENS2_18CUDAKernelLauncherENS2_14EmptyVecKernelENS2_8DummyVecELm8EEEvRKNS_6TensorESA_lllENKUlvE1_clEvENKUlvE0_clEvEUllllllE_St5arrayIPcLm6EELi4E23TrivialOffsetCalculatorILi5EjESH_ILi1EjENS0_6memory15LoadWithoutCastENSK_16StoreWithoutCastEEEviT_T0_T2_T3_T4_T5_,"a",@progbits
	.sectionflags	@""
	.align	4
.nv.constant0._ZN2at6native27unrolled_elementwise_kernelIZZZNS0_67_GLOBAL__N__bb565c37_34_ValidateCompressedIndicesKernel_cu_33a4b88b42_validate_compressed_sparse_indices_kernelILNS2_8CDimNameE1ENS2_18CUDAKernelLauncherENS2_14EmptyVecKernelENS2_8DummyVecELm8EEEvRKNS_6TensorESA_lllENKUlvE1_clEvENKUlvE0_clEvEUllllllE_St5arrayIPcLm6EELi4E23TrivialOffsetCalculatorILi5EjESH_ILi1EjENS0_6memory15LoadWithoutCastENSK_16StoreWithoutCastEEEviT_T0_T2_T3_T4_T5_:
	.zero		764


//--------------------- .nv.constant0._ZN2at6native29vectorized_elementwise_kernelILi2EZZZNS0_67_GLOBAL__N__bb565c37_34_ValidateCompressedIndicesKernel_cu_33a4b88b42_validate_compressed_sparse_indices_kernelILNS2_8CDimNameE1ENS2_18CUDAKernelLauncherENS2_14EmptyVecKernelENS2_8DummyVecELm8EEEvRKNS_6TensorESA_lllENKUlvE1_clEvENKUlvE0_clEvEUllllllE_St5arrayIPcLm6EEEEviT0_T1_ --------------------------
	.section	.nv.constant0._ZN2at6native29vectorized_elementwise_kernelILi2EZZZNS0_67_GLOBAL__N__bb565c37_34_ValidateCompressedIndicesKernel_cu_33a4b88b42_validate_compressed_sparse_indices_kernelILNS2_8CDimNameE1ENS2_18CUDAKernelLauncherENS2_14EmptyVecKernelENS2_8DummyVecELm8EEEvRKNS_6TensorESA_lllENKUlvE1_clEvENKUlvE0_clEvEUllllllE_St5arrayIPcLm6EEEEviT0_T1_,"a",@progbits
	.sectionflags	@""
	.align	4
.nv.constant0._ZN2at6native29vectorized_elementwise_kernelILi2EZZZNS0_67_GLOBAL__N__bb565c37_34_ValidateCompressedIndicesKernel_cu_33a4b88b42_validate_compressed_sparse_indices_kernelILNS2_8CDimNameE1ENS2_18CUDAKernelLauncherENS2_14EmptyVecKernelENS2_8DummyVecELm8EEEvRKNS_6TensorESA_lllENKUlvE1_clEvENKUlvE0_clEvEUllllllE_St5arrayIPcLm6EEEEviT0_T1_:
	.zero		760


//--------------------- .nv.constant0._ZN2at6native29vectorized_elementwise_kernelILi4EZZZNS0_67_GLOBAL__N__bb565c37_34_ValidateCompressedIndicesKernel_cu_33a4b88b42_validate_compressed_sparse_indices_kernelILNS2_8CDimNameE1ENS2_18CUDAKernelLauncherENS2_14EmptyVecKernelENS2_8DummyVecELm8EEEvRKNS_6TensorESA_lllENKUlvE1_clEvENKUlvE0_clEvEUllllllE_St5arrayIPcLm6EEEEviT0_T1_ --------------------------
	.section	.nv.constant0._ZN2at6native29vectorized_elementwise_kernelILi4EZZZNS0_67_GLOBAL__N__bb565c37_34_ValidateCompressedIndicesKernel_cu_33a4b88b42_validate_compressed_sparse_indices_kernelILNS2_8CDimNameE1ENS2_18CUDAKernelLauncherENS2_14EmptyVecKernelENS2_8DummyVecELm8EEEvRKNS_6TensorESA_lllENKUlvE1_clEvENKUlvE0_clEvEUllllllE_St5arrayIPcLm6EEEEviT0_T1_,"a",@progbits
	.sectionflags	@""
	.align	4
.nv.constant0._ZN2at6native29vectorized_elementwise_kernelILi4EZZZNS0_67_GLOBAL__N__bb565c37_34_ValidateCompressedIndicesKernel_cu_33a4b88b42_validate_compressed_sparse_indices_kernelILNS2_8CDimNameE1ENS2_18CUDAKernelLauncherENS2_14EmptyVecKernelENS2_8DummyVecELm8EEEvRKNS_6TensorESA_lllENKUlvE1_clEvENKUlvE0_clEvEUllllllE_St5arrayIPcLm6EEEEviT0_T1_:
	.zero		760


//--------------------- .nv.constant0._ZN2at6native29vectorized_elementwise_kernelILi8EZZZNS0_67_GLOBAL__N__bb565c37_34_ValidateCompressedIndicesKernel_cu_33a4b88b42_validate_compressed_sparse_indices_kernelILNS2_8CDimNameE1ENS2_18CUDAKernelLauncherENS2_14EmptyVecKernelENS2_8DummyVecELm8EEEvRKNS_6TensorESA_lllENKUlvE1_clEvENKUlvE0_clEvEUllllllE_St5arrayIPcLm6EEEEviT0_T1_ --------------------------
	.section	.nv.constant0._ZN2at6native29vectorized_elementwise_kernelILi8EZZZNS0_67_GLOBAL__N__bb565c37_34_ValidateCompressedIndicesKernel_cu_33a4b88b42_validate_compressed_sparse_indices_kernelILNS2_8CDimNameE1ENS2_18CUDAKernelLauncherENS2_14EmptyVecKernelENS2_8DummyVecELm8EEEvRKNS_6TensorESA_lllENKUlvE1_clEvENKUlvE0_clEvEUllllllE_St5arrayIPcLm6EEEEviT0_T1_,"a",@progbits
	.sectionflags	@""
	.align	4
.nv.constant0._ZN2at6native29vectorized_elementwise_kernelILi8EZZZNS0_67_GLOBAL__N__bb565c37_34_ValidateCompressedIndicesKernel_cu_33a4b88b42_validate_compressed_sparse_indices_kernelILNS2_8CDimNameE1ENS2_18CUDAKernelLauncherENS2_14EmptyVecKernelENS2_8DummyVecELm8EEEvRKNS_6TensorESA_lllENKUlvE1_clEvENKUlvE0_clEvEUllllllE_St5arrayIPcLm6EEEEviT0_T1_:
	.zero		760


//--------------------- .nv.constant0._ZN2at6native18elementwise_kernelILi128ELi4EZNS0_15gpu_kernel_implIZZZNS0_67_GLOBAL__N__bb565c37_34_ValidateCompressedIndicesKernel_cu_33a4b88b42_validate_compressed_sparse_indices_kernelILNS3_8CDimNameE1ENS3_18CUDAKernelLauncherENS3_14EmptyVecKernelENS3_8DummyVecELm8EEEvRKNS_6TensorESB_lllENKUlvE1_clEvENKUlvE_clEvEUliiiiiE_EEvRNS_18TensorIteratorBaseERKT_EUliE_EEviT1_ --------------------------
	.section	.nv.constant0._ZN2at6native18elementwise_kernelILi128ELi4EZNS0_15gpu_kernel_implIZZZNS0_67_GLOBAL__N__bb565c37_34_ValidateCompressedIndicesKernel_cu_33a4b88b42_validate_compressed_sparse_indices_kernelILNS3_8CDimNameE1ENS3_18CUDAKernelLauncherENS3_14EmptyVecKernelENS3_8DummyVecELm8EEEvRKNS_6TensorESB_lllENKUlvE1_clEvENKUlvE_clEvEUliiiiiE_EEvRNS_18TensorIteratorBaseERKT_EUliE_EEviT1_,"a",@progbits
	.sectionflags	@""
	.align	4
.nv.constant0._ZN2at6native18elementwise_kernelILi128ELi4EZNS0_15gpu_kernel_implIZZZNS0_67_GLOBAL__N__bb565c37_34_ValidateCompressedIndicesKernel_cu_33a4b88b42_validate_compressed_sparse_indices_kernelILNS3_8CDimNameE1ENS3_18CUDAKernelLauncherENS3_14EmptyVecKernelENS3_8DummyVecELm8EEEvRKNS_6TensorESB_lllENKUlvE1_clEvENKUlvE_clEvEUliiiiiE_EEvRNS_18TensorIteratorBaseERKT_EUliE_EEviT1_:
	.zero		1680


//--------------------- .nv.constant0._ZN2at6native27unrolled_elementwise_kernelIZZZNS0_67_GLOBAL__N__bb565c37_34_ValidateCompressedIndicesKernel_cu_33a4b88b42_validate_compressed_sparse_indices_kernelILNS2_8CDimNameE1ENS2_18CUDAKernelLauncherENS2_14EmptyVecKernelENS2_8DummyVecELm8EEEvRKNS_6TensorESA_lllENKUlvE1_clEvENKUlvE_clEvEUliiiiiE_St5arrayIPcLm6EELi4E23TrivialOffsetCalculatorILi5EjESH_ILi1EjENS0_6memory12LoadWithCastILi5EEENSK_13StoreWithCastILi1EEEEEviT_T0_T2_T3_T4_T5_ --------------------------
	.section	.nv.constant0._ZN2at6native27unrolled_elementwise_kernelIZZZNS0_67_GLOBAL__N__bb565c37_34_ValidateCompressedIndicesKernel_cu_33a4b88b42_validate_compressed_sparse_indices_kernelILNS2_8CDimNameE1ENS2_18CUDAKernelLauncherENS2_14EmptyVecKernelENS2_8DummyVecELm8EEEvRKNS_6TensorESA_lllENKUlvE1_clEvENKUlvE_clEvEUliiiiiE_St5arrayIPcLm6EELi4E23TrivialOffsetCalculatorILi5EjESH_ILi1EjENS0_6memory12LoadWithCastILi5EEENSK_13StoreWithCastILi1EEEEEviT_T0_T2_T3_T4_T5_,"a",@progbits
	.sectionflags	@""
	.align	4
.nv.constant0._ZN2at6native27unrolled_elementwise_kernelIZZZNS0_67_GLOBAL__N__bb565c37_34_ValidateCompressedIndicesKernel_cu_33a4b88b42_validate_compressed_sparse_indices_kernelILNS2_8CDimNameE1ENS2_18CUDAKernelLauncherENS2_14EmptyVecKernelENS2_8DummyVecELm8EEEvRKNS_6TensorESA_lllENKUlvE1_clEvENKUlvE_clEvEUliiiiiE_St5arrayIPcLm6EELi4E23TrivialOffsetCalculatorILi5EjESH_ILi1EjENS0_6memory12LoadWithCastILi5EEENSK_13StoreWithCastILi1EEEEEviT_T0_T2_T3_T4_T5_:
	.zero		800


//--------------------- .nv.constant0._ZN2at6native18elementwise_kernelILi128ELi2EZNS0_22gpu_kernel_impl_nocastIZZZNS0_67_GLOBAL__N__bb565c37_34_ValidateCompressedIndicesKernel_cu_33a4b88b42_validate_compressed_sparse_indices_kernelILNS3_8CDimNameE1ENS3_18CUDAKernelLauncherENS3_14EmptyVecKernelENS3_8DummyVecELm8EEEvRKNS_6TensorESB_lllENKUlvE1_clEvENKUlvE_clEvEUliiiiiE_EEvRNS_18TensorIteratorBaseERKT_EUliE_EEviT1_ --------------------------
	.section	.nv.constant0._ZN2at6native18elementwise_kernelILi128ELi2EZNS0_22gpu_kernel_impl_nocastIZZZNS0_67_GLOBAL__N__bb565c37_34_ValidateCompressedIndicesKernel_cu_33a4b88b42_validate_compressed_sparse_indices_kernelILNS3_8CDimNameE1ENS3_18CUDAKernelLauncherENS3_14EmptyVecKernelENS3_8DummyVecELm8EEEvRKNS_6TensorESB_lllENKUlvE1_clEvENKUlvE_clEvEUliiiiiE_EEvRNS_18TensorIteratorBaseERKT_EUliE_EEviT1_,"a",@progbits
	.sectionflags	@""
	.align	4
.nv.constant0._ZN2at6native18elementwise_kernelILi128ELi2EZNS0_22gpu_kernel_impl_nocastIZZZNS0_67_GLOBAL__N__bb565c37_34_ValidateCompressedIndicesKernel_cu_33a4b88b42_validate_compressed_sparse_indices_kernelILNS3_8CDimNameE1ENS3_18CUDAKernelLauncherENS3_14EmptyVecKernelENS3_8DummyVecELm8EEEvRKNS_6TensorESB_lllENKUlvE1_clEvENKUlvE_clEvEUliiiiiE_EEvRNS_18TensorIteratorBaseERKT_EUliE_EEviT1_:
	.zero		1672


//--------------------- .nv.constant0._ZN2at6native27unrolled_elementwise_kernelIZZZNS0_67_GLOBAL__N__bb565c37_34_ValidateCompressedIndicesKernel_cu_33a4b88b42_validate_compressed_sparse_indices_kernelILNS2_8CDimNameE1ENS2_18CUDAKernelLauncherENS2_14EmptyVecKernelENS2_8DummyVecELm8EEEvRKNS_6TensorESA_lllENKUlvE1_clEvENKUlvE_clEvEUliiiiiE_St5arrayIPcLm6EELi4E23TrivialOffsetCalculatorILi5EjESH_ILi1EjENS0_6memory15LoadWithoutCastENSK_16StoreWithoutCastEEEviT_T0_T2_T3_T4_T5_ --------------------------
	.section	.nv.constant0._ZN2at6native27unrolled_elementwise_kernelIZZZNS0_67_GLOBAL__N__bb565c37_34_ValidateCompressedIndicesKernel_cu_33a4b88b42_validate_compressed_sparse_indices_kernelILNS2_8CDimNameE1ENS2_18CUDAKernelLauncherENS2_14EmptyVecKernelENS2_8DummyVecELm8EEEvRKNS_6TensorESA_lllENKUlvE1_clEvENKUlvE_clEvEUliiiiiE_St5arrayIPcLm6EELi4E23TrivialOffsetCalculatorILi5EjESH_ILi1EjENS0_6memory15LoadWithoutCastENSK_16StoreWithoutCastEEEviT_T0_T2_T3_T4_T5_,"a",@progbits
	.sectionflags	@""
	.align	4
.nv.constant0._ZN2at6native27unrolled_elementwise_kernelIZZZNS0_67_GLOBAL__N__bb565c37_34_ValidateCompressedIndicesKernel_cu_33a4b88b42_validate_compressed_sparse_indices_kernelILNS2_8CDimNameE1ENS2_18CUDAKernelLauncherENS2_14EmptyVecKernelENS2_8DummyVecELm8EEEvRKNS_6TensorESA_lllENKUlvE1_clEvENKUlvE_clEvEUliiiiiE_St5arrayIPcLm6EELi4E23TrivialOffsetCalculatorILi5EjESH_ILi1EjENS0_6memory15LoadWithoutCastENSK_16StoreWithoutCastEEEviT_T0_T2_T3_T4_T5_:
	.zero		764


//--------------------- .nv.constant0._ZN2at6native29vectorized_elementwise_kernelILi2EZZZNS0_67_GLOBAL__N__bb565c37_34_ValidateCompressedIndicesKernel_cu_33a4b88b42_validate_compressed_sparse_indices_kernelILNS2_8CDimNameE1ENS2_18CUDAKernelLauncherENS2_14EmptyVecKernelENS2_8DummyVecELm8EEEvRKNS_6TensorESA_lllENKUlvE1_clEvENKUlvE_clEvEUliiiiiE_St5arrayIPcLm6EEEEviT0_T1_ --------------------------
	.section	.nv.constant0._ZN2at6native29vectorized_elementwise_kernelILi2EZZZNS0_67_GLOBAL__N__bb565c37_34_ValidateCompressedIndicesKernel_cu_33a4b88b42_validate_compressed_sparse_indices_kernelILNS2_8CDimNameE1ENS2_18CUDAKernelLauncherENS2_14EmptyVecKernelENS2_8DummyVecELm8EEEvRKNS_6TensorESA_lllENKUlvE1_clEvENKUlvE_clEvEUliiiiiE_St5arrayIPcLm6EEEEviT0_T1_,"a",@progbits
	.sectionflags	@""
	.align	4
.nv.constant0._ZN2at6native29vectorized_elementwise_kernelILi2EZZZNS0_67_GLOBAL__N__bb565c37_34_ValidateCompressedIndicesKernel_cu_33a4b88b42_validate_compressed_sparse_indices_kernelILNS2_8CDimNameE1ENS2_18CUDAKernelLauncherENS2_14EmptyVecKernelENS2_8DummyVecELm8EEEvRKNS_6TensorESA_lllENKUlvE1_clEvENKUlvE_clEvEUliiiiiE_St5arrayIPcLm6EEEEviT0_T1_:
	.zero		760


//--------------------- .nv.constant0._ZN2at6native29vectorized_elementwise_kernelILi4EZZZNS0_67_GLOBAL__N__bb565c37_34_ValidateCompressedIndicesKernel_cu_33a4b88b42_validate_compressed_sparse_indices_kernelILNS2_8CDimNameE1ENS2_18CUDAKernelLauncherENS2_14EmptyVecKernelENS2_8DummyVecELm8EEEvRKNS_6TensorESA_lllENKUlvE1_clEvENKUlvE_clEvEUliiiiiE_St5arrayIPcLm6EEEEviT0_T1_ --------------------------
	.section	.nv.constant0._ZN2at6native29vectorized_elementwise_kernelILi4EZZZNS0_67_GLOBAL__N__bb565c37_34_ValidateCompressedIndicesKernel_cu_33a4b88b42_validate_compressed_sparse_indices_kernelILNS2_8CDimNameE1ENS2_18CUDAKernelLauncherENS2_14EmptyVecKernelENS2_8DummyVecELm8EEEvRKNS_6TensorESA_lllENKUlvE1_clEvENKUlvE_clEvEUliiiiiE_St5arrayIPcLm6EEEEviT0_T1_,"a",@progbits
	.sectionflags	@""
	.align	4
.nv.constant0._ZN2at6native29vectorized_elementwise_kernelILi4EZZZNS0_67_GLOBAL__N__bb565c37_34_ValidateCompressedIndicesKernel_cu_33a4b88b42_validate_compressed_sparse_indices_kernelILNS2_8CDimNameE1ENS2_18CUDAKernelLauncherENS2_14EmptyVecKernelENS2_8DummyVecELm8EEEvRKNS_6TensorESA_lllENKUlvE1_clEvENKUlvE_clEvEUliiiiiE_St5arrayIPcLm6EEEEviT0_T1_:
	.zero		760


//--------------------- .nv.constant0._ZN2at6native29vectorized_elementwise_kernelILi8EZZZNS0_67_GLOBAL__N__bb565c37_34_ValidateCompressedIndicesKernel_cu_33a4b88b42_validate_compressed_sparse_indices_kernelILNS2_8CDimNameE1ENS2_18CUDAKernelLauncherENS2_14EmptyVecKernelENS2_8DummyVecELm8EEEvRKNS_6TensorESA_lllENKUlvE1_clEvENKUlvE_clEvEUliiiiiE_St5arrayIPcLm6EEEEviT0_T1_ --------------------------
	.section	.nv.constant0._ZN2at6native29vectorized_elementwise_kernelILi8EZZZNS0_67_GLOBAL__N__bb565c37_34_ValidateCompressedIndicesKernel_cu_33a4b88b42_validate_compressed_sparse_indices_kernelILNS2_8CDimNameE1ENS2_18CUDAKernelLauncherENS2_14EmptyVecKernelENS2_8DummyVecELm8EEEvRKNS_6TensorESA_lllENKUlvE1_clEvENKUlvE_clEvEUliiiiiE_St5arrayIPcLm6EEEEviT0_T1_,"a",@progbits
	.sectionflags	@""
	.align	4
.nv.constant0._ZN2at6native29vectorized_elementwise_kernelILi8EZZZNS0_67_GLOBAL__N__bb565c37_34_ValidateCompressedIndicesKernel_cu_33a4b88b42_validate_compressed_sparse_indices_kernelILNS2_8CDimNameE1ENS2_18CUDAKernelLauncherENS2_14EmptyVecKernelENS2_8DummyVecELm8EEEvRKNS_6TensorESA_lllENKUlvE1_clEvENKUlvE_clEvEUliiiiiE_St5arrayIPcLm6EEEEviT0_T1_:
	.zero		760


//--------------------- .nv.constant0._ZN2at6native18elementwise_kernelILi128ELi4EZNS0_15gpu_kernel_implIZZZNS0_67_GLOBAL__N__bb565c37_34_ValidateCompressedIndicesKernel_cu_33a4b88b42_validate_compressed_sparse_indices_kernelILNS3_8CDimNameE1ENS3_18CUDAKernelLauncherENS3_14EmptyVecKernelENS3_8DummyVecELm8EEEvRKNS_6TensorESB_lllENKUlvE0_clEvENKUlvE0_clEvEUllE_EEvRNS_18TensorIteratorBaseERKT_EUliE_EEviT1_ --------------------------
	.section	.nv.constant0._ZN2at6native18elementwise_kernelILi128ELi4EZNS0_15gpu_kernel_implIZZZNS0_67_GLOBAL__N__bb565c37_34_ValidateCompressedIndicesKernel_cu_33a4b88b42_validate_compressed_sparse_indices_kernelILNS3_8CDimNameE1ENS3_18CUDAKernelLauncherENS3_14EmptyVecKernelENS3_8DummyVecELm8EEEvRKNS_6TensorESB_lllENKUlvE0_clEvENKUlvE0_clEvEUllE_EEvRNS_18TensorIteratorBaseERKT_EUliE_EEviT1_,"a",@progbits
	.sectionflags	@""
	.align	4
.nv.constant0._ZN2at6native18elementwise_kernelILi128ELi4EZNS0_15gpu_kernel_implIZZZNS0_67_GLOBAL__N__bb565c37_34_ValidateCompressedIndicesKernel_cu_33a4b88b42_validate_compressed_sparse_indices_kernelILNS3_8CDimNameE1ENS3_18CUDAKernelLauncherENS3_14EmptyVecKernelENS3_8DummyVecELm8EEEvRKNS_6TensorESB_lllENKUlvE0_clEvENKUlvE0_clEvEUllE_EEvRNS_18TensorIteratorBaseERKT_EUliE_EEviT1_:
	.zero		1096


//--------------------- .nv.constant0._ZN2at6native27unrolled_elementwise_kernelIZZZNS0_67_GLOBAL__N__bb565c37_34_ValidateCompressedIndicesKernel_cu_33a4b88b42_validate_compressed_sparse_indices_kernelILNS2_8CDimNameE1ENS2_18CUDAKernelLauncherENS2_14EmptyVecKernelENS2_8DummyVecELm8EEEvRKNS_6TensorESA_lllENKUlvE0_clEvENKUlvE0_clEvEUllE_St5arrayIPcLm2EELi4E23TrivialOffsetCalculatorILi1EjESI_NS0_6memory12LoadWithCastILi1EEENSJ_13StoreWithCastILi1EEEEEviT_T0_T2_T3_T4_T5_ --------------------------
	.section	.nv.constant0._ZN2at6native27unrolled_elementwise_kernelIZZZNS0_67_GLOBAL__N__bb565c37_34_ValidateCompressedIndicesKernel_cu_33a4b88b42_validate_compressed_sparse_indices_kernelILNS2_8CDimNameE1ENS2_18CUDAKernelLauncherENS2_14EmptyVecKernelENS2_8DummyVecELm8EEEvRKNS_6TensorESA_lllENKUlvE0_clEvENKUlvE0_clEvEUllE_St5arrayIPcLm2EELi4E23TrivialOffsetCalculatorILi1EjESI_NS0_6memory12LoadWithCastILi1EEENSJ_13StoreWithCastILi1EEEEEviT_T0_T2_T3_T4_T5_,"a",@progbits
	.sectionflags	@""
	.align	4
.nv.constant0._ZN2at6native27unrolled_elementwise_kernelIZZZNS0_67_GLOBAL__N__bb565c37_34_ValidateCompressedIndicesKernel_cu_33a4b88b42_validate_compressed_sparse_indices_kernelILNS2_8CDimNameE1ENS2_18CUDAKernelLauncherENS2_14EmptyVecKernelENS2_8DummyVecELm8EEEvRKNS_6TensorESA_lllENKUlvE0_clEvENKUlvE0_clEvEUllE_St5arrayIPcLm2EELi4E23TrivialOffsetCalculatorILi1EjESI_NS0_6memory12LoadWithCastILi1EEENSJ_13StoreWithCastILi1EEEEEviT_T0_T2_T3_T4_T5_:
	.zero		596


//--------------------- .nv.constant0._ZN2at6native18elementwise_kernelILi128ELi2EZNS0_22gpu_kernel_impl_nocastIZZZNS0_67_GLOBAL__N__bb565c37_34_ValidateCompressedIndicesKernel_cu_33a4b88b42_validate_compressed_sparse_indices_kernelILNS3_8CDimNameE1ENS3_18CUDAKernelLauncherENS3_14EmptyVecKernelENS3_8DummyVecELm8EEEvRKNS_6TensorESB_lllENKUlvE0_clEvENKUlvE0_clEvEUllE_EEvRNS_18TensorIteratorBaseERKT_EUliE_EEviT1_ --------------------------
	.section	.nv.constant0._ZN2at6native18elementwise_kernelILi128ELi2EZNS0_22gpu_kernel_impl_nocastIZZZNS0_67_GLOBAL__N__bb565c37_34_ValidateCompressedIndicesKernel_cu_33a4b88b42_validate_compressed_sparse_indices_kernelILNS3_8CDimNameE1ENS3_18CUDAKernelLauncherENS3_14EmptyVecKernelENS3_8DummyVecELm8EEEvRKNS_6TensorESB_lllENKUlvE0_clEvENKUlvE0_clEvEUllE_EEvRNS_18TensorIteratorBaseERKT_EUliE_EEviT1_,"a",@progbits
	.sectionflags	@""
	.align	4
.nv.constant0._ZN2at6native18elementwise_kernelILi128ELi2EZNS0_22gpu_kernel_impl_nocastIZZZNS0_67_GLOBAL__N__bb565c37_34_ValidateCompressedIndicesKernel_cu_33a4b88b42_validate_compressed_sparse_indices_kernelILNS3_8CDimNameE1ENS3_18CUDAKernelLauncherENS3_14EmptyVecKernelENS3_8DummyVecELm8EEEvRKNS_6TensorESB_lllENKUlvE0_clEvENKUlvE0_clEvEUllE_EEvRNS_18TensorIteratorBaseERKT_EUliE_EEviT1_:
	.zero		1088


//--------------------- .nv.constant0._ZN2at6native27unrolled_elementwise_kernelIZZZNS0_67_GLOBAL__N__bb565c37_34_ValidateCompressedIndicesKernel_cu_33a4b88b42_validate_compressed_sparse_indices_kernelILNS2_8CDimNameE1ENS2_18CUDAKernelLauncherENS2_14EmptyVecKernelENS2_8DummyVecELm8EEEvRKNS_6TensorESA_lllENKUlvE0_clEvENKUlvE0_clEvEUllE_St5arrayIPcLm2EELi4E23TrivialOffsetCalculatorILi1EjESI_NS0_6memory15LoadWithoutCastENSJ_16StoreWithoutCastEEEviT_T0_T2_T3_T4_T5_ --------------------------
	.section	.nv.constant0._ZN2at6native27unrolled_elementwise_kernelIZZZNS0_67_GLOBAL__N__bb565c37_34_ValidateCompressedIndicesKernel_cu_33a4b88b42_validate_compressed_sparse_indices_kernelILNS2_8CDimNameE1ENS2_18CUDAKernelLauncherENS2_14EmptyVecKernelENS2_8DummyVecELm8EEEvRKNS_6TensorESA_lllENKUlvE0_clEvENKUlvE0_clEvEUllE_St5arrayIPcLm2EELi4E23TrivialOffsetCalculatorILi1EjESI_NS0_6memory15LoadWithoutCastENSJ_16StoreWithoutCastEEEviT_T0_T2_T3_T4_T5_,"a",@progbits
	.sectionflags	@""
	.align	4
.nv.constant0._ZN2at6native27unrolled_elementwise_kernelIZZZNS0_67_GLOBAL__N__bb565c37_34_ValidateCompressedIndicesKernel_cu_33a4b88b42_validate_compressed_sparse_indices_kernelILNS2_8CDimNameE1ENS2_18CUDAKernelLauncherENS2_14EmptyVecKernelENS2_8DummyVecELm8EEEvRKNS_6TensorESA_lllENKUlvE0_clEvENKUlvE0_clEvEUllE_St5arrayIPcLm2EELi4E23TrivialOffsetCalculatorILi1EjESI_NS0_6memory15LoadWithoutCastENSJ_16StoreWithoutCastEEEviT_T0_T2_T3_T4_T5_:
	.zero		580


//--------------------- .nv.constant0._ZN2at6native29vectorized_elementwise_kernelILi2EZZZNS0_67_GLOBAL__N__bb565c37_34_ValidateCompressedIndicesKernel_cu_33a4b88b42_validate_compressed_sparse_indices_kernelILNS2_8CDimNameE1ENS2_18CUDAKernelLauncherENS2_14EmptyVecKernelENS2_8DummyVecELm8EEEvRKNS_6TensorESA_lllENKUlvE0_clEvENKUlvE0_clEvEUllE_St5arrayIPcLm2EEEEviT0_T1_ --------------------------
	.section	.nv.constant0._ZN2at6native29vectorized_elementwise_kernelILi2EZZZNS0_67_GLOBAL__N__bb565c37_34_ValidateCompressedIndicesKernel_cu_33a4b88b42_validate_compressed_sparse_indices_kernelILNS2_8CDimNameE1ENS2_18CUDAKernelLauncherENS2_14EmptyVecKernelENS2_8DummyVecELm8EEEvRKNS_6TensorESA_lllENKUlvE0_clEvENKUlvE0_clEvEUllE_St5arrayIPcLm2EEEEviT0_T1_,"a",@progbits
	.sectionflags	@""
	.align	4
.nv.constant0._ZN2at6native29vectorized_elementwise_kernelILi2EZZZNS0_67_GLOBAL__N__bb565c37_34_ValidateCompressedIndicesKernel_cu_33a4b88b42_validate_compressed_sparse_indices_kernelILNS2_8CDimNameE1ENS2_18CUDAKernelLauncherENS2_14EmptyVecKernelENS2_8DummyVecELm8EEEvRKNS_6TensorESA_lllENKUlvE0_clEvENKUlvE0_clEvEUllE_St5arrayIPcLm2EEEEviT0_T1_:
	.zero		576


//--------------------- .nv.constant0._ZN2at6native29vectorized_elementwise_kernelILi4EZZZNS0_67_GLOBAL__N__bb565c37_34_ValidateCompressedIndicesKernel_cu_33a4b88b42_validate_compressed_sparse_indices_kernelILNS2_8CDimNameE1ENS2_18CUDAKernelLauncherENS2_14EmptyVecKernelENS2_8DummyVecELm8EEEvRKNS_6TensorESA_lllENKUlvE0_clEvENKUlvE0_clEvEUllE_St5arrayIPcLm2EEEEviT0_T1_ --------------------------
	.section	.nv.constant0._ZN2at6native29vectorized_elementwise_kernelILi4EZZZNS0_67_GLOBAL__N__bb565c37_34_ValidateCompressedIndicesKernel_cu_33a4b88b42_validate_compressed_sparse_indices_kernelILNS2_8CDimNameE1ENS2_18CUDAKernelLauncherENS2_14EmptyVecKernelENS2_8DummyVecELm8EEEvRKNS_6TensorESA_lllENKUlvE0_clEvENKUlvE0_clEvEUllE_St5arrayIPcLm2EEEEviT0_T1_,"a",@progbits
	.sectionflags	@""
	.align	4
.nv.constant0._ZN2at6native29vectorized_elementwise_kernelILi4EZZZNS0_67_GLOBAL__N__bb565c37_34_ValidateCompressedIndicesKernel_cu_33a4b88b42_validate_compressed_sparse_indices_kernelILNS2_8CDimNameE1ENS2_18CUDAKernelLauncherENS2_14EmptyVecKernelENS2_8DummyVecELm8EEEvRKNS_6TensorESA_lllENKUlvE0_clEvENKUlvE0_clEvEUllE_St5arrayIPcLm2EEEEviT0_T1_:
	.zero		576


//--------------------- .nv.constant0._ZN2at6native29vectorized_elementwise_kernelILi8EZZZNS0_67_GLOBAL__N__bb565c37_34_ValidateCompressedIndicesKernel_cu_33a4b88b42_validate_compressed_sparse_indices_kernelILNS2_8CDimNameE1ENS2_18CUDAKernelLauncherENS2_14EmptyVecKernelENS2_8DummyVecELm8EEEvRKNS_6TensorESA_lllENKUlvE0_clEvENKUlvE0_clEvEUllE_St5arrayIPcLm2EEEEviT0_T1_ --------------------------
	.section	.nv.constant0._ZN2at6native29vectorized_elementwise_kernelILi8EZZZNS0_67_GLOBAL__N__bb565c37_34_ValidateCompressedIndicesKernel_cu_33a4b88b42_validate_compressed_sparse_indices_kernelILNS2_8CDimNameE1ENS2_18CUDAKernelLauncherENS2_14EmptyVecKernelENS2_8DummyVecELm8EEEvRKNS_6TensorESA_lllENKUlvE0_clEvENKUlvE0_clEvEUllE_St5arrayIPcLm2EEEEviT0_T1_,"a",@progbits
	.sectionflags	@""
	.align	4
.nv.constant0._ZN2at6native29vectorized_elementwise_kernelILi8EZZZNS0_67_GLOBAL__N__bb565c37_34_ValidateCompressedIndicesKernel_cu_33a4b88b42_validate_compressed_sparse_indices_kernelILNS2_8CDimNameE1ENS2_18CUDAKernelLauncherENS2_14EmptyVecKernelENS2_8DummyVecELm8EEEvRKNS_6TensorESA_lllENKUlvE0_clEvENKUlvE0_clEvEUllE_St5arrayIPcLm2EEEEviT0_T1_:
	.zero		576


//--------------------- .nv.constant0._ZN2at6native18elementwise_kernelILi128ELi4EZNS0_15gpu_kernel_implIZZZNS0_67_GLOBAL__N__bb565c37_34_ValidateCompressedIndicesKernel_cu_33a4b88b42_validate_compressed_sparse_indices_kernelILNS3_8CDimNameE1ENS3_18CUDAKernelLauncherENS3_14EmptyVecKernelENS3_8DummyVecELm8EEEvRKNS_6TensorESB_lllENKUlvE0_clEvENKUlvE_clEvEUliE_EEvRNS_18TensorIteratorBaseERKT_EUliE_EEviT1_ --------------------------
	.section	.nv.constant0._ZN2at6native18elementwise_kernelILi128ELi4EZNS0_15gpu_kernel_implIZZZNS0_67_GLOBAL__N__bb565c37_34_ValidateCompressedIndicesKernel_cu_33a4b88b42_validate_compressed_sparse_indices_kernelILNS3_8CDimNameE1ENS3_18CUDAKernelLauncherENS3_14EmptyVecKernelENS3_8DummyVecELm8EEEvRKNS_6TensorESB_lllENKUlvE0_clEvENKUlvE_clEvEUliE_EEvRNS_18TensorIteratorBaseERKT_EUliE_EEviT1_,"a",@progbits
	.sectionflags	@""
	.align	4
.nv.constant0._ZN2at6native18elementwise_kernelILi128ELi4EZNS0_15gpu_kernel_implIZZZNS0_67_GLOBAL__N__bb565c37_34_ValidateCompressedIndicesKernel_cu_33a4b88b42_validate_compressed_sparse_indices_kernelILNS3_8CDimNameE1ENS3_18CUDAKernelLauncherENS3_14EmptyVecKernelENS3_8DummyVecELm8EEEvRKNS_6TensorESB_lllENKUlvE0_clEvENKUlvE_clEvEUliE_EEvRNS_18TensorIteratorBaseERKT_EUliE_EEviT1_:
	.zero		1096


//--------------------- .nv.constant0._ZN2at6native27unrolled_elementwise_kernelIZZZNS0_67_GLOBAL__N__bb565c37_34_ValidateCompressedIndicesKernel_cu_33a4b88b42_validate_compressed_sparse_indices_kernelILNS2_8CDimNameE1ENS2_18CUDAKernelLauncherENS2_14EmptyVecKernelENS2_8DummyVecELm8EEEvRKNS_6TensorESA_lllENKUlvE0_clEvENKUlvE_clEvEUliE_St5arrayIPcLm2EELi4E23TrivialOffsetCalculatorILi1EjESI_NS0_6memory12LoadWithCastILi1EEENSJ_13StoreWithCastILi1EEEEEviT_T0_T2_T3_T4_T5_ --------------------------
	.section	.nv.constant0._ZN2at6native27unrolled_elementwise_kernelIZZZNS0_67_GLOBAL__N__bb565c37_34_ValidateCompressedIndicesKernel_cu_33a4b88b42_validate_compressed_sparse_indices_kernelILNS2_8CDimNameE1ENS2_18CUDAKernelLauncherENS2_14EmptyVecKernelENS2_8DummyVecELm8EEEvRKNS_6TensorESA_lllENKUlvE0_clEvENKUlvE_clEvEUliE_St5arrayIPcLm2EELi4E23TrivialOffsetCalculatorILi1EjESI_NS0_6memory12LoadWithCastILi1EEENSJ_13StoreWithCastILi1EEEEEviT_T0_T2_T3_T4_T5_,"a",@progbits
	.sectionflags	@""
	.align	4
.nv.constant0._ZN2at6native27unrolled_elementwise_kernelIZZZNS0_67_GLOBAL__N__bb565c37_34_ValidateCompressedIndicesKernel_cu_33a4b88b42_validate_compressed_sparse_indices_kernelILNS2_8CDimNameE1ENS2_18CUDAKernelLauncherENS2_14EmptyVecKernelENS2_8DummyVecELm8EEEvRKNS_6TensorESA_lllENKUlvE0_clEvENKUlvE_clEvEUliE_St5arrayIPcLm2EELi4E23TrivialOffsetCalculatorILi1EjESI_NS0_6memory12LoadWithCastILi1EEENSJ_13StoreWithCastILi1EEEEEviT_T0_T2_T3_T4_T5_:
	.zero		596


//--------------------- .nv.constant0._ZN2at6native18elementwise_kernelILi128ELi2EZNS0_22gpu_kernel_impl_nocastIZZZNS0_67_GLOBAL__N__bb565c37_34_ValidateCompressedIndicesKernel_cu_33a4b88b42_validate_compressed_sparse_indices_kernelILNS3_8CDimNameE1ENS3_18CUDAKernelLauncherENS3_14EmptyVecKernelENS3_8DummyVecELm8EEEvRKNS_6TensorESB_lllENKUlvE0_clEvENKUlvE_clEvEUliE_EEvRNS_18TensorIteratorBaseERKT_EUliE_EEviT1_ --------------------------
	.section	.nv.constant0._ZN2at6native18elementwise_kernelILi128ELi2EZNS0_22gpu_kernel_impl_nocastIZZZNS0_67_GLOBAL__N__bb565c37_34_ValidateCompressedIndicesKernel_cu_33a4b88b42_validate_compressed_sparse_indices_kernelILNS3_8CDimNameE1ENS3_18CUDAKernelLauncherENS3_14EmptyVecKernelENS3_8DummyVecELm8EEEvRKNS_6TensorESB_lllENKUlvE0_clEvENKUlvE_clEvEUliE_EEvRNS_18TensorIteratorBaseERKT_EUliE_EEviT1_,"a",@progbits
	.sectionflags	@""
	.align	4
.nv.constant0._ZN2at6native18elementwise_kernelILi128ELi2EZNS0_22gpu_kernel_impl_nocastIZZZNS0_67_GLOBAL__N__bb565c37_34_ValidateCompressedIndicesKernel_cu_33a4b88b42_validate_compressed_sparse_indices_kernelILNS3_8CDimNameE1ENS3_18CUDAKernelLauncherENS3_14EmptyVecKernelENS3_8DummyVecELm8EEEvRKNS_6TensorESB_lllENKUlvE0_clEvENKUlvE_clEvEUliE_EEvRNS_18TensorIteratorBaseERKT_EUliE_EEviT1_:
	.zero		1088


//--------------------- .nv.constant0._ZN2at6native27unrolled_elementwise_kernelIZZZNS0_67_GLOBAL__N__bb565c37_34_ValidateCompressedIndicesKernel_cu_33a4b88b42_validate_compressed_sparse_indices_kernelILNS2_8CDimNameE1ENS2_18CUDAKernelLauncherENS2_14EmptyVecKernelENS2_8DummyVecELm8EEEvRKNS_6TensorESA_lllENKUlvE0_clEvENKUlvE_clEvEUliE_St5arrayIPcLm2EELi4E23TrivialOffsetCalculatorILi1EjESI_NS0_6memory15LoadWithoutCastENSJ_16StoreWithoutCastEEEviT_T0_T2_T3_T4_T5_ --------------------------
	.section	.nv.constant0._ZN2at6native27unrolled_elementwise_kernelIZZZNS0_67_GLOBAL__N__bb565c37_34_ValidateCompressedIndicesKernel_cu_33a4b88b42_validate_compressed_sparse_indices_kernelILNS2_8CDimNameE1ENS2_18CUDAKernelLauncherENS2_14EmptyVecKernelENS2_8DummyVecELm8EEEvRKNS_6TensorESA_lllENKUlvE0_clEvENKUlvE_clEvEUliE_St5arrayIPcLm2EELi4E23TrivialOffsetCalculatorILi1EjESI_NS0_6memory15LoadWithoutCastENSJ_16StoreWithoutCastEEEviT_T0_T2_T3_T4_T5_,"a",@progbits
	.sectionflags	@""
	.align	4
.nv.constant0._ZN2at6native27unrolled_elementwise_kernelIZZZNS0_67_GLOBAL__N__bb565c37_34_ValidateCompressedIndicesKernel_cu_33a4b88b42_validate_compressed_sparse_indices_kernelILNS2_8CDimNameE1ENS2_18CUDAKernelLauncherENS2_14EmptyVecKernelENS2_8DummyVecELm8EEEvRKNS_6TensorESA_lllENKUlvE0_clEvENKUlvE_clEvEUliE_St5arrayIPcLm2EELi4E23TrivialOffsetCalculatorILi1EjESI_NS0_6memory15LoadWithoutCastENSJ_16StoreWithoutCastEEEviT_T0_T2_T3_T4_T5_:
	.zero		580


//--------------------- .nv.constant0._ZN2at6native29vectorized_elementwise_kernelILi2EZZZNS0_67_GLOBAL__N__bb565c37_34_ValidateCompressedIndicesKernel_cu_33a4b88b42_validate_compressed_sparse_indices_kernelILNS2_8CDimNameE1ENS2_18CUDAKernelLauncherENS2_14EmptyVecKernelENS2_8DummyVecELm8EEEvRKNS_6TensorESA_lllENKUlvE0_clEvENKUlvE_clEvEUliE_St5arrayIPcLm2EEEEviT0_T1_ --------------------------
	.section	.nv.constant0._ZN2at6native29vectorized_elementwise_kernelILi2EZZZNS0_67_GLOBAL__N__bb565c37_34_ValidateCompressedIndicesKernel_cu_33a4b88b42_validate_compressed_sparse_indices_kernelILNS2_8CDimNameE1ENS2_18CUDAKernelLauncherENS2_14EmptyVecKernelENS2_8DummyVecELm8EEEvRKNS_6TensorESA_lllENKUlvE0_clEvENKUlvE_clEvEUliE_St5arrayIPcLm2EEEEviT0_T1_,"a",@progbits
	.sectionflags	@""
	.align	4
.nv.constant0._ZN2at6native29vectorized_elementwise_kernelILi2EZZZNS0_67_GLOBAL__N__bb565c37_34_ValidateCompressedIndicesKernel_cu_33a4b88b42_validate_compressed_sparse_indices_kernelILNS2_8CDimNameE1ENS2_18CUDAKernelLauncherENS2_14EmptyVecKernelENS2_8DummyVecELm8EEEvRKNS_6TensorESA_lllENKUlvE0_clEvENKUlvE_clEvEUliE_St5arrayIPcLm2EEEEviT0_T1_:
	.zero		576


//--------------------- .nv.constant0._ZN2at6native29vectorized_elementwise_kernelILi4EZZZNS0_67_GLOBAL__N__bb565c37_34_ValidateCompressedIndicesKernel_cu_33a4b88b42_validate_compressed_sparse_indices_kernelILNS2_8CDimNameE1ENS2_18CUDAKernelLauncherENS2_14EmptyVecKernelENS2_8DummyVecELm8EEEvRKNS_6TensorESA_lllENKUlvE0_clEvENKUlvE_clEvEUliE_St5arrayIPcLm2EEEEviT0_T1_ --------------------------
	.section	.nv.constant0._ZN2at6native29vectorized_elementwise_kernelILi4EZZZNS0_67_GLOBAL__N__bb565c37_34_ValidateCompressedIndicesKernel_cu_33a4b88b42_validate_compressed_sparse_indices_kernelILNS2_8CDimNameE1ENS2_18CUDAKernelLauncherENS2_14EmptyVecKernelENS2_8DummyVecELm8EEEvRKNS_6TensorESA_lllENKUlvE0_clEvENKUlvE_clEvEUliE_St5arrayIPcLm2EEEEviT0_T1_,"a",@progbits
	.sectionflags	@""
	.align	4
.nv.constant0._ZN2at6native29vectorized_elementwise_kernelILi4EZZZNS0_67_GLOBAL__N__bb565c37_34_ValidateCompressedIndicesKernel_cu_33a4b88b42_validate_compressed_sparse_indices_kernelILNS2_8CDimNameE1ENS2_18CUDAKernelLauncherENS2_14EmptyVecKernelENS2_8DummyVecELm8EEEvRKNS_6TensorESA_lllENKUlvE0_clEvENKUlvE_clEvEUliE_St5arrayIPcLm2EEEEviT0_T1_:
	.zero		576


//--------------------- .nv.constant0._ZN2at6native29vectorized_elementwise_kernelILi8EZZZNS0_67_GLOBAL__N__bb565c37_34_ValidateCompressedIndicesKernel_cu_33a4b88b42_validate_compressed_sparse_indices_kernelILNS2_8CDimNameE1ENS2_18CUDAKernelLauncherENS2_14EmptyVecKernelENS2_8DummyVecELm8EEEvRKNS_6TensorESA_lllENKUlvE0_clEvENKUlvE_clEvEUliE_St5arrayIPcLm2EEEEviT0_T1_ --------------------------
	.section	.nv.constant0._ZN2at6native29vectorized_elementwise_kernelILi8EZZZNS0_67_GLOBAL__N__bb565c37_34_ValidateCompressedIndicesKernel_cu_33a4b88b42_validate_compressed_sparse_indices_kernelILNS2_8CDimNameE1ENS2_18CUDAKernelLauncherENS2_14EmptyVecKernelENS2_8DummyVecELm8EEEvRKNS_6TensorESA_lllENKUlvE0_clEvENKUlvE_clEvEUliE_St5arrayIPcLm2EEEEviT0_T1_,"a",@progbits
	.sectionflags	@""
	.align	4
.nv.constant0._ZN2at6native29vectorized_elementwise_kernelILi8EZZZNS0_67_GLOBAL__N__bb565c37_34_ValidateCompressedIndicesKernel_cu_33a4b88b42_validate_compressed_sparse_indices_kernelILNS2_8CDimNameE1ENS2_18CUDAKernelLauncherENS2_14EmptyVecKernelENS2_8DummyVecELm8EEEvRKNS_6TensorESA_lllENKUlvE0_clEvENKUlvE_clEvEUliE_St5arrayIPcLm2EEEEviT0_T1_:
	.zero		576


//--------------------- .nv.constant0._ZN2at6native18elementwise_kernelILi128ELi4EZNS0_15gpu_kernel_implIZZZNS0_67_GLOBAL__N__bb565c37_34_ValidateCompressedIndicesKernel_cu_33a4b88b42_validate_compressed_sparse_indices_kernelILNS3_8CDimNameE0ENS3_18CUDAKernelLauncherENS3_14EmptyVecKernelENS3_8DummyVecELm0EEEvRKNS_6TensorESB_lllENKUlvE1_clEvENKUlvE0_clEvEUllllllE_EEvRNS_18TensorIteratorBaseERKT_EUliE_EEviT1_ --------------------------
	.section	.nv.constant0._ZN2at6native18elementwise_kernelILi128ELi4EZNS0_15gpu_kernel_implIZZZNS0_67_GLOBAL__N__bb565c37_34_ValidateCompressedIndicesKernel_cu_33a4b88b42_validate_compressed_sparse_indices_kernelILNS3_8CDimNameE0ENS3_18CUDAKernelLauncherENS3_14EmptyVecKernelENS3_8DummyVecELm0EEEvRKNS_6TensorESB_lllENKUlvE1_clEvENKUlvE0_clEvEUllllllE_EEvRNS_18TensorIteratorBaseERKT_EUliE_EEviT1_,"a",@progbits
	.sectionflags	@""
	.align	4
.nv.constant0._ZN2at6native18elementwise_kernelILi128ELi4EZNS0_15gpu_kernel_implIZZZNS0_67_GLOBAL__N__bb565c37_34_ValidateCompressedIndicesKernel_cu_33a4b88b42_validate_compressed_sparse_indices_kernelILNS3_8CDimNameE0ENS3_18CUDAKernelLauncherENS3_14EmptyVecKernelENS3_8DummyVecELm0EEEvRKNS_6TensorESB_lllENKUlvE1_clEvENKUlvE0_clEvEUllllllE_EEvRNS_18TensorIteratorBaseERKT_EUliE_EEviT1_:
	.zero		1568


//--------------------- .nv.constant0._ZN2at6native27unrolled_elementwise_kernelIZZZNS0_67_GLOBAL__N__bb565c37_34_ValidateCompressedIndicesKernel_cu_33a4b88b42_validate_compressed_sparse_indices_kernelILNS2_8CDimNameE0ENS2_18CUDAKernelLauncherENS2_14EmptyVecKernelENS2_8DummyVecELm0EEEvRKNS_6TensorESA_lllENKUlvE1_clEvENKUlvE0_clEvEUllllllE_St5arrayIPcLm6EELi4E23TrivialOffsetCalculatorILi5EjESH_ILi1EjENS0_6memory12LoadWithCastILi5EEENSK_13StoreWithCastILi1EEEEEviT_T0_T2_T3_T4_T5_ --------------------------
	.section	.nv.constant0._ZN2at6native27unrolled_elementwise_kernelIZZZNS0_67_GLOBAL__N__bb565c37_34_ValidateCompressedIndicesKernel_cu_33a4b88b42_validate_compressed_sparse_indices_kernelILNS2_8CDimNameE0ENS2_18CUDAKernelLauncherENS2_14EmptyVecKernelENS2_8DummyVecELm0EEEvRKNS_6TensorESA_lllENKUlvE1_clEvENKUlvE0_clEvEUllllllE_St5arrayIPcLm6EELi4E23TrivialOffsetCalculatorILi5EjESH_ILi1EjENS0_6memory12LoadWithCastILi5EEENSK_13StoreWithCastILi1EEEEEviT_T0_T2_T3_T4_T5_,"a",@progbits
	.sectionflags	@""
	.align	4
.nv.constant0._ZN2at6native27unrolled_elementwise_kernelIZZZNS0_67_GLOBAL__N__bb565c37_34_ValidateCompressedIndicesKernel_cu_33a4b88b42_validate_compressed_sparse_indices_kernelILNS2_8CDimNameE0ENS2_18CUDAKernelLauncherENS2_14EmptyVecKernelENS2_8DummyVecELm0EEEvRKNS_6TensorESA_lllENKUlvE1_clEvENKUlvE0_clEvEUllllllE_St5arrayIPcLm6EELi4E23TrivialOffsetCalculatorILi5EjESH_ILi1EjENS0_6memory12LoadWithCastILi5EEENSK_13StoreWithCastILi1EEEEEviT_T0_T2_T3_T4_T5_:
	.zero		688


//--------------------- .nv.constant0._ZN2at6native18elementwise_kernelILi128ELi2EZNS0_22gpu_kernel_impl_nocastIZZZNS0_67_GLOBAL__N__bb565c37_34_ValidateCompressedIndicesKernel_cu_33a4b88b42_validate_compressed_sparse_indices_kernelILNS3_8CDimNameE0ENS3_18CUDAKernelLauncherENS3_14EmptyVecKernelENS3_8DummyVecELm0EEEvRKNS_6TensorESB_lllENKUlvE1_clEvENKUlvE0_clEvEUllllllE_EEvRNS_18TensorIteratorBaseERKT_EUliE_EEviT1_ --------------------------
	.section	.nv.constant0._ZN2at6native18elementwise_kernelILi128ELi2EZNS0_22gpu_kernel_impl_nocastIZZZNS0_67_GLOBAL__N__bb565c37_34_ValidateCompressedIndicesKernel_cu_33a4b88b42_validate_compressed_sparse_indices_kernelILNS3_8CDimNameE0ENS3_18CUDAKernelLauncherENS3_14EmptyVecKernelENS3_8DummyVecELm0EEEvRKNS_6TensorESB_lllENKUlvE1_clEvENKUlvE0_clEvEUllllllE_EEvRNS_18TensorIteratorBaseERKT_EUliE_EEviT1_,"a",@progbits
	.sectionflags	@""
	.align	4
.nv.constant0._ZN2at6native18elementwise_kernelILi128ELi2EZNS0_22gpu_kernel_impl_nocastIZZZNS0_67_GLOBAL__N__bb565c37_34_ValidateCompressedIndicesKernel_cu_33a4b88b42_validate_compressed_sparse_indices_kernelILNS3_8CDimNameE0ENS3_18CUDAKernelLauncherENS3_14EmptyVecKernelENS3_8DummyVecELm0EEEvRKNS_6TensorESB_lllENKUlvE1_clEvENKUlvE0_clEvEUllllllE_EEvRNS_18TensorIteratorBaseERKT_EUliE_EEviT1_:
	.zero		1560


//--------------------- .nv.constant0._ZN2at6native27unrolled_elementwise_kernelIZZZNS0_67_GLOBAL__N__bb565c37_34_ValidateCompressedIndicesKernel_cu_33a4b88b42_validate_compressed_sparse_indices_kernelILNS2_8CDimNameE0ENS2_18CUDAKernelLauncherENS2_14EmptyVecKernelENS2_8DummyVecELm0EEEvRKNS_6TensorESA_lllENKUlvE1_clEvENKUlvE0_clEvEUllllllE_St5arrayIPcLm6EELi4E23TrivialOffsetCalculatorILi5EjESH_ILi1EjENS0_6memory15LoadWithoutCastENSK_16StoreWithoutCastEEEviT_T0_T2_T3_T4_T5_ --------------------------
	.section	.nv.constant0._ZN2at6native27unrolled_elementwise_kernelIZZZNS0_67_GLOBAL__N__bb565c37_34_ValidateCompressedIndicesKernel_cu_33a4b88b42_validate_compressed_sparse_indices_kernelILNS2_8CDimNameE0ENS2_18CUDAKernelLauncherENS2_14EmptyVecKernelENS2_8DummyVecELm0EEEvRKNS_6TensorESA_lllENKUlvE1_clEvENKUlvE0_clEvEUllllllE_St5arrayIPcLm6EELi4E23TrivialOffsetCalculatorILi5EjESH_ILi1EjENS0_6memory15LoadWithoutCastENSK_16StoreWithoutCastEEEviT_T0_T2_T3_T4_T5_,"a",@progbits
	.sectionflags	@""
	.align	4
.nv.constant0._ZN2at6native27unrolled_elementwise_kernelIZZZNS0_67_GLOBAL__N__bb565c37_34_ValidateCompressedIndicesKernel_cu_33a4b88b42_validate_compressed_sparse_indices_kernelILNS2_8CDimNameE0ENS2_18CUDAKernelLauncherENS2_14EmptyVecKernelENS2_8DummyVecELm0EEEvRKNS_6TensorESA_lllENKUlvE1_clEvENKUlvE0_clEvEUllllllE_St5arrayIPcLm6EELi4E23TrivialOffsetCalculatorILi5EjESH_ILi1EjENS0_6memory15LoadWithoutCastENSK_16StoreWithoutCastEEEviT_T0_T2_T3_T4_T5_:
	.zero		652


//--------------------- .nv.constant0._ZN2at6native29vectorized_elementwise_kernelILi2EZZZNS0_67_GLOBAL__N__bb565c37_34_ValidateCompressedIndicesKernel_cu_33a4b88b42_validate_compressed_sparse_indices_kernelILNS2_8CDimNameE0ENS2_18CUDAKernelLauncherENS2_14EmptyVecKernelENS2_8DummyVecELm0EEEvRKNS_6TensorESA_lllENKUlvE1_clEvENKUlvE0_clEvEUllllllE_St5arrayIPcLm6EEEEviT0_T1_ --------------------------
	.section	.nv.constant0._ZN2at6native29vectorized_elementwise_kernelILi2EZZZNS0_67_GLOBAL__N__bb565c37_34_ValidateCompressedIndicesKernel_cu_33a4b88b42_validate_compressed_sparse_indices_kernelILNS2_8CDimNameE0ENS2_18CUDAKernelLauncherENS2_14EmptyVecKernelENS2_8DummyVecELm0EEEvRKNS_6TensorESA_lllENKUlvE1_clEvENKUlvE0_clEvEUllllllE_St5arrayIPcLm6EEEEviT0_T1_,"a",@progbits
	.sectionflags	@""
	.align	4
.nv.constant0._ZN2at6native29vectorized_elementwise_kernelILi2EZZZNS0_67_GLOBAL__N__bb565c37_34_ValidateCompressedIndicesKernel_cu_33a4b88b42_validate_compressed_sparse_indices_kernelILNS2_8CDimNameE0ENS2_18CUDAKernelLauncherENS2_14EmptyVecKernelENS2_8DummyVecELm0EEEvRKNS_6TensorESA_lllENKUlvE1_clEvENKUlvE0_clEvEUllllllE_St5arrayIPcLm6EEEEviT0_T1_:
	.zero		648


//--------------------- .nv.constant0._ZN2at6native29vectorized_elementwise_kernelILi4EZZZNS0_67_GLOBAL__N__bb565c37_34_ValidateCompressedIndicesKernel_cu_33a4b88b42_validate_compressed_sparse_indices_kernelILNS2_8CDimNameE0ENS2_18CUDAKernelLauncherENS2_14EmptyVecKernelENS2_8DummyVecELm0EEEvRKNS_6TensorESA_lllENKUlvE1_clEvENKUlvE0_clEvEUllllllE_St5arrayIPcLm6EEEEviT0_T1_ --------------------------
	.section	.nv.constant0._ZN2at6native29vectorized_elementwise_kernelILi4EZZZNS0_67_GLOBAL__N__bb565c37_34_ValidateCompressedIndicesKernel_cu_33a4b88b42_validate_compressed_sparse_indices_kernelILNS2_8CDimNameE0ENS2_18CUDAKernelLauncherENS2_14EmptyVecKernelENS2_8DummyVecELm0EEEvRKNS_6TensorESA_lllENKUlvE1_clEvENKUlvE0_clEvEUllllllE_St5arrayIPcLm6EEEEviT0_T1_,"a",@progbits
	.sectionflags	@""
	.align	4
.nv.constant0._ZN2at6native29vectorized_elementwise_kernelILi4EZZZNS0_67_GLOBAL__N__bb565c37_34_ValidateCompressedIndicesKernel_cu_33a4b88b42_validate_compressed_sparse_indices_kernelILNS2_8CDimNameE0ENS2_18CUDAKernelLauncherENS2_14EmptyVecKernelENS2_8DummyVecELm0EEEvRKNS_6TensorESA_lllENKUlvE1_clEvENKUlvE0_clEvEUllllllE_St5arrayIPcLm6EEEEviT0_T1_:
	.zero		648


//--------------------- .nv.constant0._ZN2at6native29vectorized_elementwise_kernelILi8EZZZNS0_67_GLOBAL__N__bb565c37_34_ValidateCompressedIndicesKernel_cu_33a4b88b42_validate_compressed_sparse_indices_kernelILNS2_8CDimNameE0ENS2_18CUDAKernelLauncherENS2_14EmptyVecKernelENS2_8DummyVecELm0EEEvRKNS_6TensorESA_lllENKUlvE1_clEvENKUlvE0_clEvEUllllllE_St5arrayIPcLm6EEEEviT0_T1_ --------------------------
	.section	.nv.constant0._ZN2at6native29vectorized_elementwise_kernelILi8EZZZNS0_67_GLOBAL__N__bb565c37_34_ValidateCompressedIndicesKernel_cu_33a4b88b42_validate_compressed_sparse_indices_kernelILNS2_8CDimNameE0ENS2_18CUDAKernelLauncherENS2_14EmptyVecKernelENS2_8DummyVecELm0EEEvRKNS_6TensorESA_lllENKUlvE1_clEvENKUlvE0_clEvEUllllllE_St5arrayIPcLm6EEEEviT0_T1_,"a",@progbits
	.sectionflags	@""
	.align	4
.nv.constant0._ZN2at6native29vectorized_elementwise_kernelILi8EZZZNS0_67_GLOBAL__N__bb565c37_34_ValidateCompressedIndicesKernel_cu_33a4b88b42_validate_compressed_sparse_indices_kernelILNS2_8CDimNameE0ENS2_18CUDAKernelLauncherENS2_14EmptyVecKernelENS2_8DummyVecELm0EEEvRKNS_6TensorESA_lllENKUlvE1_clEvENKUlvE0_clEvEUllllllE_St5arrayIPcLm6EEEEviT0_T1_:
	.zero		648


//--------------------- .nv.constant0._ZN2at6native18elementwise_kernelILi128ELi4EZNS0_15gpu_kernel_implIZZZNS0_67_GLOBAL__N__bb565c37_34_ValidateCompressedIndicesKernel_cu_33a4b88b42_validate_compressed_sparse_indices_kernelILNS3_8CDimNameE0ENS3_18CUDAKernelLauncherENS3_14EmptyVecKernelENS3_8DummyVecELm0EEEvRKNS_6TensorESB_lllENKUlvE1_clEvENKUlvE_clEvEUliiiiiE_EEvRNS_18TensorIteratorBaseERKT_EUliE_EEviT1_ --------------------------
	.section	.nv.constant0._ZN2at6native18elementwise_kernelILi128ELi4EZNS0_15gpu_kernel_implIZZZNS0_67_GLOBAL__N__bb565c37_34_ValidateCompressedIndicesKernel_cu_33a4b88b42_validate_compressed_sparse_indices_kernelILNS3_8CDimNameE0ENS3_18CUDAKernelLauncherENS3_14EmptyVecKernelENS3_8DummyVecELm0EEEvRKNS_6TensorESB_lllENKUlvE1_clEvENKUlvE_clEvEUliiiiiE_EEvRNS_18TensorIteratorBaseERKT_EUliE_EEviT1_,"a",@progbits
	.sectionflags	@""
	.align	4
.nv.constant0._ZN2at6native18elementwise_kernelILi128ELi4EZNS0_15gpu_kernel_implIZZZNS0_67_GLOBAL__N__bb565c37_34_ValidateCompressedIndicesKernel_cu_33a4b88b42_validate_compressed_sparse_indices_kernelILNS3_8CDimNameE0ENS3_18CUDAKernelLauncherENS3_14EmptyVecKernelENS3_8DummyVecELm0EEEvRKNS_6TensorESB_lllENKUlvE1_clEvENKUlvE_clEvEUliiiiiE_EEvRNS_18TensorIteratorBaseERKT_EUliE_EEviT1_:
	.zero		1568


//--------------------- .nv.constant0._ZN2at6native27unrolled_elementwise_kernelIZZZNS0_67_GLOBAL__N__bb565c37_34_ValidateCompressedIndicesKernel_cu_33a4b88b42_validate_compressed_sparse_indices_kernelILNS2_8CDimNameE0ENS2_18CUDAKernelLauncherENS2_14EmptyVecKernelENS2_8DummyVecELm0EEEvRKNS_6TensorESA_lllENKUlvE1_clEvENKUlvE_clEvEUliiiiiE_St5arrayIPcLm6EELi4E23TrivialOffsetCalculatorILi5EjESH_ILi1EjENS0_6memory12LoadWithCastILi5EEENSK_13StoreWithCastILi1EEEEEviT_T0_T2_T3_T4_T5_ --------------------------
	.section	.nv.constant0._ZN2at6native27unrolled_elementwise_kernelIZZZNS0_67_GLOBAL__N__bb565c37_34_ValidateCompressedIndicesKernel_cu_33a4b88b42_validate_compressed_sparse_indices_kernelILNS2_8CDimNameE0ENS2_18CUDAKernelLauncherENS2_14EmptyVecKernelENS2_8DummyVecELm0EEEvRKNS_6TensorESA_lllENKUlvE1_clEvENKUlvE_clEvEUliiiiiE_St5arrayIPcLm6EELi4E23TrivialOffsetCalculatorILi5EjESH_ILi1EjENS0_6memory12LoadWithCastILi5EEENSK_13StoreWithCastILi1EEEEEviT_T0_T2_T3_T4_T5_,"a",@progbits
	.sectionflags	@""
	.align	4
.nv.constant0._ZN2at6native27unrolled_elementwise_kernelIZZZNS0_67_GLOBAL__N__bb565c37_34_ValidateCompressedIndicesKernel_cu_33a4b88b42_validate_compressed_sparse_indices_kernelILNS2_8CDimNameE0ENS2_18CUDAKernelLauncherENS2_14EmptyVecKernelENS2_8DummyVecELm0EEEvRKNS_6TensorESA_lllENKUlvE1_clEvENKUlvE_clEvEUliiiiiE_St5arrayIPcLm6EELi4E23TrivialOffsetCalculatorILi5EjESH_ILi1EjENS0_6memory12LoadWithCastILi5EEENSK_13StoreWithCastILi1EEEEEviT_T0_T2_T3_T4_T5_:
	.zero		688


//--------------------- .nv.constant0._ZN2at6native18elementwise_kernelILi128ELi2EZNS0_22gpu_kernel_impl_nocastIZZZNS0_67_GLOBAL__N__bb565c37_34_ValidateCompressedIndicesKernel_cu_33a4b88b42_validate_compressed_sparse_indices_kernelILNS3_8CDimNameE0ENS3_18CUDAKernelLauncherENS3_14EmptyVecKernelENS3_8DummyVecELm0EEEvRKNS_6TensorESB_lllENKUlvE1_clEvENKUlvE_clEvEUliiiiiE_EEvRNS_18TensorIteratorBaseERKT_EUliE_EEviT1_ --------------------------
	.section	.nv.constant0._ZN2at6native18elementwise_kernelILi128ELi2EZNS0_22gpu_kernel_impl_nocastIZZZNS0_67_GLOBAL__N__bb565c37_34_ValidateCompressedIndicesKernel_cu_33a4b88b42_validate_compressed_sparse_indices_kernelILNS3_8CDimNameE0ENS3_18CUDAKernelLauncherENS3_14EmptyVecKernelENS3_8DummyVecELm0EEEvRKNS_6TensorESB_lllENKUlvE1_clEvENKUlvE_clEvEUliiiiiE_EEvRNS_18TensorIteratorBaseERKT_EUliE_EEviT1_,"a",@progbits
	.sectionflags	@""
	.align	4
.nv.constant0._ZN2at6native18elementwise_kernelILi128ELi2EZNS0_22gpu_kernel_impl_nocastIZZZNS0_67_GLOBAL__N__bb565c37_34_ValidateCompressedIndicesKernel_cu_33a4b88b42_validate_compressed_sparse_indices_kernelILNS3_8CDimNameE0ENS3_18CUDAKernelLauncherENS3_14EmptyVecKernelENS3_8DummyVecELm0EEEvRKNS_6TensorESB_lllENKUlvE1_clEvENKUlvE_clEvEUliiiiiE_EEvRNS_18TensorIteratorBaseERKT_EUliE_EEviT1_:
	.zero		1560


//--------------------- .nv.constant0._ZN2at6native27unrolled_elementwise_kernelIZZZNS0_67_GLOBAL__N__bb565c37_34_ValidateCompressedIndicesKernel_cu_33a4b88b42_validate_compressed_sparse_indices_kernelILNS2_8CDimNameE0ENS2_18CUDAKernelLauncherENS2_14EmptyVecKernelENS2_8DummyVecELm0EEEvRKNS_6TensorESA_lllENKUlvE1_clEvENKUlvE_clEvEUliiiiiE_St5arrayIPcLm6EELi4E23TrivialOffsetCalculatorILi5EjESH_ILi1EjENS0_6memory15LoadWithoutCastENSK_16StoreWithoutCastEEEviT_T0_T2_T3_T4_T5_ --------------------------
	.section	.nv.constant0._ZN2at6native27unrolled_elementwise_kernelIZZZNS0_67_GLOBAL__N__bb565c37_34_ValidateCompressedIndicesKernel_cu_33a4b88b42_validate_compressed_sparse_indices_kernelILNS2_8CDimNameE0ENS2_18CUDAKernelLauncherENS2_14EmptyVecKernelENS2_8DummyVecELm0EEEvRKNS_6TensorESA_lllENKUlvE1_clEvENKUlvE_clEvEUliiiiiE_St5arrayIPcLm6EELi4E23TrivialOffsetCalculatorILi5EjESH_ILi1EjENS0_6memory15LoadWithoutCastENSK_16StoreWithoutCastEEEviT_T0_T2_T3_T4_T5_,"a",@progbits
	.sectionflags	@""
	.align	4
.nv.constant0._ZN2at6native27unrolled_elementwise_kernelIZZZNS0_67_GLOBAL__N__bb565c37_34_ValidateCompressedIndicesKernel_cu_33a4b88b42_validate_compressed_sparse_indices_kernelILNS2_8CDimNameE0ENS2_18CUDAKernelLauncherENS2_14EmptyVecKernelENS2_8DummyVecELm0EEEvRKNS_6TensorESA_lllENKUlvE1_clEvENKUlvE_clEvEUliiiiiE_St5arrayIPcLm6EELi4E23TrivialOffsetCalculatorILi5EjESH_ILi1EjENS0_6memory15LoadWithoutCastENSK_16StoreWithoutCastEEEviT_T0_T2_T3_T4_T5_:
	.zero		652


//--------------------- .nv.constant0._ZN2at6native29vectorized_elementwise_kernelILi2EZZZNS0_67_GLOBAL__N__bb565c37_34_ValidateCompressedIndicesKernel_cu_33a4b88b42_validate_compressed_sparse_indices_kernelILNS2_8CDimNameE0ENS2_18CUDAKernelLauncherENS2_14EmptyVecKernelENS2_8DummyVecELm0EEEvRKNS_6TensorESA_lllENKUlvE1_clEvENKUlvE_clEvEUliiiiiE_St5arrayIPcLm6EEEEviT0_T1_ --------------------------
	.section	.nv.constant0._ZN2at6native29vectorized_elementwise_kernelILi2EZZZNS0_67_GLOBAL__N__bb565c37_34_ValidateCompressedIndicesKernel_cu_33a4b88b42_validate_compressed_sparse_indices_kernelILNS2_8CDimNameE0ENS2_18CUDAKernelLauncherENS2_14EmptyVecKernelENS2_8DummyVecELm0EEEvRKNS_6TensorESA_lllENKUlvE1_clEvENKUlvE_clEvEUliiiiiE_St5arrayIPcLm6EEEEviT0_T1_,"a",@progbits
	.sectionflags	@""
	.align	4
.nv.constant0._ZN2at6native29vectorized_elementwise_kernelILi2EZZZNS0_67_GLOBAL__N__bb565c37_34_ValidateCompressedIndicesKernel_cu_33a4b88b42_validate_compressed_sparse_indices_kernelILNS2_8CDimNameE0ENS2_18CUDAKernelLauncherENS2_14EmptyVecKernelENS2_8DummyVecELm0EEEvRKNS_6TensorESA_lllENKUlvE1_clEvENKUlvE_clEvEUliiiiiE_St5arrayIPcLm6EEEEviT0_T1_:
	.zero		648


//--------------------- .nv.constant0._ZN2at6native29vectorized_elementwise_kernelILi4EZZZNS0_67_GLOBAL__N__bb565c37_34_ValidateCompressedIndicesKernel_cu_33a4b88b42_validate_compressed_sparse_indices_kernelILNS2_8CDimNameE0ENS2_18CUDAKernelLauncherENS2_14EmptyVecKernelENS2_8DummyVecELm0EEEvRKNS_6TensorESA_lllENKUlvE1_clEvENKUlvE_clEvEUliiiiiE_St5arrayIPcLm6EEEEviT0_T1_ --------------------------
	.section	.nv.constant0._ZN2at6native29vectorized_elementwise_kernelILi4EZZZNS0_67_GLOBAL__N__bb565c37_34_ValidateCompressedIndicesKernel_cu_33a4b88b42_validate_compressed_sparse_indices_kernelILNS2_8CDimNameE0ENS2_18CUDAKernelLauncherENS2_14EmptyVecKernelENS2_8DummyVecELm0EEEvRKNS_6TensorESA_lllENKUlvE1_clEvENKUlvE_clEvEUliiiiiE_St5arrayIPcLm6EEEEviT0_T1_,"a",@progbits
	.sectionflags	@""
	.align	4
.nv.constant0._ZN2at6native29vectorized_elementwise_kernelILi4EZZZNS0_67_GLOBAL__N__bb565c37_34_ValidateCompressedIndicesKernel_cu_33a4b88b42_validate_compressed_sparse_indices_kernelILNS2_8CDimNameE0ENS2_18CUDAKernelLauncherENS2_14EmptyVecKernelENS2_8DummyVecELm0EEEvRKNS_6TensorESA_lllENKUlvE1_clEvENKUlvE_clEvEUliiiiiE_St5arrayIPcLm6EEEEviT0_T1_:
	.zero		648


//--------------------- .nv.constant0._ZN2at6native29vectorized_elementwise_kernelILi8EZZZNS0_67_GLOBAL__N__bb565c37_34_ValidateCompressedIndicesKernel_cu_33a4b88b42_validate_compressed_sparse_indices_kernelILNS2_8CDimNameE0ENS2_18CUDAKernelLauncherENS2_14EmptyVecKernelENS2_8DummyVecELm0EEEvRKNS_6TensorESA_lllENKUlvE1_clEvENKUlvE_clEvEUliiiiiE_St5arrayIPcLm6EEEEviT0_T1_ --------------------------
	.section	.nv.constant0._ZN2at6native29vectorized_elementwise_kernelILi8EZZZNS0_67_GLOBAL__N__bb565c37_34_ValidateCompressedIndicesKernel_cu_33a4b88b42_validate_compressed_sparse_indices_kernelILNS2_8CDimNameE0ENS2_18CUDAKernelLauncherENS2_14EmptyVecKernelENS2_8DummyVecELm0EEEvRKNS_6TensorESA_lllENKUlvE1_clEvENKUlvE_clEvEUliiiiiE_St5arrayIPcLm6EEEEviT0_T1_,"a",@progbits
	.sectionflags	@""
	.align	4
.nv.constant0._ZN2at6native29vectorized_elementwise_kernelILi8EZZZNS0_67_GLOBAL__N__bb565c37_34_ValidateCompressedIndicesKernel_cu_33a4b88b42_validate_compressed_sparse_indices_kernelILNS2_8CDimNameE0ENS2_18CUDAKernelLauncherENS2_14EmptyVecKernelENS2_8DummyVecELm0EEEvRKNS_6TensorESA_lllENKUlvE1_clEvENKUlvE_clEvEUliiiiiE_St5arrayIPcLm6EEEEviT0_T1_:
	.zero		648


//--------------------- .nv.constant0._ZN2at6native18elementwise_kernelILi128ELi4EZNS0_15gpu_kernel_implIZZZNS0_67_GLOBAL__N__bb565c37_34_ValidateCompressedIndicesKernel_cu_33a4b88b42_validate_compressed_sparse_indices_kernelILNS3_8CDimNameE0ENS3_18CUDAKernelLauncherENS3_14EmptyVecKernelENS3_8DummyVecELm0EEEvRKNS_6TensorESB_lllENKUlvE0_clEvENKUlvE0_clEvEUllE_EEvRNS_18TensorIteratorBaseERKT_EUliE_EEviT1_ --------------------------
	.section	.nv.constant0._ZN2at6native18elementwise_kernelILi128ELi4EZNS0_15gpu_kernel_implIZZZNS0_67_GLOBAL__N__bb565c37_34_ValidateCompressedIndicesKernel_cu_33a4b88b42_validate_compressed_sparse_indices_kernelILNS3_8CDimNameE0ENS3_18CUDAKernelLauncherENS3_14EmptyVecKernelENS3_8DummyVecELm0EEEvRKNS_6TensorESB_lllENKUlvE0_clEvENKUlvE0_clEvEUllE_EEvRNS_18TensorIteratorBaseERKT_EUliE_EEviT1_,"a",@progbits
	.sectionflags	@""
	.align	4
.nv.constant0._ZN2at6native18elementwise_kernelILi128ELi4EZNS0_15gpu_kernel_implIZZZNS0_67_GLOBAL__N__bb565c37_34_ValidateCompressedIndicesKernel_cu_33a4b88b42_validate_compressed_sparse_indices_kernelILNS3_8CDimNameE0ENS3_18CUDAKernelLauncherENS3_14EmptyVecKernelENS3_8DummyVecELm0EEEvRKNS_6TensorESB_lllENKUlvE0_clEvENKUlvE0_clEvEUllE_EEvRNS_18TensorIteratorBaseERKT_EUliE_EEviT1_:
	.zero		1096


//--------------------- .nv.constant0._ZN2at6native27unrolled_elementwise_kernelIZZZNS0_67_GLOBAL__N__bb565c37_34_ValidateCompressedIndicesKernel_cu_33a4b88b42_validate_compressed_sparse_indices_kernelILNS2_8CDimNameE0ENS2_18CUDAKernelLauncherENS2_14EmptyVecKernelENS2_8DummyVecELm0EEEvRKNS_6TensorESA_lllENKUlvE0_clEvENKUlvE0_clEvEUllE_St5arrayIPcLm2EELi4E23TrivialOffsetCalculatorILi1EjESI_NS0_6memory12LoadWithCastILi1EEENSJ_13StoreWithCastILi1EEEEEviT_T0_T2_T3_T4_T5_ --------------------------
	.section	.nv.constant0._ZN2at6native27unrolled_elementwise_kernelIZZZNS0_67_GLOBAL__N__bb565c37_34_ValidateCompressedIndicesKernel_cu_33a4b88b42_validate_compressed_sparse_indices_kernelILNS2_8CDimNameE0ENS2_18CUDAKernelLauncherENS2_14EmptyVecKernelENS2_8DummyVecELm0EEEvRKNS_6TensorESA_lllENKUlvE0_clEvENKUlvE0_clEvEUllE_St5arrayIPcLm2EELi4E23TrivialOffsetCalculatorILi1EjESI_NS0_6memory12LoadWithCastILi1EEENSJ_13StoreWithCastILi1EEEEEviT_T0_T2_T3_T4_T5_,"a",@progbits
	.sectionflags	@""
	.align	4
.nv.constant0._ZN2at6native27unrolled_elementwise_kernelIZZZNS0_67_GLOBAL__N__bb565c37_34_ValidateCompressedIndicesKernel_cu_33a4b88b42_validate_compressed_sparse_indices_kernelILNS2_8CDimNameE0ENS2_18CUDAKernelLauncherENS2_14EmptyVecKernelENS2_8DummyVecELm0EEEvRKNS_6TensorESA_lllENKUlvE0_clEvENKUlvE0_clEvEUllE_St5arrayIPcLm2EELi4E23TrivialOffsetCalculatorILi1EjESI_NS0_6memory12LoadWithCastILi1EEENSJ_13StoreWithCastILi1EEEEEviT_T0_T2_T3_T4_T5_:
	.zero		596


//--------------------- .nv.constant0._ZN2at6native18elementwise_kernelILi128ELi2EZNS0_22gpu_kernel_impl_nocastIZZZNS0_67_GLOBAL__N__bb565c37_34_ValidateCompressedIndicesKernel_cu_33a4b88b42_validate_compressed_sparse_indices_kernelILNS3_8CDimNameE0ENS3_18CUDAKernelLauncherENS3_14EmptyVecKernelENS3_8DummyVecELm0EEEvRKNS_6TensorESB_lllENKUlvE0_clEvENKUlvE0_clEvEUllE_EEvRNS_18TensorIteratorBaseERKT_EUliE_EEviT1_ --------------------------
	.section	.nv.constant0._ZN2at6native18elementwise_kernelILi128ELi2EZNS0_22gpu_kernel_impl_nocastIZZZNS0_67_GLOBAL__N__bb565c37_34_ValidateCompressedIndicesKernel_cu_33a4b88b42_validate_compressed_sparse_indices_kernelILNS3_8CDimNameE0ENS3_18CUDAKernelLauncherENS3_14EmptyVecKernelENS3_8DummyVecELm0EEEvRKNS_6TensorESB_lllENKUlvE0_clEvENKUlvE0_clEvEUllE_EEvRNS_18TensorIteratorBaseERKT_EUliE_EEviT1_,"a",@progbits
	.sectionflags	@""
	.align	4
.nv.constant0._ZN2at6native18elementwise_kernelILi128ELi2EZNS0_22gpu_kernel_impl_nocastIZZZNS0_67_GLOBAL__N__bb565c37_34_ValidateCompressedIndicesKernel_cu_33a4b88b42_validate_compressed_sparse_indices_kernelILNS3_8CDimNameE0ENS3_18CUDAKernelLauncherENS3_14EmptyVecKernelENS3_8DummyVecELm0EEEvRKNS_6TensorESB_lllENKUlvE0_clEvENKUlvE0_clEvEUllE_EEvRNS_18TensorIteratorBaseERKT_EUliE_EEviT1_:
	.zero		1088


//--------------------- .nv.constant0._ZN2at6native27unrolled_elementwise_kernelIZZZNS0_67_GLOBAL__N__bb565c37_34_ValidateCompressedIndicesKernel_cu_33a4b88b42_validate_compressed_sparse_indices_kernelILNS2_8CDimNameE0ENS2_18CUDAKernelLauncherENS2_14EmptyVecKernelENS2_8DummyVecELm0EEEvRKNS_6TensorESA_lllENKUlvE0_clEvENKUlvE0_clEvEUllE_St5arrayIPcLm2EELi4E23TrivialOffsetCalculatorILi1EjESI_NS0_6memory15LoadWithoutCastENSJ_16StoreWithoutCastEEEviT_T0_T2_T3_T4_T5_ --------------------------
	.section	.nv.constant0._ZN2at6native27unrolled_elementwise_kernelIZZZNS0_67_GLOBAL__N__bb565c37_34_ValidateCompressedIndicesKernel_cu_33a4b88b42_validate_compressed_sparse_indices_kernelILNS2_8CDimNameE0ENS2_18CUDAKernelLauncherENS2_14EmptyVecKernelENS2_8DummyVecELm0EEEvRKNS_6TensorESA_lllENKUlvE0_clEvENKUlvE0_clEvEUllE_St5arrayIPcLm2EELi4E23TrivialOffsetCalculatorILi1EjESI_NS0_6memory15LoadWithoutCastENSJ_16StoreWithoutCastEEEviT_T0_T2_T3_T4_T5_,"a",@progbits
	.sectionflags	@""
	.align	4
.nv.constant0._ZN2at6native27unrolled_elementwise_kernelIZZZNS0_67_GLOBAL__N__bb565c37_34_ValidateCompressedIndicesKernel_cu_33a4b88b42_validate_compressed_sparse_indices_kernelILNS2_8CDimNameE0ENS2_18CUDAKernelLauncherENS2_14EmptyVecKernelENS2_8DummyVecELm0EEEvRKNS_6TensorESA_lllENKUlvE0_clEvENKUlvE0_clEvEUllE_St5arrayIPcLm2EELi4E23TrivialOffsetCalculatorILi1EjESI_NS0_6memory15LoadWithoutCastENSJ_16StoreWithoutCastEEEviT_T0_T2_T3_T4_T5_:
	.zero		580


//--------------------- .nv.constant0._ZN2at6native29vectorized_elementwise_kernelILi2EZZZNS0_67_GLOBAL__N__bb565c37_34_ValidateCompressedIndicesKernel_cu_33a4b88b42_validate_compressed_sparse_indices_kernelILNS2_8CDimNameE0ENS2_18CUDAKernelLauncherENS2_14EmptyVecKernelENS2_8DummyVecELm0EEEvRKNS_6TensorESA_lllENKUlvE0_clEvENKUlvE0_clEvEUllE_St5arrayIPcLm2EEEEviT0_T1_ --------------------------
	.section	.nv.constant0._ZN2at6native29vectorized_elementwise_kernelILi2EZZZNS0_67_GLOBAL__N__bb565c37_34_ValidateCompressedIndicesKernel_cu_33a4b88b42_validate_compressed_sparse_indices_kernelILNS2_8CDimNameE0ENS2_18CUDAKernelLauncherENS2_14EmptyVecKernelENS2_8DummyVecELm0EEEvRKNS_6TensorESA_lllENKUlvE0_clEvENKUlvE0_clEvEUllE_St5arrayIPcLm2EEEEviT0_T1_,"a",@progbits
	.sectionflags	@""
	.align	4
.nv.constant0._ZN2at6native29vectorized_elementwise_kernelILi2EZZZNS0_67_GLOBAL__N__bb565c37_34_ValidateCompressedIndicesKernel_cu_33a4b88b42_validate_compressed_sparse_indices_kernelILNS2_8CDimNameE0ENS2_18CUDAKernelLauncherENS2_14EmptyVecKernelENS2_8DummyVecELm0EEEvRKNS_6TensorESA_lllENKUlvE0_clEvENKUlvE0_clEvEUllE_St5arrayIPcLm2EEEEviT0_T1_:
	.zero		576


//--------------------- .nv.constant0._ZN2at6native29vectorized_elementwise_kernelILi4EZZZNS0_67_GLOBAL__N__bb565c37_34_ValidateCompressedIndicesKernel_cu_33a4b88b42_validate_compressed_sparse_indices_kernelILNS2_8CDimNameE0ENS2_18CUDAKernelLauncherENS2_14EmptyVecKernelENS2_8DummyVecELm0EEEvRKNS_6TensorESA_lllENKUlvE0_clEvENKUlvE0_clEvEUllE_St5arrayIPcLm2EEEEviT0_T1_ --------------------------
	.section	.nv.constant0._ZN2at6native29vectorized_elementwise_kernelILi4EZZZNS0_67_GLOBAL__N__bb565c37_34_ValidateCompressedIndicesKernel_cu_33a4b88b42_validate_compressed_sparse_indices_kernelILNS2_8CDimNameE0ENS2_18CUDAKernelLauncherENS2_14EmptyVecKernelENS2_8DummyVecELm0EEEvRKNS_6TensorESA_lllENKUlvE0_clEvENKUlvE0_clEvEUllE_St5arrayIPcLm2EEEEviT0_T1_,"a",@progbits
	.sectionflags	@""
	.align	4
.nv.constant0._ZN2at6native29vectorized_elementwise_kernelILi4EZZZNS0_67_GLOBAL__N__bb565c37_34_ValidateCompressedIndicesKernel_cu_33a4b88b42_validate_compressed_sparse_indices_kernelILNS2_8CDimNameE0ENS2_18CUDAKernelLauncherENS2_14EmptyVecKernelENS2_8DummyVecELm0EEEvRKNS_6TensorESA_lllENKUlvE0_clEvENKUlvE0_clEvEUllE_St5arrayIPcLm2EEEEviT0_T1_:
	.zero		576


//--------------------- .nv.constant0._ZN2at6native29vectorized_elementwise_kernelILi8EZZZNS0_67_GLOBAL__N__bb565c37_34_ValidateCompressedIndicesKernel_cu_33a4b88b42_validate_compressed_sparse_indices_kernelILNS2_8CDimNameE0ENS2_18CUDAKernelLauncherENS2_14EmptyVecKernelENS2_8DummyVecELm0EEEvRKNS_6TensorESA_lllENKUlvE0_clEvENKUlvE0_clEvEUllE_St5arrayIPcLm2EEEEviT0_T1_ --------------------------
	.section	.nv.constant0._ZN2at6native29vectorized_elementwise_kernelILi8EZZZNS0_67_GLOBAL__N__bb565c37_34_ValidateCompressedIndicesKernel_cu_33a4b88b42_validate_compressed_sparse_indices_kernelILNS2_8CDimNameE0ENS2_18CUDAKernelLauncherENS2_14EmptyVecKernelENS2_8DummyVecELm0EEEvRKNS_6TensorESA_lllENKUlvE0_clEvENKUlvE0_clEvEUllE_St5arrayIPcLm2EEEEviT0_T1_,"a",@progbits
	.sectionflags	@""
	.align	4
.nv.constant0._ZN2at6native29vectorized_elementwise_kernelILi8EZZZNS0_67_GLOBAL__N__bb565c37_34_ValidateCompressedIndicesKernel_cu_33a4b88b42_validate_compressed_sparse_indices_kernelILNS2_8CDimNameE0ENS2_18CUDAKernelLauncherENS2_14EmptyVecKernelENS2_8DummyVecELm0EEEvRKNS_6TensorESA_lllENKUlvE0_clEvENKUlvE0_clEvEUllE_St5arrayIPcLm2EEEEviT0_T1_:
	.zero		576


//--------------------- .nv.constant0._ZN2at6native18elementwise_kernelILi128ELi4EZNS0_15gpu_kernel_implIZZZNS0_67_GLOBAL__N__bb565c37_34_ValidateCompressedIndicesKernel_cu_33a4b88b42_validate_compressed_sparse_indices_kernelILNS3_8CDimNameE0ENS3_18CUDAKernelLauncherENS3_14EmptyVecKernelENS3_8DummyVecELm0EEEvRKNS_6TensorESB_lllENKUlvE0_clEvENKUlvE_clEvEUliE_EEvRNS_18TensorIteratorBaseERKT_EUliE_EEviT1_ --------------------------
	.section	.nv.constant0._ZN2at6native18elementwise_kernelILi128ELi4EZNS0_15gpu_kernel_implIZZZNS0_67_GLOBAL__N__bb565c37_34_ValidateCompressedIndicesKernel_cu_33a4b88b42_validate_compressed_sparse_indices_kernelILNS3_8CDimNameE0ENS3_18CUDAKernelLauncherENS3_14EmptyVecKernelENS3_8DummyVecELm0EEEvRKNS_6TensorESB_lllENKUlvE0_clEvENKUlvE_clEvEUliE_EEvRNS_18TensorIteratorBaseERKT_EUliE_EEviT1_,"a",@progbits
	.sectionflags	@""
	.align	4
.nv.constant0._ZN2at6native18elementwise_kernelILi128ELi4EZNS0_15gpu_kernel_implIZZZNS0_67_GLOBAL__N__bb565c37_34_ValidateCompressedIndicesKernel_cu_33a4b88b42_validate_compressed_sparse_indices_kernelILNS3_8CDimNameE0ENS3_18CUDAKernelLauncherENS3_14EmptyVecKernelENS3_8DummyVecELm0EEEvRKNS_6TensorESB_lllENKUlvE0_clEvENKUlvE_clEvEUliE_EEvRNS_18TensorIteratorBaseERKT_EUliE_EEviT1_:
	.zero		1096


//--------------------- .nv.constant0._ZN2at6native27unrolled_elementwise_kernelIZZZNS0_67_GLOBAL__N__bb565c37_34_ValidateCompressedIndicesKernel_cu_33a4b88b42_validate_compressed_sparse_indices_kernelILNS2_8CDimNameE0ENS2_18CUDAKernelLauncherENS2_14EmptyVecKernelENS2_8DummyVecELm0EEEvRKNS_6TensorESA_lllENKUlvE0_clEvENKUlvE_clEvEUliE_St5arrayIPcLm2EELi4E23TrivialOffsetCalculatorILi1EjESI_NS0_6memory12LoadWithCastILi1EEENSJ_13StoreWithCastILi1EEEEEviT_T0_T2_T3_T4_T5_ --------------------------
	.section	.nv.constant0._ZN2at6native27unrolled_elementwise_kernelIZZZNS0_67_GLOBAL__N__bb565c37_34_ValidateCompressedIndicesKernel_cu_33a4b88b42_validate_compressed_sparse_indices_kernelILNS2_8CDimNameE0ENS2_18CUDAKernelLauncherENS2_14EmptyVecKernelENS2_8DummyVecELm0EEEvRKNS_6TensorESA_lllENKUlvE0_clEvENKUlvE_clEvEUliE_St5arrayIPcLm2EELi4E23TrivialOffsetCalculatorILi1EjESI_NS0_6memory12LoadWithCastILi1EEENSJ_13StoreWithCastILi1EEEEEviT_T0_T2_T3_T4_T5_,"a",@progbits
	.sectionflags	@""
	.align	4
.nv.constant0._ZN2at6native27unrolled_elementwise_kernelIZZZNS0_67_GLOBAL__N__bb565c37_34_ValidateCompressedIndicesKernel_cu_33a4b88b42_validate_compressed_sparse_indices_kernelILNS2_8CDimNameE0ENS2_18CUDAKernelLauncherENS2_14EmptyVecKernelENS2_8DummyVecELm0EEEvRKNS_6TensorESA_lllENKUlvE0_clEvENKUlvE_clEvEUliE_St5arrayIPcLm2EELi4E23TrivialOffsetCalculatorILi1EjESI_NS0_6memory12LoadWithCastILi1EEENSJ_13StoreWithCastILi1EEEEEviT_T0_T2_T3_T4_T5_:
	.zero		596


//--------------------- .nv.constant0._ZN2at6native18elementwise_kernelILi128ELi2EZNS0_22gpu_kernel_impl_nocastIZZZNS0_67_GLOBAL__N__bb565c37_34_ValidateCompressedIndicesKernel_cu_33a4b88b42_validate_compressed_sparse_indices_kernelILNS3_8CDimNameE0ENS3_18CUDAKernelLauncherENS3_14EmptyVecKernelENS3_8DummyVecELm0EEEvRKNS_6TensorESB_lllENKUlvE0_clEvENKUlvE_clEvEUliE_EEvRNS_18TensorIteratorBaseERKT_EUliE_EEviT1_ --------------------------
	.section	.nv.constant0._ZN2at6native18elementwise_kernelILi128ELi2EZNS0_22gpu_kernel_impl_nocastIZZZNS0_67_GLOBAL__N__bb565c37_34_ValidateCompressedIndicesKernel_cu_33a4b88b42_validate_compressed_sparse_indices_kernelILNS3_8CDimNameE0ENS3_18CUDAKernelLauncherENS3_14EmptyVecKernelENS3_8DummyVecELm0EEEvRKNS_6TensorESB_lllENKUlvE0_clEvENKUlvE_clEvEUliE_EEvRNS_18TensorIteratorBaseERKT_EUliE_EEviT1_,"a",@progbits
	.sectionflags	@""
	.align	4
.nv.constant0._ZN2at6native18elementwise_kernelILi128ELi2EZNS0_22gpu_kernel_impl_nocastIZZZNS0_67_GLOBAL__N__bb565c37_34_ValidateCompressedIndicesKernel_cu_33a4b88b42_validate_compressed_sparse_indices_kernelILNS3_8CDimNameE0ENS3_18CUDAKernelLauncherENS3_14EmptyVecKernelENS3_8DummyVecELm0EEEvRKNS_6TensorESB_lllENKUlvE0_clEvENKUlvE_clEvEUliE_EEvRNS_18TensorIteratorBaseERKT_EUliE_EEviT1_:
	.zero		1088


//--------------------- .nv.constant0._ZN2at6native27unrolled_elementwise_kernelIZZZNS0_67_GLOBAL__N__bb565c37_34_ValidateCompressedIndicesKernel_cu_33a4b88b42_validate_compressed_sparse_indices_kernelILNS2_8CDimNameE0ENS2_18CUDAKernelLauncherENS2_14EmptyVecKernelENS2_8DummyVecELm0EEEvRKNS_6TensorESA_lllENKUlvE0_clEvENKUlvE_clEvEUliE_St5arrayIPcLm2EELi4E23TrivialOffsetCalculatorILi1EjESI_NS0_6memory15LoadWithoutCastENSJ_16StoreWithoutCastEEEviT_T0_T2_T3_T4_T5_ --------------------------
	.section	.nv.constant0._ZN2at6native27unrolled_elementwise_kernelIZZZNS0_67_GLOBAL__N__bb565c37_34_ValidateCompressedIndicesKernel_cu_33a4b88b42_validate_compressed_sparse_indices_kernelILNS2_8CDimNameE0ENS2_18CUDAKernelLauncherENS2_14EmptyVecKernelENS2_8DummyVecELm0EEEvRKNS_6TensorESA_lllENKUlvE0_clEvENKUlvE_clEvEUliE_St5arrayIPcLm2EELi4E23TrivialOffsetCalculatorILi1EjESI_NS0_6memory15LoadWithoutCastENSJ_16StoreWithoutCastEEEviT_T0_T2_T3_T4_T5_,"a",@progbits
	.sectionflags	@""
	.align	4
.nv.constant0._ZN2at6native27unrolled_elementwise_kernelIZZZNS0_67_GLOBAL__N__bb565c37_34_ValidateCompressedIndicesKernel_cu_33a4b88b42_validate_compressed_sparse_indices_kernelILNS2_8CDimNameE0ENS2_18CUDAKernelLauncherENS2_14EmptyVecKernelENS2_8DummyVecELm0EEEvRKNS_6TensorESA_lllENKUlvE0_clEvENKUlvE_clEvEUliE_St5arrayIPcLm2EELi4E23TrivialOffsetCalculatorILi1EjESI_NS0_6memory15LoadWithoutCastENSJ_16StoreWithoutCastEEEviT_T0_T2_T3_T4_T5_:
	.zero		580


//--------------------- .nv.constant0._ZN2at6native29vectorized_elementwise_kernelILi2EZZZNS0_67_GLOBAL__N__bb565c37_34_ValidateCompressedIndicesKernel_cu_33a4b88b42_validate_compressed_sparse_indices_kernelILNS2_8CDimNameE0ENS2_18CUDAKernelLauncherENS2_14EmptyVecKernelENS2_8DummyVecELm0EEEvRKNS_6TensorESA_lllENKUlvE0_clEvENKUlvE_clEvEUliE_St5arrayIPcLm2EEEEviT0_T1_ --------------------------
	.section	.nv.constant0._ZN2at6native29vectorized_elementwise_kernelILi2EZZZNS0_67_GLOBAL__N__bb565c37_34_ValidateCompressedIndicesKernel_cu_33a4b88b42_validate_compressed_sparse_indices_kernelILNS2_8CDimNameE0ENS2_18CUDAKernelLauncherENS2_14EmptyVecKernelENS2_8DummyVecELm0EEEvRKNS_6TensorESA_lllENKUlvE0_clEvENKUlvE_clEvEUliE_St5arrayIPcLm2EEEEviT0_T1_,"a",@progbits
	.sectionflags	@""
	.align	4
.nv.constant0._ZN2at6native29vectorized_elementwise_kernelILi2EZZZNS0_67_GLOBAL__N__bb565c37_34_ValidateCompressedIndicesKernel_cu_33a4b88b42_validate_compressed_sparse_indices_kernelILNS2_8CDimNameE0ENS2_18CUDAKernelLauncherENS2_14EmptyVecKernelENS2_8DummyVecELm0EEEvRKNS_6TensorESA_lllENKUlvE0_clEvENKUlvE_clEvEUliE_St5arrayIPcLm2EEEEviT0_T1_:
	.zero		576


//--------------------- .nv.constant0._ZN2at6native29vectorized_elementwise_kernelILi4EZZZNS0_67_GLOBAL__N__bb565c37_34_ValidateCompressedIndicesKernel_cu_33a4b88b42_validate_compressed_sparse_indices_kernelILNS2_8CDimNameE0ENS2_18CUDAKernelLauncherENS2_14EmptyVecKernelENS2_8DummyVecELm0EEEvRKNS_6TensorESA_lllENKUlvE0_clEvENKUlvE_clEvEUliE_St5arrayIPcLm2EEEEviT0_T1_ --------------------------
	.section	.nv.constant0._ZN2at6native29vectorized_elementwise_kernelILi4EZZZNS0_67_GLOBAL__N__bb565c37_34_ValidateCompressedIndicesKernel_cu_33a4b88b42_validate_compressed_sparse_indices_kernelILNS2_8CDimNameE0ENS2_18CUDAKernelLauncherENS2_14EmptyVecKernelENS2_8DummyVecELm0EEEvRKNS_6TensorESA_lllENKUlvE0_clEvENKUlvE_clEvEUliE_St5arrayIPcLm2EEEEviT0_T1_,"a",@progbits
	.sectionflags	@""
	.align	4
.nv.constant0._ZN2at6native29vectorized_elementwise_kernelILi4EZZZNS0_67_GLOBAL__N__bb565c37_34_ValidateCompressedIndicesKernel_cu_33a4b88b42_validate_compressed_sparse_indices_kernelILNS2_8CDimNameE0ENS2_18CUDAKernelLauncherENS2_14EmptyVecKernelENS2_8DummyVecELm0EEEvRKNS_6TensorESA_lllENKUlvE0_clEvENKUlvE_clEvEUliE_St5arrayIPcLm2EEEEviT0_T1_:
	.zero		576


//--------------------- .nv.constant0._ZN2at6native29vectorized_elementwise_kernelILi8EZZZNS0_67_GLOBAL__N__bb565c37_34_ValidateCompressedIndicesKernel_cu_33a4b88b42_validate_compressed_sparse_indices_kernelILNS2_8CDimNameE0ENS2_18CUDAKernelLauncherENS2_14EmptyVecKernelENS2_8DummyVecELm0EEEvRKNS_6TensorESA_lllENKUlvE0_clEvENKUlvE_clEvEUliE_St5arrayIPcLm2EEEEviT0_T1_ --------------------------
	.section	.nv.constant0._ZN2at6native29vectorized_elementwise_kernelILi8EZZZNS0_67_GLOBAL__N__bb565c37_34_ValidateCompressedIndicesKernel_cu_33a4b88b42_validate_compressed_sparse_indices_kernelILNS2_8CDimNameE0ENS2_18CUDAKernelLauncherENS2_14EmptyVecKernelENS2_8DummyVecELm0EEEvRKNS_6TensorESA_lllENKUlvE0_clEvENKUlvE_clEvEUliE_St5arrayIPcLm2EEEEviT0_T1_,"a",@progbits
	.sectionflags	@""
	.align	4
.nv.constant0._ZN2at6native29vectorized_elementwise_kernelILi8EZZZNS0_67_GLOBAL__N__bb565c37_34_ValidateCompressedIndicesKernel_cu_33a4b88b42_validate_compressed_sparse_indices_kernelILNS2_8CDimNameE0ENS2_18CUDAKernelLauncherENS2_14EmptyVecKernelENS2_8DummyVecELm0EEEvRKNS_6TensorESA_lllENKUlvE0_clEvENKUlvE_clEvEUliE_St5arrayIPcLm2EEEEviT0_T1_:
	.zero		576


//--------------------- .nv.constant0._ZN2at6native18elementwise_kernelILi128ELi4EZNS0_15gpu_kernel_implIZZZNS0_67_GLOBAL__N__bb565c37_34_ValidateCompressedIndicesKernel_cu_33a4b88b42_validate_compressed_sparse_indices_kernelILNS3_8CDimNameE0ENS3_18CUDAKernelLauncherENS3_14EmptyVecKernelENS3_8DummyVecELm8EEEvRKNS_6TensorESB_lllENKUlvE1_clEvENKUlvE0_clEvEUllllllE_EEvRNS_18TensorIteratorBaseERKT_EUliE_EEviT1_ --------------------------
	.section	.nv.constant0._ZN2at6native18elementwise_kernelILi128ELi4EZNS0_15gpu_kernel_implIZZZNS0_67_GLOBAL__N__bb565c37_34_ValidateCompressedIndicesKernel_cu_33a4b88b42_validate_compressed_sparse_indices_kernelILNS3_8CDimNameE0ENS3_18CUDAKernelLauncherENS3_14EmptyVecKernelENS3_8DummyVecELm8EEEvRKNS_6TensorESB_lllENKUlvE1_clEvENKUlvE0_clEvEUllllllE_EEvRNS_18TensorIteratorBaseERKT_EUliE_EEviT1_,"a",@progbits
	.sectionflags	@""
	.align	4
.nv.constant0._ZN2at6native18elementwise_kernelILi128ELi4EZNS0_15gpu_kernel_implIZZZNS0_67_GLOBAL__N__bb565c37_34_ValidateCompressedIndicesKernel_cu_33a4b88b42_validate_compressed_sparse_indices_kernelILNS3_8CDimNameE0ENS3_18CUDAKernelLauncherENS3_14EmptyVecKernelENS3_8DummyVecELm8EEEvRKNS_6TensorESB_lllENKUlvE1_clEvENKUlvE0_clEvEUllllllE_EEvRNS_18TensorIteratorBaseERKT_EUliE_EEviT1_:
	.zero		1680


//--------------------- .nv.constant0._ZN2at6native27unrolled_elementwise_kernelIZZZNS0_67_GLOBAL__N__bb565c37_34_ValidateCompressedIndicesKernel_cu_33a4b88b42_validate_compressed_sparse_indices_kernelILNS2_8CDimNameE0ENS2_18CUDAKernelLauncherENS2_14EmptyVecKernelENS2_8DummyVecELm8EEEvRKNS_6TensorESA_lllENKUlvE1_clEvENKUlvE0_clEvEUllllllE_St5arrayIPcLm6EELi4E23TrivialOffsetCalculatorILi5EjESH_ILi1EjENS0_6memory12LoadWithCastILi5EEENSK_13StoreWithCastILi1EEEEEviT_T0_T2_T3_T4_T5_ --------------------------
	.section	.nv.constant0._ZN2at6native27unrolled_elementwise_kernelIZZZNS0_67_GLOBAL__N__bb565c37_34_ValidateCompressedIndicesKernel_cu_33a4b88b42_validate_compressed_sparse_indices_kernelILNS2_8CDimNameE0ENS2_18CUDAKernelLauncherENS2_14EmptyVecKernelENS2_8DummyVecELm8EEEvRKNS_6TensorESA_lllENKUlvE1_clEvENKUlvE0_clEvEUllllllE_St5arrayIPcLm6EELi4E23TrivialOffsetCalculatorILi5EjESH_ILi1EjENS0_6memory12LoadWithCastILi5EEENSK_13StoreWithCastILi1EEEEEviT_T0_T2_T3_T4_T5_,"a",@progbits
	.sectionflags	@""
	.align	4
.nv.constant0._ZN2at6native27unrolled_elementwise_kernelIZZZNS0_67_GLOBAL__N__bb565c37_34_ValidateCompressedIndicesKernel_cu_33a4b88b42_validate_compressed_sparse_indices_kernelILNS2_8CDimNameE0ENS2_18CUDAKernelLauncherENS2_14EmptyVecKernelENS2_8DummyVecELm8EEEvRKNS_6TensorESA_lllENKUlvE1_clEvENKUlvE0_clEvEUllllllE_St5arrayIPcLm6EELi4E23TrivialOffsetCalculatorILi5EjESH_ILi1EjENS0_6memory12LoadWithCastILi5EEENSK_13StoreWithCastILi1EEEEEviT_T0_T2_T3_T4_T5_:
	.zero		800


//--------------------- .nv.constant0._ZN2at6native18elementwise_kernelILi128ELi2EZNS0_22gpu_kernel_impl_nocastIZZZNS0_67_GLOBAL__N__bb565c37_34_ValidateCompressedIndicesKernel_cu_33a4b88b42_validate_compressed_sparse_indices_kernelILNS3_8CDimNameE0ENS3_18CUDAKernelLauncherENS3_14EmptyVecKernelENS3_8DummyVecELm8EEEvRKNS_6TensorESB_lllENKUlvE1_clEvENKUlvE0_clEvEUllllllE_EEvRNS_18TensorIteratorBaseERKT_EUliE_EEviT1_ --------------------------
	.section	.nv.constant0._ZN2at6native18elementwise_kernelILi128ELi2EZNS0_22gpu_kernel_impl_nocastIZZZNS0_67_GLOBAL__N__bb565c37_34_ValidateCompressedIndicesKernel_cu_33a4b88b42_validate_compressed_sparse_indices_kernelILNS3_8CDimNameE0ENS3_18CUDAKernelLauncherENS3_14EmptyVecKernelENS3_8DummyVecELm8EEEvRKNS_6TensorESB_lllENKUlvE1_clEvENKUlvE0_clEvEUllllllE_EEvRNS_18TensorIteratorBaseERKT_EUliE_EEviT1_,"a",@progbits
	.sectionflags	@""
	.align	4
.nv.constant0._ZN2at6native18elementwise_kernelILi128ELi2EZNS0_22gpu_kernel_impl_nocastIZZZNS0_67_GLOBAL__N__bb565c37_34_ValidateCompressedIndicesKernel_cu_33a4b88b42_validate_compressed_sparse_indices_kernelILNS3_8CDimNameE0ENS3_18CUDAKernelLauncherENS3_14EmptyVecKernelENS3_8DummyVecELm8EEEvRKNS_6TensorESB_lllENKUlvE1_clEvENKUlvE0_clEvEUllllllE_EEvRNS_18TensorIteratorBaseERKT_EUliE_EEviT1_:
	.zero		1672


//--------------------- .nv.constant0._ZN2at6native27unrolled_elementwise_kernelIZZZNS0_67_GLOBAL__N__bb565c37_34_ValidateCompressedIndicesKernel_cu_33a4b88b42_validate_compressed_sparse_indices_kernelILNS2_8CDimNameE0ENS2_18CUDAKernelLauncherENS2_14EmptyVecKernelENS2_8DummyVecELm8EEEvRKNS_6TensorESA_lllENKUlvE1_clEvENKUlvE0_clEvEUllllllE_St5arrayIPcLm6EELi4E23TrivialOffsetCalculatorILi5EjESH_ILi1EjENS0_6memory15LoadWithoutCastENSK_16StoreWithoutCastEEEviT_T0_T2_T3_T4_T5_ --------------------------
	.section	.nv.constant0._ZN2at6native27unrolled_elementwise_kernelIZZZNS0_67_GLOBAL__N__bb565c37_34_ValidateCompressedIndicesKernel_cu_33a4b88b42_validate_compressed_sparse_indices_kernelILNS2_8CDimNameE0ENS2_18CUDAKernelLauncherENS2_14EmptyVecKernelENS2_8DummyVecELm8EEEvRKNS_6TensorESA_lllENKUlvE1_clEvENKUlvE0_clEvEUllllllE_St5arrayIPcLm6EELi4E23TrivialOffsetCalculatorILi5EjESH_ILi1EjENS0_6memory15LoadWithoutCastENSK_16StoreWithoutCastEEEviT_T0_T2_T3_T4_T5_,"a",@progbits
	.sectionflags	@""
	.align	4
.nv.constant0._ZN2at6native27unrolled_elementwise_kernelIZZZNS0_67_GLOBAL__N__bb565c37_34_ValidateCompressedIndicesKernel_cu_33a4b88b42_validate_compressed_sparse_indices_kernelILNS2_8CDimNameE0ENS2_18CUDAKernelLauncherENS2_14EmptyVecKernelENS2_8DummyVecELm8EEEvRKNS_6TensorESA_lllENKUlvE1_clEvENKUlvE0_clEvEUllllllE_St5arrayIPcLm6EELi4E23TrivialOffsetCalculatorILi5EjESH_ILi1EjENS0_6memory15LoadWithoutCastENSK_16StoreWithoutCastEEEviT_T0_T2_T3_T4_T5_:
	.zero		764


//--------------------- .nv.constant0._ZN2at6native29vectorized_elementwise_kernelILi2EZZZNS0_67_GLOBAL__N__bb565c37_34_ValidateCompressedIndicesKernel_cu_33a4b88b42_validate_compressed_sparse_indices_kernelILNS2_8CDimNameE0ENS2_18CUDAKernelLauncherENS2_14EmptyVecKernelENS2_8DummyVecELm8EEEvRKNS_6TensorESA_lllENKUlvE1_clEvENKUlvE0_clEvEUllllllE_St5arrayIPcLm6EEEEviT0_T1_ --------------------------
	.section	.nv.constant0._ZN2at6native29vectorized_elementwise_kernelILi2EZZZNS0_67_GLOBAL__N__bb565c37_34_ValidateCompressedIndicesKernel_cu_33a4b88b42_validate_compressed_sparse_indices_kernelILNS2_8CDimNameE0ENS2_18CUDAKernelLauncherENS2_14EmptyVecKernelENS2_8DummyVecELm8EEEvRKNS_6TensorESA_lllENKUlvE1_clEvENKUlvE0_clEvEUllllllE_St5arrayIPcLm6EEEEviT0_T1_,"a",@progbits
	.sectionflags	@""
	.align	4
.nv.constant0._ZN2at6native29vectorized_elementwise_kernelILi2EZZZNS0_67_GLOBAL__N__bb565c37_34_ValidateCompressedIndicesKernel_cu_33a4b88b42_validate_compressed_sparse_indices_kernelILNS2_8CDimNameE0ENS2_18CUDAKernelLauncherENS2_14EmptyVecKernelENS2_8DummyVecELm8EEEvRKNS_6TensorESA_lllENKUlvE1_clEvENKUlvE0_clEvEUllllllE_St5arrayIPcLm6EEEEviT0_T1_:
	.zero		760


//--------------------- .nv.constant0._ZN2at6native29vectorized_elementwise_kernelILi4EZZZNS0_67_GLOBAL__N__bb565c37_34_ValidateCompressedIndicesKernel_cu_33a4b88b42_validate_compressed_sparse_indices_kernelILNS2_8CDimNameE0ENS2_18CUDAKernelLauncherENS2_14EmptyVecKernelENS2_8DummyVecELm8EEEvRKNS_6TensorESA_lllENKUlvE1_clEvENKUlvE0_clEvEUllllllE_St5arrayIPcLm6EEEEviT0_T1_ --------------------------
	.section	.nv.constant0._ZN2at6native29vectorized_elementwise_kernelILi4EZZZNS0_67_GLOBAL__N__bb565c37_34_ValidateCompressedIndicesKernel_cu_33a4b88b42_validate_compressed_sparse_indices_kernelILNS2_8CDimNameE0ENS2_18CUDAKernelLauncherENS2_14EmptyVecKernelENS2_8DummyVecELm8EEEvRKNS_6TensorESA_lllENKUlvE1_clEvENKUlvE0_clEvEUllllllE_St5arrayIPcLm6EEEEviT0_T1_,"a",@progbits
	.sectionflags	@""
	.align	4
.nv.constant0._ZN2at6native29vectorized_elementwise_kernelILi4EZZZNS0_67_GLOBAL__N__bb565c37_34_ValidateCompressedIndicesKernel_cu_33a4b88b42_validate_compressed_sparse_indices_kernelILNS2_8CDimNameE0ENS2_18CUDAKernelLauncherENS2_14EmptyVecKernelENS2_8DummyVecELm8EEEvRKNS_6TensorESA_lllENKUlvE1_clEvENKUlvE0_clEvEUllllllE_St5arrayIPcLm6EEEEviT0_T1_:
	.zero		760


//--------------------- .nv.constant0._ZN2at6native29vectorized_elementwise_kernelILi8EZZZNS0_67_GLOBAL__N__bb565c37_34_ValidateCompressedIndicesKernel_cu_33a4b88b42_validate_compressed_sparse_indices_kernelILNS2_8CDimNameE0ENS2_18CUDAKernelLauncherENS2_14EmptyVecKernelENS2_8DummyVecELm8EEEvRKNS_6TensorESA_lllENKUlvE1_clEvENKUlvE0_clEvEUllllllE_St5arrayIPcLm6EEEEviT0_T1_ --------------------------
	.section	.nv.constant0._ZN2at6native29vectorized_elementwise_kernelILi8EZZZNS0_67_GLOBAL__N__bb565c37_34_ValidateCompressedIndicesKernel_cu_33a4b88b42_validate_compressed_sparse_indices_kernelILNS2_8CDimNameE0ENS2_18CUDAKernelLauncherENS2_14EmptyVecKernelENS2_8DummyVecELm8EEEvRKNS_6TensorESA_lllENKUlvE1_clEvENKUlvE0_clEvEUllllllE_St5arrayIPcLm6EEEEviT0_T1_,"a",@progbits
	.sectionflags	@""
	.align	4
.nv.constant0._ZN2at6native29vectorized_elementwise_kernelILi8EZZZNS0_67_GLOBAL__N__bb565c37_34_ValidateCompressedIndicesKernel_cu_33a4b88b42_validate_compressed_sparse_indices_kernelILNS2_8CDimNameE0ENS2_18CUDAKernelLauncherENS2_14EmptyVecKernelENS2_8DummyVecELm8EEEvRKNS_6TensorESA_lllENKUlvE1_clEvENKUlvE0_clEvEUllllllE_St5arrayIPcLm6EEEEviT0_T1_:
	.zero		760


//--------------------- .nv.constant0._ZN2at6native18elementwise_kernelILi128ELi4EZNS0_15gpu_kernel_implIZZZNS0_67_GLOBAL__N__bb565c37_34_ValidateCompressedIndicesKernel_cu_33a4b88b42_validate_compressed_sparse_indices_kernelILNS3_8CDimNameE0ENS3_18CUDAKernelLauncherENS3_14EmptyVecKernelENS3_8DummyVecELm8EEEvRKNS_6TensorESB_lllENKUlvE1_clEvENKUlvE_clEvEUliiiiiE_EEvRNS_18TensorIteratorBaseERKT_EUliE_EEviT1_ --------------------------
	.section	.nv.constant0._ZN2at6native18elementwise_kernelILi128ELi4EZNS0_15gpu_kernel_implIZZZNS0_67_GLOBAL__N__bb565c37_34_ValidateCompressedIndicesKernel_cu_33a4b88b42_validate_compressed_sparse_indices_kernelILNS3_8CDimNameE0ENS3_18CUDAKernelLauncherENS3_14EmptyVecKernelENS3_8DummyVecELm8EEEvRKNS_6TensorESB_lllENKUlvE1_clEvENKUlvE_clEvEUliiiiiE_EEvRNS_18TensorIteratorBaseERKT_EUliE_EEviT1_,"a",@progbits
	.sectionflags	@""
	.align	4
.nv.constant0._ZN2at6native18elementwise_kernelILi128ELi4EZNS0_15gpu_kernel_implIZZZNS0_67_GLOBAL__N__bb565c37_34_ValidateCompressedIndicesKernel_cu_33a4b88b42_validate_compressed_sparse_indices_kernelILNS3_8CDimNameE0ENS3_18CUDAKernelLauncherENS3_14EmptyVecKernelENS3_8DummyVecELm8EEEvRKNS_6TensorESB_lllENKUlvE1_clEvENKUlvE_clEvEUliiiiiE_EEvRNS_18TensorIteratorBaseERKT_EUliE_EEviT1_:
	.zero		1680


//--------------------- .nv.constant0._ZN2at6native27unrolled_elementwise_kernelIZZZNS0_67_GLOBAL__N__bb565c37_34_ValidateCompressedIndicesKernel_cu_33a4b88b42_validate_compressed_sparse_indices_kernelILNS2_8CDimNameE0ENS2_18CUDAKernelLauncherENS2_14EmptyVecKernelENS2_8DummyVecELm8EEEvRKNS_6TensorESA_lllENKUlvE1_clEvENKUlvE_clEvEUliiiiiE_St5arrayIPcLm6EELi4E23TrivialOffsetCalculatorILi5EjESH_ILi1EjENS0_6memory12LoadWithCastILi5EEENSK_13StoreWithCastILi1EEEEEviT_T0_T2_T3_T4_T5_ --------------------------
	.section	.nv.constant0._ZN2at6native27unrolled_elementwise_kernelIZZZNS0_67_GLOBAL__N__bb565c37_34_ValidateCompressedIndicesKernel_cu_33a4b88b42_validate_compressed_sparse_indices_kernelILNS2_8CDimNameE0ENS2_18CUDAKernelLauncherENS2_14EmptyVecKernelENS2_8DummyVecELm8EEEvRKNS_6TensorESA_lllENKUlvE1_clEvENKUlvE_clEvEUliiiiiE_St5arrayIPcLm6EELi4E23TrivialOffsetCalculatorILi5EjESH_ILi1EjENS0_6memory12LoadWithCastILi5EEENSK_13StoreWithCastILi1EEEEEviT_T0_T2_T3_T4_T5_,"a",@progbits
	.sectionflags	@""
	.align	4
.nv.constant0._ZN2at6native27unrolled_elementwise_kernelIZZZNS0_67_GLOBAL__N__bb565c37_34_ValidateCompressedIndicesKernel_cu_33a4b88b42_validate_compressed_sparse_indices_kernelILNS2_8CDimNameE0ENS2_18CUDAKernelLauncherENS2_14EmptyVecKernelENS2_8DummyVecELm8EEEvRKNS_6TensorESA_lllENKUlvE1_clEvENKUlvE_clEvEUliiiiiE_St5arrayIPcLm6EELi4E23TrivialOffsetCalculatorILi5EjESH_ILi1EjENS0_6memory12LoadWithCastILi5EEENSK_13StoreWithCastILi1EEEEEviT_T0_T2_T3_T4_T5_:
	.zero		800


//--------------------- .nv.constant0._ZN2at6native18elementwise_kernelILi128ELi2EZNS0_22gpu_kernel_impl_nocastIZZZNS0_67_GLOBAL__N__bb565c37_34_ValidateCompressedIndicesKernel_cu_33a4b88b42_validate_compressed_sparse_indices_kernelILNS3_8CDimNameE0ENS3_18CUDAKernelLauncherENS3_14EmptyVecKernelENS3_8DummyVecELm8EEEvRKNS_6TensorESB_lllENKUlvE1_clEvENKUlvE_clEvEUliiiiiE_EEvRNS_18TensorIteratorBaseERKT_EUliE_EEviT1_ --------------------------
	.section	.nv.constant0._ZN2at6native18elementwise_kernelILi128ELi2EZNS0_22gpu_kernel_impl_nocastIZZZNS0_67_GLOBAL__N__bb565c37_34_ValidateCompressedIndicesKernel_cu_33a4b88b42_validate_compressed_sparse_indices_kernelILNS3_8CDimNameE0ENS3_18CUDAKernelLauncherENS3_14EmptyVecKernelENS3_8DummyVecELm8EEEvRKNS_6TensorESB_lllENKUlvE1_clEvENKUlvE_clEvEUliiiiiE_EEvRNS_18TensorIteratorBaseERKT_EUliE_EEviT1_,"a",@progbits
	.sectionflags	@""
	.align	4
.nv.constant0._ZN2at6native18elementwise_kernelILi128ELi2EZNS0_22gpu_kernel_impl_nocastIZZZNS0_67_GLOBAL__N__bb565c37_34_ValidateCompressedIndicesKernel_cu_33a4b88b42_validate_compressed_sparse_indices_kernelILNS3_8CDimNameE0ENS3_18CUDAKernelLauncherENS3_14EmptyVecKernelENS3_8DummyVecELm8EEEvRKNS_6TensorESB_lllENKUlvE1_clEvENKUlvE_clEvEUliiiiiE_EEvRNS_18TensorIteratorBaseERKT_EUliE_EEviT1_:
	.zero		1672


//--------------------- .nv.constant0._ZN2at6native27unrolled_elementwise_kernelIZZZNS0_67_GLOBAL__N__bb565c37_34_ValidateCompressedIndicesKernel_cu_33a4b88b42_validate_compressed_sparse_indices_kernelILNS2_8CDimNameE0ENS2_18CUDAKernelLauncherENS2_14EmptyVecKernelENS2_8DummyVecELm8EEEvRKNS_6TensorESA_lllENKUlvE1_clEvENKUlvE_clEvEUliiiiiE_St5arrayIPcLm6EELi4E23TrivialOffsetCalculatorILi5EjESH_ILi1EjENS0_6memory15LoadWithoutCastENSK_16StoreWithoutCastEEEviT_T0_T2_T3_T4_T5_ --------------------------
	.section	.nv.constant0._ZN2at6native27unrolled_elementwise_kernelIZZZNS0_67_GLOBAL__N__bb565c37_34_ValidateCompressedIndicesKernel_cu_33a4b88b42_validate_compressed_sparse_indices_kernelILNS2_8CDimNameE0ENS2_18CUDAKernelLauncherENS2_14EmptyVecKernelENS2_8DummyVecELm8EEEvRKNS_6TensorESA_lllENKUlvE1_clEvENKUlvE_clEvEUliiiiiE_St5arrayIPcLm6EELi4E23TrivialOffsetCalculatorILi5EjESH_ILi1EjENS0_6memory15LoadWithoutCastENSK_16StoreWithoutCastEEEviT_T0_T2_T3_T4_T5_,"a",@progbits
	.sectionflags	@""
	.align	4
.nv.constant0._ZN2at6native27unrolled_elementwise_kernelIZZZNS0_67_GLOBAL__N__bb565c37_34_ValidateCompressedIndicesKernel_cu_33a4b88b42_validate_compressed_sparse_indices_kernelILNS2_8CDimNameE0ENS2_18CUDAKernelLauncherENS2_14EmptyVecKernelENS2_8DummyVecELm8EEEvRKNS_6TensorESA_lllENKUlvE1_clEvENKUlvE_clEvEUliiiiiE_St5arrayIPcLm6EELi4E23TrivialOffsetCalculatorILi5EjESH_ILi1EjENS0_6memory15LoadWithoutCastENSK_16StoreWithoutCastEEEviT_T0_T2_T3_T4_T5_:
	.zero		764


//--------------------- .nv.constant0._ZN2at6native29vectorized_elementwise_kernelILi2EZZZNS0_67_GLOBAL__N__bb565c37_34_ValidateCompressedIndicesKernel_cu_33a4b88b42_validate_compressed_sparse_indices_kernelILNS2_8CDimNameE0ENS2_18CUDAKernelLauncherENS2_14EmptyVecKernelENS2_8DummyVecELm8EEEvRKNS_6TensorESA_lllENKUlvE1_clEvENKUlvE_clEvEUliiiiiE_St5arrayIPcLm6EEEEviT0_T1_ --------------------------
	.section	.nv.constant0._ZN2at6native29vectorized_elementwise_kernelILi2EZZZNS0_67_GLOBAL__N__bb565c37_34_ValidateCompressedIndicesKernel_cu_33a4b88b42_validate_compressed_sparse_indices_kernelILNS2_8CDimNameE0ENS2_18CUDAKernelLauncherENS2_14EmptyVecKernelENS2_8DummyVecELm8EEEvRKNS_6TensorESA_lllENKUlvE1_clEvENKUlvE_clEvEUliiiiiE_St5arrayIPcLm6EEEEviT0_T1_,"a",@progbits
	.sectionflags	@""
	.align	4
.nv.constant0._ZN2at6native29vectorized_elementwise_kernelILi2EZZZNS0_67_GLOBAL__N__bb565c37_34_ValidateCompressedIndicesKernel_cu_33a4b88b42_validate_compressed_sparse_indices_kernelILNS2_8CDimNameE0ENS2_18CUDAKernelLauncherENS2_14EmptyVecKernelENS2_8DummyVecELm8EEEvRKNS_6TensorESA_lllENKUlvE1_clEvENKUlvE_clEvEUliiiiiE_St5arrayIPcLm6EEEEviT0_T1_:
	.zero		760


//--------------------- .nv.constant0._ZN2at6native29vectorized_elementwise_kernelILi4EZZZNS0_67_GLOBAL__N__bb565c37_34_ValidateCompressedIndicesKernel_cu_33a4b88b42_validate_compressed_sparse_indices_kernelILNS2_8CDimNameE0ENS2_18CUDAKernelLauncherENS2_14EmptyVecKernelENS2_8DummyVecELm8EEEvRKNS_6TensorESA_lllENKUlvE1_clEvENKUlvE_clEvEUliiiiiE_St5arrayIPcLm6EEEEviT0_T1_ --------------------------
	.section	.nv.constant0._ZN2at6native29vectorized_elementwise_kernelILi4EZZZNS0_67_GLOBAL__N__bb565c37_34_ValidateCompressedIndicesKernel_cu_33a4b88b42_validate_compressed_sparse_indices_kernelILNS2_8CDimNameE0ENS2_18CUDAKernelLauncherENS2_14EmptyVecKernelENS2_8DummyVecELm8EEEvRKNS_6TensorESA_lllENKUlvE1_clEvENKUlvE_clEvEUliiiiiE_St5arrayIPcLm6EEEEviT0_T1_,"a",@progbits
	.sectionflags	@""
	.align	4
.nv.constant0._ZN2at6native29vectorized_elementwise_kernelILi4EZZZNS0_67_GLOBAL__N__bb565c37_34_ValidateCompressedIndicesKernel_cu_33a4b88b42_validate_compressed_sparse_indices_kernelILNS2_8CDimNameE0ENS2_18CUDAKernelLauncherENS2_14EmptyVecKernelENS2_8DummyVecELm8EEEvRKNS_6TensorESA_lllENKUlvE1_clEvENKUlvE_clEvEUliiiiiE_St5arrayIPcLm6EEEEviT0_T1_:
	.zero		760


//--------------------- .nv.constant0._ZN2at6native29vectorized_elementwise_kernelILi8EZZZNS0_67_GLOBAL__N__bb565c37_34_ValidateCompressedIndicesKernel_cu_33a4b88b42_validate_compressed_sparse_indices_kernelILNS2_8CDimNameE0ENS2_18CUDAKernelLauncherENS2_14EmptyVecKernelENS2_8DummyVecELm8EEEvRKNS_6TensorESA_lllENKUlvE1_clEvENKUlvE_clEvEUliiiiiE_St5arrayIPcLm6EEEEviT0_T1_ --------------------------
	.section	.nv.constant0._ZN2at6native29vectorized_elementwise_kernelILi8EZZZNS0_67_GLOBAL__N__bb565c37_34_ValidateCompressedIndicesKernel_cu_33a4b88b42_validate_compressed_sparse_indices_kernelILNS2_8CDimNameE0ENS2_18CUDAKernelLauncherENS2_14EmptyVecKernelENS2_8DummyVecELm8EEEvRKNS_6TensorESA_lllENKUlvE1_clEvENKUlvE_clEvEUliiiiiE_St5arrayIPcLm6EEEEviT0_T1_,"a",@progbits
	.sectionflags	@""
	.align	4
.nv.constant0._ZN2at6native29vectorized_elementwise_kernelILi8EZZZNS0_67_GLOBAL__N__bb565c37_34_ValidateCompressedIndicesKernel_cu_33a4b88b42_validate_compressed_sparse_indices_kernelILNS2_8CDimNameE0ENS2_18CUDAKernelLauncherENS2_14EmptyVecKernelENS2_8DummyVecELm8EEEvRKNS_6TensorESA_lllENKUlvE1_clEvENKUlvE_clEvEUliiiiiE_St5arrayIPcLm6EEEEviT0_T1_:
	.zero		760


//--------------------- .nv.constant0._ZN2at6native18elementwise_kernelILi128ELi4EZNS0_15gpu_kernel_implIZZZNS0_67_GLOBAL__N__bb565c37_34_ValidateCompressedIndicesKernel_cu_33a4b88b42_validate_compressed_sparse_indices_kernelILNS3_8CDimNameE0ENS3_18CUDAKernelLauncherENS3_14EmptyVecKernelENS3_8DummyVecELm8EEEvRKNS_6TensorESB_lllENKUlvE0_clEvENKUlvE0_clEvEUllE_EEvRNS_18TensorIteratorBaseERKT_EUliE_EEviT1_ --------------------------
	.section	.nv.constant0._ZN2at6native18elementwise_kernelILi128ELi4EZNS0_15gpu_kernel_implIZZZNS0_67_GLOBAL__N__bb565c37_34_ValidateCompressedIndicesKernel_cu_33a4b88b42_validate_compressed_sparse_indices_kernelILNS3_8CDimNameE0ENS3_18CUDAKernelLauncherENS3_14EmptyVecKernelENS3_8DummyVecELm8EEEvRKNS_6TensorESB_lllENKUlvE0_clEvENKUlvE0_clEvEUllE_EEvRNS_18TensorIteratorBaseERKT_EUliE_EEviT1_,"a",@progbits
	.sectionflags	@""
	.align	4
.nv.constant0._ZN2at6native18elementwise_kernelILi128ELi4EZNS0_15gpu_kernel_implIZZZNS0_67_GLOBAL__N__bb565c37_34_ValidateCompressedIndicesKernel_cu_33a4b88b42_validate_compressed_sparse_indices_kernelILNS3_8CDimNameE0ENS3_18CUDAKernelLauncherENS3_14EmptyVecKernelENS3_8DummyVecELm8EEEvRKNS_6TensorESB_lllENKUlvE0_clEvENKUlvE0_clEvEUllE_EEvRNS_18TensorIteratorBaseERKT_EUliE_EEviT1_:
	.zero		1096


//--------------------- .nv.constant0._ZN2at6native27unrolled_elementwise_kernelIZZZNS0_67_GLOBAL__N__bb565c37_34_ValidateCompressedIndicesKernel_cu_33a4b88b42_validate_compressed_sparse_indices_kernelILNS2_8CDimNameE0ENS2_18CUDAKernelLauncherENS2_14EmptyVecKernelENS2_8DummyVecELm8EEEvRKNS_6TensorESA_lllENKUlvE0_clEvENKUlvE0_clEvEUllE_St5arrayIPcLm2EELi4E23TrivialOffsetCalculatorILi1EjESI_NS0_6memory12LoadWithCastILi1EEENSJ_13StoreWithCastILi1EEEEEviT_T0_T2_T3_T4_T5_ --------------------------
	.section	.nv.constant0._ZN2at6native27unrolled_elementwise_kernelIZZZNS0_67_GLOBAL__N__bb565c37_34_ValidateCompressedIndicesKernel_cu_33a4b88b42_validate_compressed_sparse_indices_kernelILNS2_8CDimNameE0ENS2_18CUDAKernelLauncherENS2_14EmptyVecKernelENS2_8DummyVecELm8EEEvRKNS_6TensorESA_lllENKUlvE0_clEvENKUlvE0_clEvEUllE_St5arrayIPcLm2EELi4E23TrivialOffsetCalculatorILi1EjESI_NS0_6memory12LoadWithCastILi1EEENSJ_13StoreWithCastILi1EEEEEviT_T0_T2_T3_T4_T5_,"a",@progbits
	.sectionflags	@""
	.align	4
.nv.constant0._ZN2at6native27unrolled_elementwise_kernelIZZZNS0_67_GLOBAL__N__bb565c37_34_ValidateCompressedIndicesKernel_cu_33a4b88b42_validate_compressed_sparse_indices_kernelILNS2_8CDimNameE0ENS2_18CUDAKernelLauncherENS2_14EmptyVecKernelENS2_8DummyVecELm8EEEvRKNS_6TensorESA_lllENKUlvE0_clEvENKUlvE0_clEvEUllE_St5arrayIPcLm2EELi4E23TrivialOffsetCalculatorILi1EjESI_NS0_6memory12LoadWithCastILi1EEENSJ_13StoreWithCastILi1EEEEEviT_T0_T2_T3_T4_T5_:
	.zero		596


//--------------------- .nv.constant0._ZN2at6native18elementwise_kernelILi128ELi2EZNS0_22gpu_kernel_impl_nocastIZZZNS0_67_GLOBAL__N__bb565c37_34_ValidateCompressedIndicesKernel_cu_33a4b88b42_validate_compressed_sparse_indices_kernelILNS3_8CDimNameE0ENS3_18CUDAKernelLauncherENS3_14EmptyVecKernelENS3_8DummyVecELm8EEEvRKNS_6TensorESB_lllENKUlvE0_clEvENKUlvE0_clEvEUllE_EEvRNS_18TensorIteratorBaseERKT_EUliE_EEviT1_ --------------------------
	.section	.nv.constant0._ZN2at6native18elementwise_kernelILi128ELi2EZNS0_22gpu_kernel_impl_nocastIZZZNS0_67_GLOBAL__N__bb565c37_34_ValidateCompressedIndicesKernel_cu_33a4b88b42_validate_compressed_sparse_indices_kernelILNS3_8CDimNameE0ENS3_18CUDAKernelLauncherENS3_14EmptyVecKernelENS3_8DummyVecELm8EEEvRKNS_6TensorESB_lllENKUlvE0_clEvENKUlvE0_clEvEUllE_EEvRNS_18TensorIteratorBaseERKT_EUliE_EEviT1_,"a",@progbits
	.sectionflags	@""
	.align	4
.nv.constant0._ZN2at6native18elementwise_kernelILi128ELi2EZNS0_22gpu_kernel_impl_nocastIZZZNS0_67_GLOBAL__N__bb565c37_34_ValidateCompressedIndicesKernel_cu_33a4b88b42_validate_compressed_sparse_indices_kernelILNS3_8CDimNameE0ENS3_18CUDAKernelLauncherENS3_14EmptyVecKernelENS3_8DummyVecELm8EEEvRKNS_6TensorESB_lllENKUlvE0_clEvENKUlvE0_clEvEUllE_EEvRNS_18TensorIteratorBaseERKT_EUliE_EEviT1_:
	.zero		1088


//--------------------- .nv.constant0._ZN2at6native27unrolled_elementwise_kernelIZZZNS0_67_GLOBAL__N__bb565c37_34_ValidateCompressedIndicesKernel_cu_33a4b88b42_validate_compressed_sparse_indices_kernelILNS2_8CDimNameE0ENS2_18CUDAKernelLauncherENS2_14EmptyVecKernelENS2_8DummyVecELm8EEEvRKNS_6TensorESA_lllENKUlvE0_clEvENKUlvE0_clEvEUllE_St5arrayIPcLm2EELi4E23TrivialOffsetCalculatorILi1EjESI_NS0_6memory15LoadWithoutCastENSJ_16StoreWithoutCastEEEviT_T0_T2_T3_T4_T5_ --------------------------
	.section	.nv.constant0._ZN2at6native27unrolled_elementwise_kernelIZZZNS0_67_GLOBAL__N__bb565c37_34_ValidateCompressedIndicesKernel_cu_33a4b88b42_validate_compressed_sparse_indices_kernelILNS2_8CDimNameE0ENS2_18CUDAKernelLauncherENS2_14EmptyVecKernelENS2_8DummyVecELm8EEEvRKNS_6TensorESA_lllENKUlvE0_clEvENKUlvE0_clEvEUllE_St5arrayIPcLm2EELi4E23TrivialOffsetCalculatorILi1EjESI_NS0_6memory15LoadWithoutCastENSJ_16StoreWithoutCastEEEviT_T0_T2_T3_T4_T5_,"a",@progbits
	.sectionflags	@""
	.align	4
.nv.constant0._ZN2at6native27unrolled_elementwise_kernelIZZZNS0_67_GLOBAL__N__bb565c37_34_ValidateCompressedIndicesKernel_cu_33a4b88b42_validate_compressed_sparse_indices_kernelILNS2_8CDimNameE0ENS2_18CUDAKernelLauncherENS2_14EmptyVecKernelENS2_8DummyVecELm8EEEvRKNS_6TensorESA_lllENKUlvE0_clEvENKUlvE0_clEvEUllE_St5arrayIPcLm2EELi4E23TrivialOffsetCalculatorILi1EjESI_NS0_6memory15LoadWithoutCastENSJ_16StoreWithoutCastEEEviT_T0_T2_T3_T4_T5_:
	.zero		580


//--------------------- .nv.constant0._ZN2at6native29vectorized_elementwise_kernelILi2EZZZNS0_67_GLOBAL__N__bb565c37_34_ValidateCompressedIndicesKernel_cu_33a4b88b42_validate_compressed_sparse_indices_kernelILNS2_8CDimNameE0ENS2_18CUDAKernelLauncherENS2_14EmptyVecKernelENS2_8DummyVecELm8EEEvRKNS_6TensorESA_lllENKUlvE0_clEvENKUlvE0_clEvEUllE_St5arrayIPcLm2EEEEviT0_T1_ --------------------------
	.section	.nv.constant0._ZN2at6native29vectorized_elementwise_kernelILi2EZZZNS0_67_GLOBAL__N__bb565c37_34_ValidateCompressedIndicesKernel_cu_33a4b88b42_validate_compressed_sparse_indices_kernelILNS2_8CDimNameE0ENS2_18CUDAKernelLauncherENS2_14EmptyVecKernelENS2_8DummyVecELm8EEEvRKNS_6TensorESA_lllENKUlvE0_clEvENKUlvE0_clEvEUllE_St5arrayIPcLm2EEEEviT0_T1_,"a",@progbits
	.sectionflags	@""
	.align	4
.nv.constant0._ZN2at6native29vectorized_elementwise_kernelILi2EZZZNS0_67_GLOBAL__N__bb565c37_34_ValidateCompressedIndicesKernel_cu_33a4b88b42_validate_compressed_sparse_indices_kernelILNS2_8CDimNameE0ENS2_18CUDAKernelLauncherENS2_14EmptyVecKernelENS2_8DummyVecELm8EEEvRKNS_6TensorESA_lllENKUlvE0_clEvENKUlvE0_clEvEUllE_St5arrayIPcLm2EEEEviT0_T1_:
	.zero		576


//--------------------- .nv.constant0._ZN2at6native29vectorized_elementwise_kernelILi4EZZZNS0_67_GLOBAL__N__bb565c37_34_ValidateCompressedIndicesKernel_cu_33a4b88b42_validate_compressed_sparse_indices_kernelILNS2_8CDimNameE0ENS2_18CUDAKernelLauncherENS2_14EmptyVecKernelENS2_8DummyVecELm8EEEvRKNS_6TensorESA_lllENKUlvE0_clEvENKUlvE0_clEvEUllE_St5arrayIPcLm2EEEEviT0_T1_ --------------------------
	.section	.nv.constant0._ZN2at6native29vectorized_elementwise_kernelILi4EZZZNS0_67_GLOBAL__N__bb565c37_34_ValidateCompressedIndicesKernel_cu_33a4b88b42_validate_compressed_sparse_indices_kernelILNS2_8CDimNameE0ENS2_18CUDAKernelLauncherENS2_14EmptyVecKernelENS2_8DummyVecELm8EEEvRKNS_6TensorESA_lllENKUlvE0_clEvENKUlvE0_clEvEUllE_St5arrayIPcLm2EEEEviT0_T1_,"a",@progbits
	.sectionflags	@""
	.align	4
.nv.constant0._ZN2at6native29vectorized_elementwise_kernelILi4EZZZNS0_67_GLOBAL__N__bb565c37_34_ValidateCompressedIndicesKernel_cu_33a4b88b42_validate_compressed_sparse_indices_kernelILNS2_8CDimNameE0ENS2_18CUDAKernelLauncherENS2_14EmptyVecKernelENS2_8DummyVecELm8EEEvRKNS_6TensorESA_lllENKUlvE0_clEvENKUlvE0_clEvEUllE_St5arrayIPcLm2EEEEviT0_T1_:
	.zero		576


//--------------------- .nv.constant0._ZN2at6native29vectorized_elementwise_kernelILi8EZZZNS0_67_GLOBAL__N__bb565c37_34_ValidateCompressedIndicesKernel_cu_33a4b88b42_validate_compressed_sparse_indices_kernelILNS2_8CDimNameE0ENS2_18CUDAKernelLauncherENS2_14EmptyVecKernelENS2_8DummyVecELm8EEEvRKNS_6TensorESA_lllENKUlvE0_clEvENKUlvE0_clEvEUllE_St5arrayIPcLm2EEEEviT0_T1_ --------------------------
	.section	.nv.constant0._ZN2at6native29vectorized_elementwise_kernelILi8EZZZNS0_67_GLOBAL__N__bb565c37_34_ValidateCompressedIndicesKernel_cu_33a4b88b42_validate_compressed_sparse_indices_kernelILNS2_8CDimNameE0ENS2_18CUDAKernelLauncherENS2_14EmptyVecKernelENS2_8DummyVecELm8EEEvRKNS_6TensorESA_lllENKUlvE0_clEvENKUlvE0_clEvEUllE_St5arrayIPcLm2EEEEviT0_T1_,"a",@progbits
	.sectionflags	@""
	.align	4
.nv.constant0._ZN2at6native29vectorized_elementwise_kernelILi8EZZZNS0_67_GLOBAL__N__bb565c37_34_ValidateCompressedIndicesKernel_cu_33a4b88b42_validate_compressed_sparse_indices_kernelILNS2_8CDimNameE0ENS2_18CUDAKernelLauncherENS2_14EmptyVecKernelENS2_8DummyVecELm8EEEvRKNS_6TensorESA_lllENKUlvE0_clEvENKUlvE0_clEvEUllE_St5arrayIPcLm2EEEEviT0_T1_:
	.zero		576


//--------------------- .nv.constant0._ZN2at6native18elementwise_kernelILi128ELi4EZNS0_15gpu_kernel_implIZZZNS0_67_GLOBAL__N__bb565c37_34_ValidateCompressedIndicesKernel_cu_33a4b88b42_validate_compressed_sparse_indices_kernelILNS3_8CDimNameE0ENS3_18CUDAKernelLauncherENS3_14EmptyVecKernelENS3_8DummyVecELm8EEEvRKNS_6TensorESB_lllENKUlvE0_clEvENKUlvE_clEvEUliE_EEvRNS_18TensorIteratorBaseERKT_EUliE_EEviT1_ --------------------------
	.section	.nv.constant0._ZN2at6native18elementwise_kernelILi128ELi4EZNS0_15gpu_kernel_implIZZZNS0_67_GLOBAL__N__bb565c37_34_ValidateCompressedIndicesKernel_cu_33a4b88b42_validate_compressed_sparse_indices_kernelILNS3_8CDimNameE0ENS3_18CUDAKernelLauncherENS3_14EmptyVecKernelENS3_8DummyVecELm8EEEvRKNS_6TensorESB_lllENKUlvE0_clEvENKUlvE_clEvEUliE_EEvRNS_18TensorIteratorBaseERKT_EUliE_EEviT1_,"a",@progbits
	.sectionflags	@""
	.align	4
.nv.constant0._ZN2at6native18elementwise_kernelILi128ELi4EZNS0_15gpu_kernel_implIZZZNS0_67_GLOBAL__N__bb565c37_34_ValidateCompressedIndicesKernel_cu_33a4b88b42_validate_compressed_sparse_indices_kernelILNS3_8CDimNameE0ENS3_18CUDAKernelLauncherENS3_14EmptyVecKernelENS3_8DummyVecELm8EEEvRKNS_6TensorESB_lllENKUlvE0_clEvENKUlvE_clEvEUliE_EEvRNS_18TensorIteratorBaseERKT_EUliE_EEviT1_:
	.zero		1096


//--------------------- .nv.constant0._ZN2at6native27unrolled_elementwise_kernelIZZZNS0_67_GLOBAL__N__bb565c37_34_ValidateCompressedIndicesKernel_cu_33a4b88b42_validate_compressed_sparse_indices_kernelILNS2_8CDimNameE0ENS2_18CUDAKernelLauncherENS2_14EmptyVecKernelENS2_8DummyVecELm8EEEvRKNS_6TensorESA_lllENKUlvE0_clEvENKUlvE_clEvEUliE_St5arrayIPcLm2EELi4E23TrivialOffsetCalculatorILi1EjESI_NS0_6memory12LoadWithCastILi1EEENSJ_13StoreWithCastILi1EEEEEviT_T0_T2_T3_T4_T5_ --------------------------
	.section	.nv.constant0._ZN2at6native27unrolled_elementwise_kernelIZZZNS0_67_GLOBAL__N__bb565c37_34_ValidateCompressedIndicesKernel_cu_33a4b88b42_validate_compressed_sparse_indices_kernelILNS2_8CDimNameE0ENS2_18CUDAKernelLauncherENS2_14EmptyVecKernelENS2_8DummyVecELm8EEEvRKNS_6TensorESA_lllENKUlvE0_clEvENKUlvE_clEvEUliE_St5arrayIPcLm2EELi4E23TrivialOffsetCalculatorILi1EjESI_NS0_6memory12LoadWithCastILi1EEENSJ_13StoreWithCastILi1EEEEEviT_T0_T2_T3_T4_T5_,"a",@progbits
	.sectionflags	@""
	.align	4
.nv.constant0._ZN2at6native27unrolled_elementwise_kernelIZZZNS0_67_GLOBAL__N__bb565c37_34_ValidateCompressedIndicesKernel_cu_33a4b88b42_validate_compressed_sparse_indices_kernelILNS2_8CDimNameE0ENS2_18CUDAKernelLauncherENS2_14EmptyVecKernelENS2_8DummyVecELm8EEEvRKNS_6TensorESA_lllENKUlvE0_clEvENKUlvE_clEvEUliE_St5arrayIPcLm2EELi4E23TrivialOffsetCalculatorILi1EjESI_NS0_6memory12LoadWithCastILi1EEENSJ_13StoreWithCastILi1EEEEEviT_T0_T2_T3_T4_T5_:
	.zero		596


//--------------------- .nv.constant0._ZN2at6native18elementwise_kernelILi128ELi2EZNS0_22gpu_kernel_impl_nocastIZZZNS0_67_GLOBAL__N__bb565c37_34_ValidateCompressedIndicesKernel_cu_33a4b88b42_validate_compressed_sparse_indices_kernelILNS3_8CDimNameE0ENS3_18CUDAKernelLauncherENS3_14EmptyVecKernelENS3_8DummyVecELm8EEEvRKNS_6TensorESB_lllENKUlvE0_clEvENKUlvE_clEvEUliE_EEvRNS_18TensorIteratorBaseERKT_EUliE_EEviT1_ --------------------------
	.section	.nv.constant0._ZN2at6native18elementwise_kernelILi128ELi2EZNS0_22gpu_kernel_impl_nocastIZZZNS0_67_GLOBAL__N__bb565c37_34_ValidateCompressedIndicesKernel_cu_33a4b88b42_validate_compressed_sparse_indices_kernelILNS3_8CDimNameE0ENS3_18CUDAKernelLauncherENS3_14EmptyVecKernelENS3_8DummyVecELm8EEEvRKNS_6TensorESB_lllENKUlvE0_clEvENKUlvE_clEvEUliE_EEvRNS_18TensorIteratorBaseERKT_EUliE_EEviT1_,"a",@progbits
	.sectionflags	@""
	.align	4
.nv.constant0._ZN2at6native18elementwise_kernelILi128ELi2EZNS0_22gpu_kernel_impl_nocastIZZZNS0_67_GLOBAL__N__bb565c37_34_ValidateCompressedIndicesKernel_cu_33a4b88b42_validate_compressed_sparse_indices_kernelILNS3_8CDimNameE0ENS3_18CUDAKernelLauncherENS3_14EmptyVecKernelENS3_8DummyVecELm8EEEvRKNS_6TensorESB_lllENKUlvE0_clEvENKUlvE_clEvEUliE_EEvRNS_18TensorIteratorBaseERKT_EUliE_EEviT1_:
	.zero		1088


//--------------------- .nv.constant0._ZN2at6native27unrolled_elementwise_kernelIZZZNS0_67_GLOBAL__N__bb565c37_34_ValidateCompressedIndicesKernel_cu_33a4b88b42_validate_compressed_sparse_indices_kernelILNS2_8CDimNameE0ENS2_18CUDAKernelLauncherENS2_14EmptyVecKernelENS2_8DummyVecELm8EEEvRKNS_6TensorESA_lllENKUlvE0_clEvENKUlvE_clEvEUliE_St5arrayIPcLm2EELi4E23TrivialOffsetCalculatorILi1EjESI_NS0_6memory15LoadWithoutCastENSJ_16StoreWithoutCastEEEviT_T0_T2_T3_T4_T5_ --------------------------
	.section	.nv.constant0._ZN2at6native27unrolled_elementwise_kernelIZZZNS0_67_GLOBAL__N__bb565c37_34_ValidateCompressedIndicesKernel_cu_33a4b88b42_validate_compressed_sparse_indices_kernelILNS2_8CDimNameE0ENS2_18CUDAKernelLauncherENS2_14EmptyVecKernelENS2_8DummyVecELm8EEEvRKNS_6TensorESA_lllENKUlvE0_clEvENKUlvE_clEvEUliE_St5arrayIPcLm2EELi4E23TrivialOffsetCalculatorILi1EjESI_NS0_6memory15LoadWithoutCastENSJ_16StoreWithoutCastEEEviT_T0_T2_T3_T4_T5_,"a",@progbits
	.sectionflags	@""
	.align	4
.nv.constant0._ZN2at6native27unrolled_elementwise_kernelIZZZNS0_67_GLOBAL__N__bb565c37_34_ValidateCompressedIndicesKernel_cu_33a4b88b42_validate_compressed_sparse_indices_kernelILNS2_8CDimNameE0ENS2_18CUDAKernelLauncherENS2_14EmptyVecKernelENS2_8DummyVecELm8EEEvRKNS_6TensorESA_lllENKUlvE0_clEvENKUlvE_clEvEUliE_St5arrayIPcLm2EELi4E23TrivialOffsetCalculatorILi1EjESI_NS0_6memory15LoadWithoutCastENSJ_16StoreWithoutCastEEEviT_T0_T2_T3_T4_T5_:
	.zero		580


//--------------------- .nv.constant0._ZN2at6native29vectorized_elementwise_kernelILi2EZZZNS0_67_GLOBAL__N__bb565c37_34_ValidateCompressedIndicesKernel_cu_33a4b88b42_validate_compressed_sparse_indices_kernelILNS2_8CDimNameE0ENS2_18CUDAKernelLauncherENS2_14EmptyVecKernelENS2_8DummyVecELm8EEEvRKNS_6TensorESA_lllENKUlvE0_clEvENKUlvE_clEvEUliE_St5arrayIPcLm2EEEEviT0_T1_ --------------------------
	.section	.nv.constant0._ZN2at6native29vectorized_elementwise_kernelILi2EZZZNS0_67_GLOBAL__N__bb565c37_34_ValidateCompressedIndicesKernel_cu_33a4b88b42_validate_compressed_sparse_indices_kernelILNS2_8CDimNameE0ENS2_18CUDAKernelLauncherENS2_14EmptyVecKernelENS2_8DummyVecELm8EEEvRKNS_6TensorESA_lllENKUlvE0_clEvENKUlvE_clEvEUliE_St5arrayIPcLm2EEEEviT0_T1_,"a",@progbits
	.sectionflags	@""
	.align	4
.nv.constant0._ZN2at6native29vectorized_elementwise_kernelILi2EZZZNS0_67_GLOBAL__N__bb565c37_34_ValidateCompressedIndicesKernel_cu_33a4b88b42_validate_compressed_sparse_indices_kernelILNS2_8CDimNameE0ENS2_18CUDAKernelLauncherENS2_14EmptyVecKernelENS2_8DummyVecELm8EEEvRKNS_6TensorESA_lllENKUlvE0_clEvENKUlvE_clEvEUliE_St5arrayIPcLm2EEEEviT0_T1_:
	.zero		576


//--------------------- .nv.constant0._ZN2at6native29vectorized_elementwise_kernelILi4EZZZNS0_67_GLOBAL__N__bb565c37_34_ValidateCompressedIndicesKernel_cu_33a4b88b42_validate_compressed_sparse_indices_kernelILNS2_8CDimNameE0ENS2_18CUDAKernelLauncherENS2_14EmptyVecKernelENS2_8DummyVecELm8EEEvRKNS_6TensorESA_lllENKUlvE0_clEvENKUlvE_clEvEUliE_St5arrayIPcLm2EEEEviT0_T1_ --------------------------
	.section	.nv.constant0._ZN2at6native29vectorized_elementwise_kernelILi4EZZZNS0_67_GLOBAL__N__bb565c37_34_ValidateCompressedIndicesKernel_cu_33a4b88b42_validate_compressed_sparse_indices_kernelILNS2_8CDimNameE0ENS2_18CUDAKernelLauncherENS2_14EmptyVecKernelENS2_8DummyVecELm8EEEvRKNS_6TensorESA_lllENKUlvE0_clEvENKUlvE_clEvEUliE_St5arrayIPcLm2EEEEviT0_T1_,"a",@progbits
	.sectionflags	@""
	.align	4
.nv.constant0._ZN2at6native29vectorized_elementwise_kernelILi4EZZZNS0_67_GLOBAL__N__bb565c37_34_ValidateCompressedIndicesKernel_cu_33a4b88b42_validate_compressed_sparse_indices_kernelILNS2_8CDimNameE0ENS2_18CUDAKernelLauncherENS2_14EmptyVecKernelENS2_8DummyVecELm8EEEvRKNS_6TensorESA_lllENKUlvE0_clEvENKUlvE_clEvEUliE_St5arrayIPcLm2EEEEviT0_T1_:
	.zero		576


//--------------------- .nv.constant0._ZN2at6native29vectorized_elementwise_kernelILi8EZZZNS0_67_GLOBAL__N__bb565c37_34_ValidateCompressedIndicesKernel_cu_33a4b88b42_validate_compressed_sparse_indices_kernelILNS2_8CDimNameE0ENS2_18CUDAKernelLauncherENS2_14EmptyVecKernelENS2_8DummyVecELm8EEEvRKNS_6TensorESA_lllENKUlvE0_clEvENKUlvE_clEvEUliE_St5arrayIPcLm2EEEEviT0_T1_ --------------------------
	.section	.nv.constant0._ZN2at6native29vectorized_elementwise_kernelILi8EZZZNS0_67_GLOBAL__N__bb565c37_34_ValidateCompressedIndicesKernel_cu_33a4b88b42_validate_compressed_sparse_indices_kernelILNS2_8CDimNameE0ENS2_18CUDAKernelLauncherENS2_14EmptyVecKernelENS2_8DummyVecELm8EEEvRKNS_6TensorESA_lllENKUlvE0_clEvENKUlvE_clEvEUliE_St5arrayIPcLm2EEEEviT0_T1_,"a",@progbits
	.sectionflags	@""
	.align	4
.nv.constant0._ZN2at6native29vectorized_elementwise_kernelILi8EZZZNS0_67_GLOBAL__N__bb565c37_34_ValidateCompressedIndicesKernel_cu_33a4b88b42_validate_compressed_sparse_indices_kernelILNS2_8CDimNameE0ENS2_18CUDAKernelLauncherENS2_14EmptyVecKernelENS2_8DummyVecELm8EEEvRKNS_6TensorESA_lllENKUlvE0_clEvENKUlvE_clEvEUliE_St5arrayIPcLm2EEEEviT0_T1_:
	.zero		576


//--------------------- SYMBOLS --------------------------

	.type		.nv.reservedSmem.offset0,@object
	.size		.nv.reservedSmem.offset0,0x4
	.type		__assertfail,@function
